	.target	sm_90a

	.elftype	@"ET_EXEC"


//--------------------- .note.nv.tkinfo           --------------------------
	.section	.note.nv.tkinfo,"",@"SHT_NOTE"
	.sectionflags	@"SHF_NOTE_NV_TKINFO"
	.tkinfo
        /*0018*/ 	.word	0x00000002
        /*0030*/ 	.string	""
        /*0030*/ 	.string	"ptxas"
        /*0030*/ 	.string	"Cuda compilation tools, release 13.0, V13.0.88"
        /*0030*/ 	.string	"Build cuda_13.0.r13.0/compiler.36424714_0"
        /*0030*/ 	.string	"-arch sm_90a -m 64 "



//--------------------- .note.nv.cuinfo           --------------------------
	.section	.note.nv.cuinfo,"",@"SHT_NOTE"
	.sectionflags	@"SHF_NOTE_NV_CUINFO"
        /*0018*/ 	.short	0x0002
        /*001a*/ 	.short	0x005a
        /*001c*/ 	.short	0x0082
	.zero		2


//--------------------- .nv.info                  --------------------------
	.section	.nv.info,"",@"SHT_CUDA_INFO"
	.align	4


	//----- nvinfo : EIATTR_REGCOUNT
	.align		4
        /*0000*/ 	.byte	0x04, 0x2f
        /*0002*/ 	.short	(.L_21 - .L_20)
	.align		4
.L_20:
        /*0004*/ 	.word	index@(_ZN7cutlass13device_kernelIN5flash11enable_sm90INS1_16FlashAttnFwdSm90INS1_25CollectiveMainloopFwdSm90ILi2EN4cute5tupleIJNS5_1CILi1EEES8_S8_EEENS6_IJNS7_ILi128EEENS7_ILi96EEENS7_ILi64EEEEEELi256ENS_6half_tEfNS_4arch4Sm90ELb1ELb0ELb0ELb1ELb1ELb1ELb1ELb1ELb0ELb1ELb0ELb0EEENS1_21CollectiveEpilogueFwdINS6_IJSA_NS7_ILi256EEESB_EEES9_SE_SG_Li256ELb1ELb1ELb0ELb0EEENS1_36VarlenDynamicPersistentTileSchedulerILi128ELi96ELi256ELi128ELb0ELb1ELb1ELb1ELb1ELb1EEEEEEEEEvNT_6ParamsE)
        /*0008*/ 	.word	0x000000a8


	//----- nvinfo : EIATTR_FRAME_SIZE
	.align		4
.L_21:
        /*000c*/ 	.byte	0x04, 0x11
        /*000e*/ 	.short	(.L_23 - .L_22)
	.align		4
.L_22:
        /*0010*/ 	.word	index@(_ZN7cutlass13device_kernelIN5flash11enable_sm90INS1_16FlashAttnFwdSm90INS1_25CollectiveMainloopFwdSm90ILi2EN4cute5tupleIJNS5_1CILi1EEES8_S8_EEENS6_IJNS7_ILi128EEENS7_ILi96EEENS7_ILi64EEEEEELi256ENS_6half_tEfNS_4arch4Sm90ELb1ELb0ELb0ELb1ELb1ELb1ELb1ELb1ELb0ELb1ELb0ELb0EEENS1_21CollectiveEpilogueFwdINS6_IJSA_NS7_ILi256EEESB_EEES9_SE_SG_Li256ELb1ELb1ELb0ELb0EEENS1_36VarlenDynamicPersistentTileSchedulerILi128ELi96ELi256ELi128ELb0ELb1ELb1ELb1ELb1ELb1EEEEEEEEEvNT_6ParamsE)
        /*0014*/ 	.word	0x000000c0


	//----- nvinfo : EIATTR_REGCOUNT
	.align		4
.L_23:
        /*0018*/ 	.byte	0x04, 0x2f
        /*001a*/ 	.short	(.L_25 - .L_24)
	.align		4
.L_24:
        /*001c*/ 	.word	index@(_ZN7cutlass13device_kernelIN5flash11enable_sm90INS1_16FlashAttnFwdSm90INS1_25CollectiveMainloopFwdSm90ILi2EN4cute5tupleIJNS5_1CILi1EEES8_S8_EEENS6_IJNS7_ILi128EEENS7_ILi96EEENS7_ILi64EEEEEELi256ENS_6half_tEfNS_4arch4Sm90ELb1ELb0ELb0ELb1ELb1ELb0ELb1ELb1ELb0ELb1ELb0ELb0EEENS1_21CollectiveEpilogueFwdINS6_IJSA_NS7_ILi256EEESB_EEES9_SE_SG_Li256ELb1ELb1ELb0ELb0EEENS1_36VarlenDynamicPersistentTileSchedulerILi128ELi96ELi256ELi128ELb0ELb1ELb1ELb1ELb1ELb1EEEEEEEEEvNT_6ParamsE)
        /*0020*/ 	.word	0x000000a8


	//----- nvinfo : EIATTR_FRAME_SIZE
	.align		4
.L_25:
        /*0024*/ 	.byte	0x04, 0x11
        /*0026*/ 	.short	(.L_27 - .L_26)
	.align		4
.L_26:
        /*0028*/ 	.word	index@(_ZN7cutlass13device_kernelIN5flash11enable_sm90INS1_16FlashAttnFwdSm90INS1_25CollectiveMainloopFwdSm90ILi2EN4cute5tupleIJNS5_1CILi1EEES8_S8_EEENS6_IJNS7_ILi128EEENS7_ILi96EEENS7_ILi64EEEEEELi256ENS_6half_tEfNS_4arch4Sm90ELb1ELb0ELb0ELb1ELb1ELb0ELb1ELb1ELb0ELb1ELb0ELb0EEENS1_21CollectiveEpilogueFwdINS6_IJSA_NS7_ILi256EEESB_EEES9_SE_SG_Li256ELb1ELb1ELb0ELb0EEENS1_36VarlenDynamicPersistentTileSchedulerILi128ELi96ELi256ELi128ELb0ELb1ELb1ELb1ELb1ELb1EEEEEEEEEvNT_6ParamsE)
        /*002c*/ 	.word	0x00000028


	//----- nvinfo : EIATTR_REGCOUNT
	.align		4
.L_27:
        /*0030*/ 	.byte	0x04, 0x2f
        /*0032*/ 	.short	(.L_29 - .L_28)
	.align		4
.L_28:
        /*0034*/ 	.word	index@(_ZN7cutlass13device_kernelIN5flash11enable_sm90INS1_16FlashAttnFwdSm90INS1_25CollectiveMainloopFwdSm90ILi2EN4cute5tupleIJNS5_1CILi1EEES8_S8_EEENS6_IJNS7_ILi128EEENS7_ILi96EEENS7_ILi64EEEEEELi256ENS_6half_tEfNS_4arch4Sm90ELb1ELb0ELb0ELb1ELb1ELb1ELb0ELb1ELb0ELb1ELb0ELb0EEENS1_21CollectiveEpilogueFwdINS6_IJSA_NS7_ILi256EEESB_EEES9_SE_SG_Li256ELb1ELb1ELb0ELb0EEENS1_36VarlenDynamicPersistentTileSchedulerILi128ELi96ELi256ELi128ELb0ELb1ELb1ELb1ELb1ELb1EEEEEEEEEvNT_6ParamsE)
        /*0038*/ 	.word	0x000000a8


	//----- nvinfo : EIATTR_FRAME_SIZE
	.align		4
.L_29:
        /*003c*/ 	.byte	0x04, 0x11
        /*003e*/ 	.short	(.L_31 - .L_30)
	.align		4
.L_30:
        /*0040*/ 	.word	index@(_ZN7cutlass13device_kernelIN5flash11enable_sm90INS1_16FlashAttnFwdSm90INS1_25CollectiveMainloopFwdSm90ILi2EN4cute5tupleIJNS5_1CILi1EEES8_S8_EEENS6_IJNS7_ILi128EEENS7_ILi96EEENS7_ILi64EEEEEELi256ENS_6half_tEfNS_4arch4Sm90ELb1ELb0ELb0ELb1ELb1ELb1ELb0ELb1ELb0ELb1ELb0ELb0EEENS1_21CollectiveEpilogueFwdINS6_IJSA_NS7_ILi256EEESB_EEES9_SE_SG_Li256ELb1ELb1ELb0ELb0EEENS1_36VarlenDynamicPersistentTileSchedulerILi128ELi96ELi256ELi128ELb0ELb1ELb1ELb1ELb1ELb1EEEEEEEEEvNT_6ParamsE)
        /*0044*/ 	.word	0x00000058


	//----- nvinfo : EIATTR_REGCOUNT
	.align		4
.L_31:
        /*0048*/ 	.byte	0x04, 0x2f
        /*004a*/ 	.short	(.L_33 - .L_32)
	.align		4
.L_32:
        /*004c*/ 	.word	index@(_ZN7cutlass13device_kernelIN5flash11enable_sm90INS1_16FlashAttnFwdSm90INS1_25CollectiveMainloopFwdSm90ILi2EN4cute5tupleIJNS5_1CILi1EEES8_S8_EEENS6_IJNS7_ILi128EEENS7_ILi96EEENS7_ILi64EEEEEELi256ENS_6half_tEfNS_4arch4Sm90ELb1ELb0ELb0ELb1ELb1ELb0ELb0ELb1ELb0ELb1ELb0ELb0EEENS1_21CollectiveEpilogueFwdINS6_IJSA_NS7_ILi256EEESB_EEES9_SE_SG_Li256ELb1ELb1ELb0ELb0EEENS1_36VarlenDynamicPersistentTileSchedulerILi128ELi96ELi256ELi128ELb0ELb1ELb1ELb1ELb1ELb1EEEEEEEEEvNT_6ParamsE)
        /*0050*/ 	.word	0x000000a8


	//----- nvinfo : EIATTR_FRAME_SIZE
	.align		4
.L_33:
        /*0054*/ 	.byte	0x04, 0x11
        /*0056*/ 	.short	(.L_35 - .L_34)
	.align		4
.L_34:
        /*0058*/ 	.word	index@(_ZN7cutlass13device_kernelIN5flash11enable_sm90INS1_16FlashAttnFwdSm90INS1_25CollectiveMainloopFwdSm90ILi2EN4cute5tupleIJNS5_1CILi1EEES8_S8_EEENS6_IJNS7_ILi128EEENS7_ILi96EEENS7_ILi64EEEEEELi256ENS_6half_tEfNS_4arch4Sm90ELb1ELb0ELb0ELb1ELb1ELb0ELb0ELb1ELb0ELb1ELb0ELb0EEENS1_21CollectiveEpilogueFwdINS6_IJSA_NS7_ILi256EEESB_EEES9_SE_SG_Li256ELb1ELb1ELb0ELb0EEENS1_36VarlenDynamicPersistentTileSchedulerILi128ELi96ELi256ELi128ELb0ELb1ELb1ELb1ELb1ELb1EEEEEEEEEvNT_6ParamsE)
        /*005c*/ 	.word	0x00000028


	//----- nvinfo : EIATTR_REGCOUNT
	.align		4
.L_35:
        /*0060*/ 	.byte	0x04, 0x2f
        /*0062*/ 	.short	(.L_37 - .L_36)
	.align		4
.L_36:
        /*0064*/ 	.word	index@(_ZN7cutlass13device_kernelIN5flash11enable_sm90INS1_16FlashAttnFwdSm90INS1_25CollectiveMainloopFwdSm90ILi2EN4cute5tupleIJNS5_1CILi1EEES8_S8_EEENS6_IJNS7_ILi128EEENS7_ILi96EEENS7_ILi64EEEEEELi256ENS_6half_tEfNS_4arch4Sm90ELb1ELb0ELb0ELb0ELb1ELb0ELb1ELb1ELb0ELb1ELb0ELb0EEENS1_21CollectiveEpilogueFwdINS6_IJSA_NS7_ILi256EEESB_EEES9_SE_SG_Li256ELb0ELb1ELb0ELb0EEENS1_30DynamicPersistentTileSchedulerILi256ELi128ELb0ELb1ELb1EEEEEEEEEvNT_6ParamsE)
        /*0068*/ 	.word	0x000000a8


	//----- nvinfo : EIATTR_FRAME_SIZE
	.align		4
.L_37:
        /*006c*/ 	.byte	0x04, 0x11
        /*006e*/ 	.short	(.L_39 - .L_38)
	.align		4
.L_38:
        /*0070*/ 	.word	index@(_ZN7cutlass13device_kernelIN5flash11enable_sm90INS1_16FlashAttnFwdSm90INS1_25CollectiveMainloopFwdSm90ILi2EN4cute5tupleIJNS5_1CILi1EEES8_S8_EEENS6_IJNS7_ILi128EEENS7_ILi96EEENS7_ILi64EEEEEELi256ENS_6half_tEfNS_4arch4Sm90ELb1ELb0ELb0ELb0ELb1ELb0ELb1ELb1ELb0ELb1ELb0ELb0EEENS1_21CollectiveEpilogueFwdINS6_IJSA_NS7_ILi256EEESB_EEES9_SE_SG_Li256ELb0ELb1ELb0ELb0EEENS1_30DynamicPersistentTileSchedulerILi256ELi128ELb0ELb1ELb1EEEEEEEEEvNT_6ParamsE)
        /*0074*/ 	.word	0x00000010


	//----- nvinfo : EIATTR_REGCOUNT
	.align		4
.L_39:
        /*0078*/ 	.byte	0x04, 0x2f
        /*007a*/ 	.short	(.L_41 - .L_40)
	.align		4
.L_40:
        /*007c*/ 	.word	index@(_ZN7cutlass13device_kernelIN5flash11enable_sm90INS1_16FlashAttnFwdSm90INS1_25CollectiveMainloopFwdSm90ILi2EN4cute5tupleIJNS5_1CILi1EEES8_S8_EEENS6_IJNS7_ILi128EEENS7_ILi96EEENS7_ILi64EEEEEELi256ENS_6half_tEfNS_4arch4Sm90ELb1ELb0ELb0ELb0ELb1ELb0ELb0ELb1ELb0ELb1ELb0ELb0EEENS1_21CollectiveEpilogueFwdINS6_IJSA_NS7_ILi256EEESB_EEES9_SE_SG_Li256ELb0ELb1ELb0ELb0EEENS1_30DynamicPersistentTileSchedulerILi256ELi128ELb0ELb1ELb1EEEEEEEEEvNT_6ParamsE)
        /*0080*/ 	.word	0x000000a8


	//----- nvinfo : EIATTR_FRAME_SIZE
	.align		4
.L_41:
        /*0084*/ 	.byte	0x04, 0x11
        /*0086*/ 	.short	(.L_43 - .L_42)
	.align		4
.L_42:
        /*0088*/ 	.word	index@(_ZN7cutlass13device_kernelIN5flash11enable_sm90INS1_16FlashAttnFwdSm90INS1_25CollectiveMainloopFwdSm90ILi2EN4cute5tupleIJNS5_1CILi1EEES8_S8_EEENS6_IJNS7_ILi128EEENS7_ILi96EEENS7_ILi64EEEEEELi256ENS_6half_tEfNS_4arch4Sm90ELb1ELb0ELb0ELb0ELb1ELb0ELb0ELb1ELb0ELb1ELb0ELb0EEENS1_21CollectiveEpilogueFwdINS6_IJSA_NS7_ILi256EEESB_EEES9_SE_SG_Li256ELb0ELb1ELb0ELb0EEENS1_30DynamicPersistentTileSchedulerILi256ELi128ELb0ELb1ELb1EEEEEEEEEvNT_6ParamsE)
        /*008c*/ 	.word	0x00000008


	//----- nvinfo : EIATTR_REGCOUNT
	.align		4
.L_43:
        /*0090*/ 	.byte	0x04, 0x2f
        /*0092*/ 	.short	(.L_45 - .L_44)
	.align		4
.L_44:
        /*0094*/ 	.word	index@(_ZN7cutlass13device_kernelIN5flash11enable_sm90INS1_16FlashAttnFwdSm90INS1_25CollectiveMainloopFwdSm90ILi2EN4cute5tupleIJNS5_1CILi1EEES8_S8_EEENS6_IJNS7_ILi128EEENS7_ILi96EEENS7_ILi64EEEEEELi256ENS_6half_tEfNS_4arch4Sm90ELb0ELb1ELb0ELb1ELb1ELb1ELb1ELb1ELb0ELb1ELb0ELb0EEENS1_21CollectiveEpilogueFwdINS6_IJSA_NS7_ILi256EEESB_EEES9_SE_SG_Li256ELb1ELb1ELb0ELb0EEENS1_36VarlenDynamicPersistentTileSchedulerILi128ELi96ELi256ELi128ELb0ELb1ELb1ELb1ELb0ELb1EEEEEEEEEvNT_6ParamsE)
        /*0098*/ 	.word	0x000000a8


	//----- nvinfo : EIATTR_FRAME_SIZE
	.align		4
.L_45:
        /*009c*/ 	.byte	0x04, 0x11
        /*009e*/ 	.short	(.L_47 - .L_46)
	.align		4
.L_46:
        /*00a0*/ 	.word	index@($_ZN7cutlass13device_kernelIN5flash11enable_sm90INS1_16FlashAttnFwdSm90INS1_25CollectiveMainloopFwdSm90ILi2EN4cute5tupleIJNS5_1CILi1EEES8_S8_EEENS6_IJNS7_ILi128EEENS7_ILi96EEENS7_ILi64EEEEEELi256ENS_6half_tEfNS_4arch4Sm90ELb0ELb1ELb0ELb1ELb1ELb1ELb1ELb1ELb0ELb1ELb0ELb0EEENS1_21CollectiveEpilogueFwdINS6_IJSA_NS7_ILi256EEESB_EEES9_SE_SG_Li256ELb1ELb1ELb0ELb0EEENS1_36VarlenDynamicPersistentTileSchedulerILi128ELi96ELi256ELi128ELb0ELb1ELb1ELb1ELb0ELb1EEEEEEEEEvNT_6ParamsE$_ZZN5flash25CollectiveMainloopFwdSm90ILi2EN4cute5tupleIJNS1_1CILi1EEES4_S4_EEENS2_IJNS3_ILi128EEENS3_ILi96EEENS3_ILi64EEEEEELi256EN7cutlass6half_tEfNSA_4arch4Sm90ELb0ELb1ELb0ELb1ELb1ELb1ELb1ELb1ELb0ELb1ELb0ELb0EE3mmaINS_16FlashAttnFwdSm90ISE_NS_21CollectiveEpilogueFwdINS2_IJS6_NS3_ILi256EEES7_EEES5_SB_SD_Li256ELb1ELb1ELb0ELb0EEENS_36VarlenDynamicPersistentTileSchedulerILi128ELi96ELi256ELi128ELb0ELb1ELb1ELb1ELb0ELb1EEEE13SharedStorageENS1_6TensorINS1_11ArrayEngineIfLm128EEENS1_6LayoutINS2_IJNS2_IJNS3_ILi2EEEST_NS3_ILi32EEEEEES4_S4_EEENS2_IJNS2_IJS4_ST_NS3_ILi4EEEEEENS3_ILi0EEESZ_EEEEEEENS_7SoftmaxILi2ELi0EEEEEbRKNSE_6ParamsENSA_13PipelineAsyncILi2EEES19_RNSA_13PipelineStateILj2EEERT0_RT1_iRiRKNS_16SeqlenInfoQKNewKILb1ELb1EEENS2_IJiiiiEEERT_ENKUliT_T0_T1_E_clIZSF_ISO_S12_S14_EbS17_S19_S19_S1C_S1E_S1G_iS1H_S1L_S1M_S1O_EUlRS1P_iE0_NS3_ILb1EEES1W_EEDaiS1P_S1Q_S1R_)
        /*00a4*/ 	.word	0x000004a0


	//----- nvinfo : EIATTR_FRAME_SIZE
	.align		4
.L_47:
        /*00a8*/ 	.byte	0x04, 0x11
        /*00aa*/ 	.short	(.L_49 - .L_48)
	.align		4
.L_48:
        /*00ac*/ 	.word	index@(_ZN7cutlass13device_kernelIN5flash11enable_sm90INS1_16FlashAttnFwdSm90INS1_25CollectiveMainloopFwdSm90ILi2EN4cute5tupleIJNS5_1CILi1EEES8_S8_EEENS6_IJNS7_ILi128EEENS7_ILi96EEENS7_ILi64EEEEEELi256ENS_6half_tEfNS_4arch4Sm90ELb0ELb1ELb0ELb1ELb1ELb1ELb1ELb1ELb0ELb1ELb0ELb0EEENS1_21CollectiveEpilogueFwdINS6_IJSA_NS7_ILi256EEESB_EEES9_SE_SG_Li256ELb1ELb1ELb0ELb0EEENS1_36VarlenDynamicPersistentTileSchedulerILi128ELi96ELi256ELi128ELb0ELb1ELb1ELb1ELb0ELb1EEEEEEEEEvNT_6ParamsE)
        /*00b0*/ 	.word	0x000004a0


	//----- nvinfo : EIATTR_REGCOUNT
	.align		4
.L_49:
        /*00b4*/ 	.byte	0x04, 0x2f
        /*00b6*/ 	.short	(.L_51 - .L_50)
	.align		4
.L_50:
        /*00b8*/ 	.word	index@(_ZN7cutlass13device_kernelIN5flash11enable_sm90INS1_16FlashAttnFwdSm90INS1_25CollectiveMainloopFwdSm90ILi2EN4cute5tupleIJNS5_1CILi1EEES8_S8_EEENS6_IJNS7_ILi128EEENS7_ILi96EEENS7_ILi64EEEEEELi256ENS_6half_tEfNS_4arch4Sm90ELb0ELb1ELb0ELb1ELb1ELb0ELb1ELb1ELb0ELb1ELb0ELb0EEENS1_21CollectiveEpilogueFwdINS6_IJSA_NS7_ILi256EEESB_EEES9_SE_SG_Li256ELb1ELb1ELb0ELb0EEENS1_36VarlenDynamicPersistentTileSchedulerILi128ELi96ELi256ELi128ELb0ELb1ELb1ELb1ELb0ELb1EEEEEEEEEvNT_6ParamsE)
        /*00bc*/ 	.word	0x000000a8


	//----- nvinfo : EIATTR_FRAME_SIZE
	.align		4
.L_51:
        /*00c0*/ 	.byte	0x04, 0x11
        /*00c2*/ 	.short	(.L_53 - .L_52)
	.align		4
.L_52:
        /*00c4*/ 	.word	index@($_ZN7cutlass13device_kernelIN5flash11enable_sm90INS1_16FlashAttnFwdSm90INS1_25CollectiveMainloopFwdSm90ILi2EN4cute5tupleIJNS5_1CILi1EEES8_S8_EEENS6_IJNS7_ILi128EEENS7_ILi96EEENS7_ILi64EEEEEELi256ENS_6half_tEfNS_4arch4Sm90ELb0ELb1ELb0ELb1ELb1ELb0ELb1ELb1ELb0ELb1ELb0ELb0EEENS1_21CollectiveEpilogueFwdINS6_IJSA_NS7_ILi256EEESB_EEES9_SE_SG_Li256ELb1ELb1ELb0ELb0EEENS1_36VarlenDynamicPersistentTileSchedulerILi128ELi96ELi256ELi128ELb0ELb1ELb1ELb1ELb0ELb1EEEEEEEEEvNT_6ParamsE$_ZZN5flash25CollectiveMainloopFwdSm90ILi2EN4cute5tupleIJNS1_1CILi1EEES4_S4_EEENS2_IJNS3_ILi128EEENS3_ILi96EEENS3_ILi64EEEEEELi256EN7cutlass6half_tEfNSA_4arch4Sm90ELb0ELb1ELb0ELb1ELb1ELb0ELb1ELb1ELb0ELb1ELb0ELb0EE3mmaINS_16FlashAttnFwdSm90ISE_NS_21CollectiveEpilogueFwdINS2_IJS6_NS3_ILi256EEES7_EEES5_SB_SD_Li256ELb1ELb1ELb0ELb0EEENS_36VarlenDynamicPersistentTileSchedulerILi128ELi96ELi256ELi128ELb0ELb1ELb1ELb1ELb0ELb1EEEE13SharedStorageENS1_6TensorINS1_11ArrayEngineIfLm128EEENS1_6LayoutINS2_IJNS2_IJNS3_ILi2EEEST_NS3_ILi32EEEEEES4_S4_EEENS2_IJNS2_IJS4_ST_NS3_ILi4EEEEEENS3_ILi0EEESZ_EEEEEEENS_7SoftmaxILi2ELi0EEEEEbRKNSE_6ParamsENSA_13PipelineAsyncILi2EEES19_RNSA_13PipelineStateILj2EEERT0_RT1_iRiRKNS_16SeqlenInfoQKNewKILb1ELb0EEENS2_IJiiiiEEERT_ENKUliT_T0_T1_E_clIZSF_ISO_S12_S14_EbS17_S19_S19_S1C_S1E_S1G_iS1H_S1L_S1M_S1O_EUlRS1P_iE1_NS3_ILb0EEENS3_ILb1EEEEEDaiS1P_S1Q_S1R_)
        /*00c8*/ 	.word	0x00000480


	//----- nvinfo : EIATTR_FRAME_SIZE
	.align		4
.L_53:
        /*00cc*/ 	.byte	0x04, 0x11
        /*00ce*/ 	.short	(.L_55 - .L_54)
	.align		4
.L_54:
        /*00d0*/ 	.word	index@(_ZN7cutlass13device_kernelIN5flash11enable_sm90INS1_16FlashAttnFwdSm90INS1_25CollectiveMainloopFwdSm90ILi2EN4cute5tupleIJNS5_1CILi1EEES8_S8_EEENS6_IJNS7_ILi128EEENS7_ILi96EEENS7_ILi64EEEEEELi256ENS_6half_tEfNS_4arch4Sm90ELb0ELb1ELb0ELb1ELb1ELb0ELb1ELb1ELb0ELb1ELb0ELb0EEENS1_21CollectiveEpilogueFwdINS6_IJSA_NS7_ILi256EEESB_EEES9_SE_SG_Li256ELb1ELb1ELb0ELb0EEENS1_36VarlenDynamicPersistentTileSchedulerILi128ELi96ELi256ELi128ELb0ELb1ELb1ELb1ELb0ELb1EEEEEEEEEvNT_6ParamsE)
        /*00d4*/ 	.word	0x00000480


	//----- nvinfo : EIATTR_REGCOUNT
	.align		4
.L_55:
        /*00d8*/ 	.byte	0x04, 0x2f
        /*00da*/ 	.short	(.L_57 - .L_56)
	.align		4
.L_56:
        /*00dc*/ 	.word	index@(_ZN7cutlass13device_kernelIN5flash11enable_sm90INS1_16FlashAttnFwdSm90INS1_25CollectiveMainloopFwdSm90ILi2EN4cute5tupleIJNS5_1CILi1EEES8_S8_EEENS6_IJNS7_ILi128EEENS7_ILi96EEENS7_ILi64EEEEEELi256ENS_6half_tEfNS_4arch4Sm90ELb0ELb1ELb0ELb1ELb1ELb1ELb0ELb1ELb0ELb1ELb0ELb0EEENS1_21CollectiveEpilogueFwdINS6_IJSA_NS7_ILi256EEESB_EEES9_SE_SG_Li256ELb1ELb1ELb0ELb0EEENS1_36VarlenDynamicPersistentTileSchedulerILi128ELi96ELi256ELi128ELb0ELb1ELb1ELb1ELb0ELb1EEEEEEEEEvNT_6ParamsE)
        /*00e0*/ 	.word	0x000000a8


	//----- nvinfo : EIATTR_FRAME_SIZE
	.align		4
.L_57:
        /*00e4*/ 	.byte	0x04, 0x11
        /*00e6*/ 	.short	(.L_59 - .L_58)
	.align		4
.L_58:
        /*00e8*/ 	.word	index@(_ZN7cutlass13device_kernelIN5flash11enable_sm90INS1_16FlashAttnFwdSm90INS1_25CollectiveMainloopFwdSm90ILi2EN4cute5tupleIJNS5_1CILi1EEES8_S8_EEENS6_IJNS7_ILi128EEENS7_ILi96EEENS7_ILi64EEEEEELi256ENS_6half_tEfNS_4arch4Sm90ELb0ELb1ELb0ELb1ELb1ELb1ELb0ELb1ELb0ELb1ELb0ELb0EEENS1_21CollectiveEpilogueFwdINS6_IJSA_NS7_ILi256EEESB_EEES9_SE_SG_Li256ELb1ELb1ELb0ELb0EEENS1_36VarlenDynamicPersistentTileSchedulerILi128ELi96ELi256ELi128ELb0ELb1ELb1ELb1ELb0ELb1EEEEEEEEEvNT_6ParamsE)
        /*00ec*/ 	.word	0x00000038


	//----- nvinfo : EIATTR_REGCOUNT
	.align		4
.L_59:
        /*00f0*/ 	.byte	0x04, 0x2f
        /*00f2*/ 	.short	(.L_61 - .L_60)
	.align		4
.L_60:
        /*00f4*/ 	.word	index@(_ZN7cutlass13device_kernelIN5flash11enable_sm90INS1_16FlashAttnFwdSm90INS1_25CollectiveMainloopFwdSm90ILi2EN4cute5tupleIJNS5_1CILi1EEES8_S8_EEENS6_IJNS7_ILi128EEENS7_ILi96EEENS7_ILi64EEEEEELi256ENS_6half_tEfNS_4arch4Sm90ELb0ELb1ELb0ELb1ELb1ELb0ELb0ELb1ELb0ELb1ELb0ELb0EEENS1_21CollectiveEpilogueFwdINS6_IJSA_NS7_ILi256EEESB_EEES9_SE_SG_Li256ELb1ELb1ELb0ELb0EEENS1_36VarlenDynamicPersistentTileSchedulerILi128ELi96ELi256ELi128ELb0ELb1ELb1ELb1ELb0ELb1EEEEEEEEEvNT_6ParamsE)
        /*00f8*/ 	.word	0x000000a8


	//----- nvinfo : EIATTR_FRAME_SIZE
	.align		4
.L_61:
        /*00fc*/ 	.byte	0x04, 0x11
        /*00fe*/ 	.short	(.L_63 - .L_62)
	.align		4
.L_62:
        /*0100*/ 	.word	index@(_ZN7cutlass13device_kernelIN5flash11enable_sm90INS1_16FlashAttnFwdSm90INS1_25CollectiveMainloopFwdSm90ILi2EN4cute5tupleIJNS5_1CILi1EEES8_S8_EEENS6_IJNS7_ILi128EEENS7_ILi96EEENS7_ILi64EEEEEELi256ENS_6half_tEfNS_4arch4Sm90ELb0ELb1ELb0ELb1ELb1ELb0ELb0ELb1ELb0ELb1ELb0ELb0EEENS1_21CollectiveEpilogueFwdINS6_IJSA_NS7_ILi256EEESB_EEES9_SE_SG_Li256ELb1ELb1ELb0ELb0EEENS1_36VarlenDynamicPersistentTileSchedulerILi128ELi96ELi256ELi128ELb0ELb1ELb1ELb1ELb0ELb1EEEEEEEEEvNT_6ParamsE)
        /*0104*/ 	.word	0x00000018


	//----- nvinfo : EIATTR_REGCOUNT
	.align		4
.L_63:
        /*0108*/ 	.byte	0x04, 0x2f
        /*010a*/ 	.short	(.L_65 - .L_64)
	.align		4
.L_64:
        /*010c*/ 	.word	index@(_ZN7cutlass13device_kernelIN5flash11enable_sm90INS1_16FlashAttnFwdSm90INS1_25CollectiveMainloopFwdSm90ILi2EN4cute5tupleIJNS5_1CILi1EEES8_S8_EEENS6_IJNS7_ILi128EEENS7_ILi96EEENS7_ILi64EEEEEELi256ENS_6half_tEfNS_4arch4Sm90ELb0ELb1ELb0ELb0ELb1ELb0ELb1ELb1ELb0ELb1ELb0ELb0EEENS1_21CollectiveEpilogueFwdINS6_IJSA_NS7_ILi256EEESB_EEES9_SE_SG_Li256ELb0ELb1ELb0ELb0EEENS1_30DynamicPersistentTileSchedulerILi256ELi128ELb0ELb1ELb1EEEEEEEEEvNT_6ParamsE)
        /*0110*/ 	.word	0x000000a8


	//----- nvinfo : EIATTR_FRAME_SIZE
	.align		4
.L_65:
        /*0114*/ 	.byte	0x04, 0x11
        /*0116*/ 	.short	(.L_67 - .L_66)
	.align		4
.L_66:
        /*0118*/ 	.word	index@($_ZN7cutlass13device_kernelIN5flash11enable_sm90INS1_16FlashAttnFwdSm90INS1_25CollectiveMainloopFwdSm90ILi2EN4cute5tupleIJNS5_1CILi1EEES8_S8_EEENS6_IJNS7_ILi128EEENS7_ILi96EEENS7_ILi64EEEEEELi256ENS_6half_tEfNS_4arch4Sm90ELb0ELb1ELb0ELb0ELb1ELb0ELb1ELb1ELb0ELb1ELb0ELb0EEENS1_21CollectiveEpilogueFwdINS6_IJSA_NS7_ILi256EEESB_EEES9_SE_SG_Li256ELb0ELb1ELb0ELb0EEENS1_30DynamicPersistentTileSchedulerILi256ELi128ELb0ELb1ELb1EEEEEEEEEvNT_6ParamsE$_ZZN5flash25CollectiveMainloopFwdSm90ILi2EN4cute5tupleIJNS1_1CILi1EEES4_S4_EEENS2_IJNS3_ILi128EEENS3_ILi96EEENS3_ILi64EEEEEELi256EN7cutlass6half_tEfNSA_4arch4Sm90ELb0ELb1ELb0ELb0ELb1ELb0ELb1ELb1ELb0ELb1ELb0ELb0EE3mmaINS_16FlashAttnFwdSm90ISE_NS_21CollectiveEpilogueFwdINS2_IJS6_NS3_ILi256EEES7_EEES5_SB_SD_Li256ELb0ELb1ELb0ELb0EEENS_30DynamicPersistentTileSchedulerILi256ELi128ELb0ELb1ELb1EEEE13SharedStorageENS1_6TensorINS1_11ArrayEngineIfLm128EEENS1_6LayoutINS2_IJNS2_IJNS3_ILi2EEEST_NS3_ILi32EEEEEES4_S4_EEENS2_IJNS2_IJS4_ST_NS3_ILi4EEEEEENS3_ILi0EEESZ_EEEEEEENS_7SoftmaxILi2ELi0EEEEEbRKNSE_6ParamsENSA_13PipelineAsyncILi2EEES19_RNSA_13PipelineStateILj2EEERT0_RT1_iRiRKNS_16SeqlenInfoQKNewKILb0ELb0EEENS2_IJiiiiEEERT_ENKUliT_T0_T1_E_clIZSF_ISO_S12_S14_EbS17_S19_S19_S1C_S1E_S1G_iS1H_S1L_S1M_S1O_EUlRS1P_iE1_NS3_ILb0EEENS3_ILb1EEEEEDaiS1P_S1Q_S1R_)
        /*011c*/ 	.word	0x00000460


	//----- nvinfo : EIATTR_FRAME_SIZE
	.align		4
.L_67:
        /*0120*/ 	.byte	0x04, 0x11
        /*0122*/ 	.short	(.L_69 - .L_68)
	.align		4
.L_68:
        /*0124*/ 	.word	index@(_ZN7cutlass13device_kernelIN5flash11enable_sm90INS1_16FlashAttnFwdSm90INS1_25CollectiveMainloopFwdSm90ILi2EN4cute5tupleIJNS5_1CILi1EEES8_S8_EEENS6_IJNS7_ILi128EEENS7_ILi96EEENS7_ILi64EEEEEELi256ENS_6half_tEfNS_4arch4Sm90ELb0ELb1ELb0ELb0ELb1ELb0ELb1ELb1ELb0ELb1ELb0ELb0EEENS1_21CollectiveEpilogueFwdINS6_IJSA_NS7_ILi256EEESB_EEES9_SE_SG_Li256ELb0ELb1ELb0ELb0EEENS1_30DynamicPersistentTileSchedulerILi256ELi128ELb0ELb1ELb1EEEEEEEEEvNT_6ParamsE)
        /*0128*/ 	.word	0x00000460


	//----- nvinfo : EIATTR_REGCOUNT
	.align		4
.L_69:
        /*012c*/ 	.byte	0x04, 0x2f
        /*012e*/ 	.short	(.L_71 - .L_70)
	.align		4
.L_70:
        /*0130*/ 	.word	index@(_ZN7cutlass13device_kernelIN5flash11enable_sm90INS1_16FlashAttnFwdSm90INS1_25CollectiveMainloopFwdSm90ILi2EN4cute5tupleIJNS5_1CILi1EEES8_S8_EEENS6_IJNS7_ILi128EEENS7_ILi96EEENS7_ILi64EEEEEELi256ENS_6half_tEfNS_4arch4Sm90ELb0ELb1ELb0ELb0ELb1ELb0ELb0ELb1ELb0ELb1ELb0ELb0EEENS1_21CollectiveEpilogueFwdINS6_IJSA_NS7_ILi256EEESB_EEES9_SE_SG_Li256ELb0ELb1ELb0ELb0EEENS1_30DynamicPersistentTileSchedulerILi256ELi128ELb0ELb1ELb1EEEEEEEEEvNT_6ParamsE)
        /*0134*/ 	.word	0x000000a8


	//----- nvinfo : EIATTR_FRAME_SIZE
	.align		4
.L_71:
        /*0138*/ 	.byte	0x04, 0x11
        /*013a*/ 	.short	(.L_73 - .L_72)
	.align		4
.L_72:
        /*013c*/ 	.word	index@(_ZN7cutlass13device_kernelIN5flash11enable_sm90INS1_16FlashAttnFwdSm90INS1_25CollectiveMainloopFwdSm90ILi2EN4cute5tupleIJNS5_1CILi1EEES8_S8_EEENS6_IJNS7_ILi128EEENS7_ILi96EEENS7_ILi64EEEEEELi256ENS_6half_tEfNS_4arch4Sm90ELb0ELb1ELb0ELb0ELb1ELb0ELb0ELb1ELb0ELb1ELb0ELb0EEENS1_21CollectiveEpilogueFwdINS6_IJSA_NS7_ILi256EEESB_EEES9_SE_SG_Li256ELb0ELb1ELb0ELb0EEENS1_30DynamicPersistentTileSchedulerILi256ELi128ELb0ELb1ELb1EEEEEEEEEvNT_6ParamsE)
        /*0140*/ 	.word	0x00000008


	//----- nvinfo : EIATTR_REGCOUNT
	.align		4
.L_73:
        /*0144*/ 	.byte	0x04, 0x2f
        /*0146*/ 	.short	(.L_75 - .L_74)
	.align		4
.L_74:
        /*0148*/ 	.word	index@(_ZN7cutlass13device_kernelIN5flash11enable_sm90INS1_16FlashAttnFwdSm90INS1_25CollectiveMainloopFwdSm90ILi2EN4cute5tupleIJNS5_1CILi1EEES8_S8_EEENS6_IJNS7_ILi128EEENS7_ILi96EEENS7_ILi64EEEEEELi256ENS_6half_tEfNS_4arch4Sm90ELb0ELb0ELb0ELb1ELb1ELb1ELb1ELb1ELb0ELb1ELb0ELb0EEENS1_21CollectiveEpilogueFwdINS6_IJSA_NS7_ILi256EEESB_EEES9_SE_SG_Li256ELb1ELb1ELb0ELb0EEENS1_36VarlenDynamicPersistentTileSchedulerILi128ELi96ELi256ELi128ELb0ELb1ELb1ELb0ELb1ELb1EEEEEEEEEvNT_6ParamsE)
        /*014c*/ 	.word	0x000000a8


	//----- nvinfo : EIATTR_FRAME_SIZE
	.align		4
.L_75:
        /*0150*/ 	.byte	0x04, 0x11
        /*0152*/ 	.short	(.L_77 - .L_76)
	.align		4
.L_76:
        /*0154*/ 	.word	index@(_ZN7cutlass13device_kernelIN5flash11enable_sm90INS1_16FlashAttnFwdSm90INS1_25CollectiveMainloopFwdSm90ILi2EN4cute5tupleIJNS5_1CILi1EEES8_S8_EEENS6_IJNS7_ILi128EEENS7_ILi96EEENS7_ILi64EEEEEELi256ENS_6half_tEfNS_4arch4Sm90ELb0ELb0ELb0ELb1ELb1ELb1ELb1ELb1ELb0ELb1ELb0ELb0EEENS1_21CollectiveEpilogueFwdINS6_IJSA_NS7_ILi256EEESB_EEES9_SE_SG_Li256ELb1ELb1ELb0ELb0EEENS1_36VarlenDynamicPersistentTileSchedulerILi128ELi96ELi256ELi128ELb0ELb1ELb1ELb0ELb1ELb1EEEEEEEEEvNT_6ParamsE)
        /*0158*/ 	.word	0x00000090


	//----- nvinfo : EIATTR_REGCOUNT
	.align		4
.L_77:
        /*015c*/ 	.byte	0x04, 0x2f
        /*015e*/ 	.short	(.L_79 - .L_78)
	.align		4
.L_78:
        /*0160*/ 	.word	index@(_ZN7cutlass13device_kernelIN5flash11enable_sm90INS1_16FlashAttnFwdSm90INS1_25CollectiveMainloopFwdSm90ILi2EN4cute5tupleIJNS5_1CILi1EEES8_S8_EEENS6_IJNS7_ILi128EEENS7_ILi96EEENS7_ILi64EEEEEELi256ENS_6half_tEfNS_4arch4Sm90ELb0ELb0ELb0ELb1ELb1ELb0ELb1ELb1ELb0ELb1ELb0ELb0EEENS1_21CollectiveEpilogueFwdINS6_IJSA_NS7_ILi256EEESB_EEES9_SE_SG_Li256ELb1ELb1ELb0ELb0EEENS1_36VarlenDynamicPersistentTileSchedulerILi128ELi96ELi256ELi128ELb0ELb1ELb1ELb0ELb1ELb1EEEEEEEEEvNT_6ParamsE)
        /*0164*/ 	.word	0x000000a8


	//----- nvinfo : EIATTR_FRAME_SIZE
	.align		4
.L_79:
        /*0168*/ 	.byte	0x04, 0x11
        /*016a*/ 	.short	(.L_81 - .L_80)
	.align		4
.L_80:
        /*016c*/ 	.word	index@(_ZN7cutlass13device_kernelIN5flash11enable_sm90INS1_16FlashAttnFwdSm90INS1_25CollectiveMainloopFwdSm90ILi2EN4cute5tupleIJNS5_1CILi1EEES8_S8_EEENS6_IJNS7_ILi128EEENS7_ILi96EEENS7_ILi64EEEEEELi256ENS_6half_tEfNS_4arch4Sm90ELb0ELb0ELb0ELb1ELb1ELb0ELb1ELb1ELb0ELb1ELb0ELb0EEENS1_21CollectiveEpilogueFwdINS6_IJSA_NS7_ILi256EEESB_EEES9_SE_SG_Li256ELb1ELb1ELb0ELb0EEENS1_36VarlenDynamicPersistentTileSchedulerILi128ELi96ELi256ELi128ELb0ELb1ELb1ELb0ELb1ELb1EEEEEEEEEvNT_6ParamsE)
        /*0170*/ 	.word	0x00000028


	//----- nvinfo : EIATTR_REGCOUNT
	.align		4
.L_81:
        /*0174*/ 	.byte	0x04, 0x2f
        /*0176*/ 	.short	(.L_83 - .L_82)
	.align		4
.L_82:
        /*0178*/ 	.word	index@(_ZN7cutlass13device_kernelIN5flash11enable_sm90INS1_16FlashAttnFwdSm90INS1_25CollectiveMainloopFwdSm90ILi2EN4cute5tupleIJNS5_1CILi1EEES8_S8_EEENS6_IJNS7_ILi128EEENS7_ILi96EEENS7_ILi64EEEEEELi256ENS_6half_tEfNS_4arch4Sm90ELb0ELb0ELb0ELb1ELb1ELb1ELb0ELb1ELb0ELb1ELb0ELb0EEENS1_21CollectiveEpilogueFwdINS6_IJSA_NS7_ILi256EEESB_EEES9_SE_SG_Li256ELb1ELb1ELb0ELb0EEENS1_36VarlenDynamicPersistentTileSchedulerILi128ELi96ELi256ELi128ELb0ELb1ELb1ELb0ELb1ELb1EEEEEEEEEvNT_6ParamsE)
        /*017c*/ 	.word	0x000000a8


	//----- nvinfo : EIATTR_FRAME_SIZE
	.align		4
.L_83:
        /*0180*/ 	.byte	0x04, 0x11
        /*0182*/ 	.short	(.L_85 - .L_84)
	.align		4
.L_84:
        /*0184*/ 	.word	index@(_ZN7cutlass13device_kernelIN5flash11enable_sm90INS1_16FlashAttnFwdSm90INS1_25CollectiveMainloopFwdSm90ILi2EN4cute5tupleIJNS5_1CILi1EEES8_S8_EEENS6_IJNS7_ILi128EEENS7_ILi96EEENS7_ILi64EEEEEELi256ENS_6half_tEfNS_4arch4Sm90ELb0ELb0ELb0ELb1ELb1ELb1ELb0ELb1ELb0ELb1ELb0ELb0EEENS1_21CollectiveEpilogueFwdINS6_IJSA_NS7_ILi256EEESB_EEES9_SE_SG_Li256ELb1ELb1ELb0ELb0EEENS1_36VarlenDynamicPersistentTileSchedulerILi128ELi96ELi256ELi128ELb0ELb1ELb1ELb0ELb1ELb1EEEEEEEEEvNT_6ParamsE)
        /*0188*/ 	.word	0x00000058


	//----- nvinfo : EIATTR_REGCOUNT
	.align		4
.L_85:
        /*018c*/ 	.byte	0x04, 0x2f
        /*018e*/ 	.short	(.L_87 - .L_86)
	.align		4
.L_86:
        /*0190*/ 	.word	index@(_ZN7cutlass13device_kernelIN5flash11enable_sm90INS1_16FlashAttnFwdSm90INS1_25CollectiveMainloopFwdSm90ILi2EN4cute5tupleIJNS5_1CILi1EEES8_S8_EEENS6_IJNS7_ILi128EEENS7_ILi96EEENS7_ILi64EEEEEELi256ENS_6half_tEfNS_4arch4Sm90ELb0ELb0ELb0ELb1ELb1ELb0ELb0ELb1ELb0ELb1ELb0ELb0EEENS1_21CollectiveEpilogueFwdINS6_IJSA_NS7_ILi256EEESB_EEES9_SE_SG_Li256ELb1ELb1ELb0ELb0EEENS1_36VarlenDynamicPersistentTileSchedulerILi128ELi96ELi256ELi128ELb0ELb1ELb1ELb0ELb1ELb1EEEEEEEEEvNT_6ParamsE)
        /*0194*/ 	.word	0x000000a8


	//----- nvinfo : EIATTR_FRAME_SIZE
	.align		4
.L_87:
        /*0198*/ 	.byte	0x04, 0x11
        /*019a*/ 	.short	(.L_89 - .L_88)
	.align		4
.L_88:
        /*019c*/ 	.word	index@(_ZN7cutlass13device_kernelIN5flash11enable_sm90INS1_16FlashAttnFwdSm90INS1_25CollectiveMainloopFwdSm90ILi2EN4cute5tupleIJNS5_1CILi1EEES8_S8_EEENS6_IJNS7_ILi128EEENS7_ILi96EEENS7_ILi64EEEEEELi256ENS_6half_tEfNS_4arch4Sm90ELb0ELb0ELb0ELb1ELb1ELb0ELb0ELb1ELb0ELb1ELb0ELb0EEENS1_21CollectiveEpilogueFwdINS6_IJSA_NS7_ILi256EEESB_EEES9_SE_SG_Li256ELb1ELb1ELb0ELb0EEENS1_36VarlenDynamicPersistentTileSchedulerILi128ELi96ELi256ELi128ELb0ELb1ELb1ELb0ELb1ELb1EEEEEEEEEvNT_6ParamsE)
        /*01a0*/ 	.word	0x00000030


	//----- nvinfo : EIATTR_REGCOUNT
	.align		4
.L_89:
        /*01a4*/ 	.byte	0x04, 0x2f
        /*01a6*/ 	.short	(.L_91 - .L_90)
	.align		4
.L_90:
        /*01a8*/ 	.word	index@(_ZN7cutlass13device_kernelIN5flash11enable_sm90INS1_16FlashAttnFwdSm90INS1_25CollectiveMainloopFwdSm90ILi2EN4cute5tupleIJNS5_1CILi1EEES8_S8_EEENS6_IJNS7_ILi128EEENS7_ILi96EEENS7_ILi64EEEEEELi256ENS_6half_tEfNS_4arch4Sm90ELb0ELb0ELb0ELb0ELb1ELb0ELb1ELb1ELb0ELb1ELb0ELb0EEENS1_21CollectiveEpilogueFwdINS6_IJSA_NS7_ILi256EEESB_EEES9_SE_SG_Li256ELb0ELb1ELb0ELb0EEENS1_29StaticPersistentTileSchedulerILb0EEEEEEEEEvNT_6ParamsE)
        /*01ac*/ 	.word	0x000000a8


	//----- nvinfo : EIATTR_FRAME_SIZE
	.align		4
.L_91:
        /*01b0*/ 	.byte	0x04, 0x11
        /*01b2*/ 	.short	(.L_93 - .L_92)
	.align		4
.L_92:
        /*01b4*/ 	.word	index@(_ZN7cutlass13device_kernelIN5flash11enable_sm90INS1_16FlashAttnFwdSm90INS1_25CollectiveMainloopFwdSm90ILi2EN4cute5tupleIJNS5_1CILi1EEES8_S8_EEENS6_IJNS7_ILi128EEENS7_ILi96EEENS7_ILi64EEEEEELi256ENS_6half_tEfNS_4arch4Sm90ELb0ELb0ELb0ELb0ELb1ELb0ELb1ELb1ELb0ELb1ELb0ELb0EEENS1_21CollectiveEpilogueFwdINS6_IJSA_NS7_ILi256EEESB_EEES9_SE_SG_Li256ELb0ELb1ELb0ELb0EEENS1_29StaticPersistentTileSchedulerILb0EEEEEEEEEvNT_6ParamsE)
        /*01b8*/ 	.word	0x00000020


	//----- nvinfo : EIATTR_REGCOUNT
	.align		4
.L_93:
        /*01bc*/ 	.byte	0x04, 0x2f
        /*01be*/ 	.short	(.L_95 - .L_94)
	.align		4
.L_94:
        /*01c0*/ 	.word	index@(_ZN7cutlass13device_kernelIN5flash11enable_sm90INS1_16FlashAttnFwdSm90INS1_25CollectiveMainloopFwdSm90ILi2EN4cute5tupleIJNS5_1CILi1EEES8_S8_EEENS6_IJNS7_ILi128EEENS7_ILi96EEENS7_ILi64EEEEEELi256ENS_6half_tEfNS_4arch4Sm90ELb0ELb0ELb0ELb0ELb1ELb0ELb0ELb1ELb0ELb1ELb0ELb0EEENS1_21CollectiveEpilogueFwdINS6_IJSA_NS7_ILi256EEESB_EEES9_SE_SG_Li256ELb0ELb1ELb0ELb0EEENS1_29StaticPersistentTileSchedulerILb0EEEEEEEEEvNT_6ParamsE)
        /*01c4*/ 	.word	0x000000a8


	//----- nvinfo : EIATTR_FRAME_SIZE
	.align		4
.L_95:
        /*01c8*/ 	.byte	0x04, 0x11
        /*01ca*/ 	.short	(.L_97 - .L_96)
	.align		4
.L_96:
        /*01cc*/ 	.word	index@(_ZN7cutlass13device_kernelIN5flash11enable_sm90INS1_16FlashAttnFwdSm90INS1_25CollectiveMainloopFwdSm90ILi2EN4cute5tupleIJNS5_1CILi1EEES8_S8_EEENS6_IJNS7_ILi128EEENS7_ILi96EEENS7_ILi64EEEEEELi256ENS_6half_tEfNS_4arch4Sm90ELb0ELb0ELb0ELb0ELb1ELb0ELb0ELb1ELb0ELb1ELb0ELb0EEENS1_21CollectiveEpilogueFwdINS6_IJSA_NS7_ILi256EEESB_EEES9_SE_SG_Li256ELb0ELb1ELb0ELb0EEENS1_29StaticPersistentTileSchedulerILb0EEEEEEEEEvNT_6ParamsE)
        /*01d0*/ 	.word	0x00000020


	//----- nvinfo : EIATTR_MIN_STACK_SIZE
	.align		4
.L_97:
        /*01d4*/ 	.byte	0x04, 0x12
        /*01d6*/ 	.short	(.L_99 - .L_98)
	.align		4
.L_98:
        /*01d8*/ 	.word	index@(_ZN7cutlass13device_kernelIN5flash11enable_sm90INS1_16FlashAttnFwdSm90INS1_25CollectiveMainloopFwdSm90ILi2EN4cute5tupleIJNS5_1CILi1EEES8_S8_EEENS6_IJNS7_ILi128EEENS7_ILi96EEENS7_ILi64EEEEEELi256ENS_6half_tEfNS_4arch4Sm90ELb0ELb0ELb0ELb0ELb1ELb0ELb0ELb1ELb0ELb1ELb0ELb0EEENS1_21CollectiveEpilogueFwdINS6_IJSA_NS7_ILi256EEESB_EEES9_SE_SG_Li256ELb0ELb1ELb0ELb0EEENS1_29StaticPersistentTileSchedulerILb0EEEEEEEEEvNT_6ParamsE)
        /*01dc*/ 	.word	0x00000020


	//----- nvinfo : EIATTR_MIN_STACK_SIZE
	.align		4
.L_99:
        /*01e0*/ 	.byte	0x04, 0x12
        /*01e2*/ 	.short	(.L_101 - .L_100)
	.align		4
.L_100:
        /*01e4*/ 	.word	index@(_ZN7cutlass13device_kernelIN5flash11enable_sm90INS1_16FlashAttnFwdSm90INS1_25CollectiveMainloopFwdSm90ILi2EN4cute5tupleIJNS5_1CILi1EEES8_S8_EEENS6_IJNS7_ILi128EEENS7_ILi96EEENS7_ILi64EEEEEELi256ENS_6half_tEfNS_4arch4Sm90ELb0ELb0ELb0ELb0ELb1ELb0ELb1ELb1ELb0ELb1ELb0ELb0EEENS1_21CollectiveEpilogueFwdINS6_IJSA_NS7_ILi256EEESB_EEES9_SE_SG_Li256ELb0ELb1ELb0ELb0EEENS1_29StaticPersistentTileSchedulerILb0EEEEEEEEEvNT_6ParamsE)
        /*01e8*/ 	.word	0x00000020


	//----- nvinfo : EIATTR_MIN_STACK_SIZE
	.align		4
.L_101:
        /*01ec*/ 	.byte	0x04, 0x12
        /*01ee*/ 	.short	(.L_103 - .L_102)
	.align		4
.L_102:
        /*01f0*/ 	.word	index@(_ZN7cutlass13device_kernelIN5flash11enable_sm90INS1_16FlashAttnFwdSm90INS1_25CollectiveMainloopFwdSm90ILi2EN4cute5tupleIJNS5_1CILi1EEES8_S8_EEENS6_IJNS7_ILi128EEENS7_ILi96EEENS7_ILi64EEEEEELi256ENS_6half_tEfNS_4arch4Sm90ELb0ELb0ELb0ELb1ELb1ELb0ELb0ELb1ELb0ELb1ELb0ELb0EEENS1_21CollectiveEpilogueFwdINS6_IJSA_NS7_ILi256EEESB_EEES9_SE_SG_Li256ELb1ELb1ELb0ELb0EEENS1_36VarlenDynamicPersistentTileSchedulerILi128ELi96ELi256ELi128ELb0ELb1ELb1ELb0ELb1ELb1EEEEEEEEEvNT_6ParamsE)
        /*01f4*/ 	.word	0x00000030


	//----- nvinfo : EIATTR_MIN_STACK_SIZE
	.align		4
.L_103:
        /*01f8*/ 	.byte	0x04, 0x12
        /*01fa*/ 	.short	(.L_105 - .L_104)
	.align		4
.L_104:
        /*01fc*/ 	.word	index@(_ZN7cutlass13device_kernelIN5flash11enable_sm90INS1_16FlashAttnFwdSm90INS1_25CollectiveMainloopFwdSm90ILi2EN4cute5tupleIJNS5_1CILi1EEES8_S8_EEENS6_IJNS7_ILi128EEENS7_ILi96EEENS7_ILi64EEEEEELi256ENS_6half_tEfNS_4arch4Sm90ELb0ELb0ELb0ELb1ELb1ELb1ELb0ELb1ELb0ELb1ELb0ELb0EEENS1_21CollectiveEpilogueFwdINS6_IJSA_NS7_ILi256EEESB_EEES9_SE_SG_Li256ELb1ELb1ELb0ELb0EEENS1_36VarlenDynamicPersistentTileSchedulerILi128ELi96ELi256ELi128ELb0ELb1ELb1ELb0ELb1ELb1EEEEEEEEEvNT_6ParamsE)
        /*0200*/ 	.word	0x00000058


	//----- nvinfo : EIATTR_MIN_STACK_SIZE
	.align		4
.L_105:
        /*0204*/ 	.byte	0x04, 0x12
        /*0206*/ 	.short	(.L_107 - .L_106)
	.align		4
.L_106:
        /*0208*/ 	.word	index@(_ZN7cutlass13device_kernelIN5flash11enable_sm90INS1_16FlashAttnFwdSm90INS1_25CollectiveMainloopFwdSm90ILi2EN4cute5tupleIJNS5_1CILi1EEES8_S8_EEENS6_IJNS7_ILi128EEENS7_ILi96EEENS7_ILi64EEEEEELi256ENS_6half_tEfNS_4arch4Sm90ELb0ELb0ELb0ELb1ELb1ELb0ELb1ELb1ELb0ELb1ELb0ELb0EEENS1_21CollectiveEpilogueFwdINS6_IJSA_NS7_ILi256EEESB_EEES9_SE_SG_Li256ELb1ELb1ELb0ELb0EEENS1_36VarlenDynamicPersistentTileSchedulerILi128ELi96ELi256ELi128ELb0ELb1ELb1ELb0ELb1ELb1EEEEEEEEEvNT_6ParamsE)
        /*020c*/ 	.word	0x00000028


	//----- nvinfo : EIATTR_MIN_STACK_SIZE
	.align		4
.L_107:
        /*0210*/ 	.byte	0x04, 0x12
        /*0212*/ 	.short	(.L_109 - .L_108)
	.align		4
.L_108:
        /*0214*/ 	.word	index@(_ZN7cutlass13device_kernelIN5flash11enable_sm90INS1_16FlashAttnFwdSm90INS1_25CollectiveMainloopFwdSm90ILi2EN4cute5tupleIJNS5_1CILi1EEES8_S8_EEENS6_IJNS7_ILi128EEENS7_ILi96EEENS7_ILi64EEEEEELi256ENS_6half_tEfNS_4arch4Sm90ELb0ELb0ELb0ELb1ELb1ELb1ELb1ELb1ELb0ELb1ELb0ELb0EEENS1_21CollectiveEpilogueFwdINS6_IJSA_NS7_ILi256EEESB_EEES9_SE_SG_Li256ELb1ELb1ELb0ELb0EEENS1_36VarlenDynamicPersistentTileSchedulerILi128ELi96ELi256ELi128ELb0ELb1ELb1ELb0ELb1ELb1EEEEEEEEEvNT_6ParamsE)
        /*0218*/ 	.word	0x00000090


	//----- nvinfo : EIATTR_MIN_STACK_SIZE
	.align		4
.L_109:
        /*021c*/ 	.byte	0x04, 0x12
        /*021e*/ 	.short	(.L_111 - .L_110)
	.align		4
.L_110:
        /*0220*/ 	.word	index@(_ZN7cutlass13device_kernelIN5flash11enable_sm90INS1_16FlashAttnFwdSm90INS1_25CollectiveMainloopFwdSm90ILi2EN4cute5tupleIJNS5_1CILi1EEES8_S8_EEENS6_IJNS7_ILi128EEENS7_ILi96EEENS7_ILi64EEEEEELi256ENS_6half_tEfNS_4arch4Sm90ELb0ELb1ELb0ELb0ELb1ELb0ELb0ELb1ELb0ELb1ELb0ELb0EEENS1_21CollectiveEpilogueFwdINS6_IJSA_NS7_ILi256EEESB_EEES9_SE_SG_Li256ELb0ELb1ELb0ELb0EEENS1_30DynamicPersistentTileSchedulerILi256ELi128ELb0ELb1ELb1EEEEEEEEEvNT_6ParamsE)
        /*0224*/ 	.word	0x00000008


	//----- nvinfo : EIATTR_MIN_STACK_SIZE
	.align		4
.L_111:
        /*0228*/ 	.byte	0x04, 0x12
        /*022a*/ 	.short	(.L_113 - .L_112)
	.align		4
.L_112:
        /*022c*/ 	.word	index@(_ZN7cutlass13device_kernelIN5flash11enable_sm90INS1_16FlashAttnFwdSm90INS1_25CollectiveMainloopFwdSm90ILi2EN4cute5tupleIJNS5_1CILi1EEES8_S8_EEENS6_IJNS7_ILi128EEENS7_ILi96EEENS7_ILi64EEEEEELi256ENS_6half_tEfNS_4arch4Sm90ELb0ELb1ELb0ELb0ELb1ELb0ELb1ELb1ELb0ELb1ELb0ELb0EEENS1_21CollectiveEpilogueFwdINS6_IJSA_NS7_ILi256EEESB_EEES9_SE_SG_Li256ELb0ELb1ELb0ELb0EEENS1_30DynamicPersistentTileSchedulerILi256ELi128ELb0ELb1ELb1EEEEEEEEEvNT_6ParamsE)
        /*0230*/ 	.word	0x00000460


	//----- nvinfo : EIATTR_MIN_STACK_SIZE
	.align		4
.L_113:
        /*0234*/ 	.byte	0x04, 0x12
        /*0236*/ 	.short	(.L_115 - .L_114)
	.align		4
.L_114:
        /*0238*/ 	.word	index@(_ZN7cutlass13device_kernelIN5flash11enable_sm90INS1_16FlashAttnFwdSm90INS1_25CollectiveMainloopFwdSm90ILi2EN4cute5tupleIJNS5_1CILi1EEES8_S8_EEENS6_IJNS7_ILi128EEENS7_ILi96EEENS7_ILi64EEEEEELi256ENS_6half_tEfNS_4arch4Sm90ELb0ELb1ELb0ELb1ELb1ELb0ELb0ELb1ELb0ELb1ELb0ELb0EEENS1_21CollectiveEpilogueFwdINS6_IJSA_NS7_ILi256EEESB_EEES9_SE_SG_Li256ELb1ELb1ELb0ELb0EEENS1_36VarlenDynamicPersistentTileSchedulerILi128ELi96ELi256ELi128ELb0ELb1ELb1ELb1ELb0ELb1EEEEEEEEEvNT_6ParamsE)
        /*023c*/ 	.word	0x00000018


	//----- nvinfo : EIATTR_MIN_STACK_SIZE
	.align		4
.L_115:
        /*0240*/ 	.byte	0x04, 0x12
        /*0242*/ 	.short	(.L_117 - .L_116)
	.align		4
.L_116:
        /*0244*/ 	.word	index@(_ZN7cutlass13device_kernelIN5flash11enable_sm90INS1_16FlashAttnFwdSm90INS1_25CollectiveMainloopFwdSm90ILi2EN4cute5tupleIJNS5_1CILi1EEES8_S8_EEENS6_IJNS7_ILi128EEENS7_ILi96EEENS7_ILi64EEEEEELi256ENS_6half_tEfNS_4arch4Sm90ELb0ELb1ELb0ELb1ELb1ELb1ELb0ELb1ELb0ELb1ELb0ELb0EEENS1_21CollectiveEpilogueFwdINS6_IJSA_NS7_ILi256EEESB_EEES9_SE_SG_Li256ELb1ELb1ELb0ELb0EEENS1_36VarlenDynamicPersistentTileSchedulerILi128ELi96ELi256ELi128ELb0ELb1ELb1ELb1ELb0ELb1EEEEEEEEEvNT_6ParamsE)
        /*0248*/ 	.word	0x00000038


	//----- nvinfo : EIATTR_MIN_STACK_SIZE
	.align		4
.L_117:
        /*024c*/ 	.byte	0x04, 0x12
        /*024e*/ 	.short	(.L_119 - .L_118)
	.align		4
.L_118:
        /*0250*/ 	.word	index@(_ZN7cutlass13device_kernelIN5flash11enable_sm90INS1_16FlashAttnFwdSm90INS1_25CollectiveMainloopFwdSm90ILi2EN4cute5tupleIJNS5_1CILi1EEES8_S8_EEENS6_IJNS7_ILi128EEENS7_ILi96EEENS7_ILi64EEEEEELi256ENS_6half_tEfNS_4arch4Sm90ELb0ELb1ELb0ELb1ELb1ELb0ELb1ELb1ELb0ELb1ELb0ELb0EEENS1_21CollectiveEpilogueFwdINS6_IJSA_NS7_ILi256EEESB_EEES9_SE_SG_Li256ELb1ELb1ELb0ELb0EEENS1_36VarlenDynamicPersistentTileSchedulerILi128ELi96ELi256ELi128ELb0ELb1ELb1ELb1ELb0ELb1EEEEEEEEEvNT_6ParamsE)
        /*0254*/ 	.word	0x00000480


	//----- nvinfo : EIATTR_MIN_STACK_SIZE
	.align		4
.L_119:
        /*0258*/ 	.byte	0x04, 0x12
        /*025a*/ 	.short	(.L_121 - .L_120)
	.align		4
.L_120:
        /*025c*/ 	.word	index@(_ZN7cutlass13device_kernelIN5flash11enable_sm90INS1_16FlashAttnFwdSm90INS1_25CollectiveMainloopFwdSm90ILi2EN4cute5tupleIJNS5_1CILi1EEES8_S8_EEENS6_IJNS7_ILi128EEENS7_ILi96EEENS7_ILi64EEEEEELi256ENS_6half_tEfNS_4arch4Sm90ELb0ELb1ELb0ELb1ELb1ELb1ELb1ELb1ELb0ELb1ELb0ELb0EEENS1_21CollectiveEpilogueFwdINS6_IJSA_NS7_ILi256EEESB_EEES9_SE_SG_Li256ELb1ELb1ELb0ELb0EEENS1_36VarlenDynamicPersistentTileSchedulerILi128ELi96ELi256ELi128ELb0ELb1ELb1ELb1ELb0ELb1EEEEEEEEEvNT_6ParamsE)
        /*0260*/ 	.word	0x000004a0


	//----- nvinfo : EIATTR_MIN_STACK_SIZE
	.align		4
.L_121:
        /*0264*/ 	.byte	0x04, 0x12
        /*0266*/ 	.short	(.L_123 - .L_122)
	.align		4
.L_122:
        /*0268*/ 	.word	index@(_ZN7cutlass13device_kernelIN5flash11enable_sm90INS1_16FlashAttnFwdSm90INS1_25CollectiveMainloopFwdSm90ILi2EN4cute5tupleIJNS5_1CILi1EEES8_S8_EEENS6_IJNS7_ILi128EEENS7_ILi96EEENS7_ILi64EEEEEELi256ENS_6half_tEfNS_4arch4Sm90ELb1ELb0ELb0ELb0ELb1ELb0ELb0ELb1ELb0ELb1ELb0ELb0EEENS1_21CollectiveEpilogueFwdINS6_IJSA_NS7_ILi256EEESB_EEES9_SE_SG_Li256ELb0ELb1ELb0ELb0EEENS1_30DynamicPersistentTileSchedulerILi256ELi128ELb0ELb1ELb1EEEEEEEEEvNT_6ParamsE)
        /*026c*/ 	.word	0x00000008


	//----- nvinfo : EIATTR_MIN_STACK_SIZE
	.align		4
.L_123:
        /*0270*/ 	.byte	0x04, 0x12
        /*0272*/ 	.short	(.L_125 - .L_124)
	.align		4
.L_124:
        /*0274*/ 	.word	index@(_ZN7cutlass13device_kernelIN5flash11enable_sm90INS1_16FlashAttnFwdSm90INS1_25CollectiveMainloopFwdSm90ILi2EN4cute5tupleIJNS5_1CILi1EEES8_S8_EEENS6_IJNS7_ILi128EEENS7_ILi96EEENS7_ILi64EEEEEELi256ENS_6half_tEfNS_4arch4Sm90ELb1ELb0ELb0ELb0ELb1ELb0ELb1ELb1ELb0ELb1ELb0ELb0EEENS1_21CollectiveEpilogueFwdINS6_IJSA_NS7_ILi256EEESB_EEES9_SE_SG_Li256ELb0ELb1ELb0ELb0EEENS1_30DynamicPersistentTileSchedulerILi256ELi128ELb0ELb1ELb1EEEEEEEEEvNT_6ParamsE)
        /*0278*/ 	.word	0x00000010


	//----- nvinfo : EIATTR_MIN_STACK_SIZE
	.align		4
.L_125:
        /*027c*/ 	.byte	0x04, 0x12
        /*027e*/ 	.short	(.L_127 - .L_126)
	.align		4
.L_126:
        /*0280*/ 	.word	index@(_ZN7cutlass13device_kernelIN5flash11enable_sm90INS1_16FlashAttnFwdSm90INS1_25CollectiveMainloopFwdSm90ILi2EN4cute5tupleIJNS5_1CILi1EEES8_S8_EEENS6_IJNS7_ILi128EEENS7_ILi96EEENS7_ILi64EEEEEELi256ENS_6half_tEfNS_4arch4Sm90ELb1ELb0ELb0ELb1ELb1ELb0ELb0ELb1ELb0ELb1ELb0ELb0EEENS1_21CollectiveEpilogueFwdINS6_IJSA_NS7_ILi256EEESB_EEES9_SE_SG_Li256ELb1ELb1ELb0ELb0EEENS1_36VarlenDynamicPersistentTileSchedulerILi128ELi96ELi256ELi128ELb0ELb1ELb1ELb1ELb1ELb1EEEEEEEEEvNT_6ParamsE)
        /*0284*/ 	.word	0x00000028


	//----- nvinfo : EIATTR_MIN_STACK_SIZE
	.align		4
.L_127:
        /*0288*/ 	.byte	0x04, 0x12
        /*028a*/ 	.short	(.L_129 - .L_128)
	.align		4
.L_128:
        /*028c*/ 	.word	index@(_ZN7cutlass13device_kernelIN5flash11enable_sm90INS1_16FlashAttnFwdSm90INS1_25CollectiveMainloopFwdSm90ILi2EN4cute5tupleIJNS5_1CILi1EEES8_S8_EEENS6_IJNS7_ILi128EEENS7_ILi96EEENS7_ILi64EEEEEELi256ENS_6half_tEfNS_4arch4Sm90ELb1ELb0ELb0ELb1ELb1ELb1ELb0ELb1ELb0ELb1ELb0ELb0EEENS1_21CollectiveEpilogueFwdINS6_IJSA_NS7_ILi256EEESB_EEES9_SE_SG_Li256ELb1ELb1ELb0ELb0EEENS1_36VarlenDynamicPersistentTileSchedulerILi128ELi96ELi256ELi128ELb0ELb1ELb1ELb1ELb1ELb1EEEEEEEEEvNT_6ParamsE)
        /*0290*/ 	.word	0x00000058


	//----- nvinfo : EIATTR_MIN_STACK_SIZE
	.align		4
.L_129:
        /*0294*/ 	.byte	0x04, 0x12
        /*0296*/ 	.short	(.L_131 - .L_130)
	.align		4
.L_130:
        /*0298*/ 	.word	index@(_ZN7cutlass13device_kernelIN5flash11enable_sm90INS1_16FlashAttnFwdSm90INS1_25CollectiveMainloopFwdSm90ILi2EN4cute5tupleIJNS5_1CILi1EEES8_S8_EEENS6_IJNS7_ILi128EEENS7_ILi96EEENS7_ILi64EEEEEELi256ENS_6half_tEfNS_4arch4Sm90ELb1ELb0ELb0ELb1ELb1ELb0ELb1ELb1ELb0ELb1ELb0ELb0EEENS1_21CollectiveEpilogueFwdINS6_IJSA_NS7_ILi256EEESB_EEES9_SE_SG_Li256ELb1ELb1ELb0ELb0EEENS1_36VarlenDynamicPersistentTileSchedulerILi128ELi96ELi256ELi128ELb0ELb1ELb1ELb1ELb1ELb1EEEEEEEEEvNT_6ParamsE)
        /*029c*/ 	.word	0x00000028


	//----- nvinfo : EIATTR_MIN_STACK_SIZE
	.align		4
.L_131:
        /*02a0*/ 	.byte	0x04, 0x12
        /*02a2*/ 	.short	(.L_133 - .L_132)
	.align		4
.L_132:
        /*02a4*/ 	.word	index@(_ZN7cutlass13device_kernelIN5flash11enable_sm90INS1_16FlashAttnFwdSm90INS1_25CollectiveMainloopFwdSm90ILi2EN4cute5tupleIJNS5_1CILi1EEES8_S8_EEENS6_IJNS7_ILi128EEENS7_ILi96EEENS7_ILi64EEEEEELi256ENS_6half_tEfNS_4arch4Sm90ELb1ELb0ELb0ELb1ELb1ELb1ELb1ELb1ELb0ELb1ELb0ELb0EEENS1_21CollectiveEpilogueFwdINS6_IJSA_NS7_ILi256EEESB_EEES9_SE_SG_Li256ELb1ELb1ELb0ELb0EEENS1_36VarlenDynamicPersistentTileSchedulerILi128ELi96ELi256ELi128ELb0ELb1ELb1ELb1ELb1ELb1EEEEEEEEEvNT_6ParamsE)
        /*02a8*/ 	.word	0x000000c0
.L_133:


//--------------------- .nv.compat                --------------------------
	.section	.nv.compat,"",@"SHT_CUDA_COMPAT_INFO"
	.align	4
        /*0000*/ 	.byte	0x02, 0x09, 0x01, 0x00, 0x02, 0x02, 0x04, 0x00, 0x02, 0x05, 0x05, 0x00, 0x03, 0x07, 0x01, 0x01
        /*0010*/ 	.byte	0x02, 0x03, 0x01, 0x00, 0x02, 0x06, 0x01, 0x00, 0x04, 0x0b, 0x08, 0x00, 0x00, 0x00, 0x00, 0x00
        /*0020*/ 	.byte	0x00, 0x00, 0x00, 0x00


//--------------------- .nv.info._ZN7cutlass13device_kernelIN5flash11enable_sm90INS1_16FlashAttnFwdSm90INS1_25CollectiveMainloopFwdSm90ILi2EN4cute5tupleIJNS5_1CILi1EEES8_S8_EEENS6_IJNS7_ILi128EEENS7_ILi96EEENS7_ILi64EEEEEELi256ENS_6half_tEfNS_4arch4Sm90ELb0ELb0ELb0ELb0ELb1ELb0ELb0ELb1ELb0ELb1ELb0ELb0EEENS1_21CollectiveEpilogueFwdINS6_IJSA_NS7_ILi256EEESB_EEES9_SE_SG_Li256ELb0ELb1ELb0ELb0EEENS1_29StaticPersistentTileSchedulerILb0EEEEEEEEEvNT_6ParamsE --------------------------
	.section	.nv.info._ZN7cutlass13device_kernelIN5flash11enable_sm90INS1_16FlashAttnFwdSm90INS1_25CollectiveMainloopFwdSm90ILi2EN4cute5tupleIJNS5_1CILi1EEES8_S8_EEENS6_IJNS7_ILi128EEENS7_ILi96EEENS7_ILi64EEEEEELi256ENS_6half_tEfNS_4arch4Sm90ELb0ELb0ELb0ELb0ELb1ELb0ELb0ELb1ELb0ELb1ELb0ELb0EEENS1_21CollectiveEpilogueFwdINS6_IJSA_NS7_ILi256EEESB_EEES9_SE_SG_Li256ELb0ELb1ELb0ELb0EEENS1_29StaticPersistentTileSchedulerILb0EEEEEEEEEvNT_6ParamsE,"",@"SHT_CUDA_INFO"
	.sectionflags	@""
	.align	4


	//----- nvinfo : EIATTR_CUDA_API_VERSION
	.align		4
        /*0000*/ 	.byte	0x04, 0x37
        /*0002*/ 	.short	(.L_135 - .L_134)
.L_134:
        /*0004*/ 	.word	0x00000082


	//----- nvinfo : EIATTR_KPARAM_INFO
	.align		4
.L_135:
        /*0008*/ 	.byte	0x04, 0x17
        /*000a*/ 	.short	(.L_137 - .L_136)
.L_136:
        /*000c*/ 	.word	0x00000000
        /*0010*/ 	.short	0x0000
        /*0012*/ 	.short	0x0070
        /*0014*/ 	.byte	0x00, 0xf0, 0x01, 0x28


	//----- nvinfo : EIATTR_SPARSE_MMA_MASK
	.align		4
.L_137:
        /*0018*/ 	.byte	0x03, 0x50
        /*001a*/ 	.short	0x0000


	//----- nvinfo : EIATTR_MAXREG_COUNT
	.align		4
        /*001c*/ 	.byte	0x03, 0x1b
        /*001e*/ 	.short	0x00a8


	//----- nvinfo : EIATTR_NUM_BARRIERS
	.align		4
        /*0020*/ 	.byte	0x02, 0x4c
        /*0022*/ 	.byte	0x10
	.zero		1


	//----- nvinfo : EIATTR_EXTERNS
	.align		4
        /*0024*/ 	.byte	0x04, 0x0f
        /*0026*/ 	.short	(.L_139 - .L_138)


	//   ....[0]....
	.align		4
.L_138:
        /*0028*/ 	.word	index@(__assertfail)


	//----- nvinfo : EIATTR_ANNOTATIONS
	.align		4
.L_139:
        /*002c*/ 	.byte	0x04, 0x55
        /*002e*/ 	.short	(.L_141 - .L_140)


	//   ....[0]....
.L_140:
        /*0030*/ 	.word	0x00000001
        /*0034*/ 	.byte	0x40, 0x72, 0x00, 0x00, 0x01, 0x00, 0x00, 0x00, 0xb0, 0x75, 0x00, 0x00, 0x01, 0x00, 0x00, 0x00
        /*0044*/ 	.byte	0x30, 0x81, 0x00, 0x00, 0x01, 0x00, 0x00, 0x00, 0x10, 0x84, 0x00, 0x00, 0x01, 0x00, 0x00, 0x00
        /*0054*/ 	.byte	0x20, 0x91, 0x00, 0x00, 0x01, 0x00, 0x00, 0x00, 0xf0, 0x92, 0x00, 0x00, 0x01, 0x00, 0x00, 0x00
        /*0064*/ 	.byte	0xc0, 0x94, 0x00, 0x00, 0x01, 0x00, 0x00, 0x00, 0xf0, 0x94, 0x00, 0x00, 0x01, 0x00, 0x00, 0x00
        /*0074*/ 	.byte	0x20, 0x95, 0x00, 0x00, 0x01, 0x00, 0x00, 0x00, 0x50, 0x95, 0x00, 0x00, 0x01, 0x00, 0x00, 0x00
        /*0084*/ 	.byte	0x70, 0x96, 0x00, 0x00, 0x01, 0x00, 0x00, 0x00, 0x70, 0x97, 0x00, 0x00, 0x01, 0x00, 0x00, 0x00
        /*0094*/ 	.byte	0xd0, 0x97, 0x00, 0x00, 0x01, 0x00, 0x00, 0x00, 0x10, 0x98, 0x00, 0x00, 0x01, 0x00, 0x00, 0x00
        /*00a4*/ 	.byte	0x60, 0x98, 0x00, 0x00, 0x01, 0x00, 0x00, 0x00, 0x80, 0x98, 0x00, 0x00, 0x01, 0x00, 0x00, 0x00
        /*00b4*/ 	.byte	0x70, 0xaa, 0x00, 0x00, 0x01, 0x00, 0x00, 0x00, 0xc0, 0xaa, 0x00, 0x00


	//----- nvinfo : EIATTR_MERCURY_ISA_VERSION
	.align		4
.L_141:
        /*00c0*/ 	.byte	0x03, 0x5f
        /*00c2*/ 	.short	0x0101


	//----- nvinfo : EIATTR_INT_WARP_WIDE_INSTR_OFFSETS
	.align		4
        /*00c4*/ 	.byte	0x04, 0x31
        /*00c6*/ 	.short	(.L_143 - .L_142)


	//   ....[0]....
.L_142:
        /*00c8*/ 	.word	0x000000c0


	//   ....[1]....
        /*00cc*/ 	.word	0x000000d0


	//   ....[2]....
        /*00d0*/ 	.word	0x00000170


	//----- nvinfo : EIATTR_COOP_GROUP_MASK_REGIDS
	.align		4
.L_143:
        /*00d4*/ 	.byte	0x04, 0x29
        /*00d6*/ 	.short	(.L_145 - .L_144)


	//   ....[0]....
.L_144:
        /*00d8*/ 	.word	0xffffffff


	//   ....[1]....
        /*00dc*/ 	.word	0xffffffff


	//   ....[2]....
        /*00e0*/ 	.word	0xffffffff


	//   ....[3]....
        /*00e4*/ 	.word	0xffffffff


	//   ....[4]....
        /*00e8*/ 	.word	0xffffffff


	//   ....[5]....
        /*00ec*/ 	.word	0xffffffff


	//   ....[6]....
        /*00f0*/ 	.word	0xffffffff


	//   ....[7]....
        /*00f4*/ 	.word	0xffffffff


	//   ....[8]....
        /*00f8*/ 	.word	0xffffffff


	//   ....[9]....
        /*00fc*/ 	.word	0xffffffff


	//   ....[10]....
        /*0100*/ 	.word	0xffffffff


	//   ....[11]....
        /*0104*/ 	.word	0xffffffff


	//   ....[12]....
        /*0108*/ 	.word	0xffffffff


	//   ....[13]....
        /*010c*/ 	.word	0xffffffff


	//   ....[14]....
        /*0110*/ 	.word	0xffffffff


	//   ....[15]....
        /*0114*/ 	.word	0xffffffff


	//   ....[16]....
        /*0118*/ 	.word	0xffffffff


	//   ....[17]....
        /*011c*/ 	.word	0xffffffff


	//   ....[18]....
        /*0120*/ 	.word	0xffffffff


	//   ....[19]....
        /*0124*/ 	.word	0xffffffff


	//   ....[20]....
        /*0128*/ 	.word	0xffffffff


	//   ....[21]....
        /*012c*/ 	.word	0xffffffff


	//   ....[22]....
        /*0130*/ 	.word	0xffffffff


	//   ....[23]....
        /*0134*/ 	.word	0xffffffff


	//   ....[24]....
        /*0138*/ 	.word	0xffffffff


	//   ....[25]....
        /*013c*/ 	.word	0xffffffff


	//   ....[26]....
        /*0140*/ 	.word	0xffffffff


	//   ....[27]....
        /*0144*/ 	.word	0xffffffff


	//   ....[28]....
        /*0148*/ 	.word	0xffffffff


	//   ....[29]....
        /*014c*/ 	.word	0xffffffff


	//   ....[30]....
        /*0150*/ 	.word	0xffffffff


	//   ....[31]....
        /*0154*/ 	.word	0xffffffff


	//   ....[32]....
        /*0158*/ 	.word	0xffffffff


	//   ....[33]....
        /*015c*/ 	.word	0xffffffff


	//   ....[34]....
        /*0160*/ 	.word	0xffffffff


	//   ....[35]....
        /*0164*/ 	.word	0xffffffff


	//   ....[36]....
        /*0168*/ 	.word	0xffffffff


	//   ....[37]....
        /*016c*/ 	.word	0xffffffff


	//   ....[38]....
        /*0170*/ 	.word	0xffffffff


	//   ....[39]....
        /*0174*/ 	.word	0xffffffff


	//   ....[40]....
        /*0178*/ 	.word	0xffffffff


	//   ....[41]....
        /*017c*/ 	.word	0xffffffff


	//   ....[42]....
        /*0180*/ 	.word	0xffffffff


	//   ....[43]....
        /*0184*/ 	.word	0xffffffff


	//   ....[44]....
        /*0188*/ 	.word	0xffffffff


	//   ....[45]....
        /*018c*/ 	.word	0xffffffff


	//   ....[46]....
        /*0190*/ 	.word	0xffffffff


	//   ....[47]....
        /*0194*/ 	.word	0xffffffff


	//   ....[48]....
        /*0198*/ 	.word	0xffffffff


	//   ....[49]....
        /*019c*/ 	.word	0xffffffff


	//   ....[50]....
        /*01a0*/ 	.word	0xffffffff


	//   ....[51]....
        /*01a4*/ 	.word	0xffffffff


	//   ....[52]....
        /*01a8*/ 	.word	0xffffffff


	//   ....[53]....
        /*01ac*/ 	.word	0xffffffff


	//   ....[54]....
        /*01b0*/ 	.word	0xffffffff


	//   ....[55]....
        /*01b4*/ 	.word	0xffffffff


	//   ....[56]....
        /*01b8*/ 	.word	0xffffffff


	//   ....[57]....
        /*01bc*/ 	.word	0xffffffff


	//   ....[58]....
        /*01c0*/ 	.word	0xffffffff


	//   ....[59]....
        /*01c4*/ 	.word	0xffffffff


	//   ....[60]....
        /*01c8*/ 	.word	0xffffffff


	//   ....[61]....
        /*01cc*/ 	.word	0xffffffff


	//   ....[62]....
        /*01d0*/ 	.word	0xffffffff


	//   ....[63]....
        /*01d4*/ 	.word	0xffffffff


	//   ....[64]....
        /*01d8*/ 	.word	0xffffffff


	//   ....[65]....
        /*01dc*/ 	.word	0xffffffff


	//   ....[66]....
        /*01e0*/ 	.word	0xffffffff


	//   ....[67]....
        /*01e4*/ 	.word	0xffffffff


	//   ....[68]....
        /*01e8*/ 	.word	0xffffffff


	//   ....[69]....
        /*01ec*/ 	.word	0xffffffff


	//   ....[70]....
        /*01f0*/ 	.word	0xffffffff


	//   ....[71]....
        /*01f4*/ 	.word	0xffffffff


	//   ....[72]....
        /*01f8*/ 	.word	0xffffffff


	//   ....[73]....
        /*01fc*/ 	.word	0xffffffff


	//   ....[74]....
        /*0200*/ 	.word	0xffffffff


	//   ....[75]....
        /*0204*/ 	.word	0xffffffff


	//   ....[76]....
        /*0208*/ 	.word	0xffffffff


	//   ....[77]....
        /*020c*/ 	.word	0xffffffff


	//   ....[78]....
        /*0210*/ 	.word	0xffffffff


	//   ....[79]....
        /*0214*/ 	.word	0xffffffff


	//   ....[80]....
        /*0218*/ 	.word	0xffffffff


	//   ....[81]....
        /*021c*/ 	.word	0xffffffff


	//   ....[82]....
        /*0220*/ 	.word	0xffffffff


	//   ....[83]....
        /*0224*/ 	.word	0xffffffff


	//   ....[84]....
        /*0228*/ 	.word	0xffffffff


	//   ....[85]....
        /*022c*/ 	.word	0xffffffff


	//   ....[86]....
        /*0230*/ 	.word	0xffffffff


	//   ....[87]....
        /*0234*/ 	.word	0xffffffff


	//   ....[88]....
        /*0238*/ 	.word	0xffffffff


	//   ....[89]....
        /*023c*/ 	.word	0xffffffff


	//   ....[90]....
        /*0240*/ 	.word	0xffffffff


	//   ....[91]....
        /*0244*/ 	.word	0xffffffff


	//   ....[92]....
        /*0248*/ 	.word	0xffffffff


	//   ....[93]....
        /*024c*/ 	.word	0xffffffff


	//   ....[94]....
        /*0250*/ 	.word	0xffffffff


	//   ....[95]....
        /*0254*/ 	.word	0xffffffff


	//   ....[96]....
        /*0258*/ 	.word	0x0500000f


	//   ....[97]....
        /*025c*/ 	.word	0x0500000f


	//   ....[98]....
        /*0260*/ 	.word	0x0500000f


	//   ....[99]....
        /*0264*/ 	.word	0x0500000f


	//   ....[100]....
        /*0268*/ 	.word	0x0500000f


	//   ....[101]....
        /*026c*/ 	.word	0x0500000f


	//   ....[102]....
        /*0270*/ 	.word	0x0500000f


	//   ....[103]....
        /*0274*/ 	.word	0x0500000f


	//   ....[104]....
        /*0278*/ 	.word	0x0500000f


	//   ....[105]....
        /*027c*/ 	.word	0x0500000f


	//   ....[106]....
        /*0280*/ 	.word	0x0500000f


	//   ....[107]....
        /*0284*/ 	.word	0x0500000f


	//   ....[108]....
        /*0288*/ 	.word	0x0500000f


	//   ....[109]....
        /*028c*/ 	.word	0x0500000f


	//   ....[110]....
        /*0290*/ 	.word	0x0500000f


	//   ....[111]....
        /*0294*/ 	.word	0x0500000f


	//   ....[112]....
        /*0298*/ 	.word	0x0500000f


	//   ....[113]....
        /*029c*/ 	.word	0x0500000f


	//   ....[114]....
        /*02a0*/ 	.word	0x0500000f


	//   ....[115]....
        /*02a4*/ 	.word	0x0500000f


	//   ....[116]....
        /*02a8*/ 	.word	0x0500000f


	//   ....[117]....
        /*02ac*/ 	.word	0x0500000f


	//   ....[118]....
        /*02b0*/ 	.word	0x0500000f


	//   ....[119]....
        /*02b4*/ 	.word	0x0500000f


	//   ....[120]....
        /*02b8*/ 	.word	0x0500000f


	//   ....[121]....
        /*02bc*/ 	.word	0x0500000f


	//   ....[122]....
        /*02c0*/ 	.word	0x0500000f


	//   ....[123]....
        /*02c4*/ 	.word	0x0500000f


	//   ....[124]....
        /*02c8*/ 	.word	0x0500000f


	//   ....[125]....
        /*02cc*/ 	.word	0x0500000f


	//   ....[126]....
        /*02d0*/ 	.word	0x0500000f


	//   ....[127]....
        /*02d4*/ 	.word	0x0500000f


	//   ....[128]....
        /*02d8*/ 	.word	0x0500000f


	//   ....[129]....
        /*02dc*/ 	.word	0x0500000f


	//   ....[130]....
        /*02e0*/ 	.word	0x0500000f


	//   ....[131]....
        /*02e4*/ 	.word	0x0500000f


	//   ....[132]....
        /*02e8*/ 	.word	0x0500000f


	//   ....[133]....
        /*02ec*/ 	.word	0x0500000f


	//   ....[134]....
        /*02f0*/ 	.word	0x0500000f


	//   ....[135]....
        /*02f4*/ 	.word	0x0500000f


	//   ....[136]....
        /*02f8*/ 	.word	0x0500000f


	//   ....[137]....
        /*02fc*/ 	.word	0x0500000f


	//   ....[138]....
        /*0300*/ 	.word	0x0500000f


	//   ....[139]....
        /*0304*/ 	.word	0x0500000f


	//   ....[140]....
        /*0308*/ 	.word	0x0500000f


	//   ....[141]....
        /*030c*/ 	.word	0x0500000f


	//   ....[142]....
        /*0310*/ 	.word	0x0500000f


	//   ....[143]....
        /*0314*/ 	.word	0x0500000f


	//   ....[144]....
        /*0318*/ 	.word	0x0500000f


	//   ....[145]....
        /*031c*/ 	.word	0x0500000f


	//   ....[146]....
        /*0320*/ 	.word	0x0500000f


	//   ....[147]....
        /*0324*/ 	.word	0x0500000f


	//   ....[148]....
        /*0328*/ 	.word	0x0500000f


	//   ....[149]....
        /*032c*/ 	.word	0x0500000f


	//   ....[150]....
        /*0330*/ 	.word	0x0500000f


	//   ....[151]....
        /*0334*/ 	.word	0x0500000f


	//   ....[152]....
        /*0338*/ 	.word	0x0500000f


	//   ....[153]....
        /*033c*/ 	.word	0x0500000f


	//   ....[154]....
        /*0340*/ 	.word	0x0500000f


	//   ....[155]....
        /*0344*/ 	.word	0x0500000f


	//   ....[156]....
        /*0348*/ 	.word	0x0500000f


	//   ....[157]....
        /*034c*/ 	.word	0x0500000f


	//   ....[158]....
        /*0350*/ 	.word	0x0500000f


	//   ....[159]....
        /*0354*/ 	.word	0x0500000f


	//   ....[160]....
        /*0358*/ 	.word	0x0500000f


	//   ....[161]....
        /*035c*/ 	.word	0x0500000f


	//----- nvinfo : EIATTR_COOP_GROUP_INSTR_OFFSETS
	.align		4
.L_145:
        /*0360*/ 	.byte	0x04, 0x28
        /*0362*/ 	.short	(.L_147 - .L_146)


	//   ....[0]....
.L_146:
        /*0364*/ 	.word	0x00000080


	//   ....[1]....
        /*0368*/ 	.word	0x00000090


	//   ....[2]....
        /*036c*/ 	.word	0x000002d0


	//   ....[3]....
        /*0370*/ 	.word	0x00000430


	//   ....[4]....
        /*0374*/ 	.word	0x00000550


	//   ....[5]....
        /*0378*/ 	.word	0x000006b0


	//   ....[6]....
        /*037c*/ 	.word	0x00000ce0


	//   ....[7]....
        /*0380*/ 	.word	0x00001a70


	//   ....[8]....
        /*0384*/ 	.word	0x00001ad0


	//   ....[9]....
        /*0388*/ 	.word	0x00001f00


	//   ....[10]....
        /*038c*/ 	.word	0x00001f80


	//   ....[11]....
        /*0390*/ 	.word	0x00003050


	//   ....[12]....
        /*0394*/ 	.word	0x00003070


	//   ....[13]....
        /*0398*/ 	.word	0x00003630


	//   ....[14]....
        /*039c*/ 	.word	0x00003800


	//   ....[15]....
        /*03a0*/ 	.word	0x000048d0


	//   ....[16]....
        /*03a4*/ 	.word	0x00004910


	//   ....[17]....
        /*03a8*/ 	.word	0x000049d0


	//   ....[18]....
        /*03ac*/ 	.word	0x00004a00


	//   ....[19]....
        /*03b0*/ 	.word	0x00006430


	//   ....[20]....
        /*03b4*/ 	.word	0x00006460


	//   ....[21]....
        /*03b8*/ 	.word	0x000065a0


	//   ....[22]....
        /*03bc*/ 	.word	0x00006630


	//   ....[23]....
        /*03c0*/ 	.word	0x00006ab0


	//   ....[24]....
        /*03c4*/ 	.word	0x00006af0


	//   ....[25]....
        /*03c8*/ 	.word	0x00006c40


	//   ....[26]....
        /*03cc*/ 	.word	0x00006c60


	//   ....[27]....
        /*03d0*/ 	.word	0x00006d90


	//   ....[28]....
        /*03d4*/ 	.word	0x00006db0


	//   ....[29]....
        /*03d8*/ 	.word	0x00006ef0


	//   ....[30]....
        /*03dc*/ 	.word	0x00006f30


	//   ....[31]....
        /*03e0*/ 	.word	0x00008560


	//   ....[32]....
        /*03e4*/ 	.word	0x00008590


	//   ....[33]....
        /*03e8*/ 	.word	0x000085c0


	//   ....[34]....
        /*03ec*/ 	.word	0x000085d0


	//   ....[35]....
        /*03f0*/ 	.word	0x00008610


	//   ....[36]....
        /*03f4*/ 	.word	0x00008650


	//   ....[37]....
        /*03f8*/ 	.word	0x00008670


	//   ....[38]....
        /*03fc*/ 	.word	0x000086d0


	//   ....[39]....
        /*0400*/ 	.word	0x000086f0


	//   ....[40]....
        /*0404*/ 	.word	0x00008710


	//   ....[41]....
        /*0408*/ 	.word	0x00008750


	//   ....[42]....
        /*040c*/ 	.word	0x00008780


	//   ....[43]....
        /*0410*/ 	.word	0x00008de0


	//   ....[44]....
        /*0414*/ 	.word	0x00008e00


	//   ....[45]....
        /*0418*/ 	.word	0x00008e30


	//   ....[46]....
        /*041c*/ 	.word	0x00008e70


	//   ....[47]....
        /*0420*/ 	.word	0x00008ec0


	//   ....[48]....
        /*0424*/ 	.word	0x00008ee0


	//   ....[49]....
        /*0428*/ 	.word	0x00008f30


	//   ....[50]....
        /*042c*/ 	.word	0x00008f50


	//   ....[51]....
        /*0430*/ 	.word	0x00008fa0


	//   ....[52]....
        /*0434*/ 	.word	0x00008fc0


	//   ....[53]....
        /*0438*/ 	.word	0x00009010


	//   ....[54]....
        /*043c*/ 	.word	0x00009030


	//   ....[55]....
        /*0440*/ 	.word	0x00009080


	//   ....[56]....
        /*0444*/ 	.word	0x000090a0


	//   ....[57]....
        /*0448*/ 	.word	0x000090e0


	//   ....[58]....
        /*044c*/ 	.word	0x00009100


	//   ....[59]....
        /*0450*/ 	.word	0x00009490


	//   ....[60]....
        /*0454*/ 	.word	0x00009580


	//   ....[61]....
        /*0458*/ 	.word	0x00009710


	//   ....[62]....
        /*045c*/ 	.word	0x00009740


	//   ....[63]....
        /*0460*/ 	.word	0x00009790


	//   ....[64]....
        /*0464*/ 	.word	0x000097e0


	//   ....[65]....
        /*0468*/ 	.word	0x00009830


	//   ....[66]....
        /*046c*/ 	.word	0x000098a0


	//   ....[67]....
        /*0470*/ 	.word	0x000098b0


	//   ....[68]....
        /*0474*/ 	.word	0x000098e0


	//   ....[69]....
        /*0478*/ 	.word	0x00009900


	//   ....[70]....
        /*047c*/ 	.word	0x00009930


	//   ....[71]....
        /*0480*/ 	.word	0x0000a0c0


	//   ....[72]....
        /*0484*/ 	.word	0x0000a0e0


	//   ....[73]....
        /*0488*/ 	.word	0x0000a0f0


	//   ....[74]....
        /*048c*/ 	.word	0x0000a100


	//   ....[75]....
        /*0490*/ 	.word	0x0000a120


	//   ....[76]....
        /*0494*/ 	.word	0x0000a150


	//   ....[77]....
        /*0498*/ 	.word	0x0000a170


	//   ....[78]....
        /*049c*/ 	.word	0x0000a1a0


	//   ....[79]....
        /*04a0*/ 	.word	0x0000a1c0


	//   ....[80]....
        /*04a4*/ 	.word	0x0000a1f0


	//   ....[81]....
        /*04a8*/ 	.word	0x0000a220


	//   ....[82]....
        /*04ac*/ 	.word	0x0000a240


	//   ....[83]....
        /*04b0*/ 	.word	0x0000a5b0


	//   ....[84]....
        /*04b4*/ 	.word	0x0000a5d0


	//   ....[85]....
        /*04b8*/ 	.word	0x0000a5e0


	//   ....[86]....
        /*04bc*/ 	.word	0x0000a600


	//   ....[87]....
        /*04c0*/ 	.word	0x0000a620


	//   ....[88]....
        /*04c4*/ 	.word	0x0000a680


	//   ....[89]....
        /*04c8*/ 	.word	0x0000a6a0


	//   ....[90]....
        /*04cc*/ 	.word	0x0000a700


	//   ....[91]....
        /*04d0*/ 	.word	0x0000a720


	//   ....[92]....
        /*04d4*/ 	.word	0x0000a780


	//   ....[93]....
        /*04d8*/ 	.word	0x0000a7a0


	//   ....[94]....
        /*04dc*/ 	.word	0x0000a800


	//   ....[95]....
        /*04e0*/ 	.word	0x0000abc0


	//   ....[96]....
        /*04e4*/ 	.word	0x0000b0d0


	//   ....[97]....
        /*04e8*/ 	.word	0x0000b1c0


	//   ....[98]....
        /*04ec*/ 	.word	0x0000b260


	//   ....[99]....
        /*04f0*/ 	.word	0x0000b2d0


	//   ....[100]....
        /*04f4*/ 	.word	0x0000b380


	//   ....[101]....
        /*04f8*/ 	.word	0x0000b480


	//   ....[102]....
        /*04fc*/ 	.word	0x0000b4d0


	//   ....[103]....
        /*0500*/ 	.word	0x0000b5d0


	//   ....[104]....
        /*0504*/ 	.word	0x0000b620


	//   ....[105]....
        /*0508*/ 	.word	0x0000b680


	//   ....[106]....
        /*050c*/ 	.word	0x0000b750


	//   ....[107]....
        /*0510*/ 	.word	0x0000b840


	//   ....[108]....
        /*0514*/ 	.word	0x0000b890


	//   ....[109]....
        /*0518*/ 	.word	0x0000b920


	//   ....[110]....
        /*051c*/ 	.word	0x0000b990


	//   ....[111]....
        /*0520*/ 	.word	0x0000ba10


	//   ....[112]....
        /*0524*/ 	.word	0x0000bab0


	//   ....[113]....
        /*0528*/ 	.word	0x0000bb10


	//   ....[114]....
        /*052c*/ 	.word	0x0000bbd0


	//   ....[115]....
        /*0530*/ 	.word	0x0000bc30


	//   ....[116]....
        /*0534*/ 	.word	0x0000bcf0


	//   ....[117]....
        /*0538*/ 	.word	0x0000bd50


	//   ....[118]....
        /*053c*/ 	.word	0x0000be10


	//   ....[119]....
        /*0540*/ 	.word	0x0000be70


	//   ....[120]....
        /*0544*/ 	.word	0x0000bf30


	//   ....[121]....
        /*0548*/ 	.word	0x0000bf90


	//   ....[122]....
        /*054c*/ 	.word	0x0000c050


	//   ....[123]....
        /*0550*/ 	.word	0x0000c0b0


	//   ....[124]....
        /*0554*/ 	.word	0x0000c150


	//   ....[125]....
        /*0558*/ 	.word	0x0000c290


	//   ....[126]....
        /*055c*/ 	.word	0x0000c380


	//   ....[127]....
        /*0560*/ 	.word	0x0000c410


	//   ....[128]....
        /*0564*/ 	.word	0x0000c540


	//   ....[129]....
        /*0568*/ 	.word	0x0000c5a0


	//   ....[130]....
        /*056c*/ 	.word	0x0000c6c0


	//   ....[131]....
        /*0570*/ 	.word	0x0000c720


	//   ....[132]....
        /*0574*/ 	.word	0x0000c840


	//   ....[133]....
        /*0578*/ 	.word	0x0000c8a0


	//   ....[134]....
        /*057c*/ 	.word	0x0000c9b0


	//   ....[135]....
        /*0580*/ 	.word	0x0000ca10


	//   ....[136]....
        /*0584*/ 	.word	0x0000caf0


	//   ....[137]....
        /*0588*/ 	.word	0x0000cbd0


	//   ....[138]....
        /*058c*/ 	.word	0x0000cc70


	//   ....[139]....
        /*0590*/ 	.word	0x0000ccd0


	//   ....[140]....
        /*0594*/ 	.word	0x0000cd70


	//   ....[141]....
        /*0598*/ 	.word	0x0000cdd0


	//   ....[142]....
        /*059c*/ 	.word	0x0000ce70


	//   ....[143]....
        /*05a0*/ 	.word	0x0000ced0


	//   ....[144]....
        /*05a4*/ 	.word	0x0000cf80


	//   ....[145]....
        /*05a8*/ 	.word	0x0000cfe0


	//   ....[146]....
        /*05ac*/ 	.word	0x0000d090


	//   ....[147]....
        /*05b0*/ 	.word	0x0000d0f0


	//   ....[148]....
        /*05b4*/ 	.word	0x0000d1a0


	//   ....[149]....
        /*05b8*/ 	.word	0x0000d280


	//   ....[150]....
        /*05bc*/ 	.word	0x0000d320


	//   ....[151]....
        /*05c0*/ 	.word	0x0000d380


	//   ....[152]....
        /*05c4*/ 	.word	0x0000d450


	//   ....[153]....
        /*05c8*/ 	.word	0x0000d4b0


	//   ....[154]....
        /*05cc*/ 	.word	0x0000d580


	//   ....[155]....
        /*05d0*/ 	.word	0x0000d5e0


	//   ....[156]....
        /*05d4*/ 	.word	0x0000d6b0


	//   ....[157]....
        /*05d8*/ 	.word	0x0000d710


	//   ....[158]....
        /*05dc*/ 	.word	0x0000d7e0


	//   ....[159]....
        /*05e0*/ 	.word	0x0000d840


	//   ....[160]....
        /*05e4*/ 	.word	0x0000d920


	//   ....[161]....
        /*05e8*/ 	.word	0x0000da30


	//----- nvinfo : EIATTR_REG_RECONFIG
	.align		4
.L_147:
        /*05ec*/ 	.byte	0x01, 0x54
	.zero		2


	//----- nvinfo : EIATTR_SYSCALL_OFFSETS
	.align		4
        /*05f0*/ 	.byte	0x04, 0x46
        /*05f2*/ 	.short	(.L_149 - .L_148)


	//   ....[0]....
.L_148:
        /*05f4*/ 	.word	0x00001040


	//   ....[1]....
        /*05f8*/ 	.word	0x00007e20


	//   ....[2]....
        /*05fc*/ 	.word	0x00007f60


	//   ....[3]....
        /*0600*/ 	.word	0x00008050


	//   ....[4]....
        /*0604*/ 	.word	0x00008ae0


	//----- nvinfo : EIATTR_MBARRIER_INSTR_OFFSETS
	.align		4
.L_149:
        /*0608*/ 	.byte	0x04, 0x39
        /*060a*/ 	.short	(.L_151 - .L_150)


	//   ....[0]....
.L_150:
        /*060c*/ 	.word	0x00000180
        /*0610*/ 	.word	0x000000ff
        /*0614*/ 	.word	0x00022800
        /*0618*/ 	.short	0x0100
        /*061a*/ 	.byte	0x08
	.zero		1


	//   ....[1]....
        /*061c*/ 	.word	0x00000190
        /*0620*/ 	.word	0x000000ff
        /*0624*/ 	.word	0x00022820
        /*0628*/ 	.short	0x0100
        /*062a*/ 	.byte	0x08
	.zero		1


	//   ....[2]....
        /*062c*/ 	.word	0x00000280
        /*0630*/ 	.word	0x000000ff
        /*0634*/ 	.word	0x00022830
        /*0638*/ 	.short	0x0100
        /*063a*/ 	.byte	0x08
	.zero		1


	//   ....[3]....
        /*063c*/ 	.word	0x00000290
        /*0640*/ 	.word	0x000000ff
        /*0644*/ 	.word	0x00022840
        /*0648*/ 	.short	0x0100
        /*064a*/ 	.byte	0x08
	.zero		1


	//   ....[4]....
        /*064c*/ 	.word	0x000002a0
        /*0650*/ 	.word	0x000000ff
        /*0654*/ 	.word	0x00022838
        /*0658*/ 	.short	0x0100
        /*065a*/ 	.byte	0x08
	.zero		1


	//   ....[5]....
        /*065c*/ 	.word	0x000002b0
        /*0660*/ 	.word	0x000000ff
        /*0664*/ 	.word	0x00022848
        /*0668*/ 	.short	0x0100
        /*066a*/ 	.byte	0x08
	.zero		1


	//   ....[6]....
        /*066c*/ 	.word	0x000003e0
        /*0670*/ 	.word	0x000000ff
        /*0674*/ 	.word	0x00022850
        /*0678*/ 	.short	0x0100
        /*067a*/ 	.byte	0x08
	.zero		1


	//   ....[7]....
        /*067c*/ 	.word	0x000003f0
        /*0680*/ 	.word	0x000000ff
        /*0684*/ 	.word	0x00022860
        /*0688*/ 	.short	0x0100
        /*068a*/ 	.byte	0x08
	.zero		1


	//   ....[8]....
        /*068c*/ 	.word	0x00000400
        /*0690*/ 	.word	0x000000ff
        /*0694*/ 	.word	0x00022858
        /*0698*/ 	.short	0x0100
        /*069a*/ 	.byte	0x08
	.zero		1


	//   ....[9]....
        /*069c*/ 	.word	0x00000410
        /*06a0*/ 	.word	0x000000ff
        /*06a4*/ 	.word	0x00022868
        /*06a8*/ 	.short	0x0100
        /*06aa*/ 	.byte	0x08
	.zero		1


	//   ....[10]....
        /*06ac*/ 	.word	0x00000500
        /*06b0*/ 	.word	0x000000ff
        /*06b4*/ 	.word	0x00022870
        /*06b8*/ 	.short	0x0100
        /*06ba*/ 	.byte	0x06
	.zero		1


	//   ....[11]....
        /*06bc*/ 	.word	0x00000510
        /*06c0*/ 	.word	0x000000ff
        /*06c4*/ 	.word	0x00022880
        /*06c8*/ 	.short	0x0100
        /*06ca*/ 	.byte	0x06
	.zero		1


	//   ....[12]....
        /*06cc*/ 	.word	0x00000520
        /*06d0*/ 	.word	0x000000ff
        /*06d4*/ 	.word	0x00022878
        /*06d8*/ 	.short	0x0100
        /*06da*/ 	.byte	0x06
	.zero		1


	//   ....[13]....
        /*06dc*/ 	.word	0x00000530
        /*06e0*/ 	.word	0x000000ff
        /*06e4*/ 	.word	0x00022888
        /*06e8*/ 	.short	0x0100
        /*06ea*/ 	.byte	0x06
	.zero		1


	//   ....[14]....
        /*06ec*/ 	.word	0x00000660
        /*06f0*/ 	.word	0x000000ff
        /*06f4*/ 	.word	0x00022890
        /*06f8*/ 	.short	0x0100
        /*06fa*/ 	.byte	0x08
	.zero		1


	//   ....[15]....
        /*06fc*/ 	.word	0x00000670
        /*0700*/ 	.word	0x000000ff
        /*0704*/ 	.word	0x000228a0
        /*0708*/ 	.short	0x0100
        /*070a*/ 	.byte	0x08
	.zero		1


	//   ....[16]....
        /*070c*/ 	.word	0x00000680
        /*0710*/ 	.word	0x000000ff
        /*0714*/ 	.word	0x00022898
        /*0718*/ 	.short	0x0100
        /*071a*/ 	.byte	0x08
	.zero		1


	//   ....[17]....
        /*071c*/ 	.word	0x00000690
        /*0720*/ 	.word	0x000000ff
        /*0724*/ 	.word	0x000228a8
        /*0728*/ 	.short	0x0100
        /*072a*/ 	.byte	0x08
	.zero		1


	//   ....[18]....
        /*072c*/ 	.word	0x000007d0
        /*0730*/ 	.word	0x000000ff
        /*0734*/ 	.word	0x000228b0
        /*0738*/ 	.short	0x0100
        /*073a*/ 	.byte	0x08
	.zero		1


	//   ....[19]....
        /*073c*/ 	.word	0x000007e0
        /*0740*/ 	.word	0x000000ff
        /*0744*/ 	.word	0x000228c0
        /*0748*/ 	.short	0x0100
        /*074a*/ 	.byte	0x08
	.zero		1


	//   ....[20]....
        /*074c*/ 	.word	0x000007f0
        /*0750*/ 	.word	0x000000ff
        /*0754*/ 	.word	0x000228b8
        /*0758*/ 	.short	0x0100
        /*075a*/ 	.byte	0x08
	.zero		1


	//   ....[21]....
        /*075c*/ 	.word	0x00000800
        /*0760*/ 	.word	0x000000ff
        /*0764*/ 	.word	0x000228c8
        /*0768*/ 	.short	0x0100
        /*076a*/ 	.byte	0x08
	.zero		1


	//   ....[22]....
        /*076c*/ 	.word	0x00001090
        /*0770*/ 	.word	0x000000ff
        /*0774*/ 	.word	0x00022800
        /*0778*/ 	.short	0x010a
        /*077a*/ 	.byte	0x29
	.zero		1


	//   ....[23]....
        /*077c*/ 	.word	0x00001160
        /*0780*/ 	.word	0x000000ff
        /*0784*/ 	.word	0x00022830
        /*0788*/ 	.short	0x010a
        /*078a*/ 	.byte	0x16
	.zero		1


	//   ....[24]....
        /*078c*/ 	.word	0x000011a0
        /*0790*/ 	.word	0x000000ff
        /*0794*/ 	.word	0x00022830
        /*0798*/ 	.short	0x010a
        /*079a*/ 	.byte	0x16
	.zero		1


	//   ....[25]....
        /*079c*/ 	.word	0x000014d0
        /*07a0*/ 	.word	0x000000ff
        /*07a4*/ 	.word	0x00000000
        /*07a8*/ 	.short	0x0101
        /*07aa*/ 	.byte	0x06
	.zero		1


	//   ....[26]....
        /*07ac*/ 	.word	0x00002780
        /*07b0*/ 	.word	0x000000ff
        /*07b4*/ 	.word	0x00022850
        /*07b8*/ 	.short	0x010a
        /*07ba*/ 	.byte	0x16
	.zero		1


	//   ....[27]....
        /*07bc*/ 	.word	0x000027c0
        /*07c0*/ 	.word	0x000000ff
        /*07c4*/ 	.word	0x00022850
        /*07c8*/ 	.short	0x010a
        /*07ca*/ 	.byte	0x16
	.zero		1


	//   ....[28]....
        /*07cc*/ 	.word	0x00002ae0
        /*07d0*/ 	.word	0x000000ff
        /*07d4*/ 	.word	0x00000000
        /*07d8*/ 	.short	0x0101
        /*07da*/ 	.byte	0x16
	.zero		1


	//   ....[29]....
        /*07dc*/ 	.word	0x00002c80
        /*07e0*/ 	.word	0x000000ff
        /*07e4*/ 	.word	0x00022830
        /*07e8*/ 	.short	0x010a
        /*07ea*/ 	.byte	0x19
	.zero		1


	//   ....[30]....
        /*07ec*/ 	.word	0x00002cd0
        /*07f0*/ 	.word	0x000000ff
        /*07f4*/ 	.word	0x00022830
        /*07f8*/ 	.short	0x010a
        /*07fa*/ 	.byte	0x19
	.zero		1


	//   ....[31]....
        /*07fc*/ 	.word	0x00002f00
        /*0800*/ 	.word	0x000000ff
        /*0804*/ 	.word	0x00000000
        /*0808*/ 	.short	0x0101
        /*080a*/ 	.byte	0x06
	.zero		1


	//   ....[32]....
        /*080c*/ 	.word	0x00004580
        /*0810*/ 	.word	0x000000ff
        /*0814*/ 	.word	0x00022850
        /*0818*/ 	.short	0x010a
        /*081a*/ 	.byte	0x19
	.zero		1


	//   ....[33]....
        /*081c*/ 	.word	0x000045e0
        /*0820*/ 	.word	0x000000ff
        /*0824*/ 	.word	0x00022850
        /*0828*/ 	.short	0x010a
        /*082a*/ 	.byte	0x19
	.zero		1


	//   ....[34]....
        /*082c*/ 	.word	0x000048b0
        /*0830*/ 	.word	0x000000ff
        /*0834*/ 	.word	0x00000000
        /*0838*/ 	.short	0x0101
        /*083a*/ 	.byte	0x19
	.zero		1


	//   ....[35]....
        /*083c*/ 	.word	0x00006ad0
        /*0840*/ 	.word	0x000000ff
        /*0844*/ 	.word	0x00000000
        /*0848*/ 	.short	0x0101
        /*084a*/ 	.byte	0x16
	.zero		1


	//   ....[36]....
        /*084c*/ 	.word	0x00008370
        /*0850*/ 	.word	0x00000016
        /*0854*/ 	.word	0x00022840
        /*0858*/ 	.short	0x010a
        /*085a*/ 	.byte	0x3f
	.zero		1


	//   ....[37]....
        /*085c*/ 	.word	0x000088c0
        /*0860*/ 	.word	0x00000016
        /*0864*/ 	.word	0x00022830
        /*0868*/ 	.short	0x0107
        /*086a*/ 	.byte	0x3f
	.zero		1


	//   ....[38]....
        /*086c*/ 	.word	0x00008980
        /*0870*/ 	.word	0x00000016
        /*0874*/ 	.word	0x00022830
        /*0878*/ 	.short	0x0101
        /*087a*/ 	.byte	0x3f
	.zero		1


	//   ....[39]....
        /*087c*/ 	.word	0x000091b0
        /*0880*/ 	.word	0x000000ff
        /*0884*/ 	.word	0x00022800
        /*0888*/ 	.short	0x0107
        /*088a*/ 	.byte	0x25
	.zero		1


	//   ....[40]....
        /*088c*/ 	.word	0x00009210
        /*0890*/ 	.word	0x000000ff
        /*0894*/ 	.word	0x00022800
        /*0898*/ 	.short	0x0101
        /*089a*/ 	.byte	0x25
	.zero		1


	//   ....[41]....
        /*089c*/ 	.word	0x00009230
        /*08a0*/ 	.word	0x000000ff
        /*08a4*/ 	.word	0x00022820
        /*08a8*/ 	.short	0x010a
        /*08aa*/ 	.byte	0x25
	.zero		1


	//   ....[42]....
        /*08ac*/ 	.word	0x000092c0
        /*08b0*/ 	.word	0x00000016
        /*08b4*/ 	.word	0x00022860
        /*08b8*/ 	.short	0x010a
        /*08ba*/ 	.byte	0x3f
	.zero		1


	//   ....[43]....
        /*08bc*/ 	.word	0x00009ba0
        /*08c0*/ 	.word	0x00000016
        /*08c4*/ 	.word	0x00022850
        /*08c8*/ 	.short	0x0107
        /*08ca*/ 	.byte	0x3f
	.zero		1


	//   ....[44]....
        /*08cc*/ 	.word	0x00009c80
        /*08d0*/ 	.word	0x00000016
        /*08d4*/ 	.word	0x00022850
        /*08d8*/ 	.short	0x0101
        /*08da*/ 	.byte	0x3f
	.zero		1


	//   ....[45]....
        /*08dc*/ 	.word	0x00009f20
        /*08e0*/ 	.word	0x00000012
        /*08e4*/ 	.word	0x00022840
        /*08e8*/ 	.short	0x010a
        /*08ea*/ 	.byte	0x3f
	.zero		1


	//   ....[46]....
        /*08ec*/ 	.word	0x0000a2f0
        /*08f0*/ 	.word	0x00000012
        /*08f4*/ 	.word	0x00022830
        /*08f8*/ 	.short	0x0107
        /*08fa*/ 	.byte	0x3f
	.zero		1


	//   ....[47]....
        /*08fc*/ 	.word	0x0000a3b0
        /*0900*/ 	.word	0x00000012
        /*0904*/ 	.word	0x00022830
        /*0908*/ 	.short	0x0101
        /*090a*/ 	.byte	0x3f
	.zero		1


	//   ....[48]....
        /*090c*/ 	.word	0x0000a3e0
        /*0910*/ 	.word	0x00000012
        /*0914*/ 	.word	0x00022860
        /*0918*/ 	.short	0x010a
        /*091a*/ 	.byte	0x3f
	.zero		1


	//   ....[49]....
        /*091c*/ 	.word	0x0000a900
        /*0920*/ 	.word	0x00000012
        /*0924*/ 	.word	0x00022850
        /*0928*/ 	.short	0x0107
        /*092a*/ 	.byte	0x3f
	.zero		1


	//   ....[50]....
        /*092c*/ 	.word	0x0000a9d0
        /*0930*/ 	.word	0x00000012
        /*0934*/ 	.word	0x00022850
        /*0938*/ 	.short	0x0101
        /*093a*/ 	.byte	0x3f
	.zero		1


	//   ....[51]....
        /*093c*/ 	.word	0x0000ab40
        /*0940*/ 	.word	0x00000004
        /*0944*/ 	.word	0x00022820
        /*0948*/ 	.short	0x010a
        /*094a*/ 	.byte	0x3f
	.zero		1


	//   ....[52]....
        /*094c*/ 	.word	0x0000acc0
        /*0950*/ 	.word	0x00000003
        /*0954*/ 	.word	0x00022840
        /*0958*/ 	.short	0x010a
        /*095a*/ 	.byte	0x3f
	.zero		1


	//   ....[53]....
        /*095c*/ 	.word	0x0000ad60
        /*0960*/ 	.word	0x00000011
        /*0964*/ 	.word	0x00022840
        /*0968*/ 	.short	0x010a
        /*096a*/ 	.byte	0x3f
	.zero		1


	//   ....[54]....
        /*096c*/ 	.word	0x0000ada0
        /*0970*/ 	.word	0x00000003
        /*0974*/ 	.word	0x00022860
        /*0978*/ 	.short	0x010a
        /*097a*/ 	.byte	0x3f
	.zero		1


	//   ....[55]....
        /*097c*/ 	.word	0x0000ade0
        /*0980*/ 	.word	0x00000011
        /*0984*/ 	.word	0x00022860
        /*0988*/ 	.short	0x010a
        /*098a*/ 	.byte	0x3f
	.zero		1


	//   ....[56]....
        /*098c*/ 	.word	0x0000ae50
        /*0990*/ 	.word	0x00000003
        /*0994*/ 	.word	0x00022800
        /*0998*/ 	.short	0x010a
        /*099a*/ 	.byte	0x3f
	.zero		1


	//   ....[57]....
        /*099c*/ 	.word	0x0000aeb0
        /*09a0*/ 	.word	0x00000003
        /*09a4*/ 	.word	0x00022830
        /*09a8*/ 	.short	0x010a
        /*09aa*/ 	.byte	0x3f
	.zero		1


	//   ....[58]....
        /*09ac*/ 	.word	0x0000af10
        /*09b0*/ 	.word	0x00000009
        /*09b4*/ 	.word	0x00022850
        /*09b8*/ 	.short	0x010a
        /*09ba*/ 	.byte	0x3f
	.zero		1


	//   ....[59]....
        /*09bc*/ 	.word	0x0000af80
        /*09c0*/ 	.word	0x00000000
        /*09c4*/ 	.word	0x00022830
        /*09c8*/ 	.short	0x010a
        /*09ca*/ 	.byte	0x3f
	.zero		1


	//   ....[60]....
        /*09cc*/ 	.word	0x0000aff0
        /*09d0*/ 	.word	0x00000008
        /*09d4*/ 	.word	0x00022850
        /*09d8*/ 	.short	0x010a
        /*09da*/ 	.byte	0x3f
	.zero		1


	//   ....[61]....
        /*09dc*/ 	.word	0x0000b110
        /*09e0*/ 	.word	0x00000016
        /*09e4*/ 	.word	0x00022840
        /*09e8*/ 	.short	0x010a
        /*09ea*/ 	.byte	0x3f
	.zero		1


	//   ....[62]....
        /*09ec*/ 	.word	0x0000c190
        /*09f0*/ 	.word	0x00000003
        /*09f4*/ 	.word	0x00022820
        /*09f8*/ 	.short	0x010a
        /*09fa*/ 	.byte	0x3f
	.zero		1


	//   ....[63]....
        /*09fc*/ 	.word	0x0000c1e0
        /*0a00*/ 	.word	0x00000016
        /*0a04*/ 	.word	0x00022860
        /*0a08*/ 	.short	0x010a
        /*0a0a*/ 	.byte	0x3f
	.zero		1


	//   ....[64]....
        /*0a0c*/ 	.word	0x0000cb20
        /*0a10*/ 	.word	0x00000012
        /*0a14*/ 	.word	0x00022840
        /*0a18*/ 	.short	0x010a
        /*0a1a*/ 	.byte	0x3f
	.zero		1


	//   ....[65]....
        /*0a1c*/ 	.word	0x0000d1d0
        /*0a20*/ 	.word	0x00000012
        /*0a24*/ 	.word	0x00022860
        /*0a28*/ 	.short	0x010a
        /*0a2a*/ 	.byte	0x3f
	.zero		1


	//   ....[66]....
        /*0a2c*/ 	.word	0x0000d950
        /*0a30*/ 	.word	0x00000004
        /*0a34*/ 	.word	0x00022820
        /*0a38*/ 	.short	0x010a
        /*0a3a*/ 	.byte	0x3f
	.zero		1


	//   ....[67]....
        /*0a3c*/ 	.word	0x0000daf0
        /*0a40*/ 	.word	0x00000003
        /*0a44*/ 	.word	0x00022840
        /*0a48*/ 	.short	0x010a
        /*0a4a*/ 	.byte	0x3f
	.zero		1


	//   ....[68]....
        /*0a4c*/ 	.word	0x0000db40
        /*0a50*/ 	.word	0x00000011
        /*0a54*/ 	.word	0x00022840
        /*0a58*/ 	.short	0x010a
        /*0a5a*/ 	.byte	0x3f
	.zero		1


	//   ....[69]....
        /*0a5c*/ 	.word	0x0000db90
        /*0a60*/ 	.word	0x00000003
        /*0a64*/ 	.word	0x00022860
        /*0a68*/ 	.short	0x010a
        /*0a6a*/ 	.byte	0x3f
	.zero		1


	//----- nvinfo : EIATTR_NUM_MBARRIERS
	.align		4
.L_151:
        /*0a6c*/ 	.byte	0x03, 0x38
        /*0a6e*/ 	.short	0x0016


	//----- nvinfo : EIATTR_EXIT_INSTR_OFFSETS
	.align		4
        /*0a70*/ 	.byte	0x04, 0x1c
        /*0a72*/ 	.short	(.L_153 - .L_152)


	//   ....[0]....
.L_152:
        /*0a74*/ 	.word	0x00000950


	//   ....[1]....
        /*0a78*/ 	.word	0x00007090


	//   ....[2]....
        /*0a7c*/ 	.word	0x0000ae30


	//----- nvinfo : EIATTR_MAX_THREADS
	.align		4
.L_153:
        /*0a80*/ 	.byte	0x04, 0x05
        /*0a82*/ 	.short	(.L_155 - .L_154)
.L_154:
        /*0a84*/ 	.word	0x00000180
        /*0a88*/ 	.word	0x00000001
        /*0a8c*/ 	.word	0x00000001


	//----- nvinfo : EIATTR_CRS_STACK_SIZE
	.align		4
.L_155:
        /*0a90*/ 	.byte	0x04, 0x1e
        /*0a92*/ 	.short	(.L_157 - .L_156)
.L_156:
        /*0a94*/ 	.word	0x00000000


	//----- nvinfo : EIATTR_CBANK_PARAM_SIZE
	.align		4
.L_157:
        /*0a98*/ 	.byte	0x03, 0x19
        /*0a9a*/ 	.short	0x0a70


	//----- nvinfo : EIATTR_PARAM_CBANK
	.align		4
        /*0a9c*/ 	.byte	0x04, 0x0a
        /*0a9e*/ 	.short	(.L_159 - .L_158)
	.align		4
.L_158:
        /*0aa0*/ 	.word	index@(.nv.constant0._ZN7cutlass13device_kernelIN5flash11enable_sm90INS1_16FlashAttnFwdSm90INS1_25CollectiveMainloopFwdSm90ILi2EN4cute5tupleIJNS5_1CILi1EEES8_S8_EEENS6_IJNS7_ILi128EEENS7_ILi96EEENS7_ILi64EEEEEELi256ENS_6half_tEfNS_4arch4Sm90ELb0ELb0ELb0ELb0ELb1ELb0ELb0ELb1ELb0ELb1ELb0ELb0EEENS1_21CollectiveEpilogueFwdINS6_IJSA_NS7_ILi256EEESB_EEES9_SE_SG_Li256ELb0ELb1ELb0ELb0EEENS1_29StaticPersistentTileSchedulerILb0EEEEEEEEEvNT_6ParamsE)
        /*0aa4*/ 	.short	0x0210
        /*0aa6*/ 	.short	0x0a70


	//----- nvinfo : EIATTR_SW_WAR
	.align		4
.L_159:
        /*0aa8*/ 	.byte	0x04, 0x36
        /*0aaa*/ 	.short	(.L_161 - .L_160)
.L_160:
        /*0aac*/ 	.word	0x00000008
.L_161:


//--------------------- .nv.info._ZN7cutlass13device_kernelIN5flash11enable_sm90INS1_16FlashAttnFwdSm90INS1_25CollectiveMainloopFwdSm90ILi2EN4cute5tupleIJNS5_1CILi1EEES8_S8_EEENS6_IJNS7_ILi128EEENS7_ILi96EEENS7_ILi64EEEEEELi256ENS_6half_tEfNS_4arch4Sm90ELb0ELb0ELb0ELb0ELb1ELb0ELb1ELb1ELb0ELb1ELb0ELb0EEENS1_21CollectiveEpilogueFwdINS6_IJSA_NS7_ILi256EEESB_EEES9_SE_SG_Li256ELb0ELb1ELb0ELb0EEENS1_29StaticPersistentTileSchedulerILb0EEEEEEEEEvNT_6ParamsE --------------------------
	.section	.nv.info._ZN7cutlass13device_kernelIN5flash11enable_sm90INS1_16FlashAttnFwdSm90INS1_25CollectiveMainloopFwdSm90ILi2EN4cute5tupleIJNS5_1CILi1EEES8_S8_EEENS6_IJNS7_ILi128EEENS7_ILi96EEENS7_ILi64EEEEEELi256ENS_6half_tEfNS_4arch4Sm90ELb0ELb0ELb0ELb0ELb1ELb0ELb1ELb1ELb0ELb1ELb0ELb0EEENS1_21CollectiveEpilogueFwdINS6_IJSA_NS7_ILi256EEESB_EEES9_SE_SG_Li256ELb0ELb1ELb0ELb0EEENS1_29StaticPersistentTileSchedulerILb0EEEEEEEEEvNT_6ParamsE,"",@"SHT_CUDA_INFO"
	.sectionflags	@""
	.align	4


	//----- nvinfo : EIATTR_CUDA_API_VERSION
	.align		4
        /*0000*/ 	.byte	0x04, 0x37
        /*0002*/ 	.short	(.L_163 - .L_162)
.L_162:
        /*0004*/ 	.word	0x00000082


	//----- nvinfo : EIATTR_KPARAM_INFO
	.align		4
.L_163:
        /*0008*/ 	.byte	0x04, 0x17
        /*000a*/ 	.short	(.L_165 - .L_164)
.L_164:
        /*000c*/ 	.word	0x00000000
        /*0010*/ 	.short	0x0000
        /*0012*/ 	.short	0x0070
        /*0014*/ 	.byte	0x00, 0xf0, 0x01, 0x2c


	//----- nvinfo : EIATTR_SPARSE_MMA_MASK
	.align		4
.L_165:
        /*0018*/ 	.byte	0x03, 0x50
        /*001a*/ 	.short	0x0000


	//----- nvinfo : EIATTR_MAXREG_COUNT
	.align		4
        /*001c*/ 	.byte	0x03, 0x1b
        /*001e*/ 	.short	0x00a8


	//----- nvinfo : EIATTR_NUM_BARRIERS
	.align		4
        /*0020*/ 	.byte	0x02, 0x4c
        /*0022*/ 	.byte	0x10
	.zero		1


	//----- nvinfo : EIATTR_EXTERNS
	.align		4
        /*0024*/ 	.byte	0x04, 0x0f
        /*0026*/ 	.short	(.L_167 - .L_166)


	//   ....[0]....
	.align		4
.L_166:
        /*0028*/ 	.word	index@(__assertfail)


	//----- nvinfo : EIATTR_ANNOTATIONS
	.align		4
.L_167:
        /*002c*/ 	.byte	0x04, 0x55
        /*002e*/ 	.short	(.L_169 - .L_168)


	//   ....[0]....
.L_168:
        /* <DEDUP_REMOVED lines=12> */


	//----- nvinfo : EIATTR_MERCURY_ISA_VERSION
	.align		4
.L_169:
        /*00e0*/ 	.byte	0x03, 0x5f
        /*00e2*/ 	.short	0x0101


	//----- nvinfo : EIATTR_INT_WARP_WIDE_INSTR_OFFSETS
	.align		4
        /*00e4*/ 	.byte	0x04, 0x31
        /*00e6*/ 	.short	(.L_171 - .L_170)


	//   ....[0]....
.L_170:
        /*00e8*/ 	.word	0x000000c0


	//   ....[1]....
        /*00ec*/ 	.word	0x000000d0


	//   ....[2]....
        /*00f0*/ 	.word	0x000000e0


	//   ....[3]....
        /*00f4*/ 	.word	0x00000180


	//----- nvinfo : EIATTR_COOP_GROUP_MASK_REGIDS
	.align		4
.L_171:
        /*00f8*/ 	.byte	0x04, 0x29
        /*00fa*/ 	.short	(.L_173 - .L_172)


	//   ....[0]....
.L_172:
        /*00fc*/ 	.word	0xffffffff


	//   ....[1]....
        /*0100*/ 	.word	0xffffffff


	//   ....[2]....
        /*0104*/ 	.word	0xffffffff


	//   ....[3]....
        /*0108*/ 	.word	0xffffffff


	//   ....[4]....
        /*010c*/ 	.word	0xffffffff


	//   ....[5]....
        /*0110*/ 	.word	0xffffffff


	//   ....[6]....
        /*0114*/ 	.word	0xffffffff


	//   ....[7]....
        /*0118*/ 	.word	0xffffffff


	//   ....[8]....
        /*011c*/ 	.word	0xffffffff


	//   ....[9]....
        /*0120*/ 	.word	0xffffffff


	//   ....[10]....
        /*0124*/ 	.word	0xffffffff


	//   ....[11]....
        /*0128*/ 	.word	0xffffffff


	//   ....[12]....
        /*012c*/ 	.word	0xffffffff


	//   ....[13]....
        /*0130*/ 	.word	0xffffffff


	//   ....[14]....
        /*0134*/ 	.word	0xffffffff


	//   ....[15]....
        /*0138*/ 	.word	0xffffffff


	//   ....[16]....
        /*013c*/ 	.word	0xffffffff


	//   ....[17]....
        /*0140*/ 	.word	0xffffffff


	//   ....[18]....
        /*0144*/ 	.word	0xffffffff


	//   ....[19]....
        /*0148*/ 	.word	0xffffffff


	//   ....[20]....
        /*014c*/ 	.word	0xffffffff


	//   ....[21]....
        /*0150*/ 	.word	0xffffffff


	//   ....[22]....
        /*0154*/ 	.word	0xffffffff


	//   ....[23]....
        /*0158*/ 	.word	0xffffffff


	//   ....[24]....
        /*015c*/ 	.word	0xffffffff


	//   ....[25]....
        /*0160*/ 	.word	0xffffffff


	//   ....[26]....
        /*0164*/ 	.word	0xffffffff


	//   ....[27]....
        /*0168*/ 	.word	0xffffffff


	//   ....[28]....
        /*016c*/ 	.word	0xffffffff


	//   ....[29]....
        /*0170*/ 	.word	0xffffffff


	//   ....[30]....
        /*0174*/ 	.word	0xffffffff


	//   ....[31]....
        /*0178*/ 	.word	0xffffffff


	//   ....[32]....
        /*017c*/ 	.word	0xffffffff


	//   ....[33]....
        /*0180*/ 	.word	0xffffffff


	//   ....[34]....
        /*0184*/ 	.word	0xffffffff


	//   ....[35]....
        /*0188*/ 	.word	0xffffffff


	//   ....[36]....
        /*018c*/ 	.word	0xffffffff


	//   ....[37]....
        /*0190*/ 	.word	0xffffffff


	//   ....[38]....
        /*0194*/ 	.word	0xffffffff


	//   ....[39]....
        /*0198*/ 	.word	0xffffffff


	//   ....[40]....
        /*019c*/ 	.word	0xffffffff


	//   ....[41]....
        /*01a0*/ 	.word	0xffffffff


	//   ....[42]....
        /*01a4*/ 	.word	0xffffffff


	//   ....[43]....
        /*01a8*/ 	.word	0xffffffff


	//   ....[44]....
        /*01ac*/ 	.word	0xffffffff


	//   ....[45]....
        /*01b0*/ 	.word	0xffffffff


	//   ....[46]....
        /*01b4*/ 	.word	0xffffffff


	//   ....[47]....
        /*01b8*/ 	.word	0xffffffff


	//   ....[48]....
        /*01bc*/ 	.word	0xffffffff


	//   ....[49]....
        /*01c0*/ 	.word	0xffffffff


	//   ....[50]....
        /*01c4*/ 	.word	0xffffffff


	//   ....[51]....
        /*01c8*/ 	.word	0xffffffff


	//   ....[52]....
        /*01cc*/ 	.word	0xffffffff


	//   ....[53]....
        /*01d0*/ 	.word	0xffffffff


	//   ....[54]....
        /*01d4*/ 	.word	0xffffffff


	//   ....[55]....
        /*01d8*/ 	.word	0xffffffff


	//   ....[56]....
        /*01dc*/ 	.word	0xffffffff


	//   ....[57]....
        /*01e0*/ 	.word	0xffffffff


	//   ....[58]....
        /*01e4*/ 	.word	0xffffffff


	//   ....[59]....
        /*01e8*/ 	.word	0xffffffff


	//   ....[60]....
        /*01ec*/ 	.word	0xffffffff


	//   ....[61]....
        /*01f0*/ 	.word	0xffffffff


	//   ....[62]....
        /*01f4*/ 	.word	0xffffffff


	//   ....[63]....
        /*01f8*/ 	.word	0xffffffff


	//   ....[64]....
        /*01fc*/ 	.word	0xffffffff


	//   ....[65]....
        /*0200*/ 	.word	0xffffffff


	//   ....[66]....
        /*0204*/ 	.word	0xffffffff


	//   ....[67]....
        /*0208*/ 	.word	0xffffffff


	//   ....[68]....
        /*020c*/ 	.word	0xffffffff


	//   ....[69]....
        /*0210*/ 	.word	0xffffffff


	//   ....[70]....
        /*0214*/ 	.word	0xffffffff


	//   ....[71]....
        /*0218*/ 	.word	0xffffffff


	//   ....[72]....
        /*021c*/ 	.word	0xffffffff


	//   ....[73]....
        /*0220*/ 	.word	0xffffffff


	//   ....[74]....
        /*0224*/ 	.word	0xffffffff


	//   ....[75]....
        /*0228*/ 	.word	0xffffffff


	//   ....[76]....
        /*022c*/ 	.word	0xffffffff


	//   ....[77]....
        /*0230*/ 	.word	0xffffffff


	//   ....[78]....
        /*0234*/ 	.word	0xffffffff


	//   ....[79]....
        /*0238*/ 	.word	0xffffffff


	//   ....[80]....
        /*023c*/ 	.word	0xffffffff


	//   ....[81]....
        /*0240*/ 	.word	0xffffffff


	//   ....[82]....
        /*0244*/ 	.word	0xffffffff


	//   ....[83]....
        /*0248*/ 	.word	0xffffffff


	//   ....[84]....
        /*024c*/ 	.word	0xffffffff


	//   ....[85]....
        /*0250*/ 	.word	0xffffffff


	//   ....[86]....
        /*0254*/ 	.word	0xffffffff


	//   ....[87]....
        /*0258*/ 	.word	0xffffffff


	//   ....[88]....
        /*025c*/ 	.word	0xffffffff


	//   ....[89]....
        /*0260*/ 	.word	0xffffffff


	//   ....[90]....
        /*0264*/ 	.word	0xffffffff


	//   ....[91]....
        /*0268*/ 	.word	0xffffffff


	//   ....[92]....
        /*026c*/ 	.word	0xffffffff


	//   ....[93]....
        /*0270*/ 	.word	0xffffffff


	//   ....[94]....
        /*0274*/ 	.word	0xffffffff


	//   ....[95]....
        /*0278*/ 	.word	0xffffffff


	//   ....[96]....
        /*027c*/ 	.word	0xffffffff


	//   ....[97]....
        /*0280*/ 	.word	0xffffffff


	//   ....[98]....
        /*0284*/ 	.word	0xffffffff


	//   ....[99]....
        /*0288*/ 	.word	0xffffffff


	//   ....[100]....
        /*028c*/ 	.word	0xffffffff


	//   ....[101]....
        /*0290*/ 	.word	0xffffffff


	//   ....[102]....
        /*0294*/ 	.word	0xffffffff


	//   ....[103]....
        /*0298*/ 	.word	0xffffffff


	//   ....[104]....
        /*029c*/ 	.word	0xffffffff


	//   ....[105]....
        /*02a0*/ 	.word	0xffffffff


	//   ....[106]....
        /*02a4*/ 	.word	0xffffffff


	//   ....[107]....
        /*02a8*/ 	.word	0xffffffff


	//   ....[108]....
        /*02ac*/ 	.word	0xffffffff


	//   ....[109]....
        /*02b0*/ 	.word	0xffffffff


	//   ....[110]....
        /*02b4*/ 	.word	0xffffffff


	//   ....[111]....
        /*02b8*/ 	.word	0xffffffff


	//   ....[112]....
        /*02bc*/ 	.word	0x0500000f


	//   ....[113]....
        /*02c0*/ 	.word	0x0500000f


	//   ....[114]....
        /*02c4*/ 	.word	0x0500000f


	//   ....[115]....
        /*02c8*/ 	.word	0x0500000f


	//   ....[116]....
        /*02cc*/ 	.word	0x0500000f


	//   ....[117]....
        /*02d0*/ 	.word	0x0500000f


	//   ....[118]....
        /*02d4*/ 	.word	0x0500000f


	//   ....[119]....
        /*02d8*/ 	.word	0x0500000f


	//   ....[120]....
        /*02dc*/ 	.word	0x0500000f


	//   ....[121]....
        /*02e0*/ 	.word	0x0500000f


	//   ....[122]....
        /*02e4*/ 	.word	0x0500000f


	//   ....[123]....
        /*02e8*/ 	.word	0x0500000f


	//   ....[124]....
        /*02ec*/ 	.word	0x0500000f


	//   ....[125]....
        /*02f0*/ 	.word	0x0500000f


	//   ....[126]....
        /*02f4*/ 	.word	0x0500000f


	//   ....[127]....
        /*02f8*/ 	.word	0x0500000f


	//   ....[128]....
        /*02fc*/ 	.word	0x0500000f


	//   ....[129]....
        /*0300*/ 	.word	0x0500000f


	//   ....[130]....
        /*0304*/ 	.word	0x0500000f


	//   ....[131]....
        /*0308*/ 	.word	0x0500000f


	//   ....[132]....
        /*030c*/ 	.word	0x0500000f


	//   ....[133]....
        /*0310*/ 	.word	0x0500000f


	//   ....[134]....
        /*0314*/ 	.word	0x0500000f


	//   ....[135]....
        /*0318*/ 	.word	0x0500000f


	//   ....[136]....
        /*031c*/ 	.word	0x0500000f


	//   ....[137]....
        /*0320*/ 	.word	0x0500000f


	//   ....[138]....
        /*0324*/ 	.word	0x0500000f


	//   ....[139]....
        /*0328*/ 	.word	0x0500000f


	//   ....[140]....
        /*032c*/ 	.word	0x0500000f


	//   ....[141]....
        /*0330*/ 	.word	0x0500000f


	//   ....[142]....
        /*0334*/ 	.word	0x0500000f


	//   ....[143]....
        /*0338*/ 	.word	0x0500000f


	//   ....[144]....
        /*033c*/ 	.word	0x0500000f


	//   ....[145]....
        /*0340*/ 	.word	0x0500000f


	//   ....[146]....
        /*0344*/ 	.word	0x0500000f


	//   ....[147]....
        /*0348*/ 	.word	0x0500000f


	//   ....[148]....
        /*034c*/ 	.word	0x0500000f


	//   ....[149]....
        /*0350*/ 	.word	0x0500000f


	//   ....[150]....
        /*0354*/ 	.word	0x0500000f


	//   ....[151]....
        /*0358*/ 	.word	0x0500000f


	//   ....[152]....
        /*035c*/ 	.word	0x0500000f


	//   ....[153]....
        /*0360*/ 	.word	0x0500000f


	//   ....[154]....
        /*0364*/ 	.word	0x0500000f


	//   ....[155]....
        /*0368*/ 	.word	0x0500000f


	//   ....[156]....
        /*036c*/ 	.word	0x0500000f


	//   ....[157]....
        /*0370*/ 	.word	0x0500000f


	//   ....[158]....
        /*0374*/ 	.word	0x0500000f


	//   ....[159]....
        /*0378*/ 	.word	0x0500000f


	//   ....[160]....
        /*037c*/ 	.word	0x0500000f


	//   ....[161]....
        /*0380*/ 	.word	0x0500000f


	//   ....[162]....
        /*0384*/ 	.word	0x0500000f


	//   ....[163]....
        /*0388*/ 	.word	0x0500000f


	//   ....[164]....
        /*038c*/ 	.word	0x0500000f


	//   ....[165]....
        /*0390*/ 	.word	0x0500000f


	//   ....[166]....
        /*0394*/ 	.word	0x0500000f


	//   ....[167]....
        /*0398*/ 	.word	0x0500000f


	//   ....[168]....
        /*039c*/ 	.word	0x0500000f


	//   ....[169]....
        /*03a0*/ 	.word	0x0500000f


	//   ....[170]....
        /*03a4*/ 	.word	0x0500000f


	//   ....[171]....
        /*03a8*/ 	.word	0x0500000f


	//   ....[172]....
        /*03ac*/ 	.word	0x0500000f


	//   ....[173]....
        /*03b0*/ 	.word	0x0500000f


	//   ....[174]....
        /*03b4*/ 	.word	0x0500000f


	//   ....[175]....
        /*03b8*/ 	.word	0x0500000f


	//   ....[176]....
        /*03bc*/ 	.word	0x0500000f


	//   ....[177]....
        /*03c0*/ 	.word	0x0500000f


	//   ....[178]....
        /*03c4*/ 	.word	0x0500000f


	//   ....[179]....
        /*03c8*/ 	.word	0x0500000f


	//   ....[180]....
        /*03cc*/ 	.word	0x0500000f


	//   ....[181]....
        /*03d0*/ 	.word	0x0500000f


	//   ....[182]....
        /*03d4*/ 	.word	0x0500000f


	//   ....[183]....
        /*03d8*/ 	.word	0x0500000f


	//   ....[184]....
        /*03dc*/ 	.word	0x0500000f


	//   ....[185]....
        /*03e0*/ 	.word	0x0500000f


	//   ....[186]....
        /*03e4*/ 	.word	0x0500000f


	//   ....[187]....
        /*03e8*/ 	.word	0x0500000f


	//   ....[188]....
        /*03ec*/ 	.word	0x0500000f


	//   ....[189]....
        /*03f0*/ 	.word	0x0500000f


	//   ....[190]....
        /*03f4*/ 	.word	0x0500000f


	//   ....[191]....
        /*03f8*/ 	.word	0x0500000f


	//   ....[192]....
        /*03fc*/ 	.word	0x0500000f


	//   ....[193]....
        /*0400*/ 	.word	0x0500000f


	//----- nvinfo : EIATTR_COOP_GROUP_INSTR_OFFSETS
	.align		4
.L_173:
        /*0404*/ 	.byte	0x04, 0x28
        /*0406*/ 	.short	(.L_175 - .L_174)


	//   ....[0]....
.L_174:
        /*0408*/ 	.word	0x00000080


	//   ....[1]....
        /*040c*/ 	.word	0x00000090


	//   ....[2]....
        /*0410*/ 	.word	0x000002f0


	//   ....[3]....
        /*0414*/ 	.word	0x00000450


	//   ....[4]....
        /*0418*/ 	.word	0x00000570


	//   ....[5]....
        /*041c*/ 	.word	0x000006d0


	//   ....[6]....
        /*0420*/ 	.word	0x00000d00


	//   ....[7]....
        /*0424*/ 	.word	0x000024b0


	//   ....[8]....
        /*0428*/ 	.word	0x000024d0


	//   ....[9]....
        /*042c*/ 	.word	0x000024f0


	//   ....[10]....
        /*0430*/ 	.word	0x00002510


	//   ....[11]....
        /*0434*/ 	.word	0x00004090


	//   ....[12]....
        /*0438*/ 	.word	0x00004100


	//   ....[13]....
        /*043c*/ 	.word	0x00004110


	//   ....[14]....
        /*0440*/ 	.word	0x00004140


	//   ....[15]....
        /*0444*/ 	.word	0x000056b0


	//   ....[16]....
        /*0448*/ 	.word	0x000056f0


	//   ....[17]....
        /*044c*/ 	.word	0x000057b0


	//   ....[18]....
        /*0450*/ 	.word	0x000057d0


	//   ....[19]....
        /*0454*/ 	.word	0x00007160


	//   ....[20]....
        /*0458*/ 	.word	0x00007190


	//   ....[21]....
        /*045c*/ 	.word	0x00007250


	//   ....[22]....
        /*0460*/ 	.word	0x00007280


	//   ....[23]....
        /*0464*/ 	.word	0x000078b0


	//   ....[24]....
        /*0468*/ 	.word	0x000078f0


	//   ....[25]....
        /*046c*/ 	.word	0x00007a30


	//   ....[26]....
        /*0470*/ 	.word	0x00007a50


	//   ....[27]....
        /*0474*/ 	.word	0x00007b80


	//   ....[28]....
        /*0478*/ 	.word	0x00007ba0


	//   ....[29]....
        /*047c*/ 	.word	0x00007ce0


	//   ....[30]....
        /*0480*/ 	.word	0x00007d20


	//   ....[31]....
        /*0484*/ 	.word	0x00009430


	//   ....[32]....
        /*0488*/ 	.word	0x00009460


	//   ....[33]....
        /*048c*/ 	.word	0x00009490


	//   ....[34]....
        /*0490*/ 	.word	0x000094a0


	//   ....[35]....
        /*0494*/ 	.word	0x000094e0


	//   ....[36]....
        /*0498*/ 	.word	0x00009520


	//   ....[37]....
        /*049c*/ 	.word	0x00009540


	//   ....[38]....
        /*04a0*/ 	.word	0x000095a0


	//   ....[39]....
        /*04a4*/ 	.word	0x000095c0


	//   ....[40]....
        /*04a8*/ 	.word	0x000095e0


	//   ....[41]....
        /*04ac*/ 	.word	0x00009620


	//   ....[42]....
        /*04b0*/ 	.word	0x00009650


	//   ....[43]....
        /*04b4*/ 	.word	0x00009cc0


	//   ....[44]....
        /*04b8*/ 	.word	0x00009cf0


	//   ....[45]....
        /*04bc*/ 	.word	0x00009d40


	//   ....[46]....
        /*04c0*/ 	.word	0x00009d60


	//   ....[47]....
        /*04c4*/ 	.word	0x00009d80


	//   ....[48]....
        /*04c8*/ 	.word	0x00009d90


	//   ....[49]....
        /*04cc*/ 	.word	0x00009da0


	//   ....[50]....
        /*04d0*/ 	.word	0x00009db0


	//   ....[51]....
        /*04d4*/ 	.word	0x00009dc0


	//   ....[52]....
        /*04d8*/ 	.word	0x00009e00


	//   ....[53]....
        /*04dc*/ 	.word	0x00009e30


	//   ....[54]....
        /*04e0*/ 	.word	0x00009ec0


	//   ....[55]....
        /*04e4*/ 	.word	0x00009ff0


	//   ....[56]....
        /*04e8*/ 	.word	0x0000a060


	//   ....[57]....
        /*04ec*/ 	.word	0x0000a1f0


	//   ....[58]....
        /*04f0*/ 	.word	0x0000a210


	//   ....[59]....
        /*04f4*/ 	.word	0x0000a760


	//   ....[60]....
        /*04f8*/ 	.word	0x0000a790


	//   ....[61]....
        /*04fc*/ 	.word	0x0000a7a0


	//   ....[62]....
        /*0500*/ 	.word	0x0000a7e0


	//   ....[63]....
        /*0504*/ 	.word	0x0000a8a0


	//   ....[64]....
        /*0508*/ 	.word	0x0000a900


	//   ....[65]....
        /*050c*/ 	.word	0x0000a980


	//   ....[66]....
        /*0510*/ 	.word	0x0000a9a0


	//   ....[67]....
        /*0514*/ 	.word	0x0000aa30


	//   ....[68]....
        /*0518*/ 	.word	0x0000aa50


	//   ....[69]....
        /*051c*/ 	.word	0x0000aae0


	//   ....[70]....
        /*0520*/ 	.word	0x0000ab00


	//   ....[71]....
        /*0524*/ 	.word	0x0000ab90


	//   ....[72]....
        /*0528*/ 	.word	0x0000abb0


	//   ....[73]....
        /*052c*/ 	.word	0x0000ac40


	//   ....[74]....
        /*0530*/ 	.word	0x0000ac90


	//   ....[75]....
        /*0534*/ 	.word	0x0000b040


	//   ....[76]....
        /*0538*/ 	.word	0x0000b130


	//   ....[77]....
        /*053c*/ 	.word	0x0000b2c0


	//   ....[78]....
        /*0540*/ 	.word	0x0000b2f0


	//   ....[79]....
        /*0544*/ 	.word	0x0000b340


	//   ....[80]....
        /*0548*/ 	.word	0x0000b390


	//   ....[81]....
        /*054c*/ 	.word	0x0000b3e0


	//   ....[82]....
        /*0550*/ 	.word	0x0000b450


	//   ....[83]....
        /*0554*/ 	.word	0x0000b460


	//   ....[84]....
        /*0558*/ 	.word	0x0000b490


	//   ....[85]....
        /*055c*/ 	.word	0x0000b4b0


	//   ....[86]....
        /*0560*/ 	.word	0x0000b4e0


	//   ....[87]....
        /*0564*/ 	.word	0x0000bc70


	//   ....[88]....
        /*0568*/ 	.word	0x0000bc90


	//   ....[89]....
        /*056c*/ 	.word	0x0000bca0


	//   ....[90]....
        /*0570*/ 	.word	0x0000bcb0


	//   ....[91]....
        /*0574*/ 	.word	0x0000bcd0


	//   ....[92]....
        /*0578*/ 	.word	0x0000bd00


	//   ....[93]....
        /*057c*/ 	.word	0x0000bd20


	//   ....[94]....
        /*0580*/ 	.word	0x0000bd50


	//   ....[95]....
        /*0584*/ 	.word	0x0000bd70


	//   ....[96]....
        /*0588*/ 	.word	0x0000bda0


	//   ....[97]....
        /*058c*/ 	.word	0x0000bdd0


	//   ....[98]....
        /*0590*/ 	.word	0x0000bdf0


	//   ....[99]....
        /*0594*/ 	.word	0x0000c160


	//   ....[100]....
        /*0598*/ 	.word	0x0000c180


	//   ....[101]....
        /*059c*/ 	.word	0x0000c190


	//   ....[102]....
        /*05a0*/ 	.word	0x0000c1b0


	//   ....[103]....
        /*05a4*/ 	.word	0x0000c1d0


	//   ....[104]....
        /*05a8*/ 	.word	0x0000c230


	//   ....[105]....
        /*05ac*/ 	.word	0x0000c250


	//   ....[106]....
        /*05b0*/ 	.word	0x0000c2b0


	//   ....[107]....
        /*05b4*/ 	.word	0x0000c2d0


	//   ....[108]....
        /*05b8*/ 	.word	0x0000c330


	//   ....[109]....
        /*05bc*/ 	.word	0x0000c360


	//   ....[110]....
        /*05c0*/ 	.word	0x0000c3b0


	//   ....[111]....
        /*05c4*/ 	.word	0x0000c770


	//   ....[112]....
        /*05c8*/ 	.word	0x0000ccc0


	//   ....[113]....
        /*05cc*/ 	.word	0x0000cdb0


	//   ....[114]....
        /*05d0*/ 	.word	0x0000ce50


	//   ....[115]....
        /*05d4*/ 	.word	0x0000cec0


	//   ....[116]....
        /*05d8*/ 	.word	0x0000cf70


	//   ....[117]....
        /*05dc*/ 	.word	0x0000d070


	//   ....[118]....
        /*05e0*/ 	.word	0x0000d0c0


	//   ....[119]....
        /*05e4*/ 	.word	0x0000d1c0


	//   ....[120]....
        /*05e8*/ 	.word	0x0000d210


	//   ....[121]....
        /*05ec*/ 	.word	0x0000d270


	//   ....[122]....
        /*05f0*/ 	.word	0x0000d340


	//   ....[123]....
        /*05f4*/ 	.word	0x0000d430


	//   ....[124]....
        /*05f8*/ 	.word	0x0000d480


	//   ....[125]....
        /*05fc*/ 	.word	0x0000d540


	//   ....[126]....
        /*0600*/ 	.word	0x0000d5d0


	//   ....[127]....
        /*0604*/ 	.word	0x0000d670


	//   ....[128]....
        /*0608*/ 	.word	0x0000d740


	//   ....[129]....
        /*060c*/ 	.word	0x0000d860


	//   ....[130]....
        /*0610*/ 	.word	0x0000d8d0


	//   ....[131]....
        /*0614*/ 	.word	0x0000d930


	//   ....[132]....
        /*0618*/ 	.word	0x0000da20


	//   ....[133]....
        /*061c*/ 	.word	0x0000dac0


	//   ....[134]....
        /*0620*/ 	.word	0x0000dbc0


	//   ....[135]....
        /*0624*/ 	.word	0x0000dcc0


	//   ....[136]....
        /*0628*/ 	.word	0x0000dd30


	//   ....[137]....
        /*062c*/ 	.word	0x0000dd90


	//   ....[138]....
        /*0630*/ 	.word	0x0000de70


	//   ....[139]....
        /*0634*/ 	.word	0x0000df80


	//   ....[140]....
        /*0638*/ 	.word	0x0000dfd0


	//   ....[141]....
        /*063c*/ 	.word	0x0000e060


	//   ....[142]....
        /*0640*/ 	.word	0x0000e100


	//   ....[143]....
        /*0644*/ 	.word	0x0000e180


	//   ....[144]....
        /*0648*/ 	.word	0x0000e250


	//   ....[145]....
        /*064c*/ 	.word	0x0000e360


	//   ....[146]....
        /*0650*/ 	.word	0x0000e3b0


	//   ....[147]....
        /*0654*/ 	.word	0x0000e420


	//   ....[148]....
        /*0658*/ 	.word	0x0000e510


	//   ....[149]....
        /*065c*/ 	.word	0x0000e620


	//   ....[150]....
        /*0660*/ 	.word	0x0000e670


	//   ....[151]....
        /*0664*/ 	.word	0x0000e6f0


	//   ....[152]....
        /*0668*/ 	.word	0x0000e7d0


	//   ....[153]....
        /*066c*/ 	.word	0x0000e8e0


	//   ....[154]....
        /*0670*/ 	.word	0x0000e930


	//   ....[155]....
        /*0674*/ 	.word	0x0000e9b0


	//   ....[156]....
        /*0678*/ 	.word	0x0000ea80


	//   ....[157]....
        /*067c*/ 	.word	0x0000ebc0


	//   ....[158]....
        /*0680*/ 	.word	0x0000ec90


	//   ....[159]....
        /*0684*/ 	.word	0x0000ed30


	//   ....[160]....
        /*0688*/ 	.word	0x0000ee70


	//   ....[161]....
        /*068c*/ 	.word	0x0000eed0


	//   ....[162]....
        /*0690*/ 	.word	0x0000eff0


	//   ....[163]....
        /*0694*/ 	.word	0x0000f050


	//   ....[164]....
        /*0698*/ 	.word	0x0000f170


	//   ....[165]....
        /*069c*/ 	.word	0x0000f1d0


	//   ....[166]....
        /*06a0*/ 	.word	0x0000f2e0


	//   ....[167]....
        /*06a4*/ 	.word	0x0000f340


	//   ....[168]....
        /*06a8*/ 	.word	0x0000f420


	//   ....[169]....
        /*06ac*/ 	.word	0x0000f500


	//   ....[170]....
        /*06b0*/ 	.word	0x0000f5a0


	//   ....[171]....
        /*06b4*/ 	.word	0x0000f600


	//   ....[172]....
        /*06b8*/ 	.word	0x0000f6a0


	//   ....[173]....
        /*06bc*/ 	.word	0x0000f700


	//   ....[174]....
        /*06c0*/ 	.word	0x0000f7a0


	//   ....[175]....
        /*06c4*/ 	.word	0x0000f800


	//   ....[176]....
        /*06c8*/ 	.word	0x0000f8b0


	//   ....[177]....
        /*06cc*/ 	.word	0x0000f910


	//   ....[178]....
        /*06d0*/ 	.word	0x0000f9c0


	//   ....[179]....
        /*06d4*/ 	.word	0x0000fa20


	//   ....[180]....
        /*06d8*/ 	.word	0x0000fad0


	//   ....[181]....
        /*06dc*/ 	.word	0x0000fbb0


	//   ....[182]....
        /*06e0*/ 	.word	0x0000fc50


	//   ....[183]....
        /*06e4*/ 	.word	0x0000fcb0


	//   ....[184]....
        /*06e8*/ 	.word	0x0000fd80


	//   ....[185]....
        /*06ec*/ 	.word	0x0000fde0


	//   ....[186]....
        /*06f0*/ 	.word	0x0000feb0


	//   ....[187]....
        /*06f4*/ 	.word	0x0000ff10


	//   ....[188]....
        /*06f8*/ 	.word	0x0000ffe0


	//   ....[189]....
        /*06fc*/ 	.word	0x00010040


	//   ....[190]....
        /*0700*/ 	.word	0x00010110


	//   ....[191]....
        /*0704*/ 	.word	0x00010170


	//   ....[192]....
        /*0708*/ 	.word	0x00010250


	//   ....[193]....
        /*070c*/ 	.word	0x00010360


	//----- nvinfo : EIATTR_REG_RECONFIG
	.align		4
.L_175:
        /*0710*/ 	.byte	0x01, 0x54
	.zero		2


	//----- nvinfo : EIATTR_SYSCALL_OFFSETS
	.align		4
        /*0714*/ 	.byte	0x04, 0x46
        /*0716*/ 	.short	(.L_177 - .L_176)


	//   ....[0]....
.L_176:
        /*0718*/ 	.word	0x00001070


	//   ....[1]....
        /*071c*/ 	.word	0x00008ce0


	//   ....[2]....
        /*0720*/ 	.word	0x00008e20


	//   ....[3]....
        /*0724*/ 	.word	0x00008f10


	//   ....[4]....
        /*0728*/ 	.word	0x000099c0


	//   ....[5]....
        /*072c*/ 	.word	0x0000a480


	//----- nvinfo : EIATTR_MBARRIER_INSTR_OFFSETS
	.align		4
.L_177:
        /*0730*/ 	.byte	0x04, 0x39
        /*0732*/ 	.short	(.L_179 - .L_178)


	//   ....[0]....
.L_178:
        /*0734*/ 	.word	0x00000190
        /*0738*/ 	.word	0x000000ff
        /*073c*/ 	.word	0x00032400
        /*0740*/ 	.short	0x0100
        /*0742*/ 	.byte	0x08
	.zero		1


	//   ....[1]....
        /*0744*/ 	.word	0x000001a0
        /*0748*/ 	.word	0x000000ff
        /*074c*/ 	.word	0x00032410
        /*0750*/ 	.short	0x0100
        /*0752*/ 	.byte	0x08
	.zero		1


	//   ....[2]....
        /*0754*/ 	.word	0x000001b0
        /*0758*/ 	.word	0x000000ff
        /*075c*/ 	.word	0x00032420
        /*0760*/ 	.short	0x0100
        /*0762*/ 	.byte	0x08
	.zero		1


	//   ....[3]....
        /*0764*/ 	.word	0x000002a0
        /*0768*/ 	.word	0x000000ff
        /*076c*/ 	.word	0x00032430
        /*0770*/ 	.short	0x0100
        /*0772*/ 	.byte	0x08
	.zero		1


	//   ....[4]....
        /*0774*/ 	.word	0x000002b0
        /*0778*/ 	.word	0x000000ff
        /*077c*/ 	.word	0x00032440
        /*0780*/ 	.short	0x0100
        /*0782*/ 	.byte	0x08
	.zero		1


	//   ....[5]....
        /*0784*/ 	.word	0x000002c0
        /*0788*/ 	.word	0x000000ff
        /*078c*/ 	.word	0x00032438
        /*0790*/ 	.short	0x0100
        /*0792*/ 	.byte	0x08
	.zero		1


	//   ....[6]....
        /*0794*/ 	.word	0x000002d0
        /*0798*/ 	.word	0x000000ff
        /*079c*/ 	.word	0x00032448
        /*07a0*/ 	.short	0x0100
        /*07a2*/ 	.byte	0x08
	.zero		1


	//   ....[7]....
        /*07a4*/ 	.word	0x00000400
        /*07a8*/ 	.word	0x000000ff
        /*07ac*/ 	.word	0x00032450
        /*07b0*/ 	.short	0x0100
        /*07b2*/ 	.byte	0x08
	.zero		1


	//   ....[8]....
        /*07b4*/ 	.word	0x00000410
        /*07b8*/ 	.word	0x000000ff
        /*07bc*/ 	.word	0x00032460
        /*07c0*/ 	.short	0x0100
        /*07c2*/ 	.byte	0x08
	.zero		1


	//   ....[9]....
        /*07c4*/ 	.word	0x00000420
        /*07c8*/ 	.word	0x000000ff
        /*07cc*/ 	.word	0x00032458
        /*07d0*/ 	.short	0x0100
        /*07d2*/ 	.byte	0x08
	.zero		1


	//   ....[10]....
        /*07d4*/ 	.word	0x00000430
        /*07d8*/ 	.word	0x000000ff
        /*07dc*/ 	.word	0x00032468
        /*07e0*/ 	.short	0x0100
        /*07e2*/ 	.byte	0x08
	.zero		1


	//   ....[11]....
        /*07e4*/ 	.word	0x00000520
        /*07e8*/ 	.word	0x000000ff
        /*07ec*/ 	.word	0x00032470
        /*07f0*/ 	.short	0x0100
        /*07f2*/ 	.byte	0x06
	.zero		1


	//   ....[12]....
        /*07f4*/ 	.word	0x00000530
        /*07f8*/ 	.word	0x000000ff
        /*07fc*/ 	.word	0x00032480
        /*0800*/ 	.short	0x0100
        /*0802*/ 	.byte	0x06
	.zero		1


	//   ....[13]....
        /*0804*/ 	.word	0x00000540
        /*0808*/ 	.word	0x000000ff
        /*080c*/ 	.word	0x00032478
        /*0810*/ 	.short	0x0100
        /*0812*/ 	.byte	0x06
	.zero		1


	//   ....[14]....
        /*0814*/ 	.word	0x00000550
        /*0818*/ 	.word	0x000000ff
        /*081c*/ 	.word	0x00032488
        /*0820*/ 	.short	0x0100
        /*0822*/ 	.byte	0x06
	.zero		1


	//   ....[15]....
        /*0824*/ 	.word	0x00000680
        /*0828*/ 	.word	0x000000ff
        /*082c*/ 	.word	0x00032490
        /*0830*/ 	.short	0x0100
        /*0832*/ 	.byte	0x08
	.zero		1


	//   ....[16]....
        /*0834*/ 	.word	0x00000690
        /*0838*/ 	.word	0x000000ff
        /*083c*/ 	.word	0x000324a0
        /*0840*/ 	.short	0x0100
        /*0842*/ 	.byte	0x08
	.zero		1


	//   ....[17]....
        /*0844*/ 	.word	0x000006a0
        /*0848*/ 	.word	0x000000ff
        /*084c*/ 	.word	0x00032498
        /*0850*/ 	.short	0x0100
        /*0852*/ 	.byte	0x08
	.zero		1


	//   ....[18]....
        /*0854*/ 	.word	0x000006b0
        /*0858*/ 	.word	0x000000ff
        /*085c*/ 	.word	0x000324a8
        /*0860*/ 	.short	0x0100
        /*0862*/ 	.byte	0x08
	.zero		1


	//   ....[19]....
        /*0864*/ 	.word	0x000007f0
        /*0868*/ 	.word	0x000000ff
        /*086c*/ 	.word	0x000324b0
        /*0870*/ 	.short	0x0100
        /*0872*/ 	.byte	0x08
	.zero		1


	//   ....[20]....
        /*0874*/ 	.word	0x00000800
        /*0878*/ 	.word	0x000000ff
        /*087c*/ 	.word	0x000324c0
        /*0880*/ 	.short	0x0100
        /*0882*/ 	.byte	0x08
	.zero		1


	//   ....[21]....
        /*0884*/ 	.word	0x00000810
        /*0888*/ 	.word	0x000000ff
        /*088c*/ 	.word	0x000324b8
        /*0890*/ 	.short	0x0100
        /*0892*/ 	.byte	0x08
	.zero		1


	//   ....[22]....
        /*0894*/ 	.word	0x00000820
        /*0898*/ 	.word	0x000000ff
        /*089c*/ 	.word	0x000324c8
        /*08a0*/ 	.short	0x0100
        /*08a2*/ 	.byte	0x08
	.zero		1


	//   ....[23]....
        /*08a4*/ 	.word	0x000010c0
        /*08a8*/ 	.word	0x000000ff
        /*08ac*/ 	.word	0x00032400
        /*08b0*/ 	.short	0x010a
        /*08b2*/ 	.byte	0x33
	.zero		1


	//   ....[24]....
        /*08b4*/ 	.word	0x00001190
        /*08b8*/ 	.word	0x000000ff
        /*08bc*/ 	.word	0x00032430
        /*08c0*/ 	.short	0x010a
        /*08c2*/ 	.byte	0x1b
	.zero		1


	//   ....[25]....
        /*08c4*/ 	.word	0x000011d0
        /*08c8*/ 	.word	0x000000ff
        /*08cc*/ 	.word	0x00032430
        /*08d0*/ 	.short	0x010a
        /*08d2*/ 	.byte	0x1b
	.zero		1


	//   ....[26]....
        /*08d4*/ 	.word	0x00001430
        /*08d8*/ 	.word	0x000000ff
        /*08dc*/ 	.word	0x00032410
        /*08e0*/ 	.short	0x010a
        /*08e2*/ 	.byte	0x33
	.zero		1


	//   ....[27]....
        /*08e4*/ 	.word	0x00001470
        /*08e8*/ 	.word	0x000000ff
        /*08ec*/ 	.word	0x00032450
        /*08f0*/ 	.short	0x010a
        /*08f2*/ 	.byte	0x1b
	.zero		1


	//   ....[28]....
        /*08f4*/ 	.word	0x000014b0
        /*08f8*/ 	.word	0x000000ff
        /*08fc*/ 	.word	0x00032450
        /*0900*/ 	.short	0x010a
        /*0902*/ 	.byte	0x1b
	.zero		1


	//   ....[29]....
        /*0904*/ 	.word	0x00001d60
        /*0908*/ 	.word	0x000000ff
        /*090c*/ 	.word	0x00000000
        /*0910*/ 	.short	0x0101
        /*0912*/ 	.byte	0x06
	.zero		1


	//   ....[30]....
        /*0914*/ 	.word	0x00003220
        /*0918*/ 	.word	0x000000ff
        /*091c*/ 	.word	0x00000000
        /*0920*/ 	.short	0x0101
        /*0922*/ 	.byte	0x1b
	.zero		1


	//   ....[31]....
        /*0924*/ 	.word	0x00003380
        /*0928*/ 	.word	0x000000ff
        /*092c*/ 	.word	0x00032430
        /*0930*/ 	.short	0x010a
        /*0932*/ 	.byte	0x1c
	.zero		1


	//   ....[32]....
        /*0934*/ 	.word	0x000033c0
        /*0938*/ 	.word	0x000000ff
        /*093c*/ 	.word	0x00032430
        /*0940*/ 	.short	0x010a
        /*0942*/ 	.byte	0x1c
	.zero		1


	//   ....[33]....
        /*0944*/ 	.word	0x00003540
        /*0948*/ 	.word	0x000000ff
        /*094c*/ 	.word	0x00032450
        /*0950*/ 	.short	0x010a
        /*0952*/ 	.byte	0x1c
	.zero		1


	//   ....[34]....
        /*0954*/ 	.word	0x00003580
        /*0958*/ 	.word	0x000000ff
        /*095c*/ 	.word	0x00032450
        /*0960*/ 	.short	0x010a
        /*0962*/ 	.byte	0x1c
	.zero		1


	//   ....[35]....
        /*0964*/ 	.word	0x00003e00
        /*0968*/ 	.word	0x000000ff
        /*096c*/ 	.word	0x00000000
        /*0970*/ 	.short	0x0101
        /*0972*/ 	.byte	0x06
	.zero		1


	//   ....[36]....
        /*0974*/ 	.word	0x00005690
        /*0978*/ 	.word	0x000000ff
        /*097c*/ 	.word	0x00000000
        /*0980*/ 	.short	0x0101
        /*0982*/ 	.byte	0x1c
	.zero		1


	//   ....[37]....
        /*0984*/ 	.word	0x000078d0
        /*0988*/ 	.word	0x000000cf
        /*098c*/ 	.word	0x00000000
        /*0990*/ 	.short	0x0101
        /*0992*/ 	.byte	0x3f
	.zero		1


	//   ....[38]....
        /*0994*/ 	.word	0x00009230
        /*0998*/ 	.word	0x00000011
        /*099c*/ 	.word	0x00032440
        /*09a0*/ 	.short	0x010a
        /*09a2*/ 	.byte	0x3f
	.zero		1


	//   ....[39]....
        /*09a4*/ 	.word	0x00009790
        /*09a8*/ 	.word	0x00000011
        /*09ac*/ 	.word	0x00032430
        /*09b0*/ 	.short	0x0107
        /*09b2*/ 	.byte	0x3f
	.zero		1


	//   ....[40]....
        /*09b4*/ 	.word	0x00009850
        /*09b8*/ 	.word	0x00000011
        /*09bc*/ 	.word	0x00032430
        /*09c0*/ 	.short	0x0101
        /*09c2*/ 	.byte	0x3f
	.zero		1


	//   ....[41]....
        /*09c4*/ 	.word	0x0000a300
        /*09c8*/ 	.word	0x000000ff
        /*09cc*/ 	.word	0x00032400
        /*09d0*/ 	.short	0x0107
        /*09d2*/ 	.byte	0x25
	.zero		1


	//   ....[42]....
        /*09d4*/ 	.word	0x0000a350
        /*09d8*/ 	.word	0x000000ff
        /*09dc*/ 	.word	0x00032400
        /*09e0*/ 	.short	0x0101
        /*09e2*/ 	.byte	0x25
	.zero		1


	//   ....[43]....
        /*09e4*/ 	.word	0x0000ad50
        /*09e8*/ 	.word	0x000000ff
        /*09ec*/ 	.word	0x00032410
        /*09f0*/ 	.short	0x0107
        /*09f2*/ 	.byte	0x25
	.zero		1


	//   ....[44]....
        /*09f4*/ 	.word	0x0000adb0
        /*09f8*/ 	.word	0x000000ff
        /*09fc*/ 	.word	0x00032410
        /*0a00*/ 	.short	0x0101
        /*0a02*/ 	.byte	0x25
	.zero		1


	//   ....[45]....
        /*0a04*/ 	.word	0x0000add0
        /*0a08*/ 	.word	0x000000ff
        /*0a0c*/ 	.word	0x00032420
        /*0a10*/ 	.short	0x010a
        /*0a12*/ 	.byte	0x25
	.zero		1


	//   ....[46]....
        /*0a14*/ 	.word	0x0000ae60
        /*0a18*/ 	.word	0x00000011
        /*0a1c*/ 	.word	0x00032460
        /*0a20*/ 	.short	0x010a
        /*0a22*/ 	.byte	0x3f
	.zero		1


	//   ....[47]....
        /*0a24*/ 	.word	0x0000b750
        /*0a28*/ 	.word	0x00000011
        /*0a2c*/ 	.word	0x00032450
        /*0a30*/ 	.short	0x0107
        /*0a32*/ 	.byte	0x3f
	.zero		1


	//   ....[48]....
        /*0a34*/ 	.word	0x0000b830
        /*0a38*/ 	.word	0x00000011
        /*0a3c*/ 	.word	0x00032450
        /*0a40*/ 	.short	0x0101
        /*0a42*/ 	.byte	0x3f
	.zero		1


	//   ....[49]....
        /*0a44*/ 	.word	0x0000bad0
        /*0a48*/ 	.word	0x00000011
        /*0a4c*/ 	.word	0x00032440
        /*0a50*/ 	.short	0x010a
        /*0a52*/ 	.byte	0x3f
	.zero		1


	//   ....[50]....
        /*0a54*/ 	.word	0x0000bea0
        /*0a58*/ 	.word	0x00000011
        /*0a5c*/ 	.word	0x00032430
        /*0a60*/ 	.short	0x0107
        /*0a62*/ 	.byte	0x3f
	.zero		1


	//   ....[51]....
        /*0a64*/ 	.word	0x0000bf60
        /*0a68*/ 	.word	0x00000011
        /*0a6c*/ 	.word	0x00032430
        /*0a70*/ 	.short	0x0101
        /*0a72*/ 	.byte	0x3f
	.zero		1


	//   ....[52]....
        /*0a74*/ 	.word	0x0000bf90
        /*0a78*/ 	.word	0x00000011
        /*0a7c*/ 	.word	0x00032460
        /*0a80*/ 	.short	0x010a
        /*0a82*/ 	.byte	0x3f
	.zero		1


	//   ....[53]....
        /*0a84*/ 	.word	0x0000c4b0
        /*0a88*/ 	.word	0x00000011
        /*0a8c*/ 	.word	0x00032450
        /*0a90*/ 	.short	0x0107
        /*0a92*/ 	.byte	0x3f
	.zero		1


	//   ....[54]....
        /*0a94*/ 	.word	0x0000c580
        /*0a98*/ 	.word	0x00000011
        /*0a9c*/ 	.word	0x00032450
        /*0aa0*/ 	.short	0x0101
        /*0aa2*/ 	.byte	0x3f
	.zero		1


	//   ....[55]....
        /*0aa4*/ 	.word	0x0000c6f0
        /*0aa8*/ 	.word	0x00000007
        /*0aac*/ 	.word	0x00032420
        /*0ab0*/ 	.short	0x010a
        /*0ab2*/ 	.byte	0x3f
	.zero		1


	//   ....[56]....
        /*0ab4*/ 	.word	0x0000c870
        /*0ab8*/ 	.word	0x00000005
        /*0abc*/ 	.word	0x00032440
        /*0ac0*/ 	.short	0x010a
        /*0ac2*/ 	.byte	0x3f
	.zero		1


	//   ....[57]....
        /*0ac4*/ 	.word	0x0000c910
        /*0ac8*/ 	.word	0x00000003
        /*0acc*/ 	.word	0x00032440
        /*0ad0*/ 	.short	0x010a
        /*0ad2*/ 	.byte	0x3f
	.zero		1


	//   ....[58]....
        /*0ad4*/ 	.word	0x0000c950
        /*0ad8*/ 	.word	0x00000005
        /*0adc*/ 	.word	0x00032460
        /*0ae0*/ 	.short	0x010a
        /*0ae2*/ 	.byte	0x3f
	.zero		1


	//   ....[59]....
        /*0ae4*/ 	.word	0x0000c990
        /*0ae8*/ 	.word	0x00000003
        /*0aec*/ 	.word	0x00032460
        /*0af0*/ 	.short	0x010a
        /*0af2*/ 	.byte	0x3f
	.zero		1


	//   ....[60]....
        /*0af4*/ 	.word	0x0000ca00
        /*0af8*/ 	.word	0x00000003
        /*0afc*/ 	.word	0x00032400
        /*0b00*/ 	.short	0x010a
        /*0b02*/ 	.byte	0x3f
	.zero		1


	//   ....[61]....
        /*0b04*/ 	.word	0x0000ca60
        /*0b08*/ 	.word	0x00000004
        /*0b0c*/ 	.word	0x00032430
        /*0b10*/ 	.short	0x010a
        /*0b12*/ 	.byte	0x3f
	.zero		1


	//   ....[62]....
        /*0b14*/ 	.word	0x0000cac0
        /*0b18*/ 	.word	0x00000005
        /*0b1c*/ 	.word	0x00032410
        /*0b20*/ 	.short	0x010a
        /*0b22*/ 	.byte	0x3f
	.zero		1


	//   ....[63]....
        /*0b24*/ 	.word	0x0000cb20
        /*0b28*/ 	.word	0x00000000
        /*0b2c*/ 	.word	0x00032450
        /*0b30*/ 	.short	0x010a
        /*0b32*/ 	.byte	0x3f
	.zero		1


	//   ....[64]....
        /*0b34*/ 	.word	0x0000cb80
        /*0b38*/ 	.word	0x00000003
        /*0b3c*/ 	.word	0x00032430
        /*0b40*/ 	.short	0x010a
        /*0b42*/ 	.byte	0x3f
	.zero		1


	//   ....[65]....
        /*0b44*/ 	.word	0x0000cbe0
        /*0b48*/ 	.word	0x00000003
        /*0b4c*/ 	.word	0x00032450
        /*0b50*/ 	.short	0x010a
        /*0b52*/ 	.byte	0x3f
	.zero		1


	//   ....[66]....
        /*0b54*/ 	.word	0x0000cd00
        /*0b58*/ 	.word	0x00000011
        /*0b5c*/ 	.word	0x00032440
        /*0b60*/ 	.short	0x010a
        /*0b62*/ 	.byte	0x3f
	.zero		1


	//   ....[67]....
        /*0b64*/ 	.word	0x0000eac0
        /*0b68*/ 	.word	0x00000003
        /*0b6c*/ 	.word	0x00032420
        /*0b70*/ 	.short	0x010a
        /*0b72*/ 	.byte	0x3f
	.zero		1


	//   ....[68]....
        /*0b74*/ 	.word	0x0000eb10
        /*0b78*/ 	.word	0x00000011
        /*0b7c*/ 	.word	0x00032460
        /*0b80*/ 	.short	0x010a
        /*0b82*/ 	.byte	0x3f
	.zero		1


	//   ....[69]....
        /*0b84*/ 	.word	0x0000f450
        /*0b88*/ 	.word	0x00000011
        /*0b8c*/ 	.word	0x00032440
        /*0b90*/ 	.short	0x010a
        /*0b92*/ 	.byte	0x3f
	.zero		1


	//   ....[70]....
        /*0b94*/ 	.word	0x0000fb00
        /*0b98*/ 	.word	0x00000011
        /*0b9c*/ 	.word	0x00032460
        /*0ba0*/ 	.short	0x010a
        /*0ba2*/ 	.byte	0x3f
	.zero		1


	//   ....[71]....
        /*0ba4*/ 	.word	0x00010280
        /*0ba8*/ 	.word	0x00000007
        /*0bac*/ 	.word	0x00032420
        /*0bb0*/ 	.short	0x010a
        /*0bb2*/ 	.byte	0x3f
	.zero		1


	//   ....[72]....
        /*0bb4*/ 	.word	0x00010420
        /*0bb8*/ 	.word	0x00000005
        /*0bbc*/ 	.word	0x00032440
        /*0bc0*/ 	.short	0x010a
        /*0bc2*/ 	.byte	0x3f
	.zero		1


	//   ....[73]....
        /*0bc4*/ 	.word	0x00010470
        /*0bc8*/ 	.word	0x00000003
        /*0bcc*/ 	.word	0x00032440
        /*0bd0*/ 	.short	0x010a
        /*0bd2*/ 	.byte	0x3f
	.zero		1


	//   ....[74]....
        /*0bd4*/ 	.word	0x000104c0
        /*0bd8*/ 	.word	0x00000005
        /*0bdc*/ 	.word	0x00032460
        /*0be0*/ 	.short	0x010a
        /*0be2*/ 	.byte	0x3f
	.zero		1


	//----- nvinfo : EIATTR_NUM_MBARRIERS
	.align		4
.L_179:
        /*0be4*/ 	.byte	0x03, 0x38
        /*0be6*/ 	.short	0x0017


	//----- nvinfo : EIATTR_EXIT_INSTR_OFFSETS
	.align		4
        /*0be8*/ 	.byte	0x04, 0x1c
        /*0bea*/ 	.short	(.L_181 - .L_180)


	//   ....[0]....
.L_180:
        /*0bec*/ 	.word	0x00000970


	//   ....[1]....
        /*0bf0*/ 	.word	0x00007e80


	//   ....[2]....
        /*0bf4*/ 	.word	0x0000c9e0


	//----- nvinfo : EIATTR_MAX_THREADS
	.align		4
.L_181:
        /*0bf8*/ 	.byte	0x04, 0x05
        /*0bfa*/ 	.short	(.L_183 - .L_182)
.L_182:
        /*0bfc*/ 	.word	0x00000180
        /*0c00*/ 	.word	0x00000001
        /*0c04*/ 	.word	0x00000001


	//----- nvinfo : EIATTR_CRS_STACK_SIZE
	.align		4
.L_183:
        /*0c08*/ 	.byte	0x04, 0x1e
        /*0c0a*/ 	.short	(.L_185 - .L_184)
.L_184:
        /*0c0c*/ 	.word	0x00000000


	//----- nvinfo : EIATTR_CBANK_PARAM_SIZE
	.align		4
.L_185:
        /*0c10*/ 	.byte	0x03, 0x19
        /*0c12*/ 	.short	0x0b70


	//----- nvinfo : EIATTR_PARAM_CBANK
	.align		4
        /*0c14*/ 	.byte	0x04, 0x0a
        /*0c16*/ 	.short	(.L_187 - .L_186)
	.align		4
.L_186:
        /*0c18*/ 	.word	index@(.nv.constant0._ZN7cutlass13device_kernelIN5flash11enable_sm90INS1_16FlashAttnFwdSm90INS1_25CollectiveMainloopFwdSm90ILi2EN4cute5tupleIJNS5_1CILi1EEES8_S8_EEENS6_IJNS7_ILi128EEENS7_ILi96EEENS7_ILi64EEEEEELi256ENS_6half_tEfNS_4arch4Sm90ELb0ELb0ELb0ELb0ELb1ELb0ELb1ELb1ELb0ELb1ELb0ELb0EEENS1_21CollectiveEpilogueFwdINS6_IJSA_NS7_ILi256EEESB_EEES9_SE_SG_Li256ELb0ELb1ELb0ELb0EEENS1_29StaticPersistentTileSchedulerILb0EEEEEEEEEvNT_6ParamsE)
        /*0c1c*/ 	.short	0x0210
        /*0c1e*/ 	.short	0x0b70


	//----- nvinfo : EIATTR_SW_WAR
	.align		4
.L_187:
        /*0c20*/ 	.byte	0x04, 0x36
        /*0c22*/ 	.short	(.L_189 - .L_188)
.L_188:
        /*0c24*/ 	.word	0x00000008
.L_189:


//--------------------- .nv.info._ZN7cutlass13device_kernelIN5flash11enable_sm90INS1_16FlashAttnFwdSm90INS1_25CollectiveMainloopFwdSm90ILi2EN4cute5tupleIJNS5_1CILi1EEES8_S8_EEENS6_IJNS7_ILi128EEENS7_ILi96EEENS7_ILi64EEEEEELi256ENS_6half_tEfNS_4arch4Sm90ELb0ELb0ELb0ELb1ELb1ELb0ELb0ELb1ELb0ELb1ELb0ELb0EEENS1_21CollectiveEpilogueFwdINS6_IJSA_NS7_ILi256EEESB_EEES9_SE_SG_Li256ELb1ELb1ELb0ELb0EEENS1_36VarlenDynamicPersistentTileSchedulerILi128ELi96ELi256ELi128ELb0ELb1ELb1ELb0ELb1ELb1EEEEEEEEEvNT_6ParamsE --------------------------
	.section	.nv.info._ZN7cutlass13device_kernelIN5flash11enable_sm90INS1_16FlashAttnFwdSm90INS1_25CollectiveMainloopFwdSm90ILi2EN4cute5tupleIJNS5_1CILi1EEES8_S8_EEENS6_IJNS7_ILi128EEENS7_ILi96EEENS7_ILi64EEEEEELi256ENS_6half_tEfNS_4arch4Sm90ELb0ELb0ELb0ELb1ELb1ELb0ELb0ELb1ELb0ELb1ELb0ELb0EEENS1_21CollectiveEpilogueFwdINS6_IJSA_NS7_ILi256EEESB_EEES9_SE_SG_Li256ELb1ELb1ELb0ELb0EEENS1_36VarlenDynamicPersistentTileSchedulerILi128ELi96ELi256ELi128ELb0ELb1ELb1ELb0ELb1ELb1EEEEEEEEEvNT_6ParamsE,"",@"SHT_CUDA_INFO"
	.sectionflags	@""
	.align	4


	//----- nvinfo : EIATTR_CUDA_API_VERSION
	.align		4
        /*0000*/ 	.byte	0x04, 0x37
        /*0002*/ 	.short	(.L_191 - .L_190)
.L_190:
        /*0004*/ 	.word	0x00000082


	//----- nvinfo : EIATTR_KPARAM_INFO
	.align		4
.L_191:
        /*0008*/ 	.byte	0x04, 0x17
        /*000a*/ 	.short	(.L_193 - .L_192)
.L_192:
        /*000c*/ 	.word	0x00000000
        /*0010*/ 	.short	0x0000
        /*0012*/ 	.short	0x0070
        /*0014*/ 	.byte	0x00, 0xf0, 0x01, 0x2a


	//----- nvinfo : EIATTR_SPARSE_MMA_MASK
	.align		4
.L_193:
        /*0018*/ 	.byte	0x03, 0x50
        /*001a*/ 	.short	0x0000


	//----- nvinfo : EIATTR_MAXREG_COUNT
	.align		4
        /*001c*/ 	.byte	0x03, 0x1b
        /*001e*/ 	.short	0x00a8


	//----- nvinfo : EIATTR_NUM_BARRIERS
	.align		4
        /*0020*/ 	.byte	0x02, 0x4c
        /*0022*/ 	.byte	0x10
	.zero		1


	//----- nvinfo : EIATTR_EXTERNS
	.align		4
        /*0024*/ 	.byte	0x04, 0x0f
        /*0026*/ 	.short	(.L_195 - .L_194)


	//   ....[0]....
	.align		4
.L_194:
        /*0028*/ 	.word	index@(__assertfail)


	//----- nvinfo : EIATTR_ANNOTATIONS
	.align		4
.L_195:
        /*002c*/ 	.byte	0x04, 0x55
        /*002e*/ 	.short	(.L_197 - .L_196)


	//   ....[0]....
.L_196:
        /* <DEDUP_REMOVED lines=14> */
        /*0104*/ 	.byte	0xa0, 0xd6, 0x00, 0x00


	//----- nvinfo : EIATTR_MERCURY_ISA_VERSION
	.align		4
.L_197:
        /*0108*/ 	.byte	0x03, 0x5f
        /*010a*/ 	.short	0x0101


	//----- nvinfo : EIATTR_UNUSED_LOAD_BYTE_OFFSET
	.align		4
        /*010c*/ 	.byte	0x04, 0x44
        /*010e*/ 	.short	(.L_199 - .L_198)


	//   ....[0]....
.L_198:
        /*0110*/ 	.word	0x00000970
        /*0114*/ 	.word	0x0000fff0


	//   ....[1]....
        /*0118*/ 	.word	0x00005a20
        /*011c*/ 	.word	0x0000fff0


	//----- nvinfo : EIATTR_INT_WARP_WIDE_INSTR_OFFSETS
	.align		4
.L_199:
        /*0120*/ 	.byte	0x04, 0x31
        /*0122*/ 	.short	(.L_201 - .L_200)


	//   ....[0]....
.L_200:
        /*0124*/ 	.word	0x000000c0


	//   ....[1]....
        /*0128*/ 	.word	0x000000d0


	//   ....[2]....
        /*012c*/ 	.word	0x00000170


	//   ....[3]....
        /*0130*/ 	.word	0x000097e0


	//   ....[4]....
        /*0134*/ 	.word	0x00009870


	//   ....[5]....
        /*0138*/ 	.word	0x0000cbc0


	//   ....[6]....
        /*013c*/ 	.word	0x0000cc50


	//----- nvinfo : EIATTR_COOP_GROUP_MASK_REGIDS
	.align		4
.L_201:
        /*0140*/ 	.byte	0x04, 0x29
        /*0142*/ 	.short	(.L_203 - .L_202)


	//   ....[0]....
.L_202:
        /*0144*/ 	.word	0xffffffff


	//   ....[1]....
        /*0148*/ 	.word	0xffffffff


	//   ....[2]....
        /*014c*/ 	.word	0xffffffff


	//   ....[3]....
        /*0150*/ 	.word	0xffffffff


	//   ....[4]....
        /*0154*/ 	.word	0xffffffff


	//   ....[5]....
        /*0158*/ 	.word	0xffffffff


	//   ....[6]....
        /*015c*/ 	.word	0xffffffff


	//   ....[7]....
        /*0160*/ 	.word	0xffffffff


	//   ....[8]....
        /*0164*/ 	.word	0xffffffff


	//   ....[9]....
        /*0168*/ 	.word	0xffffffff


	//   ....[10]....
        /*016c*/ 	.word	0xffffffff


	//   ....[11]....
        /*0170*/ 	.word	0xffffffff


	//   ....[12]....
        /*0174*/ 	.word	0xffffffff


	//   ....[13]....
        /*0178*/ 	.word	0xffffffff


	//   ....[14]....
        /*017c*/ 	.word	0xffffffff


	//   ....[15]....
        /*0180*/ 	.word	0xffffffff


	//   ....[16]....
        /*0184*/ 	.word	0xffffffff


	//   ....[17]....
        /*0188*/ 	.word	0xffffffff


	//   ....[18]....
        /*018c*/ 	.word	0xffffffff


	//   ....[19]....
        /*0190*/ 	.word	0xffffffff


	//   ....[20]....
        /*0194*/ 	.word	0xffffffff


	//   ....[21]....
        /*0198*/ 	.word	0xffffffff


	//   ....[22]....
        /*019c*/ 	.word	0xffffffff


	//   ....[23]....
        /*01a0*/ 	.word	0xffffffff


	//   ....[24]....
        /*01a4*/ 	.word	0xffffffff


	//   ....[25]....
        /*01a8*/ 	.word	0xffffffff


	//   ....[26]....
        /*01ac*/ 	.word	0xffffffff


	//   ....[27]....
        /*01b0*/ 	.word	0xffffffff


	//   ....[28]....
        /*01b4*/ 	.word	0xffffffff


	//   ....[29]....
        /*01b8*/ 	.word	0xffffffff


	//   ....[30]....
        /*01bc*/ 	.word	0xffffffff


	//   ....[31]....
        /*01c0*/ 	.word	0xffffffff


	//   ....[32]....
        /*01c4*/ 	.word	0xffffffff


	//   ....[33]....
        /*01c8*/ 	.word	0xffffffff


	//   ....[34]....
        /*01cc*/ 	.word	0xffffffff


	//   ....[35]....
        /*01d0*/ 	.word	0xffffffff


	//   ....[36]....
        /*01d4*/ 	.word	0xffffffff


	//   ....[37]....
        /*01d8*/ 	.word	0xffffffff


	//   ....[38]....
        /*01dc*/ 	.word	0xffffffff


	//   ....[39]....
        /*01e0*/ 	.word	0xffffffff


	//   ....[40]....
        /*01e4*/ 	.word	0xffffffff


	//   ....[41]....
        /*01e8*/ 	.word	0xffffffff


	//   ....[42]....
        /*01ec*/ 	.word	0xffffffff


	//   ....[43]....
        /*01f0*/ 	.word	0xffffffff


	//   ....[44]....
        /*01f4*/ 	.word	0xffffffff


	//   ....[45]....
        /*01f8*/ 	.word	0xffffffff


	//   ....[46]....
        /*01fc*/ 	.word	0xffffffff


	//   ....[47]....
        /*0200*/ 	.word	0xffffffff


	//   ....[48]....
        /*0204*/ 	.word	0xffffffff


	//   ....[49]....
        /*0208*/ 	.word	0xffffffff


	//   ....[50]....
        /*020c*/ 	.word	0xffffffff


	//   ....[51]....
        /*0210*/ 	.word	0xffffffff


	//   ....[52]....
        /*0214*/ 	.word	0xffffffff


	//   ....[53]....
        /*0218*/ 	.word	0xffffffff


	//   ....[54]....
        /*021c*/ 	.word	0xffffffff


	//   ....[55]....
        /*0220*/ 	.word	0xffffffff


	//   ....[56]....
        /*0224*/ 	.word	0xffffffff


	//   ....[57]....
        /*0228*/ 	.word	0xffffffff


	//   ....[58]....
        /*022c*/ 	.word	0xffffffff


	//   ....[59]....
        /*0230*/ 	.word	0xffffffff


	//   ....[60]....
        /*0234*/ 	.word	0xffffffff


	//   ....[61]....
        /*0238*/ 	.word	0xffffffff


	//   ....[62]....
        /*023c*/ 	.word	0xffffffff


	//   ....[63]....
        /*0240*/ 	.word	0xffffffff


	//   ....[64]....
        /*0244*/ 	.word	0xffffffff


	//   ....[65]....
        /*0248*/ 	.word	0xffffffff


	//   ....[66]....
        /*024c*/ 	.word	0xffffffff


	//   ....[67]....
        /*0250*/ 	.word	0xffffffff


	//   ....[68]....
        /*0254*/ 	.word	0xffffffff


	//   ....[69]....
        /*0258*/ 	.word	0xffffffff


	//   ....[70]....
        /*025c*/ 	.word	0xffffffff


	//   ....[71]....
        /*0260*/ 	.word	0xffffffff


	//   ....[72]....
        /*0264*/ 	.word	0xffffffff


	//   ....[73]....
        /*0268*/ 	.word	0xffffffff


	//   ....[74]....
        /*026c*/ 	.word	0xffffffff


	//   ....[75]....
        /*0270*/ 	.word	0xffffffff


	//   ....[76]....
        /*0274*/ 	.word	0xffffffff


	//   ....[77]....
        /*0278*/ 	.word	0xffffffff


	//   ....[78]....
        /*027c*/ 	.word	0xffffffff


	//   ....[79]....
        /*0280*/ 	.word	0xffffffff


	//   ....[80]....
        /*0284*/ 	.word	0xffffffff


	//   ....[81]....
        /*0288*/ 	.word	0xffffffff


	//   ....[82]....
        /*028c*/ 	.word	0xffffffff


	//   ....[83]....
        /*0290*/ 	.word	0xffffffff


	//   ....[84]....
        /*0294*/ 	.word	0xffffffff


	//   ....[85]....
        /*0298*/ 	.word	0xffffffff


	//   ....[86]....
        /*029c*/ 	.word	0xffffffff


	//   ....[87]....
        /*02a0*/ 	.word	0xffffffff


	//   ....[88]....
        /*02a4*/ 	.word	0xffffffff


	//   ....[89]....
        /*02a8*/ 	.word	0xffffffff


	//   ....[90]....
        /*02ac*/ 	.word	0xffffffff


	//   ....[91]....
        /*02b0*/ 	.word	0xffffffff


	//   ....[92]....
        /*02b4*/ 	.word	0xffffffff


	//   ....[93]....
        /*02b8*/ 	.word	0xffffffff


	//   ....[94]....
        /*02bc*/ 	.word	0xffffffff


	//   ....[95]....
        /*02c0*/ 	.word	0xffffffff


	//   ....[96]....
        /*02c4*/ 	.word	0xffffffff


	//   ....[97]....
        /*02c8*/ 	.word	0xffffffff


	//   ....[98]....
        /*02cc*/ 	.word	0xffffffff


	//   ....[99]....
        /*02d0*/ 	.word	0xffffffff


	//   ....[100]....
        /*02d4*/ 	.word	0xffffffff


	//   ....[101]....
        /*02d8*/ 	.word	0xffffffff


	//   ....[102]....
        /*02dc*/ 	.word	0xffffffff


	//   ....[103]....
        /*02e0*/ 	.word	0xffffffff


	//   ....[104]....
        /*02e4*/ 	.word	0xffffffff


	//   ....[105]....
        /*02e8*/ 	.word	0xffffffff


	//   ....[106]....
        /*02ec*/ 	.word	0xffffffff


	//   ....[107]....
        /*02f0*/ 	.word	0xffffffff


	//   ....[108]....
        /*02f4*/ 	.word	0xffffffff


	//   ....[109]....
        /*02f8*/ 	.word	0xffffffff


	//   ....[110]....
        /*02fc*/ 	.word	0xffffffff


	//   ....[111]....
        /*0300*/ 	.word	0xffffffff


	//   ....[112]....
        /*0304*/ 	.word	0xffffffff


	//   ....[113]....
        /*0308*/ 	.word	0xffffffff


	//   ....[114]....
        /*030c*/ 	.word	0xffffffff


	//   ....[115]....
        /*0310*/ 	.word	0xffffffff


	//   ....[116]....
        /*0314*/ 	.word	0xffffffff


	//   ....[117]....
        /*0318*/ 	.word	0xffffffff


	//   ....[118]....
        /*031c*/ 	.word	0xffffffff


	//   ....[119]....
        /*0320*/ 	.word	0xffffffff


	//   ....[120]....
        /*0324*/ 	.word	0xffffffff


	//   ....[121]....
        /*0328*/ 	.word	0xffffffff


	//   ....[122]....
        /*032c*/ 	.word	0xffffffff


	//   ....[123]....
        /*0330*/ 	.word	0xffffffff


	//   ....[124]....
        /*0334*/ 	.word	0xffffffff


	//   ....[125]....
        /*0338*/ 	.word	0xffffffff


	//   ....[126]....
        /*033c*/ 	.word	0xffffffff


	//   ....[127]....
        /*0340*/ 	.word	0xffffffff


	//   ....[128]....
        /*0344*/ 	.word	0xffffffff


	//   ....[129]....
        /*0348*/ 	.word	0xffffffff


	//   ....[130]....
        /*034c*/ 	.word	0xffffffff


	//   ....[131]....
        /*0350*/ 	.word	0xffffffff


	//   ....[132]....
        /*0354*/ 	.word	0xffffffff


	//   ....[133]....
        /*0358*/ 	.word	0xffffffff


	//   ....[134]....
        /*035c*/ 	.word	0xffffffff


	//   ....[135]....
        /*0360*/ 	.word	0xffffffff


	//   ....[136]....
        /*0364*/ 	.word	0xffffffff


	//   ....[137]....
        /*0368*/ 	.word	0x0500000f


	//   ....[138]....
        /*036c*/ 	.word	0x0500000f


	//   ....[139]....
        /*0370*/ 	.word	0x0500000f


	//   ....[140]....
        /*0374*/ 	.word	0x0500000f


	//   ....[141]....
        /*0378*/ 	.word	0x0500000f


	//   ....[142]....
        /*037c*/ 	.word	0x0500000f


	//   ....[143]....
        /*0380*/ 	.word	0x0500000f


	//   ....[144]....
        /*0384*/ 	.word	0x0500000f


	//   ....[145]....
        /*0388*/ 	.word	0x0500000f


	//   ....[146]....
        /*038c*/ 	.word	0x0500000f


	//   ....[147]....
        /*0390*/ 	.word	0x0500000f


	//   ....[148]....
        /*0394*/ 	.word	0x0500000f


	//   ....[149]....
        /*0398*/ 	.word	0x0500000f


	//   ....[150]....
        /*039c*/ 	.word	0x0500000f


	//   ....[151]....
        /*03a0*/ 	.word	0x0500000f


	//   ....[152]....
        /*03a4*/ 	.word	0x0500000f


	//   ....[153]....
        /*03a8*/ 	.word	0x0500000f


	//   ....[154]....
        /*03ac*/ 	.word	0x0500000f


	//   ....[155]....
        /*03b0*/ 	.word	0x0500000f


	//   ....[156]....
        /*03b4*/ 	.word	0x0500000f


	//   ....[157]....
        /*03b8*/ 	.word	0x0500000f


	//   ....[158]....
        /*03bc*/ 	.word	0x0500000f


	//   ....[159]....
        /*03c0*/ 	.word	0x0500000f


	//   ....[160]....
        /*03c4*/ 	.word	0x0500000f


	//   ....[161]....
        /*03c8*/ 	.word	0x0500000f


	//   ....[162]....
        /*03cc*/ 	.word	0x0500000f


	//   ....[163]....
        /*03d0*/ 	.word	0x0500000f


	//   ....[164]....
        /*03d4*/ 	.word	0x0500000f


	//   ....[165]....
        /*03d8*/ 	.word	0x0500000f


	//   ....[166]....
        /*03dc*/ 	.word	0x0500000f


	//   ....[167]....
        /*03e0*/ 	.word	0x0500000f


	//   ....[168]....
        /*03e4*/ 	.word	0x0500000f


	//   ....[169]....
        /*03e8*/ 	.word	0x0500000f


	//   ....[170]....
        /*03ec*/ 	.word	0x0500000f


	//   ....[171]....
        /*03f0*/ 	.word	0x0500000f


	//   ....[172]....
        /*03f4*/ 	.word	0x0500000f


	//   ....[173]....
        /*03f8*/ 	.word	0x0500000f


	//   ....[174]....
        /*03fc*/ 	.word	0x0500000f


	//   ....[175]....
        /*0400*/ 	.word	0x0500000f


	//   ....[176]....
        /*0404*/ 	.word	0x0500000f


	//   ....[177]....
        /*0408*/ 	.word	0x0500000f


	//   ....[178]....
        /*040c*/ 	.word	0x0500000f


	//   ....[179]....
        /*0410*/ 	.word	0x0500000f


	//   ....[180]....
        /*0414*/ 	.word	0x0500000f


	//   ....[181]....
        /*0418*/ 	.word	0x0500000f


	//   ....[182]....
        /*041c*/ 	.word	0x0500000f


	//   ....[183]....
        /*0420*/ 	.word	0x0500000f


	//   ....[184]....
        /*0424*/ 	.word	0x0500000f


	//   ....[185]....
        /*0428*/ 	.word	0x0500000f


	//   ....[186]....
        /*042c*/ 	.word	0x0500000f


	//   ....[187]....
        /*0430*/ 	.word	0x0500000f


	//   ....[188]....
        /*0434*/ 	.word	0x0500000f


	//   ....[189]....
        /*0438*/ 	.word	0x0500000f


	//   ....[190]....
        /*043c*/ 	.word	0x0500000f


	//   ....[191]....
        /*0440*/ 	.word	0x0500000f


	//   ....[192]....
        /*0444*/ 	.word	0x0500000f


	//   ....[193]....
        /*0448*/ 	.word	0x0500000f


	//   ....[194]....
        /*044c*/ 	.word	0x0500000f


	//   ....[195]....
        /*0450*/ 	.word	0x0500000f


	//   ....[196]....
        /*0454*/ 	.word	0x0500000f


	//   ....[197]....
        /*0458*/ 	.word	0x0500000f


	//   ....[198]....
        /*045c*/ 	.word	0x0500000f


	//   ....[199]....
        /*0460*/ 	.word	0x0500000f


	//   ....[200]....
        /*0464*/ 	.word	0x0500000f


	//   ....[201]....
        /*0468*/ 	.word	0x0500000f


	//   ....[202]....
        /*046c*/ 	.word	0x0500000f


	//   ....[203]....
        /*0470*/ 	.word	0x0500000f


	//   ....[204]....
        /*0474*/ 	.word	0x0500000f


	//   ....[205]....
        /*0478*/ 	.word	0x0500000f


	//   ....[206]....
        /*047c*/ 	.word	0x0500000f


	//   ....[207]....
        /*0480*/ 	.word	0x0500000f


	//   ....[208]....
        /*0484*/ 	.word	0x0500000f


	//   ....[209]....
        /*0488*/ 	.word	0x0500000f


	//   ....[210]....
        /*048c*/ 	.word	0x0500000f


	//   ....[211]....
        /*0490*/ 	.word	0x0500000f


	//   ....[212]....
        /*0494*/ 	.word	0x0500000f


	//   ....[213]....
        /*0498*/ 	.word	0x0500000f


	//   ....[214]....
        /*049c*/ 	.word	0x0500000f


	//   ....[215]....
        /*04a0*/ 	.word	0x0500000f


	//   ....[216]....
        /*04a4*/ 	.word	0x0500000f


	//   ....[217]....
        /*04a8*/ 	.word	0x0500000f


	//   ....[218]....
        /*04ac*/ 	.word	0x0500000f


	//   ....[219]....
        /*04b0*/ 	.word	0x0500000f


	//----- nvinfo : EIATTR_COOP_GROUP_INSTR_OFFSETS
	.align		4
.L_203:
        /*04b4*/ 	.byte	0x04, 0x28
        /*04b6*/ 	.short	(.L_205 - .L_204)


	//   ....[0]....
.L_204:
        /*04b8*/ 	.word	0x00000080


	//   ....[1]....
        /*04bc*/ 	.word	0x00000090


	//   ....[2]....
        /*04c0*/ 	.word	0x000002d0


	//   ....[3]....
        /*04c4*/ 	.word	0x00000430


	//   ....[4]....
        /*04c8*/ 	.word	0x00000550


	//   ....[5]....
        /*04cc*/ 	.word	0x000006b0


	//   ....[6]....
        /*04d0*/ 	.word	0x00001580


	//   ....[7]....
        /*04d4*/ 	.word	0x000021b0


	//   ....[8]....
        /*04d8*/ 	.word	0x00002210


	//   ....[9]....
        /*04dc*/ 	.word	0x00002640


	//   ....[10]....
        /*04e0*/ 	.word	0x000026c0


	//   ....[11]....
        /*04e4*/ 	.word	0x00003740


	//   ....[12]....
        /*04e8*/ 	.word	0x00003760


	//   ....[13]....
        /*04ec*/ 	.word	0x00003d30


	//   ....[14]....
        /*04f0*/ 	.word	0x00003f00


	//   ....[15]....
        /*04f4*/ 	.word	0x00004fa0


	//   ....[16]....
        /*04f8*/ 	.word	0x00005020


	//   ....[17]....
        /*04fc*/ 	.word	0x00005090


	//   ....[18]....
        /*0500*/ 	.word	0x000050b0


	//   ....[19]....
        /*0504*/ 	.word	0x00006b30


	//   ....[20]....
        /*0508*/ 	.word	0x00006b60


	//   ....[21]....
        /*050c*/ 	.word	0x00006c30


	//   ....[22]....
        /*0510*/ 	.word	0x00006c60


	//   ....[23]....
        /*0514*/ 	.word	0x00007450


	//   ....[24]....
        /*0518*/ 	.word	0x00007480


	//   ....[25]....
        /*051c*/ 	.word	0x000075c0


	//   ....[26]....
        /*0520*/ 	.word	0x000075e0


	//   ....[27]....
        /*0524*/ 	.word	0x00007720


	//   ....[28]....
        /*0528*/ 	.word	0x00007740


	//   ....[29]....
        /*052c*/ 	.word	0x00007890


	//   ....[30]....
        /*0530*/ 	.word	0x000078b0


	//   ....[31]....
        /*0534*/ 	.word	0x00008200


	//   ....[32]....
        /*0538*/ 	.word	0x00008230


	//   ....[33]....
        /*053c*/ 	.word	0x00008380


	//   ....[34]....
        /*0540*/ 	.word	0x000083a0


	//   ....[35]....
        /*0544*/ 	.word	0x000084e0


	//   ....[36]....
        /*0548*/ 	.word	0x00008500


	//   ....[37]....
        /*054c*/ 	.word	0x00008650


	//   ....[38]....
        /*0550*/ 	.word	0x00008670


	//   ....[39]....
        /*0554*/ 	.word	0x00008830


	//   ....[40]....
        /*0558*/ 	.word	0x00008a00


	//   ....[41]....
        /*055c*/ 	.word	0x00008a30


	//   ....[42]....
        /*0560*/ 	.word	0x00008a60


	//   ....[43]....
        /*0564*/ 	.word	0x00008a90


	//   ....[44]....
        /*0568*/ 	.word	0x00008ac0


	//   ....[45]....
        /*056c*/ 	.word	0x00008af0


	//   ....[46]....
        /*0570*/ 	.word	0x00008c40


	//   ....[47]....
        /*0574*/ 	.word	0x00008c70


	//   ....[48]....
        /*0578*/ 	.word	0x00008ca0


	//   ....[49]....
        /*057c*/ 	.word	0x00008cd0


	//   ....[50]....
        /*0580*/ 	.word	0x00008d00


	//   ....[51]....
        /*0584*/ 	.word	0x00008d30


	//   ....[52]....
        /*0588*/ 	.word	0x00008dc0


	//   ....[53]....
        /*058c*/ 	.word	0x00008df0


	//   ....[54]....
        /*0590*/ 	.word	0x00008e70


	//   ....[55]....
        /*0594*/ 	.word	0x0000a380


	//   ....[56]....
        /*0598*/ 	.word	0x0000a3a0


	//   ....[57]....
        /*059c*/ 	.word	0x0000a430


	//   ....[58]....
        /*05a0*/ 	.word	0x0000a450


	//   ....[59]....
        /*05a4*/ 	.word	0x0000a4d0


	//   ....[60]....
        /*05a8*/ 	.word	0x0000a4f0


	//   ....[61]....
        /*05ac*/ 	.word	0x0000a570


	//   ....[62]....
        /*05b0*/ 	.word	0x0000a590


	//   ....[63]....
        /*05b4*/ 	.word	0x0000a610


	//   ....[64]....
        /*05b8*/ 	.word	0x0000a630


	//   ....[65]....
        /*05bc*/ 	.word	0x0000a640


	//   ....[66]....
        /*05c0*/ 	.word	0x0000a650


	//   ....[67]....
        /*05c4*/ 	.word	0x0000ae80


	//   ....[68]....
        /*05c8*/ 	.word	0x0000aeb0


	//   ....[69]....
        /*05cc*/ 	.word	0x0000af70


	//   ....[70]....
        /*05d0*/ 	.word	0x0000af80


	//   ....[71]....
        /*05d4*/ 	.word	0x0000b010


	//   ....[72]....
        /*05d8*/ 	.word	0x0000b020


	//   ....[73]....
        /*05dc*/ 	.word	0x0000b0b0


	//   ....[74]....
        /*05e0*/ 	.word	0x0000b0c0


	//   ....[75]....
        /*05e4*/ 	.word	0x0000b150


	//   ....[76]....
        /*05e8*/ 	.word	0x0000b160


	//   ....[77]....
        /*05ec*/ 	.word	0x0000b1f0


	//   ....[78]....
        /*05f0*/ 	.word	0x0000b200


	//   ....[79]....
        /*05f4*/ 	.word	0x0000b280


	//   ....[80]....
        /*05f8*/ 	.word	0x0000b290


	//   ....[81]....
        /*05fc*/ 	.word	0x0000b2a0


	//   ....[82]....
        /*0600*/ 	.word	0x0000b2b0


	//   ....[83]....
        /*0604*/ 	.word	0x0000b730


	//   ....[84]....
        /*0608*/ 	.word	0x0000b760


	//   ....[85]....
        /*060c*/ 	.word	0x0000b7b0


	//   ....[86]....
        /*0610*/ 	.word	0x0000b860


	//   ....[87]....
        /*0614*/ 	.word	0x0000b880


	//   ....[88]....
        /*0618*/ 	.word	0x0000b930


	//   ....[89]....
        /*061c*/ 	.word	0x0000b940


	//   ....[90]....
        /*0620*/ 	.word	0x0000b970


	//   ....[91]....
        /*0624*/ 	.word	0x0000ba00


	//   ....[92]....
        /*0628*/ 	.word	0x0000baa0


	//   ....[93]....
        /*062c*/ 	.word	0x0000bac0


	//   ....[94]....
        /*0630*/ 	.word	0x0000bad0


	//   ....[95]....
        /*0634*/ 	.word	0x0000c200


	//   ....[96]....
        /*0638*/ 	.word	0x0000c220


	//   ....[97]....
        /*063c*/ 	.word	0x0000c230


	//   ....[98]....
        /*0640*/ 	.word	0x0000c270


	//   ....[99]....
        /*0644*/ 	.word	0x0000c280


	//   ....[100]....
        /*0648*/ 	.word	0x0000c2c0


	//   ....[101]....
        /*064c*/ 	.word	0x0000c2d0


	//   ....[102]....
        /*0650*/ 	.word	0x0000c310


	//   ....[103]....
        /*0654*/ 	.word	0x0000c320


	//   ....[104]....
        /*0658*/ 	.word	0x0000c360


	//   ....[105]....
        /*065c*/ 	.word	0x0000c370


	//   ....[106]....
        /*0660*/ 	.word	0x0000c380


	//   ....[107]....
        /*0664*/ 	.word	0x0000c6f0


	//   ....[108]....
        /*0668*/ 	.word	0x0000c710


	//   ....[109]....
        /*066c*/ 	.word	0x0000c720


	//   ....[110]....
        /*0670*/ 	.word	0x0000c730


	//   ....[111]....
        /*0674*/ 	.word	0x0000c740


	//   ....[112]....
        /*0678*/ 	.word	0x0000c760


	//   ....[113]....
        /*067c*/ 	.word	0x0000c7d0


	//   ....[114]....
        /*0680*/ 	.word	0x0000c800


	//   ....[115]....
        /*0684*/ 	.word	0x0000c810


	//   ....[116]....
        /*0688*/ 	.word	0x0000c880


	//   ....[117]....
        /*068c*/ 	.word	0x0000c890


	//   ....[118]....
        /*0690*/ 	.word	0x0000c990


	//   ....[119]....
        /*0694*/ 	.word	0x0000ce40


	//   ....[120]....
        /*0698*/ 	.word	0x0000ce90


	//   ....[121]....
        /*069c*/ 	.word	0x0000cec0


	//   ....[122]....
        /*06a0*/ 	.word	0x0000ced0


	//   ....[123]....
        /*06a4*/ 	.word	0x0000cf00


	//   ....[124]....
        /*06a8*/ 	.word	0x0000cf30


	//   ....[125]....
        /*06ac*/ 	.word	0x0000cf60


	//   ....[126]....
        /*06b0*/ 	.word	0x0000cf90


	//   ....[127]....
        /*06b4*/ 	.word	0x0000d110


	//   ....[128]....
        /*06b8*/ 	.word	0x0000d140


	//   ....[129]....
        /*06bc*/ 	.word	0x0000d170


	//   ....[130]....
        /*06c0*/ 	.word	0x0000d1a0


	//   ....[131]....
        /*06c4*/ 	.word	0x0000d1d0


	//   ....[132]....
        /*06c8*/ 	.word	0x0000d200


	//   ....[133]....
        /*06cc*/ 	.word	0x0000d2c0


	//   ....[134]....
        /*06d0*/ 	.word	0x0000d2e0


	//   ....[135]....
        /*06d4*/ 	.word	0x0000d350


	//   ....[136]....
        /*06d8*/ 	.word	0x0000d7c0


	//   ....[137]....
        /*06dc*/ 	.word	0x0000dca0


	//   ....[138]....
        /*06e0*/ 	.word	0x0000dd90


	//   ....[139]....
        /*06e4*/ 	.word	0x0000de30


	//   ....[140]....
        /*06e8*/ 	.word	0x0000de90


	//   ....[141]....
        /*06ec*/ 	.word	0x0000df80


	//   ....[142]....
        /*06f0*/ 	.word	0x0000dff0


	//   ....[143]....
        /*06f4*/ 	.word	0x0000e0e0


	//   ....[144]....
        /*06f8*/ 	.word	0x0000e150


	//   ....[145]....
        /*06fc*/ 	.word	0x0000e240


	//   ....[146]....
        /*0700*/ 	.word	0x0000e2b0


	//   ....[147]....
        /*0704*/ 	.word	0x0000e3a0


	//   ....[148]....
        /*0708*/ 	.word	0x0000e410


	//   ....[149]....
        /*070c*/ 	.word	0x0000e4b0


	//   ....[150]....
        /*0710*/ 	.word	0x0000e5a0


	//   ....[151]....
        /*0714*/ 	.word	0x0000e610


	//   ....[152]....
        /*0718*/ 	.word	0x0000e670


	//   ....[153]....
        /*071c*/ 	.word	0x0000e760


	//   ....[154]....
        /*0720*/ 	.word	0x0000e7c0


	//   ....[155]....
        /*0724*/ 	.word	0x0000e8c0


	//   ....[156]....
        /*0728*/ 	.word	0x0000e920


	//   ....[157]....
        /*072c*/ 	.word	0x0000ea20


	//   ....[158]....
        /*0730*/ 	.word	0x0000ea80


	//   ....[159]....
        /*0734*/ 	.word	0x0000eb80


	//   ....[160]....
        /*0738*/ 	.word	0x0000ebe0


	//   ....[161]....
        /*073c*/ 	.word	0x0000ece0


	//   ....[162]....
        /*0740*/ 	.word	0x0000ed40


	//   ....[163]....
        /*0744*/ 	.word	0x0000ee40


	//   ....[164]....
        /*0748*/ 	.word	0x0000eea0


	//   ....[165]....
        /*074c*/ 	.word	0x0000ef40


	//   ....[166]....
        /*0750*/ 	.word	0x0000f0c0


	//   ....[167]....
        /*0754*/ 	.word	0x0000f1a0


	//   ....[168]....
        /*0758*/ 	.word	0x0000f250


	//   ....[169]....
        /*075c*/ 	.word	0x0000f360


	//   ....[170]....
        /*0760*/ 	.word	0x0000f3c0


	//   ....[171]....
        /*0764*/ 	.word	0x0000f4d0


	//   ....[172]....
        /*0768*/ 	.word	0x0000f530


	//   ....[173]....
        /*076c*/ 	.word	0x0000f640


	//   ....[174]....
        /*0770*/ 	.word	0x0000f6a0


	//   ....[175]....
        /*0774*/ 	.word	0x0000f7b0


	//   ....[176]....
        /*0778*/ 	.word	0x0000f810


	//   ....[177]....
        /*077c*/ 	.word	0x0000f8d0


	//   ....[178]....
        /*0780*/ 	.word	0x0000fa30


	//   ....[179]....
        /*0784*/ 	.word	0x0000fad0


	//   ....[180]....
        /*0788*/ 	.word	0x0000fb30


	//   ....[181]....
        /*078c*/ 	.word	0x0000fbe0


	//   ....[182]....
        /*0790*/ 	.word	0x0000fc40


	//   ....[183]....
        /*0794*/ 	.word	0x0000fcf0


	//   ....[184]....
        /*0798*/ 	.word	0x0000fd50


	//   ....[185]....
        /*079c*/ 	.word	0x0000fe00


	//   ....[186]....
        /*07a0*/ 	.word	0x0000fe60


	//   ....[187]....
        /*07a4*/ 	.word	0x0000ff10


	//   ....[188]....
        /*07a8*/ 	.word	0x0000ff70


	//   ....[189]....
        /*07ac*/ 	.word	0x00010020


	//   ....[190]....
        /*07b0*/ 	.word	0x00010100


	//   ....[191]....
        /*07b4*/ 	.word	0x000101a0


	//   ....[192]....
        /*07b8*/ 	.word	0x00010200


	//   ....[193]....
        /*07bc*/ 	.word	0x000102d0


	//   ....[194]....
        /*07c0*/ 	.word	0x00010330


	//   ....[195]....
        /*07c4*/ 	.word	0x00010400


	//   ....[196]....
        /*07c8*/ 	.word	0x00010460


	//   ....[197]....
        /*07cc*/ 	.word	0x00010540


	//   ....[198]....
        /*07d0*/ 	.word	0x000105a0


	//   ....[199]....
        /*07d4*/ 	.word	0x00010670


	//   ....[200]....
        /*07d8*/ 	.word	0x000106d0


	//   ....[201]....
        /*07dc*/ 	.word	0x000107a0


	//   ....[202]....
        /*07e0*/ 	.word	0x00010830


	//   ....[203]....
        /*07e4*/ 	.word	0x000108d0


	//   ....[204]....
        /*07e8*/ 	.word	0x000109f0


	//   ....[205]....
        /*07ec*/ 	.word	0x00010a60


	//   ....[206]....
        /*07f0*/ 	.word	0x00010ad0


	//   ....[207]....
        /*07f4*/ 	.word	0x00010b40


	//   ....[208]....
        /*07f8*/ 	.word	0x00010bb0


	//   ....[209]....
        /*07fc*/ 	.word	0x00010c30


	//   ....[210]....
        /*0800*/ 	.word	0x00010cc0


	//   ....[211]....
        /*0804*/ 	.word	0x00010d50


	//   ....[212]....
        /*0808*/ 	.word	0x00010dc0


	//   ....[213]....
        /*080c*/ 	.word	0x00010e30


	//   ....[214]....
        /*0810*/ 	.word	0x00010ea0


	//   ....[215]....
        /*0814*/ 	.word	0x00010f20


	//   ....[216]....
        /*0818*/ 	.word	0x00010f90


	//   ....[217]....
        /*081c*/ 	.word	0x00011030


	//   ....[218]....
        /*0820*/ 	.word	0x000110c0


	//   ....[219]....
        /*0824*/ 	.word	0x000111e0


	//----- nvinfo : EIATTR_REG_RECONFIG
	.align		4
.L_205:
        /*0828*/ 	.byte	0x01, 0x54
	.zero		2


	//----- nvinfo : EIATTR_SYSCALL_OFFSETS
	.align		4
        /*082c*/ 	.byte	0x04, 0x46
        /*082e*/ 	.short	(.L_207 - .L_206)


	//   ....[0]....
.L_206:
        /*0830*/ 	.word	0x00001760


	//   ....[1]....
        /*0834*/ 	.word	0x000099d0


	//   ....[2]....
        /*0838*/ 	.word	0x00009b20


	//   ....[3]....
        /*083c*/ 	.word	0x00009c10


	//   ....[4]....
        /*0840*/ 	.word	0x0000aae0


	//----- nvinfo : EIATTR_MBARRIER_INSTR_OFFSETS
	.align		4
.L_207:
        /*0844*/ 	.byte	0x04, 0x39
        /*0846*/ 	.short	(.L_209 - .L_208)


	//   ....[0]....
.L_208:
        /*0848*/ 	.word	0x00000180
        /*084c*/ 	.word	0x000000ff
        /*0850*/ 	.word	0x00022800
        /*0854*/ 	.short	0x0100
        /*0856*/ 	.byte	0x08
	.zero		1


	//   ....[1]....
        /*0858*/ 	.word	0x00000190
        /*085c*/ 	.word	0x000000ff
        /*0860*/ 	.word	0x00022820
        /*0864*/ 	.short	0x0100
        /*0866*/ 	.byte	0x08
	.zero		1


	//   ....[2]....
        /*0868*/ 	.word	0x00000280
        /*086c*/ 	.word	0x000000ff
        /*0870*/ 	.word	0x00022830
        /*0874*/ 	.short	0x0100
        /*0876*/ 	.byte	0x08
	.zero		1


	//   ....[3]....
        /*0878*/ 	.word	0x00000290
        /*087c*/ 	.word	0x000000ff
        /*0880*/ 	.word	0x00022840
        /*0884*/ 	.short	0x0100
        /*0886*/ 	.byte	0x08
	.zero		1


	//   ....[4]....
        /*0888*/ 	.word	0x000002a0
        /*088c*/ 	.word	0x000000ff
        /*0890*/ 	.word	0x00022838
        /*0894*/ 	.short	0x0100
        /*0896*/ 	.byte	0x08
	.zero		1


	//   ....[5]....
        /*0898*/ 	.word	0x000002b0
        /*089c*/ 	.word	0x000000ff
        /*08a0*/ 	.word	0x00022848
        /*08a4*/ 	.short	0x0100
        /*08a6*/ 	.byte	0x08
	.zero		1


	//   ....[6]....
        /*08a8*/ 	.word	0x000003e0
        /*08ac*/ 	.word	0x000000ff
        /*08b0*/ 	.word	0x00022850
        /*08b4*/ 	.short	0x0100
        /*08b6*/ 	.byte	0x08
	.zero		1


	//   ....[7]....
        /*08b8*/ 	.word	0x000003f0
        /*08bc*/ 	.word	0x000000ff
        /*08c0*/ 	.word	0x00022860
        /*08c4*/ 	.short	0x0100
        /*08c6*/ 	.byte	0x08
	.zero		1


	//   ....[8]....
        /*08c8*/ 	.word	0x00000400
        /*08cc*/ 	.word	0x000000ff
        /*08d0*/ 	.word	0x00022858
        /*08d4*/ 	.short	0x0100
        /*08d6*/ 	.byte	0x08
	.zero		1


	//   ....[9]....
        /*08d8*/ 	.word	0x00000410
        /*08dc*/ 	.word	0x000000ff
        /*08e0*/ 	.word	0x00022868
        /*08e4*/ 	.short	0x0100
        /*08e6*/ 	.byte	0x08
	.zero		1


	//   ....[10]....
        /*08e8*/ 	.word	0x00000500
        /*08ec*/ 	.word	0x000000ff
        /*08f0*/ 	.word	0x00022870
        /*08f4*/ 	.short	0x0100
        /*08f6*/ 	.byte	0x06
	.zero		1


	//   ....[11]....
        /*08f8*/ 	.word	0x00000510
        /*08fc*/ 	.word	0x000000ff
        /*0900*/ 	.word	0x00022880
        /*0904*/ 	.short	0x0100
        /*0906*/ 	.byte	0x06
	.zero		1


	//   ....[12]....
        /*0908*/ 	.word	0x00000520
        /*090c*/ 	.word	0x000000ff
        /*0910*/ 	.word	0x00022878
        /*0914*/ 	.short	0x0100
        /*0916*/ 	.byte	0x06
	.zero		1


	//   ....[13]....
        /*0918*/ 	.word	0x00000530
        /*091c*/ 	.word	0x000000ff
        /*0920*/ 	.word	0x00022888
        /*0924*/ 	.short	0x0100
        /*0926*/ 	.byte	0x06
	.zero		1


	//   ....[14]....
        /*0928*/ 	.word	0x00000660
        /*092c*/ 	.word	0x000000ff
        /*0930*/ 	.word	0x00022890
        /*0934*/ 	.short	0x0100
        /*0936*/ 	.byte	0x08
	.zero		1


	//   ....[15]....
        /*0938*/ 	.word	0x00000670
        /*093c*/ 	.word	0x000000ff
        /*0940*/ 	.word	0x000228a0
        /*0944*/ 	.short	0x0100
        /*0946*/ 	.byte	0x08
	.zero		1


	//   ....[16]....
        /*0948*/ 	.word	0x00000680
        /*094c*/ 	.word	0x000000ff
        /*0950*/ 	.word	0x00022898
        /*0954*/ 	.short	0x0100
        /*0956*/ 	.byte	0x08
	.zero		1


	//   ....[17]....
        /*0958*/ 	.word	0x00000690
        /*095c*/ 	.word	0x000000ff
        /*0960*/ 	.word	0x000228a8
        /*0964*/ 	.short	0x0100
        /*0966*/ 	.byte	0x08
	.zero		1


	//   ....[18]....
        /*0968*/ 	.word	0x000007d0
        /*096c*/ 	.word	0x000000ff
        /*0970*/ 	.word	0x000228b0
        /*0974*/ 	.short	0x0100
        /*0976*/ 	.byte	0x08
	.zero		1


	//   ....[19]....
        /*0978*/ 	.word	0x000007e0
        /*097c*/ 	.word	0x000000ff
        /*0980*/ 	.word	0x000228c0
        /*0984*/ 	.short	0x0100
        /*0986*/ 	.byte	0x08
	.zero		1


	//   ....[20]....
        /*0988*/ 	.word	0x000007f0
        /*098c*/ 	.word	0x000000ff
        /*0990*/ 	.word	0x000228b8
        /*0994*/ 	.short	0x0100
        /*0996*/ 	.byte	0x08
	.zero		1


	//   ....[21]....
        /*0998*/ 	.word	0x00000800
        /*099c*/ 	.word	0x000000ff
        /*09a0*/ 	.word	0x000228c8
        /*09a4*/ 	.short	0x0100
        /*09a6*/ 	.byte	0x08
	.zero		1


	//   ....[22]....
        /*09a8*/ 	.word	0x000017d0
        /*09ac*/ 	.word	0x000000ff
        /*09b0*/ 	.word	0x00022800
        /*09b4*/ 	.short	0x010a
        /*09b6*/ 	.byte	0x2d
	.zero		1


	//   ....[23]....
        /*09b8*/ 	.word	0x000018a0
        /*09bc*/ 	.word	0x000000ff
        /*09c0*/ 	.word	0x00022830
        /*09c4*/ 	.short	0x010a
        /*09c6*/ 	.byte	0x16
	.zero		1


	//   ....[24]....
        /*09c8*/ 	.word	0x000018e0
        /*09cc*/ 	.word	0x000000ff
        /*09d0*/ 	.word	0x00022830
        /*09d4*/ 	.short	0x010a
        /*09d6*/ 	.byte	0x16
	.zero		1


	//   ....[25]....
        /*09d8*/ 	.word	0x00001c10
        /*09dc*/ 	.word	0x000000ff
        /*09e0*/ 	.word	0x00000000
        /*09e4*/ 	.short	0x0101
        /*09e6*/ 	.byte	0x06
	.zero		1


	//   ....[26]....
        /*09e8*/ 	.word	0x00002ec0
        /*09ec*/ 	.word	0x000000ff
        /*09f0*/ 	.word	0x00022850
        /*09f4*/ 	.short	0x010a
        /*09f6*/ 	.byte	0x16
	.zero		1


	//   ....[27]....
        /*09f8*/ 	.word	0x00002f00
        /*09fc*/ 	.word	0x000000ff
        /*0a00*/ 	.word	0x00022850
        /*0a04*/ 	.short	0x010a
        /*0a06*/ 	.byte	0x16
	.zero		1


	//   ....[28]....
        /*0a08*/ 	.word	0x00003220
        /*0a0c*/ 	.word	0x000000ff
        /*0a10*/ 	.word	0x00000000
        /*0a14*/ 	.short	0x0101
        /*0a16*/ 	.byte	0x16
	.zero		1


	//   ....[29]....
        /*0a18*/ 	.word	0x00003380
        /*0a1c*/ 	.word	0x000000ff
        /*0a20*/ 	.word	0x00022830
        /*0a24*/ 	.short	0x010a
        /*0a26*/ 	.byte	0x18
	.zero		1


	//   ....[30]....
        /*0a28*/ 	.word	0x000033c0
        /*0a2c*/ 	.word	0x000000ff
        /*0a30*/ 	.word	0x00022830
        /*0a34*/ 	.short	0x010a
        /*0a36*/ 	.byte	0x18
	.zero		1


	//   ....[31]....
        /*0a38*/ 	.word	0x000035f0
        /*0a3c*/ 	.word	0x000000ff
        /*0a40*/ 	.word	0x00000000
        /*0a44*/ 	.short	0x0101
        /*0a46*/ 	.byte	0x06
	.zero		1


	//   ....[32]....
        /*0a48*/ 	.word	0x00004c60
        /*0a4c*/ 	.word	0x000000ff
        /*0a50*/ 	.word	0x00022850
        /*0a54*/ 	.short	0x010a
        /*0a56*/ 	.byte	0x18
	.zero		1


	//   ....[33]....
        /*0a58*/ 	.word	0x00004cb0
        /*0a5c*/ 	.word	0x000000ff
        /*0a60*/ 	.word	0x00022850
        /*0a64*/ 	.short	0x010a
        /*0a66*/ 	.byte	0x18
	.zero		1


	//   ....[34]....
        /*0a68*/ 	.word	0x00004f80
        /*0a6c*/ 	.word	0x000000ff
        /*0a70*/ 	.word	0x00000000
        /*0a74*/ 	.short	0x0101
        /*0a76*/ 	.byte	0x18
	.zero		1


	//   ....[35]....
        /*0a78*/ 	.word	0x00007440
        /*0a7c*/ 	.word	0x00000003
        /*0a80*/ 	.word	0x00000000
        /*0a84*/ 	.short	0x0101
        /*0a86*/ 	.byte	0x3f
	.zero		1


	//   ....[36]....
        /*0a88*/ 	.word	0x0000a0f0
        /*0a8c*/ 	.word	0x00000021
        /*0a90*/ 	.word	0x00022840
        /*0a94*/ 	.short	0x010a
        /*0a96*/ 	.byte	0x3f
	.zero		1


	//   ....[37]....
        /*0a98*/ 	.word	0x0000a750
        /*0a9c*/ 	.word	0x00000021
        /*0aa0*/ 	.word	0x00022830
        /*0aa4*/ 	.short	0x0107
        /*0aa6*/ 	.byte	0x3f
	.zero		1


	//   ....[38]....
        /*0aa8*/ 	.word	0x0000a830
        /*0aac*/ 	.word	0x00000021
        /*0ab0*/ 	.word	0x00022830
        /*0ab4*/ 	.short	0x0101
        /*0ab6*/ 	.byte	0x3f
	.zero		1


	//   ....[39]....
        /*0ab8*/ 	.word	0x0000b3b0
        /*0abc*/ 	.word	0x00000016
        /*0ac0*/ 	.word	0x00022800
        /*0ac4*/ 	.short	0x0107
        /*0ac6*/ 	.byte	0x3f
	.zero		1


	//   ....[40]....
        /*0ac8*/ 	.word	0x0000b4a0
        /*0acc*/ 	.word	0x00000016
        /*0ad0*/ 	.word	0x00022800
        /*0ad4*/ 	.short	0x0101
        /*0ad6*/ 	.byte	0x3f
	.zero		1


	//   ....[41]....
        /*0ad8*/ 	.word	0x0000b4c0
        /*0adc*/ 	.word	0x00000016
        /*0ae0*/ 	.word	0x00022820
        /*0ae4*/ 	.short	0x010a
        /*0ae6*/ 	.byte	0x3f
	.zero		1


	//   ....[42]....
        /*0ae8*/ 	.word	0x0000b550
        /*0aec*/ 	.word	0x00000021
        /*0af0*/ 	.word	0x00022860
        /*0af4*/ 	.short	0x010a
        /*0af6*/ 	.byte	0x3f
	.zero		1


	//   ....[43]....
        /*0af8*/ 	.word	0x0000bc50
        /*0afc*/ 	.word	0x00000021
        /*0b00*/ 	.word	0x00022850
        /*0b04*/ 	.short	0x0107
        /*0b06*/ 	.byte	0x3f
	.zero		1


	//   ....[44]....
        /*0b08*/ 	.word	0x0000bd20
        /*0b0c*/ 	.word	0x00000021
        /*0b10*/ 	.word	0x00022850
        /*0b14*/ 	.short	0x0101
        /*0b16*/ 	.byte	0x3f
	.zero		1


	//   ....[45]....
        /*0b18*/ 	.word	0x0000c060
        /*0b1c*/ 	.word	0x0000000a
        /*0b20*/ 	.word	0x00022840
        /*0b24*/ 	.short	0x010a
        /*0b26*/ 	.byte	0x3f
	.zero		1


	//   ....[46]....
        /*0b28*/ 	.word	0x0000c430
        /*0b2c*/ 	.word	0x0000000a
        /*0b30*/ 	.word	0x00022830
        /*0b34*/ 	.short	0x0107
        /*0b36*/ 	.byte	0x3f
	.zero		1


	//   ....[47]....
        /*0b38*/ 	.word	0x0000c4f0
        /*0b3c*/ 	.word	0x0000000a
        /*0b40*/ 	.word	0x00022830
        /*0b44*/ 	.short	0x0101
        /*0b46*/ 	.byte	0x3f
	.zero		1


	//   ....[48]....
        /*0b48*/ 	.word	0x0000c520
        /*0b4c*/ 	.word	0x0000000a
        /*0b50*/ 	.word	0x00022860
        /*0b54*/ 	.short	0x010a
        /*0b56*/ 	.byte	0x3f
	.zero		1


	//   ....[49]....
        /*0b58*/ 	.word	0x0000ca40
        /*0b5c*/ 	.word	0x0000000a
        /*0b60*/ 	.word	0x00022850
        /*0b64*/ 	.short	0x0107
        /*0b66*/ 	.byte	0x3f
	.zero		1


	//   ....[50]....
        /*0b68*/ 	.word	0x0000cb00
        /*0b6c*/ 	.word	0x0000000a
        /*0b70*/ 	.word	0x00022850
        /*0b74*/ 	.short	0x0101
        /*0b76*/ 	.byte	0x3f
	.zero		1


	//   ....[51]....
        /*0b78*/ 	.word	0x0000d740
        /*0b7c*/ 	.word	0x00000007
        /*0b80*/ 	.word	0x00022820
        /*0b84*/ 	.short	0x010a
        /*0b86*/ 	.byte	0x3f
	.zero		1


	//   ....[52]....
        /*0b88*/ 	.word	0x0000d8c0
        /*0b8c*/ 	.word	0x00000005
        /*0b90*/ 	.word	0x00022840
        /*0b94*/ 	.short	0x010a
        /*0b96*/ 	.byte	0x3f
	.zero		1


	//   ....[53]....
        /*0b98*/ 	.word	0x0000d960
        /*0b9c*/ 	.word	0x00000003
        /*0ba0*/ 	.word	0x00022840
        /*0ba4*/ 	.short	0x010a
        /*0ba6*/ 	.byte	0x3f
	.zero		1


	//   ....[54]....
        /*0ba8*/ 	.word	0x0000d9a0
        /*0bac*/ 	.word	0x00000005
        /*0bb0*/ 	.word	0x00022860
        /*0bb4*/ 	.short	0x010a
        /*0bb6*/ 	.byte	0x3f
	.zero		1


	//   ....[55]....
        /*0bb8*/ 	.word	0x0000d9e0
        /*0bbc*/ 	.word	0x00000003
        /*0bc0*/ 	.word	0x00022860
        /*0bc4*/ 	.short	0x010a
        /*0bc6*/ 	.byte	0x3f
	.zero		1


	//   ....[56]....
        /*0bc8*/ 	.word	0x0000da50
        /*0bcc*/ 	.word	0x00000003
        /*0bd0*/ 	.word	0x00022800
        /*0bd4*/ 	.short	0x010a
        /*0bd6*/ 	.byte	0x3f
	.zero		1


	//   ....[57]....
        /*0bd8*/ 	.word	0x0000dab0
        /*0bdc*/ 	.word	0x00000003
        /*0be0*/ 	.word	0x00022830
        /*0be4*/ 	.short	0x010a
        /*0be6*/ 	.byte	0x3f
	.zero		1


	//   ....[58]....
        /*0be8*/ 	.word	0x0000db10
        /*0bec*/ 	.word	0x00000009
        /*0bf0*/ 	.word	0x00022850
        /*0bf4*/ 	.short	0x010a
        /*0bf6*/ 	.byte	0x3f
	.zero		1


	//   ....[59]....
        /*0bf8*/ 	.word	0x0000db70
        /*0bfc*/ 	.word	0x00000003
        /*0c00*/ 	.word	0x00022830
        /*0c04*/ 	.short	0x010a
        /*0c06*/ 	.byte	0x3f
	.zero		1


	//   ....[60]....
        /*0c08*/ 	.word	0x0000dbd0
        /*0c0c*/ 	.word	0x00000009
        /*0c10*/ 	.word	0x00022850
        /*0c14*/ 	.short	0x010a
        /*0c16*/ 	.byte	0x3f
	.zero		1


	//   ....[61]....
        /*0c18*/ 	.word	0x0000dce0
        /*0c1c*/ 	.word	0x00000021
        /*0c20*/ 	.word	0x00022840
        /*0c24*/ 	.short	0x010a
        /*0c26*/ 	.byte	0x3f
	.zero		1


	//   ....[62]....
        /*0c28*/ 	.word	0x0000efc0
        /*0c2c*/ 	.word	0x00000016
        /*0c30*/ 	.word	0x00022820
        /*0c34*/ 	.short	0x010a
        /*0c36*/ 	.byte	0x3f
	.zero		1


	//   ....[63]....
        /*0c38*/ 	.word	0x0000f010
        /*0c3c*/ 	.word	0x00000021
        /*0c40*/ 	.word	0x00022860
        /*0c44*/ 	.short	0x010a
        /*0c46*/ 	.byte	0x3f
	.zero		1


	//   ....[64]....
        /*0c48*/ 	.word	0x0000f980
        /*0c4c*/ 	.word	0x0000000a
        /*0c50*/ 	.word	0x00022840
        /*0c54*/ 	.short	0x010a
        /*0c56*/ 	.byte	0x3f
	.zero		1


	//   ....[65]....
        /*0c58*/ 	.word	0x00010050
        /*0c5c*/ 	.word	0x0000000a
        /*0c60*/ 	.word	0x00022860
        /*0c64*/ 	.short	0x010a
        /*0c66*/ 	.byte	0x3f
	.zero		1


	//   ....[66]....
        /*0c68*/ 	.word	0x00011100
        /*0c6c*/ 	.word	0x00000007
        /*0c70*/ 	.word	0x00022820
        /*0c74*/ 	.short	0x010a
        /*0c76*/ 	.byte	0x3f
	.zero		1


	//   ....[67]....
        /*0c78*/ 	.word	0x000112a0
        /*0c7c*/ 	.word	0x00000005
        /*0c80*/ 	.word	0x00022840
        /*0c84*/ 	.short	0x010a
        /*0c86*/ 	.byte	0x3f
	.zero		1


	//   ....[68]....
        /*0c88*/ 	.word	0x000112f0
        /*0c8c*/ 	.word	0x00000003
        /*0c90*/ 	.word	0x00022840
        /*0c94*/ 	.short	0x010a
        /*0c96*/ 	.byte	0x3f
	.zero		1


	//   ....[69]....
        /*0c98*/ 	.word	0x00011340
        /*0c9c*/ 	.word	0x00000005
        /*0ca0*/ 	.word	0x00022860
        /*0ca4*/ 	.short	0x010a
        /*0ca6*/ 	.byte	0x3f
	.zero		1


	//----- nvinfo : EIATTR_NUM_MBARRIERS
	.align		4
.L_209:
        /*0ca8*/ 	.byte	0x03, 0x38
        /*0caa*/ 	.short	0x0016


	//----- nvinfo : EIATTR_EXIT_INSTR_OFFSETS
	.align		4
        /*0cac*/ 	.byte	0x04, 0x1c
        /*0cae*/ 	.short	(.L_211 - .L_210)


	//   ....[0]....
.L_210:
        /*0cb0*/ 	.word	0x000009b0


	//   ....[1]....
        /*0cb4*/ 	.word	0x000087e0


	//   ....[2]....
        /*0cb8*/ 	.word	0x0000da30


	//----- nvinfo : EIATTR_MAX_THREADS
	.align		4
.L_211:
        /*0cbc*/ 	.byte	0x04, 0x05
        /*0cbe*/ 	.short	(.L_213 - .L_212)
.L_212:
        /*0cc0*/ 	.word	0x00000180
        /*0cc4*/ 	.word	0x00000001
        /*0cc8*/ 	.word	0x00000001


	//----- nvinfo : EIATTR_CRS_STACK_SIZE
	.align		4
.L_213:
        /*0ccc*/ 	.byte	0x04, 0x1e
        /*0cce*/ 	.short	(.L_215 - .L_214)
.L_214:
        /*0cd0*/ 	.word	0x00000000


	//----- nvinfo : EIATTR_CBANK_PARAM_SIZE
	.align		4
.L_215:
        /*0cd4*/ 	.byte	0x03, 0x19
        /*0cd6*/ 	.short	0x0af0


	//----- nvinfo : EIATTR_PARAM_CBANK
	.align		4
        /*0cd8*/ 	.byte	0x04, 0x0a
        /*0cda*/ 	.short	(.L_217 - .L_216)
	.align		4
.L_216:
        /*0cdc*/ 	.word	index@(.nv.constant0._ZN7cutlass13device_kernelIN5flash11enable_sm90INS1_16FlashAttnFwdSm90INS1_25CollectiveMainloopFwdSm90ILi2EN4cute5tupleIJNS5_1CILi1EEES8_S8_EEENS6_IJNS7_ILi128EEENS7_ILi96EEENS7_ILi64EEEEEELi256ENS_6half_tEfNS_4arch4Sm90ELb0ELb0ELb0ELb1ELb1ELb0ELb0ELb1ELb0ELb1ELb0ELb0EEENS1_21CollectiveEpilogueFwdINS6_IJSA_NS7_ILi256EEESB_EEES9_SE_SG_Li256ELb1ELb1ELb0ELb0EEENS1_36VarlenDynamicPersistentTileSchedulerILi128ELi96ELi256ELi128ELb0ELb1ELb1ELb0ELb1ELb1EEEEEEEEEvNT_6ParamsE)
        /*0ce0*/ 	.short	0x0210
        /*0ce2*/ 	.short	0x0af0


	//----- nvinfo : EIATTR_SW_WAR
	.align		4
.L_217:
        /*0ce4*/ 	.byte	0x04, 0x36
        /*0ce6*/ 	.short	(.L_219 - .L_218)
.L_218:
        /*0ce8*/ 	.word	0x00000008
.L_219:


//--------------------- .nv.info._ZN7cutlass13device_kernelIN5flash11enable_sm90INS1_16FlashAttnFwdSm90INS1_25CollectiveMainloopFwdSm90ILi2EN4cute5tupleIJNS5_1CILi1EEES8_S8_EEENS6_IJNS7_ILi128EEENS7_ILi96EEENS7_ILi64EEEEEELi256ENS_6half_tEfNS_4arch4Sm90ELb0ELb0ELb0ELb1ELb1ELb1ELb0ELb1ELb0ELb1ELb0ELb0EEENS1_21CollectiveEpilogueFwdINS6_IJSA_NS7_ILi256EEESB_EEES9_SE_SG_Li256ELb1ELb1ELb0ELb0EEENS1_36VarlenDynamicPersistentTileSchedulerILi128ELi96ELi256ELi128ELb0ELb1ELb1ELb0ELb1ELb1EEEEEEEEEvNT_6ParamsE --------------------------
	.section	.nv.info._ZN7cutlass13device_kernelIN5flash11enable_sm90INS1_16FlashAttnFwdSm90INS1_25CollectiveMainloopFwdSm90ILi2EN4cute5tupleIJNS5_1CILi1EEES8_S8_EEENS6_IJNS7_ILi128EEENS7_ILi96EEENS7_ILi64EEEEEELi256ENS_6half_tEfNS_4arch4Sm90ELb0ELb0ELb0ELb1ELb1ELb1ELb0ELb1ELb0ELb1ELb0ELb0EEENS1_21CollectiveEpilogueFwdINS6_IJSA_NS7_ILi256EEESB_EEES9_SE_SG_Li256ELb1ELb1ELb0ELb0EEENS1_36VarlenDynamicPersistentTileSchedulerILi128ELi96ELi256ELi128ELb0ELb1ELb1ELb0ELb1ELb1EEEEEEEEEvNT_6ParamsE,"",@"SHT_CUDA_INFO"
	.sectionflags	@""
	.align	4


	//----- nvinfo : EIATTR_CUDA_API_VERSION
	.align		4
        /*0000*/ 	.byte	0x04, 0x37
        /*0002*/ 	.short	(.L_221 - .L_220)
.L_220:
        /*0004*/ 	.word	0x00000082


	//----- nvinfo : EIATTR_KPARAM_INFO
	.align		4
.L_221:
        /*0008*/ 	.byte	0x04, 0x17
        /*000a*/ 	.short	(.L_223 - .L_222)
.L_222:
        /*000c*/ 	.word	0x00000000
        /*0010*/ 	.short	0x0000
        /*0012*/ 	.short	0x0070
        /*0014*/ 	.byte	0x00, 0xf0, 0x01, 0x2a


	//----- nvinfo : EIATTR_SPARSE_MMA_MASK
	.align		4
.L_223:
        /*0018*/ 	.byte	0x03, 0x50
        /*001a*/ 	.short	0x0000


	//----- nvinfo : EIATTR_MAXREG_COUNT
	.align		4
        /*001c*/ 	.byte	0x03, 0x1b
        /*001e*/ 	.short	0x00a8


	//----- nvinfo : EIATTR_NUM_BARRIERS
	.align		4
        /*0020*/ 	.byte	0x02, 0x4c
        /*0022*/ 	.byte	0x10
	.zero		1


	//----- nvinfo : EIATTR_EXTERNS
	.align		4
        /*0024*/ 	.byte	0x04, 0x0f
        /*0026*/ 	.short	(.L_225 - .L_224)


	//   ....[0]....
	.align		4
.L_224:
        /*0028*/ 	.word	index@(__assertfail)


	//----- nvinfo : EIATTR_ANNOTATIONS
	.align		4
.L_225:
        /*002c*/ 	.byte	0x04, 0x55
        /*002e*/ 	.short	(.L_227 - .L_226)


	//   ....[0]....
.L_226:
        /* <DEDUP_REMOVED lines=49> */


	//----- nvinfo : EIATTR_MERCURY_ISA_VERSION
	.align		4
.L_227:
        /*0328*/ 	.byte	0x03, 0x5f
        /*032a*/ 	.short	0x0101


	//----- nvinfo : EIATTR_UNUSED_LOAD_BYTE_OFFSET
	.align		4
        /*032c*/ 	.byte	0x04, 0x44
        /*032e*/ 	.short	(.L_229 - .L_228)


	//   ....[0]....
.L_228:
        /*0330*/ 	.word	0x00000a40
        /*0334*/ 	.word	0x0000fff0


	//   ....[1]....
        /*0338*/ 	.word	0x0000cc50
        /*033c*/ 	.word	0x0000fff0


	//----- nvinfo : EIATTR_INT_WARP_WIDE_INSTR_OFFSETS
	.align		4
.L_229:
        /*0340*/ 	.byte	0x04, 0x31
        /*0342*/ 	.short	(.L_231 - .L_230)


	//   ....[0]....
.L_230:
        /*0344*/ 	.word	0x00000120


	//   ....[1]....
        /*0348*/ 	.word	0x000001c0


	//   ....[2]....
        /*034c*/ 	.word	0x00000230


	//   ....[3]....
        /*0350*/ 	.word	0x00012250


	//   ....[4]....
        /*0354*/ 	.word	0x000122e0


	//   ....[5]....
        /*0358*/ 	.word	0x000156e0


	//   ....[6]....
        /*035c*/ 	.word	0x00015770


	//----- nvinfo : EIATTR_COOP_GROUP_MASK_REGIDS
	.align		4
.L_231:
        /*0360*/ 	.byte	0x04, 0x29
        /*0362*/ 	.short	(.L_233 - .L_232)


	//   ....[0]....
.L_232:
        /*0364*/ 	.word	0xffffffff


	//   ....[1]....
        /*0368*/ 	.word	0xffffffff


	//   ....[2]....
        /*036c*/ 	.word	0xffffffff


	//   ....[3]....
        /*0370*/ 	.word	0xffffffff


	//   ....[4]....
        /*0374*/ 	.word	0xffffffff


	//   ....[5]....
        /*0378*/ 	.word	0xffffffff


	//   ....[6]....
        /*037c*/ 	.word	0xffffffff


	//   ....[7]....
        /*0380*/ 	.word	0xffffffff


	//   ....[8]....
        /*0384*/ 	.word	0xffffffff


	//   ....[9]....
        /*0388*/ 	.word	0xffffffff


	//   ....[10]....
        /*038c*/ 	.word	0xffffffff


	//   ....[11]....
        /*0390*/ 	.word	0xffffffff


	//   ....[12]....
        /*0394*/ 	.word	0xffffffff


	//   ....[13]....
        /*0398*/ 	.word	0xffffffff


	//   ....[14]....
        /*039c*/ 	.word	0xffffffff


	//   ....[15]....
        /*03a0*/ 	.word	0xffffffff


	//   ....[16]....
        /*03a4*/ 	.word	0xffffffff


	//   ....[17]....
        /*03a8*/ 	.word	0xffffffff


	//   ....[18]....
        /*03ac*/ 	.word	0xffffffff


	//   ....[19]....
        /*03b0*/ 	.word	0xffffffff


	//   ....[20]....
        /*03b4*/ 	.word	0xffffffff


	//   ....[21]....
        /*03b8*/ 	.word	0xffffffff


	//   ....[22]....
        /*03bc*/ 	.word	0xffffffff


	//   ....[23]....
        /*03c0*/ 	.word	0xffffffff


	//   ....[24]....
        /*03c4*/ 	.word	0xffffffff


	//   ....[25]....
        /*03c8*/ 	.word	0xffffffff


	//   ....[26]....
        /*03cc*/ 	.word	0xffffffff


	//   ....[27]....
        /*03d0*/ 	.word	0xffffffff


	//   ....[28]....
        /*03d4*/ 	.word	0xffffffff


	//   ....[29]....
        /*03d8*/ 	.word	0xffffffff


	//   ....[30]....
        /*03dc*/ 	.word	0xffffffff


	//   ....[31]....
        /*03e0*/ 	.word	0xffffffff


	//   ....[32]....
        /*03e4*/ 	.word	0xffffffff


	//   ....[33]....
        /*03e8*/ 	.word	0xffffffff


	//   ....[34]....
        /*03ec*/ 	.word	0xffffffff


	//   ....[35]....
        /*03f0*/ 	.word	0xffffffff


	//   ....[36]....
        /*03f4*/ 	.word	0xffffffff


	//   ....[37]....
        /*03f8*/ 	.word	0xffffffff


	//   ....[38]....
        /*03fc*/ 	.word	0xffffffff


	//   ....[39]....
        /*0400*/ 	.word	0xffffffff


	//   ....[40]....
        /*0404*/ 	.word	0xffffffff


	//   ....[41]....
        /*0408*/ 	.word	0xffffffff


	//   ....[42]....
        /*040c*/ 	.word	0xffffffff


	//   ....[43]....
        /*0410*/ 	.word	0xffffffff


	//   ....[44]....
        /*0414*/ 	.word	0xffffffff


	//   ....[45]....
        /*0418*/ 	.word	0xffffffff


	//   ....[46]....
        /*041c*/ 	.word	0xffffffff


	//   ....[47]....
        /*0420*/ 	.word	0xffffffff


	//   ....[48]....
        /*0424*/ 	.word	0xffffffff


	//   ....[49]....
        /*0428*/ 	.word	0xffffffff


	//   ....[50]....
        /*042c*/ 	.word	0xffffffff


	//   ....[51]....
        /*0430*/ 	.word	0xffffffff


	//   ....[52]....
        /*0434*/ 	.word	0xffffffff


	//   ....[53]....
        /*0438*/ 	.word	0xffffffff


	//   ....[54]....
        /*043c*/ 	.word	0xffffffff


	//   ....[55]....
        /*0440*/ 	.word	0xffffffff


	//   ....[56]....
        /*0444*/ 	.word	0xffffffff


	//   ....[57]....
        /*0448*/ 	.word	0xffffffff


	//   ....[58]....
        /*044c*/ 	.word	0xffffffff


	//   ....[59]....
        /*0450*/ 	.word	0xffffffff


	//   ....[60]....
        /*0454*/ 	.word	0xffffffff


	//   ....[61]....
        /*0458*/ 	.word	0xffffffff


	//   ....[62]....
        /*045c*/ 	.word	0xffffffff


	//   ....[63]....
        /*0460*/ 	.word	0xffffffff


	//   ....[64]....
        /*0464*/ 	.word	0xffffffff


	//   ....[65]....
        /*0468*/ 	.word	0xffffffff


	//   ....[66]....
        /*046c*/ 	.word	0xffffffff


	//   ....[67]....
        /*0470*/ 	.word	0xffffffff


	//   ....[68]....
        /*0474*/ 	.word	0xffffffff


	//   ....[69]....
        /*0478*/ 	.word	0xffffffff


	//   ....[70]....
        /*047c*/ 	.word	0xffffffff


	//   ....[71]....
        /*0480*/ 	.word	0xffffffff


	//   ....[72]....
        /*0484*/ 	.word	0xffffffff


	//   ....[73]....
        /*0488*/ 	.word	0xffffffff


	//   ....[74]....
        /*048c*/ 	.word	0xffffffff


	//   ....[75]....
        /*0490*/ 	.word	0xffffffff


	//   ....[76]....
        /*0494*/ 	.word	0xffffffff


	//   ....[77]....
        /*0498*/ 	.word	0xffffffff


	//   ....[78]....
        /*049c*/ 	.word	0xffffffff


	//   ....[79]....
        /*04a0*/ 	.word	0xffffffff


	//   ....[80]....
        /*04a4*/ 	.word	0xffffffff


	//   ....[81]....
        /*04a8*/ 	.word	0xffffffff


	//   ....[82]....
        /*04ac*/ 	.word	0xffffffff


	//   ....[83]....
        /*04b0*/ 	.word	0xffffffff


	//   ....[84]....
        /*04b4*/ 	.word	0xffffffff


	//   ....[85]....
        /*04b8*/ 	.word	0xffffffff


	//   ....[86]....
        /*04bc*/ 	.word	0xffffffff


	//   ....[87]....
        /*04c0*/ 	.word	0xffffffff


	//   ....[88]....
        /*04c4*/ 	.word	0xffffffff


	//   ....[89]....
        /*04c8*/ 	.word	0xffffffff


	//   ....[90]....
        /*04cc*/ 	.word	0xffffffff


	//   ....[91]....
        /*04d0*/ 	.word	0xffffffff


	//   ....[92]....
        /*04d4*/ 	.word	0xffffffff


	//   ....[93]....
        /*04d8*/ 	.word	0xffffffff


	//   ....[94]....
        /*04dc*/ 	.word	0xffffffff


	//   ....[95]....
        /*04e0*/ 	.word	0xffffffff


	//   ....[96]....
        /*04e4*/ 	.word	0xffffffff


	//   ....[97]....
        /*04e8*/ 	.word	0xffffffff


	//   ....[98]....
        /*04ec*/ 	.word	0xffffffff


	//   ....[99]....
        /*04f0*/ 	.word	0xffffffff


	//   ....[100]....
        /*04f4*/ 	.word	0xffffffff


	//   ....[101]....
        /*04f8*/ 	.word	0xffffffff


	//   ....[102]....
        /*04fc*/ 	.word	0xffffffff


	//   ....[103]....
        /*0500*/ 	.word	0xffffffff


	//   ....[104]....
        /*0504*/ 	.word	0xffffffff


	//   ....[105]....
        /*0508*/ 	.word	0xffffffff


	//   ....[106]....
        /*050c*/ 	.word	0xffffffff


	//   ....[107]....
        /*0510*/ 	.word	0xffffffff


	//   ....[108]....
        /*0514*/ 	.word	0xffffffff


	//   ....[109]....
        /*0518*/ 	.word	0xffffffff


	//   ....[110]....
        /*051c*/ 	.word	0xffffffff


	//   ....[111]....
        /*0520*/ 	.word	0xffffffff


	//   ....[112]....
        /*0524*/ 	.word	0xffffffff


	//   ....[113]....
        /*0528*/ 	.word	0xffffffff


	//   ....[114]....
        /*052c*/ 	.word	0xffffffff


	//   ....[115]....
        /*0530*/ 	.word	0xffffffff


	//   ....[116]....
        /*0534*/ 	.word	0xffffffff


	//   ....[117]....
        /*0538*/ 	.word	0xffffffff


	//   ....[118]....
        /*053c*/ 	.word	0xffffffff


	//   ....[119]....
        /*0540*/ 	.word	0xffffffff


	//   ....[120]....
        /*0544*/ 	.word	0xffffffff


	//   ....[121]....
        /*0548*/ 	.word	0xffffffff


	//   ....[122]....
        /*054c*/ 	.word	0xffffffff


	//   ....[123]....
        /*0550*/ 	.word	0xffffffff


	//   ....[124]....
        /*0554*/ 	.word	0xffffffff


	//   ....[125]....
        /*0558*/ 	.word	0xffffffff


	//   ....[126]....
        /*055c*/ 	.word	0xffffffff


	//   ....[127]....
        /*0560*/ 	.word	0xffffffff


	//   ....[128]....
        /*0564*/ 	.word	0xffffffff


	//   ....[129]....
        /*0568*/ 	.word	0xffffffff


	//   ....[130]....
        /*056c*/ 	.word	0xffffffff


	//   ....[131]....
        /*0570*/ 	.word	0xffffffff


	//   ....[132]....
        /*0574*/ 	.word	0xffffffff


	//   ....[133]....
        /*0578*/ 	.word	0xffffffff


	//   ....[134]....
        /*057c*/ 	.word	0xffffffff


	//   ....[135]....
        /*0580*/ 	.word	0xffffffff


	//   ....[136]....
        /*0584*/ 	.word	0xffffffff


	//   ....[137]....
        /*0588*/ 	.word	0xffffffff


	//   ....[138]....
        /*058c*/ 	.word	0xffffffff


	//   ....[139]....
        /*0590*/ 	.word	0xffffffff


	//   ....[140]....
        /*0594*/ 	.word	0xffffffff


	//   ....[141]....
        /*0598*/ 	.word	0xffffffff


	//   ....[142]....
        /*059c*/ 	.word	0xffffffff


	//   ....[143]....
        /*05a0*/ 	.word	0xffffffff


	//   ....[144]....
        /*05a4*/ 	.word	0xffffffff


	//   ....[145]....
        /*05a8*/ 	.word	0xffffffff


	//   ....[146]....
        /*05ac*/ 	.word	0xffffffff


	//   ....[147]....
        /*05b0*/ 	.word	0xffffffff


	//   ....[148]....
        /*05b4*/ 	.word	0xffffffff


	//   ....[149]....
        /*05b8*/ 	.word	0xffffffff


	//   ....[150]....
        /*05bc*/ 	.word	0xffffffff


	//   ....[151]....
        /*05c0*/ 	.word	0xffffffff


	//   ....[152]....
        /*05c4*/ 	.word	0xffffffff


	//   ....[153]....
        /*05c8*/ 	.word	0xffffffff


	//   ....[154]....
        /*05cc*/ 	.word	0xffffffff


	//   ....[155]....
        /*05d0*/ 	.word	0xffffffff


	//   ....[156]....
        /*05d4*/ 	.word	0xffffffff


	//   ....[157]....
        /*05d8*/ 	.word	0xffffffff


	//   ....[158]....
        /*05dc*/ 	.word	0xffffffff


	//   ....[159]....
        /*05e0*/ 	.word	0xffffffff


	//   ....[160]....
        /*05e4*/ 	.word	0xffffffff


	//   ....[161]....
        /*05e8*/ 	.word	0xffffffff


	//   ....[162]....
        /*05ec*/ 	.word	0xffffffff


	//   ....[163]....
        /*05f0*/ 	.word	0x0500000f


	//   ....[164]....
        /*05f4*/ 	.word	0x0500000f


	//   ....[165]....
        /*05f8*/ 	.word	0x0500000f


	//   ....[166]....
        /*05fc*/ 	.word	0x0500000f


	//   ....[167]....
        /*0600*/ 	.word	0x0500000f


	//   ....[168]....
        /*0604*/ 	.word	0x0500000f


	//   ....[169]....
        /*0608*/ 	.word	0x0500000f


	//   ....[170]....
        /*060c*/ 	.word	0x0500000f


	//   ....[171]....
        /*0610*/ 	.word	0x0500000f


	//   ....[172]....
        /*0614*/ 	.word	0x0500000f


	//   ....[173]....
        /*0618*/ 	.word	0x0500000f


	//   ....[174]....
        /*061c*/ 	.word	0x0500000f


	//   ....[175]....
        /*0620*/ 	.word	0x0500000f


	//   ....[176]....
        /*0624*/ 	.word	0x0500000f


	//   ....[177]....
        /*0628*/ 	.word	0x0500000f


	//   ....[178]....
        /*062c*/ 	.word	0x0500000f


	//   ....[179]....
        /*0630*/ 	.word	0x0500000f


	//   ....[180]....
        /*0634*/ 	.word	0x0500000f


	//   ....[181]....
        /*0638*/ 	.word	0x0500000f


	//   ....[182]....
        /*063c*/ 	.word	0x0500000f


	//   ....[183]....
        /*0640*/ 	.word	0x0500000f


	//   ....[184]....
        /*0644*/ 	.word	0x0500000f


	//   ....[185]....
        /*0648*/ 	.word	0x0500000f


	//   ....[186]....
        /*064c*/ 	.word	0x0500000f


	//   ....[187]....
        /*0650*/ 	.word	0x0500000f


	//   ....[188]....
        /*0654*/ 	.word	0x0500000f


	//   ....[189]....
        /*0658*/ 	.word	0x0500000f


	//   ....[190]....
        /*065c*/ 	.word	0x0500000f


	//   ....[191]....
        /*0660*/ 	.word	0x0500000f


	//   ....[192]....
        /*0664*/ 	.word	0x0500000f


	//   ....[193]....
        /*0668*/ 	.word	0x0500000f


	//   ....[194]....
        /*066c*/ 	.word	0x0500000f


	//   ....[195]....
        /*0670*/ 	.word	0x0500000f


	//   ....[196]....
        /*0674*/ 	.word	0x0500000f


	//   ....[197]....
        /*0678*/ 	.word	0x0500000f


	//   ....[198]....
        /*067c*/ 	.word	0x0500000f


	//   ....[199]....
        /*0680*/ 	.word	0x0500000f


	//   ....[200]....
        /*0684*/ 	.word	0x0500000f


	//   ....[201]....
        /*0688*/ 	.word	0x0500000f


	//   ....[202]....
        /*068c*/ 	.word	0x0500000f


	//   ....[203]....
        /*0690*/ 	.word	0x0500000f


	//   ....[204]....
        /*0694*/ 	.word	0x0500000f


	//   ....[205]....
        /*0698*/ 	.word	0x0500000f


	//   ....[206]....
        /*069c*/ 	.word	0x0500000f


	//   ....[207]....
        /*06a0*/ 	.word	0x0500000f


	//   ....[208]....
        /*06a4*/ 	.word	0x0500000f


	//   ....[209]....
        /*06a8*/ 	.word	0x0500000f


	//   ....[210]....
        /*06ac*/ 	.word	0x0500000f


	//   ....[211]....
        /*06b0*/ 	.word	0x0500000f


	//   ....[212]....
        /*06b4*/ 	.word	0x0500000f


	//   ....[213]....
        /*06b8*/ 	.word	0x0500000f


	//   ....[214]....
        /*06bc*/ 	.word	0x0500000f


	//   ....[215]....
        /*06c0*/ 	.word	0x0500000f


	//   ....[216]....
        /*06c4*/ 	.word	0x0500000f


	//   ....[217]....
        /*06c8*/ 	.word	0x0500000f


	//   ....[218]....
        /*06cc*/ 	.word	0x0500000f


	//   ....[219]....
        /*06d0*/ 	.word	0x0500000f


	//   ....[220]....
        /*06d4*/ 	.word	0x0500000f


	//   ....[221]....
        /*06d8*/ 	.word	0x0500000f


	//   ....[222]....
        /*06dc*/ 	.word	0x0500000f


	//   ....[223]....
        /*06e0*/ 	.word	0x0500000f


	//   ....[224]....
        /*06e4*/ 	.word	0x0500000f


	//   ....[225]....
        /*06e8*/ 	.word	0x0500000f


	//   ....[226]....
        /*06ec*/ 	.word	0x0500000f


	//   ....[227]....
        /*06f0*/ 	.word	0x0500000f


	//   ....[228]....
        /*06f4*/ 	.word	0x0500000f


	//   ....[229]....
        /*06f8*/ 	.word	0x0500000f


	//   ....[230]....
        /*06fc*/ 	.word	0x0500000f


	//   ....[231]....
        /*0700*/ 	.word	0x0500000f


	//   ....[232]....
        /*0704*/ 	.word	0x0500000f


	//   ....[233]....
        /*0708*/ 	.word	0x0500000f


	//   ....[234]....
        /*070c*/ 	.word	0x0500000f


	//   ....[235]....
        /*0710*/ 	.word	0x0500000f


	//   ....[236]....
        /*0714*/ 	.word	0x0500000f


	//   ....[237]....
        /*0718*/ 	.word	0x0500000f


	//   ....[238]....
        /*071c*/ 	.word	0x0500000f


	//   ....[239]....
        /*0720*/ 	.word	0x0500000f


	//   ....[240]....
        /*0724*/ 	.word	0x0500000f


	//   ....[241]....
        /*0728*/ 	.word	0x0500000f


	//   ....[242]....
        /*072c*/ 	.word	0x0500000f


	//   ....[243]....
        /*0730*/ 	.word	0x0500000f


	//   ....[244]....
        /*0734*/ 	.word	0x0500000f


	//   ....[245]....
        /*0738*/ 	.word	0x0500000f


	//   ....[246]....
        /*073c*/ 	.word	0x0500000f


	//   ....[247]....
        /*0740*/ 	.word	0x0500000f


	//   ....[248]....
        /*0744*/ 	.word	0x0500000f


	//   ....[249]....
        /*0748*/ 	.word	0x0500000f


	//   ....[250]....
        /*074c*/ 	.word	0x0500000f


	//   ....[251]....
        /*0750*/ 	.word	0x0500000f


	//   ....[252]....
        /*0754*/ 	.word	0x0500000f


	//   ....[253]....
        /*0758*/ 	.word	0x0500000f


	//   ....[254]....
        /*075c*/ 	.word	0x0500000f


	//   ....[255]....
        /*0760*/ 	.word	0x0500000f


	//   ....[0]....
        /*0764*/ 	.word	0x0500000f


	//   ....[1]....
        /*0768*/ 	.word	0x0500000f


	//   ....[2]....
        /*076c*/ 	.word	0x0500000f


	//   ....[3]....
        /*0770*/ 	.word	0x0500000f


	//   ....[4]....
        /*0774*/ 	.word	0x0500000f


	//   ....[5]....
        /*0778*/ 	.word	0x0500000f


	//   ....[6]....
        /*077c*/ 	.word	0x0500000f


	//   ....[7]....
        /*0780*/ 	.word	0x0500000f


	//   ....[8]....
        /*0784*/ 	.word	0x0500000f


	//   ....[9]....
        /*0788*/ 	.word	0x0500000f


	//   ....[10]....
        /*078c*/ 	.word	0x0500000f


	//   ....[11]....
        /*0790*/ 	.word	0x0500000f


	//   ....[12]....
        /*0794*/ 	.word	0x0500000f


	//   ....[13]....
        /*0798*/ 	.word	0x0500000f


	//   ....[14]....
        /*079c*/ 	.word	0x0500000f


	//   ....[15]....
        /*07a0*/ 	.word	0x0500000f


	//   ....[16]....
        /*07a4*/ 	.word	0x0500000f


	//   ....[17]....
        /*07a8*/ 	.word	0x0500000f


	//   ....[18]....
        /*07ac*/ 	.word	0x0500000f


	//   ....[19]....
        /*07b0*/ 	.word	0x0500000f


	//----- nvinfo : EIATTR_COOP_GROUP_INSTR_OFFSETS
	.align		4
.L_233:
        /*07b4*/ 	.byte	0x04, 0x28
        /*07b6*/ 	.short	(.L_235 - .L_234)


	//   ....[0]....
.L_234:
        /*07b8*/ 	.word	0x00000060


	//   ....[1]....
        /*07bc*/ 	.word	0x00000130


	//   ....[2]....
        /*07c0*/ 	.word	0x000001e0


	//   ....[3]....
        /*07c4*/ 	.word	0x000003a0


	//   ....[4]....
        /*07c8*/ 	.word	0x00000500


	//   ....[5]....
        /*07cc*/ 	.word	0x00000620


	//   ....[6]....
        /*07d0*/ 	.word	0x00000780


	//   ....[7]....
        /*07d4*/ 	.word	0x00002c50


	//   ....[8]....
        /*07d8*/ 	.word	0x00002c60


	//   ....[9]....
        /*07dc*/ 	.word	0x00003310


	//   ....[10]....
        /*07e0*/ 	.word	0x00003320


	//   ....[11]....
        /*07e4*/ 	.word	0x00003e90


	//   ....[12]....
        /*07e8*/ 	.word	0x00003ea0


	//   ....[13]....
        /*07ec*/ 	.word	0x000045d0


	//   ....[14]....
        /*07f0*/ 	.word	0x000045e0


	//   ....[15]....
        /*07f4*/ 	.word	0x00004f80


	//   ....[16]....
        /*07f8*/ 	.word	0x00004f90


	//   ....[17]....
        /*07fc*/ 	.word	0x000050a0


	//   ....[18]....
        /*0800*/ 	.word	0x000050b0


	//   ....[19]....
        /*0804*/ 	.word	0x00005470


	//   ....[20]....
        /*0808*/ 	.word	0x000054a0


	//   ....[21]....
        /*080c*/ 	.word	0x00005770


	//   ....[22]....
        /*0810*/ 	.word	0x00005790


	//   ....[23]....
        /*0814*/ 	.word	0x000060d0


	//   ....[24]....
        /*0818*/ 	.word	0x00006680


	//   ....[25]....
        /*081c*/ 	.word	0x00006690


	//   ....[26]....
        /*0820*/ 	.word	0x000066a0


	//   ....[27]....
        /*0824*/ 	.word	0x000066b0


	//   ....[28]....
        /*0828*/ 	.word	0x000076b0


	//   ....[29]....
        /*082c*/ 	.word	0x000076c0


	//   ....[30]....
        /*0830*/ 	.word	0x000076d0


	//   ....[31]....
        /*0834*/ 	.word	0x000076e0


	//   ....[32]....
        /*0838*/ 	.word	0x000090f0


	//   ....[33]....
        /*083c*/ 	.word	0x00009110


	//   ....[34]....
        /*0840*/ 	.word	0x00009530


	//   ....[35]....
        /*0844*/ 	.word	0x000095a0


	//   ....[36]....
        /*0848*/ 	.word	0x0000a800


	//   ....[37]....
        /*084c*/ 	.word	0x0000a820


	//   ....[38]....
        /*0850*/ 	.word	0x0000b110


	//   ....[39]....
        /*0854*/ 	.word	0x0000b240


	//   ....[40]....
        /*0858*/ 	.word	0x0000c1d0


	//   ....[41]....
        /*085c*/ 	.word	0x0000c210


	//   ....[42]....
        /*0860*/ 	.word	0x0000c2a0


	//   ....[43]....
        /*0864*/ 	.word	0x0000c2c0


	//   ....[44]....
        /*0868*/ 	.word	0x0000dd30


	//   ....[45]....
        /*086c*/ 	.word	0x0000dd70


	//   ....[46]....
        /*0870*/ 	.word	0x0000de50


	//   ....[47]....
        /*0874*/ 	.word	0x0000dea0


	//   ....[48]....
        /*0878*/ 	.word	0x0000e760


	//   ....[49]....
        /*087c*/ 	.word	0x0000e780


	//   ....[50]....
        /*0880*/ 	.word	0x0000e8f0


	//   ....[51]....
        /*0884*/ 	.word	0x0000e910


	//   ....[52]....
        /*0888*/ 	.word	0x0000ea50


	//   ....[53]....
        /*088c*/ 	.word	0x0000ea70


	//   ....[54]....
        /*0890*/ 	.word	0x0000ebc0


	//   ....[55]....
        /*0894*/ 	.word	0x0000ebe0


	//   ....[56]....
        /*0898*/ 	.word	0x0000f510


	//   ....[57]....
        /*089c*/ 	.word	0x0000f520


	//   ....[58]....
        /*08a0*/ 	.word	0x0000f760


	//   ....[59]....
        /*08a4*/ 	.word	0x0000f770


	//   ....[60]....
        /*08a8*/ 	.word	0x0000f9a0


	//   ....[61]....
        /*08ac*/ 	.word	0x0000f9b0


	//   ....[62]....
        /*08b0*/ 	.word	0x0000fbe0


	//   ....[63]....
        /*08b4*/ 	.word	0x0000fbf0


	//   ....[64]....
        /*08b8*/ 	.word	0x0000fe80


	//   ....[65]....
        /*08bc*/ 	.word	0x00010030


	//   ....[66]....
        /*08c0*/ 	.word	0x00010060


	//   ....[67]....
        /*08c4*/ 	.word	0x00010090


	//   ....[68]....
        /*08c8*/ 	.word	0x000100c0


	//   ....[69]....
        /*08cc*/ 	.word	0x000100f0


	//   ....[70]....
        /*08d0*/ 	.word	0x00010120


	//   ....[71]....
        /*08d4*/ 	.word	0x00010290


	//   ....[72]....
        /*08d8*/ 	.word	0x000102c0


	//   ....[73]....
        /*08dc*/ 	.word	0x000102f0


	//   ....[74]....
        /*08e0*/ 	.word	0x00010320


	//   ....[75]....
        /*08e4*/ 	.word	0x00010350


	//   ....[76]....
        /*08e8*/ 	.word	0x00010380


	//   ....[77]....
        /*08ec*/ 	.word	0x00010410


	//   ....[78]....
        /*08f0*/ 	.word	0x00010440


	//   ....[79]....
        /*08f4*/ 	.word	0x000104c0


	//   ....[80]....
        /*08f8*/ 	.word	0x00010ff0


	//   ....[81]....
        /*08fc*/ 	.word	0x00012e20


	//   ....[82]....
        /*0900*/ 	.word	0x00012e40


	//   ....[83]....
        /*0904*/ 	.word	0x00012ed0


	//   ....[84]....
        /*0908*/ 	.word	0x00012ef0


	//   ....[85]....
        /*090c*/ 	.word	0x00012f70


	//   ....[86]....
        /*0910*/ 	.word	0x00012f90


	//   ....[87]....
        /*0914*/ 	.word	0x00013010


	//   ....[88]....
        /*0918*/ 	.word	0x00013030


	//   ....[89]....
        /*091c*/ 	.word	0x000130b0


	//   ....[90]....
        /*0920*/ 	.word	0x000130d0


	//   ....[91]....
        /*0924*/ 	.word	0x000130e0


	//   ....[92]....
        /*0928*/ 	.word	0x000130f0


	//   ....[93]....
        /*092c*/ 	.word	0x00013970


	//   ....[94]....
        /*0930*/ 	.word	0x000139a0


	//   ....[95]....
        /*0934*/ 	.word	0x00013a60


	//   ....[96]....
        /*0938*/ 	.word	0x00013a70


	//   ....[97]....
        /*093c*/ 	.word	0x00013b00


	//   ....[98]....
        /*0940*/ 	.word	0x00013b10


	//   ....[99]....
        /*0944*/ 	.word	0x00013ba0


	//   ....[100]....
        /*0948*/ 	.word	0x00013bb0


	//   ....[101]....
        /*094c*/ 	.word	0x00013c40


	//   ....[102]....
        /*0950*/ 	.word	0x00013c50


	//   ....[103]....
        /*0954*/ 	.word	0x00013ce0


	//   ....[104]....
        /*0958*/ 	.word	0x00013cf0


	//   ....[105]....
        /*095c*/ 	.word	0x00013d70


	//   ....[106]....
        /*0960*/ 	.word	0x00013d80


	//   ....[107]....
        /*0964*/ 	.word	0x00013d90


	//   ....[108]....
        /*0968*/ 	.word	0x00013e00


	//   ....[109]....
        /*096c*/ 	.word	0x00014210


	//   ....[110]....
        /*0970*/ 	.word	0x00014230


	//   ....[111]....
        /*0974*/ 	.word	0x00014250


	//   ....[112]....
        /*0978*/ 	.word	0x00014360


	//   ....[113]....
        /*097c*/ 	.word	0x00014370


	//   ....[114]....
        /*0980*/ 	.word	0x000143a0


	//   ....[115]....
        /*0984*/ 	.word	0x00014430


	//   ....[116]....
        /*0988*/ 	.word	0x000144e0


	//   ....[117]....
        /*098c*/ 	.word	0x000144f0


	//   ....[118]....
        /*0990*/ 	.word	0x00014520


	//   ....[119]....
        /*0994*/ 	.word	0x00014530


	//   ....[120]....
        /*0998*/ 	.word	0x000145c0


	//   ....[121]....
        /*099c*/ 	.word	0x00014d00


	//   ....[122]....
        /*09a0*/ 	.word	0x00014d20


	//   ....[123]....
        /*09a4*/ 	.word	0x00014d70


	//   ....[124]....
        /*09a8*/ 	.word	0x00014d80


	//   ....[125]....
        /*09ac*/ 	.word	0x00014dc0


	//   ....[126]....
        /*09b0*/ 	.word	0x00014dd0


	//   ....[127]....
        /*09b4*/ 	.word	0x00014e10


	//   ....[128]....
        /*09b8*/ 	.word	0x00014e20


	//   ....[129]....
        /*09bc*/ 	.word	0x00014e60


	//   ....[130]....
        /*09c0*/ 	.word	0x00014e70


	//   ....[131]....
        /*09c4*/ 	.word	0x00014e80


	//   ....[132]....
        /*09c8*/ 	.word	0x00014ec0


	//   ....[133]....
        /*09cc*/ 	.word	0x00015200


	//   ....[134]....
        /*09d0*/ 	.word	0x00015220


	//   ....[135]....
        /*09d4*/ 	.word	0x00015230


	//   ....[136]....
        /*09d8*/ 	.word	0x00015250


	//   ....[137]....
        /*09dc*/ 	.word	0x000152c0


	//   ....[138]....
        /*09e0*/ 	.word	0x000152e0


	//   ....[139]....
        /*09e4*/ 	.word	0x00015340


	//   ....[140]....
        /*09e8*/ 	.word	0x00015360


	//   ....[141]....
        /*09ec*/ 	.word	0x000153c0


	//   ....[142]....
        /*09f0*/ 	.word	0x000153e0


	//   ....[143]....
        /*09f4*/ 	.word	0x00015440


	//   ....[144]....
        /*09f8*/ 	.word	0x00015460


	//   ....[145]....
        /*09fc*/ 	.word	0x00015950


	//   ....[146]....
        /*0a00*/ 	.word	0x00015980


	//   ....[147]....
        /*0a04*/ 	.word	0x000159b0


	//   ....[148]....
        /*0a08*/ 	.word	0x000159e0


	//   ....[149]....
        /*0a0c*/ 	.word	0x00015a10


	//   ....[150]....
        /*0a10*/ 	.word	0x00015a40


	//   ....[151]....
        /*0a14*/ 	.word	0x00015a70


	//   ....[152]....
        /*0a18*/ 	.word	0x00015aa0


	//   ....[153]....
        /*0a1c*/ 	.word	0x00015c20


	//   ....[154]....
        /*0a20*/ 	.word	0x00015c50


	//   ....[155]....
        /*0a24*/ 	.word	0x00015c80


	//   ....[156]....
        /*0a28*/ 	.word	0x00015cb0


	//   ....[157]....
        /*0a2c*/ 	.word	0x00015ce0


	//   ....[158]....
        /*0a30*/ 	.word	0x00015d10


	//   ....[159]....
        /*0a34*/ 	.word	0x00015dd0


	//   ....[160]....
        /*0a38*/ 	.word	0x00015df0


	//   ....[161]....
        /*0a3c*/ 	.word	0x00015e60


	//   ....[162]....
        /*0a40*/ 	.word	0x000162d0


	//   ....[163]....
        /*0a44*/ 	.word	0x000165f0


	//   ....[164]....
        /*0a48*/ 	.word	0x00016680


	//   ....[165]....
        /*0a4c*/ 	.word	0x00016720


	//   ....[166]....
        /*0a50*/ 	.word	0x000167b0


	//   ....[167]....
        /*0a54*/ 	.word	0x000168a0


	//   ....[168]....
        /*0a58*/ 	.word	0x00016930


	//   ....[169]....
        /*0a5c*/ 	.word	0x000169d0


	//   ....[170]....
        /*0a60*/ 	.word	0x00016a60


	//   ....[171]....
        /*0a64*/ 	.word	0x00016b50


	//   ....[172]....
        /*0a68*/ 	.word	0x00016be0


	//   ....[173]....
        /*0a6c*/ 	.word	0x00016c70


	//   ....[174]....
        /*0a70*/ 	.word	0x00016d00


	//   ....[175]....
        /*0a74*/ 	.word	0x00016e30


	//   ....[176]....
        /*0a78*/ 	.word	0x00016ed0


	//   ....[177]....
        /*0a7c*/ 	.word	0x00016f60


	//   ....[178]....
        /*0a80*/ 	.word	0x00016fb0


	//   ....[179]....
        /*0a84*/ 	.word	0x00017000


	//   ....[180]....
        /*0a88*/ 	.word	0x000170e0


	//   ....[181]....
        /*0a8c*/ 	.word	0x00017170


	//   ....[182]....
        /*0a90*/ 	.word	0x000171c0


	//   ....[183]....
        /*0a94*/ 	.word	0x00017210


	//   ....[184]....
        /*0a98*/ 	.word	0x00017420


	//   ....[185]....
        /*0a9c*/ 	.word	0x00017470


	//   ....[186]....
        /*0aa0*/ 	.word	0x00017500


	//   ....[187]....
        /*0aa4*/ 	.word	0x00017590


	//   ....[188]....
        /*0aa8*/ 	.word	0x00017620


	//   ....[189]....
        /*0aac*/ 	.word	0x000176b0


	//   ....[190]....
        /*0ab0*/ 	.word	0x00017740


	//   ....[191]....
        /*0ab4*/ 	.word	0x000177d0


	//   ....[192]....
        /*0ab8*/ 	.word	0x00017890


	//   ....[193]....
        /*0abc*/ 	.word	0x00017b70


	//   ....[194]....
        /*0ac0*/ 	.word	0x00017c60


	//   ....[195]....
        /*0ac4*/ 	.word	0x00017d00


	//   ....[196]....
        /*0ac8*/ 	.word	0x00017d60


	//   ....[197]....
        /*0acc*/ 	.word	0x00017e50


	//   ....[198]....
        /*0ad0*/ 	.word	0x00017ec0


	//   ....[199]....
        /*0ad4*/ 	.word	0x00017fb0


	//   ....[200]....
        /*0ad8*/ 	.word	0x00018020


	//   ....[201]....
        /*0adc*/ 	.word	0x00018110


	//   ....[202]....
        /*0ae0*/ 	.word	0x00018180


	//   ....[203]....
        /*0ae4*/ 	.word	0x00018270


	//   ....[204]....
        /*0ae8*/ 	.word	0x000182e0


	//   ....[205]....
        /*0aec*/ 	.word	0x000183c0


	//   ....[206]....
        /*0af0*/ 	.word	0x00018480


	//   ....[207]....
        /*0af4*/ 	.word	0x000184e0


	//   ....[208]....
        /*0af8*/ 	.word	0x00018540


	//   ....[209]....
        /*0afc*/ 	.word	0x00018630


	//   ....[210]....
        /*0b00*/ 	.word	0x00018690


	//   ....[211]....
        /*0b04*/ 	.word	0x00018790


	//   ....[212]....
        /*0b08*/ 	.word	0x000187f0


	//   ....[213]....
        /*0b0c*/ 	.word	0x000188f0


	//   ....[214]....
        /*0b10*/ 	.word	0x00018950


	//   ....[215]....
        /*0b14*/ 	.word	0x00018a50


	//   ....[216]....
        /*0b18*/ 	.word	0x00018ab0


	//   ....[217]....
        /*0b1c*/ 	.word	0x00018bb0


	//   ....[218]....
        /*0b20*/ 	.word	0x00018c10


	//   ....[219]....
        /*0b24*/ 	.word	0x00018d10


	//   ....[220]....
        /*0b28*/ 	.word	0x00018d70


	//   ....[221]....
        /*0b2c*/ 	.word	0x00018e50


	//   ....[222]....
        /*0b30*/ 	.word	0x00018f90


	//   ....[223]....
        /*0b34*/ 	.word	0x00019060


	//   ....[224]....
        /*0b38*/ 	.word	0x000190e0


	//   ....[225]....
        /*0b3c*/ 	.word	0x00019240


	//   ....[226]....
        /*0b40*/ 	.word	0x000192a0


	//   ....[227]....
        /*0b44*/ 	.word	0x000193b0


	//   ....[228]....
        /*0b48*/ 	.word	0x00019410


	//   ....[229]....
        /*0b4c*/ 	.word	0x00019520


	//   ....[230]....
        /*0b50*/ 	.word	0x00019580


	//   ....[231]....
        /*0b54*/ 	.word	0x00019690


	//   ....[232]....
        /*0b58*/ 	.word	0x000196f0


	//   ....[233]....
        /*0b5c*/ 	.word	0x000197b0


	//   ....[234]....
        /*0b60*/ 	.word	0x00019910


	//   ....[235]....
        /*0b64*/ 	.word	0x000199b0


	//   ....[236]....
        /*0b68*/ 	.word	0x00019a10


	//   ....[237]....
        /*0b6c*/ 	.word	0x00019ac0


	//   ....[238]....
        /*0b70*/ 	.word	0x00019b20


	//   ....[239]....
        /*0b74*/ 	.word	0x00019bd0


	//   ....[240]....
        /*0b78*/ 	.word	0x00019c30


	//   ....[241]....
        /*0b7c*/ 	.word	0x00019ce0


	//   ....[242]....
        /*0b80*/ 	.word	0x00019d40


	//   ....[243]....
        /*0b84*/ 	.word	0x00019df0


	//   ....[244]....
        /*0b88*/ 	.word	0x00019e50


	//   ....[245]....
        /*0b8c*/ 	.word	0x00019f00


	//   ....[246]....
        /*0b90*/ 	.word	0x00019ff0


	//   ....[247]....
        /*0b94*/ 	.word	0x0001a090


	//   ....[248]....
        /*0b98*/ 	.word	0x0001a0f0


	//   ....[249]....
        /*0b9c*/ 	.word	0x0001a1c0


	//   ....[250]....
        /*0ba0*/ 	.word	0x0001a220


	//   ....[251]....
        /*0ba4*/ 	.word	0x0001a2f0


	//   ....[252]....
        /*0ba8*/ 	.word	0x0001a350


	//   ....[253]....
        /*0bac*/ 	.word	0x0001a420


	//   ....[254]....
        /*0bb0*/ 	.word	0x0001a480


	//   ....[255]....
        /*0bb4*/ 	.word	0x0001a550


	//   ....[0]....
        /*0bb8*/ 	.word	0x0001a5b0


	//   ....[1]....
        /*0bbc*/ 	.word	0x0001a680


	//   ....[2]....
        /*0bc0*/ 	.word	0x0001a710


	//   ....[3]....
        /*0bc4*/ 	.word	0x0001a7b0


	//   ....[4]....
        /*0bc8*/ 	.word	0x0001a8d0


	//   ....[5]....
        /*0bcc*/ 	.word	0x0001a940


	//   ....[6]....
        /*0bd0*/ 	.word	0x0001a9b0


	//   ....[7]....
        /*0bd4*/ 	.word	0x0001aa20


	//   ....[8]....
        /*0bd8*/ 	.word	0x0001aa90


	//   ....[9]....
        /*0bdc*/ 	.word	0x0001ab10


	//   ....[10]....
        /*0be0*/ 	.word	0x0001aba0


	//   ....[11]....
        /*0be4*/ 	.word	0x0001ac30


	//   ....[12]....
        /*0be8*/ 	.word	0x0001aca0


	//   ....[13]....
        /*0bec*/ 	.word	0x0001ad10


	//   ....[14]....
        /*0bf0*/ 	.word	0x0001ad80


	//   ....[15]....
        /*0bf4*/ 	.word	0x0001ae00


	//   ....[16]....
        /*0bf8*/ 	.word	0x0001ae70


	//   ....[17]....
        /*0bfc*/ 	.word	0x0001af10


	//   ....[18]....
        /*0c00*/ 	.word	0x0001afa0


	//   ....[19]....
        /*0c04*/ 	.word	0x0001b0c0


	//----- nvinfo : EIATTR_REG_RECONFIG
	.align		4
.L_235:
        /*0c08*/ 	.byte	0x01, 0x54
	.zero		2


	//----- nvinfo : EIATTR_SYSCALL_OFFSETS
	.align		4
        /*0c0c*/ 	.byte	0x04, 0x46
        /*0c0e*/ 	.short	(.L_237 - .L_236)


	//   ....[0]....
.L_236:
        /*0c10*/ 	.word	0x000018c0


	//   ....[1]....
        /*0c14*/ 	.word	0x00001a10


	//   ....[2]....
        /*0c18*/ 	.word	0x00006270


	//   ....[3]....
        /*0c1c*/ 	.word	0x000065f0


	//   ....[4]....
        /*0c20*/ 	.word	0x00012440


	//   ....[5]....
        /*0c24*/ 	.word	0x00012590


	//   ....[6]....
        /*0c28*/ 	.word	0x00012680


	//   ....[7]....
        /*0c2c*/ 	.word	0x000135a0


	//----- nvinfo : EIATTR_MBARRIER_INSTR_OFFSETS
	.align		4
.L_237:
        /*0c30*/ 	.byte	0x04, 0x39
        /*0c32*/ 	.short	(.L_239 - .L_238)


	//   ....[0]....
.L_238:
        /*0c34*/ 	.word	0x00000250
        /*0c38*/ 	.word	0x000000ff
        /*0c3c*/ 	.word	0x00022800
        /*0c40*/ 	.short	0x0100
        /*0c42*/ 	.byte	0x08
	.zero		1


	//   ....[1]....
        /*0c44*/ 	.word	0x00000260
        /*0c48*/ 	.word	0x000000ff
        /*0c4c*/ 	.word	0x00022820
        /*0c50*/ 	.short	0x0100
        /*0c52*/ 	.byte	0x08
	.zero		1


	//   ....[2]....
        /*0c54*/ 	.word	0x00000350
        /*0c58*/ 	.word	0x000000ff
        /*0c5c*/ 	.word	0x00022830
        /*0c60*/ 	.short	0x0100
        /*0c62*/ 	.byte	0x08
	.zero		1


	//   ....[3]....
        /*0c64*/ 	.word	0x00000360
        /*0c68*/ 	.word	0x000000ff
        /*0c6c*/ 	.word	0x00022840
        /*0c70*/ 	.short	0x0100
        /*0c72*/ 	.byte	0x08
	.zero		1


	//   ....[4]....
        /*0c74*/ 	.word	0x00000370
        /*0c78*/ 	.word	0x000000ff
        /*0c7c*/ 	.word	0x00022838
        /*0c80*/ 	.short	0x0100
        /*0c82*/ 	.byte	0x08
	.zero		1


	//   ....[5]....
        /*0c84*/ 	.word	0x00000380
        /*0c88*/ 	.word	0x000000ff
        /*0c8c*/ 	.word	0x00022848
        /*0c90*/ 	.short	0x0100
        /*0c92*/ 	.byte	0x08
	.zero		1


	//   ....[6]....
        /*0c94*/ 	.word	0x000004b0
        /*0c98*/ 	.word	0x000000ff
        /*0c9c*/ 	.word	0x00022850
        /*0ca0*/ 	.short	0x0100
        /*0ca2*/ 	.byte	0x08
	.zero		1


	//   ....[7]....
        /*0ca4*/ 	.word	0x000004c0
        /*0ca8*/ 	.word	0x000000ff
        /*0cac*/ 	.word	0x00022860
        /*0cb0*/ 	.short	0x0100
        /*0cb2*/ 	.byte	0x08
	.zero		1


	//   ....[8]....
        /*0cb4*/ 	.word	0x000004d0
        /*0cb8*/ 	.word	0x000000ff
        /*0cbc*/ 	.word	0x00022858
        /*0cc0*/ 	.short	0x0100
        /*0cc2*/ 	.byte	0x08
	.zero		1


	//   ....[9]....
        /*0cc4*/ 	.word	0x000004e0
        /*0cc8*/ 	.word	0x000000ff
        /*0ccc*/ 	.word	0x00022868
        /*0cd0*/ 	.short	0x0100
        /*0cd2*/ 	.byte	0x08
	.zero		1


	//   ....[10]....
        /*0cd4*/ 	.word	0x000005d0
        /*0cd8*/ 	.word	0x000000ff
        /*0cdc*/ 	.word	0x00022870
        /*0ce0*/ 	.short	0x0100
        /*0ce2*/ 	.byte	0x06
	.zero		1


	//   ....[11]....
        /*0ce4*/ 	.word	0x000005e0
        /*0ce8*/ 	.word	0x000000ff
        /*0cec*/ 	.word	0x00022880
        /*0cf0*/ 	.short	0x0100
        /*0cf2*/ 	.byte	0x06
	.zero		1


	//   ....[12]....
        /*0cf4*/ 	.word	0x000005f0
        /*0cf8*/ 	.word	0x000000ff
        /*0cfc*/ 	.word	0x00022878
        /*0d00*/ 	.short	0x0100
        /*0d02*/ 	.byte	0x06
	.zero		1


	//   ....[13]....
        /*0d04*/ 	.word	0x00000600
        /*0d08*/ 	.word	0x000000ff
        /*0d0c*/ 	.word	0x00022888
        /*0d10*/ 	.short	0x0100
        /*0d12*/ 	.byte	0x06
	.zero		1


	//   ....[14]....
        /*0d14*/ 	.word	0x00000730
        /*0d18*/ 	.word	0x000000ff
        /*0d1c*/ 	.word	0x00022890
        /*0d20*/ 	.short	0x0100
        /*0d22*/ 	.byte	0x08
	.zero		1


	//   ....[15]....
        /*0d24*/ 	.word	0x00000740
        /*0d28*/ 	.word	0x000000ff
        /*0d2c*/ 	.word	0x000228a0
        /*0d30*/ 	.short	0x0100
        /*0d32*/ 	.byte	0x08
	.zero		1


	//   ....[16]....
        /*0d34*/ 	.word	0x00000750
        /*0d38*/ 	.word	0x000000ff
        /*0d3c*/ 	.word	0x00022898
        /*0d40*/ 	.short	0x0100
        /*0d42*/ 	.byte	0x08
	.zero		1


	//   ....[17]....
        /*0d44*/ 	.word	0x00000760
        /*0d48*/ 	.word	0x000000ff
        /*0d4c*/ 	.word	0x000228a8
        /*0d50*/ 	.short	0x0100
        /*0d52*/ 	.byte	0x08
	.zero		1


	//   ....[18]....
        /*0d54*/ 	.word	0x00000890
        /*0d58*/ 	.word	0x000000ff
        /*0d5c*/ 	.word	0x000228b0
        /*0d60*/ 	.short	0x0100
        /*0d62*/ 	.byte	0x08
	.zero		1


	//   ....[19]....
        /*0d64*/ 	.word	0x000008a0
        /*0d68*/ 	.word	0x000000ff
        /*0d6c*/ 	.word	0x000228c0
        /*0d70*/ 	.short	0x0100
        /*0d72*/ 	.byte	0x08
	.zero		1


	//   ....[20]....
        /*0d74*/ 	.word	0x000008b0
        /*0d78*/ 	.word	0x000000ff
        /*0d7c*/ 	.word	0x000228b8
        /*0d80*/ 	.short	0x0100
        /*0d82*/ 	.byte	0x08
	.zero		1


	//   ....[21]....
        /*0d84*/ 	.word	0x000008c0
        /*0d88*/ 	.word	0x000000ff
        /*0d8c*/ 	.word	0x000228c8
        /*0d90*/ 	.short	0x0100
        /*0d92*/ 	.byte	0x08
	.zero		1


	//   ....[22]....
        /*0d94*/ 	.word	0x00002c00
        /*0d98*/ 	.word	0x00000059
        /*0d9c*/ 	.word	0x00022890
        /*0da0*/ 	.short	0x010a
        /*0da2*/ 	.byte	0x3f
	.zero		1


	//   ....[23]....
        /*0da4*/ 	.word	0x00003e30
        /*0da8*/ 	.word	0x00000059
        /*0dac*/ 	.word	0x00022890
        /*0db0*/ 	.short	0x010a
        /*0db2*/ 	.byte	0x3f
	.zero		1


	//   ....[24]....
        /*0db4*/ 	.word	0x00004dc0
        /*0db8*/ 	.word	0x00000059
        /*0dbc*/ 	.word	0x00022890
        /*0dc0*/ 	.short	0x010a
        /*0dc2*/ 	.byte	0x3f
	.zero		1


	//   ....[25]....
        /*0dc4*/ 	.word	0x00005280
        /*0dc8*/ 	.word	0x0000000b
        /*0dcc*/ 	.word	0x00000000
        /*0dd0*/ 	.short	0x0101
        /*0dd2*/ 	.byte	0x3f
	.zero		1


	//   ....[26]....
        /*0dd4*/ 	.word	0x000052c0
        /*0dd8*/ 	.word	0x00000059
        /*0ddc*/ 	.word	0x000228b0
        /*0de0*/ 	.short	0x010a
        /*0de2*/ 	.byte	0x3f
	.zero		1


	//   ....[27]....
        /*0de4*/ 	.word	0x00005b00
        /*0de8*/ 	.word	0x00000059
        /*0dec*/ 	.word	0x00000000
        /*0df0*/ 	.short	0x0101
        /*0df2*/ 	.byte	0x3f
	.zero		1


	//   ....[28]....
        /*0df4*/ 	.word	0x00006310
        /*0df8*/ 	.word	0x00000013
        /*0dfc*/ 	.word	0x00022800
        /*0e00*/ 	.short	0x010a
        /*0e02*/ 	.byte	0x3f
	.zero		1


	//   ....[29]....
        /*0e04*/ 	.word	0x00006360
        /*0e08*/ 	.word	0x00000013
        /*0e0c*/ 	.word	0x00022800
        /*0e10*/ 	.short	0x010a
        /*0e12*/ 	.byte	0x3f
	.zero		1


	//   ....[30]....
        /*0e14*/ 	.word	0x000069b0
        /*0e18*/ 	.word	0x00000013
        /*0e1c*/ 	.word	0x00022800
        /*0e20*/ 	.short	0x010a
        /*0e22*/ 	.byte	0x3f
	.zero		1


	//   ....[31]....
        /*0e24*/ 	.word	0x000078b0
        /*0e28*/ 	.word	0x00000013
        /*0e2c*/ 	.word	0x00022800
        /*0e30*/ 	.short	0x010a
        /*0e32*/ 	.byte	0x3f
	.zero		1


	//   ....[32]....
        /*0e34*/ 	.word	0x000086f0
        /*0e38*/ 	.word	0x00000008
        /*0e3c*/ 	.word	0x00022830
        /*0e40*/ 	.short	0x010a
        /*0e42*/ 	.byte	0x3f
	.zero		1


	//   ....[33]....
        /*0e44*/ 	.word	0x000087a0
        /*0e48*/ 	.word	0x00000008
        /*0e4c*/ 	.word	0x00022830
        /*0e50*/ 	.short	0x010a
        /*0e52*/ 	.byte	0x3f
	.zero		1


	//   ....[34]....
        /*0e54*/ 	.word	0x00009a00
        /*0e58*/ 	.word	0x00000006
        /*0e5c*/ 	.word	0x00000000
        /*0e60*/ 	.short	0x0101
        /*0e62*/ 	.byte	0x3f
	.zero		1


	//   ....[35]....
        /*0e64*/ 	.word	0x00009e40
        /*0e68*/ 	.word	0x00000008
        /*0e6c*/ 	.word	0x00022850
        /*0e70*/ 	.short	0x010a
        /*0e72*/ 	.byte	0x3f
	.zero		1


	//   ....[36]....
        /*0e74*/ 	.word	0x00009e90
        /*0e78*/ 	.word	0x00000008
        /*0e7c*/ 	.word	0x00022850
        /*0e80*/ 	.short	0x010a
        /*0e82*/ 	.byte	0x3f
	.zero		1


	//   ....[37]....
        /*0e84*/ 	.word	0x0000a250
        /*0e88*/ 	.word	0x00000008
        /*0e8c*/ 	.word	0x00000000
        /*0e90*/ 	.short	0x0101
        /*0e92*/ 	.byte	0x3f
	.zero		1


	//   ....[38]....
        /*0e94*/ 	.word	0x0000a360
        /*0e98*/ 	.word	0x00000009
        /*0e9c*/ 	.word	0x00022830
        /*0ea0*/ 	.short	0x010a
        /*0ea2*/ 	.byte	0x3f
	.zero		1


	//   ....[39]....
        /*0ea4*/ 	.word	0x0000a3d0
        /*0ea8*/ 	.word	0x00000009
        /*0eac*/ 	.word	0x00022830
        /*0eb0*/ 	.short	0x010a
        /*0eb2*/ 	.byte	0x3f
	.zero		1


	//   ....[40]....
        /*0eb4*/ 	.word	0x0000b580
        /*0eb8*/ 	.word	0x0000009d
        /*0ebc*/ 	.word	0x00000000
        /*0ec0*/ 	.short	0x0101
        /*0ec2*/ 	.byte	0x3f
	.zero		1


	//   ....[41]....
        /*0ec4*/ 	.word	0x0000bd70
        /*0ec8*/ 	.word	0x00000009
        /*0ecc*/ 	.word	0x00022850
        /*0ed0*/ 	.short	0x010a
        /*0ed2*/ 	.byte	0x3f
	.zero		1


	//   ....[42]....
        /*0ed4*/ 	.word	0x0000bdc0
        /*0ed8*/ 	.word	0x00000009
        /*0edc*/ 	.word	0x00022850
        /*0ee0*/ 	.short	0x010a
        /*0ee2*/ 	.byte	0x3f
	.zero		1


	//   ....[43]....
        /*0ee4*/ 	.word	0x0000c190
        /*0ee8*/ 	.word	0x00000009
        /*0eec*/ 	.word	0x00000000
        /*0ef0*/ 	.short	0x0101
        /*0ef2*/ 	.byte	0x3f
	.zero		1


	//   ....[44]....
        /*0ef4*/ 	.word	0x0000e770
        /*0ef8*/ 	.word	0x00000003
        /*0efc*/ 	.word	0x00000000
        /*0f00*/ 	.short	0x0101
        /*0f02*/ 	.byte	0x3f
	.zero		1


	//   ....[45]....
        /*0f04*/ 	.word	0x000110d0
        /*0f08*/ 	.word	0x00000016
        /*0f0c*/ 	.word	0x00022820
        /*0f10*/ 	.short	0x010a
        /*0f12*/ 	.byte	0x3f
	.zero		1


	//   ....[46]....
        /*0f14*/ 	.word	0x00011160
        /*0f18*/ 	.word	0x00000003
        /*0f1c*/ 	.word	0x000228a0
        /*0f20*/ 	.short	0x010a
        /*0f22*/ 	.byte	0x3f
	.zero		1


	//   ....[47]....
        /*0f24*/ 	.word	0x000113b0
        /*0f28*/ 	.word	0x00000003
        /*0f2c*/ 	.word	0x000228c0
        /*0f30*/ 	.short	0x010a
        /*0f32*/ 	.byte	0x3f
	.zero		1


	//   ....[48]....
        /*0f34*/ 	.word	0x000119c0
        /*0f38*/ 	.word	0x00000006
        /*0f3c*/ 	.word	0x000228a0
        /*0f40*/ 	.short	0x010a
        /*0f42*/ 	.byte	0x3f
	.zero		1


	//   ....[49]....
        /*0f44*/ 	.word	0x00011c00
        /*0f48*/ 	.word	0x00000006
        /*0f4c*/ 	.word	0x000228c0
        /*0f50*/ 	.short	0x010a
        /*0f52*/ 	.byte	0x3f
	.zero		1


	//   ....[50]....
        /*0f54*/ 	.word	0x00012b80
        /*0f58*/ 	.word	0x00000020
        /*0f5c*/ 	.word	0x00022840
        /*0f60*/ 	.short	0x010a
        /*0f62*/ 	.byte	0x3f
	.zero		1


	//   ....[51]....
        /*0f64*/ 	.word	0x000131f0
        /*0f68*/ 	.word	0x00000020
        /*0f6c*/ 	.word	0x00022830
        /*0f70*/ 	.short	0x0107
        /*0f72*/ 	.byte	0x3f
	.zero		1


	//   ....[52]....
        /*0f74*/ 	.word	0x000132d0
        /*0f78*/ 	.word	0x00000020
        /*0f7c*/ 	.word	0x00022830
        /*0f80*/ 	.short	0x0101
        /*0f82*/ 	.byte	0x3f
	.zero		1


	//   ....[53]....
        /*0f84*/ 	.word	0x00013ea0
        /*0f88*/ 	.word	0x00000016
        /*0f8c*/ 	.word	0x00022800
        /*0f90*/ 	.short	0x0107
        /*0f92*/ 	.byte	0x3f
	.zero		1


	//   ....[54]....
        /*0f94*/ 	.word	0x00013f90
        /*0f98*/ 	.word	0x00000016
        /*0f9c*/ 	.word	0x00022800
        /*0fa0*/ 	.short	0x0101
        /*0fa2*/ 	.byte	0x3f
	.zero		1


	//   ....[55]....
        /*0fa4*/ 	.word	0x00013fb0
        /*0fa8*/ 	.word	0x00000016
        /*0fac*/ 	.word	0x00022820
        /*0fb0*/ 	.short	0x010a
        /*0fb2*/ 	.byte	0x3f
	.zero		1


	//   ....[56]....
        /*0fb4*/ 	.word	0x00014040
        /*0fb8*/ 	.word	0x00000020
        /*0fbc*/ 	.word	0x00022860
        /*0fc0*/ 	.short	0x010a
        /*0fc2*/ 	.byte	0x3f
	.zero		1


	//   ....[57]....
        /*0fc4*/ 	.word	0x00014740
        /*0fc8*/ 	.word	0x00000020
        /*0fcc*/ 	.word	0x00022850
        /*0fd0*/ 	.short	0x0107
        /*0fd2*/ 	.byte	0x3f
	.zero		1


	//   ....[58]....
        /*0fd4*/ 	.word	0x00014810
        /*0fd8*/ 	.word	0x00000020
        /*0fdc*/ 	.word	0x00022850
        /*0fe0*/ 	.short	0x0101
        /*0fe2*/ 	.byte	0x3f
	.zero		1


	//   ....[59]....
        /*0fe4*/ 	.word	0x00014b60
        /*0fe8*/ 	.word	0x00000004
        /*0fec*/ 	.word	0x00022840
        /*0ff0*/ 	.short	0x010a
        /*0ff2*/ 	.byte	0x3f
	.zero		1


	//   ....[60]....
        /*0ff4*/ 	.word	0x00014f40
        /*0ff8*/ 	.word	0x00000004
        /*0ffc*/ 	.word	0x00022830
        /*1000*/ 	.short	0x0107
        /*1002*/ 	.byte	0x3f
	.zero		1


	//   ....[61]....
        /*1004*/ 	.word	0x00015000
        /*1008*/ 	.word	0x00000004
        /*100c*/ 	.word	0x00022830
        /*1010*/ 	.short	0x0101
        /*1012*/ 	.byte	0x3f
	.zero		1


	//   ....[62]....
        /*1014*/ 	.word	0x00015030
        /*1018*/ 	.word	0x00000004
        /*101c*/ 	.word	0x00022860
        /*1020*/ 	.short	0x010a
        /*1022*/ 	.byte	0x3f
	.zero		1


	//   ....[63]....
        /*1024*/ 	.word	0x00015550
        /*1028*/ 	.word	0x00000004
        /*102c*/ 	.word	0x00022850
        /*1030*/ 	.short	0x0107
        /*1032*/ 	.byte	0x3f
	.zero		1


	//   ....[64]....
        /*1034*/ 	.word	0x00015610
        /*1038*/ 	.word	0x00000004
        /*103c*/ 	.word	0x00022850
        /*1040*/ 	.short	0x0101
        /*1042*/ 	.byte	0x3f
	.zero		1


	//   ....[65]....
        /*1044*/ 	.word	0x00016250
        /*1048*/ 	.word	0x00000004
        /*104c*/ 	.word	0x00022820
        /*1050*/ 	.short	0x010a
        /*1052*/ 	.byte	0x3f
	.zero		1


	//   ....[66]....
        /*1054*/ 	.word	0x000163c0
        /*1058*/ 	.word	0x00000005
        /*105c*/ 	.word	0x00022840
        /*1060*/ 	.short	0x010a
        /*1062*/ 	.byte	0x3f
	.zero		1


	//   ....[67]....
        /*1064*/ 	.word	0x00016460
        /*1068*/ 	.word	0x00000019
        /*106c*/ 	.word	0x00022840
        /*1070*/ 	.short	0x010a
        /*1072*/ 	.byte	0x3f
	.zero		1


	//   ....[68]....
        /*1074*/ 	.word	0x000164a0
        /*1078*/ 	.word	0x00000005
        /*107c*/ 	.word	0x00022860
        /*1080*/ 	.short	0x010a
        /*1082*/ 	.byte	0x3f
	.zero		1


	//   ....[69]....
        /*1084*/ 	.word	0x000164e0
        /*1088*/ 	.word	0x00000019
        /*108c*/ 	.word	0x00022860
        /*1090*/ 	.short	0x010a
        /*1092*/ 	.byte	0x3f
	.zero		1


	//   ....[70]....
        /*1094*/ 	.word	0x00016540
        /*1098*/ 	.word	0x00000059
        /*109c*/ 	.word	0x00022890
        /*10a0*/ 	.short	0x010a
        /*10a2*/ 	.byte	0x3f
	.zero		1


	//   ....[71]....
        /*10a4*/ 	.word	0x000167f0
        /*10a8*/ 	.word	0x00000059
        /*10ac*/ 	.word	0x00022890
        /*10b0*/ 	.short	0x010a
        /*10b2*/ 	.byte	0x3f
	.zero		1


	//   ....[72]....
        /*10b4*/ 	.word	0x00016aa0
        /*10b8*/ 	.word	0x00000059
        /*10bc*/ 	.word	0x00022890
        /*10c0*/ 	.short	0x010a
        /*10c2*/ 	.byte	0x3f
	.zero		1


	//   ....[73]....
        /*10c4*/ 	.word	0x00016d30
        /*10c8*/ 	.word	0x00000059
        /*10cc*/ 	.word	0x000228b0
        /*10d0*/ 	.short	0x010a
        /*10d2*/ 	.byte	0x3f
	.zero		1


	//   ....[74]....
        /*10d4*/ 	.word	0x00017030
        /*10d8*/ 	.word	0x00000013
        /*10dc*/ 	.word	0x00022800
        /*10e0*/ 	.short	0x010a
        /*10e2*/ 	.byte	0x3f
	.zero		1


	//   ....[75]....
        /*10e4*/ 	.word	0x00017240
        /*10e8*/ 	.word	0x00000013
        /*10ec*/ 	.word	0x00022800
        /*10f0*/ 	.short	0x010a
        /*10f2*/ 	.byte	0x3f
	.zero		1


	//   ....[76]....
        /*10f4*/ 	.word	0x00017290
        /*10f8*/ 	.word	0x00000008
        /*10fc*/ 	.word	0x00022830
        /*1100*/ 	.short	0x010a
        /*1102*/ 	.byte	0x3f
	.zero		1


	//   ....[77]....
        /*1104*/ 	.word	0x000172e0
        /*1108*/ 	.word	0x00000008
        /*110c*/ 	.word	0x00022850
        /*1110*/ 	.short	0x010a
        /*1112*/ 	.byte	0x3f
	.zero		1


	//   ....[78]....
        /*1114*/ 	.word	0x00017330
        /*1118*/ 	.word	0x00000009
        /*111c*/ 	.word	0x00022830
        /*1120*/ 	.short	0x010a
        /*1122*/ 	.byte	0x3f
	.zero		1


	//   ....[79]....
        /*1124*/ 	.word	0x00017380
        /*1128*/ 	.word	0x00000009
        /*112c*/ 	.word	0x00022850
        /*1130*/ 	.short	0x010a
        /*1132*/ 	.byte	0x3f
	.zero		1


	//   ....[80]....
        /*1134*/ 	.word	0x00017950
        /*1138*/ 	.word	0x00000016
        /*113c*/ 	.word	0x00022820
        /*1140*/ 	.short	0x010a
        /*1142*/ 	.byte	0x3f
	.zero		1


	//   ....[81]....
        /*1144*/ 	.word	0x000179a0
        /*1148*/ 	.word	0x00000003
        /*114c*/ 	.word	0x000228a0
        /*1150*/ 	.short	0x010a
        /*1152*/ 	.byte	0x3f
	.zero		1


	//   ....[82]....
        /*1154*/ 	.word	0x000179f0
        /*1158*/ 	.word	0x00000003
        /*115c*/ 	.word	0x000228c0
        /*1160*/ 	.short	0x010a
        /*1162*/ 	.byte	0x3f
	.zero		1


	//   ....[83]....
        /*1164*/ 	.word	0x00017a40
        /*1168*/ 	.word	0x00000006
        /*116c*/ 	.word	0x000228a0
        /*1170*/ 	.short	0x010a
        /*1172*/ 	.byte	0x3f
	.zero		1


	//   ....[84]....
        /*1174*/ 	.word	0x00017a90
        /*1178*/ 	.word	0x00000006
        /*117c*/ 	.word	0x000228c0
        /*1180*/ 	.short	0x010a
        /*1182*/ 	.byte	0x3f
	.zero		1


	//   ....[85]....
        /*1184*/ 	.word	0x00017bb0
        /*1188*/ 	.word	0x00000020
        /*118c*/ 	.word	0x00022840
        /*1190*/ 	.short	0x010a
        /*1192*/ 	.byte	0x3f
	.zero		1


	//   ....[86]....
        /*1194*/ 	.word	0x00018e90
        /*1198*/ 	.word	0x00000016
        /*119c*/ 	.word	0x00022820
        /*11a0*/ 	.short	0x010a
        /*11a2*/ 	.byte	0x3f
	.zero		1


	//   ....[87]....
        /*11a4*/ 	.word	0x00018ee0
        /*11a8*/ 	.word	0x00000020
        /*11ac*/ 	.word	0x00022860
        /*11b0*/ 	.short	0x010a
        /*11b2*/ 	.byte	0x3f
	.zero		1


	//   ....[88]....
        /*11b4*/ 	.word	0x00019860
        /*11b8*/ 	.word	0x00000004
        /*11bc*/ 	.word	0x00022840
        /*11c0*/ 	.short	0x010a
        /*11c2*/ 	.byte	0x3f
	.zero		1


	//   ....[89]....
        /*11c4*/ 	.word	0x00019f40
        /*11c8*/ 	.word	0x00000004
        /*11cc*/ 	.word	0x00022860
        /*11d0*/ 	.short	0x010a
        /*11d2*/ 	.byte	0x3f
	.zero		1


	//   ....[90]....
        /*11d4*/ 	.word	0x0001afe0
        /*11d8*/ 	.word	0x00000004
        /*11dc*/ 	.word	0x00022820
        /*11e0*/ 	.short	0x010a
        /*11e2*/ 	.byte	0x3f
	.zero		1


	//   ....[91]....
        /*11e4*/ 	.word	0x0001b180
        /*11e8*/ 	.word	0x00000005
        /*11ec*/ 	.word	0x00022840
        /*11f0*/ 	.short	0x010a
        /*11f2*/ 	.byte	0x3f
	.zero		1


	//   ....[92]....
        /*11f4*/ 	.word	0x0001b1d0
        /*11f8*/ 	.word	0x00000019
        /*11fc*/ 	.word	0x00022840
        /*1200*/ 	.short	0x010a
        /*1202*/ 	.byte	0x3f
	.zero		1


	//   ....[93]....
        /*1204*/ 	.word	0x0001b220
        /*1208*/ 	.word	0x00000005
        /*120c*/ 	.word	0x00022860
        /*1210*/ 	.short	0x010a
        /*1212*/ 	.byte	0x3f
	.zero		1


	//----- nvinfo : EIATTR_NUM_MBARRIERS
	.align		4
.L_239:
        /*1214*/ 	.byte	0x03, 0x38
        /*1216*/ 	.short	0x0016


	//----- nvinfo : EIATTR_EXIT_INSTR_OFFSETS
	.align		4
        /*1218*/ 	.byte	0x04, 0x1c
        /*121a*/ 	.short	(.L_241 - .L_240)


	//   ....[0]....
.L_240:
        /*121c*/ 	.word	0x00016530


	//----- nvinfo : EIATTR_MAX_THREADS
	.align		4
.L_241:
        /*1220*/ 	.byte	0x04, 0x05
        /*1222*/ 	.short	(.L_243 - .L_242)
.L_242:
        /*1224*/ 	.word	0x00000180
        /*1228*/ 	.word	0x00000001
        /*122c*/ 	.word	0x00000001


	//----- nvinfo : EIATTR_CRS_STACK_SIZE
	.align		4
.L_243:
        /*1230*/ 	.byte	0x04, 0x1e
        /*1232*/ 	.short	(.L_245 - .L_244)
.L_244:
        /*1234*/ 	.word	0x00000000


	//----- nvinfo : EIATTR_CBANK_PARAM_SIZE
	.align		4
.L_245:
        /*1238*/ 	.byte	0x03, 0x19
        /*123a*/ 	.short	0x0af0


	//----- nvinfo : EIATTR_PARAM_CBANK
	.align		4
        /*123c*/ 	.byte	0x04, 0x0a
        /*123e*/ 	.short	(.L_247 - .L_246)
	.align		4
.L_246:
        /*1240*/ 	.word	index@(.nv.constant0._ZN7cutlass13device_kernelIN5flash11enable_sm90INS1_16FlashAttnFwdSm90INS1_25CollectiveMainloopFwdSm90ILi2EN4cute5tupleIJNS5_1CILi1EEES8_S8_EEENS6_IJNS7_ILi128EEENS7_ILi96EEENS7_ILi64EEEEEELi256ENS_6half_tEfNS_4arch4Sm90ELb0ELb0ELb0ELb1ELb1ELb1ELb0ELb1ELb0ELb1ELb0ELb0EEENS1_21CollectiveEpilogueFwdINS6_IJSA_NS7_ILi256EEESB_EEES9_SE_SG_Li256ELb1ELb1ELb0ELb0EEENS1_36VarlenDynamicPersistentTileSchedulerILi128ELi96ELi256ELi128ELb0ELb1ELb1ELb0ELb1ELb1EEEEEEEEEvNT_6ParamsE)
        /*1244*/ 	.short	0x0210
        /*1246*/ 	.short	0x0af0


	//----- nvinfo : EIATTR_SW_WAR
	.align		4
.L_247:
        /*1248*/ 	.byte	0x04, 0x36
        /*124a*/ 	.short	(.L_249 - .L_248)
.L_248:
        /*124c*/ 	.word	0x00000008
.L_249:


//--------------------- .nv.info._ZN7cutlass13device_kernelIN5flash11enable_sm90INS1_16FlashAttnFwdSm90INS1_25CollectiveMainloopFwdSm90ILi2EN4cute5tupleIJNS5_1CILi1EEES8_S8_EEENS6_IJNS7_ILi128EEENS7_ILi96EEENS7_ILi64EEEEEELi256ENS_6half_tEfNS_4arch4Sm90ELb0ELb0ELb0ELb1ELb1ELb0ELb1ELb1ELb0ELb1ELb0ELb0EEENS1_21CollectiveEpilogueFwdINS6_IJSA_NS7_ILi256EEESB_EEES9_SE_SG_Li256ELb1ELb1ELb0ELb0EEENS1_36VarlenDynamicPersistentTileSchedulerILi128ELi96ELi256ELi128ELb0ELb1ELb1ELb0ELb1ELb1EEEEEEEEEvNT_6ParamsE --------------------------
	.section	.nv.info._ZN7cutlass13device_kernelIN5flash11enable_sm90INS1_16FlashAttnFwdSm90INS1_25CollectiveMainloopFwdSm90ILi2EN4cute5tupleIJNS5_1CILi1EEES8_S8_EEENS6_IJNS7_ILi128EEENS7_ILi96EEENS7_ILi64EEEEEELi256ENS_6half_tEfNS_4arch4Sm90ELb0ELb0ELb0ELb1ELb1ELb0ELb1ELb1ELb0ELb1ELb0ELb0EEENS1_21CollectiveEpilogueFwdINS6_IJSA_NS7_ILi256EEESB_EEES9_SE_SG_Li256ELb1ELb1ELb0ELb0EEENS1_36VarlenDynamicPersistentTileSchedulerILi128ELi96ELi256ELi128ELb0ELb1ELb1ELb0ELb1ELb1EEEEEEEEEvNT_6ParamsE,"",@"SHT_CUDA_INFO"
	.sectionflags	@""
	.align	4


	//----- nvinfo : EIATTR_CUDA_API_VERSION
	.align		4
        /*0000*/ 	.byte	0x04, 0x37
        /*0002*/ 	.short	(.L_251 - .L_250)
.L_250:
        /*0004*/ 	.word	0x00000082


	//----- nvinfo : EIATTR_KPARAM_INFO
	.align		4
.L_251:
        /*0008*/ 	.byte	0x04, 0x17
        /*000a*/ 	.short	(.L_253 - .L_252)
.L_252:
        /*000c*/ 	.word	0x00000000
        /*0010*/ 	.short	0x0000
        /*0012*/ 	.short	0x0070
        /*0014*/ 	.byte	0x00, 0xf0, 0x01, 0x2e


	//----- nvinfo : EIATTR_SPARSE_MMA_MASK
	.align		4
.L_253:
        /*0018*/ 	.byte	0x03, 0x50
        /*001a*/ 	.short	0x0000


	//----- nvinfo : EIATTR_MAXREG_COUNT
	.align		4
        /*001c*/ 	.byte	0x03, 0x1b
        /*001e*/ 	.short	0x00a8


	//----- nvinfo : EIATTR_NUM_BARRIERS
	.align		4
        /*0020*/ 	.byte	0x02, 0x4c
        /*0022*/ 	.byte	0x10
	.zero		1


	//----- nvinfo : EIATTR_EXTERNS
	.align		4
        /*0024*/ 	.byte	0x04, 0x0f
        /*0026*/ 	.short	(.L_255 - .L_254)


	//   ....[0]....
	.align		4
.L_254:
        /*0028*/ 	.word	index@(__assertfail)


	//----- nvinfo : EIATTR_ANNOTATIONS
	.align		4
.L_255:
        /*002c*/ 	.byte	0x04, 0x55
        /*002e*/ 	.short	(.L_257 - .L_256)


	//   ....[0]....
.L_256:
        /* <DEDUP_REMOVED lines=18> */


	//----- nvinfo : EIATTR_MERCURY_ISA_VERSION
	.align		4
.L_257:
        /*0140*/ 	.byte	0x03, 0x5f
        /*0142*/ 	.short	0x0101


	//----- nvinfo : EIATTR_UNUSED_LOAD_BYTE_OFFSET
	.align		4
        /*0144*/ 	.byte	0x04, 0x44
        /*0146*/ 	.short	(.L_259 - .L_258)


	//   ....[0]....
.L_258:
        /*0148*/ 	.word	0x000009b0
        /*014c*/ 	.word	0x0000fff0


	//   ....[1]....
        /*0150*/ 	.word	0x000069a0
        /*0154*/ 	.word	0x0000fff0


	//----- nvinfo : EIATTR_INT_WARP_WIDE_INSTR_OFFSETS
	.align		4
.L_259:
        /*0158*/ 	.byte	0x04, 0x31
        /*015a*/ 	.short	(.L_261 - .L_260)


	//   ....[0]....
.L_260:
        /*015c*/ 	.word	0x000000c0


	//   ....[1]....
        /*0160*/ 	.word	0x000000d0


	//   ....[2]....
        /*0164*/ 	.word	0x000000e0


	//   ....[3]....
        /*0168*/ 	.word	0x00000180


	//   ....[4]....
        /*016c*/ 	.word	0x0000a870


	//   ....[5]....
        /*0170*/ 	.word	0x0000a900


	//   ....[6]....
        /*0174*/ 	.word	0x0000e7a0


	//   ....[7]....
        /*0178*/ 	.word	0x0000e830


	//----- nvinfo : EIATTR_COOP_GROUP_MASK_REGIDS
	.align		4
.L_261:
        /*017c*/ 	.byte	0x04, 0x29
        /*017e*/ 	.short	(.L_263 - .L_262)


	//   ....[0]....
.L_262:
        /*0180*/ 	.word	0xffffffff


	//   ....[1]....
        /*0184*/ 	.word	0xffffffff


	//   ....[2]....
        /*0188*/ 	.word	0xffffffff


	//   ....[3]....
        /*018c*/ 	.word	0xffffffff


	//   ....[4]....
        /*0190*/ 	.word	0xffffffff


	//   ....[5]....
        /*0194*/ 	.word	0xffffffff


	//   ....[6]....
        /*0198*/ 	.word	0xffffffff


	//   ....[7]....
        /*019c*/ 	.word	0xffffffff


	//   ....[8]....
        /*01a0*/ 	.word	0xffffffff


	//   ....[9]....
        /*01a4*/ 	.word	0xffffffff


	//   ....[10]....
        /*01a8*/ 	.word	0xffffffff


	//   ....[11]....
        /*01ac*/ 	.word	0xffffffff


	//   ....[12]....
        /*01b0*/ 	.word	0xffffffff


	//   ....[13]....
        /*01b4*/ 	.word	0xffffffff


	//   ....[14]....
        /*01b8*/ 	.word	0xffffffff


	//   ....[15]....
        /*01bc*/ 	.word	0xffffffff


	//   ....[16]....
        /*01c0*/ 	.word	0xffffffff


	//   ....[17]....
        /*01c4*/ 	.word	0xffffffff


	//   ....[18]....
        /*01c8*/ 	.word	0xffffffff


	//   ....[19]....
        /*01cc*/ 	.word	0xffffffff


	//   ....[20]....
        /*01d0*/ 	.word	0xffffffff


	//   ....[21]....
        /*01d4*/ 	.word	0xffffffff


	//   ....[22]....
        /*01d8*/ 	.word	0xffffffff


	//   ....[23]....
        /*01dc*/ 	.word	0xffffffff


	//   ....[24]....
        /*01e0*/ 	.word	0xffffffff


	//   ....[25]....
        /*01e4*/ 	.word	0xffffffff


	//   ....[26]....
        /*01e8*/ 	.word	0xffffffff


	//   ....[27]....
        /*01ec*/ 	.word	0xffffffff


	//   ....[28]....
        /*01f0*/ 	.word	0xffffffff


	//   ....[29]....
        /*01f4*/ 	.word	0xffffffff


	//   ....[30]....
        /*01f8*/ 	.word	0xffffffff


	//   ....[31]....
        /*01fc*/ 	.word	0xffffffff


	//   ....[32]....
        /*0200*/ 	.word	0xffffffff


	//   ....[33]....
        /*0204*/ 	.word	0xffffffff


	//   ....[34]....
        /*0208*/ 	.word	0xffffffff


	//   ....[35]....
        /*020c*/ 	.word	0xffffffff


	//   ....[36]....
        /*0210*/ 	.word	0xffffffff


	//   ....[37]....
        /*0214*/ 	.word	0xffffffff


	//   ....[38]....
        /*0218*/ 	.word	0xffffffff


	//   ....[39]....
        /*021c*/ 	.word	0xffffffff


	//   ....[40]....
        /*0220*/ 	.word	0xffffffff


	//   ....[41]....
        /*0224*/ 	.word	0xffffffff


	//   ....[42]....
        /*0228*/ 	.word	0xffffffff


	//   ....[43]....
        /*022c*/ 	.word	0xffffffff


	//   ....[44]....
        /*0230*/ 	.word	0xffffffff


	//   ....[45]....
        /*0234*/ 	.word	0xffffffff


	//   ....[46]....
        /*0238*/ 	.word	0xffffffff


	//   ....[47]....
        /*023c*/ 	.word	0xffffffff


	//   ....[48]....
        /*0240*/ 	.word	0xffffffff


	//   ....[49]....
        /*0244*/ 	.word	0xffffffff


	//   ....[50]....
        /*0248*/ 	.word	0xffffffff


	//   ....[51]....
        /*024c*/ 	.word	0xffffffff


	//   ....[52]....
        /*0250*/ 	.word	0xffffffff


	//   ....[53]....
        /*0254*/ 	.word	0xffffffff


	//   ....[54]....
        /*0258*/ 	.word	0xffffffff


	//   ....[55]....
        /*025c*/ 	.word	0xffffffff


	//   ....[56]....
        /*0260*/ 	.word	0xffffffff


	//   ....[57]....
        /*0264*/ 	.word	0xffffffff


	//   ....[58]....
        /*0268*/ 	.word	0xffffffff


	//   ....[59]....
        /*026c*/ 	.word	0xffffffff


	//   ....[60]....
        /*0270*/ 	.word	0xffffffff


	//   ....[61]....
        /*0274*/ 	.word	0xffffffff


	//   ....[62]....
        /*0278*/ 	.word	0xffffffff


	//   ....[63]....
        /*027c*/ 	.word	0xffffffff


	//   ....[64]....
        /*0280*/ 	.word	0xffffffff


	//   ....[65]....
        /*0284*/ 	.word	0xffffffff


	//   ....[66]....
        /*0288*/ 	.word	0xffffffff


	//   ....[67]....
        /*028c*/ 	.word	0xffffffff


	//   ....[68]....
        /*0290*/ 	.word	0xffffffff


	//   ....[69]....
        /*0294*/ 	.word	0xffffffff


	//   ....[70]....
        /*0298*/ 	.word	0xffffffff


	//   ....[71]....
        /*029c*/ 	.word	0xffffffff


	//   ....[72]....
        /*02a0*/ 	.word	0xffffffff


	//   ....[73]....
        /*02a4*/ 	.word	0xffffffff


	//   ....[74]....
        /*02a8*/ 	.word	0xffffffff


	//   ....[75]....
        /*02ac*/ 	.word	0xffffffff


	//   ....[76]....
        /*02b0*/ 	.word	0xffffffff


	//   ....[77]....
        /*02b4*/ 	.word	0xffffffff


	//   ....[78]....
        /*02b8*/ 	.word	0xffffffff


	//   ....[79]....
        /*02bc*/ 	.word	0xffffffff


	//   ....[80]....
        /*02c0*/ 	.word	0xffffffff


	//   ....[81]....
        /*02c4*/ 	.word	0xffffffff


	//   ....[82]....
        /*02c8*/ 	.word	0xffffffff


	//   ....[83]....
        /*02cc*/ 	.word	0xffffffff


	//   ....[84]....
        /*02d0*/ 	.word	0xffffffff


	//   ....[85]....
        /*02d4*/ 	.word	0xffffffff


	//   ....[86]....
        /*02d8*/ 	.word	0xffffffff


	//   ....[87]....
        /*02dc*/ 	.word	0xffffffff


	//   ....[88]....
        /*02e0*/ 	.word	0xffffffff


	//   ....[89]....
        /*02e4*/ 	.word	0xffffffff


	//   ....[90]....
        /*02e8*/ 	.word	0xffffffff


	//   ....[91]....
        /*02ec*/ 	.word	0xffffffff


	//   ....[92]....
        /*02f0*/ 	.word	0xffffffff


	//   ....[93]....
        /*02f4*/ 	.word	0xffffffff


	//   ....[94]....
        /*02f8*/ 	.word	0xffffffff


	//   ....[95]....
        /*02fc*/ 	.word	0xffffffff


	//   ....[96]....
        /*0300*/ 	.word	0xffffffff


	//   ....[97]....
        /*0304*/ 	.word	0xffffffff


	//   ....[98]....
        /*0308*/ 	.word	0xffffffff


	//   ....[99]....
        /*030c*/ 	.word	0xffffffff


	//   ....[100]....
        /*0310*/ 	.word	0xffffffff


	//   ....[101]....
        /*0314*/ 	.word	0xffffffff


	//   ....[102]....
        /*0318*/ 	.word	0xffffffff


	//   ....[103]....
        /*031c*/ 	.word	0xffffffff


	//   ....[104]....
        /*0320*/ 	.word	0xffffffff


	//   ....[105]....
        /*0324*/ 	.word	0xffffffff


	//   ....[106]....
        /*0328*/ 	.word	0xffffffff


	//   ....[107]....
        /*032c*/ 	.word	0xffffffff


	//   ....[108]....
        /*0330*/ 	.word	0xffffffff


	//   ....[109]....
        /*0334*/ 	.word	0xffffffff


	//   ....[110]....
        /*0338*/ 	.word	0xffffffff


	//   ....[111]....
        /*033c*/ 	.word	0xffffffff


	//   ....[112]....
        /*0340*/ 	.word	0xffffffff


	//   ....[113]....
        /*0344*/ 	.word	0xffffffff


	//   ....[114]....
        /*0348*/ 	.word	0xffffffff


	//   ....[115]....
        /*034c*/ 	.word	0xffffffff


	//   ....[116]....
        /*0350*/ 	.word	0xffffffff


	//   ....[117]....
        /*0354*/ 	.word	0xffffffff


	//   ....[118]....
        /*0358*/ 	.word	0xffffffff


	//   ....[119]....
        /*035c*/ 	.word	0xffffffff


	//   ....[120]....
        /*0360*/ 	.word	0xffffffff


	//   ....[121]....
        /*0364*/ 	.word	0xffffffff


	//   ....[122]....
        /*0368*/ 	.word	0xffffffff


	//   ....[123]....
        /*036c*/ 	.word	0xffffffff


	//   ....[124]....
        /*0370*/ 	.word	0xffffffff


	//   ....[125]....
        /*0374*/ 	.word	0xffffffff


	//   ....[126]....
        /*0378*/ 	.word	0xffffffff


	//   ....[127]....
        /*037c*/ 	.word	0xffffffff


	//   ....[128]....
        /*0380*/ 	.word	0xffffffff


	//   ....[129]....
        /*0384*/ 	.word	0xffffffff


	//   ....[130]....
        /*0388*/ 	.word	0xffffffff


	//   ....[131]....
        /*038c*/ 	.word	0xffffffff


	//   ....[132]....
        /*0390*/ 	.word	0xffffffff


	//   ....[133]....
        /*0394*/ 	.word	0xffffffff


	//   ....[134]....
        /*0398*/ 	.word	0xffffffff


	//   ....[135]....
        /*039c*/ 	.word	0xffffffff


	//   ....[136]....
        /*03a0*/ 	.word	0xffffffff


	//   ....[137]....
        /*03a4*/ 	.word	0xffffffff


	//   ....[138]....
        /*03a8*/ 	.word	0xffffffff


	//   ....[139]....
        /*03ac*/ 	.word	0xffffffff


	//   ....[140]....
        /*03b0*/ 	.word	0xffffffff


	//   ....[141]....
        /*03b4*/ 	.word	0xffffffff


	//   ....[142]....
        /*03b8*/ 	.word	0xffffffff


	//   ....[143]....
        /*03bc*/ 	.word	0xffffffff


	//   ....[144]....
        /*03c0*/ 	.word	0xffffffff


	//   ....[145]....
        /*03c4*/ 	.word	0xffffffff


	//   ....[146]....
        /*03c8*/ 	.word	0xffffffff


	//   ....[147]....
        /*03cc*/ 	.word	0xffffffff


	//   ....[148]....
        /*03d0*/ 	.word	0xffffffff


	//   ....[149]....
        /*03d4*/ 	.word	0xffffffff


	//   ....[150]....
        /*03d8*/ 	.word	0xffffffff


	//   ....[151]....
        /*03dc*/ 	.word	0xffffffff


	//   ....[152]....
        /*03e0*/ 	.word	0xffffffff


	//   ....[153]....
        /*03e4*/ 	.word	0x0500000f


	//   ....[154]....
        /*03e8*/ 	.word	0x0500000f


	//   ....[155]....
        /*03ec*/ 	.word	0x0500000f


	//   ....[156]....
        /*03f0*/ 	.word	0x0500000f


	//   ....[157]....
        /*03f4*/ 	.word	0x0500000f


	//   ....[158]....
        /*03f8*/ 	.word	0x0500000f


	//   ....[159]....
        /*03fc*/ 	.word	0x0500000f


	//   ....[160]....
        /*0400*/ 	.word	0x0500000f


	//   ....[161]....
        /*0404*/ 	.word	0x0500000f


	//   ....[162]....
        /*0408*/ 	.word	0x0500000f


	//   ....[163]....
        /*040c*/ 	.word	0x0500000f


	//   ....[164]....
        /*0410*/ 	.word	0x0500000f


	//   ....[165]....
        /*0414*/ 	.word	0x0500000f


	//   ....[166]....
        /*0418*/ 	.word	0x0500000f


	//   ....[167]....
        /*041c*/ 	.word	0x0500000f


	//   ....[168]....
        /*0420*/ 	.word	0x0500000f


	//   ....[169]....
        /*0424*/ 	.word	0x0500000f


	//   ....[170]....
        /*0428*/ 	.word	0x0500000f


	//   ....[171]....
        /*042c*/ 	.word	0x0500000f


	//   ....[172]....
        /*0430*/ 	.word	0x0500000f


	//   ....[173]....
        /*0434*/ 	.word	0x0500000f


	//   ....[174]....
        /*0438*/ 	.word	0x0500000f


	//   ....[175]....
        /*043c*/ 	.word	0x0500000f


	//   ....[176]....
        /*0440*/ 	.word	0x0500000f


	//   ....[177]....
        /*0444*/ 	.word	0x0500000f


	//   ....[178]....
        /*0448*/ 	.word	0x0500000f


	//   ....[179]....
        /*044c*/ 	.word	0x0500000f


	//   ....[180]....
        /*0450*/ 	.word	0x0500000f


	//   ....[181]....
        /*0454*/ 	.word	0x0500000f


	//   ....[182]....
        /*0458*/ 	.word	0x0500000f


	//   ....[183]....
        /*045c*/ 	.word	0x0500000f


	//   ....[184]....
        /*0460*/ 	.word	0x0500000f


	//   ....[185]....
        /*0464*/ 	.word	0x0500000f


	//   ....[186]....
        /*0468*/ 	.word	0x0500000f


	//   ....[187]....
        /*046c*/ 	.word	0x0500000f


	//   ....[188]....
        /*0470*/ 	.word	0x0500000f


	//   ....[189]....
        /*0474*/ 	.word	0x0500000f


	//   ....[190]....
        /*0478*/ 	.word	0x0500000f


	//   ....[191]....
        /*047c*/ 	.word	0x0500000f


	//   ....[192]....
        /*0480*/ 	.word	0x0500000f


	//   ....[193]....
        /*0484*/ 	.word	0x0500000f


	//   ....[194]....
        /*0488*/ 	.word	0x0500000f


	//   ....[195]....
        /*048c*/ 	.word	0x0500000f


	//   ....[196]....
        /*0490*/ 	.word	0x0500000f


	//   ....[197]....
        /*0494*/ 	.word	0x0500000f


	//   ....[198]....
        /*0498*/ 	.word	0x0500000f


	//   ....[199]....
        /*049c*/ 	.word	0x0500000f


	//   ....[200]....
        /*04a0*/ 	.word	0x0500000f


	//   ....[201]....
        /*04a4*/ 	.word	0x0500000f


	//   ....[202]....
        /*04a8*/ 	.word	0x0500000f


	//   ....[203]....
        /*04ac*/ 	.word	0x0500000f


	//   ....[204]....
        /*04b0*/ 	.word	0x0500000f


	//   ....[205]....
        /*04b4*/ 	.word	0x0500000f


	//   ....[206]....
        /*04b8*/ 	.word	0x0500000f


	//   ....[207]....
        /*04bc*/ 	.word	0x0500000f


	//   ....[208]....
        /*04c0*/ 	.word	0x0500000f


	//   ....[209]....
        /*04c4*/ 	.word	0x0500000f


	//   ....[210]....
        /*04c8*/ 	.word	0x0500000f


	//   ....[211]....
        /*04cc*/ 	.word	0x0500000f


	//   ....[212]....
        /*04d0*/ 	.word	0x0500000f


	//   ....[213]....
        /*04d4*/ 	.word	0x0500000f


	//   ....[214]....
        /*04d8*/ 	.word	0x0500000f


	//   ....[215]....
        /*04dc*/ 	.word	0x0500000f


	//   ....[216]....
        /*04e0*/ 	.word	0x0500000f


	//   ....[217]....
        /*04e4*/ 	.word	0x0500000f


	//   ....[218]....
        /*04e8*/ 	.word	0x0500000f


	//   ....[219]....
        /*04ec*/ 	.word	0x0500000f


	//   ....[220]....
        /*04f0*/ 	.word	0x0500000f


	//   ....[221]....
        /*04f4*/ 	.word	0x0500000f


	//   ....[222]....
        /*04f8*/ 	.word	0x0500000f


	//   ....[223]....
        /*04fc*/ 	.word	0x0500000f


	//   ....[224]....
        /*0500*/ 	.word	0x0500000f


	//   ....[225]....
        /*0504*/ 	.word	0x0500000f


	//   ....[226]....
        /*0508*/ 	.word	0x0500000f


	//   ....[227]....
        /*050c*/ 	.word	0x0500000f


	//   ....[228]....
        /*0510*/ 	.word	0x0500000f


	//   ....[229]....
        /*0514*/ 	.word	0x0500000f


	//   ....[230]....
        /*0518*/ 	.word	0x0500000f


	//   ....[231]....
        /*051c*/ 	.word	0x0500000f


	//   ....[232]....
        /*0520*/ 	.word	0x0500000f


	//   ....[233]....
        /*0524*/ 	.word	0x0500000f


	//   ....[234]....
        /*0528*/ 	.word	0x0500000f


	//   ....[235]....
        /*052c*/ 	.word	0x0500000f


	//   ....[236]....
        /*0530*/ 	.word	0x0500000f


	//   ....[237]....
        /*0534*/ 	.word	0x0500000f


	//   ....[238]....
        /*0538*/ 	.word	0x0500000f


	//   ....[239]....
        /*053c*/ 	.word	0x0500000f


	//   ....[240]....
        /*0540*/ 	.word	0x0500000f


	//   ....[241]....
        /*0544*/ 	.word	0x0500000f


	//   ....[242]....
        /*0548*/ 	.word	0x0500000f


	//   ....[243]....
        /*054c*/ 	.word	0x0500000f


	//   ....[244]....
        /*0550*/ 	.word	0x0500000f


	//   ....[245]....
        /*0554*/ 	.word	0x0500000f


	//   ....[246]....
        /*0558*/ 	.word	0x0500000f


	//   ....[247]....
        /*055c*/ 	.word	0x0500000f


	//   ....[248]....
        /*0560*/ 	.word	0x0500000f


	//   ....[249]....
        /*0564*/ 	.word	0x0500000f


	//   ....[250]....
        /*0568*/ 	.word	0x0500000f


	//   ....[251]....
        /*056c*/ 	.word	0x0500000f


	//----- nvinfo : EIATTR_COOP_GROUP_INSTR_OFFSETS
	.align		4
.L_263:
        /*0570*/ 	.byte	0x04, 0x28
        /*0572*/ 	.short	(.L_265 - .L_264)


	//   ....[0]....
.L_264:
        /*0574*/ 	.word	0x00000080


	//   ....[1]....
        /*0578*/ 	.word	0x00000090


	//   ....[2]....
        /*057c*/ 	.word	0x000002f0


	//   ....[3]....
        /*0580*/ 	.word	0x00000450


	//   ....[4]....
        /*0584*/ 	.word	0x00000570


	//   ....[5]....
        /*0588*/ 	.word	0x000006d0


	//   ....[6]....
        /*058c*/ 	.word	0x000015c0


	//   ....[7]....
        /*0590*/ 	.word	0x00002e00


	//   ....[8]....
        /*0594*/ 	.word	0x00002e20


	//   ....[9]....
        /*0598*/ 	.word	0x00002e40


	//   ....[10]....
        /*059c*/ 	.word	0x00002e80


	//   ....[11]....
        /*05a0*/ 	.word	0x000048c0


	//   ....[12]....
        /*05a4*/ 	.word	0x00004920


	//   ....[13]....
        /*05a8*/ 	.word	0x00004950


	//   ....[14]....
        /*05ac*/ 	.word	0x00004970


	//   ....[15]....
        /*05b0*/ 	.word	0x00005f20


	//   ....[16]....
        /*05b4*/ 	.word	0x00005f60


	//   ....[17]....
        /*05b8*/ 	.word	0x00006000


	//   ....[18]....
        /*05bc*/ 	.word	0x00006030


	//   ....[19]....
        /*05c0*/ 	.word	0x00007ae0


	//   ....[20]....
        /*05c4*/ 	.word	0x00007b10


	//   ....[21]....
        /*05c8*/ 	.word	0x00007be0


	//   ....[22]....
        /*05cc*/ 	.word	0x00007c20


	//   ....[23]....
        /*05d0*/ 	.word	0x00008410


	//   ....[24]....
        /*05d4*/ 	.word	0x00008450


	//   ....[25]....
        /*05d8*/ 	.word	0x000085a0


	//   ....[26]....
        /*05dc*/ 	.word	0x000085c0


	//   ....[27]....
        /*05e0*/ 	.word	0x00008700


	//   ....[28]....
        /*05e4*/ 	.word	0x00008720


	//   ....[29]....
        /*05e8*/ 	.word	0x00008870


	//   ....[30]....
        /*05ec*/ 	.word	0x00008890


	//   ....[31]....
        /*05f0*/ 	.word	0x000092a0


	//   ....[32]....
        /*05f4*/ 	.word	0x000092b0


	//   ....[33]....
        /*05f8*/ 	.word	0x000093f0


	//   ....[34]....
        /*05fc*/ 	.word	0x00009410


	//   ....[35]....
        /*0600*/ 	.word	0x00009550


	//   ....[36]....
        /*0604*/ 	.word	0x00009570


	//   ....[37]....
        /*0608*/ 	.word	0x000096c0


	//   ....[38]....
        /*060c*/ 	.word	0x000096e0


	//   ....[39]....
        /*0610*/ 	.word	0x000098a0


	//   ....[40]....
        /*0614*/ 	.word	0x00009a70


	//   ....[41]....
        /*0618*/ 	.word	0x00009aa0


	//   ....[42]....
        /*061c*/ 	.word	0x00009ad0


	//   ....[43]....
        /*0620*/ 	.word	0x00009b00


	//   ....[44]....
        /*0624*/ 	.word	0x00009b30


	//   ....[45]....
        /*0628*/ 	.word	0x00009b60


	//   ....[46]....
        /*062c*/ 	.word	0x00009cb0


	//   ....[47]....
        /*0630*/ 	.word	0x00009ce0


	//   ....[48]....
        /*0634*/ 	.word	0x00009d10


	//   ....[49]....
        /*0638*/ 	.word	0x00009d40


	//   ....[50]....
        /*063c*/ 	.word	0x00009d70


	//   ....[51]....
        /*0640*/ 	.word	0x00009da0


	//   ....[52]....
        /*0644*/ 	.word	0x00009e30


	//   ....[53]....
        /*0648*/ 	.word	0x00009e60


	//   ....[54]....
        /*064c*/ 	.word	0x00009ee0


	//   ....[55]....
        /*0650*/ 	.word	0x0000b440


	//   ....[56]....
        /*0654*/ 	.word	0x0000b460


	//   ....[57]....
        /*0658*/ 	.word	0x0000b4f0


	//   ....[58]....
        /*065c*/ 	.word	0x0000b510


	//   ....[59]....
        /*0660*/ 	.word	0x0000b590


	//   ....[60]....
        /*0664*/ 	.word	0x0000b5b0


	//   ....[61]....
        /*0668*/ 	.word	0x0000b630


	//   ....[62]....
        /*066c*/ 	.word	0x0000b650


	//   ....[63]....
        /*0670*/ 	.word	0x0000b6d0


	//   ....[64]....
        /*0674*/ 	.word	0x0000b6f0


	//   ....[65]....
        /*0678*/ 	.word	0x0000b700


	//   ....[66]....
        /*067c*/ 	.word	0x0000b710


	//   ....[67]....
        /*0680*/ 	.word	0x0000be90


	//   ....[68]....
        /*0684*/ 	.word	0x0000beb0


	//   ....[69]....
        /*0688*/ 	.word	0x0000bed0


	//   ....[70]....
        /*068c*/ 	.word	0x0000bee0


	//   ....[71]....
        /*0690*/ 	.word	0x0000bf10


	//   ....[72]....
        /*0694*/ 	.word	0x0000bf30


	//   ....[73]....
        /*0698*/ 	.word	0x0000bfa0


	//   ....[74]....
        /*069c*/ 	.word	0x0000c020


	//   ....[75]....
        /*06a0*/ 	.word	0x0000c040


	//   ....[76]....
        /*06a4*/ 	.word	0x0000c060


	//   ....[77]....
        /*06a8*/ 	.word	0x0000c120


	//   ....[78]....
        /*06ac*/ 	.word	0x0000c170


	//   ....[79]....
        /*06b0*/ 	.word	0x0000c1a0


	//   ....[80]....
        /*06b4*/ 	.word	0x0000c200


	//   ....[81]....
        /*06b8*/ 	.word	0x0000c2e0


	//   ....[82]....
        /*06bc*/ 	.word	0x0000c310


	//   ....[83]....
        /*06c0*/ 	.word	0x0000c9a0


	//   ....[84]....
        /*06c4*/ 	.word	0x0000c9d0


	//   ....[85]....
        /*06c8*/ 	.word	0x0000c9e0


	//   ....[86]....
        /*06cc*/ 	.word	0x0000c9f0


	//   ....[87]....
        /*06d0*/ 	.word	0x0000cab0


	//   ....[88]....
        /*06d4*/ 	.word	0x0000cb00


	//   ....[89]....
        /*06d8*/ 	.word	0x0000cb70


	//   ....[90]....
        /*06dc*/ 	.word	0x0000cbf0


	//   ....[91]....
        /*06e0*/ 	.word	0x0000cc50


	//   ....[92]....
        /*06e4*/ 	.word	0x0000cc80


	//   ....[93]....
        /*06e8*/ 	.word	0x0000cce0


	//   ....[94]....
        /*06ec*/ 	.word	0x0000cd10


	//   ....[95]....
        /*06f0*/ 	.word	0x0000cd70


	//   ....[96]....
        /*06f4*/ 	.word	0x0000cda0


	//   ....[97]....
        /*06f8*/ 	.word	0x0000cdf0


	//   ....[98]....
        /*06fc*/ 	.word	0x0000ce20


	//   ....[99]....
        /*0700*/ 	.word	0x0000d350


	//   ....[100]....
        /*0704*/ 	.word	0x0000d370


	//   ....[101]....
        /*0708*/ 	.word	0x0000d3c0


	//   ....[102]....
        /*070c*/ 	.word	0x0000d480


	//   ....[103]....
        /*0710*/ 	.word	0x0000d490


	//   ....[104]....
        /*0714*/ 	.word	0x0000d4c0


	//   ....[105]....
        /*0718*/ 	.word	0x0000d550


	//   ....[106]....
        /*071c*/ 	.word	0x0000d600


	//   ....[107]....
        /*0720*/ 	.word	0x0000d610


	//   ....[108]....
        /*0724*/ 	.word	0x0000d640


	//   ....[109]....
        /*0728*/ 	.word	0x0000d650


	//   ....[110]....
        /*072c*/ 	.word	0x0000d6e0


	//   ....[111]....
        /*0730*/ 	.word	0x0000de00


	//   ....[112]....
        /*0734*/ 	.word	0x0000de20


	//   ....[113]....
        /*0738*/ 	.word	0x0000de30


	//   ....[114]....
        /*073c*/ 	.word	0x0000de70


	//   ....[115]....
        /*0740*/ 	.word	0x0000de80


	//   ....[116]....
        /*0744*/ 	.word	0x0000dec0


	//   ....[117]....
        /*0748*/ 	.word	0x0000ded0


	//   ....[118]....
        /*074c*/ 	.word	0x0000df10


	//   ....[119]....
        /*0750*/ 	.word	0x0000df20


	//   ....[120]....
        /*0754*/ 	.word	0x0000df60


	//   ....[121]....
        /*0758*/ 	.word	0x0000df70


	//   ....[122]....
        /*075c*/ 	.word	0x0000df80


	//   ....[123]....
        /*0760*/ 	.word	0x0000e2e0


	//   ....[124]....
        /*0764*/ 	.word	0x0000e300


	//   ....[125]....
        /*0768*/ 	.word	0x0000e310


	//   ....[126]....
        /*076c*/ 	.word	0x0000e320


	//   ....[127]....
        /*0770*/ 	.word	0x0000e330


	//   ....[128]....
        /*0774*/ 	.word	0x0000e350


	//   ....[129]....
        /*0778*/ 	.word	0x0000e3c0


	//   ....[130]....
        /*077c*/ 	.word	0x0000e3f0


	//   ....[131]....
        /*0780*/ 	.word	0x0000e400


	//   ....[132]....
        /*0784*/ 	.word	0x0000e470


	//   ....[133]....
        /*0788*/ 	.word	0x0000e490


	//   ....[134]....
        /*078c*/ 	.word	0x0000e580


	//   ....[135]....
        /*0790*/ 	.word	0x0000ea20


	//   ....[136]....
        /*0794*/ 	.word	0x0000ea70


	//   ....[137]....
        /*0798*/ 	.word	0x0000eaa0


	//   ....[138]....
        /*079c*/ 	.word	0x0000eab0


	//   ....[139]....
        /*07a0*/ 	.word	0x0000eae0


	//   ....[140]....
        /*07a4*/ 	.word	0x0000eb10


	//   ....[141]....
        /*07a8*/ 	.word	0x0000eb40


	//   ....[142]....
        /*07ac*/ 	.word	0x0000eb70


	//   ....[143]....
        /*07b0*/ 	.word	0x0000ecf0


	//   ....[144]....
        /*07b4*/ 	.word	0x0000ed20


	//   ....[145]....
        /*07b8*/ 	.word	0x0000ed50


	//   ....[146]....
        /*07bc*/ 	.word	0x0000ed80


	//   ....[147]....
        /*07c0*/ 	.word	0x0000edb0


	//   ....[148]....
        /*07c4*/ 	.word	0x0000ede0


	//   ....[149]....
        /*07c8*/ 	.word	0x0000eea0


	//   ....[150]....
        /*07cc*/ 	.word	0x0000eec0


	//   ....[151]....
        /*07d0*/ 	.word	0x0000ef30


	//   ....[152]....
        /*07d4*/ 	.word	0x0000f3a0


	//   ....[153]....
        /*07d8*/ 	.word	0x0000f900


	//   ....[154]....
        /*07dc*/ 	.word	0x0000f9f0


	//   ....[155]....
        /*07e0*/ 	.word	0x0000fa90


	//   ....[156]....
        /*07e4*/ 	.word	0x0000faf0


	//   ....[157]....
        /*07e8*/ 	.word	0x0000fbe0


	//   ....[158]....
        /*07ec*/ 	.word	0x0000fc50


	//   ....[159]....
        /*07f0*/ 	.word	0x0000fd40


	//   ....[160]....
        /*07f4*/ 	.word	0x0000fdb0


	//   ....[161]....
        /*07f8*/ 	.word	0x0000fea0


	//   ....[162]....
        /*07fc*/ 	.word	0x0000ff10


	//   ....[163]....
        /*0800*/ 	.word	0x00010000


	//   ....[164]....
        /*0804*/ 	.word	0x00010070


	//   ....[165]....
        /*0808*/ 	.word	0x00010110


	//   ....[166]....
        /*080c*/ 	.word	0x00010210


	//   ....[167]....
        /*0810*/ 	.word	0x00010260


	//   ....[168]....
        /*0814*/ 	.word	0x000102c0


	//   ....[169]....
        /*0818*/ 	.word	0x000103e0


	//   ....[170]....
        /*081c*/ 	.word	0x00010460


	//   ....[171]....
        /*0820*/ 	.word	0x00010550


	//   ....[172]....
        /*0824*/ 	.word	0x00010620


	//   ....[173]....
        /*0828*/ 	.word	0x000106d0


	//   ....[174]....
        /*082c*/ 	.word	0x000107d0


	//   ....[175]....
        /*0830*/ 	.word	0x00010840


	//   ....[176]....
        /*0834*/ 	.word	0x00010950


	//   ....[177]....
        /*0838*/ 	.word	0x000109c0


	//   ....[178]....
        /*083c*/ 	.word	0x00010a40


	//   ....[179]....
        /*0840*/ 	.word	0x00010b10


	//   ....[180]....
        /*0844*/ 	.word	0x00010ba0


	//   ....[181]....
        /*0848*/ 	.word	0x00010c70


	//   ....[182]....
        /*084c*/ 	.word	0x00010d10


	//   ....[183]....
        /*0850*/ 	.word	0x00010db0


	//   ....[184]....
        /*0854*/ 	.word	0x00010e10


	//   ....[185]....
        /*0858*/ 	.word	0x00010eb0


	//   ....[186]....
        /*085c*/ 	.word	0x00011000


	//   ....[187]....
        /*0860*/ 	.word	0x00011050


	//   ....[188]....
        /*0864*/ 	.word	0x000110b0


	//   ....[189]....
        /*0868*/ 	.word	0x000111a0


	//   ....[190]....
        /*086c*/ 	.word	0x000112a0


	//   ....[191]....
        /*0870*/ 	.word	0x000112f0


	//   ....[192]....
        /*0874*/ 	.word	0x00011350


	//   ....[193]....
        /*0878*/ 	.word	0x00011440


	//   ....[194]....
        /*087c*/ 	.word	0x00011540


	//   ....[195]....
        /*0880*/ 	.word	0x00011590


	//   ....[196]....
        /*0884*/ 	.word	0x000115f0


	//   ....[197]....
        /*0888*/ 	.word	0x000116d0


	//   ....[198]....
        /*088c*/ 	.word	0x00011800


	//   ....[199]....
        /*0890*/ 	.word	0x000118e0


	//   ....[200]....
        /*0894*/ 	.word	0x00011970


	//   ....[201]....
        /*0898*/ 	.word	0x00011a80


	//   ....[202]....
        /*089c*/ 	.word	0x00011ae0


	//   ....[203]....
        /*08a0*/ 	.word	0x00011bf0


	//   ....[204]....
        /*08a4*/ 	.word	0x00011c50


	//   ....[205]....
        /*08a8*/ 	.word	0x00011d60


	//   ....[206]....
        /*08ac*/ 	.word	0x00011dc0


	//   ....[207]....
        /*08b0*/ 	.word	0x00011ed0


	//   ....[208]....
        /*08b4*/ 	.word	0x00011f30


	//   ....[209]....
        /*08b8*/ 	.word	0x00011ff0


	//   ....[210]....
        /*08bc*/ 	.word	0x00012150


	//   ....[211]....
        /*08c0*/ 	.word	0x000121f0


	//   ....[212]....
        /*08c4*/ 	.word	0x00012250


	//   ....[213]....
        /*08c8*/ 	.word	0x00012300


	//   ....[214]....
        /*08cc*/ 	.word	0x00012360


	//   ....[215]....
        /*08d0*/ 	.word	0x00012410


	//   ....[216]....
        /*08d4*/ 	.word	0x00012470


	//   ....[217]....
        /*08d8*/ 	.word	0x00012520


	//   ....[218]....
        /*08dc*/ 	.word	0x00012580


	//   ....[219]....
        /*08e0*/ 	.word	0x00012630


	//   ....[220]....
        /*08e4*/ 	.word	0x00012690


	//   ....[221]....
        /*08e8*/ 	.word	0x00012740


	//   ....[222]....
        /*08ec*/ 	.word	0x00012820


	//   ....[223]....
        /*08f0*/ 	.word	0x000128c0


	//   ....[224]....
        /*08f4*/ 	.word	0x00012920


	//   ....[225]....
        /*08f8*/ 	.word	0x000129f0


	//   ....[226]....
        /*08fc*/ 	.word	0x00012a50


	//   ....[227]....
        /*0900*/ 	.word	0x00012b20


	//   ....[228]....
        /*0904*/ 	.word	0x00012b80


	//   ....[229]....
        /*0908*/ 	.word	0x00012c60


	//   ....[230]....
        /*090c*/ 	.word	0x00012cc0


	//   ....[231]....
        /*0910*/ 	.word	0x00012d90


	//   ....[232]....
        /*0914*/ 	.word	0x00012df0


	//   ....[233]....
        /*0918*/ 	.word	0x00012ec0


	//   ....[234]....
        /*091c*/ 	.word	0x00012f50


	//   ....[235]....
        /*0920*/ 	.word	0x00012ff0


	//   ....[236]....
        /*0924*/ 	.word	0x00013110


	//   ....[237]....
        /*0928*/ 	.word	0x00013180


	//   ....[238]....
        /*092c*/ 	.word	0x000131f0


	//   ....[239]....
        /*0930*/ 	.word	0x00013260


	//   ....[240]....
        /*0934*/ 	.word	0x000132d0


	//   ....[241]....
        /*0938*/ 	.word	0x00013350


	//   ....[242]....
        /*093c*/ 	.word	0x000133e0


	//   ....[243]....
        /*0940*/ 	.word	0x00013470


	//   ....[244]....
        /*0944*/ 	.word	0x000134e0


	//   ....[245]....
        /*0948*/ 	.word	0x00013550


	//   ....[246]....
        /*094c*/ 	.word	0x000135c0


	//   ....[247]....
        /*0950*/ 	.word	0x00013640


	//   ....[248]....
        /*0954*/ 	.word	0x000136b0


	//   ....[249]....
        /*0958*/ 	.word	0x00013750


	//   ....[250]....
        /*095c*/ 	.word	0x000137e0


	//   ....[251]....
        /*0960*/ 	.word	0x00013900


	//----- nvinfo : EIATTR_REG_RECONFIG
	.align		4
.L_265:
        /*0964*/ 	.byte	0x01, 0x54
	.zero		2


	//----- nvinfo : EIATTR_SYSCALL_OFFSETS
	.align		4
        /*0968*/ 	.byte	0x04, 0x46
        /*096a*/ 	.short	(.L_267 - .L_266)


	//   ....[0]....
.L_266:
        /*096c*/ 	.word	0x00001760


	//   ....[1]....
        /*0970*/ 	.word	0x0000aa60


	//   ....[2]....
        /*0974*/ 	.word	0x0000abb0


	//   ....[3]....
        /*0978*/ 	.word	0x0000aca0


	//   ....[4]....
        /*097c*/ 	.word	0x0000ba90


	//   ....[5]....
        /*0980*/ 	.word	0x0000c5f0


	//----- nvinfo : EIATTR_MBARRIER_INSTR_OFFSETS
	.align		4
.L_267:
        /*0984*/ 	.byte	0x04, 0x39
        /*0986*/ 	.short	(.L_269 - .L_268)


	//   ....[0]....
.L_268:
        /*0988*/ 	.word	0x00000190
        /*098c*/ 	.word	0x000000ff
        /*0990*/ 	.word	0x00032400
        /*0994*/ 	.short	0x0100
        /*0996*/ 	.byte	0x08
	.zero		1


	//   ....[1]....
        /*0998*/ 	.word	0x000001a0
        /*099c*/ 	.word	0x000000ff
        /*09a0*/ 	.word	0x00032410
        /*09a4*/ 	.short	0x0100
        /*09a6*/ 	.byte	0x08
	.zero		1


	//   ....[2]....
        /*09a8*/ 	.word	0x000001b0
        /*09ac*/ 	.word	0x000000ff
        /*09b0*/ 	.word	0x00032420
        /*09b4*/ 	.short	0x0100
        /*09b6*/ 	.byte	0x08
	.zero		1


	//   ....[3]....
        /*09b8*/ 	.word	0x000002a0
        /*09bc*/ 	.word	0x000000ff
        /*09c0*/ 	.word	0x00032430
        /*09c4*/ 	.short	0x0100
        /*09c6*/ 	.byte	0x08
	.zero		1


	//   ....[4]....
        /*09c8*/ 	.word	0x000002b0
        /*09cc*/ 	.word	0x000000ff
        /*09d0*/ 	.word	0x00032440
        /*09d4*/ 	.short	0x0100
        /*09d6*/ 	.byte	0x08
	.zero		1


	//   ....[5]....
        /*09d8*/ 	.word	0x000002c0
        /*09dc*/ 	.word	0x000000ff
        /*09e0*/ 	.word	0x00032438
        /*09e4*/ 	.short	0x0100
        /*09e6*/ 	.byte	0x08
	.zero		1


	//   ....[6]....
        /*09e8*/ 	.word	0x000002d0
        /*09ec*/ 	.word	0x000000ff
        /*09f0*/ 	.word	0x00032448
        /*09f4*/ 	.short	0x0100
        /*09f6*/ 	.byte	0x08
	.zero		1


	//   ....[7]....
        /*09f8*/ 	.word	0x00000400
        /*09fc*/ 	.word	0x000000ff
        /*0a00*/ 	.word	0x00032450
        /*0a04*/ 	.short	0x0100
        /*0a06*/ 	.byte	0x08
	.zero		1


	//   ....[8]....
        /*0a08*/ 	.word	0x00000410
        /*0a0c*/ 	.word	0x000000ff
        /*0a10*/ 	.word	0x00032460
        /*0a14*/ 	.short	0x0100
        /*0a16*/ 	.byte	0x08
	.zero		1


	//   ....[9]....
        /*0a18*/ 	.word	0x00000420
        /*0a1c*/ 	.word	0x000000ff
        /*0a20*/ 	.word	0x00032458
        /*0a24*/ 	.short	0x0100
        /*0a26*/ 	.byte	0x08
	.zero		1


	//   ....[10]....
        /*0a28*/ 	.word	0x00000430
        /*0a2c*/ 	.word	0x000000ff
        /*0a30*/ 	.word	0x00032468
        /*0a34*/ 	.short	0x0100
        /*0a36*/ 	.byte	0x08
	.zero		1


	//   ....[11]....
        /*0a38*/ 	.word	0x00000520
        /*0a3c*/ 	.word	0x000000ff
        /*0a40*/ 	.word	0x00032470
        /*0a44*/ 	.short	0x0100
        /*0a46*/ 	.byte	0x06
	.zero		1


	//   ....[12]....
        /*0a48*/ 	.word	0x00000530
        /*0a4c*/ 	.word	0x000000ff
        /*0a50*/ 	.word	0x00032480
        /*0a54*/ 	.short	0x0100
        /*0a56*/ 	.byte	0x06
	.zero		1


	//   ....[13]....
        /*0a58*/ 	.word	0x00000540
        /*0a5c*/ 	.word	0x000000ff
        /*0a60*/ 	.word	0x00032478
        /*0a64*/ 	.short	0x0100
        /*0a66*/ 	.byte	0x06
	.zero		1


	//   ....[14]....
        /*0a68*/ 	.word	0x00000550
        /*0a6c*/ 	.word	0x000000ff
        /*0a70*/ 	.word	0x00032488
        /*0a74*/ 	.short	0x0100
        /*0a76*/ 	.byte	0x06
	.zero		1


	//   ....[15]....
        /*0a78*/ 	.word	0x00000680
        /*0a7c*/ 	.word	0x000000ff
        /*0a80*/ 	.word	0x00032490
        /*0a84*/ 	.short	0x0100
        /*0a86*/ 	.byte	0x08
	.zero		1


	//   ....[16]....
        /*0a88*/ 	.word	0x00000690
        /*0a8c*/ 	.word	0x000000ff
        /*0a90*/ 	.word	0x000324a0
        /*0a94*/ 	.short	0x0100
        /*0a96*/ 	.byte	0x08
	.zero		1


	//   ....[17]....
        /*0a98*/ 	.word	0x000006a0
        /*0a9c*/ 	.word	0x000000ff
        /*0aa0*/ 	.word	0x00032498
        /*0aa4*/ 	.short	0x0100
        /*0aa6*/ 	.byte	0x08
	.zero		1


	//   ....[18]....
        /*0aa8*/ 	.word	0x000006b0
        /*0aac*/ 	.word	0x000000ff
        /*0ab0*/ 	.word	0x000324a8
        /*0ab4*/ 	.short	0x0100
        /*0ab6*/ 	.byte	0x08
	.zero		1


	//   ....[19]....
        /*0ab8*/ 	.word	0x000007f0
        /*0abc*/ 	.word	0x000000ff
        /*0ac0*/ 	.word	0x000324b0
        /*0ac4*/ 	.short	0x0100
        /*0ac6*/ 	.byte	0x08
	.zero		1


	//   ....[20]....
        /*0ac8*/ 	.word	0x00000800
        /*0acc*/ 	.word	0x000000ff
        /*0ad0*/ 	.word	0x000324c0
        /*0ad4*/ 	.short	0x0100
        /*0ad6*/ 	.byte	0x08
	.zero		1


	//   ....[21]....
        /*0ad8*/ 	.word	0x00000810
        /*0adc*/ 	.word	0x000000ff
        /*0ae0*/ 	.word	0x000324b8
        /*0ae4*/ 	.short	0x0100
        /*0ae6*/ 	.byte	0x08
	.zero		1


	//   ....[22]....
        /*0ae8*/ 	.word	0x00000820
        /*0aec*/ 	.word	0x000000ff
        /*0af0*/ 	.word	0x000324c8
        /*0af4*/ 	.short	0x0100
        /*0af6*/ 	.byte	0x08
	.zero		1


	//   ....[23]....
        /*0af8*/ 	.word	0x000017f0
        /*0afc*/ 	.word	0x000000ff
        /*0b00*/ 	.word	0x00032400
        /*0b04*/ 	.short	0x010a
        /*0b06*/ 	.byte	0x28
	.zero		1


	//   ....[24]....
        /*0b08*/ 	.word	0x000018c0
        /*0b0c*/ 	.word	0x000000ff
        /*0b10*/ 	.word	0x00032430
        /*0b14*/ 	.short	0x010a
        /*0b16*/ 	.byte	0x34
	.zero		1


	//   ....[25]....
        /*0b18*/ 	.word	0x00001900
        /*0b1c*/ 	.word	0x000000ff
        /*0b20*/ 	.word	0x00032430
        /*0b24*/ 	.short	0x010a
        /*0b26*/ 	.byte	0x34
	.zero		1


	//   ....[26]....
        /*0b28*/ 	.word	0x00001c60
        /*0b2c*/ 	.word	0x000000ff
        /*0b30*/ 	.word	0x00032410
        /*0b34*/ 	.short	0x010a
        /*0b36*/ 	.byte	0x28
	.zero		1


	//   ....[27]....
        /*0b38*/ 	.word	0x00001ca0
        /*0b3c*/ 	.word	0x000000ff
        /*0b40*/ 	.word	0x00032450
        /*0b44*/ 	.short	0x010a
        /*0b46*/ 	.byte	0x34
	.zero		1


	//   ....[28]....
        /*0b48*/ 	.word	0x00001ce0
        /*0b4c*/ 	.word	0x000000ff
        /*0b50*/ 	.word	0x00032450
        /*0b54*/ 	.short	0x010a
        /*0b56*/ 	.byte	0x34
	.zero		1


	//   ....[29]....
        /*0b58*/ 	.word	0x000026b0
        /*0b5c*/ 	.word	0x000000ff
        /*0b60*/ 	.word	0x00000000
        /*0b64*/ 	.short	0x0101
        /*0b66*/ 	.byte	0x05
	.zero		1


	//   ....[30]....
        /*0b68*/ 	.word	0x00003b90
        /*0b6c*/ 	.word	0x000000ff
        /*0b70*/ 	.word	0x00000000
        /*0b74*/ 	.short	0x0101
        /*0b76*/ 	.byte	0x34
	.zero		1


	//   ....[31]....
        /*0b78*/ 	.word	0x00003cd0
        /*0b7c*/ 	.word	0x000000ff
        /*0b80*/ 	.word	0x00032430
        /*0b84*/ 	.short	0x010a
        /*0b86*/ 	.byte	0x04
	.zero		1


	//   ....[32]....
        /*0b88*/ 	.word	0x00003d10
        /*0b8c*/ 	.word	0x000000ff
        /*0b90*/ 	.word	0x00032430
        /*0b94*/ 	.short	0x010a
        /*0b96*/ 	.byte	0x04
	.zero		1


	//   ....[33]....
        /*0b98*/ 	.word	0x00003f20
        /*0b9c*/ 	.word	0x000000ff
        /*0ba0*/ 	.word	0x00032450
        /*0ba4*/ 	.short	0x010a
        /*0ba6*/ 	.byte	0x04
	.zero		1


	//   ....[34]....
        /*0ba8*/ 	.word	0x00003f60
        /*0bac*/ 	.word	0x000000ff
        /*0bb0*/ 	.word	0x00032450
        /*0bb4*/ 	.short	0x010a
        /*0bb6*/ 	.byte	0x04
	.zero		1


	//   ....[35]....
        /*0bb8*/ 	.word	0x00004620
        /*0bbc*/ 	.word	0x000000ff
        /*0bc0*/ 	.word	0x00000000
        /*0bc4*/ 	.short	0x0101
        /*0bc6*/ 	.byte	0x05
	.zero		1


	//   ....[36]....
        /*0bc8*/ 	.word	0x00005f00
        /*0bcc*/ 	.word	0x000000ff
        /*0bd0*/ 	.word	0x00000000
        /*0bd4*/ 	.short	0x0101
        /*0bd6*/ 	.byte	0x04
	.zero		1


	//   ....[37]....
        /*0bd8*/ 	.word	0x00008440
        /*0bdc*/ 	.word	0x0000009c
        /*0be0*/ 	.word	0x00000000
        /*0be4*/ 	.short	0x0101
        /*0be6*/ 	.byte	0x3f
	.zero		1


	//   ....[38]....
        /*0be8*/ 	.word	0x0000b1a0
        /*0bec*/ 	.word	0x00000019
        /*0bf0*/ 	.word	0x00032440
        /*0bf4*/ 	.short	0x010a
        /*0bf6*/ 	.byte	0x3f
	.zero		1


	//   ....[39]....
        /*0bf8*/ 	.word	0x0000b810
        /*0bfc*/ 	.word	0x00000019
        /*0c00*/ 	.word	0x00032430
        /*0c04*/ 	.short	0x0107
        /*0c06*/ 	.byte	0x3f
	.zero		1


	//   ....[40]....
        /*0c08*/ 	.word	0x0000b8e0
        /*0c0c*/ 	.word	0x00000019
        /*0c10*/ 	.word	0x00032430
        /*0c14*/ 	.short	0x0101
        /*0c16*/ 	.byte	0x3f
	.zero		1


	//   ....[41]....
        /*0c18*/ 	.word	0x0000c430
        /*0c1c*/ 	.word	0x00000016
        /*0c20*/ 	.word	0x00032400
        /*0c24*/ 	.short	0x0107
        /*0c26*/ 	.byte	0x3f
	.zero		1


	//   ....[42]....
        /*0c28*/ 	.word	0x0000c4c0
        /*0c2c*/ 	.word	0x00000016
        /*0c30*/ 	.word	0x00032400
        /*0c34*/ 	.short	0x0101
        /*0c36*/ 	.byte	0x3f
	.zero		1


	//   ....[43]....
        /*0c38*/ 	.word	0x0000cf40
        /*0c3c*/ 	.word	0x00000016
        /*0c40*/ 	.word	0x00032410
        /*0c44*/ 	.short	0x0107
        /*0c46*/ 	.byte	0x3f
	.zero		1


	//   ....[44]....
        /*0c48*/ 	.word	0x0000d040
        /*0c4c*/ 	.word	0x00000016
        /*0c50*/ 	.word	0x00032410
        /*0c54*/ 	.short	0x0101
        /*0c56*/ 	.byte	0x3f
	.zero		1


	//   ....[45]....
        /*0c58*/ 	.word	0x0000d060
        /*0c5c*/ 	.word	0x00000016
        /*0c60*/ 	.word	0x00032420
        /*0c64*/ 	.short	0x010a
        /*0c66*/ 	.byte	0x3f
	.zero		1


	//   ....[46]....
        /*0c68*/ 	.word	0x0000d0e0
        /*0c6c*/ 	.word	0x00000019
        /*0c70*/ 	.word	0x00032460
        /*0c74*/ 	.short	0x010a
        /*0c76*/ 	.byte	0x3f
	.zero		1


	//   ....[47]....
        /*0c78*/ 	.word	0x0000d860
        /*0c7c*/ 	.word	0x00000019
        /*0c80*/ 	.word	0x00032450
        /*0c84*/ 	.short	0x0107
        /*0c86*/ 	.byte	0x3f
	.zero		1


	//   ....[48]....
        /*0c88*/ 	.word	0x0000d920
        /*0c8c*/ 	.word	0x00000019
        /*0c90*/ 	.word	0x00032450
        /*0c94*/ 	.short	0x0101
        /*0c96*/ 	.byte	0x3f
	.zero		1


	//   ....[49]....
        /*0c98*/ 	.word	0x0000dc60
        /*0c9c*/ 	.word	0x0000000a
        /*0ca0*/ 	.word	0x00032440
        /*0ca4*/ 	.short	0x010a
        /*0ca6*/ 	.byte	0x3f
	.zero		1


	//   ....[50]....
        /*0ca8*/ 	.word	0x0000e030
        /*0cac*/ 	.word	0x0000000a
        /*0cb0*/ 	.word	0x00032430
        /*0cb4*/ 	.short	0x0107
        /*0cb6*/ 	.byte	0x3f
	.zero		1


	//   ....[51]....
        /*0cb8*/ 	.word	0x0000e0e0
        /*0cbc*/ 	.word	0x0000000a
        /*0cc0*/ 	.word	0x00032430
        /*0cc4*/ 	.short	0x0101
        /*0cc6*/ 	.byte	0x3f
	.zero		1


	//   ....[52]....
        /*0cc8*/ 	.word	0x0000e110
        /*0ccc*/ 	.word	0x0000000a
        /*0cd0*/ 	.word	0x00032460
        /*0cd4*/ 	.short	0x010a
        /*0cd6*/ 	.byte	0x3f
	.zero		1


	//   ....[53]....
        /*0cd8*/ 	.word	0x0000e630
        /*0cdc*/ 	.word	0x0000000a
        /*0ce0*/ 	.word	0x00032450
        /*0ce4*/ 	.short	0x0107
        /*0ce6*/ 	.byte	0x3f
	.zero		1


	//   ....[54]....
        /*0ce8*/ 	.word	0x0000e6e0
        /*0cec*/ 	.word	0x0000000a
        /*0cf0*/ 	.word	0x00032450
        /*0cf4*/ 	.short	0x0101
        /*0cf6*/ 	.byte	0x3f
	.zero		1


	//   ....[55]....
        /*0cf8*/ 	.word	0x0000f320
        /*0cfc*/ 	.word	0x00000005
        /*0d00*/ 	.word	0x00032420
        /*0d04*/ 	.short	0x010a
        /*0d06*/ 	.byte	0x3f
	.zero		1


	//   ....[56]....
        /*0d08*/ 	.word	0x0000f4c0
        /*0d0c*/ 	.word	0x00000003
        /*0d10*/ 	.word	0x00032440
        /*0d14*/ 	.short	0x010a
        /*0d16*/ 	.byte	0x3f
	.zero		1


	//   ....[57]....
        /*0d18*/ 	.word	0x0000f560
        /*0d1c*/ 	.word	0x00000005
        /*0d20*/ 	.word	0x00032440
        /*0d24*/ 	.short	0x010a
        /*0d26*/ 	.byte	0x3f
	.zero		1


	//   ....[58]....
        /*0d28*/ 	.word	0x0000f5a0
        /*0d2c*/ 	.word	0x00000003
        /*0d30*/ 	.word	0x00032460
        /*0d34*/ 	.short	0x010a
        /*0d36*/ 	.byte	0x3f
	.zero		1


	//   ....[59]....
        /*0d38*/ 	.word	0x0000f5e0
        /*0d3c*/ 	.word	0x00000005
        /*0d40*/ 	.word	0x00032460
        /*0d44*/ 	.short	0x010a
        /*0d46*/ 	.byte	0x3f
	.zero		1


	//   ....[60]....
        /*0d48*/ 	.word	0x0000f650
        /*0d4c*/ 	.word	0x00000003
        /*0d50*/ 	.word	0x00032400
        /*0d54*/ 	.short	0x010a
        /*0d56*/ 	.byte	0x3f
	.zero		1


	//   ....[61]....
        /*0d58*/ 	.word	0x0000f6b0
        /*0d5c*/ 	.word	0x00000004
        /*0d60*/ 	.word	0x00032430
        /*0d64*/ 	.short	0x010a
        /*0d66*/ 	.byte	0x3f
	.zero		1


	//   ....[62]....
        /*0d68*/ 	.word	0x0000f710
        /*0d6c*/ 	.word	0x00000005
        /*0d70*/ 	.word	0x00032410
        /*0d74*/ 	.short	0x010a
        /*0d76*/ 	.byte	0x3f
	.zero		1


	//   ....[63]....
        /*0d78*/ 	.word	0x0000f770
        /*0d7c*/ 	.word	0x00000000
        /*0d80*/ 	.word	0x00032450
        /*0d84*/ 	.short	0x010a
        /*0d86*/ 	.byte	0x3f
	.zero		1


	//   ....[64]....
        /*0d88*/ 	.word	0x0000f7d0
        /*0d8c*/ 	.word	0x00000003
        /*0d90*/ 	.word	0x00032430
        /*0d94*/ 	.short	0x010a
        /*0d96*/ 	.byte	0x3f
	.zero		1


	//   ....[65]....
        /*0d98*/ 	.word	0x0000f830
        /*0d9c*/ 	.word	0x00000003
        /*0da0*/ 	.word	0x00032450
        /*0da4*/ 	.short	0x010a
        /*0da6*/ 	.byte	0x3f
	.zero		1


	//   ....[66]....
        /*0da8*/ 	.word	0x0000f940
        /*0dac*/ 	.word	0x00000019
        /*0db0*/ 	.word	0x00032440
        /*0db4*/ 	.short	0x010a
        /*0db6*/ 	.byte	0x3f
	.zero		1


	//   ....[67]....
        /*0db8*/ 	.word	0x00011700
        /*0dbc*/ 	.word	0x00000016
        /*0dc0*/ 	.word	0x00032420
        /*0dc4*/ 	.short	0x010a
        /*0dc6*/ 	.byte	0x3f
	.zero		1


	//   ....[68]....
        /*0dc8*/ 	.word	0x00011750
        /*0dcc*/ 	.word	0x00000019
        /*0dd0*/ 	.word	0x00032460
        /*0dd4*/ 	.short	0x010a
        /*0dd6*/ 	.byte	0x3f
	.zero		1


	//   ....[69]....
        /*0dd8*/ 	.word	0x000120a0
        /*0ddc*/ 	.word	0x0000000a
        /*0de0*/ 	.word	0x00032440
        /*0de4*/ 	.short	0x010a
        /*0de6*/ 	.byte	0x3f
	.zero		1


	//   ....[70]....
        /*0de8*/ 	.word	0x00012770
        /*0dec*/ 	.word	0x0000000a
        /*0df0*/ 	.word	0x00032460
        /*0df4*/ 	.short	0x010a
        /*0df6*/ 	.byte	0x3f
	.zero		1


	//   ....[71]....
        /*0df8*/ 	.word	0x00013820
        /*0dfc*/ 	.word	0x00000005
        /*0e00*/ 	.word	0x00032420
        /*0e04*/ 	.short	0x010a
        /*0e06*/ 	.byte	0x3f
	.zero		1


	//   ....[72]....
        /*0e08*/ 	.word	0x000139c0
        /*0e0c*/ 	.word	0x00000003
        /*0e10*/ 	.word	0x00032440
        /*0e14*/ 	.short	0x010a
        /*0e16*/ 	.byte	0x3f
	.zero		1


	//   ....[73]....
        /*0e18*/ 	.word	0x00013a10
        /*0e1c*/ 	.word	0x00000005
        /*0e20*/ 	.word	0x00032440
        /*0e24*/ 	.short	0x010a
        /*0e26*/ 	.byte	0x3f
	.zero		1


	//   ....[74]....
        /*0e28*/ 	.word	0x00013a60
        /*0e2c*/ 	.word	0x00000003
        /*0e30*/ 	.word	0x00032460
        /*0e34*/ 	.short	0x010a
        /*0e36*/ 	.byte	0x3f
	.zero		1


	//----- nvinfo : EIATTR_NUM_MBARRIERS
	.align		4
.L_269:
        /*0e38*/ 	.byte	0x03, 0x38
        /*0e3a*/ 	.short	0x0017


	//----- nvinfo : EIATTR_EXIT_INSTR_OFFSETS
	.align		4
        /*0e3c*/ 	.byte	0x04, 0x1c
        /*0e3e*/ 	.short	(.L_271 - .L_270)


	//   ....[0]....
.L_270:
        /*0e40*/ 	.word	0x000009f0


	//   ....[1]....
        /*0e44*/ 	.word	0x00009850


	//   ....[2]....
        /*0e48*/ 	.word	0x0000f630


	//----- nvinfo : EIATTR_MAX_THREADS
	.align		4
.L_271:
        /*0e4c*/ 	.byte	0x04, 0x05
        /*0e4e*/ 	.short	(.L_273 - .L_272)
.L_272:
        /*0e50*/ 	.word	0x00000180
        /*0e54*/ 	.word	0x00000001
        /*0e58*/ 	.word	0x00000001


	//----- nvinfo : EIATTR_CRS_STACK_SIZE
	.align		4
.L_273:
        /*0e5c*/ 	.byte	0x04, 0x1e
        /*0e5e*/ 	.short	(.L_275 - .L_274)
.L_274:
        /*0e60*/ 	.word	0x00000000


	//----- nvinfo : EIATTR_CBANK_PARAM_SIZE
	.align		4
.L_275:
        /*0e64*/ 	.byte	0x03, 0x19
        /*0e66*/ 	.short	0x0bf0


	//----- nvinfo : EIATTR_PARAM_CBANK
	.align		4
        /*0e68*/ 	.byte	0x04, 0x0a
        /*0e6a*/ 	.short	(.L_277 - .L_276)
	.align		4
.L_276:
        /*0e6c*/ 	.word	index@(.nv.constant0._ZN7cutlass13device_kernelIN5flash11enable_sm90INS1_16FlashAttnFwdSm90INS1_25CollectiveMainloopFwdSm90ILi2EN4cute5tupleIJNS5_1CILi1EEES8_S8_EEENS6_IJNS7_ILi128EEENS7_ILi96EEENS7_ILi64EEEEEELi256ENS_6half_tEfNS_4arch4Sm90ELb0ELb0ELb0ELb1ELb1ELb0ELb1ELb1ELb0ELb1ELb0ELb0EEENS1_21CollectiveEpilogueFwdINS6_IJSA_NS7_ILi256EEESB_EEES9_SE_SG_Li256ELb1ELb1ELb0ELb0EEENS1_36VarlenDynamicPersistentTileSchedulerILi128ELi96ELi256ELi128ELb0ELb1ELb1ELb0ELb1ELb1EEEEEEEEEvNT_6ParamsE)
        /*0e70*/ 	.short	0x0210
        /*0e72*/ 	.short	0x0bf0


	//----- nvinfo : EIATTR_SW_WAR
	.align		4
.L_277:
        /*0e74*/ 	.byte	0x04, 0x36
        /*0e76*/ 	.short	(.L_279 - .L_278)
.L_278:
        /*0e78*/ 	.word	0x00000008
.L_279:


//--------------------- .nv.info._ZN7cutlass13device_kernelIN5flash11enable_sm90INS1_16FlashAttnFwdSm90INS1_25CollectiveMainloopFwdSm90ILi2EN4cute5tupleIJNS5_1CILi1EEES8_S8_EEENS6_IJNS7_ILi128EEENS7_ILi96EEENS7_ILi64EEEEEELi256ENS_6half_tEfNS_4arch4Sm90ELb0ELb0ELb0ELb1ELb1ELb1ELb1ELb1ELb0ELb1ELb0ELb0EEENS1_21CollectiveEpilogueFwdINS6_IJSA_NS7_ILi256EEESB_EEES9_SE_SG_Li256ELb1ELb1ELb0ELb0EEENS1_36VarlenDynamicPersistentTileSchedulerILi128ELi96ELi256ELi128ELb0ELb1ELb1ELb0ELb1ELb1EEEEEEEEEvNT_6ParamsE --------------------------
	.section	.nv.info._ZN7cutlass13device_kernelIN5flash11enable_sm90INS1_16FlashAttnFwdSm90INS1_25CollectiveMainloopFwdSm90ILi2EN4cute5tupleIJNS5_1CILi1EEES8_S8_EEENS6_IJNS7_ILi128EEENS7_ILi96EEENS7_ILi64EEEEEELi256ENS_6half_tEfNS_4arch4Sm90ELb0ELb0ELb0ELb1ELb1ELb1ELb1ELb1ELb0ELb1ELb0ELb0EEENS1_21CollectiveEpilogueFwdINS6_IJSA_NS7_ILi256EEESB_EEES9_SE_SG_Li256ELb1ELb1ELb0ELb0EEENS1_36VarlenDynamicPersistentTileSchedulerILi128ELi96ELi256ELi128ELb0ELb1ELb1ELb0ELb1ELb1EEEEEEEEEvNT_6ParamsE,"",@"SHT_CUDA_INFO"
	.sectionflags	@""
	.align	4


	//----- nvinfo : EIATTR_CUDA_API_VERSION
	.align		4
        /*0000*/ 	.byte	0x04, 0x37
        /*0002*/ 	.short	(.L_281 - .L_280)
.L_280:
        /*0004*/ 	.word	0x00000082


	//----- nvinfo : EIATTR_KPARAM_INFO
	.align		4
.L_281:
        /*0008*/ 	.byte	0x04, 0x17
        /*000a*/ 	.short	(.L_283 - .L_282)
.L_282:
        /*000c*/ 	.word	0x00000000
        /*0010*/ 	.short	0x0000
        /*0012*/ 	.short	0x0070
        /*0014*/ 	.byte	0x00, 0xf0, 0x01, 0x2e


	//----- nvinfo : EIATTR_SPARSE_MMA_MASK
	.align		4
.L_283:
        /*0018*/ 	.byte	0x03, 0x50
        /*001a*/ 	.short	0x0000


	//----- nvinfo : EIATTR_MAXREG_COUNT
	.align		4
        /*001c*/ 	.byte	0x03, 0x1b
        /*001e*/ 	.short	0x00a8


	//----- nvinfo : EIATTR_NUM_BARRIERS
	.align		4
        /*0020*/ 	.byte	0x02, 0x4c
        /*0022*/ 	.byte	0x10
	.zero		1


	//----- nvinfo : EIATTR_EXTERNS
	.align		4
        /*0024*/ 	.byte	0x04, 0x0f
        /*0026*/ 	.short	(.L_285 - .L_284)


	//   ....[0]....
	.align		4
.L_284:
        /*0028*/ 	.word	index@(__assertfail)


	//----- nvinfo : EIATTR_ANNOTATIONS
	.align		4
.L_285:
        /*002c*/ 	.byte	0x04, 0x55
        /*002e*/ 	.short	(.L_287 - .L_286)


	//   ....[0]....
.L_286:
        /* <DEDUP_REMOVED lines=69> */


	//----- nvinfo : EIATTR_MERCURY_ISA_VERSION
	.align		4
.L_287:
        /*0470*/ 	.byte	0x03, 0x5f
        /*0472*/ 	.short	0x0101


	//----- nvinfo : EIATTR_UNUSED_LOAD_BYTE_OFFSET
	.align		4
        /*0474*/ 	.byte	0x04, 0x44
        /*0476*/ 	.short	(.L_289 - .L_288)


	//   ....[0]....
.L_288:
        /*0478*/ 	.word	0x00000a70
        /*047c*/ 	.word	0x0000fff0


	//   ....[1]....
        /*0480*/ 	.word	0x0000e280
        /*0484*/ 	.word	0x0000fff0


	//----- nvinfo : EIATTR_INT_WARP_WIDE_INSTR_OFFSETS
	.align		4
.L_289:
        /*0488*/ 	.byte	0x04, 0x31
        /*048a*/ 	.short	(.L_291 - .L_290)


	//   ....[0]....
.L_290:
        /*048c*/ 	.word	0x00000120


	//   ....[1]....
        /*0490*/ 	.word	0x00000160


	//   ....[2]....
        /*0494*/ 	.word	0x000001d0


	//   ....[3]....
        /*0498*/ 	.word	0x00000240


	//   ....[4]....
        /*049c*/ 	.word	0x00013630


	//   ....[5]....
        /*04a0*/ 	.word	0x000136c0


	//   ....[6]....
        /*04a4*/ 	.word	0x00017670


	//   ....[7]....
        /*04a8*/ 	.word	0x00017700


	//----- nvinfo : EIATTR_COOP_GROUP_MASK_REGIDS
	.align		4
.L_291:
        /*04ac*/ 	.byte	0x04, 0x29
        /*04ae*/ 	.short	(.L_293 - .L_292)


	//   ....[0]....
.L_292:
        /*04b0*/ 	.word	0xffffffff


	//   ....[1]....
        /*04b4*/ 	.word	0xffffffff


	//   ....[2]....
        /*04b8*/ 	.word	0xffffffff


	//   ....[3]....
        /*04bc*/ 	.word	0xffffffff


	//   ....[4]....
        /*04c0*/ 	.word	0xffffffff


	//   ....[5]....
        /*04c4*/ 	.word	0xffffffff


	//   ....[6]....
        /*04c8*/ 	.word	0xffffffff


	//   ....[7]....
        /*04cc*/ 	.word	0xffffffff


	//   ....[8]....
        /*04d0*/ 	.word	0xffffffff


	//   ....[9]....
        /*04d4*/ 	.word	0xffffffff


	//   ....[10]....
        /*04d8*/ 	.word	0xffffffff


	//   ....[11]....
        /*04dc*/ 	.word	0xffffffff


	//   ....[12]....
        /*04e0*/ 	.word	0xffffffff


	//   ....[13]....
        /*04e4*/ 	.word	0xffffffff


	//   ....[14]....
        /*04e8*/ 	.word	0xffffffff


	//   ....[15]....
        /*04ec*/ 	.word	0xffffffff


	//   ....[16]....
        /*04f0*/ 	.word	0xffffffff


	//   ....[17]....
        /*04f4*/ 	.word	0xffffffff


	//   ....[18]....
        /*04f8*/ 	.word	0xffffffff


	//   ....[19]....
        /*04fc*/ 	.word	0xffffffff


	//   ....[20]....
        /*0500*/ 	.word	0xffffffff


	//   ....[21]....
        /*0504*/ 	.word	0xffffffff


	//   ....[22]....
        /*0508*/ 	.word	0xffffffff


	//   ....[23]....
        /*050c*/ 	.word	0xffffffff


	//   ....[24]....
        /*0510*/ 	.word	0xffffffff


	//   ....[25]....
        /*0514*/ 	.word	0xffffffff


	//   ....[26]....
        /*0518*/ 	.word	0xffffffff


	//   ....[27]....
        /*051c*/ 	.word	0xffffffff


	//   ....[28]....
        /*0520*/ 	.word	0xffffffff


	//   ....[29]....
        /*0524*/ 	.word	0xffffffff


	//   ....[30]....
        /*0528*/ 	.word	0xffffffff


	//   ....[31]....
        /*052c*/ 	.word	0xffffffff


	//   ....[32]....
        /*0530*/ 	.word	0xffffffff


	//   ....[33]....
        /*0534*/ 	.word	0xffffffff


	//   ....[34]....
        /*0538*/ 	.word	0xffffffff


	//   ....[35]....
        /*053c*/ 	.word	0xffffffff


	//   ....[36]....
        /*0540*/ 	.word	0xffffffff


	//   ....[37]....
        /*0544*/ 	.word	0xffffffff


	//   ....[38]....
        /*0548*/ 	.word	0xffffffff


	//   ....[39]....
        /*054c*/ 	.word	0xffffffff


	//   ....[40]....
        /*0550*/ 	.word	0xffffffff


	//   ....[41]....
        /*0554*/ 	.word	0xffffffff


	//   ....[42]....
        /*0558*/ 	.word	0xffffffff


	//   ....[43]....
        /*055c*/ 	.word	0xffffffff


	//   ....[44]....
        /*0560*/ 	.word	0xffffffff


	//   ....[45]....
        /*0564*/ 	.word	0xffffffff


	//   ....[46]....
        /*0568*/ 	.word	0xffffffff


	//   ....[47]....
        /*056c*/ 	.word	0xffffffff


	//   ....[48]....
        /*0570*/ 	.word	0xffffffff


	//   ....[49]....
        /*0574*/ 	.word	0xffffffff


	//   ....[50]....
        /*0578*/ 	.word	0xffffffff


	//   ....[51]....
        /*057c*/ 	.word	0xffffffff


	//   ....[52]....
        /*0580*/ 	.word	0xffffffff


	//   ....[53]....
        /*0584*/ 	.word	0xffffffff


	//   ....[54]....
        /*0588*/ 	.word	0xffffffff


	//   ....[55]....
        /*058c*/ 	.word	0xffffffff


	//   ....[56]....
        /*0590*/ 	.word	0xffffffff


	//   ....[57]....
        /*0594*/ 	.word	0xffffffff


	//   ....[58]....
        /*0598*/ 	.word	0xffffffff


	//   ....[59]....
        /*059c*/ 	.word	0xffffffff


	//   ....[60]....
        /*05a0*/ 	.word	0xffffffff


	//   ....[61]....
        /*05a4*/ 	.word	0xffffffff


	//   ....[62]....
        /*05a8*/ 	.word	0xffffffff


	//   ....[63]....
        /*05ac*/ 	.word	0xffffffff


	//   ....[64]....
        /*05b0*/ 	.word	0xffffffff


	//   ....[65]....
        /*05b4*/ 	.word	0xffffffff


	//   ....[66]....
        /*05b8*/ 	.word	0xffffffff


	//   ....[67]....
        /*05bc*/ 	.word	0xffffffff


	//   ....[68]....
        /*05c0*/ 	.word	0xffffffff


	//   ....[69]....
        /*05c4*/ 	.word	0xffffffff


	//   ....[70]....
        /*05c8*/ 	.word	0xffffffff


	//   ....[71]....
        /*05cc*/ 	.word	0xffffffff


	//   ....[72]....
        /*05d0*/ 	.word	0xffffffff


	//   ....[73]....
        /*05d4*/ 	.word	0xffffffff


	//   ....[74]....
        /*05d8*/ 	.word	0xffffffff


	//   ....[75]....
        /*05dc*/ 	.word	0xffffffff


	//   ....[76]....
        /*05e0*/ 	.word	0xffffffff


	//   ....[77]....
        /*05e4*/ 	.word	0xffffffff


	//   ....[78]....
        /*05e8*/ 	.word	0xffffffff


	//   ....[79]....
        /*05ec*/ 	.word	0xffffffff


	//   ....[80]....
        /*05f0*/ 	.word	0xffffffff


	//   ....[81]....
        /*05f4*/ 	.word	0xffffffff


	//   ....[82]....
        /*05f8*/ 	.word	0xffffffff


	//   ....[83]....
        /*05fc*/ 	.word	0xffffffff


	//   ....[84]....
        /*0600*/ 	.word	0xffffffff


	//   ....[85]....
        /*0604*/ 	.word	0xffffffff


	//   ....[86]....
        /*0608*/ 	.word	0xffffffff


	//   ....[87]....
        /*060c*/ 	.word	0xffffffff


	//   ....[88]....
        /*0610*/ 	.word	0xffffffff


	//   ....[89]....
        /*0614*/ 	.word	0xffffffff


	//   ....[90]....
        /*0618*/ 	.word	0xffffffff


	//   ....[91]....
        /*061c*/ 	.word	0xffffffff


	//   ....[92]....
        /*0620*/ 	.word	0xffffffff


	//   ....[93]....
        /*0624*/ 	.word	0xffffffff


	//   ....[94]....
        /*0628*/ 	.word	0xffffffff


	//   ....[95]....
        /*062c*/ 	.word	0xffffffff


	//   ....[96]....
        /*0630*/ 	.word	0xffffffff


	//   ....[97]....
        /*0634*/ 	.word	0xffffffff


	//   ....[98]....
        /*0638*/ 	.word	0xffffffff


	//   ....[99]....
        /*063c*/ 	.word	0xffffffff


	//   ....[100]....
        /*0640*/ 	.word	0xffffffff


	//   ....[101]....
        /*0644*/ 	.word	0xffffffff


	//   ....[102]....
        /*0648*/ 	.word	0xffffffff


	//   ....[103]....
        /*064c*/ 	.word	0xffffffff


	//   ....[104]....
        /*0650*/ 	.word	0xffffffff


	//   ....[105]....
        /*0654*/ 	.word	0xffffffff


	//   ....[106]....
        /*0658*/ 	.word	0xffffffff


	//   ....[107]....
        /*065c*/ 	.word	0xffffffff


	//   ....[108]....
        /*0660*/ 	.word	0xffffffff


	//   ....[109]....
        /*0664*/ 	.word	0xffffffff


	//   ....[110]....
        /*0668*/ 	.word	0xffffffff


	//   ....[111]....
        /*066c*/ 	.word	0xffffffff


	//   ....[112]....
        /*0670*/ 	.word	0xffffffff


	//   ....[113]....
        /*0674*/ 	.word	0xffffffff


	//   ....[114]....
        /*0678*/ 	.word	0xffffffff


	//   ....[115]....
        /*067c*/ 	.word	0xffffffff


	//   ....[116]....
        /*0680*/ 	.word	0xffffffff


	//   ....[117]....
        /*0684*/ 	.word	0xffffffff


	//   ....[118]....
        /*0688*/ 	.word	0xffffffff


	//   ....[119]....
        /*068c*/ 	.word	0xffffffff


	//   ....[120]....
        /*0690*/ 	.word	0xffffffff


	//   ....[121]....
        /*0694*/ 	.word	0xffffffff


	//   ....[122]....
        /*0698*/ 	.word	0xffffffff


	//   ....[123]....
        /*069c*/ 	.word	0xffffffff


	//   ....[124]....
        /*06a0*/ 	.word	0xffffffff


	//   ....[125]....
        /*06a4*/ 	.word	0xffffffff


	//   ....[126]....
        /*06a8*/ 	.word	0xffffffff


	//   ....[127]....
        /*06ac*/ 	.word	0xffffffff


	//   ....[128]....
        /*06b0*/ 	.word	0xffffffff


	//   ....[129]....
        /*06b4*/ 	.word	0xffffffff


	//   ....[130]....
        /*06b8*/ 	.word	0xffffffff


	//   ....[131]....
        /*06bc*/ 	.word	0xffffffff


	//   ....[132]....
        /*06c0*/ 	.word	0xffffffff


	//   ....[133]....
        /*06c4*/ 	.word	0xffffffff


	//   ....[134]....
        /*06c8*/ 	.word	0xffffffff


	//   ....[135]....
        /*06cc*/ 	.word	0xffffffff


	//   ....[136]....
        /*06d0*/ 	.word	0xffffffff


	//   ....[137]....
        /*06d4*/ 	.word	0xffffffff


	//   ....[138]....
        /*06d8*/ 	.word	0xffffffff


	//   ....[139]....
        /*06dc*/ 	.word	0xffffffff


	//   ....[140]....
        /*06e0*/ 	.word	0xffffffff


	//   ....[141]....
        /*06e4*/ 	.word	0xffffffff


	//   ....[142]....
        /*06e8*/ 	.word	0xffffffff


	//   ....[143]....
        /*06ec*/ 	.word	0xffffffff


	//   ....[144]....
        /*06f0*/ 	.word	0xffffffff


	//   ....[145]....
        /*06f4*/ 	.word	0xffffffff


	//   ....[146]....
        /*06f8*/ 	.word	0xffffffff


	//   ....[147]....
        /*06fc*/ 	.word	0xffffffff


	//   ....[148]....
        /*0700*/ 	.word	0xffffffff


	//   ....[149]....
        /*0704*/ 	.word	0xffffffff


	//   ....[150]....
        /*0708*/ 	.word	0xffffffff


	//   ....[151]....
        /*070c*/ 	.word	0xffffffff


	//   ....[152]....
        /*0710*/ 	.word	0xffffffff


	//   ....[153]....
        /*0714*/ 	.word	0xffffffff


	//   ....[154]....
        /*0718*/ 	.word	0xffffffff


	//   ....[155]....
        /*071c*/ 	.word	0xffffffff


	//   ....[156]....
        /*0720*/ 	.word	0xffffffff


	//   ....[157]....
        /*0724*/ 	.word	0xffffffff


	//   ....[158]....
        /*0728*/ 	.word	0xffffffff


	//   ....[159]....
        /*072c*/ 	.word	0xffffffff


	//   ....[160]....
        /*0730*/ 	.word	0xffffffff


	//   ....[161]....
        /*0734*/ 	.word	0xffffffff


	//   ....[162]....
        /*0738*/ 	.word	0xffffffff


	//   ....[163]....
        /*073c*/ 	.word	0xffffffff


	//   ....[164]....
        /*0740*/ 	.word	0xffffffff


	//   ....[165]....
        /*0744*/ 	.word	0xffffffff


	//   ....[166]....
        /*0748*/ 	.word	0xffffffff


	//   ....[167]....
        /*074c*/ 	.word	0xffffffff


	//   ....[168]....
        /*0750*/ 	.word	0xffffffff


	//   ....[169]....
        /*0754*/ 	.word	0xffffffff


	//   ....[170]....
        /*0758*/ 	.word	0xffffffff


	//   ....[171]....
        /*075c*/ 	.word	0xffffffff


	//   ....[172]....
        /*0760*/ 	.word	0xffffffff


	//   ....[173]....
        /*0764*/ 	.word	0xffffffff


	//   ....[174]....
        /*0768*/ 	.word	0xffffffff


	//   ....[175]....
        /*076c*/ 	.word	0xffffffff


	//   ....[176]....
        /*0770*/ 	.word	0xffffffff


	//   ....[177]....
        /*0774*/ 	.word	0xffffffff


	//   ....[178]....
        /*0778*/ 	.word	0xffffffff


	//   ....[179]....
        /*077c*/ 	.word	0x0500000f


	//   ....[180]....
        /*0780*/ 	.word	0x0500000f


	//   ....[181]....
        /*0784*/ 	.word	0x0500000f


	//   ....[182]....
        /*0788*/ 	.word	0x0500000f


	//   ....[183]....
        /*078c*/ 	.word	0x0500000f


	//   ....[184]....
        /*0790*/ 	.word	0x0500000f


	//   ....[185]....
        /*0794*/ 	.word	0x0500000f


	//   ....[186]....
        /*0798*/ 	.word	0x0500000f


	//   ....[187]....
        /*079c*/ 	.word	0x0500000f


	//   ....[188]....
        /*07a0*/ 	.word	0x0500000f


	//   ....[189]....
        /*07a4*/ 	.word	0x0500000f


	//   ....[190]....
        /*07a8*/ 	.word	0x0500000f


	//   ....[191]....
        /*07ac*/ 	.word	0x0500000f


	//   ....[192]....
        /*07b0*/ 	.word	0x0500000f


	//   ....[193]....
        /*07b4*/ 	.word	0x0500000f


	//   ....[194]....
        /*07b8*/ 	.word	0x0500000f


	//   ....[195]....
        /*07bc*/ 	.word	0x0500000f


	//   ....[196]....
        /*07c0*/ 	.word	0x0500000f


	//   ....[197]....
        /*07c4*/ 	.word	0x0500000f


	//   ....[198]....
        /*07c8*/ 	.word	0x0500000f


	//   ....[199]....
        /*07cc*/ 	.word	0x0500000f


	//   ....[200]....
        /*07d0*/ 	.word	0x0500000f


	//   ....[201]....
        /*07d4*/ 	.word	0x0500000f


	//   ....[202]....
        /*07d8*/ 	.word	0x0500000f


	//   ....[203]....
        /*07dc*/ 	.word	0x0500000f


	//   ....[204]....
        /*07e0*/ 	.word	0x0500000f


	//   ....[205]....
        /*07e4*/ 	.word	0x0500000f


	//   ....[206]....
        /*07e8*/ 	.word	0x0500000f


	//   ....[207]....
        /*07ec*/ 	.word	0x0500000f


	//   ....[208]....
        /*07f0*/ 	.word	0x0500000f


	//   ....[209]....
        /*07f4*/ 	.word	0x0500000f


	//   ....[210]....
        /*07f8*/ 	.word	0x0500000f


	//   ....[211]....
        /*07fc*/ 	.word	0x0500000f


	//   ....[212]....
        /*0800*/ 	.word	0x0500000f


	//   ....[213]....
        /*0804*/ 	.word	0x0500000f


	//   ....[214]....
        /*0808*/ 	.word	0x0500000f


	//   ....[215]....
        /*080c*/ 	.word	0x0500000f


	//   ....[216]....
        /*0810*/ 	.word	0x0500000f


	//   ....[217]....
        /*0814*/ 	.word	0x0500000f


	//   ....[218]....
        /*0818*/ 	.word	0x0500000f


	//   ....[219]....
        /*081c*/ 	.word	0x0500000f


	//   ....[220]....
        /*0820*/ 	.word	0x0500000f


	//   ....[221]....
        /*0824*/ 	.word	0x0500000f


	//   ....[222]....
        /*0828*/ 	.word	0x0500000f


	//   ....[223]....
        /*082c*/ 	.word	0x0500000f


	//   ....[224]....
        /*0830*/ 	.word	0x0500000f


	//   ....[225]....
        /*0834*/ 	.word	0x0500000f


	//   ....[226]....
        /*0838*/ 	.word	0x0500000f


	//   ....[227]....
        /*083c*/ 	.word	0x0500000f


	//   ....[228]....
        /*0840*/ 	.word	0x0500000f


	//   ....[229]....
        /*0844*/ 	.word	0x0500000f


	//   ....[230]....
        /*0848*/ 	.word	0x0500000f


	//   ....[231]....
        /*084c*/ 	.word	0x0500000f


	//   ....[232]....
        /*0850*/ 	.word	0x0500000f


	//   ....[233]....
        /*0854*/ 	.word	0x0500000f


	//   ....[234]....
        /*0858*/ 	.word	0x0500000f


	//   ....[235]....
        /*085c*/ 	.word	0x0500000f


	//   ....[236]....
        /*0860*/ 	.word	0x0500000f


	//   ....[237]....
        /*0864*/ 	.word	0x0500000f


	//   ....[238]....
        /*0868*/ 	.word	0x0500000f


	//   ....[239]....
        /*086c*/ 	.word	0x0500000f


	//   ....[240]....
        /*0870*/ 	.word	0x0500000f


	//   ....[241]....
        /*0874*/ 	.word	0x0500000f


	//   ....[242]....
        /*0878*/ 	.word	0x0500000f


	//   ....[243]....
        /*087c*/ 	.word	0x0500000f


	//   ....[244]....
        /*0880*/ 	.word	0x0500000f


	//   ....[245]....
        /*0884*/ 	.word	0x0500000f


	//   ....[246]....
        /*0888*/ 	.word	0x0500000f


	//   ....[247]....
        /*088c*/ 	.word	0x0500000f


	//   ....[248]....
        /*0890*/ 	.word	0x0500000f


	//   ....[249]....
        /*0894*/ 	.word	0x0500000f


	//   ....[250]....
        /*0898*/ 	.word	0x0500000f


	//   ....[251]....
        /*089c*/ 	.word	0x0500000f


	//   ....[252]....
        /*08a0*/ 	.word	0x0500000f


	//   ....[253]....
        /*08a4*/ 	.word	0x0500000f


	//   ....[254]....
        /*08a8*/ 	.word	0x0500000f


	//   ....[255]....
        /*08ac*/ 	.word	0x0500000f


	//   ....[0]....
        /*08b0*/ 	.word	0x0500000f


	//   ....[1]....
        /*08b4*/ 	.word	0x0500000f


	//   ....[2]....
        /*08b8*/ 	.word	0x0500000f


	//   ....[3]....
        /*08bc*/ 	.word	0x0500000f


	//   ....[4]....
        /*08c0*/ 	.word	0x0500000f


	//   ....[5]....
        /*08c4*/ 	.word	0x0500000f


	//   ....[6]....
        /*08c8*/ 	.word	0x0500000f


	//   ....[7]....
        /*08cc*/ 	.word	0x0500000f


	//   ....[8]....
        /*08d0*/ 	.word	0x0500000f


	//   ....[9]....
        /*08d4*/ 	.word	0x0500000f


	//   ....[10]....
        /*08d8*/ 	.word	0x0500000f


	//   ....[11]....
        /*08dc*/ 	.word	0x0500000f


	//   ....[12]....
        /*08e0*/ 	.word	0x0500000f


	//   ....[13]....
        /*08e4*/ 	.word	0x0500000f


	//   ....[14]....
        /*08e8*/ 	.word	0x0500000f


	//   ....[15]....
        /*08ec*/ 	.word	0x0500000f


	//   ....[16]....
        /*08f0*/ 	.word	0x0500000f


	//   ....[17]....
        /*08f4*/ 	.word	0x0500000f


	//   ....[18]....
        /*08f8*/ 	.word	0x0500000f


	//   ....[19]....
        /*08fc*/ 	.word	0x0500000f


	//   ....[20]....
        /*0900*/ 	.word	0x0500000f


	//   ....[21]....
        /*0904*/ 	.word	0x0500000f


	//   ....[22]....
        /*0908*/ 	.word	0x0500000f


	//   ....[23]....
        /*090c*/ 	.word	0x0500000f


	//   ....[24]....
        /*0910*/ 	.word	0x0500000f


	//   ....[25]....
        /*0914*/ 	.word	0x0500000f


	//   ....[26]....
        /*0918*/ 	.word	0x0500000f


	//   ....[27]....
        /*091c*/ 	.word	0x0500000f


	//   ....[28]....
        /*0920*/ 	.word	0x0500000f


	//   ....[29]....
        /*0924*/ 	.word	0x0500000f


	//   ....[30]....
        /*0928*/ 	.word	0x0500000f


	//   ....[31]....
        /*092c*/ 	.word	0x0500000f


	//   ....[32]....
        /*0930*/ 	.word	0x0500000f


	//   ....[33]....
        /*0934*/ 	.word	0x0500000f


	//   ....[34]....
        /*0938*/ 	.word	0x0500000f


	//   ....[35]....
        /*093c*/ 	.word	0x0500000f


	//   ....[36]....
        /*0940*/ 	.word	0x0500000f


	//   ....[37]....
        /*0944*/ 	.word	0x0500000f


	//   ....[38]....
        /*0948*/ 	.word	0x0500000f


	//   ....[39]....
        /*094c*/ 	.word	0x0500000f


	//   ....[40]....
        /*0950*/ 	.word	0x0500000f


	//   ....[41]....
        /*0954*/ 	.word	0x0500000f


	//   ....[42]....
        /*0958*/ 	.word	0x0500000f


	//   ....[43]....
        /*095c*/ 	.word	0x0500000f


	//   ....[44]....
        /*0960*/ 	.word	0x0500000f


	//   ....[45]....
        /*0964*/ 	.word	0x0500000f


	//   ....[46]....
        /*0968*/ 	.word	0x0500000f


	//   ....[47]....
        /*096c*/ 	.word	0x0500000f


	//   ....[48]....
        /*0970*/ 	.word	0x0500000f


	//   ....[49]....
        /*0974*/ 	.word	0x0500000f


	//   ....[50]....
        /*0978*/ 	.word	0x0500000f


	//   ....[51]....
        /*097c*/ 	.word	0x0500000f


	//----- nvinfo : EIATTR_COOP_GROUP_INSTR_OFFSETS
	.align		4
.L_293:
        /*0980*/ 	.byte	0x04, 0x28
        /*0982*/ 	.short	(.L_295 - .L_294)


	//   ....[0]....
.L_294:
        /*0984*/ 	.word	0x00000060


	//   ....[1]....
        /*0988*/ 	.word	0x00000130


	//   ....[2]....
        /*098c*/ 	.word	0x000001f0


	//   ....[3]....
        /*0990*/ 	.word	0x000003c0


	//   ....[4]....
        /*0994*/ 	.word	0x00000520


	//   ....[5]....
        /*0998*/ 	.word	0x00000640


	//   ....[6]....
        /*099c*/ 	.word	0x000007a0


	//   ....[7]....
        /*09a0*/ 	.word	0x00002c30


	//   ....[8]....
        /*09a4*/ 	.word	0x00002c40


	//   ....[9]....
        /*09a8*/ 	.word	0x000032f0


	//   ....[10]....
        /*09ac*/ 	.word	0x00003300


	//   ....[11]....
        /*09b0*/ 	.word	0x00003e70


	//   ....[12]....
        /*09b4*/ 	.word	0x00003e80


	//   ....[13]....
        /*09b8*/ 	.word	0x00004600


	//   ....[14]....
        /*09bc*/ 	.word	0x00004610


	//   ....[15]....
        /*09c0*/ 	.word	0x00005000


	//   ....[16]....
        /*09c4*/ 	.word	0x00005010


	//   ....[17]....
        /*09c8*/ 	.word	0x00005120


	//   ....[18]....
        /*09cc*/ 	.word	0x00005130


	//   ....[19]....
        /*09d0*/ 	.word	0x000054e0


	//   ....[20]....
        /*09d4*/ 	.word	0x00005510


	//   ....[21]....
        /*09d8*/ 	.word	0x000057e0


	//   ....[22]....
        /*09dc*/ 	.word	0x00005800


	//   ....[23]....
        /*09e0*/ 	.word	0x000061a0


	//   ....[24]....
        /*09e4*/ 	.word	0x00006720


	//   ....[25]....
        /*09e8*/ 	.word	0x00006730


	//   ....[26]....
        /*09ec*/ 	.word	0x00006740


	//   ....[27]....
        /*09f0*/ 	.word	0x00006750


	//   ....[28]....
        /*09f4*/ 	.word	0x000077b0


	//   ....[29]....
        /*09f8*/ 	.word	0x000077c0


	//   ....[30]....
        /*09fc*/ 	.word	0x000077d0


	//   ....[31]....
        /*0a00*/ 	.word	0x000077e0


	//   ....[32]....
        /*0a04*/ 	.word	0x0000a100


	//   ....[33]....
        /*0a08*/ 	.word	0x0000a1e0


	//   ....[34]....
        /*0a0c*/ 	.word	0x0000a1f0


	//   ....[35]....
        /*0a10*/ 	.word	0x0000a240


	//   ....[36]....
        /*0a14*/ 	.word	0x0000c0e0


	//   ....[37]....
        /*0a18*/ 	.word	0x0000c0f0


	//   ....[38]....
        /*0a1c*/ 	.word	0x0000c120


	//   ....[39]....
        /*0a20*/ 	.word	0x0000c130


	//   ....[40]....
        /*0a24*/ 	.word	0x0000d800


	//   ....[41]....
        /*0a28*/ 	.word	0x0000d850


	//   ....[42]....
        /*0a2c*/ 	.word	0x0000d8b0


	//   ....[43]....
        /*0a30*/ 	.word	0x0000d8e0


	//   ....[44]....
        /*0a34*/ 	.word	0x0000f3b0


	//   ....[45]....
        /*0a38*/ 	.word	0x0000f4d0


	//   ....[46]....
        /*0a3c*/ 	.word	0x0000f7d0


	//   ....[47]....
        /*0a40*/ 	.word	0x0000f810


	//   ....[48]....
        /*0a44*/ 	.word	0x0000fd50


	//   ....[49]....
        /*0a48*/ 	.word	0x0000fda0


	//   ....[50]....
        /*0a4c*/ 	.word	0x0000fee0


	//   ....[51]....
        /*0a50*/ 	.word	0x0000ff00


	//   ....[52]....
        /*0a54*/ 	.word	0x00010040


	//   ....[53]....
        /*0a58*/ 	.word	0x00010060


	//   ....[54]....
        /*0a5c*/ 	.word	0x000101b0


	//   ....[55]....
        /*0a60*/ 	.word	0x000101d0


	//   ....[56]....
        /*0a64*/ 	.word	0x00010b70


	//   ....[57]....
        /*0a68*/ 	.word	0x00010b80


	//   ....[58]....
        /*0a6c*/ 	.word	0x00010d20


	//   ....[59]....
        /*0a70*/ 	.word	0x00010d30


	//   ....[60]....
        /*0a74*/ 	.word	0x00010ec0


	//   ....[61]....
        /*0a78*/ 	.word	0x00010ed0


	//   ....[62]....
        /*0a7c*/ 	.word	0x00011060


	//   ....[63]....
        /*0a80*/ 	.word	0x00011070


	//   ....[64]....
        /*0a84*/ 	.word	0x00011250


	//   ....[65]....
        /*0a88*/ 	.word	0x00011420


	//   ....[66]....
        /*0a8c*/ 	.word	0x00011450


	//   ....[67]....
        /*0a90*/ 	.word	0x00011480


	//   ....[68]....
        /*0a94*/ 	.word	0x000114b0


	//   ....[69]....
        /*0a98*/ 	.word	0x000114e0


	//   ....[70]....
        /*0a9c*/ 	.word	0x00011510


	//   ....[71]....
        /*0aa0*/ 	.word	0x00011680


	//   ....[72]....
        /*0aa4*/ 	.word	0x000116b0


	//   ....[73]....
        /*0aa8*/ 	.word	0x000116e0


	//   ....[74]....
        /*0aac*/ 	.word	0x00011710


	//   ....[75]....
        /*0ab0*/ 	.word	0x00011740


	//   ....[76]....
        /*0ab4*/ 	.word	0x00011770


	//   ....[77]....
        /*0ab8*/ 	.word	0x00011800


	//   ....[78]....
        /*0abc*/ 	.word	0x00011830


	//   ....[79]....
        /*0ac0*/ 	.word	0x000118b0


	//   ....[80]....
        /*0ac4*/ 	.word	0x000123d0


	//   ....[81]....
        /*0ac8*/ 	.word	0x00014230


	//   ....[82]....
        /*0acc*/ 	.word	0x00014250


	//   ....[83]....
        /*0ad0*/ 	.word	0x000142e0


	//   ....[84]....
        /*0ad4*/ 	.word	0x00014300


	//   ....[85]....
        /*0ad8*/ 	.word	0x00014380


	//   ....[86]....
        /*0adc*/ 	.word	0x000143a0


	//   ....[87]....
        /*0ae0*/ 	.word	0x00014420


	//   ....[88]....
        /*0ae4*/ 	.word	0x00014440


	//   ....[89]....
        /*0ae8*/ 	.word	0x000144c0


	//   ....[90]....
        /*0aec*/ 	.word	0x000144e0


	//   ....[91]....
        /*0af0*/ 	.word	0x000144f0


	//   ....[92]....
        /*0af4*/ 	.word	0x00014500


	//   ....[93]....
        /*0af8*/ 	.word	0x00014cb0


	//   ....[94]....
        /*0afc*/ 	.word	0x00014ce0


	//   ....[95]....
        /*0b00*/ 	.word	0x00014de0


	//   ....[96]....
        /*0b04*/ 	.word	0x00014df0


	//   ....[97]....
        /*0b08*/ 	.word	0x00014e70


	//   ....[98]....
        /*0b0c*/ 	.word	0x00014e80


	//   ....[99]....
        /*0b10*/ 	.word	0x00014e90


	//   ....[100]....
        /*0b14*/ 	.word	0x00014f30


	//   ....[101]....
        /*0b18*/ 	.word	0x00014f60


	//   ....[102]....
        /*0b1c*/ 	.word	0x00014fe0


	//   ....[103]....
        /*0b20*/ 	.word	0x00015010


	//   ....[104]....
        /*0b24*/ 	.word	0x00015090


	//   ....[105]....
        /*0b28*/ 	.word	0x000150c0


	//   ....[106]....
        /*0b2c*/ 	.word	0x000150e0


	//   ....[107]....
        /*0b30*/ 	.word	0x00015130


	//   ....[108]....
        /*0b34*/ 	.word	0x00015140


	//   ....[109]....
        /*0b38*/ 	.word	0x00015810


	//   ....[110]....
        /*0b3c*/ 	.word	0x00015840


	//   ....[111]....
        /*0b40*/ 	.word	0x00015860


	//   ....[112]....
        /*0b44*/ 	.word	0x00015930


	//   ....[113]....
        /*0b48*/ 	.word	0x00015960


	//   ....[114]....
        /*0b4c*/ 	.word	0x000159d0


	//   ....[115]....
        /*0b50*/ 	.word	0x00015a40


	//   ....[116]....
        /*0b54*/ 	.word	0x00015a50


	//   ....[117]....
        /*0b58*/ 	.word	0x00015ad0


	//   ....[118]....
        /*0b5c*/ 	.word	0x00015ae0


	//   ....[119]....
        /*0b60*/ 	.word	0x00015b60


	//   ....[120]....
        /*0b64*/ 	.word	0x00015b70


	//   ....[121]....
        /*0b68*/ 	.word	0x00015bf0


	//   ....[122]....
        /*0b6c*/ 	.word	0x00015c00


	//   ....[123]....
        /*0b70*/ 	.word	0x00015c80


	//   ....[124]....
        /*0b74*/ 	.word	0x00015c90


	//   ....[125]....
        /*0b78*/ 	.word	0x000161c0


	//   ....[126]....
        /*0b7c*/ 	.word	0x000161e0


	//   ....[127]....
        /*0b80*/ 	.word	0x00016210


	//   ....[128]....
        /*0b84*/ 	.word	0x000162f0


	//   ....[129]....
        /*0b88*/ 	.word	0x00016300


	//   ....[130]....
        /*0b8c*/ 	.word	0x00016330


	//   ....[131]....
        /*0b90*/ 	.word	0x000163c0


	//   ....[132]....
        /*0b94*/ 	.word	0x00016470


	//   ....[133]....
        /*0b98*/ 	.word	0x00016480


	//   ....[134]....
        /*0b9c*/ 	.word	0x000164b0


	//   ....[135]....
        /*0ba0*/ 	.word	0x000164c0


	//   ....[136]....
        /*0ba4*/ 	.word	0x00016550


	//   ....[137]....
        /*0ba8*/ 	.word	0x00016c90


	//   ....[138]....
        /*0bac*/ 	.word	0x00016cb0


	//   ....[139]....
        /*0bb0*/ 	.word	0x00016d00


	//   ....[140]....
        /*0bb4*/ 	.word	0x00016d10


	//   ....[141]....
        /*0bb8*/ 	.word	0x00016d50


	//   ....[142]....
        /*0bbc*/ 	.word	0x00016d60


	//   ....[143]....
        /*0bc0*/ 	.word	0x00016da0


	//   ....[144]....
        /*0bc4*/ 	.word	0x00016db0


	//   ....[145]....
        /*0bc8*/ 	.word	0x00016df0


	//   ....[146]....
        /*0bcc*/ 	.word	0x00016e00


	//   ....[147]....
        /*0bd0*/ 	.word	0x00016e10


	//   ....[148]....
        /*0bd4*/ 	.word	0x00016e50


	//   ....[149]....
        /*0bd8*/ 	.word	0x00017190


	//   ....[150]....
        /*0bdc*/ 	.word	0x000171b0


	//   ....[151]....
        /*0be0*/ 	.word	0x000171c0


	//   ....[152]....
        /*0be4*/ 	.word	0x000171e0


	//   ....[153]....
        /*0be8*/ 	.word	0x00017250


	//   ....[154]....
        /*0bec*/ 	.word	0x00017270


	//   ....[155]....
        /*0bf0*/ 	.word	0x000172d0


	//   ....[156]....
        /*0bf4*/ 	.word	0x000172f0


	//   ....[157]....
        /*0bf8*/ 	.word	0x00017350


	//   ....[158]....
        /*0bfc*/ 	.word	0x00017370


	//   ....[159]....
        /*0c00*/ 	.word	0x000173d0


	//   ....[160]....
        /*0c04*/ 	.word	0x000173f0


	//   ....[161]....
        /*0c08*/ 	.word	0x000178d0


	//   ....[162]....
        /*0c0c*/ 	.word	0x00017900


	//   ....[163]....
        /*0c10*/ 	.word	0x00017940


	//   ....[164]....
        /*0c14*/ 	.word	0x00017970


	//   ....[165]....
        /*0c18*/ 	.word	0x000179a0


	//   ....[166]....
        /*0c1c*/ 	.word	0x000179d0


	//   ....[167]....
        /*0c20*/ 	.word	0x00017a00


	//   ....[168]....
        /*0c24*/ 	.word	0x00017a30


	//   ....[169]....
        /*0c28*/ 	.word	0x00017bb0


	//   ....[170]....
        /*0c2c*/ 	.word	0x00017be0


	//   ....[171]....
        /*0c30*/ 	.word	0x00017c10


	//   ....[172]....
        /*0c34*/ 	.word	0x00017c40


	//   ....[173]....
        /*0c38*/ 	.word	0x00017c70


	//   ....[174]....
        /*0c3c*/ 	.word	0x00017ca0


	//   ....[175]....
        /*0c40*/ 	.word	0x00017d60


	//   ....[176]....
        /*0c44*/ 	.word	0x00017d80


	//   ....[177]....
        /*0c48*/ 	.word	0x00017df0


	//   ....[178]....
        /*0c4c*/ 	.word	0x00018260


	//   ....[179]....
        /*0c50*/ 	.word	0x00018580


	//   ....[180]....
        /*0c54*/ 	.word	0x00018610


	//   ....[181]....
        /*0c58*/ 	.word	0x000186b0


	//   ....[182]....
        /*0c5c*/ 	.word	0x00018740


	//   ....[183]....
        /*0c60*/ 	.word	0x00018830


	//   ....[184]....
        /*0c64*/ 	.word	0x000188c0


	//   ....[185]....
        /*0c68*/ 	.word	0x00018960


	//   ....[186]....
        /*0c6c*/ 	.word	0x000189f0


	//   ....[187]....
        /*0c70*/ 	.word	0x00018ae0


	//   ....[188]....
        /*0c74*/ 	.word	0x00018b70


	//   ....[189]....
        /*0c78*/ 	.word	0x00018c00


	//   ....[190]....
        /*0c7c*/ 	.word	0x00018c90


	//   ....[191]....
        /*0c80*/ 	.word	0x00018dc0


	//   ....[192]....
        /*0c84*/ 	.word	0x00018e60


	//   ....[193]....
        /*0c88*/ 	.word	0x00018ef0


	//   ....[194]....
        /*0c8c*/ 	.word	0x00018f40


	//   ....[195]....
        /*0c90*/ 	.word	0x00018f90


	//   ....[196]....
        /*0c94*/ 	.word	0x00019070


	//   ....[197]....
        /*0c98*/ 	.word	0x00019100


	//   ....[198]....
        /*0c9c*/ 	.word	0x00019150


	//   ....[199]....
        /*0ca0*/ 	.word	0x000191a0


	//   ....[200]....
        /*0ca4*/ 	.word	0x00019400


	//   ....[201]....
        /*0ca8*/ 	.word	0x00019450


	//   ....[202]....
        /*0cac*/ 	.word	0x000194e0


	//   ....[203]....
        /*0cb0*/ 	.word	0x00019570


	//   ....[204]....
        /*0cb4*/ 	.word	0x00019600


	//   ....[205]....
        /*0cb8*/ 	.word	0x00019690


	//   ....[206]....
        /*0cbc*/ 	.word	0x00019720


	//   ....[207]....
        /*0cc0*/ 	.word	0x000197b0


	//   ....[208]....
        /*0cc4*/ 	.word	0x00019870


	//   ....[209]....
        /*0cc8*/ 	.word	0x00019b50


	//   ....[210]....
        /*0ccc*/ 	.word	0x00019c40


	//   ....[211]....
        /*0cd0*/ 	.word	0x00019ce0


	//   ....[212]....
        /*0cd4*/ 	.word	0x00019d40


	//   ....[213]....
        /*0cd8*/ 	.word	0x00019e30


	//   ....[214]....
        /*0cdc*/ 	.word	0x00019ea0


	//   ....[215]....
        /*0ce0*/ 	.word	0x00019f90


	//   ....[216]....
        /*0ce4*/ 	.word	0x0001a000


	//   ....[217]....
        /*0ce8*/ 	.word	0x0001a0f0


	//   ....[218]....
        /*0cec*/ 	.word	0x0001a160


	//   ....[219]....
        /*0cf0*/ 	.word	0x0001a250


	//   ....[220]....
        /*0cf4*/ 	.word	0x0001a2c0


	//   ....[221]....
        /*0cf8*/ 	.word	0x0001a360


	//   ....[222]....
        /*0cfc*/ 	.word	0x0001a450


	//   ....[223]....
        /*0d00*/ 	.word	0x0001a510


	//   ....[224]....
        /*0d04*/ 	.word	0x0001a570


	//   ....[225]....
        /*0d08*/ 	.word	0x0001a660


	//   ....[226]....
        /*0d0c*/ 	.word	0x0001a6c0


	//   ....[227]....
        /*0d10*/ 	.word	0x0001a7b0


	//   ....[228]....
        /*0d14*/ 	.word	0x0001a810


	//   ....[229]....
        /*0d18*/ 	.word	0x0001a8b0


	//   ....[230]....
        /*0d1c*/ 	.word	0x0001a980


	//   ....[231]....
        /*0d20*/ 	.word	0x0001aa20


	//   ....[232]....
        /*0d24*/ 	.word	0x0001aaf0


	//   ....[233]....
        /*0d28*/ 	.word	0x0001ab90


	//   ....[234]....
        /*0d2c*/ 	.word	0x0001ac60


	//   ....[235]....
        /*0d30*/ 	.word	0x0001ad00


	//   ....[236]....
        /*0d34*/ 	.word	0x0001adb0


	//   ....[237]....
        /*0d38*/ 	.word	0x0001ae50


	//   ....[238]....
        /*0d3c*/ 	.word	0x0001b0c0


	//   ....[239]....
        /*0d40*/ 	.word	0x0001b180


	//   ....[240]....
        /*0d44*/ 	.word	0x0001b240


	//   ....[241]....
        /*0d48*/ 	.word	0x0001b330


	//   ....[242]....
        /*0d4c*/ 	.word	0x0001b3f0


	//   ....[243]....
        /*0d50*/ 	.word	0x0001b4b0


	//   ....[244]....
        /*0d54*/ 	.word	0x0001b570


	//   ....[245]....
        /*0d58*/ 	.word	0x0001b630


	//   ....[246]....
        /*0d5c*/ 	.word	0x0001b6f0


	//   ....[247]....
        /*0d60*/ 	.word	0x0001b7b0


	//   ....[248]....
        /*0d64*/ 	.word	0x0001b870


	//   ....[249]....
        /*0d68*/ 	.word	0x0001b930


	//   ....[250]....
        /*0d6c*/ 	.word	0x0001b9f0


	//   ....[251]....
        /*0d70*/ 	.word	0x0001baa0


	//   ....[252]....
        /*0d74*/ 	.word	0x0001bb00


	//   ....[253]....
        /*0d78*/ 	.word	0x0001bbe0


	//   ....[254]....
        /*0d7c*/ 	.word	0x0001bd20


	//   ....[255]....
        /*0d80*/ 	.word	0x0001bdf0


	//   ....[0]....
        /*0d84*/ 	.word	0x0001be70


	//   ....[1]....
        /*0d88*/ 	.word	0x0001bfb0


	//   ....[2]....
        /*0d8c*/ 	.word	0x0001c010


	//   ....[3]....
        /*0d90*/ 	.word	0x0001c120


	//   ....[4]....
        /*0d94*/ 	.word	0x0001c180


	//   ....[5]....
        /*0d98*/ 	.word	0x0001c290


	//   ....[6]....
        /*0d9c*/ 	.word	0x0001c2f0


	//   ....[7]....
        /*0da0*/ 	.word	0x0001c400


	//   ....[8]....
        /*0da4*/ 	.word	0x0001c460


	//   ....[9]....
        /*0da8*/ 	.word	0x0001c520


	//   ....[10]....
        /*0dac*/ 	.word	0x0001c680


	//   ....[11]....
        /*0db0*/ 	.word	0x0001c720


	//   ....[12]....
        /*0db4*/ 	.word	0x0001c780


	//   ....[13]....
        /*0db8*/ 	.word	0x0001c830


	//   ....[14]....
        /*0dbc*/ 	.word	0x0001c890


	//   ....[15]....
        /*0dc0*/ 	.word	0x0001c940


	//   ....[16]....
        /*0dc4*/ 	.word	0x0001c9a0


	//   ....[17]....
        /*0dc8*/ 	.word	0x0001ca50


	//   ....[18]....
        /*0dcc*/ 	.word	0x0001cab0


	//   ....[19]....
        /*0dd0*/ 	.word	0x0001cb60


	//   ....[20]....
        /*0dd4*/ 	.word	0x0001cbc0


	//   ....[21]....
        /*0dd8*/ 	.word	0x0001cc70


	//   ....[22]....
        /*0ddc*/ 	.word	0x0001cd60


	//   ....[23]....
        /*0de0*/ 	.word	0x0001ce00


	//   ....[24]....
        /*0de4*/ 	.word	0x0001ce60


	//   ....[25]....
        /*0de8*/ 	.word	0x0001cf30


	//   ....[26]....
        /*0dec*/ 	.word	0x0001cf90


	//   ....[27]....
        /*0df0*/ 	.word	0x0001d060


	//   ....[28]....
        /*0df4*/ 	.word	0x0001d0c0


	//   ....[29]....
        /*0df8*/ 	.word	0x0001d190


	//   ....[30]....
        /*0dfc*/ 	.word	0x0001d1f0


	//   ....[31]....
        /*0e00*/ 	.word	0x0001d2c0


	//   ....[32]....
        /*0e04*/ 	.word	0x0001d320


	//   ....[33]....
        /*0e08*/ 	.word	0x0001d3f0


	//   ....[34]....
        /*0e0c*/ 	.word	0x0001d480


	//   ....[35]....
        /*0e10*/ 	.word	0x0001d520


	//   ....[36]....
        /*0e14*/ 	.word	0x0001d640


	//   ....[37]....
        /*0e18*/ 	.word	0x0001d6b0


	//   ....[38]....
        /*0e1c*/ 	.word	0x0001d720


	//   ....[39]....
        /*0e20*/ 	.word	0x0001d790


	//   ....[40]....
        /*0e24*/ 	.word	0x0001d800


	//   ....[41]....
        /*0e28*/ 	.word	0x0001d880


	//   ....[42]....
        /*0e2c*/ 	.word	0x0001d910


	//   ....[43]....
        /*0e30*/ 	.word	0x0001d9a0


	//   ....[44]....
        /*0e34*/ 	.word	0x0001da10


	//   ....[45]....
        /*0e38*/ 	.word	0x0001da80


	//   ....[46]....
        /*0e3c*/ 	.word	0x0001daf0


	//   ....[47]....
        /*0e40*/ 	.word	0x0001db70


	//   ....[48]....
        /*0e44*/ 	.word	0x0001dbe0


	//   ....[49]....
        /*0e48*/ 	.word	0x0001dc80


	//   ....[50]....
        /*0e4c*/ 	.word	0x0001dd10


	//   ....[51]....
        /*0e50*/ 	.word	0x0001de30


	//----- nvinfo : EIATTR_REG_RECONFIG
	.align		4
.L_295:
        /*0e54*/ 	.byte	0x01, 0x54
	.zero		2


	//----- nvinfo : EIATTR_SYSCALL_OFFSETS
	.align		4
        /*0e58*/ 	.byte	0x04, 0x46
        /*0e5a*/ 	.short	(.L_297 - .L_296)


	//   ....[0]....
.L_296:
        /*0e5c*/ 	.word	0x00001810


	//   ....[1]....
        /*0e60*/ 	.word	0x00001960


	//   ....[2]....
        /*0e64*/ 	.word	0x00006310


	//   ....[3]....
        /*0e68*/ 	.word	0x00006690


	//   ....[4]....
        /*0e6c*/ 	.word	0x00013820


	//   ....[5]....
        /*0e70*/ 	.word	0x00013970


	//   ....[6]....
        /*0e74*/ 	.word	0x00013a60


	//   ....[7]....
        /*0e78*/ 	.word	0x000148c0


	//   ....[8]....
        /*0e7c*/ 	.word	0x00015410


	//----- nvinfo : EIATTR_MBARRIER_INSTR_OFFSETS
	.align		4
.L_297:
        /*0e80*/ 	.byte	0x04, 0x39
        /*0e82*/ 	.short	(.L_299 - .L_298)


	//   ....[0]....
.L_298:
        /*0e84*/ 	.word	0x00000260
        /*0e88*/ 	.word	0x000000ff
        /*0e8c*/ 	.word	0x00032400
        /*0e90*/ 	.short	0x0100
        /*0e92*/ 	.byte	0x08
	.zero		1


	//   ....[1]....
        /*0e94*/ 	.word	0x00000270
        /*0e98*/ 	.word	0x000000ff
        /*0e9c*/ 	.word	0x00032410
        /*0ea0*/ 	.short	0x0100
        /*0ea2*/ 	.byte	0x08
	.zero		1


	//   ....[2]....
        /*0ea4*/ 	.word	0x00000280
        /*0ea8*/ 	.word	0x000000ff
        /*0eac*/ 	.word	0x00032420
        /*0eb0*/ 	.short	0x0100
        /*0eb2*/ 	.byte	0x08
	.zero		1


	//   ....[3]....
        /*0eb4*/ 	.word	0x00000370
        /*0eb8*/ 	.word	0x000000ff
        /*0ebc*/ 	.word	0x00032430
        /*0ec0*/ 	.short	0x0100
        /*0ec2*/ 	.byte	0x08
	.zero		1


	//   ....[4]....
        /*0ec4*/ 	.word	0x00000380
        /*0ec8*/ 	.word	0x000000ff
        /*0ecc*/ 	.word	0x00032440
        /*0ed0*/ 	.short	0x0100
        /*0ed2*/ 	.byte	0x08
	.zero		1


	//   ....[5]....
        /*0ed4*/ 	.word	0x00000390
        /*0ed8*/ 	.word	0x000000ff
        /*0edc*/ 	.word	0x00032438
        /*0ee0*/ 	.short	0x0100
        /*0ee2*/ 	.byte	0x08
	.zero		1


	//   ....[6]....
        /*0ee4*/ 	.word	0x000003a0
        /*0ee8*/ 	.word	0x000000ff
        /*0eec*/ 	.word	0x00032448
        /*0ef0*/ 	.short	0x0100
        /*0ef2*/ 	.byte	0x08
	.zero		1


	//   ....[7]....
        /*0ef4*/ 	.word	0x000004d0
        /*0ef8*/ 	.word	0x000000ff
        /*0efc*/ 	.word	0x00032450
        /*0f00*/ 	.short	0x0100
        /*0f02*/ 	.byte	0x08
	.zero		1


	//   ....[8]....
        /*0f04*/ 	.word	0x000004e0
        /*0f08*/ 	.word	0x000000ff
        /*0f0c*/ 	.word	0x00032460
        /*0f10*/ 	.short	0x0100
        /*0f12*/ 	.byte	0x08
	.zero		1


	//   ....[9]....
        /*0f14*/ 	.word	0x000004f0
        /*0f18*/ 	.word	0x000000ff
        /*0f1c*/ 	.word	0x00032458
        /*0f20*/ 	.short	0x0100
        /*0f22*/ 	.byte	0x08
	.zero		1


	//   ....[10]....
        /*0f24*/ 	.word	0x00000500
        /*0f28*/ 	.word	0x000000ff
        /*0f2c*/ 	.word	0x00032468
        /*0f30*/ 	.short	0x0100
        /*0f32*/ 	.byte	0x08
	.zero		1


	//   ....[11]....
        /*0f34*/ 	.word	0x000005f0
        /*0f38*/ 	.word	0x000000ff
        /*0f3c*/ 	.word	0x00032470
        /*0f40*/ 	.short	0x0100
        /*0f42*/ 	.byte	0x06
	.zero		1


	//   ....[12]....
        /*0f44*/ 	.word	0x00000600
        /*0f48*/ 	.word	0x000000ff
        /*0f4c*/ 	.word	0x00032480
        /*0f50*/ 	.short	0x0100
        /*0f52*/ 	.byte	0x06
	.zero		1


	//   ....[13]....
        /*0f54*/ 	.word	0x00000610
        /*0f58*/ 	.word	0x000000ff
        /*0f5c*/ 	.word	0x00032478
        /*0f60*/ 	.short	0x0100
        /*0f62*/ 	.byte	0x06
	.zero		1


	//   ....[14]....
        /*0f64*/ 	.word	0x00000620
        /*0f68*/ 	.word	0x000000ff
        /*0f6c*/ 	.word	0x00032488
        /*0f70*/ 	.short	0x0100
        /*0f72*/ 	.byte	0x06
	.zero		1


	//   ....[15]....
        /*0f74*/ 	.word	0x00000750
        /*0f78*/ 	.word	0x000000ff
        /*0f7c*/ 	.word	0x00032490
        /*0f80*/ 	.short	0x0100
        /*0f82*/ 	.byte	0x08
	.zero		1


	//   ....[16]....
        /*0f84*/ 	.word	0x00000760
        /*0f88*/ 	.word	0x000000ff
        /*0f8c*/ 	.word	0x000324a0
        /*0f90*/ 	.short	0x0100
        /*0f92*/ 	.byte	0x08
	.zero		1


	//   ....[17]....
        /*0f94*/ 	.word	0x00000770
        /*0f98*/ 	.word	0x000000ff
        /*0f9c*/ 	.word	0x00032498
        /*0fa0*/ 	.short	0x0100
        /*0fa2*/ 	.byte	0x08
	.zero		1


	//   ....[18]....
        /*0fa4*/ 	.word	0x00000780
        /*0fa8*/ 	.word	0x000000ff
        /*0fac*/ 	.word	0x000324a8
        /*0fb0*/ 	.short	0x0100
        /*0fb2*/ 	.byte	0x08
	.zero		1


	//   ....[19]....
        /*0fb4*/ 	.word	0x000008b0
        /*0fb8*/ 	.word	0x000000ff
        /*0fbc*/ 	.word	0x000324b0
        /*0fc0*/ 	.short	0x0100
        /*0fc2*/ 	.byte	0x08
	.zero		1


	//   ....[20]....
        /*0fc4*/ 	.word	0x000008c0
        /*0fc8*/ 	.word	0x000000ff
        /*0fcc*/ 	.word	0x000324c0
        /*0fd0*/ 	.short	0x0100
        /*0fd2*/ 	.byte	0x08
	.zero		1


	//   ....[21]....
        /*0fd4*/ 	.word	0x000008d0
        /*0fd8*/ 	.word	0x000000ff
        /*0fdc*/ 	.word	0x000324b8
        /*0fe0*/ 	.short	0x0100
        /*0fe2*/ 	.byte	0x08
	.zero		1


	//   ....[22]....
        /*0fe4*/ 	.word	0x000008e0
        /*0fe8*/ 	.word	0x000000ff
        /*0fec*/ 	.word	0x000324c8
        /*0ff0*/ 	.short	0x0100
        /*0ff2*/ 	.byte	0x08
	.zero		1


	//   ....[23]....
        /*0ff4*/ 	.word	0x00002be0
        /*0ff8*/ 	.word	0x00000004
        /*0ffc*/ 	.word	0x00032490
        /*1000*/ 	.short	0x010a
        /*1002*/ 	.byte	0x3f
	.zero		1


	//   ....[24]....
        /*1004*/ 	.word	0x00003e10
        /*1008*/ 	.word	0x00000004
        /*100c*/ 	.word	0x00032490
        /*1010*/ 	.short	0x010a
        /*1012*/ 	.byte	0x3f
	.zero		1


	//   ....[25]....
        /*1014*/ 	.word	0x00004e40
        /*1018*/ 	.word	0x00000004
        /*101c*/ 	.word	0x00032490
        /*1020*/ 	.short	0x010a
        /*1022*/ 	.byte	0x3f
	.zero		1


	//   ....[26]....
        /*1024*/ 	.word	0x000052f0
        /*1028*/ 	.word	0x0000000b
        /*102c*/ 	.word	0x00000000
        /*1030*/ 	.short	0x0101
        /*1032*/ 	.byte	0x3f
	.zero		1


	//   ....[27]....
        /*1034*/ 	.word	0x00005330
        /*1038*/ 	.word	0x00000004
        /*103c*/ 	.word	0x000324b0
        /*1040*/ 	.short	0x010a
        /*1042*/ 	.byte	0x3f
	.zero		1


	//   ....[28]....
        /*1044*/ 	.word	0x00005b70
        /*1048*/ 	.word	0x00000004
        /*104c*/ 	.word	0x00000000
        /*1050*/ 	.short	0x0101
        /*1052*/ 	.byte	0x3f
	.zero		1


	//   ....[29]....
        /*1054*/ 	.word	0x000063b0
        /*1058*/ 	.word	0x00000013
        /*105c*/ 	.word	0x00032400
        /*1060*/ 	.short	0x010a
        /*1062*/ 	.byte	0x3f
	.zero		1


	//   ....[30]....
        /*1064*/ 	.word	0x00006400
        /*1068*/ 	.word	0x00000013
        /*106c*/ 	.word	0x00032400
        /*1070*/ 	.short	0x010a
        /*1072*/ 	.byte	0x3f
	.zero		1


	//   ....[31]....
        /*1074*/ 	.word	0x00006a70
        /*1078*/ 	.word	0x00000013
        /*107c*/ 	.word	0x00032400
        /*1080*/ 	.short	0x010a
        /*1082*/ 	.byte	0x3f
	.zero		1


	//   ....[32]....
        /*1084*/ 	.word	0x000079b0
        /*1088*/ 	.word	0x00000013
        /*108c*/ 	.word	0x00032400
        /*1090*/ 	.short	0x010a
        /*1092*/ 	.byte	0x3f
	.zero		1


	//   ....[33]....
        /*1094*/ 	.word	0x000088a0
        /*1098*/ 	.word	0x00000003
        /*109c*/ 	.word	0x00032430
        /*10a0*/ 	.short	0x010a
        /*10a2*/ 	.byte	0x3f
	.zero		1


	//   ....[34]....
        /*10a4*/ 	.word	0x00008910
        /*10a8*/ 	.word	0x00000003
        /*10ac*/ 	.word	0x00032430
        /*10b0*/ 	.short	0x010a
        /*10b2*/ 	.byte	0x3f
	.zero		1


	//   ....[35]....
        /*10b4*/ 	.word	0x00008d00
        /*10b8*/ 	.word	0x00000013
        /*10bc*/ 	.word	0x00032410
        /*10c0*/ 	.short	0x010a
        /*10c2*/ 	.byte	0x3f
	.zero		1


	//   ....[36]....
        /*10c4*/ 	.word	0x00008d50
        /*10c8*/ 	.word	0x00000003
        /*10cc*/ 	.word	0x00032450
        /*10d0*/ 	.short	0x010a
        /*10d2*/ 	.byte	0x3f
	.zero		1


	//   ....[37]....
        /*10d4*/ 	.word	0x00008d90
        /*10d8*/ 	.word	0x00000003
        /*10dc*/ 	.word	0x00032450
        /*10e0*/ 	.short	0x010a
        /*10e2*/ 	.byte	0x3f
	.zero		1


	//   ....[38]....
        /*10e4*/ 	.word	0x0000a4a0
        /*10e8*/ 	.word	0x00000009
        /*10ec*/ 	.word	0x00000000
        /*10f0*/ 	.short	0x0101
        /*10f2*/ 	.byte	0x3f
	.zero		1


	//   ....[39]....
        /*10f4*/ 	.word	0x0000b010
        /*10f8*/ 	.word	0x00000003
        /*10fc*/ 	.word	0x00000000
        /*1100*/ 	.short	0x0101
        /*1102*/ 	.byte	0x3f
	.zero		1


	//   ....[40]....
        /*1104*/ 	.word	0x0000b120
        /*1108*/ 	.word	0x00000003
        /*110c*/ 	.word	0x00032430
        /*1110*/ 	.short	0x010a
        /*1112*/ 	.byte	0x3f
	.zero		1


	//   ....[41]....
        /*1114*/ 	.word	0x0000b180
        /*1118*/ 	.word	0x00000003
        /*111c*/ 	.word	0x00032430
        /*1120*/ 	.short	0x010a
        /*1122*/ 	.byte	0x3f
	.zero		1


	//   ....[42]....
        /*1124*/ 	.word	0x0000b430
        /*1128*/ 	.word	0x00000003
        /*112c*/ 	.word	0x00032450
        /*1130*/ 	.short	0x010a
        /*1132*/ 	.byte	0x3f
	.zero		1


	//   ....[43]....
        /*1134*/ 	.word	0x0000b470
        /*1138*/ 	.word	0x00000003
        /*113c*/ 	.word	0x00032450
        /*1140*/ 	.short	0x010a
        /*1142*/ 	.byte	0x3f
	.zero		1


	//   ....[44]....
        /*1144*/ 	.word	0x0000c5a0
        /*1148*/ 	.word	0x00000009
        /*114c*/ 	.word	0x00000000
        /*1150*/ 	.short	0x0101
        /*1152*/ 	.byte	0x3f
	.zero		1


	//   ....[45]....
        /*1154*/ 	.word	0x0000d7c0
        /*1158*/ 	.word	0x00000003
        /*115c*/ 	.word	0x00000000
        /*1160*/ 	.short	0x0101
        /*1162*/ 	.byte	0x3f
	.zero		1


	//   ....[46]....
        /*1164*/ 	.word	0x0000fd60
        /*1168*/ 	.word	0x00000000
        /*116c*/ 	.word	0x00000000
        /*1170*/ 	.short	0x0101
        /*1172*/ 	.byte	0x3f
	.zero		1


	//   ....[47]....
        /*1174*/ 	.word	0x000124b0
        /*1178*/ 	.word	0x00000017
        /*117c*/ 	.word	0x00032420
        /*1180*/ 	.short	0x010a
        /*1182*/ 	.byte	0x3f
	.zero		1


	//   ....[48]....
        /*1184*/ 	.word	0x00012560
        /*1188*/ 	.word	0x00000003
        /*118c*/ 	.word	0x000324a0
        /*1190*/ 	.short	0x010a
        /*1192*/ 	.byte	0x3f
	.zero		1


	//   ....[49]....
        /*1194*/ 	.word	0x00012790
        /*1198*/ 	.word	0x00000003
        /*119c*/ 	.word	0x000324c0
        /*11a0*/ 	.short	0x010a
        /*11a2*/ 	.byte	0x3f
	.zero		1


	//   ....[50]....
        /*11a4*/ 	.word	0x00012dc0
        /*11a8*/ 	.word	0x00000006
        /*11ac*/ 	.word	0x000324a0
        /*11b0*/ 	.short	0x010a
        /*11b2*/ 	.byte	0x3f
	.zero		1


	//   ....[51]....
        /*11b4*/ 	.word	0x00012fe0
        /*11b8*/ 	.word	0x00000006
        /*11bc*/ 	.word	0x000324c0
        /*11c0*/ 	.short	0x010a
        /*11c2*/ 	.byte	0x3f
	.zero		1


	//   ....[52]....
        /*11c4*/ 	.word	0x00013f70
        /*11c8*/ 	.word	0x0000001e
        /*11cc*/ 	.word	0x00032440
        /*11d0*/ 	.short	0x010a
        /*11d2*/ 	.byte	0x3f
	.zero		1


	//   ....[53]....
        /*11d4*/ 	.word	0x00014600
        /*11d8*/ 	.word	0x0000001e
        /*11dc*/ 	.word	0x00032430
        /*11e0*/ 	.short	0x0107
        /*11e2*/ 	.byte	0x3f
	.zero		1


	//   ....[54]....
        /*11e4*/ 	.word	0x000146d0
        /*11e8*/ 	.word	0x0000001e
        /*11ec*/ 	.word	0x00032430
        /*11f0*/ 	.short	0x0101
        /*11f2*/ 	.byte	0x3f
	.zero		1


	//   ....[55]....
        /*11f4*/ 	.word	0x00015250
        /*11f8*/ 	.word	0x00000017
        /*11fc*/ 	.word	0x00032400
        /*1200*/ 	.short	0x0107
        /*1202*/ 	.byte	0x3f
	.zero		1


	//   ....[56]....
        /*1204*/ 	.word	0x000152e0
        /*1208*/ 	.word	0x00000017
        /*120c*/ 	.word	0x00032400
        /*1210*/ 	.short	0x0101
        /*1212*/ 	.byte	0x3f
	.zero		1


	//   ....[57]....
        /*1214*/ 	.word	0x00015d80
        /*1218*/ 	.word	0x00000017
        /*121c*/ 	.word	0x00032410
        /*1220*/ 	.short	0x0107
        /*1222*/ 	.byte	0x3f
	.zero		1


	//   ....[58]....
        /*1224*/ 	.word	0x00015e80
        /*1228*/ 	.word	0x00000017
        /*122c*/ 	.word	0x00032410
        /*1230*/ 	.short	0x0101
        /*1232*/ 	.byte	0x3f
	.zero		1


	//   ....[59]....
        /*1234*/ 	.word	0x00015ea0
        /*1238*/ 	.word	0x00000017
        /*123c*/ 	.word	0x00032420
        /*1240*/ 	.short	0x010a
        /*1242*/ 	.byte	0x3f
	.zero		1


	//   ....[60]....
        /*1244*/ 	.word	0x00015f80
        /*1248*/ 	.word	0x0000001e
        /*124c*/ 	.word	0x00032460
        /*1250*/ 	.short	0x010a
        /*1252*/ 	.byte	0x3f
	.zero		1


	//   ....[61]....
        /*1254*/ 	.word	0x000166d0
        /*1258*/ 	.word	0x0000001e
        /*125c*/ 	.word	0x00032450
        /*1260*/ 	.short	0x0107
        /*1262*/ 	.byte	0x3f
	.zero		1


	//   ....[62]....
        /*1264*/ 	.word	0x000167a0
        /*1268*/ 	.word	0x0000001e
        /*126c*/ 	.word	0x00032450
        /*1270*/ 	.short	0x0101
        /*1272*/ 	.byte	0x3f
	.zero		1


	//   ....[63]....
        /*1274*/ 	.word	0x00016af0
        /*1278*/ 	.word	0x00000004
        /*127c*/ 	.word	0x00032440
        /*1280*/ 	.short	0x010a
        /*1282*/ 	.byte	0x3f
	.zero		1


	//   ....[64]....
        /*1284*/ 	.word	0x00016ed0
        /*1288*/ 	.word	0x00000004
        /*128c*/ 	.word	0x00032430
        /*1290*/ 	.short	0x0107
        /*1292*/ 	.byte	0x3f
	.zero		1


	//   ....[65]....
        /*1294*/ 	.word	0x00016f90
        /*1298*/ 	.word	0x00000004
        /*129c*/ 	.word	0x00032430
        /*12a0*/ 	.short	0x0101
        /*12a2*/ 	.byte	0x3f
	.zero		1


	//   ....[66]....
        /*12a4*/ 	.word	0x00016fc0
        /*12a8*/ 	.word	0x00000004
        /*12ac*/ 	.word	0x00032460
        /*12b0*/ 	.short	0x010a
        /*12b2*/ 	.byte	0x3f
	.zero		1


	//   ....[67]....
        /*12b4*/ 	.word	0x000174e0
        /*12b8*/ 	.word	0x00000004
        /*12bc*/ 	.word	0x00032450
        /*12c0*/ 	.short	0x0107
        /*12c2*/ 	.byte	0x3f
	.zero		1


	//   ....[68]....
        /*12c4*/ 	.word	0x000175a0
        /*12c8*/ 	.word	0x00000004
        /*12cc*/ 	.word	0x00032450
        /*12d0*/ 	.short	0x0101
        /*12d2*/ 	.byte	0x3f
	.zero		1


	//   ....[69]....
        /*12d4*/ 	.word	0x000181e0
        /*12d8*/ 	.word	0x00000005
        /*12dc*/ 	.word	0x00032420
        /*12e0*/ 	.short	0x010a
        /*12e2*/ 	.byte	0x3f
	.zero		1


	//   ....[70]....
        /*12e4*/ 	.word	0x00018350
        /*12e8*/ 	.word	0x00000003
        /*12ec*/ 	.word	0x00032440
        /*12f0*/ 	.short	0x010a
        /*12f2*/ 	.byte	0x3f
	.zero		1


	//   ....[71]....
        /*12f4*/ 	.word	0x000183f0
        /*12f8*/ 	.word	0x00000019
        /*12fc*/ 	.word	0x00032440
        /*1300*/ 	.short	0x010a
        /*1302*/ 	.byte	0x3f
	.zero		1


	//   ....[72]....
        /*1304*/ 	.word	0x00018430
        /*1308*/ 	.word	0x00000003
        /*130c*/ 	.word	0x00032460
        /*1310*/ 	.short	0x010a
        /*1312*/ 	.byte	0x3f
	.zero		1


	//   ....[73]....
        /*1314*/ 	.word	0x00018470
        /*1318*/ 	.word	0x00000019
        /*131c*/ 	.word	0x00032460
        /*1320*/ 	.short	0x010a
        /*1322*/ 	.byte	0x3f
	.zero		1


	//   ....[74]....
        /*1324*/ 	.word	0x000184d0
        /*1328*/ 	.word	0x00000004
        /*132c*/ 	.word	0x00032490
        /*1330*/ 	.short	0x010a
        /*1332*/ 	.byte	0x3f
	.zero		1


	//   ....[75]....
        /*1334*/ 	.word	0x00018780
        /*1338*/ 	.word	0x00000004
        /*133c*/ 	.word	0x00032490
        /*1340*/ 	.short	0x010a
        /*1342*/ 	.byte	0x3f
	.zero		1


	//   ....[76]....
        /*1344*/ 	.word	0x00018a30
        /*1348*/ 	.word	0x00000004
        /*134c*/ 	.word	0x00032490
        /*1350*/ 	.short	0x010a
        /*1352*/ 	.byte	0x3f
	.zero		1


	//   ....[77]....
        /*1354*/ 	.word	0x00018cc0
        /*1358*/ 	.word	0x00000004
        /*135c*/ 	.word	0x000324b0
        /*1360*/ 	.short	0x010a
        /*1362*/ 	.byte	0x3f
	.zero		1


	//   ....[78]....
        /*1364*/ 	.word	0x00018fc0
        /*1368*/ 	.word	0x00000013
        /*136c*/ 	.word	0x00032400
        /*1370*/ 	.short	0x010a
        /*1372*/ 	.byte	0x3f
	.zero		1


	//   ....[79]....
        /*1374*/ 	.word	0x000191d0
        /*1378*/ 	.word	0x00000013
        /*137c*/ 	.word	0x00032400
        /*1380*/ 	.short	0x010a
        /*1382*/ 	.byte	0x3f
	.zero		1


	//   ....[80]....
        /*1384*/ 	.word	0x00019220
        /*1388*/ 	.word	0x00000003
        /*138c*/ 	.word	0x00032430
        /*1390*/ 	.short	0x010a
        /*1392*/ 	.byte	0x3f
	.zero		1


	//   ....[81]....
        /*1394*/ 	.word	0x00019270
        /*1398*/ 	.word	0x00000013
        /*139c*/ 	.word	0x00032410
        /*13a0*/ 	.short	0x010a
        /*13a2*/ 	.byte	0x3f
	.zero		1


	//   ....[82]....
        /*13a4*/ 	.word	0x000192c0
        /*13a8*/ 	.word	0x00000003
        /*13ac*/ 	.word	0x00032450
        /*13b0*/ 	.short	0x010a
        /*13b2*/ 	.byte	0x3f
	.zero		1


	//   ....[83]....
        /*13b4*/ 	.word	0x00019310
        /*13b8*/ 	.word	0x00000003
        /*13bc*/ 	.word	0x00032430
        /*13c0*/ 	.short	0x010a
        /*13c2*/ 	.byte	0x3f
	.zero		1


	//   ....[84]....
        /*13c4*/ 	.word	0x00019360
        /*13c8*/ 	.word	0x00000003
        /*13cc*/ 	.word	0x00032450
        /*13d0*/ 	.short	0x010a
        /*13d2*/ 	.byte	0x3f
	.zero		1


	//   ....[85]....
        /*13d4*/ 	.word	0x00019930
        /*13d8*/ 	.word	0x00000017
        /*13dc*/ 	.word	0x00032420
        /*13e0*/ 	.short	0x010a
        /*13e2*/ 	.byte	0x3f
	.zero		1


	//   ....[86]....
        /*13e4*/ 	.word	0x00019980
        /*13e8*/ 	.word	0x00000003
        /*13ec*/ 	.word	0x000324a0
        /*13f0*/ 	.short	0x010a
        /*13f2*/ 	.byte	0x3f
	.zero		1


	//   ....[87]....
        /*13f4*/ 	.word	0x000199d0
        /*13f8*/ 	.word	0x00000003
        /*13fc*/ 	.word	0x000324c0
        /*1400*/ 	.short	0x010a
        /*1402*/ 	.byte	0x3f
	.zero		1


	//   ....[88]....
        /*1404*/ 	.word	0x00019a20
        /*1408*/ 	.word	0x00000006
        /*140c*/ 	.word	0x000324a0
        /*1410*/ 	.short	0x010a
        /*1412*/ 	.byte	0x3f
	.zero		1


	//   ....[89]....
        /*1414*/ 	.word	0x00019a70
        /*1418*/ 	.word	0x00000006
        /*141c*/ 	.word	0x000324c0
        /*1420*/ 	.short	0x010a
        /*1422*/ 	.byte	0x3f
	.zero		1


	//   ....[90]....
        /*1424*/ 	.word	0x00019b90
        /*1428*/ 	.word	0x0000001e
        /*142c*/ 	.word	0x00032440
        /*1430*/ 	.short	0x010a
        /*1432*/ 	.byte	0x3f
	.zero		1


	//   ....[91]....
        /*1434*/ 	.word	0x0001bc20
        /*1438*/ 	.word	0x00000017
        /*143c*/ 	.word	0x00032420
        /*1440*/ 	.short	0x010a
        /*1442*/ 	.byte	0x3f
	.zero		1


	//   ....[92]....
        /*1444*/ 	.word	0x0001bc70
        /*1448*/ 	.word	0x0000001e
        /*144c*/ 	.word	0x00032460
        /*1450*/ 	.short	0x010a
        /*1452*/ 	.byte	0x3f
	.zero		1


	//   ....[93]....
        /*1454*/ 	.word	0x0001c5d0
        /*1458*/ 	.word	0x00000004
        /*145c*/ 	.word	0x00032440
        /*1460*/ 	.short	0x010a
        /*1462*/ 	.byte	0x3f
	.zero		1


	//   ....[94]....
        /*1464*/ 	.word	0x0001ccb0
        /*1468*/ 	.word	0x00000004
        /*146c*/ 	.word	0x00032460
        /*1470*/ 	.short	0x010a
        /*1472*/ 	.byte	0x3f
	.zero		1


	//   ....[95]....
        /*1474*/ 	.word	0x0001dd50
        /*1478*/ 	.word	0x00000005
        /*147c*/ 	.word	0x00032420
        /*1480*/ 	.short	0x010a
        /*1482*/ 	.byte	0x3f
	.zero		1


	//   ....[96]....
        /*1484*/ 	.word	0x0001def0
        /*1488*/ 	.word	0x00000003
        /*148c*/ 	.word	0x00032440
        /*1490*/ 	.short	0x010a
        /*1492*/ 	.byte	0x3f
	.zero		1


	//   ....[97]....
        /*1494*/ 	.word	0x0001df40
        /*1498*/ 	.word	0x00000019
        /*149c*/ 	.word	0x00032440
        /*14a0*/ 	.short	0x010a
        /*14a2*/ 	.byte	0x3f
	.zero		1


	//   ....[98]....
        /*14a4*/ 	.word	0x0001df90
        /*14a8*/ 	.word	0x00000003
        /*14ac*/ 	.word	0x00032460
        /*14b0*/ 	.short	0x010a
        /*14b2*/ 	.byte	0x3f
	.zero		1


	//----- nvinfo : EIATTR_NUM_MBARRIERS
	.align		4
.L_299:
        /*14b4*/ 	.byte	0x03, 0x38
        /*14b6*/ 	.short	0x0017


	//----- nvinfo : EIATTR_EXIT_INSTR_OFFSETS
	.align		4
        /*14b8*/ 	.byte	0x04, 0x1c
        /*14ba*/ 	.short	(.L_301 - .L_300)


	//   ....[0]....
.L_300:
        /*14bc*/ 	.word	0x000184c0


	//----- nvinfo : EIATTR_MAX_THREADS
	.align		4
.L_301:
        /*14c0*/ 	.byte	0x04, 0x05
        /*14c2*/ 	.short	(.L_303 - .L_302)
.L_302:
        /*14c4*/ 	.word	0x00000180
        /*14c8*/ 	.word	0x00000001
        /*14cc*/ 	.word	0x00000001


	//----- nvinfo : EIATTR_CRS_STACK_SIZE
	.align		4
.L_303:
        /*14d0*/ 	.byte	0x04, 0x1e
        /*14d2*/ 	.short	(.L_305 - .L_304)
.L_304:
        /*14d4*/ 	.word	0x00000000


	//----- nvinfo : EIATTR_CBANK_PARAM_SIZE
	.align		4
.L_305:
        /*14d8*/ 	.byte	0x03, 0x19
        /*14da*/ 	.short	0x0bf0


	//----- nvinfo : EIATTR_PARAM_CBANK
	.align		4
        /*14dc*/ 	.byte	0x04, 0x0a
        /*14de*/ 	.short	(.L_307 - .L_306)
	.align		4
.L_306:
        /*14e0*/ 	.word	index@(.nv.constant0._ZN7cutlass13device_kernelIN5flash11enable_sm90INS1_16FlashAttnFwdSm90INS1_25CollectiveMainloopFwdSm90ILi2EN4cute5tupleIJNS5_1CILi1EEES8_S8_EEENS6_IJNS7_ILi128EEENS7_ILi96EEENS7_ILi64EEEEEELi256ENS_6half_tEfNS_4arch4Sm90ELb0ELb0ELb0ELb1ELb1ELb1ELb1ELb1ELb0ELb1ELb0ELb0EEENS1_21CollectiveEpilogueFwdINS6_IJSA_NS7_ILi256EEESB_EEES9_SE_SG_Li256ELb1ELb1ELb0ELb0EEENS1_36VarlenDynamicPersistentTileSchedulerILi128ELi96ELi256ELi128ELb0ELb1ELb1ELb0ELb1ELb1EEEEEEEEEvNT_6ParamsE)
        /*14e4*/ 	.short	0x0210
        /*14e6*/ 	.short	0x0bf0


	//----- nvinfo : EIATTR_SW_WAR
	.align		4
.L_307:
        /*14e8*/ 	.byte	0x04, 0x36
        /*14ea*/ 	.short	(.L_309 - .L_308)
.L_308:
        /*14ec*/ 	.word	0x00000008
.L_309:


//--------------------- .nv.info._ZN7cutlass13device_kernelIN5flash11enable_sm90INS1_16FlashAttnFwdSm90INS1_25CollectiveMainloopFwdSm90ILi2EN4cute5tupleIJNS5_1CILi1EEES8_S8_EEENS6_IJNS7_ILi128EEENS7_ILi96EEENS7_ILi64EEEEEELi256ENS_6half_tEfNS_4arch4Sm90ELb0ELb1ELb0ELb0ELb1ELb0ELb0ELb1ELb0ELb1ELb0ELb0EEENS1_21CollectiveEpilogueFwdINS6_IJSA_NS7_ILi256EEESB_EEES9_SE_SG_Li256ELb0ELb1ELb0ELb0EEENS1_30DynamicPersistentTileSchedulerILi256ELi128ELb0ELb1ELb1EEEEEEEEEvNT_6ParamsE --------------------------
	.section	.nv.info._ZN7cutlass13device_kernelIN5flash11enable_sm90INS1_16FlashAttnFwdSm90INS1_25CollectiveMainloopFwdSm90ILi2EN4cute5tupleIJNS5_1CILi1EEES8_S8_EEENS6_IJNS7_ILi128EEENS7_ILi96EEENS7_ILi64EEEEEELi256ENS_6half_tEfNS_4arch4Sm90ELb0ELb1ELb0ELb0ELb1ELb0ELb0ELb1ELb0ELb1ELb0ELb0EEENS1_21CollectiveEpilogueFwdINS6_IJSA_NS7_ILi256EEESB_EEES9_SE_SG_Li256ELb0ELb1ELb0ELb0EEENS1_30DynamicPersistentTileSchedulerILi256ELi128ELb0ELb1ELb1EEEEEEEEEvNT_6ParamsE,"",@"SHT_CUDA_INFO"
	.sectionflags	@""
	.align	4


	//----- nvinfo : EIATTR_CUDA_API_VERSION
	.align		4
        /*0000*/ 	.byte	0x04, 0x37
        /*0002*/ 	.short	(.L_311 - .L_310)
.L_310:
        /*0004*/ 	.word	0x00000082


	//----- nvinfo : EIATTR_KPARAM_INFO
	.align		4
.L_311:
        /*0008*/ 	.byte	0x04, 0x17
        /*000a*/ 	.short	(.L_313 - .L_312)
.L_312:
        /*000c*/ 	.word	0x00000000
        /*0010*/ 	.short	0x0000
        /*0012*/ 	.short	0x0070
        /*0014*/ 	.byte	0x00, 0xf0, 0x01, 0x2a


	//----- nvinfo : EIATTR_SPARSE_MMA_MASK
	.align		4
.L_313:
        /*0018*/ 	.byte	0x03, 0x50
        /*001a*/ 	.short	0x0000


	//----- nvinfo : EIATTR_MAXREG_COUNT
	.align		4
        /*001c*/ 	.byte	0x03, 0x1b
        /*001e*/ 	.short	0x00a8


	//----- nvinfo : EIATTR_NUM_BARRIERS
	.align		4
        /*0020*/ 	.byte	0x02, 0x4c
        /*0022*/ 	.byte	0x10
	.zero		1


	//----- nvinfo : EIATTR_EXTERNS
	.align		4
        /*0024*/ 	.byte	0x04, 0x0f
        /*0026*/ 	.short	(.L_315 - .L_314)


	//   ....[0]....
	.align		4
.L_314:
        /*0028*/ 	.word	index@(__assertfail)


	//----- nvinfo : EIATTR_ANNOTATIONS
	.align		4
.L_315:
        /*002c*/ 	.byte	0x04, 0x55
        /*002e*/ 	.short	(.L_317 - .L_316)


	//   ....[0]....
.L_316:
        /*0030*/ 	.word	0x00000001
        /*0034*/ 	.byte	0xd0, 0xf9, 0x00, 0x00, 0x01, 0x00, 0x00, 0x00, 0x40, 0xfd, 0x00, 0x00, 0x01, 0x00, 0x00, 0x00
        /*0044*/ 	.byte	0x80, 0xfd, 0x00, 0x00, 0x01, 0x00, 0x00, 0x00, 0xe0, 0x1d, 0x01, 0x00, 0x01, 0x00, 0x00, 0x00
        /*0054*/ 	.byte	0x00, 0x1e, 0x01, 0x00, 0x01, 0x00, 0x00, 0x00, 0xa0, 0x20, 0x01, 0x00, 0x01, 0x00, 0x00, 0x00
        /*0064*/ 	.byte	0xe0, 0x37, 0x01, 0x00, 0x01, 0x00, 0x00, 0x00, 0x80, 0x50, 0x01, 0x00


	//----- nvinfo : EIATTR_MERCURY_ISA_VERSION
	.align		4
.L_317:
        /*0070*/ 	.byte	0x03, 0x5f
        /*0072*/ 	.short	0x0101


	//----- nvinfo : EIATTR_INT_WARP_WIDE_INSTR_OFFSETS
	.align		4
        /*0074*/ 	.byte	0x04, 0x31
        /*0076*/ 	.short	(.L_319 - .L_318)


	//   ....[0]....
.L_318:
        /*0078*/ 	.word	0x000000c0


	//   ....[1]....
        /*007c*/ 	.word	0x000000d0


	//   ....[2]....
        /*0080*/ 	.word	0x00000170


	//   ....[3]....
        /*0084*/ 	.word	0x00010700


	//   ....[4]....
        /*0088*/ 	.word	0x00010790


	//   ....[5]....
        /*008c*/ 	.word	0x00013570


	//   ....[6]....
        /*0090*/ 	.word	0x00013600


	//----- nvinfo : EIATTR_COOP_GROUP_MASK_REGIDS
	.align		4
.L_319:
        /*0094*/ 	.byte	0x04, 0x29
        /*0096*/ 	.short	(.L_321 - .L_320)


	//   ....[0]....
.L_320:
        /*0098*/ 	.word	0xffffffff


	//   ....[1]....
        /*009c*/ 	.word	0xffffffff


	//   ....[2]....
        /*00a0*/ 	.word	0xffffffff


	//   ....[3]....
        /*00a4*/ 	.word	0xffffffff


	//   ....[4]....
        /*00a8*/ 	.word	0xffffffff


	//   ....[5]....
        /*00ac*/ 	.word	0xffffffff


	//   ....[6]....
        /*00b0*/ 	.word	0xffffffff


	//   ....[7]....
        /*00b4*/ 	.word	0xffffffff


	//   ....[8]....
        /*00b8*/ 	.word	0xffffffff


	//   ....[9]....
        /*00bc*/ 	.word	0xffffffff


	//   ....[10]....
        /*00c0*/ 	.word	0xffffffff


	//   ....[11]....
        /*00c4*/ 	.word	0xffffffff


	//   ....[12]....
        /*00c8*/ 	.word	0xffffffff


	//   ....[13]....
        /*00cc*/ 	.word	0xffffffff


	//   ....[14]....
        /*00d0*/ 	.word	0xffffffff


	//   ....[15]....
        /*00d4*/ 	.word	0xffffffff


	//   ....[16]....
        /*00d8*/ 	.word	0xffffffff


	//   ....[17]....
        /*00dc*/ 	.word	0xffffffff


	//   ....[18]....
        /*00e0*/ 	.word	0xffffffff


	//   ....[19]....
        /*00e4*/ 	.word	0xffffffff


	//   ....[20]....
        /*00e8*/ 	.word	0xffffffff


	//   ....[21]....
        /*00ec*/ 	.word	0xffffffff


	//   ....[22]....
        /*00f0*/ 	.word	0xffffffff


	//   ....[23]....
        /*00f4*/ 	.word	0xffffffff


	//   ....[24]....
        /*00f8*/ 	.word	0xffffffff


	//   ....[25]....
        /*00fc*/ 	.word	0xffffffff


	//   ....[26]....
        /*0100*/ 	.word	0xffffffff


	//   ....[27]....
        /*0104*/ 	.word	0xffffffff


	//   ....[28]....
        /*0108*/ 	.word	0xffffffff


	//   ....[29]....
        /*010c*/ 	.word	0xffffffff


	//   ....[30]....
        /*0110*/ 	.word	0xffffffff


	//   ....[31]....
        /*0114*/ 	.word	0xffffffff


	//   ....[32]....
        /*0118*/ 	.word	0xffffffff


	//   ....[33]....
        /*011c*/ 	.word	0xffffffff


	//   ....[34]....
        /*0120*/ 	.word	0xffffffff


	//   ....[35]....
        /*0124*/ 	.word	0xffffffff


	//   ....[36]....
        /*0128*/ 	.word	0xffffffff


	//   ....[37]....
        /*012c*/ 	.word	0xffffffff


	//   ....[38]....
        /*0130*/ 	.word	0xffffffff


	//   ....[39]....
        /*0134*/ 	.word	0xffffffff


	//   ....[40]....
        /*0138*/ 	.word	0xffffffff


	//   ....[41]....
        /*013c*/ 	.word	0xffffffff


	//   ....[42]....
        /*0140*/ 	.word	0xffffffff


	//   ....[43]....
        /*0144*/ 	.word	0xffffffff


	//   ....[44]....
        /*0148*/ 	.word	0xffffffff


	//   ....[45]....
        /*014c*/ 	.word	0xffffffff


	//   ....[46]....
        /*0150*/ 	.word	0xffffffff


	//   ....[47]....
        /*0154*/ 	.word	0xffffffff


	//   ....[48]....
        /*0158*/ 	.word	0xffffffff


	//   ....[49]....
        /*015c*/ 	.word	0xffffffff


	//   ....[50]....
        /*0160*/ 	.word	0xffffffff


	//   ....[51]....
        /*0164*/ 	.word	0xffffffff


	//   ....[52]....
        /*0168*/ 	.word	0xffffffff


	//   ....[53]....
        /*016c*/ 	.word	0xffffffff


	//   ....[54]....
        /*0170*/ 	.word	0xffffffff


	//   ....[55]....
        /*0174*/ 	.word	0xffffffff


	//   ....[56]....
        /*0178*/ 	.word	0xffffffff


	//   ....[57]....
        /*017c*/ 	.word	0xffffffff


	//   ....[58]....
        /*0180*/ 	.word	0xffffffff


	//   ....[59]....
        /*0184*/ 	.word	0xffffffff


	//   ....[60]....
        /*0188*/ 	.word	0xffffffff


	//   ....[61]....
        /*018c*/ 	.word	0xffffffff


	//   ....[62]....
        /*0190*/ 	.word	0xffffffff


	//   ....[63]....
        /*0194*/ 	.word	0xffffffff


	//   ....[64]....
        /*0198*/ 	.word	0xffffffff


	//   ....[65]....
        /*019c*/ 	.word	0xffffffff


	//   ....[66]....
        /*01a0*/ 	.word	0xffffffff


	//   ....[67]....
        /*01a4*/ 	.word	0xffffffff


	//   ....[68]....
        /*01a8*/ 	.word	0xffffffff


	//   ....[69]....
        /*01ac*/ 	.word	0xffffffff


	//   ....[70]....
        /*01b0*/ 	.word	0xffffffff


	//   ....[71]....
        /*01b4*/ 	.word	0xffffffff


	//   ....[72]....
        /*01b8*/ 	.word	0xffffffff


	//   ....[73]....
        /*01bc*/ 	.word	0xffffffff


	//   ....[74]....
        /*01c0*/ 	.word	0xffffffff


	//   ....[75]....
        /*01c4*/ 	.word	0xffffffff


	//   ....[76]....
        /*01c8*/ 	.word	0xffffffff


	//   ....[77]....
        /*01cc*/ 	.word	0xffffffff


	//   ....[78]....
        /*01d0*/ 	.word	0xffffffff


	//   ....[79]....
        /*01d4*/ 	.word	0xffffffff


	//   ....[80]....
        /*01d8*/ 	.word	0xffffffff


	//   ....[81]....
        /*01dc*/ 	.word	0xffffffff


	//   ....[82]....
        /*01e0*/ 	.word	0xffffffff


	//   ....[83]....
        /*01e4*/ 	.word	0xffffffff


	//   ....[84]....
        /*01e8*/ 	.word	0xffffffff


	//   ....[85]....
        /*01ec*/ 	.word	0xffffffff


	//   ....[86]....
        /*01f0*/ 	.word	0xffffffff


	//   ....[87]....
        /*01f4*/ 	.word	0xffffffff


	//   ....[88]....
        /*01f8*/ 	.word	0xffffffff


	//   ....[89]....
        /*01fc*/ 	.word	0xffffffff


	//   ....[90]....
        /*0200*/ 	.word	0xffffffff


	//   ....[91]....
        /*0204*/ 	.word	0xffffffff


	//   ....[92]....
        /*0208*/ 	.word	0xffffffff


	//   ....[93]....
        /*020c*/ 	.word	0xffffffff


	//   ....[94]....
        /*0210*/ 	.word	0xffffffff


	//   ....[95]....
        /*0214*/ 	.word	0xffffffff


	//   ....[96]....
        /*0218*/ 	.word	0xffffffff


	//   ....[97]....
        /*021c*/ 	.word	0xffffffff


	//   ....[98]....
        /*0220*/ 	.word	0xffffffff


	//   ....[99]....
        /*0224*/ 	.word	0xffffffff


	//   ....[100]....
        /*0228*/ 	.word	0xffffffff


	//   ....[101]....
        /*022c*/ 	.word	0xffffffff


	//   ....[102]....
        /*0230*/ 	.word	0xffffffff


	//   ....[103]....
        /*0234*/ 	.word	0xffffffff


	//   ....[104]....
        /*0238*/ 	.word	0xffffffff


	//   ....[105]....
        /*023c*/ 	.word	0xffffffff


	//   ....[106]....
        /*0240*/ 	.word	0xffffffff


	//   ....[107]....
        /*0244*/ 	.word	0xffffffff


	//   ....[108]....
        /*0248*/ 	.word	0xffffffff


	//   ....[109]....
        /*024c*/ 	.word	0xffffffff


	//   ....[110]....
        /*0250*/ 	.word	0xffffffff


	//   ....[111]....
        /*0254*/ 	.word	0xffffffff


	//   ....[112]....
        /*0258*/ 	.word	0xffffffff


	//   ....[113]....
        /*025c*/ 	.word	0xffffffff


	//   ....[114]....
        /*0260*/ 	.word	0xffffffff


	//   ....[115]....
        /*0264*/ 	.word	0xffffffff


	//   ....[116]....
        /*0268*/ 	.word	0xffffffff


	//   ....[117]....
        /*026c*/ 	.word	0xffffffff


	//   ....[118]....
        /*0270*/ 	.word	0xffffffff


	//   ....[119]....
        /*0274*/ 	.word	0xffffffff


	//   ....[120]....
        /*0278*/ 	.word	0x0500000f


	//   ....[121]....
        /*027c*/ 	.word	0x0500000f


	//   ....[122]....
        /*0280*/ 	.word	0x0500000f


	//   ....[123]....
        /*0284*/ 	.word	0x0500000f


	//   ....[124]....
        /*0288*/ 	.word	0x0500000f


	//   ....[125]....
        /*028c*/ 	.word	0x0500000f


	//   ....[126]....
        /*0290*/ 	.word	0x0500000f


	//   ....[127]....
        /*0294*/ 	.word	0x0500000f


	//   ....[128]....
        /*0298*/ 	.word	0x0500000f


	//   ....[129]....
        /*029c*/ 	.word	0x0500000f


	//   ....[130]....
        /*02a0*/ 	.word	0x0500000f


	//   ....[131]....
        /*02a4*/ 	.word	0x0500000f


	//   ....[132]....
        /*02a8*/ 	.word	0x0500000f


	//   ....[133]....
        /*02ac*/ 	.word	0x0500000f


	//   ....[134]....
        /*02b0*/ 	.word	0x0500000f


	//   ....[135]....
        /*02b4*/ 	.word	0x0500000f


	//   ....[136]....
        /*02b8*/ 	.word	0x0500000f


	//   ....[137]....
        /*02bc*/ 	.word	0x0500000f


	//   ....[138]....
        /*02c0*/ 	.word	0x0500000f


	//   ....[139]....
        /*02c4*/ 	.word	0x0500000f


	//   ....[140]....
        /*02c8*/ 	.word	0x0500000f


	//   ....[141]....
        /*02cc*/ 	.word	0x0500000f


	//   ....[142]....
        /*02d0*/ 	.word	0x0500000f


	//   ....[143]....
        /*02d4*/ 	.word	0x0500000f


	//   ....[144]....
        /*02d8*/ 	.word	0x0500000f


	//   ....[145]....
        /*02dc*/ 	.word	0x0500000f


	//   ....[146]....
        /*02e0*/ 	.word	0x0500000f


	//   ....[147]....
        /*02e4*/ 	.word	0x0500000f


	//   ....[148]....
        /*02e8*/ 	.word	0x0500000f


	//   ....[149]....
        /*02ec*/ 	.word	0x0500000f


	//   ....[150]....
        /*02f0*/ 	.word	0x0500000f


	//   ....[151]....
        /*02f4*/ 	.word	0x0500000f


	//   ....[152]....
        /*02f8*/ 	.word	0x0500000f


	//   ....[153]....
        /*02fc*/ 	.word	0x0500000f


	//   ....[154]....
        /*0300*/ 	.word	0x0500000f


	//   ....[155]....
        /*0304*/ 	.word	0x0500000f


	//   ....[156]....
        /*0308*/ 	.word	0x0500000f


	//   ....[157]....
        /*030c*/ 	.word	0x0500000f


	//   ....[158]....
        /*0310*/ 	.word	0x0500000f


	//   ....[159]....
        /*0314*/ 	.word	0x0500000f


	//   ....[160]....
        /*0318*/ 	.word	0x0500000f


	//   ....[161]....
        /*031c*/ 	.word	0x0500000f


	//   ....[162]....
        /*0320*/ 	.word	0x0500000f


	//   ....[163]....
        /*0324*/ 	.word	0x0500000f


	//   ....[164]....
        /*0328*/ 	.word	0x0500000f


	//   ....[165]....
        /*032c*/ 	.word	0x0500000f


	//   ....[166]....
        /*0330*/ 	.word	0x0500000f


	//   ....[167]....
        /*0334*/ 	.word	0x0500000f


	//   ....[168]....
        /*0338*/ 	.word	0x0500000f


	//   ....[169]....
        /*033c*/ 	.word	0x0500000f


	//   ....[170]....
        /*0340*/ 	.word	0x0500000f


	//   ....[171]....
        /*0344*/ 	.word	0x0500000f


	//   ....[172]....
        /*0348*/ 	.word	0x0500000f


	//   ....[173]....
        /*034c*/ 	.word	0x0500000f


	//   ....[174]....
        /*0350*/ 	.word	0x0500000f


	//   ....[175]....
        /*0354*/ 	.word	0x0500000f


	//   ....[176]....
        /*0358*/ 	.word	0x0500000f


	//   ....[177]....
        /*035c*/ 	.word	0x0500000f


	//   ....[178]....
        /*0360*/ 	.word	0x0500000f


	//   ....[179]....
        /*0364*/ 	.word	0x0500000f


	//   ....[180]....
        /*0368*/ 	.word	0x0500000f


	//   ....[181]....
        /*036c*/ 	.word	0x0500000f


	//   ....[182]....
        /*0370*/ 	.word	0x0500000f


	//   ....[183]....
        /*0374*/ 	.word	0x0500000f


	//   ....[184]....
        /*0378*/ 	.word	0x0500000f


	//   ....[185]....
        /*037c*/ 	.word	0x0500000f


	//   ....[186]....
        /*0380*/ 	.word	0x0500000f


	//----- nvinfo : EIATTR_COOP_GROUP_INSTR_OFFSETS
	.align		4
.L_321:
        /*0384*/ 	.byte	0x04, 0x28
        /*0386*/ 	.short	(.L_323 - .L_322)


	//   ....[0]....
.L_322:
        /*0388*/ 	.word	0x00000080


	//   ....[1]....
        /*038c*/ 	.word	0x00000090


	//   ....[2]....
        /*0390*/ 	.word	0x000002d0


	//   ....[3]....
        /*0394*/ 	.word	0x00000430


	//   ....[4]....
        /*0398*/ 	.word	0x00000550


	//   ....[5]....
        /*039c*/ 	.word	0x000006b0


	//   ....[6]....
        /*03a0*/ 	.word	0x00001960


	//   ....[7]....
        /*03a4*/ 	.word	0x000020e0


	//   ....[8]....
        /*03a8*/ 	.word	0x00002300


	//   ....[9]....
        /*03ac*/ 	.word	0x00003030


	//   ....[10]....
        /*03b0*/ 	.word	0x00003140


	//   ....[11]....
        /*03b4*/ 	.word	0x00003770


	//   ....[12]....
        /*03b8*/ 	.word	0x000037d0


	//   ....[13]....
        /*03bc*/ 	.word	0x000049d0


	//   ....[14]....
        /*03c0*/ 	.word	0x00005400


	//   ....[15]....
        /*03c4*/ 	.word	0x00005980


	//   ....[16]....
        /*03c8*/ 	.word	0x00005aa0


	//   ....[17]....
        /*03cc*/ 	.word	0x000060c0


	//   ....[18]....
        /*03d0*/ 	.word	0x00006170


	//   ....[19]....
        /*03d4*/ 	.word	0x00007d50


	//   ....[20]....
        /*03d8*/ 	.word	0x00007d80


	//   ....[21]....
        /*03dc*/ 	.word	0x000081e0


	//   ....[22]....
        /*03e0*/ 	.word	0x000083b0


	//   ....[23]....
        /*03e4*/ 	.word	0x000099e0


	//   ....[24]....
        /*03e8*/ 	.word	0x00009bd0


	//   ....[25]....
        /*03ec*/ 	.word	0x0000a990


	//   ....[26]....
        /*03f0*/ 	.word	0x0000aab0


	//   ....[27]....
        /*03f4*/ 	.word	0x0000b120


	//   ....[28]....
        /*03f8*/ 	.word	0x0000b240


	//   ....[29]....
        /*03fc*/ 	.word	0x0000c5e0


	//   ....[30]....
        /*0400*/ 	.word	0x0000c660


	//   ....[31]....
        /*0404*/ 	.word	0x0000c6d0


	//   ....[32]....
        /*0408*/ 	.word	0x0000c720


	//   ....[33]....
        /*040c*/ 	.word	0x0000e250


	//   ....[34]....
        /*0410*/ 	.word	0x0000e280


	//   ....[35]....
        /*0414*/ 	.word	0x0000e2b0


	//   ....[36]....
        /*0418*/ 	.word	0x0000e310


	//   ....[37]....
        /*041c*/ 	.word	0x0000e820


	//   ....[38]....
        /*0420*/ 	.word	0x0000e850


	//   ....[39]....
        /*0424*/ 	.word	0x0000e990


	//   ....[40]....
        /*0428*/ 	.word	0x0000e9b0


	//   ....[41]....
        /*042c*/ 	.word	0x0000eaf0


	//   ....[42]....
        /*0430*/ 	.word	0x0000eb10


	//   ....[43]....
        /*0434*/ 	.word	0x0000ec60


	//   ....[44]....
        /*0438*/ 	.word	0x0000ec80


	//   ....[45]....
        /*043c*/ 	.word	0x0000f3a0


	//   ....[46]....
        /*0440*/ 	.word	0x0000f3c0


	//   ....[47]....
        /*0444*/ 	.word	0x0000f500


	//   ....[48]....
        /*0448*/ 	.word	0x0000f520


	//   ....[49]....
        /*044c*/ 	.word	0x0000f660


	//   ....[50]....
        /*0450*/ 	.word	0x0000f680


	//   ....[51]....
        /*0454*/ 	.word	0x0000f7d0


	//   ....[52]....
        /*0458*/ 	.word	0x0000f7f0


	//   ....[53]....
        /*045c*/ 	.word	0x0000fa00


	//   ....[54]....
        /*0460*/ 	.word	0x00011150


	//   ....[55]....
        /*0464*/ 	.word	0x00011170


	//   ....[56]....
        /*0468*/ 	.word	0x00011180


	//   ....[57]....
        /*046c*/ 	.word	0x000111c0


	//   ....[58]....
        /*0470*/ 	.word	0x00011210


	//   ....[59]....
        /*0474*/ 	.word	0x00011230


	//   ....[60]....
        /*0478*/ 	.word	0x00011280


	//   ....[61]....
        /*047c*/ 	.word	0x000112a0


	//   ....[62]....
        /*0480*/ 	.word	0x000112f0


	//   ....[63]....
        /*0484*/ 	.word	0x00011310


	//   ....[64]....
        /*0488*/ 	.word	0x00011340


	//   ....[65]....
        /*048c*/ 	.word	0x00011370


	//   ....[66]....
        /*0490*/ 	.word	0x000119a0


	//   ....[67]....
        /*0494*/ 	.word	0x000119c0


	//   ....[68]....
        /*0498*/ 	.word	0x000119f0


	//   ....[69]....
        /*049c*/ 	.word	0x00011a30


	//   ....[70]....
        /*04a0*/ 	.word	0x00011a80


	//   ....[71]....
        /*04a4*/ 	.word	0x00011aa0


	//   ....[72]....
        /*04a8*/ 	.word	0x00011af0


	//   ....[73]....
        /*04ac*/ 	.word	0x00011b10


	//   ....[74]....
        /*04b0*/ 	.word	0x00011b60


	//   ....[75]....
        /*04b4*/ 	.word	0x00011b80


	//   ....[76]....
        /*04b8*/ 	.word	0x00011bd0


	//   ....[77]....
        /*04bc*/ 	.word	0x00011bf0


	//   ....[78]....
        /*04c0*/ 	.word	0x00011c40


	//   ....[79]....
        /*04c4*/ 	.word	0x00011c60


	//   ....[80]....
        /*04c8*/ 	.word	0x00011c90


	//   ....[81]....
        /*04cc*/ 	.word	0x00011cb0


	//   ....[82]....
        /*04d0*/ 	.word	0x000120e0


	//   ....[83]....
        /*04d4*/ 	.word	0x00012130


	//   ....[84]....
        /*04d8*/ 	.word	0x00012150


	//   ....[85]....
        /*04dc*/ 	.word	0x00012220


	//   ....[86]....
        /*04e0*/ 	.word	0x00012230


	//   ....[87]....
        /*04e4*/ 	.word	0x00012260


	//   ....[88]....
        /*04e8*/ 	.word	0x000122f0


	//   ....[89]....
        /*04ec*/ 	.word	0x00012390


	//   ....[90]....
        /*04f0*/ 	.word	0x000123b0


	//   ....[91]....
        /*04f4*/ 	.word	0x00012450


	//   ....[92]....
        /*04f8*/ 	.word	0x00012470


	//   ....[93]....
        /*04fc*/ 	.word	0x00012480


	//   ....[94]....
        /*0500*/ 	.word	0x00012ba0


	//   ....[95]....
        /*0504*/ 	.word	0x00012bc0


	//   ....[96]....
        /*0508*/ 	.word	0x00012bd0


	//   ....[97]....
        /*050c*/ 	.word	0x00012be0


	//   ....[98]....
        /*0510*/ 	.word	0x00012c00


	//   ....[99]....
        /*0514*/ 	.word	0x00012c60


	//   ....[100]....
        /*0518*/ 	.word	0x00012c80


	//   ....[101]....
        /*051c*/ 	.word	0x00012c90


	//   ....[102]....
        /*0520*/ 	.word	0x00012cd0


	//   ....[103]....
        /*0524*/ 	.word	0x00012d00


	//   ....[104]....
        /*0528*/ 	.word	0x00012d10


	//   ....[105]....
        /*052c*/ 	.word	0x00012d30


	//   ....[106]....
        /*0530*/ 	.word	0x00013090


	//   ....[107]....
        /*0534*/ 	.word	0x000130b0


	//   ....[108]....
        /*0538*/ 	.word	0x000130c0


	//   ....[109]....
        /*053c*/ 	.word	0x000130d0


	//   ....[110]....
        /*0540*/ 	.word	0x000130e0


	//   ....[111]....
        /*0544*/ 	.word	0x00013100


	//   ....[112]....
        /*0548*/ 	.word	0x00013170


	//   ....[113]....
        /*054c*/ 	.word	0x00013190


	//   ....[114]....
        /*0550*/ 	.word	0x000131f0


	//   ....[115]....
        /*0554*/ 	.word	0x00013200


	//   ....[116]....
        /*0558*/ 	.word	0x00013270


	//   ....[117]....
        /*055c*/ 	.word	0x000132e0


	//   ....[118]....
        /*0560*/ 	.word	0x00013720


	//   ....[119]....
        /*0564*/ 	.word	0x00013900


	//   ....[120]....
        /*0568*/ 	.word	0x00013f50


	//   ....[121]....
        /*056c*/ 	.word	0x00014030


	//   ....[122]....
        /*0570*/ 	.word	0x000140d0


	//   ....[123]....
        /*0574*/ 	.word	0x00014150


	//   ....[124]....
        /*0578*/ 	.word	0x00014200


	//   ....[125]....
        /*057c*/ 	.word	0x00014260


	//   ....[126]....
        /*0580*/ 	.word	0x00014320


	//   ....[127]....
        /*0584*/ 	.word	0x00014380


	//   ....[128]....
        /*0588*/ 	.word	0x00014440


	//   ....[129]....
        /*058c*/ 	.word	0x000144a0


	//   ....[130]....
        /*0590*/ 	.word	0x00014560


	//   ....[131]....
        /*0594*/ 	.word	0x000145c0


	//   ....[132]....
        /*0598*/ 	.word	0x00014660


	//   ....[133]....
        /*059c*/ 	.word	0x000146f0


	//   ....[134]....
        /*05a0*/ 	.word	0x00014760


	//   ....[135]....
        /*05a4*/ 	.word	0x000147e0


	//   ....[136]....
        /*05a8*/ 	.word	0x00014880


	//   ....[137]....
        /*05ac*/ 	.word	0x000148e0


	//   ....[138]....
        /*05b0*/ 	.word	0x000149a0


	//   ....[139]....
        /*05b4*/ 	.word	0x00014a00


	//   ....[140]....
        /*05b8*/ 	.word	0x00014ac0


	//   ....[141]....
        /*05bc*/ 	.word	0x00014b20


	//   ....[142]....
        /*05c0*/ 	.word	0x00014be0


	//   ....[143]....
        /*05c4*/ 	.word	0x00014c40


	//   ....[144]....
        /*05c8*/ 	.word	0x00014d00


	//   ....[145]....
        /*05cc*/ 	.word	0x00014d60


	//   ....[146]....
        /*05d0*/ 	.word	0x00014e20


	//   ....[147]....
        /*05d4*/ 	.word	0x00014e80


	//   ....[148]....
        /*05d8*/ 	.word	0x00014f20


	//   ....[149]....
        /*05dc*/ 	.word	0x00015050


	//   ....[150]....
        /*05e0*/ 	.word	0x00015120


	//   ....[151]....
        /*05e4*/ 	.word	0x000151b0


	//   ....[152]....
        /*05e8*/ 	.word	0x000152e0


	//   ....[153]....
        /*05ec*/ 	.word	0x00015340


	//   ....[154]....
        /*05f0*/ 	.word	0x00015450


	//   ....[155]....
        /*05f4*/ 	.word	0x000154b0


	//   ....[156]....
        /*05f8*/ 	.word	0x000155c0


	//   ....[157]....
        /*05fc*/ 	.word	0x00015620


	//   ....[158]....
        /*0600*/ 	.word	0x00015730


	//   ....[159]....
        /*0604*/ 	.word	0x00015790


	//   ....[160]....
        /*0608*/ 	.word	0x00015850


	//   ....[161]....
        /*060c*/ 	.word	0x000159b0


	//   ....[162]....
        /*0610*/ 	.word	0x00015a50


	//   ....[163]....
        /*0614*/ 	.word	0x00015ab0


	//   ....[164]....
        /*0618*/ 	.word	0x00015b50


	//   ....[165]....
        /*061c*/ 	.word	0x00015bb0


	//   ....[166]....
        /*0620*/ 	.word	0x00015c60


	//   ....[167]....
        /*0624*/ 	.word	0x00015cc0


	//   ....[168]....
        /*0628*/ 	.word	0x00015d60


	//   ....[169]....
        /*062c*/ 	.word	0x00015dc0


	//   ....[170]....
        /*0630*/ 	.word	0x00015e60


	//   ....[171]....
        /*0634*/ 	.word	0x00015ec0


	//   ....[172]....
        /*0638*/ 	.word	0x00015f60


	//   ....[173]....
        /*063c*/ 	.word	0x00016040


	//   ....[174]....
        /*0640*/ 	.word	0x000160e0


	//   ....[175]....
        /*0644*/ 	.word	0x00016140


	//   ....[176]....
        /*0648*/ 	.word	0x00016210


	//   ....[177]....
        /*064c*/ 	.word	0x00016270


	//   ....[178]....
        /*0650*/ 	.word	0x00016340


	//   ....[179]....
        /*0654*/ 	.word	0x000163a0


	//   ....[180]....
        /*0658*/ 	.word	0x00016470


	//   ....[181]....
        /*065c*/ 	.word	0x000164d0


	//   ....[182]....
        /*0660*/ 	.word	0x000165a0


	//   ....[183]....
        /*0664*/ 	.word	0x00016600


	//   ....[184]....
        /*0668*/ 	.word	0x000166d0


	//   ....[185]....
        /*066c*/ 	.word	0x00016760


	//   ....[186]....
        /*0670*/ 	.word	0x00016880


	//----- nvinfo : EIATTR_REG_RECONFIG
	.align		4
.L_323:
        /*0674*/ 	.byte	0x01, 0x54
	.zero		2


	//----- nvinfo : EIATTR_SYSCALL_OFFSETS
	.align		4
        /*0678*/ 	.byte	0x04, 0x46
        /*067a*/ 	.short	(.L_325 - .L_324)


	//   ....[0]....
.L_324:
        /*067c*/ 	.word	0x00001b40


	//   ....[1]....
        /*0680*/ 	.word	0x000108f0


	//   ....[2]....
        /*0684*/ 	.word	0x00010a40


	//   ....[3]....
        /*0688*/ 	.word	0x00010b30


	//   ....[4]....
        /*068c*/ 	.word	0x00011650


	//----- nvinfo : EIATTR_MBARRIER_INSTR_OFFSETS
	.align		4
.L_325:
        /*0690*/ 	.byte	0x04, 0x39
        /*0692*/ 	.short	(.L_327 - .L_326)


	//   ....[0]....
.L_326:
        /*0694*/ 	.word	0x00000180
        /*0698*/ 	.word	0x000000ff
        /*069c*/ 	.word	0x00022800
        /*06a0*/ 	.short	0x0100
        /*06a2*/ 	.byte	0x08
	.zero		1


	//   ....[1]....
        /*06a4*/ 	.word	0x00000190
        /*06a8*/ 	.word	0x000000ff
        /*06ac*/ 	.word	0x00022820
        /*06b0*/ 	.short	0x0100
        /*06b2*/ 	.byte	0x08
	.zero		1


	//   ....[2]....
        /*06b4*/ 	.word	0x00000280
        /*06b8*/ 	.word	0x000000ff
        /*06bc*/ 	.word	0x00022830
        /*06c0*/ 	.short	0x0100
        /*06c2*/ 	.byte	0x08
	.zero		1


	//   ....[3]....
        /*06c4*/ 	.word	0x00000290
        /*06c8*/ 	.word	0x000000ff
        /*06cc*/ 	.word	0x00022840
        /*06d0*/ 	.short	0x0100
        /*06d2*/ 	.byte	0x08
	.zero		1


	//   ....[4]....
        /*06d4*/ 	.word	0x000002a0
        /*06d8*/ 	.word	0x000000ff
        /*06dc*/ 	.word	0x00022838
        /*06e0*/ 	.short	0x0100
        /*06e2*/ 	.byte	0x08
	.zero		1


	//   ....[5]....
        /*06e4*/ 	.word	0x000002b0
        /*06e8*/ 	.word	0x000000ff
        /*06ec*/ 	.word	0x00022848
        /*06f0*/ 	.short	0x0100
        /*06f2*/ 	.byte	0x08
	.zero		1


	//   ....[6]....
        /*06f4*/ 	.word	0x000003e0
        /*06f8*/ 	.word	0x000000ff
        /*06fc*/ 	.word	0x00022850
        /*0700*/ 	.short	0x0100
        /*0702*/ 	.byte	0x08
	.zero		1


	//   ....[7]....
        /*0704*/ 	.word	0x000003f0
        /*0708*/ 	.word	0x000000ff
        /*070c*/ 	.word	0x00022860
        /*0710*/ 	.short	0x0100
        /*0712*/ 	.byte	0x08
	.zero		1


	//   ....[8]....
        /*0714*/ 	.word	0x00000400
        /*0718*/ 	.word	0x000000ff
        /*071c*/ 	.word	0x00022858
        /*0720*/ 	.short	0x0100
        /*0722*/ 	.byte	0x08
	.zero		1


	//   ....[9]....
        /*0724*/ 	.word	0x00000410
        /*0728*/ 	.word	0x000000ff
        /*072c*/ 	.word	0x00022868
        /*0730*/ 	.short	0x0100
        /*0732*/ 	.byte	0x08
	.zero		1


	//   ....[10]....
        /*0734*/ 	.word	0x00000500
        /*0738*/ 	.word	0x000000ff
        /*073c*/ 	.word	0x00022870
        /*0740*/ 	.short	0x0100
        /*0742*/ 	.byte	0x06
	.zero		1


	//   ....[11]....
        /*0744*/ 	.word	0x00000510
        /*0748*/ 	.word	0x000000ff
        /*074c*/ 	.word	0x00022880
        /*0750*/ 	.short	0x0100
        /*0752*/ 	.byte	0x06
	.zero		1


	//   ....[12]....
        /*0754*/ 	.word	0x00000520
        /*0758*/ 	.word	0x000000ff
        /*075c*/ 	.word	0x00022878
        /*0760*/ 	.short	0x0100
        /*0762*/ 	.byte	0x06
	.zero		1


	//   ....[13]....
        /*0764*/ 	.word	0x00000530
        /*0768*/ 	.word	0x000000ff
        /*076c*/ 	.word	0x00022888
        /*0770*/ 	.short	0x0100
        /*0772*/ 	.byte	0x06
	.zero		1


	//   ....[14]....
        /*0774*/ 	.word	0x00000660
        /*0778*/ 	.word	0x000000ff
        /*077c*/ 	.word	0x00022890
        /*0780*/ 	.short	0x0100
        /*0782*/ 	.byte	0x08
	.zero		1


	//   ....[15]....
        /*0784*/ 	.word	0x00000670
        /*0788*/ 	.word	0x000000ff
        /*078c*/ 	.word	0x000228a0
        /*0790*/ 	.short	0x0100
        /*0792*/ 	.byte	0x08
	.zero		1


	//   ....[16]....
        /*0794*/ 	.word	0x00000680
        /*0798*/ 	.word	0x000000ff
        /*079c*/ 	.word	0x00022898
        /*07a0*/ 	.short	0x0100
        /*07a2*/ 	.byte	0x08
	.zero		1


	//   ....[17]....
        /*07a4*/ 	.word	0x00000690
        /*07a8*/ 	.word	0x000000ff
        /*07ac*/ 	.word	0x000228a8
        /*07b0*/ 	.short	0x0100
        /*07b2*/ 	.byte	0x08
	.zero		1


	//   ....[18]....
        /*07b4*/ 	.word	0x000007d0
        /*07b8*/ 	.word	0x000000ff
        /*07bc*/ 	.word	0x000228b0
        /*07c0*/ 	.short	0x0100
        /*07c2*/ 	.byte	0x08
	.zero		1


	//   ....[19]....
        /*07c4*/ 	.word	0x000007e0
        /*07c8*/ 	.word	0x000000ff
        /*07cc*/ 	.word	0x000228c0
        /*07d0*/ 	.short	0x0100
        /*07d2*/ 	.byte	0x08
	.zero		1


	//   ....[20]....
        /*07d4*/ 	.word	0x000007f0
        /*07d8*/ 	.word	0x000000ff
        /*07dc*/ 	.word	0x000228b8
        /*07e0*/ 	.short	0x0100
        /*07e2*/ 	.byte	0x08
	.zero		1


	//   ....[21]....
        /*07e4*/ 	.word	0x00000800
        /*07e8*/ 	.word	0x000000ff
        /*07ec*/ 	.word	0x000228c8
        /*07f0*/ 	.short	0x0100
        /*07f2*/ 	.byte	0x08
	.zero		1


	//   ....[22]....
        /*07f4*/ 	.word	0x00001bf0
        /*07f8*/ 	.word	0x00000007
        /*07fc*/ 	.word	0x00022800
        /*0800*/ 	.short	0x010a
        /*0802*/ 	.byte	0x3f
	.zero		1


	//   ....[23]....
        /*0804*/ 	.word	0x00001cc0
        /*0808*/ 	.word	0x000000ff
        /*080c*/ 	.word	0x00022830
        /*0810*/ 	.short	0x010a
        /*0812*/ 	.byte	0x18
	.zero		1


	//   ....[24]....
        /*0814*/ 	.word	0x00001d00
        /*0818*/ 	.word	0x000000ff
        /*081c*/ 	.word	0x00022830
        /*0820*/ 	.short	0x010a
        /*0822*/ 	.byte	0x18
	.zero		1


	//   ....[25]....
        /*0824*/ 	.word	0x00002080
        /*0828*/ 	.word	0x000000ff
        /*082c*/ 	.word	0x00000000
        /*0830*/ 	.short	0x0101
        /*0832*/ 	.byte	0x05
	.zero		1


	//   ....[26]....
        /*0834*/ 	.word	0x00003fe0
        /*0838*/ 	.word	0x000000ff
        /*083c*/ 	.word	0x00022850
        /*0840*/ 	.short	0x010a
        /*0842*/ 	.byte	0x18
	.zero		1


	//   ....[27]....
        /*0844*/ 	.word	0x00004020
        /*0848*/ 	.word	0x000000ff
        /*084c*/ 	.word	0x00022850
        /*0850*/ 	.short	0x010a
        /*0852*/ 	.byte	0x18
	.zero		1


	//   ....[28]....
        /*0854*/ 	.word	0x00004370
        /*0858*/ 	.word	0x000000ff
        /*085c*/ 	.word	0x00000000
        /*0860*/ 	.short	0x0101
        /*0862*/ 	.byte	0x18
	.zero		1


	//   ....[29]....
        /*0864*/ 	.word	0x000046f0
        /*0868*/ 	.word	0x000000ff
        /*086c*/ 	.word	0x00022830
        /*0870*/ 	.short	0x010a
        /*0872*/ 	.byte	0x19
	.zero		1


	//   ....[30]....
        /*0874*/ 	.word	0x00004730
        /*0878*/ 	.word	0x000000ff
        /*087c*/ 	.word	0x00022830
        /*0880*/ 	.short	0x010a
        /*0882*/ 	.byte	0x19
	.zero		1


	//   ....[31]....
        /*0884*/ 	.word	0x00004980
        /*0888*/ 	.word	0x000000ff
        /*088c*/ 	.word	0x00000000
        /*0890*/ 	.short	0x0101
        /*0892*/ 	.byte	0x0a
	.zero		1


	//   ....[32]....
        /*0894*/ 	.word	0x00007270
        /*0898*/ 	.word	0x000000ff
        /*089c*/ 	.word	0x00022850
        /*08a0*/ 	.short	0x010a
        /*08a2*/ 	.byte	0x19
	.zero		1


	//   ....[33]....
        /*08a4*/ 	.word	0x000072c0
        /*08a8*/ 	.word	0x000000ff
        /*08ac*/ 	.word	0x00022850
        /*08b0*/ 	.short	0x010a
        /*08b2*/ 	.byte	0x19
	.zero		1


	//   ....[34]....
        /*08b4*/ 	.word	0x000075b0
        /*08b8*/ 	.word	0x000000ff
        /*08bc*/ 	.word	0x00000000
        /*08c0*/ 	.short	0x0101
        /*08c2*/ 	.byte	0x19
	.zero		1


	//   ....[35]....
        /*08c4*/ 	.word	0x00007990
        /*08c8*/ 	.word	0x000000ff
        /*08cc*/ 	.word	0x00022830
        /*08d0*/ 	.short	0x010a
        /*08d2*/ 	.byte	0x19
	.zero		1


	//   ....[36]....
        /*08d4*/ 	.word	0x000079d0
        /*08d8*/ 	.word	0x000000ff
        /*08dc*/ 	.word	0x00022830
        /*08e0*/ 	.short	0x010a
        /*08e2*/ 	.byte	0x19
	.zero		1


	//   ....[37]....
        /*08e4*/ 	.word	0x00007c00
        /*08e8*/ 	.word	0x000000ff
        /*08ec*/ 	.word	0x00000000
        /*08f0*/ 	.short	0x0101
        /*08f2*/ 	.byte	0x0a
	.zero		1


	//   ....[38]....
        /*08f4*/ 	.word	0x00009260
        /*08f8*/ 	.word	0x000000ff
        /*08fc*/ 	.word	0x00022850
        /*0900*/ 	.short	0x010a
        /*0902*/ 	.byte	0x19
	.zero		1


	//   ....[39]....
        /*0904*/ 	.word	0x000092b0
        /*0908*/ 	.word	0x000000ff
        /*090c*/ 	.word	0x00022850
        /*0910*/ 	.short	0x010a
        /*0912*/ 	.byte	0x19
	.zero		1


	//   ....[40]....
        /*0914*/ 	.word	0x00009580
        /*0918*/ 	.word	0x000000ff
        /*091c*/ 	.word	0x00000000
        /*0920*/ 	.short	0x0101
        /*0922*/ 	.byte	0x19
	.zero		1


	//   ....[41]....
        /*0924*/ 	.word	0x00009710
        /*0928*/ 	.word	0x000000ff
        /*092c*/ 	.word	0x00022830
        /*0930*/ 	.short	0x010a
        /*0932*/ 	.byte	0x18
	.zero		1


	//   ....[42]....
        /*0934*/ 	.word	0x00009750
        /*0938*/ 	.word	0x000000ff
        /*093c*/ 	.word	0x00022830
        /*0940*/ 	.short	0x010a
        /*0942*/ 	.byte	0x18
	.zero		1


	//   ....[43]....
        /*0944*/ 	.word	0x00009990
        /*0948*/ 	.word	0x000000ff
        /*094c*/ 	.word	0x00000000
        /*0950*/ 	.short	0x0101
        /*0952*/ 	.byte	0x0a
	.zero		1


	//   ....[44]....
        /*0954*/ 	.word	0x0000c280
        /*0958*/ 	.word	0x000000ff
        /*095c*/ 	.word	0x00022850
        /*0960*/ 	.short	0x010a
        /*0962*/ 	.byte	0x18
	.zero		1


	//   ....[45]....
        /*0964*/ 	.word	0x0000c2d0
        /*0968*/ 	.word	0x000000ff
        /*096c*/ 	.word	0x00022850
        /*0970*/ 	.short	0x010a
        /*0972*/ 	.byte	0x18
	.zero		1


	//   ....[46]....
        /*0974*/ 	.word	0x0000c5c0
        /*0978*/ 	.word	0x000000ff
        /*097c*/ 	.word	0x00000000
        /*0980*/ 	.short	0x0101
        /*0982*/ 	.byte	0x18
	.zero		1


	//   ....[47]....
        /*0984*/ 	.word	0x0000e840
        /*0988*/ 	.word	0x000000b0
        /*098c*/ 	.word	0x00000000
        /*0990*/ 	.short	0x0101
        /*0992*/ 	.byte	0x3f
	.zero		1


	//   ....[48]....
        /*0994*/ 	.word	0x00010f30
        /*0998*/ 	.word	0x00000016
        /*099c*/ 	.word	0x00022840
        /*09a0*/ 	.short	0x010a
        /*09a2*/ 	.byte	0x3f
	.zero		1


	//   ....[49]....
        /*09a4*/ 	.word	0x00011430
        /*09a8*/ 	.word	0x00000016
        /*09ac*/ 	.word	0x00022830
        /*09b0*/ 	.short	0x0107
        /*09b2*/ 	.byte	0x3f
	.zero		1


	//   ....[50]....
        /*09b4*/ 	.word	0x00011500
        /*09b8*/ 	.word	0x00000016
        /*09bc*/ 	.word	0x00022830
        /*09c0*/ 	.short	0x0101
        /*09c2*/ 	.byte	0x3f
	.zero		1


	//   ....[51]....
        /*09c4*/ 	.word	0x00011d70
        /*09c8*/ 	.word	0x00000011
        /*09cc*/ 	.word	0x00022800
        /*09d0*/ 	.short	0x0107
        /*09d2*/ 	.byte	0x3f
	.zero		1


	//   ....[52]....
        /*09d4*/ 	.word	0x00011e60
        /*09d8*/ 	.word	0x00000011
        /*09dc*/ 	.word	0x00022800
        /*09e0*/ 	.short	0x0101
        /*09e2*/ 	.byte	0x3f
	.zero		1


	//   ....[53]....
        /*09e4*/ 	.word	0x00011e80
        /*09e8*/ 	.word	0x00000011
        /*09ec*/ 	.word	0x00022820
        /*09f0*/ 	.short	0x010a
        /*09f2*/ 	.byte	0x3f
	.zero		1


	//   ....[54]....
        /*09f4*/ 	.word	0x00011f10
        /*09f8*/ 	.word	0x00000016
        /*09fc*/ 	.word	0x00022860
        /*0a00*/ 	.short	0x010a
        /*0a02*/ 	.byte	0x3f
	.zero		1


	//   ....[55]....
        /*0a04*/ 	.word	0x00012600
        /*0a08*/ 	.word	0x00000016
        /*0a0c*/ 	.word	0x00022850
        /*0a10*/ 	.short	0x0107
        /*0a12*/ 	.byte	0x3f
	.zero		1


	//   ....[56]....
        /*0a14*/ 	.word	0x000126d0
        /*0a18*/ 	.word	0x00000016
        /*0a1c*/ 	.word	0x00022850
        /*0a20*/ 	.short	0x0101
        /*0a22*/ 	.byte	0x3f
	.zero		1


	//   ....[57]....
        /*0a24*/ 	.word	0x00012a00
        /*0a28*/ 	.word	0x0000000a
        /*0a2c*/ 	.word	0x00022840
        /*0a30*/ 	.short	0x010a
        /*0a32*/ 	.byte	0x3f
	.zero		1


	//   ....[58]....
        /*0a34*/ 	.word	0x00012dd0
        /*0a38*/ 	.word	0x0000000a
        /*0a3c*/ 	.word	0x00022830
        /*0a40*/ 	.short	0x0107
        /*0a42*/ 	.byte	0x3f
	.zero		1


	//   ....[59]....
        /*0a44*/ 	.word	0x00012e90
        /*0a48*/ 	.word	0x0000000a
        /*0a4c*/ 	.word	0x00022830
        /*0a50*/ 	.short	0x0101
        /*0a52*/ 	.byte	0x3f
	.zero		1


	//   ....[60]....
        /*0a54*/ 	.word	0x00012ec0
        /*0a58*/ 	.word	0x0000000a
        /*0a5c*/ 	.word	0x00022860
        /*0a60*/ 	.short	0x010a
        /*0a62*/ 	.byte	0x3f
	.zero		1


	//   ....[61]....
        /*0a64*/ 	.word	0x000133e0
        /*0a68*/ 	.word	0x0000000a
        /*0a6c*/ 	.word	0x00022850
        /*0a70*/ 	.short	0x0107
        /*0a72*/ 	.byte	0x3f
	.zero		1


	//   ....[62]....
        /*0a74*/ 	.word	0x000134a0
        /*0a78*/ 	.word	0x0000000a
        /*0a7c*/ 	.word	0x00022850
        /*0a80*/ 	.short	0x0101
        /*0a82*/ 	.byte	0x3f
	.zero		1


	//   ....[63]....
        /*0a84*/ 	.word	0x00013880
        /*0a88*/ 	.word	0x00000005
        /*0a8c*/ 	.word	0x00022820
        /*0a90*/ 	.short	0x010a
        /*0a92*/ 	.byte	0x3f
	.zero		1


	//   ....[64]....
        /*0a94*/ 	.word	0x00013a00
        /*0a98*/ 	.word	0x00000003
        /*0a9c*/ 	.word	0x00022840
        /*0aa0*/ 	.short	0x010a
        /*0aa2*/ 	.byte	0x3f
	.zero		1


	//   ....[65]....
        /*0aa4*/ 	.word	0x00013aa0
        /*0aa8*/ 	.word	0x00000005
        /*0aac*/ 	.word	0x00022840
        /*0ab0*/ 	.short	0x010a
        /*0ab2*/ 	.byte	0x3f
	.zero		1


	//   ....[66]....
        /*0ab4*/ 	.word	0x00013ae0
        /*0ab8*/ 	.word	0x00000003
        /*0abc*/ 	.word	0x00022860
        /*0ac0*/ 	.short	0x010a
        /*0ac2*/ 	.byte	0x3f
	.zero		1


	//   ....[67]....
        /*0ac4*/ 	.word	0x00013b20
        /*0ac8*/ 	.word	0x00000005
        /*0acc*/ 	.word	0x00022860
        /*0ad0*/ 	.short	0x010a
        /*0ad2*/ 	.byte	0x3f
	.zero		1


	//   ....[68]....
        /*0ad4*/ 	.word	0x00013b80
        /*0ad8*/ 	.word	0x00000007
        /*0adc*/ 	.word	0x00022800
        /*0ae0*/ 	.short	0x010a
        /*0ae2*/ 	.byte	0x3f
	.zero		1


	//   ....[69]....
        /*0ae4*/ 	.word	0x00013be0
        /*0ae8*/ 	.word	0x00000000
        /*0aec*/ 	.word	0x00022830
        /*0af0*/ 	.short	0x010a
        /*0af2*/ 	.byte	0x3f
	.zero		1


	//   ....[70]....
        /*0af4*/ 	.word	0x00013c40
        /*0af8*/ 	.word	0x0000000a
        /*0afc*/ 	.word	0x00022850
        /*0b00*/ 	.short	0x010a
        /*0b02*/ 	.byte	0x3f
	.zero		1


	//   ....[71]....
        /*0b04*/ 	.word	0x00013ca0
        /*0b08*/ 	.word	0x00000003
        /*0b0c*/ 	.word	0x00022830
        /*0b10*/ 	.short	0x010a
        /*0b12*/ 	.byte	0x3f
	.zero		1


	//   ....[72]....
        /*0b14*/ 	.word	0x00013d00
        /*0b18*/ 	.word	0x0000000b
        /*0b1c*/ 	.word	0x00022850
        /*0b20*/ 	.short	0x010a
        /*0b22*/ 	.byte	0x3f
	.zero		1


	//   ....[73]....
        /*0b24*/ 	.word	0x00013d60
        /*0b28*/ 	.word	0x00000003
        /*0b2c*/ 	.word	0x00022830
        /*0b30*/ 	.short	0x010a
        /*0b32*/ 	.byte	0x3f
	.zero		1


	//   ....[74]....
        /*0b34*/ 	.word	0x00013dc0
        /*0b38*/ 	.word	0x00000009
        /*0b3c*/ 	.word	0x00022850
        /*0b40*/ 	.short	0x010a
        /*0b42*/ 	.byte	0x3f
	.zero		1


	//   ....[75]....
        /*0b44*/ 	.word	0x00013e20
        /*0b48*/ 	.word	0x00000003
        /*0b4c*/ 	.word	0x00022830
        /*0b50*/ 	.short	0x010a
        /*0b52*/ 	.byte	0x3f
	.zero		1


	//   ....[76]....
        /*0b54*/ 	.word	0x00013e80
        /*0b58*/ 	.word	0x00000009
        /*0b5c*/ 	.word	0x00022850
        /*0b60*/ 	.short	0x010a
        /*0b62*/ 	.byte	0x3f
	.zero		1


	//   ....[77]....
        /*0b64*/ 	.word	0x00013f80
        /*0b68*/ 	.word	0x00000016
        /*0b6c*/ 	.word	0x00022840
        /*0b70*/ 	.short	0x010a
        /*0b72*/ 	.byte	0x3f
	.zero		1


	//   ....[78]....
        /*0b74*/ 	.word	0x00014f50
        /*0b78*/ 	.word	0x00000011
        /*0b7c*/ 	.word	0x00022820
        /*0b80*/ 	.short	0x010a
        /*0b82*/ 	.byte	0x3f
	.zero		1


	//   ....[79]....
        /*0b84*/ 	.word	0x00014fa0
        /*0b88*/ 	.word	0x00000016
        /*0b8c*/ 	.word	0x00022860
        /*0b90*/ 	.short	0x010a
        /*0b92*/ 	.byte	0x3f
	.zero		1


	//   ....[80]....
        /*0b94*/ 	.word	0x00015900
        /*0b98*/ 	.word	0x0000000a
        /*0b9c*/ 	.word	0x00022840
        /*0ba0*/ 	.short	0x010a
        /*0ba2*/ 	.byte	0x3f
	.zero		1


	//   ....[81]....
        /*0ba4*/ 	.word	0x00015f90
        /*0ba8*/ 	.word	0x0000000a
        /*0bac*/ 	.word	0x00022860
        /*0bb0*/ 	.short	0x010a
        /*0bb2*/ 	.byte	0x3f
	.zero		1


	//   ....[82]....
        /*0bb4*/ 	.word	0x000167a0
        /*0bb8*/ 	.word	0x00000005
        /*0bbc*/ 	.word	0x00022820
        /*0bc0*/ 	.short	0x010a
        /*0bc2*/ 	.byte	0x3f
	.zero		1


	//   ....[83]....
        /*0bc4*/ 	.word	0x00016940
        /*0bc8*/ 	.word	0x00000003
        /*0bcc*/ 	.word	0x00022840
        /*0bd0*/ 	.short	0x010a
        /*0bd2*/ 	.byte	0x3f
	.zero		1


	//   ....[84]....
        /*0bd4*/ 	.word	0x00016990
        /*0bd8*/ 	.word	0x00000005
        /*0bdc*/ 	.word	0x00022840
        /*0be0*/ 	.short	0x010a
        /*0be2*/ 	.byte	0x3f
	.zero		1


	//   ....[85]....
        /*0be4*/ 	.word	0x000169e0
        /*0be8*/ 	.word	0x00000003
        /*0bec*/ 	.word	0x00022860
        /*0bf0*/ 	.short	0x010a
        /*0bf2*/ 	.byte	0x3f
	.zero		1


	//----- nvinfo : EIATTR_NUM_MBARRIERS
	.align		4
.L_327:
        /*0bf4*/ 	.byte	0x03, 0x38
        /*0bf6*/ 	.short	0x0016


	//----- nvinfo : EIATTR_EXIT_INSTR_OFFSETS
	.align		4
        /*0bf8*/ 	.byte	0x04, 0x1c
        /*0bfa*/ 	.short	(.L_329 - .L_328)


	//   ....[0]....
.L_328:
        /*0bfc*/ 	.word	0x00000960


	//   ....[1]....
        /*0c00*/ 	.word	0x0000f970


	//   ....[2]....
        /*0c04*/ 	.word	0x00013b70


	//----- nvinfo : EIATTR_MAX_THREADS
	.align		4
.L_329:
        /*0c08*/ 	.byte	0x04, 0x05
        /*0c0a*/ 	.short	(.L_331 - .L_330)
.L_330:
        /*0c0c*/ 	.word	0x00000180
        /*0c10*/ 	.word	0x00000001
        /*0c14*/ 	.word	0x00000001


	//----- nvinfo : EIATTR_CRS_STACK_SIZE
	.align		4
.L_331:
        /*0c18*/ 	.byte	0x04, 0x1e
        /*0c1a*/ 	.short	(.L_333 - .L_332)
.L_332:
        /*0c1c*/ 	.word	0x00000000


	//----- nvinfo : EIATTR_CBANK_PARAM_SIZE
	.align		4
.L_333:
        /*0c20*/ 	.byte	0x03, 0x19
        /*0c22*/ 	.short	0x0af0


	//----- nvinfo : EIATTR_PARAM_CBANK
	.align		4
        /*0c24*/ 	.byte	0x04, 0x0a
        /*0c26*/ 	.short	(.L_335 - .L_334)
	.align		4
.L_334:
        /*0c28*/ 	.word	index@(.nv.constant0._ZN7cutlass13device_kernelIN5flash11enable_sm90INS1_16FlashAttnFwdSm90INS1_25CollectiveMainloopFwdSm90ILi2EN4cute5tupleIJNS5_1CILi1EEES8_S8_EEENS6_IJNS7_ILi128EEENS7_ILi96EEENS7_ILi64EEEEEELi256ENS_6half_tEfNS_4arch4Sm90ELb0ELb1ELb0ELb0ELb1ELb0ELb0ELb1ELb0ELb1ELb0ELb0EEENS1_21CollectiveEpilogueFwdINS6_IJSA_NS7_ILi256EEESB_EEES9_SE_SG_Li256ELb0ELb1ELb0ELb0EEENS1_30DynamicPersistentTileSchedulerILi256ELi128ELb0ELb1ELb1EEEEEEEEEvNT_6ParamsE)
        /*0c2c*/ 	.short	0x0210
        /*0c2e*/ 	.short	0x0af0


	//----- nvinfo : EIATTR_SW_WAR
	.align		4
.L_335:
        /*0c30*/ 	.byte	0x04, 0x36
        /*0c32*/ 	.short	(.L_337 - .L_336)
.L_336:
        /*0c34*/ 	.word	0x00000008
.L_337:


//--------------------- .nv.info._ZN7cutlass13device_kernelIN5flash11enable_sm90INS1_16FlashAttnFwdSm90INS1_25CollectiveMainloopFwdSm90ILi2EN4cute5tupleIJNS5_1CILi1EEES8_S8_EEENS6_IJNS7_ILi128EEENS7_ILi96EEENS7_ILi64EEEEEELi256ENS_6half_tEfNS_4arch4Sm90ELb0ELb1ELb0ELb0ELb1ELb0ELb1ELb1ELb0ELb1ELb0ELb0EEENS1_21CollectiveEpilogueFwdINS6_IJSA_NS7_ILi256EEESB_EEES9_SE_SG_Li256ELb0ELb1ELb0ELb0EEENS1_30DynamicPersistentTileSchedulerILi256ELi128ELb0ELb1ELb1EEEEEEEEEvNT_6ParamsE --------------------------
	.section	.nv.info._ZN7cutlass13device_kernelIN5flash11enable_sm90INS1_16FlashAttnFwdSm90INS1_25CollectiveMainloopFwdSm90ILi2EN4cute5tupleIJNS5_1CILi1EEES8_S8_EEENS6_IJNS7_ILi128EEENS7_ILi96EEENS7_ILi64EEEEEELi256ENS_6half_tEfNS_4arch4Sm90ELb0ELb1ELb0ELb0ELb1ELb0ELb1ELb1ELb0ELb1ELb0ELb0EEENS1_21CollectiveEpilogueFwdINS6_IJSA_NS7_ILi256EEESB_EEES9_SE_SG_Li256ELb0ELb1ELb0ELb0EEENS1_30DynamicPersistentTileSchedulerILi256ELi128ELb0ELb1ELb1EEEEEEEEEvNT_6ParamsE,"",@"SHT_CUDA_INFO"
	.sectionflags	@""
	.align	4


	//----- nvinfo : EIATTR_CUDA_API_VERSION
	.align		4
        /*0000*/ 	.byte	0x04, 0x37
        /*0002*/ 	.short	(.L_339 - .L_338)
.L_338:
        /*0004*/ 	.word	0x00000082


	//----- nvinfo : EIATTR_KPARAM_INFO
	.align		4
.L_339:
        /*0008*/ 	.byte	0x04, 0x17
        /*000a*/ 	.short	(.L_341 - .L_340)
.L_340:
        /*000c*/ 	.word	0x00000000
        /*0010*/ 	.short	0x0000
        /*0012*/ 	.short	0x0070
        /*0014*/ 	.byte	0x00, 0xf0, 0x01, 0x2e


	//----- nvinfo : EIATTR_SPARSE_MMA_MASK
	.align		4
.L_341:
        /*0018*/ 	.byte	0x03, 0x50
        /*001a*/ 	.short	0x0000


	//----- nvinfo : EIATTR_MAXREG_COUNT
	.align		4
        /*001c*/ 	.byte	0x03, 0x1b
        /*001e*/ 	.short	0x00a8


	//----- nvinfo : EIATTR_NUM_BARRIERS
	.align		4
        /*0020*/ 	.byte	0x02, 0x4c
        /*0022*/ 	.byte	0x10
	.zero		1


	//----- nvinfo : EIATTR_EXTERNS
	.align		4
        /*0024*/ 	.byte	0x04, 0x0f
        /*0026*/ 	.short	(.L_343 - .L_342)


	//   ....[0]....
	.align		4
.L_342:
        /*0028*/ 	.word	index@(__assertfail)


	//----- nvinfo : EIATTR_ANNOTATIONS
	.align		4
.L_343:
        /*002c*/ 	.byte	0x04, 0x55
        /*002e*/ 	.short	(.L_345 - .L_344)


	//   ....[0]....
.L_344:
        /* <DEDUP_REMOVED lines=14> */


	//----- nvinfo : EIATTR_MERCURY_ISA_VERSION
	.align		4
.L_345:
        /*0100*/ 	.byte	0x03, 0x5f
        /*0102*/ 	.short	0x0101


	//----- nvinfo : EIATTR_INT_WARP_WIDE_INSTR_OFFSETS
	.align		4
        /*0104*/ 	.byte	0x04, 0x31
        /*0106*/ 	.short	(.L_347 - .L_346)


	//   ....[0]....
.L_346:
        /*0108*/ 	.word	0x000000c0


	//   ....[1]....
        /*010c*/ 	.word	0x000000d0


	//   ....[2]....
        /*0110*/ 	.word	0x000000e0


	//   ....[3]....
        /*0114*/ 	.word	0x00000180


	//   ....[4]....
        /*0118*/ 	.word	0x00022720


	//   ....[5]....
        /*011c*/ 	.word	0x000227b0


	//   ....[6]....
        /*0120*/ 	.word	0x000262d0


	//   ....[7]....
        /*0124*/ 	.word	0x00026360


	//----- nvinfo : EIATTR_COOP_GROUP_MASK_REGIDS
	.align		4
.L_347:
        /*0128*/ 	.byte	0x04, 0x29
        /*012a*/ 	.short	(.L_349 - .L_348)


	//   ....[0]....
.L_348:
        /*012c*/ 	.word	0xffffffff


	//   ....[1]....
        /*0130*/ 	.word	0xffffffff


	//   ....[2]....
        /*0134*/ 	.word	0xffffffff


	//   ....[3]....
        /*0138*/ 	.word	0xffffffff


	//   ....[4]....
        /*013c*/ 	.word	0xffffffff


	//   ....[5]....
        /*0140*/ 	.word	0xffffffff


	//   ....[6]....
        /*0144*/ 	.word	0xffffffff


	//   ....[7]....
        /*0148*/ 	.word	0xffffffff


	//   ....[8]....
        /*014c*/ 	.word	0xffffffff


	//   ....[9]....
        /*0150*/ 	.word	0xffffffff


	//   ....[10]....
        /*0154*/ 	.word	0xffffffff


	//   ....[11]....
        /*0158*/ 	.word	0xffffffff


	//   ....[12]....
        /*015c*/ 	.word	0xffffffff


	//   ....[13]....
        /*0160*/ 	.word	0xffffffff


	//   ....[14]....
        /*0164*/ 	.word	0xffffffff


	//   ....[15]....
        /*0168*/ 	.word	0xffffffff


	//   ....[16]....
        /*016c*/ 	.word	0xffffffff


	//   ....[17]....
        /*0170*/ 	.word	0xffffffff


	//   ....[18]....
        /*0174*/ 	.word	0xffffffff


	//   ....[19]....
        /*0178*/ 	.word	0xffffffff


	//   ....[20]....
        /*017c*/ 	.word	0xffffffff


	//   ....[21]....
        /*0180*/ 	.word	0xffffffff


	//   ....[22]....
        /*0184*/ 	.word	0xffffffff


	//   ....[23]....
        /*0188*/ 	.word	0xffffffff


	//   ....[24]....
        /*018c*/ 	.word	0xffffffff


	//   ....[25]....
        /*0190*/ 	.word	0xffffffff


	//   ....[26]....
        /*0194*/ 	.word	0xffffffff


	//   ....[27]....
        /*0198*/ 	.word	0xffffffff


	//   ....[28]....
        /*019c*/ 	.word	0xffffffff


	//   ....[29]....
        /*01a0*/ 	.word	0xffffffff


	//   ....[30]....
        /*01a4*/ 	.word	0xffffffff


	//   ....[31]....
        /*01a8*/ 	.word	0xffffffff


	//   ....[32]....
        /*01ac*/ 	.word	0xffffffff


	//   ....[33]....
        /*01b0*/ 	.word	0xffffffff


	//   ....[34]....
        /*01b4*/ 	.word	0xffffffff


	//   ....[35]....
        /*01b8*/ 	.word	0xffffffff


	//   ....[36]....
        /*01bc*/ 	.word	0xffffffff


	//   ....[37]....
        /*01c0*/ 	.word	0xffffffff


	//   ....[38]....
        /*01c4*/ 	.word	0xffffffff


	//   ....[39]....
        /*01c8*/ 	.word	0xffffffff


	//   ....[40]....
        /*01cc*/ 	.word	0xffffffff


	//   ....[41]....
        /*01d0*/ 	.word	0xffffffff


	//   ....[42]....
        /*01d4*/ 	.word	0xffffffff


	//   ....[43]....
        /*01d8*/ 	.word	0xffffffff


	//   ....[44]....
        /*01dc*/ 	.word	0xffffffff


	//   ....[45]....
        /*01e0*/ 	.word	0xffffffff


	//   ....[46]....
        /*01e4*/ 	.word	0xffffffff


	//   ....[47]....
        /*01e8*/ 	.word	0xffffffff


	//   ....[48]....
        /*01ec*/ 	.word	0xffffffff


	//   ....[49]....
        /*01f0*/ 	.word	0xffffffff


	//   ....[50]....
        /*01f4*/ 	.word	0xffffffff


	//   ....[51]....
        /*01f8*/ 	.word	0xffffffff


	//   ....[52]....
        /*01fc*/ 	.word	0xffffffff


	//   ....[53]....
        /*0200*/ 	.word	0xffffffff


	//   ....[54]....
        /*0204*/ 	.word	0xffffffff


	//   ....[55]....
        /*0208*/ 	.word	0xffffffff


	//   ....[56]....
        /*020c*/ 	.word	0xffffffff


	//   ....[57]....
        /*0210*/ 	.word	0xffffffff


	//   ....[58]....
        /*0214*/ 	.word	0xffffffff


	//   ....[59]....
        /*0218*/ 	.word	0xffffffff


	//   ....[60]....
        /*021c*/ 	.word	0xffffffff


	//   ....[61]....
        /*0220*/ 	.word	0xffffffff


	//   ....[62]....
        /*0224*/ 	.word	0xffffffff


	//   ....[63]....
        /*0228*/ 	.word	0xffffffff


	//   ....[64]....
        /*022c*/ 	.word	0xffffffff


	//   ....[65]....
        /*0230*/ 	.word	0xffffffff


	//   ....[66]....
        /*0234*/ 	.word	0xffffffff


	//   ....[67]....
        /*0238*/ 	.word	0xffffffff


	//   ....[68]....
        /*023c*/ 	.word	0xffffffff


	//   ....[69]....
        /*0240*/ 	.word	0xffffffff


	//   ....[70]....
        /*0244*/ 	.word	0xffffffff


	//   ....[71]....
        /*0248*/ 	.word	0xffffffff


	//   ....[72]....
        /*024c*/ 	.word	0xffffffff


	//   ....[73]....
        /*0250*/ 	.word	0xffffffff


	//   ....[74]....
        /*0254*/ 	.word	0xffffffff


	//   ....[75]....
        /*0258*/ 	.word	0xffffffff


	//   ....[76]....
        /*025c*/ 	.word	0xffffffff


	//   ....[77]....
        /*0260*/ 	.word	0xffffffff


	//   ....[78]....
        /*0264*/ 	.word	0xffffffff


	//   ....[79]....
        /*0268*/ 	.word	0xffffffff


	//   ....[80]....
        /*026c*/ 	.word	0xffffffff


	//   ....[81]....
        /*0270*/ 	.word	0xffffffff


	//   ....[82]....
        /*0274*/ 	.word	0xffffffff


	//   ....[83]....
        /*0278*/ 	.word	0xffffffff


	//   ....[84]....
        /*027c*/ 	.word	0xffffffff


	//   ....[85]....
        /*0280*/ 	.word	0xffffffff


	//   ....[86]....
        /*0284*/ 	.word	0xffffffff


	//   ....[87]....
        /*0288*/ 	.word	0xffffffff


	//   ....[88]....
        /*028c*/ 	.word	0xffffffff


	//   ....[89]....
        /*0290*/ 	.word	0xffffffff


	//   ....[90]....
        /*0294*/ 	.word	0xffffffff


	//   ....[91]....
        /*0298*/ 	.word	0xffffffff


	//   ....[92]....
        /*029c*/ 	.word	0xffffffff


	//   ....[93]....
        /*02a0*/ 	.word	0xffffffff


	//   ....[94]....
        /*02a4*/ 	.word	0xffffffff


	//   ....[95]....
        /*02a8*/ 	.word	0xffffffff


	//   ....[96]....
        /*02ac*/ 	.word	0xffffffff


	//   ....[97]....
        /*02b0*/ 	.word	0xffffffff


	//   ....[98]....
        /*02b4*/ 	.word	0xffffffff


	//   ....[99]....
        /*02b8*/ 	.word	0xffffffff


	//   ....[100]....
        /*02bc*/ 	.word	0xffffffff


	//   ....[101]....
        /*02c0*/ 	.word	0xffffffff


	//   ....[102]....
        /*02c4*/ 	.word	0xffffffff


	//   ....[103]....
        /*02c8*/ 	.word	0xffffffff


	//   ....[104]....
        /*02cc*/ 	.word	0xffffffff


	//   ....[105]....
        /*02d0*/ 	.word	0xffffffff


	//   ....[106]....
        /*02d4*/ 	.word	0xffffffff


	//   ....[107]....
        /*02d8*/ 	.word	0xffffffff


	//   ....[108]....
        /*02dc*/ 	.word	0xffffffff


	//   ....[109]....
        /*02e0*/ 	.word	0xffffffff


	//   ....[110]....
        /*02e4*/ 	.word	0xffffffff


	//   ....[111]....
        /*02e8*/ 	.word	0xffffffff


	//   ....[112]....
        /*02ec*/ 	.word	0xffffffff


	//   ....[113]....
        /*02f0*/ 	.word	0xffffffff


	//   ....[114]....
        /*02f4*/ 	.word	0xffffffff


	//   ....[115]....
        /*02f8*/ 	.word	0xffffffff


	//   ....[116]....
        /*02fc*/ 	.word	0xffffffff


	//   ....[117]....
        /*0300*/ 	.word	0xffffffff


	//   ....[118]....
        /*0304*/ 	.word	0xffffffff


	//   ....[119]....
        /*0308*/ 	.word	0xffffffff


	//   ....[120]....
        /*030c*/ 	.word	0xffffffff


	//   ....[121]....
        /*0310*/ 	.word	0xffffffff


	//   ....[122]....
        /*0314*/ 	.word	0xffffffff


	//   ....[123]....
        /*0318*/ 	.word	0xffffffff


	//   ....[124]....
        /*031c*/ 	.word	0xffffffff


	//   ....[125]....
        /*0320*/ 	.word	0xffffffff


	//   ....[126]....
        /*0324*/ 	.word	0xffffffff


	//   ....[127]....
        /*0328*/ 	.word	0xffffffff


	//   ....[128]....
        /*032c*/ 	.word	0xffffffff


	//   ....[129]....
        /*0330*/ 	.word	0xffffffff


	//   ....[130]....
        /*0334*/ 	.word	0x0500000f


	//   ....[131]....
        /*0338*/ 	.word	0x0500000f


	//   ....[132]....
        /*033c*/ 	.word	0x0500000f


	//   ....[133]....
        /*0340*/ 	.word	0x0500000f


	//   ....[134]....
        /*0344*/ 	.word	0x0500000f


	//   ....[135]....
        /*0348*/ 	.word	0x0500000f


	//   ....[136]....
        /*034c*/ 	.word	0x0500000f


	//   ....[137]....
        /*0350*/ 	.word	0x0500000f


	//   ....[138]....
        /*0354*/ 	.word	0x0500000f


	//   ....[139]....
        /*0358*/ 	.word	0x0500000f


	//   ....[140]....
        /*035c*/ 	.word	0x0500000f


	//   ....[141]....
        /*0360*/ 	.word	0x0500000f


	//   ....[142]....
        /*0364*/ 	.word	0x0500000f


	//   ....[143]....
        /*0368*/ 	.word	0x0500000f


	//   ....[144]....
        /*036c*/ 	.word	0x0500000f


	//   ....[145]....
        /*0370*/ 	.word	0x0500000f


	//   ....[146]....
        /*0374*/ 	.word	0x0500000f


	//   ....[147]....
        /*0378*/ 	.word	0x0500000f


	//   ....[148]....
        /*037c*/ 	.word	0x0500000f


	//   ....[149]....
        /*0380*/ 	.word	0x0500000f


	//   ....[150]....
        /*0384*/ 	.word	0x0500000f


	//   ....[151]....
        /*0388*/ 	.word	0x0500000f


	//   ....[152]....
        /*038c*/ 	.word	0x0500000f


	//   ....[153]....
        /*0390*/ 	.word	0x0500000f


	//   ....[154]....
        /*0394*/ 	.word	0x0500000f


	//   ....[155]....
        /*0398*/ 	.word	0x0500000f


	//   ....[156]....
        /*039c*/ 	.word	0x0500000f


	//   ....[157]....
        /*03a0*/ 	.word	0x0500000f


	//   ....[158]....
        /*03a4*/ 	.word	0x0500000f


	//   ....[159]....
        /*03a8*/ 	.word	0x0500000f


	//   ....[160]....
        /*03ac*/ 	.word	0x0500000f


	//   ....[161]....
        /*03b0*/ 	.word	0x0500000f


	//   ....[162]....
        /*03b4*/ 	.word	0x0500000f


	//   ....[163]....
        /*03b8*/ 	.word	0x0500000f


	//   ....[164]....
        /*03bc*/ 	.word	0x0500000f


	//   ....[165]....
        /*03c0*/ 	.word	0x0500000f


	//   ....[166]....
        /*03c4*/ 	.word	0x0500000f


	//   ....[167]....
        /*03c8*/ 	.word	0x0500000f


	//   ....[168]....
        /*03cc*/ 	.word	0x0500000f


	//   ....[169]....
        /*03d0*/ 	.word	0x0500000f


	//   ....[170]....
        /*03d4*/ 	.word	0x0500000f


	//   ....[171]....
        /*03d8*/ 	.word	0x0500000f


	//   ....[172]....
        /*03dc*/ 	.word	0x0500000f


	//   ....[173]....
        /*03e0*/ 	.word	0x0500000f


	//   ....[174]....
        /*03e4*/ 	.word	0x0500000f


	//   ....[175]....
        /*03e8*/ 	.word	0x0500000f


	//   ....[176]....
        /*03ec*/ 	.word	0x0500000f


	//   ....[177]....
        /*03f0*/ 	.word	0x0500000f


	//   ....[178]....
        /*03f4*/ 	.word	0x0500000f


	//   ....[179]....
        /*03f8*/ 	.word	0x0500000f


	//   ....[180]....
        /*03fc*/ 	.word	0x0500000f


	//   ....[181]....
        /*0400*/ 	.word	0x0500000f


	//   ....[182]....
        /*0404*/ 	.word	0x0500000f


	//   ....[183]....
        /*0408*/ 	.word	0x0500000f


	//   ....[184]....
        /*040c*/ 	.word	0x0500000f


	//   ....[185]....
        /*0410*/ 	.word	0x0500000f


	//   ....[186]....
        /*0414*/ 	.word	0x0500000f


	//   ....[187]....
        /*0418*/ 	.word	0x0500000f


	//   ....[188]....
        /*041c*/ 	.word	0x0500000f


	//   ....[189]....
        /*0420*/ 	.word	0x0500000f


	//   ....[190]....
        /*0424*/ 	.word	0x0500000f


	//   ....[191]....
        /*0428*/ 	.word	0x0500000f


	//   ....[192]....
        /*042c*/ 	.word	0x0500000f


	//   ....[193]....
        /*0430*/ 	.word	0x0500000f


	//   ....[194]....
        /*0434*/ 	.word	0x0500000f


	//   ....[195]....
        /*0438*/ 	.word	0x0500000f


	//   ....[196]....
        /*043c*/ 	.word	0x0500000f


	//   ....[197]....
        /*0440*/ 	.word	0x0500000f


	//   ....[198]....
        /*0444*/ 	.word	0x0500000f


	//   ....[199]....
        /*0448*/ 	.word	0x0500000f


	//   ....[200]....
        /*044c*/ 	.word	0x0500000f


	//   ....[201]....
        /*0450*/ 	.word	0x0500000f


	//   ....[202]....
        /*0454*/ 	.word	0x0500000f


	//   ....[203]....
        /*0458*/ 	.word	0x0500000f


	//   ....[204]....
        /*045c*/ 	.word	0x0500000f


	//   ....[205]....
        /*0460*/ 	.word	0x0500000f


	//   ....[206]....
        /*0464*/ 	.word	0x0500000f


	//   ....[207]....
        /*0468*/ 	.word	0x0500000f


	//   ....[208]....
        /*046c*/ 	.word	0x0500000f


	//   ....[209]....
        /*0470*/ 	.word	0x0500000f


	//   ....[210]....
        /*0474*/ 	.word	0x0500000f


	//   ....[211]....
        /*0478*/ 	.word	0x0500000f


	//   ....[212]....
        /*047c*/ 	.word	0x0500000f


	//   ....[213]....
        /*0480*/ 	.word	0xffffffff


	//   ....[214]....
        /*0484*/ 	.word	0xffffffff


	//   ....[215]....
        /*0488*/ 	.word	0xffffffff


	//   ....[216]....
        /*048c*/ 	.word	0xffffffff


	//   ....[217]....
        /*0490*/ 	.word	0xffffffff


	//   ....[218]....
        /*0494*/ 	.word	0xffffffff


	//----- nvinfo : EIATTR_COOP_GROUP_INSTR_OFFSETS
	.align		4
.L_349:
        /*0498*/ 	.byte	0x04, 0x28
        /*049a*/ 	.short	(.L_351 - .L_350)


	//   ....[0]....
.L_350:
        /*049c*/ 	.word	0x00000080


	//   ....[1]....
        /*04a0*/ 	.word	0x00000090


	//   ....[2]....
        /*04a4*/ 	.word	0x000002f0


	//   ....[3]....
        /*04a8*/ 	.word	0x00000450


	//   ....[4]....
        /*04ac*/ 	.word	0x00000570


	//   ....[5]....
        /*04b0*/ 	.word	0x000006d0


	//   ....[6]....
        /*04b4*/ 	.word	0x00002010


	//   ....[7]....
        /*04b8*/ 	.word	0x00004270


	//   ....[8]....
        /*04bc*/ 	.word	0x000044d0


	//   ....[9]....
        /*04c0*/ 	.word	0x00005b10


	//   ....[10]....
        /*04c4*/ 	.word	0x00005ba0


	//   ....[11]....
        /*04c8*/ 	.word	0x00005ed0


	//   ....[12]....
        /*04cc*/ 	.word	0x00005f00


	//   ....[13]....
        /*04d0*/ 	.word	0x0000aea0


	//   ....[14]....
        /*04d4*/ 	.word	0x0000af40


	//   ....[15]....
        /*04d8*/ 	.word	0x0000b020


	//   ....[16]....
        /*04dc*/ 	.word	0x0000b040


	//   ....[17]....
        /*04e0*/ 	.word	0x00014840


	//   ....[18]....
        /*04e4*/ 	.word	0x00014a30


	//   ....[19]....
        /*04e8*/ 	.word	0x00015b70


	//   ....[20]....
        /*04ec*/ 	.word	0x00015c10


	//   ....[21]....
        /*04f0*/ 	.word	0x00015ca0


	//   ....[22]....
        /*04f4*/ 	.word	0x00015d00


	//   ....[23]....
        /*04f8*/ 	.word	0x0001e0e0


	//   ....[24]....
        /*04fc*/ 	.word	0x0001e100


	//   ....[25]....
        /*0500*/ 	.word	0x0001e160


	//   ....[26]....
        /*0504*/ 	.word	0x0001e1a0


	//   ....[27]....
        /*0508*/ 	.word	0x0001fd50


	//   ....[28]....
        /*050c*/ 	.word	0x0001fd60


	//   ....[29]....
        /*0510*/ 	.word	0x0001fe70


	//   ....[30]....
        /*0514*/ 	.word	0x0001fea0


	//   ....[31]....
        /*0518*/ 	.word	0x00020730


	//   ....[32]....
        /*051c*/ 	.word	0x00020740


	//   ....[33]....
        /*0520*/ 	.word	0x00020890


	//   ....[34]....
        /*0524*/ 	.word	0x000208b0


	//   ....[35]....
        /*0528*/ 	.word	0x000209f0


	//   ....[36]....
        /*052c*/ 	.word	0x00020a10


	//   ....[37]....
        /*0530*/ 	.word	0x00020b60


	//   ....[38]....
        /*0534*/ 	.word	0x00020b80


	//   ....[39]....
        /*0538*/ 	.word	0x000212c0


	//   ....[40]....
        /*053c*/ 	.word	0x000212e0


	//   ....[41]....
        /*0540*/ 	.word	0x00021420


	//   ....[42]....
        /*0544*/ 	.word	0x00021440


	//   ....[43]....
        /*0548*/ 	.word	0x00021580


	//   ....[44]....
        /*054c*/ 	.word	0x000215a0


	//   ....[45]....
        /*0550*/ 	.word	0x000216f0


	//   ....[46]....
        /*0554*/ 	.word	0x00021710


	//   ....[47]....
        /*0558*/ 	.word	0x00021920


	//   ....[48]....
        /*055c*/ 	.word	0x00023180


	//   ....[49]....
        /*0560*/ 	.word	0x000231a0


	//   ....[50]....
        /*0564*/ 	.word	0x000231b0


	//   ....[51]....
        /*0568*/ 	.word	0x000231f0


	//   ....[52]....
        /*056c*/ 	.word	0x00023240


	//   ....[53]....
        /*0570*/ 	.word	0x00023260


	//   ....[54]....
        /*0574*/ 	.word	0x000232b0


	//   ....[55]....
        /*0578*/ 	.word	0x000232d0


	//   ....[56]....
        /*057c*/ 	.word	0x00023320


	//   ....[57]....
        /*0580*/ 	.word	0x00023340


	//   ....[58]....
        /*0584*/ 	.word	0x00023370


	//   ....[59]....
        /*0588*/ 	.word	0x000233a0


	//   ....[60]....
        /*058c*/ 	.word	0x000239f0


	//   ....[61]....
        /*0590*/ 	.word	0x00023a30


	//   ....[62]....
        /*0594*/ 	.word	0x00023a40


	//   ....[63]....
        /*0598*/ 	.word	0x00023a60


	//   ....[64]....
        /*059c*/ 	.word	0x00023a80


	//   ....[65]....
        /*05a0*/ 	.word	0x00023aa0


	//   ....[66]....
        /*05a4*/ 	.word	0x00023ab0


	//   ....[67]....
        /*05a8*/ 	.word	0x00023ad0


	//   ....[68]....
        /*05ac*/ 	.word	0x00023b00


	//   ....[69]....
        /*05b0*/ 	.word	0x00023b30


	//   ....[70]....
        /*05b4*/ 	.word	0x00023b70


	//   ....[71]....
        /*05b8*/ 	.word	0x00023bd0


	//   ....[72]....
        /*05bc*/ 	.word	0x00023cf0


	//   ....[73]....
        /*05c0*/ 	.word	0x00023d80


	//   ....[74]....
        /*05c4*/ 	.word	0x00023d90


	//   ....[75]....
        /*05c8*/ 	.word	0x00023ea0


	//   ....[76]....
        /*05cc*/ 	.word	0x00024520


	//   ....[77]....
        /*05d0*/ 	.word	0x00024550


	//   ....[78]....
        /*05d4*/ 	.word	0x00024560


	//   ....[79]....
        /*05d8*/ 	.word	0x000245a0


	//   ....[80]....
        /*05dc*/ 	.word	0x00024660


	//   ....[81]....
        /*05e0*/ 	.word	0x000246c0


	//   ....[82]....
        /*05e4*/ 	.word	0x00024740


	//   ....[83]....
        /*05e8*/ 	.word	0x00024760


	//   ....[84]....
        /*05ec*/ 	.word	0x000247f0


	//   ....[85]....
        /*05f0*/ 	.word	0x00024810


	//   ....[86]....
        /*05f4*/ 	.word	0x000248a0


	//   ....[87]....
        /*05f8*/ 	.word	0x000248c0


	//   ....[88]....
        /*05fc*/ 	.word	0x00024950


	//   ....[89]....
        /*0600*/ 	.word	0x00024970


	//   ....[90]....
        /*0604*/ 	.word	0x00024a00


	//   ....[91]....
        /*0608*/ 	.word	0x00024a50


	//   ....[92]....
        /*060c*/ 	.word	0x00024e80


	//   ....[93]....
        /*0610*/ 	.word	0x00024ed0


	//   ....[94]....
        /*0614*/ 	.word	0x00024ef0


	//   ....[95]....
        /*0618*/ 	.word	0x00024fb0


	//   ....[96]....
        /*061c*/ 	.word	0x00024fd0


	//   ....[97]....
        /*0620*/ 	.word	0x00025080


	//   ....[98]....
        /*0624*/ 	.word	0x00025090


	//   ....[99]....
        /*0628*/ 	.word	0x000250c0


	//   ....[100]....
        /*062c*/ 	.word	0x00025150


	//   ....[101]....
        /*0630*/ 	.word	0x000251f0


	//   ....[102]....
        /*0634*/ 	.word	0x00025210


	//   ....[103]....
        /*0638*/ 	.word	0x00025220


	//   ....[104]....
        /*063c*/ 	.word	0x00025920


	//   ....[105]....
        /*0640*/ 	.word	0x00025940


	//   ....[106]....
        /*0644*/ 	.word	0x00025950


	//   ....[107]....
        /*0648*/ 	.word	0x00025960


	//   ....[108]....
        /*064c*/ 	.word	0x00025980


	//   ....[109]....
        /*0650*/ 	.word	0x000259e0


	//   ....[110]....
        /*0654*/ 	.word	0x00025a00


	//   ....[111]....
        /*0658*/ 	.word	0x00025a10


	//   ....[112]....
        /*065c*/ 	.word	0x00025a50


	//   ....[113]....
        /*0660*/ 	.word	0x00025a80


	//   ....[114]....
        /*0664*/ 	.word	0x00025a90


	//   ....[115]....
        /*0668*/ 	.word	0x00025ab0


	//   ....[116]....
        /*066c*/ 	.word	0x00025e00


	//   ....[117]....
        /*0670*/ 	.word	0x00025e20


	//   ....[118]....
        /*0674*/ 	.word	0x00025e30


	//   ....[119]....
        /*0678*/ 	.word	0x00025e40


	//   ....[120]....
        /*067c*/ 	.word	0x00025e50


	//   ....[121]....
        /*0680*/ 	.word	0x00025e70


	//   ....[122]....
        /*0684*/ 	.word	0x00025ee0


	//   ....[123]....
        /*0688*/ 	.word	0x00025f00


	//   ....[124]....
        /*068c*/ 	.word	0x00025f60


	//   ....[125]....
        /*0690*/ 	.word	0x00025f70


	//   ....[126]....
        /*0694*/ 	.word	0x00025fe0


	//   ....[127]....
        /*0698*/ 	.word	0x00026050


	//   ....[128]....
        /*069c*/ 	.word	0x00026480


	//   ....[129]....
        /*06a0*/ 	.word	0x00026660


	//   ....[130]....
        /*06a4*/ 	.word	0x00026c20


	//   ....[131]....
        /*06a8*/ 	.word	0x00026d00


	//   ....[132]....
        /*06ac*/ 	.word	0x00026da0


	//   ....[133]....
        /*06b0*/ 	.word	0x00026e20


	//   ....[134]....
        /*06b4*/ 	.word	0x00026ed0


	//   ....[135]....
        /*06b8*/ 	.word	0x00026f30


	//   ....[136]....
        /*06bc*/ 	.word	0x00026ff0


	//   ....[137]....
        /*06c0*/ 	.word	0x00027050


	//   ....[138]....
        /*06c4*/ 	.word	0x00027110


	//   ....[139]....
        /*06c8*/ 	.word	0x00027170


	//   ....[140]....
        /*06cc*/ 	.word	0x00027230


	//   ....[141]....
        /*06d0*/ 	.word	0x00027290


	//   ....[142]....
        /*06d4*/ 	.word	0x00027330


	//   ....[143]....
        /*06d8*/ 	.word	0x000273e0


	//   ....[144]....
        /*06dc*/ 	.word	0x00027480


	//   ....[145]....
        /*06e0*/ 	.word	0x00027510


	//   ....[146]....
        /*06e4*/ 	.word	0x000275e0


	//   ....[147]....
        /*06e8*/ 	.word	0x000276f0


	//   ....[148]....
        /*06ec*/ 	.word	0x00027770


	//   ....[149]....
        /*06f0*/ 	.word	0x000277d0


	//   ....[150]....
        /*06f4*/ 	.word	0x000278b0


	//   ....[151]....
        /*06f8*/ 	.word	0x00027930


	//   ....[152]....
        /*06fc*/ 	.word	0x00027a30


	//   ....[153]....
        /*0700*/ 	.word	0x00027b30


	//   ....[154]....
        /*0704*/ 	.word	0x00027ba0


	//   ....[155]....
        /*0708*/ 	.word	0x00027c00


	//   ....[156]....
        /*070c*/ 	.word	0x00027cd0


	//   ....[157]....
        /*0710*/ 	.word	0x00027df0


	//   ....[158]....
        /*0714*/ 	.word	0x00027e40


	//   ....[159]....
        /*0718*/ 	.word	0x00027ed0


	//   ....[160]....
        /*071c*/ 	.word	0x00027f70


	//   ....[161]....
        /*0720*/ 	.word	0x00027ff0


	//   ....[162]....
        /*0724*/ 	.word	0x000280c0


	//   ....[163]....
        /*0728*/ 	.word	0x000281d0


	//   ....[164]....
        /*072c*/ 	.word	0x00028220


	//   ....[165]....
        /*0730*/ 	.word	0x00028290


	//   ....[166]....
        /*0734*/ 	.word	0x00028380


	//   ....[167]....
        /*0738*/ 	.word	0x00028490


	//   ....[168]....
        /*073c*/ 	.word	0x000284e0


	//   ....[169]....
        /*0740*/ 	.word	0x00028550


	//   ....[170]....
        /*0744*/ 	.word	0x00028640


	//   ....[171]....
        /*0748*/ 	.word	0x00028750


	//   ....[172]....
        /*074c*/ 	.word	0x000287a0


	//   ....[173]....
        /*0750*/ 	.word	0x00028810


	//   ....[174]....
        /*0754*/ 	.word	0x000288f0


	//   ....[175]....
        /*0758*/ 	.word	0x00028a20


	//   ....[176]....
        /*075c*/ 	.word	0x00028af0


	//   ....[177]....
        /*0760*/ 	.word	0x00028b80


	//   ....[178]....
        /*0764*/ 	.word	0x00028cb0


	//   ....[179]....
        /*0768*/ 	.word	0x00028d10


	//   ....[180]....
        /*076c*/ 	.word	0x00028e20


	//   ....[181]....
        /*0770*/ 	.word	0x00028e80


	//   ....[182]....
        /*0774*/ 	.word	0x00028f90


	//   ....[183]....
        /*0778*/ 	.word	0x00028ff0


	//   ....[184]....
        /*077c*/ 	.word	0x00029100


	//   ....[185]....
        /*0780*/ 	.word	0x00029160


	//   ....[186]....
        /*0784*/ 	.word	0x00029220


	//   ....[187]....
        /*0788*/ 	.word	0x00029380


	//   ....[188]....
        /*078c*/ 	.word	0x00029420


	//   ....[189]....
        /*0790*/ 	.word	0x00029480


	//   ....[190]....
        /*0794*/ 	.word	0x00029520


	//   ....[191]....
        /*0798*/ 	.word	0x00029580


	//   ....[192]....
        /*079c*/ 	.word	0x00029630


	//   ....[193]....
        /*07a0*/ 	.word	0x00029690


	//   ....[194]....
        /*07a4*/ 	.word	0x00029730


	//   ....[195]....
        /*07a8*/ 	.word	0x00029790


	//   ....[196]....
        /*07ac*/ 	.word	0x00029830


	//   ....[197]....
        /*07b0*/ 	.word	0x00029890


	//   ....[198]....
        /*07b4*/ 	.word	0x00029930


	//   ....[199]....
        /*07b8*/ 	.word	0x00029a10


	//   ....[200]....
        /*07bc*/ 	.word	0x00029ab0


	//   ....[201]....
        /*07c0*/ 	.word	0x00029b10


	//   ....[202]....
        /*07c4*/ 	.word	0x00029be0


	//   ....[203]....
        /*07c8*/ 	.word	0x00029c40


	//   ....[204]....
        /*07cc*/ 	.word	0x00029d10


	//   ....[205]....
        /*07d0*/ 	.word	0x00029d70


	//   ....[206]....
        /*07d4*/ 	.word	0x00029e40


	//   ....[207]....
        /*07d8*/ 	.word	0x00029ea0


	//   ....[208]....
        /*07dc*/ 	.word	0x00029f70


	//   ....[209]....
        /*07e0*/ 	.word	0x00029fd0


	//   ....[210]....
        /*07e4*/ 	.word	0x0002a0a0


	//   ....[211]....
        /*07e8*/ 	.word	0x0002a130


	//   ....[212]....
        /*07ec*/ 	.word	0x0002a250


	//   ....[213]....
        /*07f0*/ 	.word	0x0002c730


	//   ....[214]....
        /*07f4*/ 	.word	0x0002d110


	//   ....[215]....
        /*07f8*/ 	.word	0x0002dcb0


	//   ....[216]....
        /*07fc*/ 	.word	0x0002dd10


	//   ....[217]....
        /*0800*/ 	.word	0x0002dd70


	//   ....[218]....
        /*0804*/ 	.word	0x0002dd90


	//----- nvinfo : EIATTR_REG_RECONFIG
	.align		4
.L_351:
        /*0808*/ 	.byte	0x01, 0x54
	.zero		2


	//----- nvinfo : EIATTR_SYSCALL_OFFSETS
	.align		4
        /*080c*/ 	.byte	0x04, 0x46
        /*080e*/ 	.short	(.L_353 - .L_352)


	//   ....[0]....
.L_352:
        /*0810*/ 	.word	0x00002580


	//   ....[1]....
        /*0814*/ 	.word	0x00022910


	//   ....[2]....
        /*0818*/ 	.word	0x00022a60


	//   ....[3]....
        /*081c*/ 	.word	0x00022b50


	//   ....[4]....
        /*0820*/ 	.word	0x00023680


	//   ....[5]....
        /*0824*/ 	.word	0x000241f0


	//----- nvinfo : EIATTR_MBARRIER_INSTR_OFFSETS
	.align		4
.L_353:
        /*0828*/ 	.byte	0x04, 0x39
        /*082a*/ 	.short	(.L_355 - .L_354)


	//   ....[0]....
.L_354:
        /*082c*/ 	.word	0x00000190
        /*0830*/ 	.word	0x000000ff
        /*0834*/ 	.word	0x00032400
        /*0838*/ 	.short	0x0100
        /*083a*/ 	.byte	0x08
	.zero		1


	//   ....[1]....
        /*083c*/ 	.word	0x000001a0
        /*0840*/ 	.word	0x000000ff
        /*0844*/ 	.word	0x00032410
        /*0848*/ 	.short	0x0100
        /*084a*/ 	.byte	0x08
	.zero		1


	//   ....[2]....
        /*084c*/ 	.word	0x000001b0
        /*0850*/ 	.word	0x000000ff
        /*0854*/ 	.word	0x00032420
        /*0858*/ 	.short	0x0100
        /*085a*/ 	.byte	0x08
	.zero		1


	//   ....[3]....
        /*085c*/ 	.word	0x000002a0
        /*0860*/ 	.word	0x000000ff
        /*0864*/ 	.word	0x00032430
        /*0868*/ 	.short	0x0100
        /*086a*/ 	.byte	0x08
	.zero		1


	//   ....[4]....
        /*086c*/ 	.word	0x000002b0
        /*0870*/ 	.word	0x000000ff
        /*0874*/ 	.word	0x00032440
        /*0878*/ 	.short	0x0100
        /*087a*/ 	.byte	0x08
	.zero		1


	//   ....[5]....
        /*087c*/ 	.word	0x000002c0
        /*0880*/ 	.word	0x000000ff
        /*0884*/ 	.word	0x00032438
        /*0888*/ 	.short	0x0100
        /*088a*/ 	.byte	0x08
	.zero		1


	//   ....[6]....
        /*088c*/ 	.word	0x000002d0
        /*0890*/ 	.word	0x000000ff
        /*0894*/ 	.word	0x00032448
        /*0898*/ 	.short	0x0100
        /*089a*/ 	.byte	0x08
	.zero		1


	//   ....[7]....
        /*089c*/ 	.word	0x00000400
        /*08a0*/ 	.word	0x000000ff
        /*08a4*/ 	.word	0x00032450
        /*08a8*/ 	.short	0x0100
        /*08aa*/ 	.byte	0x08
	.zero		1


	//   ....[8]....
        /*08ac*/ 	.word	0x00000410
        /*08b0*/ 	.word	0x000000ff
        /*08b4*/ 	.word	0x00032460
        /*08b8*/ 	.short	0x0100
        /*08ba*/ 	.byte	0x08
	.zero		1


	//   ....[9]....
        /*08bc*/ 	.word	0x00000420
        /*08c0*/ 	.word	0x000000ff
        /*08c4*/ 	.word	0x00032458
        /*08c8*/ 	.short	0x0100
        /*08ca*/ 	.byte	0x08
	.zero		1


	//   ....[10]....
        /*08cc*/ 	.word	0x00000430
        /*08d0*/ 	.word	0x000000ff
        /*08d4*/ 	.word	0x00032468
        /*08d8*/ 	.short	0x0100
        /*08da*/ 	.byte	0x08
	.zero		1


	//   ....[11]....
        /*08dc*/ 	.word	0x00000520
        /*08e0*/ 	.word	0x000000ff
        /*08e4*/ 	.word	0x00032470
        /*08e8*/ 	.short	0x0100
        /*08ea*/ 	.byte	0x06
	.zero		1


	//   ....[12]....
        /*08ec*/ 	.word	0x00000530
        /*08f0*/ 	.word	0x000000ff
        /*08f4*/ 	.word	0x00032480
        /*08f8*/ 	.short	0x0100
        /*08fa*/ 	.byte	0x06
	.zero		1


	//   ....[13]....
        /*08fc*/ 	.word	0x00000540
        /*0900*/ 	.word	0x000000ff
        /*0904*/ 	.word	0x00032478
        /*0908*/ 	.short	0x0100
        /*090a*/ 	.byte	0x06
	.zero		1


	//   ....[14]....
        /*090c*/ 	.word	0x00000550
        /*0910*/ 	.word	0x000000ff
        /*0914*/ 	.word	0x00032488
        /*0918*/ 	.short	0x0100
        /*091a*/ 	.byte	0x06
	.zero		1


	//   ....[15]....
        /*091c*/ 	.word	0x00000680
        /*0920*/ 	.word	0x000000ff
        /*0924*/ 	.word	0x00032490
        /*0928*/ 	.short	0x0100
        /*092a*/ 	.byte	0x08
	.zero		1


	//   ....[16]....
        /*092c*/ 	.word	0x00000690
        /*0930*/ 	.word	0x000000ff
        /*0934*/ 	.word	0x000324a0
        /*0938*/ 	.short	0x0100
        /*093a*/ 	.byte	0x08
	.zero		1


	//   ....[17]....
        /*093c*/ 	.word	0x000006a0
        /*0940*/ 	.word	0x000000ff
        /*0944*/ 	.word	0x00032498
        /*0948*/ 	.short	0x0100
        /*094a*/ 	.byte	0x08
	.zero		1


	//   ....[18]....
        /*094c*/ 	.word	0x000006b0
        /*0950*/ 	.word	0x000000ff
        /*0954*/ 	.word	0x000324a8
        /*0958*/ 	.short	0x0100
        /*095a*/ 	.byte	0x08
	.zero		1


	//   ....[19]....
        /*095c*/ 	.word	0x000007f0
        /*0960*/ 	.word	0x000000ff
        /*0964*/ 	.word	0x000324b0
        /*0968*/ 	.short	0x0100
        /*096a*/ 	.byte	0x08
	.zero		1


	//   ....[20]....
        /*096c*/ 	.word	0x00000800
        /*0970*/ 	.word	0x000000ff
        /*0974*/ 	.word	0x000324c0
        /*0978*/ 	.short	0x0100
        /*097a*/ 	.byte	0x08
	.zero		1


	//   ....[21]....
        /*097c*/ 	.word	0x00000810
        /*0980*/ 	.word	0x000000ff
        /*0984*/ 	.word	0x000324b8
        /*0988*/ 	.short	0x0100
        /*098a*/ 	.byte	0x08
	.zero		1


	//   ....[22]....
        /*098c*/ 	.word	0x00000820
        /*0990*/ 	.word	0x000000ff
        /*0994*/ 	.word	0x000324c8
        /*0998*/ 	.short	0x0100
        /*099a*/ 	.byte	0x08
	.zero		1


	//   ....[23]....
        /*099c*/ 	.word	0x000027d0
        /*09a0*/ 	.word	0x000000ff
        /*09a4*/ 	.word	0x00032400
        /*09a8*/ 	.short	0x010a
        /*09aa*/ 	.byte	0x2a
	.zero		1


	//   ....[24]....
        /*09ac*/ 	.word	0x00002c60
        /*09b0*/ 	.word	0x00000018
        /*09b4*/ 	.word	0x00000000
        /*09b8*/ 	.short	0x010a
        /*09ba*/ 	.byte	0x3f
	.zero		1


	//   ....[25]....
        /*09bc*/ 	.word	0x00002cc0
        /*09c0*/ 	.word	0x00000018
        /*09c4*/ 	.word	0x00000000
        /*09c8*/ 	.short	0x010a
        /*09ca*/ 	.byte	0x3f
	.zero		1


	//   ....[26]....
        /*09cc*/ 	.word	0x00003070
        /*09d0*/ 	.word	0x000000ff
        /*09d4*/ 	.word	0x00032410
        /*09d8*/ 	.short	0x010a
        /*09da*/ 	.byte	0x2a
	.zero		1


	//   ....[27]....
        /*09dc*/ 	.word	0x00003170
        /*09e0*/ 	.word	0x00000008
        /*09e4*/ 	.word	0x00000000
        /*09e8*/ 	.short	0x010a
        /*09ea*/ 	.byte	0x3f
	.zero		1


	//   ....[28]....
        /*09ec*/ 	.word	0x000031d0
        /*09f0*/ 	.word	0x00000008
        /*09f4*/ 	.word	0x00000000
        /*09f8*/ 	.short	0x010a
        /*09fa*/ 	.byte	0x3f
	.zero		1


	//   ....[29]....
        /*09fc*/ 	.word	0x00003f10
        /*0a00*/ 	.word	0x0000000c
        /*0a04*/ 	.word	0x00000000
        /*0a08*/ 	.short	0x0101
        /*0a0a*/ 	.byte	0x3f
	.zero		1


	//   ....[30]....
        /*0a0c*/ 	.word	0x00009240
        /*0a10*/ 	.word	0x00000006
        /*0a14*/ 	.word	0x00000000
        /*0a18*/ 	.short	0x0101
        /*0a1a*/ 	.byte	0x3f
	.zero		1


	//   ....[31]....
        /*0a1c*/ 	.word	0x00009990
        /*0a20*/ 	.word	0x00000002
        /*0a24*/ 	.word	0x00000000
        /*0a28*/ 	.short	0x010a
        /*0a2a*/ 	.byte	0x3f
	.zero		1


	//   ....[32]....
        /*0a2c*/ 	.word	0x00009a30
        /*0a30*/ 	.word	0x00000006
        /*0a34*/ 	.word	0x00000000
        /*0a38*/ 	.short	0x010a
        /*0a3a*/ 	.byte	0x3f
	.zero		1


	//   ....[33]....
        /*0a3c*/ 	.word	0x00009e40
        /*0a40*/ 	.word	0x00000002
        /*0a44*/ 	.word	0x00000000
        /*0a48*/ 	.short	0x010a
        /*0a4a*/ 	.byte	0x3f
	.zero		1


	//   ....[34]....
        /*0a4c*/ 	.word	0x00009f10
        /*0a50*/ 	.word	0x00000014
        /*0a54*/ 	.word	0x00000000
        /*0a58*/ 	.short	0x010a
        /*0a5a*/ 	.byte	0x3f
	.zero		1


	//   ....[35]....
        /*0a5c*/ 	.word	0x0000ac50
        /*0a60*/ 	.word	0x00000005
        /*0a64*/ 	.word	0x00000000
        /*0a68*/ 	.short	0x0101
        /*0a6a*/ 	.byte	0x3f
	.zero		1


	//   ....[36]....
        /*0a6c*/ 	.word	0x00013000
        /*0a70*/ 	.word	0x00000000
        /*0a74*/ 	.word	0x00000000
        /*0a78*/ 	.short	0x0101
        /*0a7a*/ 	.byte	0x3f
	.zero		1


	//   ....[37]....
        /*0a7c*/ 	.word	0x000131f0
        /*0a80*/ 	.word	0x00000002
        /*0a84*/ 	.word	0x00000000
        /*0a88*/ 	.short	0x010a
        /*0a8a*/ 	.byte	0x3f
	.zero		1


	//   ....[38]....
        /*0a8c*/ 	.word	0x00013290
        /*0a90*/ 	.word	0x00000006
        /*0a94*/ 	.word	0x00000000
        /*0a98*/ 	.short	0x010a
        /*0a9a*/ 	.byte	0x3f
	.zero		1


	//   ....[39]....
        /*0a9c*/ 	.word	0x000136a0
        /*0aa0*/ 	.word	0x00000002
        /*0aa4*/ 	.word	0x00000000
        /*0aa8*/ 	.short	0x010a
        /*0aaa*/ 	.byte	0x3f
	.zero		1


	//   ....[40]....
        /*0aac*/ 	.word	0x00013770
        /*0ab0*/ 	.word	0x0000000e
        /*0ab4*/ 	.word	0x00000000
        /*0ab8*/ 	.short	0x010a
        /*0aba*/ 	.byte	0x3f
	.zero		1


	//   ....[41]....
        /*0abc*/ 	.word	0x000144b0
        /*0ac0*/ 	.word	0x00000006
        /*0ac4*/ 	.word	0x00000000
        /*0ac8*/ 	.short	0x0101
        /*0aca*/ 	.byte	0x3f
	.zero		1


	//   ....[42]....
        /*0acc*/ 	.word	0x0001dca0
        /*0ad0*/ 	.word	0x00000003
        /*0ad4*/ 	.word	0x00000000
        /*0ad8*/ 	.short	0x0101
        /*0ada*/ 	.byte	0x3f
	.zero		1


	//   ....[43]....
        /*0adc*/ 	.word	0x00020750
        /*0ae0*/ 	.word	0x000000ff
        /*0ae4*/ 	.word	0x00000000
        /*0ae8*/ 	.short	0x0101
        /*0aea*/ 	.byte	0x05
	.zero		1


	//   ....[44]....
        /*0aec*/ 	.word	0x00022f50
        /*0af0*/ 	.word	0x00000018
        /*0af4*/ 	.word	0x00032440
        /*0af8*/ 	.short	0x010a
        /*0afa*/ 	.byte	0x3f
	.zero		1


	//   ....[45]....
        /*0afc*/ 	.word	0x00023460
        /*0b00*/ 	.word	0x00000018
        /*0b04*/ 	.word	0x00032430
        /*0b08*/ 	.short	0x0107
        /*0b0a*/ 	.byte	0x3f
	.zero		1


	//   ....[46]....
        /*0b0c*/ 	.word	0x00023510
        /*0b10*/ 	.word	0x00000018
        /*0b14*/ 	.word	0x00032430
        /*0b18*/ 	.short	0x0101
        /*0b1a*/ 	.byte	0x3f
	.zero		1


	//   ....[47]....
        /*0b1c*/ 	.word	0x00024030
        /*0b20*/ 	.word	0x00000011
        /*0b24*/ 	.word	0x00032400
        /*0b28*/ 	.short	0x0107
        /*0b2a*/ 	.byte	0x3f
	.zero		1


	//   ....[48]....
        /*0b2c*/ 	.word	0x000240c0
        /*0b30*/ 	.word	0x00000011
        /*0b34*/ 	.word	0x00032400
        /*0b38*/ 	.short	0x0101
        /*0b3a*/ 	.byte	0x3f
	.zero		1


	//   ....[49]....
        /*0b3c*/ 	.word	0x00024b10
        /*0b40*/ 	.word	0x00000011
        /*0b44*/ 	.word	0x00032410
        /*0b48*/ 	.short	0x0107
        /*0b4a*/ 	.byte	0x3f
	.zero		1


	//   ....[50]....
        /*0b4c*/ 	.word	0x00024c00
        /*0b50*/ 	.word	0x00000011
        /*0b54*/ 	.word	0x00032410
        /*0b58*/ 	.short	0x0101
        /*0b5a*/ 	.byte	0x3f
	.zero		1


	//   ....[51]....
        /*0b5c*/ 	.word	0x00024c20
        /*0b60*/ 	.word	0x00000011
        /*0b64*/ 	.word	0x00032420
        /*0b68*/ 	.short	0x010a
        /*0b6a*/ 	.byte	0x3f
	.zero		1


	//   ....[52]....
        /*0b6c*/ 	.word	0x00024ca0
        /*0b70*/ 	.word	0x00000018
        /*0b74*/ 	.word	0x00032460
        /*0b78*/ 	.short	0x010a
        /*0b7a*/ 	.byte	0x3f
	.zero		1


	//   ....[53]....
        /*0b7c*/ 	.word	0x000253a0
        /*0b80*/ 	.word	0x00000018
        /*0b84*/ 	.word	0x00032450
        /*0b88*/ 	.short	0x0107
        /*0b8a*/ 	.byte	0x3f
	.zero		1


	//   ....[54]....
        /*0b8c*/ 	.word	0x00025460
        /*0b90*/ 	.word	0x00000018
        /*0b94*/ 	.word	0x00032450
        /*0b98*/ 	.short	0x0101
        /*0b9a*/ 	.byte	0x3f
	.zero		1


	//   ....[55]....
        /*0b9c*/ 	.word	0x00025780
        /*0ba0*/ 	.word	0x0000000a
        /*0ba4*/ 	.word	0x00032440
        /*0ba8*/ 	.short	0x010a
        /*0baa*/ 	.byte	0x3f
	.zero		1


	//   ....[56]....
        /*0bac*/ 	.word	0x00025b50
        /*0bb0*/ 	.word	0x0000000a
        /*0bb4*/ 	.word	0x00032430
        /*0bb8*/ 	.short	0x0107
        /*0bba*/ 	.byte	0x3f
	.zero		1


	//   ....[57]....
        /*0bbc*/ 	.word	0x00025c00
        /*0bc0*/ 	.word	0x0000000a
        /*0bc4*/ 	.word	0x00032430
        /*0bc8*/ 	.short	0x0101
        /*0bca*/ 	.byte	0x3f
	.zero		1


	//   ....[58]....
        /*0bcc*/ 	.word	0x00025c30
        /*0bd0*/ 	.word	0x0000000a
        /*0bd4*/ 	.word	0x00032460
        /*0bd8*/ 	.short	0x010a
        /*0bda*/ 	.byte	0x3f
	.zero		1


	//   ....[59]....
        /*0bdc*/ 	.word	0x00026150
        /*0be0*/ 	.word	0x0000000a
        /*0be4*/ 	.word	0x00032450
        /*0be8*/ 	.short	0x0107
        /*0bea*/ 	.byte	0x3f
	.zero		1


	//   ....[60]....
        /*0bec*/ 	.word	0x00026200
        /*0bf0*/ 	.word	0x0000000a
        /*0bf4*/ 	.word	0x00032450
        /*0bf8*/ 	.short	0x0101
        /*0bfa*/ 	.byte	0x3f
	.zero		1


	//   ....[61]....
        /*0bfc*/ 	.word	0x000265e0
        /*0c00*/ 	.word	0x00000007
        /*0c04*/ 	.word	0x00032420
        /*0c08*/ 	.short	0x010a
        /*0c0a*/ 	.byte	0x3f
	.zero		1


	//   ....[62]....
        /*0c0c*/ 	.word	0x00026780
        /*0c10*/ 	.word	0x00000005
        /*0c14*/ 	.word	0x00032440
        /*0c18*/ 	.short	0x010a
        /*0c1a*/ 	.byte	0x3f
	.zero		1


	//   ....[63]....
        /*0c1c*/ 	.word	0x00026820
        /*0c20*/ 	.word	0x00000003
        /*0c24*/ 	.word	0x00032440
        /*0c28*/ 	.short	0x010a
        /*0c2a*/ 	.byte	0x3f
	.zero		1


	//   ....[64]....
        /*0c2c*/ 	.word	0x00026860
        /*0c30*/ 	.word	0x00000005
        /*0c34*/ 	.word	0x00032460
        /*0c38*/ 	.short	0x010a
        /*0c3a*/ 	.byte	0x3f
	.zero		1


	//   ....[65]....
        /*0c3c*/ 	.word	0x000268a0
        /*0c40*/ 	.word	0x00000003
        /*0c44*/ 	.word	0x00032460
        /*0c48*/ 	.short	0x010a
        /*0c4a*/ 	.byte	0x3f
	.zero		1


	//   ....[66]....
        /*0c4c*/ 	.word	0x00026910
        /*0c50*/ 	.word	0x00000009
        /*0c54*/ 	.word	0x00032400
        /*0c58*/ 	.short	0x010a
        /*0c5a*/ 	.byte	0x3f
	.zero		1


	//   ....[67]....
        /*0c5c*/ 	.word	0x00026960
        /*0c60*/ 	.word	0x00000018
        /*0c64*/ 	.word	0x00000000
        /*0c68*/ 	.short	0x010a
        /*0c6a*/ 	.byte	0x3f
	.zero		1


	//   ....[68]....
        /*0c6c*/ 	.word	0x000269c0
        /*0c70*/ 	.word	0x00000009
        /*0c74*/ 	.word	0x00032410
        /*0c78*/ 	.short	0x010a
        /*0c7a*/ 	.byte	0x3f
	.zero		1


	//   ....[69]....
        /*0c7c*/ 	.word	0x00026a10
        /*0c80*/ 	.word	0x00000008
        /*0c84*/ 	.word	0x00000000
        /*0c88*/ 	.short	0x010a
        /*0c8a*/ 	.byte	0x3f
	.zero		1


	//   ....[70]....
        /*0c8c*/ 	.word	0x00026a60
        /*0c90*/ 	.word	0x00000006
        /*0c94*/ 	.word	0x00000000
        /*0c98*/ 	.short	0x010a
        /*0c9a*/ 	.byte	0x3f
	.zero		1


	//   ....[71]....
        /*0c9c*/ 	.word	0x00026ab0
        /*0ca0*/ 	.word	0x00000014
        /*0ca4*/ 	.word	0x00000000
        /*0ca8*/ 	.short	0x010a
        /*0caa*/ 	.byte	0x3f
	.zero		1


	//   ....[72]....
        /*0cac*/ 	.word	0x00026b00
        /*0cb0*/ 	.word	0x00000006
        /*0cb4*/ 	.word	0x00000000
        /*0cb8*/ 	.short	0x010a
        /*0cba*/ 	.byte	0x3f
	.zero		1


	//   ....[73]....
        /*0cbc*/ 	.word	0x00026b50
        /*0cc0*/ 	.word	0x0000000e
        /*0cc4*/ 	.word	0x00000000
        /*0cc8*/ 	.short	0x010a
        /*0cca*/ 	.byte	0x3f
	.zero		1


	//   ....[74]....
        /*0ccc*/ 	.word	0x00026c50
        /*0cd0*/ 	.word	0x00000018
        /*0cd4*/ 	.word	0x00032440
        /*0cd8*/ 	.short	0x010a
        /*0cda*/ 	.byte	0x3f
	.zero		1


	//   ....[75]....
        /*0cdc*/ 	.word	0x00028920
        /*0ce0*/ 	.word	0x00000011
        /*0ce4*/ 	.word	0x00032420
        /*0ce8*/ 	.short	0x010a
        /*0cea*/ 	.byte	0x3f
	.zero		1


	//   ....[76]....
        /*0cec*/ 	.word	0x00028970
        /*0cf0*/ 	.word	0x00000018
        /*0cf4*/ 	.word	0x00032460
        /*0cf8*/ 	.short	0x010a
        /*0cfa*/ 	.byte	0x3f
	.zero		1


	//   ....[77]....
        /*0cfc*/ 	.word	0x000292d0
        /*0d00*/ 	.word	0x0000000a
        /*0d04*/ 	.word	0x00032440
        /*0d08*/ 	.short	0x010a
        /*0d0a*/ 	.byte	0x3f
	.zero		1


	//   ....[78]....
        /*0d0c*/ 	.word	0x00029960
        /*0d10*/ 	.word	0x0000000a
        /*0d14*/ 	.word	0x00032460
        /*0d18*/ 	.short	0x010a
        /*0d1a*/ 	.byte	0x3f
	.zero		1


	//   ....[79]....
        /*0d1c*/ 	.word	0x0002a170
        /*0d20*/ 	.word	0x00000007
        /*0d24*/ 	.word	0x00032420
        /*0d28*/ 	.short	0x010a
        /*0d2a*/ 	.byte	0x3f
	.zero		1


	//   ....[80]....
        /*0d2c*/ 	.word	0x0002a310
        /*0d30*/ 	.word	0x00000005
        /*0d34*/ 	.word	0x00032440
        /*0d38*/ 	.short	0x010a
        /*0d3a*/ 	.byte	0x3f
	.zero		1


	//   ....[81]....
        /*0d3c*/ 	.word	0x0002a360
        /*0d40*/ 	.word	0x00000003
        /*0d44*/ 	.word	0x00032440
        /*0d48*/ 	.short	0x010a
        /*0d4a*/ 	.byte	0x3f
	.zero		1


	//   ....[82]....
        /*0d4c*/ 	.word	0x0002a3b0
        /*0d50*/ 	.word	0x00000005
        /*0d54*/ 	.word	0x00032460
        /*0d58*/ 	.short	0x010a
        /*0d5a*/ 	.byte	0x3f
	.zero		1


	//   ....[83]....
        /*0d5c*/ 	.word	0x0002a760
        /*0d60*/ 	.word	0x0000000a
        /*0d64*/ 	.word	0x00000000
        /*0d68*/ 	.short	0x010a
        /*0d6a*/ 	.byte	0x3f
	.zero		1


	//   ....[84]....
        /*0d6c*/ 	.word	0x0002a8a0
        /*0d70*/ 	.word	0x00000002
        /*0d74*/ 	.word	0x00000000
        /*0d78*/ 	.short	0x010a
        /*0d7a*/ 	.byte	0x3f
	.zero		1


	//   ....[85]....
        /*0d7c*/ 	.word	0x0002af00
        /*0d80*/ 	.word	0x0000000a
        /*0d84*/ 	.word	0x00000000
        /*0d88*/ 	.short	0x010a
        /*0d8a*/ 	.byte	0x3f
	.zero		1


	//   ....[86]....
        /*0d8c*/ 	.word	0x0002b040
        /*0d90*/ 	.word	0x00000008
        /*0d94*/ 	.word	0x00000000
        /*0d98*/ 	.short	0x010a
        /*0d9a*/ 	.byte	0x3f
	.zero		1


	//   ....[87]....
        /*0d9c*/ 	.word	0x0002c310
        /*0da0*/ 	.word	0x00000006
        /*0da4*/ 	.word	0x00000000
        /*0da8*/ 	.short	0x0101
        /*0daa*/ 	.byte	0x3f
	.zero		1


	//   ....[88]....
        /*0dac*/ 	.word	0x00045a80
        /*0db0*/ 	.word	0x00000000
        /*0db4*/ 	.word	0x00000000
        /*0db8*/ 	.short	0x0101
        /*0dba*/ 	.byte	0x3f
	.zero		1


	//   ....[89]....
        /*0dbc*/ 	.word	0x00045aa0
        /*0dc0*/ 	.word	0x00000002
        /*0dc4*/ 	.word	0x00000000
        /*0dc8*/ 	.short	0x010a
        /*0dca*/ 	.byte	0x3f
	.zero		1


	//   ....[90]....
        /*0dcc*/ 	.word	0x00045af0
        /*0dd0*/ 	.word	0x00000008
        /*0dd4*/ 	.word	0x00000000
        /*0dd8*/ 	.short	0x010a
        /*0dda*/ 	.byte	0x3f
	.zero		1


	//----- nvinfo : EIATTR_NUM_MBARRIERS
	.align		4
.L_355:
        /*0ddc*/ 	.byte	0x03, 0x38
        /*0dde*/ 	.short	0x0017


	//----- nvinfo : EIATTR_EXIT_INSTR_OFFSETS
	.align		4
        /*0de0*/ 	.byte	0x04, 0x1c
        /*0de2*/ 	.short	(.L_357 - .L_356)


	//   ....[0]....
.L_356:
        /*0de4*/ 	.word	0x00000a60


	//   ....[1]....
        /*0de8*/ 	.word	0x00021890


	//   ....[2]....
        /*0dec*/ 	.word	0x000268f0


	//----- nvinfo : EIATTR_MAX_THREADS
	.align		4
.L_357:
        /*0df0*/ 	.byte	0x04, 0x05
        /*0df2*/ 	.short	(.L_359 - .L_358)
.L_358:
        /*0df4*/ 	.word	0x00000180
        /*0df8*/ 	.word	0x00000001
        /*0dfc*/ 	.word	0x00000001


	//----- nvinfo : EIATTR_CRS_STACK_SIZE
	.align		4
.L_359:
        /*0e00*/ 	.byte	0x04, 0x1e
        /*0e02*/ 	.short	(.L_361 - .L_360)
.L_360:
        /*0e04*/ 	.word	0x00000000


	//----- nvinfo : EIATTR_CBANK_PARAM_SIZE
	.align		4
.L_361:
        /*0e08*/ 	.byte	0x03, 0x19
        /*0e0a*/ 	.short	0x0bf0


	//----- nvinfo : EIATTR_PARAM_CBANK
	.align		4
        /*0e0c*/ 	.byte	0x04, 0x0a
        /*0e0e*/ 	.short	(.L_363 - .L_362)
	.align		4
.L_362:
        /*0e10*/ 	.word	index@(.nv.constant0._ZN7cutlass13device_kernelIN5flash11enable_sm90INS1_16FlashAttnFwdSm90INS1_25CollectiveMainloopFwdSm90ILi2EN4cute5tupleIJNS5_1CILi1EEES8_S8_EEENS6_IJNS7_ILi128EEENS7_ILi96EEENS7_ILi64EEEEEELi256ENS_6half_tEfNS_4arch4Sm90ELb0ELb1ELb0ELb0ELb1ELb0ELb1ELb1ELb0ELb1ELb0ELb0EEENS1_21CollectiveEpilogueFwdINS6_IJSA_NS7_ILi256EEESB_EEES9_SE_SG_Li256ELb0ELb1ELb0ELb0EEENS1_30DynamicPersistentTileSchedulerILi256ELi128ELb0ELb1ELb1EEEEEEEEEvNT_6ParamsE)
        /*0e14*/ 	.short	0x0210
        /*0e16*/ 	.short	0x0bf0


	//----- nvinfo : EIATTR_SW_WAR
	.align		4
.L_363:
        /*0e18*/ 	.byte	0x04, 0x36
        /*0e1a*/ 	.short	(.L_365 - .L_364)
.L_364:
        /*0e1c*/ 	.word	0x00000008
.L_365:


//--------------------- .nv.info._ZN7cutlass13device_kernelIN5flash11enable_sm90INS1_16FlashAttnFwdSm90INS1_25CollectiveMainloopFwdSm90ILi2EN4cute5tupleIJNS5_1CILi1EEES8_S8_EEENS6_IJNS7_ILi128EEENS7_ILi96EEENS7_ILi64EEEEEELi256ENS_6half_tEfNS_4arch4Sm90ELb0ELb1ELb0ELb1ELb1ELb0ELb0ELb1ELb0ELb1ELb0ELb0EEENS1_21CollectiveEpilogueFwdINS6_IJSA_NS7_ILi256EEESB_EEES9_SE_SG_Li256ELb1ELb1ELb0ELb0EEENS1_36VarlenDynamicPersistentTileSchedulerILi128ELi96ELi256ELi128ELb0ELb1ELb1ELb1ELb0ELb1EEEEEEEEEvNT_6ParamsE --------------------------
	.section	.nv.info._ZN7cutlass13device_kernelIN5flash11enable_sm90INS1_16FlashAttnFwdSm90INS1_25CollectiveMainloopFwdSm90ILi2EN4cute5tupleIJNS5_1CILi1EEES8_S8_EEENS6_IJNS7_ILi128EEENS7_ILi96EEENS7_ILi64EEEEEELi256ENS_6half_tEfNS_4arch4Sm90ELb0ELb1ELb0ELb1ELb1ELb0ELb0ELb1ELb0ELb1ELb0ELb0EEENS1_21CollectiveEpilogueFwdINS6_IJSA_NS7_ILi256EEESB_EEES9_SE_SG_Li256ELb1ELb1ELb0ELb0EEENS1_36VarlenDynamicPersistentTileSchedulerILi128ELi96ELi256ELi128ELb0ELb1ELb1ELb1ELb0ELb1EEEEEEEEEvNT_6ParamsE,"",@"SHT_CUDA_INFO"
	.sectionflags	@""
	.align	4


	//----- nvinfo : EIATTR_CUDA_API_VERSION
	.align		4
        /*0000*/ 	.byte	0x04, 0x37
        /*0002*/ 	.short	(.L_367 - .L_366)
.L_366:
        /*0004*/ 	.word	0x00000082


	//----- nvinfo : EIATTR_KPARAM_INFO
	.align		4
.L_367:
        /*0008*/ 	.byte	0x04, 0x17
        /*000a*/ 	.short	(.L_369 - .L_368)
.L_368:
        /*000c*/ 	.word	0x00000000
        /*0010*/ 	.short	0x0000
        /*0012*/ 	.short	0x0070
        /*0014*/ 	.byte	0x00, 0xf0, 0x01, 0x2a


	//----- nvinfo : EIATTR_SPARSE_MMA_MASK
	.align		4
.L_369:
        /*0018*/ 	.byte	0x03, 0x50
        /*001a*/ 	.short	0x0000


	//----- nvinfo : EIATTR_MAXREG_COUNT
	.align		4
        /*001c*/ 	.byte	0x03, 0x1b
        /*001e*/ 	.short	0x00a8


	//----- nvinfo : EIATTR_NUM_BARRIERS
	.align		4
        /*0020*/ 	.byte	0x02, 0x4c
        /*0022*/ 	.byte	0x10
	.zero		1


	//----- nvinfo : EIATTR_EXTERNS
	.align		4
        /*0024*/ 	.byte	0x04, 0x0f
        /*0026*/ 	.short	(.L_371 - .L_370)


	//   ....[0]....
	.align		4
.L_370:
        /*0028*/ 	.word	index@(__assertfail)


	//----- nvinfo : EIATTR_ANNOTATIONS
	.align		4
.L_371:
        /*002c*/ 	.byte	0x04, 0x55
        /*002e*/ 	.short	(.L_373 - .L_372)


	//   ....[0]....
.L_372:
        /* <DEDUP_REMOVED lines=9> */


	//----- nvinfo : EIATTR_MERCURY_ISA_VERSION
	.align		4
.L_373:
        /*00a8*/ 	.byte	0x03, 0x5f
        /*00aa*/ 	.short	0x0101


	//----- nvinfo : EIATTR_UNUSED_LOAD_BYTE_OFFSET
	.align		4
        /*00ac*/ 	.byte	0x04, 0x44
        /*00ae*/ 	.short	(.L_375 - .L_374)


	//   ....[0]....
.L_374:
        /*00b0*/ 	.word	0x00000960
        /*00b4*/ 	.word	0x0000fff0


	//   ....[1]....
        /*00b8*/ 	.word	0x0000d150
        /*00bc*/ 	.word	0x0000fff0


	//----- nvinfo : EIATTR_INT_WARP_WIDE_INSTR_OFFSETS
	.align		4
.L_375:
        /*00c0*/ 	.byte	0x04, 0x31
        /*00c2*/ 	.short	(.L_377 - .L_376)


	//   ....[0]....
.L_376:
        /*00c4*/ 	.word	0x000000c0


	//   ....[1]....
        /*00c8*/ 	.word	0x000000d0


	//   ....[2]....
        /*00cc*/ 	.word	0x00000170


	//   ....[3]....
        /*00d0*/ 	.word	0x00011470


	//   ....[4]....
        /*00d4*/ 	.word	0x00011500


	//   ....[5]....
        /*00d8*/ 	.word	0x00014800


	//   ....[6]....
        /*00dc*/ 	.word	0x00014890


	//----- nvinfo : EIATTR_COOP_GROUP_MASK_REGIDS
	.align		4
.L_377:
        /*00e0*/ 	.byte	0x04, 0x29
        /*00e2*/ 	.short	(.L_379 - .L_378)


	//   ....[0]....
.L_378:
        /*00e4*/ 	.word	0xffffffff


	//   ....[1]....
        /*00e8*/ 	.word	0xffffffff


	//   ....[2]....
        /*00ec*/ 	.word	0xffffffff


	//   ....[3]....
        /*00f0*/ 	.word	0xffffffff


	//   ....[4]....
        /*00f4*/ 	.word	0xffffffff


	//   ....[5]....
        /*00f8*/ 	.word	0xffffffff


	//   ....[6]....
        /*00fc*/ 	.word	0xffffffff


	//   ....[7]....
        /*0100*/ 	.word	0xffffffff


	//   ....[8]....
        /*0104*/ 	.word	0xffffffff


	//   ....[9]....
        /*0108*/ 	.word	0xffffffff


	//   ....[10]....
        /*010c*/ 	.word	0xffffffff


	//   ....[11]....
        /*0110*/ 	.word	0xffffffff


	//   ....[12]....
        /*0114*/ 	.word	0xffffffff


	//   ....[13]....
        /*0118*/ 	.word	0xffffffff


	//   ....[14]....
        /*011c*/ 	.word	0xffffffff


	//   ....[15]....
        /*0120*/ 	.word	0xffffffff


	//   ....[16]....
        /*0124*/ 	.word	0xffffffff


	//   ....[17]....
        /*0128*/ 	.word	0xffffffff


	//   ....[18]....
        /*012c*/ 	.word	0xffffffff


	//   ....[19]....
        /*0130*/ 	.word	0xffffffff


	//   ....[20]....
        /*0134*/ 	.word	0xffffffff


	//   ....[21]....
        /*0138*/ 	.word	0xffffffff


	//   ....[22]....
        /*013c*/ 	.word	0xffffffff


	//   ....[23]....
        /*0140*/ 	.word	0xffffffff


	//   ....[24]....
        /*0144*/ 	.word	0xffffffff


	//   ....[25]....
        /*0148*/ 	.word	0xffffffff


	//   ....[26]....
        /*014c*/ 	.word	0xffffffff


	//   ....[27]....
        /*0150*/ 	.word	0xffffffff


	//   ....[28]....
        /*0154*/ 	.word	0xffffffff


	//   ....[29]....
        /*0158*/ 	.word	0xffffffff


	//   ....[30]....
        /*015c*/ 	.word	0xffffffff


	//   ....[31]....
        /*0160*/ 	.word	0xffffffff


	//   ....[32]....
        /*0164*/ 	.word	0xffffffff


	//   ....[33]....
        /*0168*/ 	.word	0xffffffff


	//   ....[34]....
        /*016c*/ 	.word	0xffffffff


	//   ....[35]....
        /*0170*/ 	.word	0xffffffff


	//   ....[36]....
        /*0174*/ 	.word	0xffffffff


	//   ....[37]....
        /*0178*/ 	.word	0xffffffff


	//   ....[38]....
        /*017c*/ 	.word	0xffffffff


	//   ....[39]....
        /*0180*/ 	.word	0xffffffff


	//   ....[40]....
        /*0184*/ 	.word	0xffffffff


	//   ....[41]....
        /*0188*/ 	.word	0xffffffff


	//   ....[42]....
        /*018c*/ 	.word	0xffffffff


	//   ....[43]....
        /*0190*/ 	.word	0xffffffff


	//   ....[44]....
        /*0194*/ 	.word	0xffffffff


	//   ....[45]....
        /*0198*/ 	.word	0xffffffff


	//   ....[46]....
        /*019c*/ 	.word	0xffffffff


	//   ....[47]....
        /*01a0*/ 	.word	0xffffffff


	//   ....[48]....
        /*01a4*/ 	.word	0xffffffff


	//   ....[49]....
        /*01a8*/ 	.word	0xffffffff


	//   ....[50]....
        /*01ac*/ 	.word	0xffffffff


	//   ....[51]....
        /*01b0*/ 	.word	0xffffffff


	//   ....[52]....
        /*01b4*/ 	.word	0xffffffff


	//   ....[53]....
        /*01b8*/ 	.word	0xffffffff


	//   ....[54]....
        /*01bc*/ 	.word	0xffffffff


	//   ....[55]....
        /*01c0*/ 	.word	0xffffffff


	//   ....[56]....
        /*01c4*/ 	.word	0xffffffff


	//   ....[57]....
        /*01c8*/ 	.word	0xffffffff


	//   ....[58]....
        /*01cc*/ 	.word	0xffffffff


	//   ....[59]....
        /*01d0*/ 	.word	0xffffffff


	//   ....[60]....
        /*01d4*/ 	.word	0xffffffff


	//   ....[61]....
        /*01d8*/ 	.word	0xffffffff


	//   ....[62]....
        /*01dc*/ 	.word	0xffffffff


	//   ....[63]....
        /*01e0*/ 	.word	0xffffffff


	//   ....[64]....
        /*01e4*/ 	.word	0xffffffff


	//   ....[65]....
        /*01e8*/ 	.word	0xffffffff


	//   ....[66]....
        /*01ec*/ 	.word	0xffffffff


	//   ....[67]....
        /*01f0*/ 	.word	0xffffffff


	//   ....[68]....
        /*01f4*/ 	.word	0xffffffff


	//   ....[69]....
        /*01f8*/ 	.word	0xffffffff


	//   ....[70]....
        /*01fc*/ 	.word	0xffffffff


	//   ....[71]....
        /*0200*/ 	.word	0xffffffff


	//   ....[72]....
        /*0204*/ 	.word	0xffffffff


	//   ....[73]....
        /*0208*/ 	.word	0xffffffff


	//   ....[74]....
        /*020c*/ 	.word	0xffffffff


	//   ....[75]....
        /*0210*/ 	.word	0xffffffff


	//   ....[76]....
        /*0214*/ 	.word	0xffffffff


	//   ....[77]....
        /*0218*/ 	.word	0xffffffff


	//   ....[78]....
        /*021c*/ 	.word	0xffffffff


	//   ....[79]....
        /*0220*/ 	.word	0xffffffff


	//   ....[80]....
        /*0224*/ 	.word	0xffffffff


	//   ....[81]....
        /*0228*/ 	.word	0xffffffff


	//   ....[82]....
        /*022c*/ 	.word	0xffffffff


	//   ....[83]....
        /*0230*/ 	.word	0xffffffff


	//   ....[84]....
        /*0234*/ 	.word	0xffffffff


	//   ....[85]....
        /*0238*/ 	.word	0xffffffff


	//   ....[86]....
        /*023c*/ 	.word	0xffffffff


	//   ....[87]....
        /*0240*/ 	.word	0xffffffff


	//   ....[88]....
        /*0244*/ 	.word	0xffffffff


	//   ....[89]....
        /*0248*/ 	.word	0xffffffff


	//   ....[90]....
        /*024c*/ 	.word	0xffffffff


	//   ....[91]....
        /*0250*/ 	.word	0xffffffff


	//   ....[92]....
        /*0254*/ 	.word	0xffffffff


	//   ....[93]....
        /*0258*/ 	.word	0xffffffff


	//   ....[94]....
        /*025c*/ 	.word	0xffffffff


	//   ....[95]....
        /*0260*/ 	.word	0xffffffff


	//   ....[96]....
        /*0264*/ 	.word	0xffffffff


	//   ....[97]....
        /*0268*/ 	.word	0xffffffff


	//   ....[98]....
        /*026c*/ 	.word	0xffffffff


	//   ....[99]....
        /*0270*/ 	.word	0xffffffff


	//   ....[100]....
        /*0274*/ 	.word	0xffffffff


	//   ....[101]....
        /*0278*/ 	.word	0xffffffff


	//   ....[102]....
        /*027c*/ 	.word	0xffffffff


	//   ....[103]....
        /*0280*/ 	.word	0xffffffff


	//   ....[104]....
        /*0284*/ 	.word	0xffffffff


	//   ....[105]....
        /*0288*/ 	.word	0xffffffff


	//   ....[106]....
        /*028c*/ 	.word	0xffffffff


	//   ....[107]....
        /*0290*/ 	.word	0xffffffff


	//   ....[108]....
        /*0294*/ 	.word	0xffffffff


	//   ....[109]....
        /*0298*/ 	.word	0xffffffff


	//   ....[110]....
        /*029c*/ 	.word	0xffffffff


	//   ....[111]....
        /*02a0*/ 	.word	0xffffffff


	//   ....[112]....
        /*02a4*/ 	.word	0xffffffff


	//   ....[113]....
        /*02a8*/ 	.word	0xffffffff


	//   ....[114]....
        /*02ac*/ 	.word	0xffffffff


	//   ....[115]....
        /*02b0*/ 	.word	0xffffffff


	//   ....[116]....
        /*02b4*/ 	.word	0xffffffff


	//   ....[117]....
        /*02b8*/ 	.word	0xffffffff


	//   ....[118]....
        /*02bc*/ 	.word	0xffffffff


	//   ....[119]....
        /*02c0*/ 	.word	0xffffffff


	//   ....[120]....
        /*02c4*/ 	.word	0xffffffff


	//   ....[121]....
        /*02c8*/ 	.word	0xffffffff


	//   ....[122]....
        /*02cc*/ 	.word	0xffffffff


	//   ....[123]....
        /*02d0*/ 	.word	0xffffffff


	//   ....[124]....
        /*02d4*/ 	.word	0xffffffff


	//   ....[125]....
        /*02d8*/ 	.word	0xffffffff


	//   ....[126]....
        /*02dc*/ 	.word	0xffffffff


	//   ....[127]....
        /*02e0*/ 	.word	0xffffffff


	//   ....[128]....
        /*02e4*/ 	.word	0xffffffff


	//   ....[129]....
        /*02e8*/ 	.word	0xffffffff


	//   ....[130]....
        /*02ec*/ 	.word	0xffffffff


	//   ....[131]....
        /*02f0*/ 	.word	0xffffffff


	//   ....[132]....
        /*02f4*/ 	.word	0xffffffff


	//   ....[133]....
        /*02f8*/ 	.word	0xffffffff


	//   ....[134]....
        /*02fc*/ 	.word	0xffffffff


	//   ....[135]....
        /*0300*/ 	.word	0xffffffff


	//   ....[136]....
        /*0304*/ 	.word	0xffffffff


	//   ....[137]....
        /*0308*/ 	.word	0xffffffff


	//   ....[138]....
        /*030c*/ 	.word	0xffffffff


	//   ....[139]....
        /*0310*/ 	.word	0xffffffff


	//   ....[140]....
        /*0314*/ 	.word	0xffffffff


	//   ....[141]....
        /*0318*/ 	.word	0xffffffff


	//   ....[142]....
        /*031c*/ 	.word	0xffffffff


	//   ....[143]....
        /*0320*/ 	.word	0xffffffff


	//   ....[144]....
        /*0324*/ 	.word	0xffffffff


	//   ....[145]....
        /*0328*/ 	.word	0xffffffff


	//   ....[146]....
        /*032c*/ 	.word	0xffffffff


	//   ....[147]....
        /*0330*/ 	.word	0xffffffff


	//   ....[148]....
        /*0334*/ 	.word	0xffffffff


	//   ....[149]....
        /*0338*/ 	.word	0xffffffff


	//   ....[150]....
        /*033c*/ 	.word	0xffffffff


	//   ....[151]....
        /*0340*/ 	.word	0x0500000f


	//   ....[152]....
        /*0344*/ 	.word	0x0500000f


	//   ....[153]....
        /*0348*/ 	.word	0x0500000f


	//   ....[154]....
        /*034c*/ 	.word	0x0500000f


	//   ....[155]....
        /*0350*/ 	.word	0x0500000f


	//   ....[156]....
        /*0354*/ 	.word	0x0500000f


	//   ....[157]....
        /*0358*/ 	.word	0x0500000f


	//   ....[158]....
        /*035c*/ 	.word	0x0500000f


	//   ....[159]....
        /*0360*/ 	.word	0x0500000f


	//   ....[160]....
        /*0364*/ 	.word	0x0500000f


	//   ....[161]....
        /*0368*/ 	.word	0x0500000f


	//   ....[162]....
        /*036c*/ 	.word	0x0500000f


	//   ....[163]....
        /*0370*/ 	.word	0x0500000f


	//   ....[164]....
        /*0374*/ 	.word	0x0500000f


	//   ....[165]....
        /*0378*/ 	.word	0x0500000f


	//   ....[166]....
        /*037c*/ 	.word	0x0500000f


	//   ....[167]....
        /*0380*/ 	.word	0x0500000f


	//   ....[168]....
        /*0384*/ 	.word	0x0500000f


	//   ....[169]....
        /*0388*/ 	.word	0x0500000f


	//   ....[170]....
        /*038c*/ 	.word	0x0500000f


	//   ....[171]....
        /*0390*/ 	.word	0x0500000f


	//   ....[172]....
        /*0394*/ 	.word	0x0500000f


	//   ....[173]....
        /*0398*/ 	.word	0x0500000f


	//   ....[174]....
        /*039c*/ 	.word	0x0500000f


	//   ....[175]....
        /*03a0*/ 	.word	0x0500000f


	//   ....[176]....
        /*03a4*/ 	.word	0x0500000f


	//   ....[177]....
        /*03a8*/ 	.word	0x0500000f


	//   ....[178]....
        /*03ac*/ 	.word	0x0500000f


	//   ....[179]....
        /*03b0*/ 	.word	0x0500000f


	//   ....[180]....
        /*03b4*/ 	.word	0x0500000f


	//   ....[181]....
        /*03b8*/ 	.word	0x0500000f


	//   ....[182]....
        /*03bc*/ 	.word	0x0500000f


	//   ....[183]....
        /*03c0*/ 	.word	0x0500000f


	//   ....[184]....
        /*03c4*/ 	.word	0x0500000f


	//   ....[185]....
        /*03c8*/ 	.word	0x0500000f


	//   ....[186]....
        /*03cc*/ 	.word	0x0500000f


	//   ....[187]....
        /*03d0*/ 	.word	0x0500000f


	//   ....[188]....
        /*03d4*/ 	.word	0x0500000f


	//   ....[189]....
        /*03d8*/ 	.word	0x0500000f


	//   ....[190]....
        /*03dc*/ 	.word	0x0500000f


	//   ....[191]....
        /*03e0*/ 	.word	0x0500000f


	//   ....[192]....
        /*03e4*/ 	.word	0x0500000f


	//   ....[193]....
        /*03e8*/ 	.word	0x0500000f


	//   ....[194]....
        /*03ec*/ 	.word	0x0500000f


	//   ....[195]....
        /*03f0*/ 	.word	0x0500000f


	//   ....[196]....
        /*03f4*/ 	.word	0x0500000f


	//   ....[197]....
        /*03f8*/ 	.word	0x0500000f


	//   ....[198]....
        /*03fc*/ 	.word	0x0500000f


	//   ....[199]....
        /*0400*/ 	.word	0x0500000f


	//   ....[200]....
        /*0404*/ 	.word	0x0500000f


	//   ....[201]....
        /*0408*/ 	.word	0x0500000f


	//   ....[202]....
        /*040c*/ 	.word	0x0500000f


	//   ....[203]....
        /*0410*/ 	.word	0x0500000f


	//   ....[204]....
        /*0414*/ 	.word	0x0500000f


	//   ....[205]....
        /*0418*/ 	.word	0x0500000f


	//   ....[206]....
        /*041c*/ 	.word	0x0500000f


	//   ....[207]....
        /*0420*/ 	.word	0x0500000f


	//   ....[208]....
        /*0424*/ 	.word	0x0500000f


	//   ....[209]....
        /*0428*/ 	.word	0x0500000f


	//   ....[210]....
        /*042c*/ 	.word	0x0500000f


	//   ....[211]....
        /*0430*/ 	.word	0x0500000f


	//   ....[212]....
        /*0434*/ 	.word	0x0500000f


	//   ....[213]....
        /*0438*/ 	.word	0x0500000f


	//   ....[214]....
        /*043c*/ 	.word	0x0500000f


	//   ....[215]....
        /*0440*/ 	.word	0x0500000f


	//   ....[216]....
        /*0444*/ 	.word	0x0500000f


	//   ....[217]....
        /*0448*/ 	.word	0x0500000f


	//   ....[218]....
        /*044c*/ 	.word	0x0500000f


	//   ....[219]....
        /*0450*/ 	.word	0x0500000f


	//   ....[220]....
        /*0454*/ 	.word	0x0500000f


	//   ....[221]....
        /*0458*/ 	.word	0x0500000f


	//   ....[222]....
        /*045c*/ 	.word	0x0500000f


	//   ....[223]....
        /*0460*/ 	.word	0x0500000f


	//   ....[224]....
        /*0464*/ 	.word	0x0500000f


	//   ....[225]....
        /*0468*/ 	.word	0x0500000f


	//   ....[226]....
        /*046c*/ 	.word	0x0500000f


	//   ....[227]....
        /*0470*/ 	.word	0x0500000f


	//   ....[228]....
        /*0474*/ 	.word	0x0500000f


	//   ....[229]....
        /*0478*/ 	.word	0x0500000f


	//   ....[230]....
        /*047c*/ 	.word	0x0500000f


	//   ....[231]....
        /*0480*/ 	.word	0x0500000f


	//   ....[232]....
        /*0484*/ 	.word	0x0500000f


	//   ....[233]....
        /*0488*/ 	.word	0x0500000f


	//----- nvinfo : EIATTR_COOP_GROUP_INSTR_OFFSETS
	.align		4
.L_379:
        /*048c*/ 	.byte	0x04, 0x28
        /*048e*/ 	.short	(.L_381 - .L_380)


	//   ....[0]....
.L_380:
        /*0490*/ 	.word	0x00000080


	//   ....[1]....
        /*0494*/ 	.word	0x00000090


	//   ....[2]....
        /*0498*/ 	.word	0x000002d0


	//   ....[3]....
        /*049c*/ 	.word	0x00000430


	//   ....[4]....
        /*04a0*/ 	.word	0x00000550


	//   ....[5]....
        /*04a4*/ 	.word	0x000006b0


	//   ....[6]....
        /*04a8*/ 	.word	0x00001a80


	//   ....[7]....
        /*04ac*/ 	.word	0x000021e0


	//   ....[8]....
        /*04b0*/ 	.word	0x00002410


	//   ....[9]....
        /*04b4*/ 	.word	0x00003140


	//   ....[10]....
        /*04b8*/ 	.word	0x00003250


	//   ....[11]....
        /*04bc*/ 	.word	0x00003880


	//   ....[12]....
        /*04c0*/ 	.word	0x000038e0


	//   ....[13]....
        /*04c4*/ 	.word	0x00004ad0


	//   ....[14]....
        /*04c8*/ 	.word	0x00005500


	//   ....[15]....
        /*04cc*/ 	.word	0x00005a80


	//   ....[16]....
        /*04d0*/ 	.word	0x00005ba0


	//   ....[17]....
        /*04d4*/ 	.word	0x00006210


	//   ....[18]....
        /*04d8*/ 	.word	0x00006330


	//   ....[19]....
        /*04dc*/ 	.word	0x00007e50


	//   ....[20]....
        /*04e0*/ 	.word	0x00007e80


	//   ....[21]....
        /*04e4*/ 	.word	0x000082c0


	//   ....[22]....
        /*04e8*/ 	.word	0x00008490


	//   ....[23]....
        /*04ec*/ 	.word	0x00009ad0


	//   ....[24]....
        /*04f0*/ 	.word	0x0000a500


	//   ....[25]....
        /*04f4*/ 	.word	0x0000aa80


	//   ....[26]....
        /*04f8*/ 	.word	0x0000aba0


	//   ....[27]....
        /*04fc*/ 	.word	0x0000b210


	//   ....[28]....
        /*0500*/ 	.word	0x0000b330


	//   ....[29]....
        /*0504*/ 	.word	0x0000c6d0


	//   ....[30]....
        /*0508*/ 	.word	0x0000c710


	//   ....[31]....
        /*050c*/ 	.word	0x0000c7c0


	//   ....[32]....
        /*0510*/ 	.word	0x0000c820


	//   ....[33]....
        /*0514*/ 	.word	0x0000e1f0


	//   ....[34]....
        /*0518*/ 	.word	0x0000e230


	//   ....[35]....
        /*051c*/ 	.word	0x0000e270


	//   ....[36]....
        /*0520*/ 	.word	0x0000e2a0


	//   ....[37]....
        /*0524*/ 	.word	0x0000eb40


	//   ....[38]....
        /*0528*/ 	.word	0x0000eb70


	//   ....[39]....
        /*052c*/ 	.word	0x0000ecb0


	//   ....[40]....
        /*0530*/ 	.word	0x0000ecd0


	//   ....[41]....
        /*0534*/ 	.word	0x0000ee10


	//   ....[42]....
        /*0538*/ 	.word	0x0000ee30


	//   ....[43]....
        /*053c*/ 	.word	0x0000ef80


	//   ....[44]....
        /*0540*/ 	.word	0x0000efa0


	//   ....[45]....
        /*0544*/ 	.word	0x0000f8d0


	//   ....[46]....
        /*0548*/ 	.word	0x0000f900


	//   ....[47]....
        /*054c*/ 	.word	0x0000fa50


	//   ....[48]....
        /*0550*/ 	.word	0x0000fa70


	//   ....[49]....
        /*0554*/ 	.word	0x0000fbb0


	//   ....[50]....
        /*0558*/ 	.word	0x0000fbd0


	//   ....[51]....
        /*055c*/ 	.word	0x0000fd20


	//   ....[52]....
        /*0560*/ 	.word	0x0000fd40


	//   ....[53]....
        /*0564*/ 	.word	0x0000ff20


	//   ....[54]....
        /*0568*/ 	.word	0x000100d0


	//   ....[55]....
        /*056c*/ 	.word	0x00010100


	//   ....[56]....
        /*0570*/ 	.word	0x00010130


	//   ....[57]....
        /*0574*/ 	.word	0x00010160


	//   ....[58]....
        /*0578*/ 	.word	0x00010190


	//   ....[59]....
        /*057c*/ 	.word	0x000101c0


	//   ....[60]....
        /*0580*/ 	.word	0x00010310


	//   ....[61]....
        /*0584*/ 	.word	0x00010340


	//   ....[62]....
        /*0588*/ 	.word	0x00010370


	//   ....[63]....
        /*058c*/ 	.word	0x000103a0


	//   ....[64]....
        /*0590*/ 	.word	0x000103d0


	//   ....[65]....
        /*0594*/ 	.word	0x00010400


	//   ....[66]....
        /*0598*/ 	.word	0x00010490


	//   ....[67]....
        /*059c*/ 	.word	0x000104f0


	//   ....[68]....
        /*05a0*/ 	.word	0x00010580


	//   ....[69]....
        /*05a4*/ 	.word	0x00012020


	//   ....[70]....
        /*05a8*/ 	.word	0x00012040


	//   ....[71]....
        /*05ac*/ 	.word	0x000120d0


	//   ....[72]....
        /*05b0*/ 	.word	0x000120f0


	//   ....[73]....
        /*05b4*/ 	.word	0x00012170


	//   ....[74]....
        /*05b8*/ 	.word	0x00012190


	//   ....[75]....
        /*05bc*/ 	.word	0x00012210


	//   ....[76]....
        /*05c0*/ 	.word	0x00012230


	//   ....[77]....
        /*05c4*/ 	.word	0x000122b0


	//   ....[78]....
        /*05c8*/ 	.word	0x000122d0


	//   ....[79]....
        /*05cc*/ 	.word	0x000122e0


	//   ....[80]....
        /*05d0*/ 	.word	0x000122f0


	//   ....[81]....
        /*05d4*/ 	.word	0x00012a20


	//   ....[82]....
        /*05d8*/ 	.word	0x00012a50


	//   ....[83]....
        /*05dc*/ 	.word	0x00012b10


	//   ....[84]....
        /*05e0*/ 	.word	0x00012b20


	//   ....[85]....
        /*05e4*/ 	.word	0x00012bb0


	//   ....[86]....
        /*05e8*/ 	.word	0x00012bc0


	//   ....[87]....
        /*05ec*/ 	.word	0x00012c50


	//   ....[88]....
        /*05f0*/ 	.word	0x00012c60


	//   ....[89]....
        /*05f4*/ 	.word	0x00012cf0


	//   ....[90]....
        /*05f8*/ 	.word	0x00012d00


	//   ....[91]....
        /*05fc*/ 	.word	0x00012d90


	//   ....[92]....
        /*0600*/ 	.word	0x00012da0


	//   ....[93]....
        /*0604*/ 	.word	0x00012e20


	//   ....[94]....
        /*0608*/ 	.word	0x00012e30


	//   ....[95]....
        /*060c*/ 	.word	0x00012e40


	//   ....[96]....
        /*0610*/ 	.word	0x00012e50


	//   ....[97]....
        /*0614*/ 	.word	0x00013360


	//   ....[98]....
        /*0618*/ 	.word	0x00013380


	//   ....[99]....
        /*061c*/ 	.word	0x000133d0


	//   ....[100]....
        /*0620*/ 	.word	0x00013490


	//   ....[101]....
        /*0624*/ 	.word	0x000134a0


	//   ....[102]....
        /*0628*/ 	.word	0x000134d0


	//   ....[103]....
        /*062c*/ 	.word	0x00013560


	//   ....[104]....
        /*0630*/ 	.word	0x00013610


	//   ....[105]....
        /*0634*/ 	.word	0x00013620


	//   ....[106]....
        /*0638*/ 	.word	0x00013650


	//   ....[107]....
        /*063c*/ 	.word	0x00013660


	//   ....[108]....
        /*0640*/ 	.word	0x000136f0


	//   ....[109]....
        /*0644*/ 	.word	0x00013e30


	//   ....[110]....
        /*0648*/ 	.word	0x00013e50


	//   ....[111]....
        /*064c*/ 	.word	0x00013ea0


	//   ....[112]....
        /*0650*/ 	.word	0x00013eb0


	//   ....[113]....
        /*0654*/ 	.word	0x00013ef0


	//   ....[114]....
        /*0658*/ 	.word	0x00013f00


	//   ....[115]....
        /*065c*/ 	.word	0x00013f40


	//   ....[116]....
        /*0660*/ 	.word	0x00013f50


	//   ....[117]....
        /*0664*/ 	.word	0x00013f90


	//   ....[118]....
        /*0668*/ 	.word	0x00013fa0


	//   ....[119]....
        /*066c*/ 	.word	0x00013fb0


	//   ....[120]....
        /*0670*/ 	.word	0x00013ff0


	//   ....[121]....
        /*0674*/ 	.word	0x00014330


	//   ....[122]....
        /*0678*/ 	.word	0x00014350


	//   ....[123]....
        /*067c*/ 	.word	0x00014360


	//   ....[124]....
        /*0680*/ 	.word	0x00014370


	//   ....[125]....
        /*0684*/ 	.word	0x00014390


	//   ....[126]....
        /*0688*/ 	.word	0x00014400


	//   ....[127]....
        /*068c*/ 	.word	0x00014470


	//   ....[128]....
        /*0690*/ 	.word	0x00014490


	//   ....[129]....
        /*0694*/ 	.word	0x000144a0


	//   ....[130]....
        /*0698*/ 	.word	0x00014500


	//   ....[131]....
        /*069c*/ 	.word	0x00014520


	//   ....[132]....
        /*06a0*/ 	.word	0x00014580


	//   ....[133]....
        /*06a4*/ 	.word	0x00014a80


	//   ....[134]....
        /*06a8*/ 	.word	0x00014ab0


	//   ....[135]....
        /*06ac*/ 	.word	0x00014ae0


	//   ....[136]....
        /*06b0*/ 	.word	0x00014b10


	//   ....[137]....
        /*06b4*/ 	.word	0x00014b40


	//   ....[138]....
        /*06b8*/ 	.word	0x00014b70


	//   ....[139]....
        /*06bc*/ 	.word	0x00014ba0


	//   ....[140]....
        /*06c0*/ 	.word	0x00014bd0


	//   ....[141]....
        /*06c4*/ 	.word	0x00014d50


	//   ....[142]....
        /*06c8*/ 	.word	0x00014d80


	//   ....[143]....
        /*06cc*/ 	.word	0x00014db0


	//   ....[144]....
        /*06d0*/ 	.word	0x00014de0


	//   ....[145]....
        /*06d4*/ 	.word	0x00014e10


	//   ....[146]....
        /*06d8*/ 	.word	0x00014e40


	//   ....[147]....
        /*06dc*/ 	.word	0x00014f00


	//   ....[148]....
        /*06e0*/ 	.word	0x00014f20


	//   ....[149]....
        /*06e4*/ 	.word	0x00014f90


	//   ....[150]....
        /*06e8*/ 	.word	0x00015630


	//   ....[151]....
        /*06ec*/ 	.word	0x00015c90


	//   ....[152]....
        /*06f0*/ 	.word	0x00015d80


	//   ....[153]....
        /*06f4*/ 	.word	0x00015e20


	//   ....[154]....
        /*06f8*/ 	.word	0x00015e80


	//   ....[155]....
        /*06fc*/ 	.word	0x00015f70


	//   ....[156]....
        /*0700*/ 	.word	0x00015fe0


	//   ....[157]....
        /*0704*/ 	.word	0x000160d0


	//   ....[158]....
        /*0708*/ 	.word	0x00016140


	//   ....[159]....
        /*070c*/ 	.word	0x00016230


	//   ....[160]....
        /*0710*/ 	.word	0x000162a0


	//   ....[161]....
        /*0714*/ 	.word	0x00016390


	//   ....[162]....
        /*0718*/ 	.word	0x00016400


	//   ....[163]....
        /*071c*/ 	.word	0x000164a0


	//   ....[164]....
        /*0720*/ 	.word	0x00016590


	//   ....[165]....
        /*0724*/ 	.word	0x00016600


	//   ....[166]....
        /*0728*/ 	.word	0x00016660


	//   ....[167]....
        /*072c*/ 	.word	0x00016750


	//   ....[168]....
        /*0730*/ 	.word	0x000167b0


	//   ....[169]....
        /*0734*/ 	.word	0x000168b0


	//   ....[170]....
        /*0738*/ 	.word	0x00016910


	//   ....[171]....
        /*073c*/ 	.word	0x00016a10


	//   ....[172]....
        /*0740*/ 	.word	0x00016a70


	//   ....[173]....
        /*0744*/ 	.word	0x00016b70


	//   ....[174]....
        /*0748*/ 	.word	0x00016bd0


	//   ....[175]....
        /*074c*/ 	.word	0x00016cd0


	//   ....[176]....
        /*0750*/ 	.word	0x00016d30


	//   ....[177]....
        /*0754*/ 	.word	0x00016e30


	//   ....[178]....
        /*0758*/ 	.word	0x00016e90


	//   ....[179]....
        /*075c*/ 	.word	0x00016f30


	//   ....[180]....
        /*0760*/ 	.word	0x000170b0


	//   ....[181]....
        /*0764*/ 	.word	0x00017190


	//   ....[182]....
        /*0768*/ 	.word	0x00017220


	//   ....[183]....
        /*076c*/ 	.word	0x00017330


	//   ....[184]....
        /*0770*/ 	.word	0x00017390


	//   ....[185]....
        /*0774*/ 	.word	0x000174a0


	//   ....[186]....
        /*0778*/ 	.word	0x00017500


	//   ....[187]....
        /*077c*/ 	.word	0x00017610


	//   ....[188]....
        /*0780*/ 	.word	0x00017670


	//   ....[189]....
        /*0784*/ 	.word	0x00017780


	//   ....[190]....
        /*0788*/ 	.word	0x000177e0


	//   ....[191]....
        /*078c*/ 	.word	0x000178a0


	//   ....[192]....
        /*0790*/ 	.word	0x00017a00


	//   ....[193]....
        /*0794*/ 	.word	0x00017aa0


	//   ....[194]....
        /*0798*/ 	.word	0x00017b00


	//   ....[195]....
        /*079c*/ 	.word	0x00017bb0


	//   ....[196]....
        /*07a0*/ 	.word	0x00017c10


	//   ....[197]....
        /*07a4*/ 	.word	0x00017cc0


	//   ....[198]....
        /*07a8*/ 	.word	0x00017d20


	//   ....[199]....
        /*07ac*/ 	.word	0x00017dd0


	//   ....[200]....
        /*07b0*/ 	.word	0x00017e30


	//   ....[201]....
        /*07b4*/ 	.word	0x00017ee0


	//   ....[202]....
        /*07b8*/ 	.word	0x00017f40


	//   ....[203]....
        /*07bc*/ 	.word	0x00017ff0


	//   ....[204]....
        /*07c0*/ 	.word	0x000180e0


	//   ....[205]....
        /*07c4*/ 	.word	0x00018180


	//   ....[206]....
        /*07c8*/ 	.word	0x000181e0


	//   ....[207]....
        /*07cc*/ 	.word	0x000182b0


	//   ....[208]....
        /*07d0*/ 	.word	0x00018310


	//   ....[209]....
        /*07d4*/ 	.word	0x000183e0


	//   ....[210]....
        /*07d8*/ 	.word	0x00018440


	//   ....[211]....
        /*07dc*/ 	.word	0x00018510


	//   ....[212]....
        /*07e0*/ 	.word	0x00018570


	//   ....[213]....
        /*07e4*/ 	.word	0x00018640


	//   ....[214]....
        /*07e8*/ 	.word	0x000186a0


	//   ....[215]....
        /*07ec*/ 	.word	0x00018770


	//   ....[216]....
        /*07f0*/ 	.word	0x00018800


	//   ....[217]....
        /*07f4*/ 	.word	0x000188a0


	//   ....[218]....
        /*07f8*/ 	.word	0x000189c0


	//   ....[219]....
        /*07fc*/ 	.word	0x00018a30


	//   ....[220]....
        /*0800*/ 	.word	0x00018aa0


	//   ....[221]....
        /*0804*/ 	.word	0x00018b10


	//   ....[222]....
        /*0808*/ 	.word	0x00018b80


	//   ....[223]....
        /*080c*/ 	.word	0x00018c00


	//   ....[224]....
        /*0810*/ 	.word	0x00018c90


	//   ....[225]....
        /*0814*/ 	.word	0x00018d20


	//   ....[226]....
        /*0818*/ 	.word	0x00018d90


	//   ....[227]....
        /*081c*/ 	.word	0x00018e00


	//   ....[228]....
        /*0820*/ 	.word	0x00018e70


	//   ....[229]....
        /*0824*/ 	.word	0x00018ef0


	//   ....[230]....
        /*0828*/ 	.word	0x00018f60


	//   ....[231]....
        /*082c*/ 	.word	0x00019000


	//   ....[232]....
        /*0830*/ 	.word	0x00019090


	//   ....[233]....
        /*0834*/ 	.word	0x000191b0


	//----- nvinfo : EIATTR_REG_RECONFIG
	.align		4
.L_381:
        /*0838*/ 	.byte	0x01, 0x54
	.zero		2


	//----- nvinfo : EIATTR_SYSCALL_OFFSETS
	.align		4
        /*083c*/ 	.byte	0x04, 0x46
        /*083e*/ 	.short	(.L_383 - .L_382)


	//   ....[0]....
.L_382:
        /*0840*/ 	.word	0x00001c60


	//   ....[1]....
        /*0844*/ 	.word	0x00011660


	//   ....[2]....
        /*0848*/ 	.word	0x000117b0


	//   ....[3]....
        /*084c*/ 	.word	0x000118a0


	//   ....[4]....
        /*0850*/ 	.word	0x00012610


	//----- nvinfo : EIATTR_MBARRIER_INSTR_OFFSETS
	.align		4
.L_383:
        /*0854*/ 	.byte	0x04, 0x39
        /*0856*/ 	.short	(.L_385 - .L_384)


	//   ....[0]....
.L_384:
        /*0858*/ 	.word	0x00000180
        /*085c*/ 	.word	0x000000ff
        /*0860*/ 	.word	0x00022800
        /*0864*/ 	.short	0x0100
        /*0866*/ 	.byte	0x08
	.zero		1


	//   ....[1]....
        /*0868*/ 	.word	0x00000190
        /*086c*/ 	.word	0x000000ff
        /*0870*/ 	.word	0x00022820
        /*0874*/ 	.short	0x0100
        /*0876*/ 	.byte	0x08
	.zero		1


	//   ....[2]....
        /*0878*/ 	.word	0x00000280
        /*087c*/ 	.word	0x000000ff
        /*0880*/ 	.word	0x00022830
        /*0884*/ 	.short	0x0100
        /*0886*/ 	.byte	0x08
	.zero		1


	//   ....[3]....
        /*0888*/ 	.word	0x00000290
        /*088c*/ 	.word	0x000000ff
        /*0890*/ 	.word	0x00022840
        /*0894*/ 	.short	0x0100
        /*0896*/ 	.byte	0x08
	.zero		1


	//   ....[4]....
        /*0898*/ 	.word	0x000002a0
        /*089c*/ 	.word	0x000000ff
        /*08a0*/ 	.word	0x00022838
        /*08a4*/ 	.short	0x0100
        /*08a6*/ 	.byte	0x08
	.zero		1


	//   ....[5]....
        /*08a8*/ 	.word	0x000002b0
        /*08ac*/ 	.word	0x000000ff
        /*08b0*/ 	.word	0x00022848
        /*08b4*/ 	.short	0x0100
        /*08b6*/ 	.byte	0x08
	.zero		1


	//   ....[6]....
        /*08b8*/ 	.word	0x000003e0
        /*08bc*/ 	.word	0x000000ff
        /*08c0*/ 	.word	0x00022850
        /*08c4*/ 	.short	0x0100
        /*08c6*/ 	.byte	0x08
	.zero		1


	//   ....[7]....
        /*08c8*/ 	.word	0x000003f0
        /*08cc*/ 	.word	0x000000ff
        /*08d0*/ 	.word	0x00022860
        /*08d4*/ 	.short	0x0100
        /*08d6*/ 	.byte	0x08
	.zero		1


	//   ....[8]....
        /*08d8*/ 	.word	0x00000400
        /*08dc*/ 	.word	0x000000ff
        /*08e0*/ 	.word	0x00022858
        /*08e4*/ 	.short	0x0100
        /*08e6*/ 	.byte	0x08
	.zero		1


	//   ....[9]....
        /*08e8*/ 	.word	0x00000410
        /*08ec*/ 	.word	0x000000ff
        /*08f0*/ 	.word	0x00022868
        /*08f4*/ 	.short	0x0100
        /*08f6*/ 	.byte	0x08
	.zero		1


	//   ....[10]....
        /*08f8*/ 	.word	0x00000500
        /*08fc*/ 	.word	0x000000ff
        /*0900*/ 	.word	0x00022870
        /*0904*/ 	.short	0x0100
        /*0906*/ 	.byte	0x06
	.zero		1


	//   ....[11]....
        /*0908*/ 	.word	0x00000510
        /*090c*/ 	.word	0x000000ff
        /*0910*/ 	.word	0x00022880
        /*0914*/ 	.short	0x0100
        /*0916*/ 	.byte	0x06
	.zero		1


	//   ....[12]....
        /*0918*/ 	.word	0x00000520
        /*091c*/ 	.word	0x000000ff
        /*0920*/ 	.word	0x00022878
        /*0924*/ 	.short	0x0100
        /*0926*/ 	.byte	0x06
	.zero		1


	//   ....[13]....
        /*0928*/ 	.word	0x00000530
        /*092c*/ 	.word	0x000000ff
        /*0930*/ 	.word	0x00022888
        /*0934*/ 	.short	0x0100
        /*0936*/ 	.byte	0x06
	.zero		1


	//   ....[14]....
        /*0938*/ 	.word	0x00000660
        /*093c*/ 	.word	0x000000ff
        /*0940*/ 	.word	0x00022890
        /*0944*/ 	.short	0x0100
        /*0946*/ 	.byte	0x08
	.zero		1


	//   ....[15]....
        /*0948*/ 	.word	0x00000670
        /*094c*/ 	.word	0x000000ff
        /*0950*/ 	.word	0x000228a0
        /*0954*/ 	.short	0x0100
        /*0956*/ 	.byte	0x08
	.zero		1


	//   ....[16]....
        /*0958*/ 	.word	0x00000680
        /*095c*/ 	.word	0x000000ff
        /*0960*/ 	.word	0x00022898
        /*0964*/ 	.short	0x0100
        /*0966*/ 	.byte	0x08
	.zero		1


	//   ....[17]....
        /*0968*/ 	.word	0x00000690
        /*096c*/ 	.word	0x000000ff
        /*0970*/ 	.word	0x000228a8
        /*0974*/ 	.short	0x0100
        /*0976*/ 	.byte	0x08
	.zero		1


	//   ....[18]....
        /*0978*/ 	.word	0x000007d0
        /*097c*/ 	.word	0x000000ff
        /*0980*/ 	.word	0x000228b0
        /*0984*/ 	.short	0x0100
        /*0986*/ 	.byte	0x08
	.zero		1


	//   ....[19]....
        /*0988*/ 	.word	0x000007e0
        /*098c*/ 	.word	0x000000ff
        /*0990*/ 	.word	0x000228c0
        /*0994*/ 	.short	0x0100
        /*0996*/ 	.byte	0x08
	.zero		1


	//   ....[20]....
        /*0998*/ 	.word	0x000007f0
        /*099c*/ 	.word	0x000000ff
        /*09a0*/ 	.word	0x000228b8
        /*09a4*/ 	.short	0x0100
        /*09a6*/ 	.byte	0x08
	.zero		1


	//   ....[21]....
        /*09a8*/ 	.word	0x00000800
        /*09ac*/ 	.word	0x000000ff
        /*09b0*/ 	.word	0x000228c8
        /*09b4*/ 	.short	0x0100
        /*09b6*/ 	.byte	0x08
	.zero		1


	//   ....[22]....
        /*09b8*/ 	.word	0x00001d10
        /*09bc*/ 	.word	0x00000006
        /*09c0*/ 	.word	0x00022800
        /*09c4*/ 	.short	0x010a
        /*09c6*/ 	.byte	0x3f
	.zero		1


	//   ....[23]....
        /*09c8*/ 	.word	0x00001de0
        /*09cc*/ 	.word	0x000000ff
        /*09d0*/ 	.word	0x00022830
        /*09d4*/ 	.short	0x010a
        /*09d6*/ 	.byte	0x18
	.zero		1


	//   ....[24]....
        /*09d8*/ 	.word	0x00001e20
        /*09dc*/ 	.word	0x000000ff
        /*09e0*/ 	.word	0x00022830
        /*09e4*/ 	.short	0x010a
        /*09e6*/ 	.byte	0x18
	.zero		1


	//   ....[25]....
        /*09e8*/ 	.word	0x00002160
        /*09ec*/ 	.word	0x000000ff
        /*09f0*/ 	.word	0x00000000
        /*09f4*/ 	.short	0x0101
        /*09f6*/ 	.byte	0x05
	.zero		1


	//   ....[26]....
        /*09f8*/ 	.word	0x000040f0
        /*09fc*/ 	.word	0x000000ff
        /*0a00*/ 	.word	0x00022850
        /*0a04*/ 	.short	0x010a
        /*0a06*/ 	.byte	0x18
	.zero		1


	//   ....[27]....
        /*0a08*/ 	.word	0x00004130
        /*0a0c*/ 	.word	0x000000ff
        /*0a10*/ 	.word	0x00022850
        /*0a14*/ 	.short	0x010a
        /*0a16*/ 	.byte	0x18
	.zero		1


	//   ....[28]....
        /*0a18*/ 	.word	0x00004480
        /*0a1c*/ 	.word	0x000000ff
        /*0a20*/ 	.word	0x00000000
        /*0a24*/ 	.short	0x0101
        /*0a26*/ 	.byte	0x18
	.zero		1


	//   ....[29]....
        /*0a28*/ 	.word	0x00004800
        /*0a2c*/ 	.word	0x000000ff
        /*0a30*/ 	.word	0x00022830
        /*0a34*/ 	.short	0x010a
        /*0a36*/ 	.byte	0x19
	.zero		1


	//   ....[30]....
        /*0a38*/ 	.word	0x00004840
        /*0a3c*/ 	.word	0x000000ff
        /*0a40*/ 	.word	0x00022830
        /*0a44*/ 	.short	0x010a
        /*0a46*/ 	.byte	0x19
	.zero		1


	//   ....[31]....
        /*0a48*/ 	.word	0x00004a80
        /*0a4c*/ 	.word	0x000000ff
        /*0a50*/ 	.word	0x00000000
        /*0a54*/ 	.short	0x0101
        /*0a56*/ 	.byte	0x0a
	.zero		1


	//   ....[32]....
        /*0a58*/ 	.word	0x00007370
        /*0a5c*/ 	.word	0x000000ff
        /*0a60*/ 	.word	0x00022850
        /*0a64*/ 	.short	0x010a
        /*0a66*/ 	.byte	0x19
	.zero		1


	//   ....[33]....
        /*0a68*/ 	.word	0x000073c0
        /*0a6c*/ 	.word	0x000000ff
        /*0a70*/ 	.word	0x00022850
        /*0a74*/ 	.short	0x010a
        /*0a76*/ 	.byte	0x19
	.zero		1


	//   ....[34]....
        /*0a78*/ 	.word	0x000076b0
        /*0a7c*/ 	.word	0x000000ff
        /*0a80*/ 	.word	0x00000000
        /*0a84*/ 	.short	0x0101
        /*0a86*/ 	.byte	0x19
	.zero		1


	//   ....[35]....
        /*0a88*/ 	.word	0x00007a90
        /*0a8c*/ 	.word	0x000000ff
        /*0a90*/ 	.word	0x00022830
        /*0a94*/ 	.short	0x010a
        /*0a96*/ 	.byte	0x19
	.zero		1


	//   ....[36]....
        /*0a98*/ 	.word	0x00007ad0
        /*0a9c*/ 	.word	0x000000ff
        /*0aa0*/ 	.word	0x00022830
        /*0aa4*/ 	.short	0x010a
        /*0aa6*/ 	.byte	0x19
	.zero		1


	//   ....[37]....
        /*0aa8*/ 	.word	0x00007d00
        /*0aac*/ 	.word	0x000000ff
        /*0ab0*/ 	.word	0x00000000
        /*0ab4*/ 	.short	0x0101
        /*0ab6*/ 	.byte	0x0a
	.zero		1


	//   ....[38]....
        /*0ab8*/ 	.word	0x00009360
        /*0abc*/ 	.word	0x000000ff
        /*0ac0*/ 	.word	0x00022850
        /*0ac4*/ 	.short	0x010a
        /*0ac6*/ 	.byte	0x19
	.zero		1


	//   ....[39]....
        /*0ac8*/ 	.word	0x000093b0
        /*0acc*/ 	.word	0x000000ff
        /*0ad0*/ 	.word	0x00022850
        /*0ad4*/ 	.short	0x010a
        /*0ad6*/ 	.byte	0x19
	.zero		1


	//   ....[40]....
        /*0ad8*/ 	.word	0x00009680
        /*0adc*/ 	.word	0x000000ff
        /*0ae0*/ 	.word	0x00000000
        /*0ae4*/ 	.short	0x0101
        /*0ae6*/ 	.byte	0x19
	.zero		1


	//   ....[41]....
        /*0ae8*/ 	.word	0x00009800
        /*0aec*/ 	.word	0x000000ff
        /*0af0*/ 	.word	0x00022830
        /*0af4*/ 	.short	0x010a
        /*0af6*/ 	.byte	0x18
	.zero		1


	//   ....[42]....
        /*0af8*/ 	.word	0x00009840
        /*0afc*/ 	.word	0x000000ff
        /*0b00*/ 	.word	0x00022830
        /*0b04*/ 	.short	0x010a
        /*0b06*/ 	.byte	0x18
	.zero		1


	//   ....[43]....
        /*0b08*/ 	.word	0x00009a80
        /*0b0c*/ 	.word	0x000000ff
        /*0b10*/ 	.word	0x00000000
        /*0b14*/ 	.short	0x0101
        /*0b16*/ 	.byte	0x0a
	.zero		1


	//   ....[44]....
        /*0b18*/ 	.word	0x0000c370
        /*0b1c*/ 	.word	0x000000ff
        /*0b20*/ 	.word	0x00022850
        /*0b24*/ 	.short	0x010a
        /*0b26*/ 	.byte	0x18
	.zero		1


	//   ....[45]....
        /*0b28*/ 	.word	0x0000c3c0
        /*0b2c*/ 	.word	0x000000ff
        /*0b30*/ 	.word	0x00022850
        /*0b34*/ 	.short	0x010a
        /*0b36*/ 	.byte	0x18
	.zero		1


	//   ....[46]....
        /*0b38*/ 	.word	0x0000c6b0
        /*0b3c*/ 	.word	0x000000ff
        /*0b40*/ 	.word	0x00000000
        /*0b44*/ 	.short	0x0101
        /*0b46*/ 	.byte	0x18
	.zero		1


	//   ....[47]....
        /*0b48*/ 	.word	0x0000eb30
        /*0b4c*/ 	.word	0x00000011
        /*0b50*/ 	.word	0x00000000
        /*0b54*/ 	.short	0x0101
        /*0b56*/ 	.byte	0x3f
	.zero		1


	//   ....[48]....
        /*0b58*/ 	.word	0x00011da0
        /*0b5c*/ 	.word	0x00000013
        /*0b60*/ 	.word	0x00022840
        /*0b64*/ 	.short	0x010a
        /*0b66*/ 	.byte	0x3f
	.zero		1


	//   ....[49]....
        /*0b68*/ 	.word	0x000123f0
        /*0b6c*/ 	.word	0x00000013
        /*0b70*/ 	.word	0x00022830
        /*0b74*/ 	.short	0x0107
        /*0b76*/ 	.byte	0x3f
	.zero		1


	//   ....[50]....
        /*0b78*/ 	.word	0x000124c0
        /*0b7c*/ 	.word	0x00000013
        /*0b80*/ 	.word	0x00022830
        /*0b84*/ 	.short	0x0101
        /*0b86*/ 	.byte	0x3f
	.zero		1


	//   ....[51]....
        /*0b88*/ 	.word	0x00012f50
        /*0b8c*/ 	.word	0x00000011
        /*0b90*/ 	.word	0x00022800
        /*0b94*/ 	.short	0x0107
        /*0b96*/ 	.byte	0x3f
	.zero		1


	//   ....[52]....
        /*0b98*/ 	.word	0x00013040
        /*0b9c*/ 	.word	0x00000011
        /*0ba0*/ 	.word	0x00022800
        /*0ba4*/ 	.short	0x0101
        /*0ba6*/ 	.byte	0x3f
	.zero		1


	//   ....[53]....
        /*0ba8*/ 	.word	0x00013060
        /*0bac*/ 	.word	0x00000011
        /*0bb0*/ 	.word	0x00022820
        /*0bb4*/ 	.short	0x010a
        /*0bb6*/ 	.byte	0x3f
	.zero		1


	//   ....[54]....
        /*0bb8*/ 	.word	0x000130f0
        /*0bbc*/ 	.word	0x00000013
        /*0bc0*/ 	.word	0x00022860
        /*0bc4*/ 	.short	0x010a
        /*0bc6*/ 	.byte	0x3f
	.zero		1


	//   ....[55]....
        /*0bc8*/ 	.word	0x00013870
        /*0bcc*/ 	.word	0x00000013
        /*0bd0*/ 	.word	0x00022850
        /*0bd4*/ 	.short	0x0107
        /*0bd6*/ 	.byte	0x3f
	.zero		1


	//   ....[56]....
        /*0bd8*/ 	.word	0x00013940
        /*0bdc*/ 	.word	0x00000013
        /*0be0*/ 	.word	0x00022850
        /*0be4*/ 	.short	0x0101
        /*0be6*/ 	.byte	0x3f
	.zero		1


	//   ....[57]....
        /*0be8*/ 	.word	0x00013c90
        /*0bec*/ 	.word	0x00000006
        /*0bf0*/ 	.word	0x00022840
        /*0bf4*/ 	.short	0x010a
        /*0bf6*/ 	.byte	0x3f
	.zero		1


	//   ....[58]....
        /*0bf8*/ 	.word	0x00014070
        /*0bfc*/ 	.word	0x00000006
        /*0c00*/ 	.word	0x00022830
        /*0c04*/ 	.short	0x0107
        /*0c06*/ 	.byte	0x3f
	.zero		1


	//   ....[59]....
        /*0c08*/ 	.word	0x00014130
        /*0c0c*/ 	.word	0x00000006
        /*0c10*/ 	.word	0x00022830
        /*0c14*/ 	.short	0x0101
        /*0c16*/ 	.byte	0x3f
	.zero		1


	//   ....[60]....
        /*0c18*/ 	.word	0x00014160
        /*0c1c*/ 	.word	0x00000006
        /*0c20*/ 	.word	0x00022860
        /*0c24*/ 	.short	0x010a
        /*0c26*/ 	.byte	0x3f
	.zero		1


	//   ....[61]....
        /*0c28*/ 	.word	0x00014680
        /*0c2c*/ 	.word	0x00000006
        /*0c30*/ 	.word	0x00022850
        /*0c34*/ 	.short	0x0107
        /*0c36*/ 	.byte	0x3f
	.zero		1


	//   ....[62]....
        /*0c38*/ 	.word	0x00014740
        /*0c3c*/ 	.word	0x00000006
        /*0c40*/ 	.word	0x00022850
        /*0c44*/ 	.short	0x0101
        /*0c46*/ 	.byte	0x3f
	.zero		1


	//   ....[63]....
        /*0c48*/ 	.word	0x000155b0
        /*0c4c*/ 	.word	0x00000007
        /*0c50*/ 	.word	0x00022820
        /*0c54*/ 	.short	0x010a
        /*0c56*/ 	.byte	0x3f
	.zero		1


	//   ....[64]....
        /*0c58*/ 	.word	0x00015730
        /*0c5c*/ 	.word	0x00000005
        /*0c60*/ 	.word	0x00022840
        /*0c64*/ 	.short	0x010a
        /*0c66*/ 	.byte	0x3f
	.zero		1


	//   ....[65]....
        /*0c68*/ 	.word	0x000157d0
        /*0c6c*/ 	.word	0x00000003
        /*0c70*/ 	.word	0x00022840
        /*0c74*/ 	.short	0x010a
        /*0c76*/ 	.byte	0x3f
	.zero		1


	//   ....[66]....
        /*0c78*/ 	.word	0x00015810
        /*0c7c*/ 	.word	0x00000005
        /*0c80*/ 	.word	0x00022860
        /*0c84*/ 	.short	0x010a
        /*0c86*/ 	.byte	0x3f
	.zero		1


	//   ....[67]....
        /*0c88*/ 	.word	0x00015850
        /*0c8c*/ 	.word	0x00000003
        /*0c90*/ 	.word	0x00022860
        /*0c94*/ 	.short	0x010a
        /*0c96*/ 	.byte	0x3f
	.zero		1


	//   ....[68]....
        /*0c98*/ 	.word	0x000158b0
        /*0c9c*/ 	.word	0x00000006
        /*0ca0*/ 	.word	0x00022800
        /*0ca4*/ 	.short	0x010a
        /*0ca6*/ 	.byte	0x3f
	.zero		1


	//   ....[69]....
        /*0ca8*/ 	.word	0x00015910
        /*0cac*/ 	.word	0x00000003
        /*0cb0*/ 	.word	0x00022830
        /*0cb4*/ 	.short	0x010a
        /*0cb6*/ 	.byte	0x3f
	.zero		1


	//   ....[70]....
        /*0cb8*/ 	.word	0x00015970
        /*0cbc*/ 	.word	0x00000009
        /*0cc0*/ 	.word	0x00022850
        /*0cc4*/ 	.short	0x010a
        /*0cc6*/ 	.byte	0x3f
	.zero		1


	//   ....[71]....
        /*0cc8*/ 	.word	0x000159d0
        /*0ccc*/ 	.word	0x00000004
        /*0cd0*/ 	.word	0x00022830
        /*0cd4*/ 	.short	0x010a
        /*0cd6*/ 	.byte	0x3f
	.zero		1


	//   ....[72]....
        /*0cd8*/ 	.word	0x00015a30
        /*0cdc*/ 	.word	0x0000000a
        /*0ce0*/ 	.word	0x00022850
        /*0ce4*/ 	.short	0x010a
        /*0ce6*/ 	.byte	0x3f
	.zero		1


	//   ....[73]....
        /*0ce8*/ 	.word	0x00015a90
        /*0cec*/ 	.word	0x00000003
        /*0cf0*/ 	.word	0x00022830
        /*0cf4*/ 	.short	0x010a
        /*0cf6*/ 	.byte	0x3f
	.zero		1


	//   ....[74]....
        /*0cf8*/ 	.word	0x00015af0
        /*0cfc*/ 	.word	0x00000009
        /*0d00*/ 	.word	0x00022850
        /*0d04*/ 	.short	0x010a
        /*0d06*/ 	.byte	0x3f
	.zero		1


	//   ....[75]....
        /*0d08*/ 	.word	0x00015b50
        /*0d0c*/ 	.word	0x00000004
        /*0d10*/ 	.word	0x00022830
        /*0d14*/ 	.short	0x010a
        /*0d16*/ 	.byte	0x3f
	.zero		1


	//   ....[76]....
        /*0d18*/ 	.word	0x00015bb0
        /*0d1c*/ 	.word	0x0000000a
        /*0d20*/ 	.word	0x00022850
        /*0d24*/ 	.short	0x010a
        /*0d26*/ 	.byte	0x3f
	.zero		1


	//   ....[77]....
        /*0d28*/ 	.word	0x00015cd0
        /*0d2c*/ 	.word	0x00000013
        /*0d30*/ 	.word	0x00022840
        /*0d34*/ 	.short	0x010a
        /*0d36*/ 	.byte	0x3f
	.zero		1


	//   ....[78]....
        /*0d38*/ 	.word	0x00016fb0
        /*0d3c*/ 	.word	0x00000011
        /*0d40*/ 	.word	0x00022820
        /*0d44*/ 	.short	0x010a
        /*0d46*/ 	.byte	0x3f
	.zero		1


	//   ....[79]....
        /*0d48*/ 	.word	0x00017000
        /*0d4c*/ 	.word	0x00000013
        /*0d50*/ 	.word	0x00022860
        /*0d54*/ 	.short	0x010a
        /*0d56*/ 	.byte	0x3f
	.zero		1


	//   ....[80]....
        /*0d58*/ 	.word	0x00017950
        /*0d5c*/ 	.word	0x00000006
        /*0d60*/ 	.word	0x00022840
        /*0d64*/ 	.short	0x010a
        /*0d66*/ 	.byte	0x3f
	.zero		1


	//   ....[81]....
        /*0d68*/ 	.word	0x00018030
        /*0d6c*/ 	.word	0x00000006
        /*0d70*/ 	.word	0x00022860
        /*0d74*/ 	.short	0x010a
        /*0d76*/ 	.byte	0x3f
	.zero		1


	//   ....[82]....
        /*0d78*/ 	.word	0x000190d0
        /*0d7c*/ 	.word	0x00000007
        /*0d80*/ 	.word	0x00022820
        /*0d84*/ 	.short	0x010a
        /*0d86*/ 	.byte	0x3f
	.zero		1


	//   ....[83]....
        /*0d88*/ 	.word	0x00019270
        /*0d8c*/ 	.word	0x00000005
        /*0d90*/ 	.word	0x00022840
        /*0d94*/ 	.short	0x010a
        /*0d96*/ 	.byte	0x3f
	.zero		1


	//   ....[84]....
        /*0d98*/ 	.word	0x000192c0
        /*0d9c*/ 	.word	0x00000003
        /*0da0*/ 	.word	0x00022840
        /*0da4*/ 	.short	0x010a
        /*0da6*/ 	.byte	0x3f
	.zero		1


	//   ....[85]....
        /*0da8*/ 	.word	0x00019310
        /*0dac*/ 	.word	0x00000005
        /*0db0*/ 	.word	0x00022860
        /*0db4*/ 	.short	0x010a
        /*0db6*/ 	.byte	0x3f
	.zero		1


	//----- nvinfo : EIATTR_NUM_MBARRIERS
	.align		4
.L_385:
        /*0db8*/ 	.byte	0x03, 0x38
        /*0dba*/ 	.short	0x0016


	//----- nvinfo : EIATTR_EXIT_INSTR_OFFSETS
	.align		4
        /*0dbc*/ 	.byte	0x04, 0x1c
        /*0dbe*/ 	.short	(.L_387 - .L_386)


	//   ....[0]....
.L_386:
        /*0dc0*/ 	.word	0x000009a0


	//   ....[1]....
        /*0dc4*/ 	.word	0x0000fec0


	//   ....[2]....
        /*0dc8*/ 	.word	0x000158a0


	//----- nvinfo : EIATTR_MAX_THREADS
	.align		4
.L_387:
        /*0dcc*/ 	.byte	0x04, 0x05
        /*0dce*/ 	.short	(.L_389 - .L_388)
.L_388:
        /*0dd0*/ 	.word	0x00000180
        /*0dd4*/ 	.word	0x00000001
        /*0dd8*/ 	.word	0x00000001


	//----- nvinfo : EIATTR_CRS_STACK_SIZE
	.align		4
.L_389:
        /*0ddc*/ 	.byte	0x04, 0x1e
        /*0dde*/ 	.short	(.L_391 - .L_390)
.L_390:
        /*0de0*/ 	.word	0x00000000


	//----- nvinfo : EIATTR_CBANK_PARAM_SIZE
	.align		4
.L_391:
        /*0de4*/ 	.byte	0x03, 0x19
        /*0de6*/ 	.short	0x0af0


	//----- nvinfo : EIATTR_PARAM_CBANK
	.align		4
        /*0de8*/ 	.byte	0x04, 0x0a
        /*0dea*/ 	.short	(.L_393 - .L_392)
	.align		4
.L_392:
        /*0dec*/ 	.word	index@(.nv.constant0._ZN7cutlass13device_kernelIN5flash11enable_sm90INS1_16FlashAttnFwdSm90INS1_25CollectiveMainloopFwdSm90ILi2EN4cute5tupleIJNS5_1CILi1EEES8_S8_EEENS6_IJNS7_ILi128EEENS7_ILi96EEENS7_ILi64EEEEEELi256ENS_6half_tEfNS_4arch4Sm90ELb0ELb1ELb0ELb1ELb1ELb0ELb0ELb1ELb0ELb1ELb0ELb0EEENS1_21CollectiveEpilogueFwdINS6_IJSA_NS7_ILi256EEESB_EEES9_SE_SG_Li256ELb1ELb1ELb0ELb0EEENS1_36VarlenDynamicPersistentTileSchedulerILi128ELi96ELi256ELi128ELb0ELb1ELb1ELb1ELb0ELb1EEEEEEEEEvNT_6ParamsE)
        /*0df0*/ 	.short	0x0210
        /*0df2*/ 	.short	0x0af0


	//----- nvinfo : EIATTR_SW_WAR
	.align		4
.L_393:
        /*0df4*/ 	.byte	0x04, 0x36
        /*0df6*/ 	.short	(.L_395 - .L_394)
.L_394:
        /*0df8*/ 	.word	0x00000008
.L_395:


//--------------------- .nv.info._ZN7cutlass13device_kernelIN5flash11enable_sm90INS1_16FlashAttnFwdSm90INS1_25CollectiveMainloopFwdSm90ILi2EN4cute5tupleIJNS5_1CILi1EEES8_S8_EEENS6_IJNS7_ILi128EEENS7_ILi96EEENS7_ILi64EEEEEELi256ENS_6half_tEfNS_4arch4Sm90ELb0ELb1ELb0ELb1ELb1ELb1ELb0ELb1ELb0ELb1ELb0ELb0EEENS1_21CollectiveEpilogueFwdINS6_IJSA_NS7_ILi256EEESB_EEES9_SE_SG_Li256ELb1ELb1ELb0ELb0EEENS1_36VarlenDynamicPersistentTileSchedulerILi128ELi96ELi256ELi128ELb0ELb1ELb1ELb1ELb0ELb1EEEEEEEEEvNT_6ParamsE --------------------------
	.section	.nv.info._ZN7cutlass13device_kernelIN5flash11enable_sm90INS1_16FlashAttnFwdSm90INS1_25CollectiveMainloopFwdSm90ILi2EN4cute5tupleIJNS5_1CILi1EEES8_S8_EEENS6_IJNS7_ILi128EEENS7_ILi96EEENS7_ILi64EEEEEELi256ENS_6half_tEfNS_4arch4Sm90ELb0ELb1ELb0ELb1ELb1ELb1ELb0ELb1ELb0ELb1ELb0ELb0EEENS1_21CollectiveEpilogueFwdINS6_IJSA_NS7_ILi256EEESB_EEES9_SE_SG_Li256ELb1ELb1ELb0ELb0EEENS1_36VarlenDynamicPersistentTileSchedulerILi128ELi96ELi256ELi128ELb0ELb1ELb1ELb1ELb0ELb1EEEEEEEEEvNT_6ParamsE,"",@"SHT_CUDA_INFO"
	.sectionflags	@""
	.align	4


	//----- nvinfo : EIATTR_CUDA_API_VERSION
	.align		4
        /*0000*/ 	.byte	0x04, 0x37
        /*0002*/ 	.short	(.L_397 - .L_396)
.L_396:
        /*0004*/ 	.word	0x00000082


	//----- nvinfo : EIATTR_KPARAM_INFO
	.align		4
.L_397:
        /*0008*/ 	.byte	0x04, 0x17
        /*000a*/ 	.short	(.L_399 - .L_398)
.L_398:
        /*000c*/ 	.word	0x00000000
        /*0010*/ 	.short	0x0000
        /*0012*/ 	.short	0x0070
        /*0014*/ 	.byte	0x00, 0xf0, 0x01, 0x2a


	//----- nvinfo : EIATTR_SPARSE_MMA_MASK
	.align		4
.L_399:
        /*0018*/ 	.byte	0x03, 0x50
        /*001a*/ 	.short	0x0000


	//----- nvinfo : EIATTR_MAXREG_COUNT
	.align		4
        /*001c*/ 	.byte	0x03, 0x1b
        /*001e*/ 	.short	0x00a8


	//----- nvinfo : EIATTR_NUM_BARRIERS
	.align		4
        /*0020*/ 	.byte	0x02, 0x4c
        /*0022*/ 	.byte	0x10
	.zero		1


	//----- nvinfo : EIATTR_EXTERNS
	.align		4
        /*0024*/ 	.byte	0x04, 0x0f
        /*0026*/ 	.short	(.L_401 - .L_400)


	//   ....[0]....
	.align		4
.L_400:
        /*0028*/ 	.word	index@(__assertfail)


	//----- nvinfo : EIATTR_ANNOTATIONS
	.align		4
.L_401:
        /*002c*/ 	.byte	0x04, 0x55
        /*002e*/ 	.short	(.L_403 - .L_402)


	//   ....[0]....
.L_402:
        /* <DEDUP_REMOVED lines=28> */


	//----- nvinfo : EIATTR_MERCURY_ISA_VERSION
	.align		4
.L_403:
        /*01e0*/ 	.byte	0x03, 0x5f
        /*01e2*/ 	.short	0x0101


	//----- nvinfo : EIATTR_UNUSED_LOAD_BYTE_OFFSET
	.align		4
        /*01e4*/ 	.byte	0x04, 0x44
        /*01e6*/ 	.short	(.L_405 - .L_404)


	//   ....[0]....
.L_404:
        /*01e8*/ 	.word	0x00000a80
        /*01ec*/ 	.word	0x0000fff0


	//   ....[1]....
        /*01f0*/ 	.word	0x000157d0
        /*01f4*/ 	.word	0x0000fff0


	//----- nvinfo : EIATTR_INT_WARP_WIDE_INSTR_OFFSETS
	.align		4
.L_405:
        /*01f8*/ 	.byte	0x04, 0x31
        /*01fa*/ 	.short	(.L_407 - .L_406)


	//   ....[0]....
.L_406:
        /*01fc*/ 	.word	0x00000130


	//   ....[1]....
        /*0200*/ 	.word	0x00000170


	//   ....[2]....
        /*0204*/ 	.word	0x000001e0


	//   ....[3]....
        /*0208*/ 	.word	0x0001b560


	//   ....[4]....
        /*020c*/ 	.word	0x0001b5f0


	//   ....[5]....
        /*0210*/ 	.word	0x0001e9b0


	//   ....[6]....
        /*0214*/ 	.word	0x0001ea40


	//----- nvinfo : EIATTR_COOP_GROUP_MASK_REGIDS
	.align		4
.L_407:
        /*0218*/ 	.byte	0x04, 0x29
        /*021a*/ 	.short	(.L_409 - .L_408)


	//   ....[0]....
.L_408:
        /*021c*/ 	.word	0xffffffff


	//   ....[1]....
        /*0220*/ 	.word	0xffffffff


	//   ....[2]....
        /*0224*/ 	.word	0xffffffff


	//   ....[3]....
        /*0228*/ 	.word	0xffffffff


	//   ....[4]....
        /*022c*/ 	.word	0xffffffff


	//   ....[5]....
        /*0230*/ 	.word	0xffffffff


	//   ....[6]....
        /*0234*/ 	.word	0xffffffff


	//   ....[7]....
        /*0238*/ 	.word	0xffffffff


	//   ....[8]....
        /*023c*/ 	.word	0xffffffff


	//   ....[9]....
        /*0240*/ 	.word	0xffffffff


	//   ....[10]....
        /*0244*/ 	.word	0xffffffff


	//   ....[11]....
        /*0248*/ 	.word	0xffffffff


	//   ....[12]....
        /*024c*/ 	.word	0xffffffff


	//   ....[13]....
        /*0250*/ 	.word	0xffffffff


	//   ....[14]....
        /*0254*/ 	.word	0xffffffff


	//   ....[15]....
        /*0258*/ 	.word	0xffffffff


	//   ....[16]....
        /*025c*/ 	.word	0xffffffff


	//   ....[17]....
        /*0260*/ 	.word	0xffffffff


	//   ....[18]....
        /*0264*/ 	.word	0xffffffff


	//   ....[19]....
        /*0268*/ 	.word	0xffffffff


	//   ....[20]....
        /*026c*/ 	.word	0xffffffff


	//   ....[21]....
        /*0270*/ 	.word	0xffffffff


	//   ....[22]....
        /*0274*/ 	.word	0xffffffff


	//   ....[23]....
        /*0278*/ 	.word	0xffffffff


	//   ....[24]....
        /*027c*/ 	.word	0xffffffff


	//   ....[25]....
        /*0280*/ 	.word	0xffffffff


	//   ....[26]....
        /*0284*/ 	.word	0xffffffff


	//   ....[27]....
        /*0288*/ 	.word	0xffffffff


	//   ....[28]....
        /*028c*/ 	.word	0xffffffff


	//   ....[29]....
        /*0290*/ 	.word	0xffffffff


	//   ....[30]....
        /*0294*/ 	.word	0xffffffff


	//   ....[31]....
        /*0298*/ 	.word	0xffffffff


	//   ....[32]....
        /*029c*/ 	.word	0xffffffff


	//   ....[33]....
        /*02a0*/ 	.word	0xffffffff


	//   ....[34]....
        /*02a4*/ 	.word	0xffffffff


	//   ....[35]....
        /*02a8*/ 	.word	0xffffffff


	//   ....[36]....
        /*02ac*/ 	.word	0xffffffff


	//   ....[37]....
        /*02b0*/ 	.word	0xffffffff


	//   ....[38]....
        /*02b4*/ 	.word	0xffffffff


	//   ....[39]....
        /*02b8*/ 	.word	0xffffffff


	//   ....[40]....
        /*02bc*/ 	.word	0xffffffff


	//   ....[41]....
        /*02c0*/ 	.word	0xffffffff


	//   ....[42]....
        /*02c4*/ 	.word	0xffffffff


	//   ....[43]....
        /*02c8*/ 	.word	0xffffffff


	//   ....[44]....
        /*02cc*/ 	.word	0xffffffff


	//   ....[45]....
        /*02d0*/ 	.word	0xffffffff


	//   ....[46]....
        /*02d4*/ 	.word	0xffffffff


	//   ....[47]....
        /*02d8*/ 	.word	0xffffffff


	//   ....[48]....
        /*02dc*/ 	.word	0xffffffff


	//   ....[49]....
        /*02e0*/ 	.word	0xffffffff


	//   ....[50]....
        /*02e4*/ 	.word	0xffffffff


	//   ....[51]....
        /*02e8*/ 	.word	0xffffffff


	//   ....[52]....
        /*02ec*/ 	.word	0xffffffff


	//   ....[53]....
        /*02f0*/ 	.word	0xffffffff


	//   ....[54]....
        /*02f4*/ 	.word	0xffffffff


	//   ....[55]....
        /*02f8*/ 	.word	0xffffffff


	//   ....[56]....
        /*02fc*/ 	.word	0xffffffff


	//   ....[57]....
        /*0300*/ 	.word	0xffffffff


	//   ....[58]....
        /*0304*/ 	.word	0xffffffff


	//   ....[59]....
        /*0308*/ 	.word	0xffffffff


	//   ....[60]....
        /*030c*/ 	.word	0xffffffff


	//   ....[61]....
        /*0310*/ 	.word	0xffffffff


	//   ....[62]....
        /*0314*/ 	.word	0xffffffff


	//   ....[63]....
        /*0318*/ 	.word	0xffffffff


	//   ....[64]....
        /*031c*/ 	.word	0xffffffff


	//   ....[65]....
        /*0320*/ 	.word	0xffffffff


	//   ....[66]....
        /*0324*/ 	.word	0xffffffff


	//   ....[67]....
        /*0328*/ 	.word	0xffffffff


	//   ....[68]....
        /*032c*/ 	.word	0xffffffff


	//   ....[69]....
        /*0330*/ 	.word	0xffffffff


	//   ....[70]....
        /*0334*/ 	.word	0xffffffff


	//   ....[71]....
        /*0338*/ 	.word	0xffffffff


	//   ....[72]....
        /*033c*/ 	.word	0xffffffff


	//   ....[73]....
        /*0340*/ 	.word	0xffffffff


	//   ....[74]....
        /*0344*/ 	.word	0xffffffff


	//   ....[75]....
        /*0348*/ 	.word	0xffffffff


	//   ....[76]....
        /*034c*/ 	.word	0xffffffff


	//   ....[77]....
        /*0350*/ 	.word	0xffffffff


	//   ....[78]....
        /*0354*/ 	.word	0xffffffff


	//   ....[79]....
        /*0358*/ 	.word	0xffffffff


	//   ....[80]....
        /*035c*/ 	.word	0xffffffff


	//   ....[81]....
        /*0360*/ 	.word	0xffffffff


	//   ....[82]....
        /*0364*/ 	.word	0xffffffff


	//   ....[83]....
        /*0368*/ 	.word	0xffffffff


	//   ....[84]....
        /*036c*/ 	.word	0xffffffff


	//   ....[85]....
        /*0370*/ 	.word	0xffffffff


	//   ....[86]....
        /*0374*/ 	.word	0xffffffff


	//   ....[87]....
        /*0378*/ 	.word	0xffffffff


	//   ....[88]....
        /*037c*/ 	.word	0xffffffff


	//   ....[89]....
        /*0380*/ 	.word	0xffffffff


	//   ....[90]....
        /*0384*/ 	.word	0xffffffff


	//   ....[91]....
        /*0388*/ 	.word	0xffffffff


	//   ....[92]....
        /*038c*/ 	.word	0xffffffff


	//   ....[93]....
        /*0390*/ 	.word	0xffffffff


	//   ....[94]....
        /*0394*/ 	.word	0xffffffff


	//   ....[95]....
        /*0398*/ 	.word	0xffffffff


	//   ....[96]....
        /*039c*/ 	.word	0xffffffff


	//   ....[97]....
        /*03a0*/ 	.word	0xffffffff


	//   ....[98]....
        /*03a4*/ 	.word	0xffffffff


	//   ....[99]....
        /*03a8*/ 	.word	0xffffffff


	//   ....[100]....
        /*03ac*/ 	.word	0xffffffff


	//   ....[101]....
        /*03b0*/ 	.word	0xffffffff


	//   ....[102]....
        /*03b4*/ 	.word	0xffffffff


	//   ....[103]....
        /*03b8*/ 	.word	0xffffffff


	//   ....[104]....
        /*03bc*/ 	.word	0xffffffff


	//   ....[105]....
        /*03c0*/ 	.word	0xffffffff


	//   ....[106]....
        /*03c4*/ 	.word	0xffffffff


	//   ....[107]....
        /*03c8*/ 	.word	0xffffffff


	//   ....[108]....
        /*03cc*/ 	.word	0xffffffff


	//   ....[109]....
        /*03d0*/ 	.word	0xffffffff


	//   ....[110]....
        /*03d4*/ 	.word	0xffffffff


	//   ....[111]....
        /*03d8*/ 	.word	0xffffffff


	//   ....[112]....
        /*03dc*/ 	.word	0xffffffff


	//   ....[113]....
        /*03e0*/ 	.word	0xffffffff


	//   ....[114]....
        /*03e4*/ 	.word	0xffffffff


	//   ....[115]....
        /*03e8*/ 	.word	0xffffffff


	//   ....[116]....
        /*03ec*/ 	.word	0xffffffff


	//   ....[117]....
        /*03f0*/ 	.word	0xffffffff


	//   ....[118]....
        /*03f4*/ 	.word	0xffffffff


	//   ....[119]....
        /*03f8*/ 	.word	0xffffffff


	//   ....[120]....
        /*03fc*/ 	.word	0xffffffff


	//   ....[121]....
        /*0400*/ 	.word	0xffffffff


	//   ....[122]....
        /*0404*/ 	.word	0xffffffff


	//   ....[123]....
        /*0408*/ 	.word	0xffffffff


	//   ....[124]....
        /*040c*/ 	.word	0xffffffff


	//   ....[125]....
        /*0410*/ 	.word	0xffffffff


	//   ....[126]....
        /*0414*/ 	.word	0xffffffff


	//   ....[127]....
        /*0418*/ 	.word	0xffffffff


	//   ....[128]....
        /*041c*/ 	.word	0xffffffff


	//   ....[129]....
        /*0420*/ 	.word	0xffffffff


	//   ....[130]....
        /*0424*/ 	.word	0xffffffff


	//   ....[131]....
        /*0428*/ 	.word	0xffffffff


	//   ....[132]....
        /*042c*/ 	.word	0xffffffff


	//   ....[133]....
        /*0430*/ 	.word	0xffffffff


	//   ....[134]....
        /*0434*/ 	.word	0xffffffff


	//   ....[135]....
        /*0438*/ 	.word	0xffffffff


	//   ....[136]....
        /*043c*/ 	.word	0xffffffff


	//   ....[137]....
        /*0440*/ 	.word	0xffffffff


	//   ....[138]....
        /*0444*/ 	.word	0xffffffff


	//   ....[139]....
        /*0448*/ 	.word	0xffffffff


	//   ....[140]....
        /*044c*/ 	.word	0xffffffff


	//   ....[141]....
        /*0450*/ 	.word	0xffffffff


	//   ....[142]....
        /*0454*/ 	.word	0xffffffff


	//   ....[143]....
        /*0458*/ 	.word	0xffffffff


	//   ....[144]....
        /*045c*/ 	.word	0xffffffff


	//   ....[145]....
        /*0460*/ 	.word	0xffffffff


	//   ....[146]....
        /*0464*/ 	.word	0xffffffff


	//   ....[147]....
        /*0468*/ 	.word	0xffffffff


	//   ....[148]....
        /*046c*/ 	.word	0xffffffff


	//   ....[149]....
        /*0470*/ 	.word	0xffffffff


	//   ....[150]....
        /*0474*/ 	.word	0xffffffff


	//   ....[151]....
        /*0478*/ 	.word	0xffffffff


	//   ....[152]....
        /*047c*/ 	.word	0xffffffff


	//   ....[153]....
        /*0480*/ 	.word	0xffffffff


	//   ....[154]....
        /*0484*/ 	.word	0xffffffff


	//   ....[155]....
        /*0488*/ 	.word	0xffffffff


	//   ....[156]....
        /*048c*/ 	.word	0xffffffff


	//   ....[157]....
        /*0490*/ 	.word	0xffffffff


	//   ....[158]....
        /*0494*/ 	.word	0xffffffff


	//   ....[159]....
        /*0498*/ 	.word	0xffffffff


	//   ....[160]....
        /*049c*/ 	.word	0xffffffff


	//   ....[161]....
        /*04a0*/ 	.word	0xffffffff


	//   ....[162]....
        /*04a4*/ 	.word	0xffffffff


	//   ....[163]....
        /*04a8*/ 	.word	0xffffffff


	//   ....[164]....
        /*04ac*/ 	.word	0xffffffff


	//   ....[165]....
        /*04b0*/ 	.word	0xffffffff


	//   ....[166]....
        /*04b4*/ 	.word	0xffffffff


	//   ....[167]....
        /*04b8*/ 	.word	0xffffffff


	//   ....[168]....
        /*04bc*/ 	.word	0xffffffff


	//   ....[169]....
        /*04c0*/ 	.word	0xffffffff


	//   ....[170]....
        /*04c4*/ 	.word	0xffffffff


	//   ....[171]....
        /*04c8*/ 	.word	0xffffffff


	//   ....[172]....
        /*04cc*/ 	.word	0xffffffff


	//   ....[173]....
        /*04d0*/ 	.word	0xffffffff


	//   ....[174]....
        /*04d4*/ 	.word	0xffffffff


	//   ....[175]....
        /*04d8*/ 	.word	0xffffffff


	//   ....[176]....
        /*04dc*/ 	.word	0xffffffff


	//   ....[177]....
        /*04e0*/ 	.word	0xffffffff


	//   ....[178]....
        /*04e4*/ 	.word	0xffffffff


	//   ....[179]....
        /*04e8*/ 	.word	0xffffffff


	//   ....[180]....
        /*04ec*/ 	.word	0xffffffff


	//   ....[181]....
        /*04f0*/ 	.word	0xffffffff


	//   ....[182]....
        /*04f4*/ 	.word	0xffffffff


	//   ....[183]....
        /*04f8*/ 	.word	0xffffffff


	//   ....[184]....
        /*04fc*/ 	.word	0xffffffff


	//   ....[185]....
        /*0500*/ 	.word	0x0500000f


	//   ....[186]....
        /*0504*/ 	.word	0x0500000f


	//   ....[187]....
        /*0508*/ 	.word	0x0500000f


	//   ....[188]....
        /*050c*/ 	.word	0x0500000f


	//   ....[189]....
        /*0510*/ 	.word	0x0500000f


	//   ....[190]....
        /*0514*/ 	.word	0x0500000f


	//   ....[191]....
        /*0518*/ 	.word	0x0500000f


	//   ....[192]....
        /*051c*/ 	.word	0x0500000f


	//   ....[193]....
        /*0520*/ 	.word	0x0500000f


	//   ....[194]....
        /*0524*/ 	.word	0x0500000f


	//   ....[195]....
        /*0528*/ 	.word	0x0500000f


	//   ....[196]....
        /*052c*/ 	.word	0x0500000f


	//   ....[197]....
        /*0530*/ 	.word	0x0500000f


	//   ....[198]....
        /*0534*/ 	.word	0x0500000f


	//   ....[199]....
        /*0538*/ 	.word	0x0500000f


	//   ....[200]....
        /*053c*/ 	.word	0x0500000f


	//   ....[201]....
        /*0540*/ 	.word	0x0500000f


	//   ....[202]....
        /*0544*/ 	.word	0x0500000f


	//   ....[203]....
        /*0548*/ 	.word	0x0500000f


	//   ....[204]....
        /*054c*/ 	.word	0x0500000f


	//   ....[205]....
        /*0550*/ 	.word	0x0500000f


	//   ....[206]....
        /*0554*/ 	.word	0x0500000f


	//   ....[207]....
        /*0558*/ 	.word	0x0500000f


	//   ....[208]....
        /*055c*/ 	.word	0x0500000f


	//   ....[209]....
        /*0560*/ 	.word	0x0500000f


	//   ....[210]....
        /*0564*/ 	.word	0x0500000f


	//   ....[211]....
        /*0568*/ 	.word	0x0500000f


	//   ....[212]....
        /*056c*/ 	.word	0x0500000f


	//   ....[213]....
        /*0570*/ 	.word	0x0500000f


	//   ....[214]....
        /*0574*/ 	.word	0x0500000f


	//   ....[215]....
        /*0578*/ 	.word	0x0500000f


	//   ....[216]....
        /*057c*/ 	.word	0x0500000f


	//   ....[217]....
        /*0580*/ 	.word	0x0500000f


	//   ....[218]....
        /*0584*/ 	.word	0x0500000f


	//   ....[219]....
        /*0588*/ 	.word	0x0500000f


	//   ....[220]....
        /*058c*/ 	.word	0x0500000f


	//   ....[221]....
        /*0590*/ 	.word	0x0500000f


	//   ....[222]....
        /*0594*/ 	.word	0x0500000f


	//   ....[223]....
        /*0598*/ 	.word	0x0500000f


	//   ....[224]....
        /*059c*/ 	.word	0x0500000f


	//   ....[225]....
        /*05a0*/ 	.word	0x0500000f


	//   ....[226]....
        /*05a4*/ 	.word	0x0500000f


	//   ....[227]....
        /*05a8*/ 	.word	0x0500000f


	//   ....[228]....
        /*05ac*/ 	.word	0x0500000f


	//   ....[229]....
        /*05b0*/ 	.word	0x0500000f


	//   ....[230]....
        /*05b4*/ 	.word	0x0500000f


	//   ....[231]....
        /*05b8*/ 	.word	0x0500000f


	//   ....[232]....
        /*05bc*/ 	.word	0x0500000f


	//   ....[233]....
        /*05c0*/ 	.word	0x0500000f


	//   ....[234]....
        /*05c4*/ 	.word	0x0500000f


	//   ....[235]....
        /*05c8*/ 	.word	0x0500000f


	//   ....[236]....
        /*05cc*/ 	.word	0x0500000f


	//   ....[237]....
        /*05d0*/ 	.word	0x0500000f


	//   ....[238]....
        /*05d4*/ 	.word	0x0500000f


	//   ....[239]....
        /*05d8*/ 	.word	0x0500000f


	//   ....[240]....
        /*05dc*/ 	.word	0x0500000f


	//   ....[241]....
        /*05e0*/ 	.word	0x0500000f


	//   ....[242]....
        /*05e4*/ 	.word	0x0500000f


	//   ....[243]....
        /*05e8*/ 	.word	0x0500000f


	//   ....[244]....
        /*05ec*/ 	.word	0x0500000f


	//   ....[245]....
        /*05f0*/ 	.word	0x0500000f


	//   ....[246]....
        /*05f4*/ 	.word	0x0500000f


	//   ....[247]....
        /*05f8*/ 	.word	0x0500000f


	//   ....[248]....
        /*05fc*/ 	.word	0x0500000f


	//   ....[249]....
        /*0600*/ 	.word	0x0500000f


	//   ....[250]....
        /*0604*/ 	.word	0x0500000f


	//   ....[251]....
        /*0608*/ 	.word	0x0500000f


	//   ....[252]....
        /*060c*/ 	.word	0x0500000f


	//   ....[253]....
        /*0610*/ 	.word	0x0500000f


	//   ....[254]....
        /*0614*/ 	.word	0x0500000f


	//   ....[255]....
        /*0618*/ 	.word	0x0500000f


	//   ....[0]....
        /*061c*/ 	.word	0x0500000f


	//   ....[1]....
        /*0620*/ 	.word	0x0500000f


	//   ....[2]....
        /*0624*/ 	.word	0x0500000f


	//   ....[3]....
        /*0628*/ 	.word	0x0500000f


	//   ....[4]....
        /*062c*/ 	.word	0x0500000f


	//   ....[5]....
        /*0630*/ 	.word	0x0500000f


	//   ....[6]....
        /*0634*/ 	.word	0x0500000f


	//   ....[7]....
        /*0638*/ 	.word	0x0500000f


	//   ....[8]....
        /*063c*/ 	.word	0x0500000f


	//   ....[9]....
        /*0640*/ 	.word	0x0500000f


	//   ....[10]....
        /*0644*/ 	.word	0x0500000f


	//   ....[11]....
        /*0648*/ 	.word	0x0500000f


	//   ....[12]....
        /*064c*/ 	.word	0x0500000f


	//   ....[13]....
        /*0650*/ 	.word	0x0500000f


	//   ....[14]....
        /*0654*/ 	.word	0x0500000f


	//   ....[15]....
        /*0658*/ 	.word	0x0500000f


	//   ....[16]....
        /*065c*/ 	.word	0x0500000f


	//   ....[17]....
        /*0660*/ 	.word	0x0500000f


	//   ....[18]....
        /*0664*/ 	.word	0x0500000f


	//   ....[19]....
        /*0668*/ 	.word	0x0500000f


	//   ....[20]....
        /*066c*/ 	.word	0x0500000f


	//   ....[21]....
        /*0670*/ 	.word	0x0500000f


	//   ....[22]....
        /*0674*/ 	.word	0x0500000f


	//   ....[23]....
        /*0678*/ 	.word	0x0500000f


	//   ....[24]....
        /*067c*/ 	.word	0x0500000f


	//   ....[25]....
        /*0680*/ 	.word	0x0500000f


	//   ....[26]....
        /*0684*/ 	.word	0x0500000f


	//   ....[27]....
        /*0688*/ 	.word	0x0500000f


	//   ....[28]....
        /*068c*/ 	.word	0x0500000f


	//   ....[29]....
        /*0690*/ 	.word	0x0500000f


	//   ....[30]....
        /*0694*/ 	.word	0x0500000f


	//   ....[31]....
        /*0698*/ 	.word	0x0500000f


	//   ....[32]....
        /*069c*/ 	.word	0x0500000f


	//   ....[33]....
        /*06a0*/ 	.word	0x0500000f


	//   ....[34]....
        /*06a4*/ 	.word	0x0500000f


	//   ....[35]....
        /*06a8*/ 	.word	0x0500000f


	//   ....[36]....
        /*06ac*/ 	.word	0x0500000f


	//   ....[37]....
        /*06b0*/ 	.word	0x0500000f


	//   ....[38]....
        /*06b4*/ 	.word	0x0500000f


	//   ....[39]....
        /*06b8*/ 	.word	0x0500000f


	//   ....[40]....
        /*06bc*/ 	.word	0x0500000f


	//   ....[41]....
        /*06c0*/ 	.word	0x0500000f


	//   ....[42]....
        /*06c4*/ 	.word	0x0500000f


	//   ....[43]....
        /*06c8*/ 	.word	0x0500000f


	//   ....[44]....
        /*06cc*/ 	.word	0x0500000f


	//   ....[45]....
        /*06d0*/ 	.word	0x0500000f


	//   ....[46]....
        /*06d4*/ 	.word	0x0500000f


	//   ....[47]....
        /*06d8*/ 	.word	0x0500000f


	//   ....[48]....
        /*06dc*/ 	.word	0x0500000f


	//   ....[49]....
        /*06e0*/ 	.word	0x0500000f


	//----- nvinfo : EIATTR_COOP_GROUP_INSTR_OFFSETS
	.align		4
.L_409:
        /*06e4*/ 	.byte	0x04, 0x28
        /*06e6*/ 	.short	(.L_411 - .L_410)


	//   ....[0]....
.L_410:
        /*06e8*/ 	.word	0x00000070


	//   ....[1]....
        /*06ec*/ 	.word	0x00000140


	//   ....[2]....
        /*06f0*/ 	.word	0x00000190


	//   ....[3]....
        /*06f4*/ 	.word	0x000003c0


	//   ....[4]....
        /*06f8*/ 	.word	0x00000520


	//   ....[5]....
        /*06fc*/ 	.word	0x00000640


	//   ....[6]....
        /*0700*/ 	.word	0x000007a0


	//   ....[7]....
        /*0704*/ 	.word	0x00002f20


	//   ....[8]....
        /*0708*/ 	.word	0x00002f30


	//   ....[9]....
        /*070c*/ 	.word	0x000035e0


	//   ....[10]....
        /*0710*/ 	.word	0x000035f0


	//   ....[11]....
        /*0714*/ 	.word	0x00004170


	//   ....[12]....
        /*0718*/ 	.word	0x00004180


	//   ....[13]....
        /*071c*/ 	.word	0x000048f0


	//   ....[14]....
        /*0720*/ 	.word	0x00004900


	//   ....[15]....
        /*0724*/ 	.word	0x000052a0


	//   ....[16]....
        /*0728*/ 	.word	0x000052b0


	//   ....[17]....
        /*072c*/ 	.word	0x000053c0


	//   ....[18]....
        /*0730*/ 	.word	0x000053d0


	//   ....[19]....
        /*0734*/ 	.word	0x000057f0


	//   ....[20]....
        /*0738*/ 	.word	0x00005820


	//   ....[21]....
        /*073c*/ 	.word	0x00005af0


	//   ....[22]....
        /*0740*/ 	.word	0x00005b10


	//   ....[23]....
        /*0744*/ 	.word	0x000068f0


	//   ....[24]....
        /*0748*/ 	.word	0x00007070


	//   ....[25]....
        /*074c*/ 	.word	0x00007080


	//   ....[26]....
        /*0750*/ 	.word	0x00007090


	//   ....[27]....
        /*0754*/ 	.word	0x000070a0


	//   ....[28]....
        /*0758*/ 	.word	0x00007390


	//   ....[29]....
        /*075c*/ 	.word	0x000073a0


	//   ....[30]....
        /*0760*/ 	.word	0x000073b0


	//   ....[31]....
        /*0764*/ 	.word	0x000073c0


	//   ....[32]....
        /*0768*/ 	.word	0x00008680


	//   ....[33]....
        /*076c*/ 	.word	0x000086a0


	//   ....[34]....
        /*0770*/ 	.word	0x000086b0


	//   ....[35]....
        /*0774*/ 	.word	0x000086c0


	//   ....[36]....
        /*0778*/ 	.word	0x000087a0


	//   ....[37]....
        /*077c*/ 	.word	0x000087b0


	//   ....[38]....
        /*0780*/ 	.word	0x00008840


	//   ....[39]....
        /*0784*/ 	.word	0x000088a0


	//   ....[40]....
        /*0788*/ 	.word	0x00009f50


	//   ....[41]....
        /*078c*/ 	.word	0x0000a8a0


	//   ....[42]....
        /*0790*/ 	.word	0x0000aec0


	//   ....[43]....
        /*0794*/ 	.word	0x0000afd0


	//   ....[44]....
        /*0798*/ 	.word	0x0000b5d0


	//   ....[45]....
        /*079c*/ 	.word	0x0000b620


	//   ....[46]....
        /*07a0*/ 	.word	0x0000cab0


	//   ....[47]....
        /*07a4*/ 	.word	0x0000d4f0


	//   ....[48]....
        /*07a8*/ 	.word	0x0000dbf0


	//   ....[49]....
        /*07ac*/ 	.word	0x0000dd10


	//   ....[50]....
        /*07b0*/ 	.word	0x0000e730


	//   ....[51]....
        /*07b4*/ 	.word	0x0000e840


	//   ....[52]....
        /*07b8*/ 	.word	0x000100c0


	//   ....[53]....
        /*07bc*/ 	.word	0x000100e0


	//   ....[54]....
        /*07c0*/ 	.word	0x000109d0


	//   ....[55]....
        /*07c4*/ 	.word	0x00010a20


	//   ....[56]....
        /*07c8*/ 	.word	0x00011f90


	//   ....[57]....
        /*07cc*/ 	.word	0x000129d0


	//   ....[58]....
        /*07d0*/ 	.word	0x00012f80


	//   ....[59]....
        /*07d4*/ 	.word	0x000130a0


	//   ....[60]....
        /*07d8*/ 	.word	0x00013a40


	//   ....[61]....
        /*07dc*/ 	.word	0x00013c10


	//   ....[62]....
        /*07e0*/ 	.word	0x00014d20


	//   ....[63]....
        /*07e4*/ 	.word	0x00014d80


	//   ....[64]....
        /*07e8*/ 	.word	0x00014de0


	//   ....[65]....
        /*07ec*/ 	.word	0x00014e10


	//   ....[66]....
        /*07f0*/ 	.word	0x000168d0


	//   ....[67]....
        /*07f4*/ 	.word	0x00016a50


	//   ....[68]....
        /*07f8*/ 	.word	0x00016af0


	//   ....[69]....
        /*07fc*/ 	.word	0x00016b50


	//   ....[70]....
        /*0800*/ 	.word	0x000172d0


	//   ....[71]....
        /*0804*/ 	.word	0x000172f0


	//   ....[72]....
        /*0808*/ 	.word	0x00017490


	//   ....[73]....
        /*080c*/ 	.word	0x000174b0


	//   ....[74]....
        /*0810*/ 	.word	0x000175f0


	//   ....[75]....
        /*0814*/ 	.word	0x00017610


	//   ....[76]....
        /*0818*/ 	.word	0x00017760


	//   ....[77]....
        /*081c*/ 	.word	0x00017780


	//   ....[78]....
        /*0820*/ 	.word	0x000180d0


	//   ....[79]....
        /*0824*/ 	.word	0x000180e0


	//   ....[80]....
        /*0828*/ 	.word	0x00018280


	//   ....[81]....
        /*082c*/ 	.word	0x00018290


	//   ....[82]....
        /*0830*/ 	.word	0x00018420


	//   ....[83]....
        /*0834*/ 	.word	0x00018430


	//   ....[84]....
        /*0838*/ 	.word	0x000185c0


	//   ....[85]....
        /*083c*/ 	.word	0x000185d0


	//   ....[86]....
        /*0840*/ 	.word	0x000187c0


	//   ....[87]....
        /*0844*/ 	.word	0x00018970


	//   ....[88]....
        /*0848*/ 	.word	0x000189a0


	//   ....[89]....
        /*084c*/ 	.word	0x000189d0


	//   ....[90]....
        /*0850*/ 	.word	0x00018a00


	//   ....[91]....
        /*0854*/ 	.word	0x00018a30


	//   ....[92]....
        /*0858*/ 	.word	0x00018a60


	//   ....[93]....
        /*085c*/ 	.word	0x00018bd0


	//   ....[94]....
        /*0860*/ 	.word	0x00018c00


	//   ....[95]....
        /*0864*/ 	.word	0x00018c30


	//   ....[96]....
        /*0868*/ 	.word	0x00018c60


	//   ....[97]....
        /*086c*/ 	.word	0x00018c90


	//   ....[98]....
        /*0870*/ 	.word	0x00018cc0


	//   ....[99]....
        /*0874*/ 	.word	0x00018d50


	//   ....[100]....
        /*0878*/ 	.word	0x00018db0


	//   ....[101]....
        /*087c*/ 	.word	0x00018e40


	//   ....[102]....
        /*0880*/ 	.word	0x00019ef0


	//   ....[103]....
        /*0884*/ 	.word	0x0001c110


	//   ....[104]....
        /*0888*/ 	.word	0x0001c130


	//   ....[105]....
        /*088c*/ 	.word	0x0001c1c0


	//   ....[106]....
        /*0890*/ 	.word	0x0001c1e0


	//   ....[107]....
        /*0894*/ 	.word	0x0001c260


	//   ....[108]....
        /*0898*/ 	.word	0x0001c280


	//   ....[109]....
        /*089c*/ 	.word	0x0001c300


	//   ....[110]....
        /*08a0*/ 	.word	0x0001c320


	//   ....[111]....
        /*08a4*/ 	.word	0x0001c3a0


	//   ....[112]....
        /*08a8*/ 	.word	0x0001c3c0


	//   ....[113]....
        /*08ac*/ 	.word	0x0001c3d0


	//   ....[114]....
        /*08b0*/ 	.word	0x0001c3e0


	//   ....[115]....
        /*08b4*/ 	.word	0x0001cc50


	//   ....[116]....
        /*08b8*/ 	.word	0x0001cc80


	//   ....[117]....
        /*08bc*/ 	.word	0x0001cd40


	//   ....[118]....
        /*08c0*/ 	.word	0x0001cd50


	//   ....[119]....
        /*08c4*/ 	.word	0x0001cde0


	//   ....[120]....
        /*08c8*/ 	.word	0x0001cdf0


	//   ....[121]....
        /*08cc*/ 	.word	0x0001ce80


	//   ....[122]....
        /*08d0*/ 	.word	0x0001ce90


	//   ....[123]....
        /*08d4*/ 	.word	0x0001cf20


	//   ....[124]....
        /*08d8*/ 	.word	0x0001cf30


	//   ....[125]....
        /*08dc*/ 	.word	0x0001cfc0


	//   ....[126]....
        /*08e0*/ 	.word	0x0001cfd0


	//   ....[127]....
        /*08e4*/ 	.word	0x0001d050


	//   ....[128]....
        /*08e8*/ 	.word	0x0001d060


	//   ....[129]....
        /*08ec*/ 	.word	0x0001d070


	//   ....[130]....
        /*08f0*/ 	.word	0x0001d080


	//   ....[131]....
        /*08f4*/ 	.word	0x0001d510


	//   ....[132]....
        /*08f8*/ 	.word	0x0001d540


	//   ....[133]....
        /*08fc*/ 	.word	0x0001d5a0


	//   ....[134]....
        /*0900*/ 	.word	0x0001d650


	//   ....[135]....
        /*0904*/ 	.word	0x0001d660


	//   ....[136]....
        /*0908*/ 	.word	0x0001d690


	//   ....[137]....
        /*090c*/ 	.word	0x0001d720


	//   ....[138]....
        /*0910*/ 	.word	0x0001d7d0


	//   ....[139]....
        /*0914*/ 	.word	0x0001d7e0


	//   ....[140]....
        /*0918*/ 	.word	0x0001d810


	//   ....[141]....
        /*091c*/ 	.word	0x0001d820


	//   ....[142]....
        /*0920*/ 	.word	0x0001d8b0


	//   ....[143]....
        /*0924*/ 	.word	0x0001dfe0


	//   ....[144]....
        /*0928*/ 	.word	0x0001e000


	//   ....[145]....
        /*092c*/ 	.word	0x0001e050


	//   ....[146]....
        /*0930*/ 	.word	0x0001e060


	//   ....[147]....
        /*0934*/ 	.word	0x0001e0a0


	//   ....[148]....
        /*0938*/ 	.word	0x0001e0b0


	//   ....[149]....
        /*093c*/ 	.word	0x0001e0f0


	//   ....[150]....
        /*0940*/ 	.word	0x0001e100


	//   ....[151]....
        /*0944*/ 	.word	0x0001e140


	//   ....[152]....
        /*0948*/ 	.word	0x0001e150


	//   ....[153]....
        /*094c*/ 	.word	0x0001e160


	//   ....[154]....
        /*0950*/ 	.word	0x0001e1a0


	//   ....[155]....
        /*0954*/ 	.word	0x0001e4e0


	//   ....[156]....
        /*0958*/ 	.word	0x0001e500


	//   ....[157]....
        /*095c*/ 	.word	0x0001e510


	//   ....[158]....
        /*0960*/ 	.word	0x0001e530


	//   ....[159]....
        /*0964*/ 	.word	0x0001e5a0


	//   ....[160]....
        /*0968*/ 	.word	0x0001e5c0


	//   ....[161]....
        /*096c*/ 	.word	0x0001e620


	//   ....[162]....
        /*0970*/ 	.word	0x0001e640


	//   ....[163]....
        /*0974*/ 	.word	0x0001e6a0


	//   ....[164]....
        /*0978*/ 	.word	0x0001e6c0


	//   ....[165]....
        /*097c*/ 	.word	0x0001e720


	//   ....[166]....
        /*0980*/ 	.word	0x0001e740


	//   ....[167]....
        /*0984*/ 	.word	0x0001ec30


	//   ....[168]....
        /*0988*/ 	.word	0x0001ec60


	//   ....[169]....
        /*098c*/ 	.word	0x0001ec90


	//   ....[170]....
        /*0990*/ 	.word	0x0001ecc0


	//   ....[171]....
        /*0994*/ 	.word	0x0001ecf0


	//   ....[172]....
        /*0998*/ 	.word	0x0001ed20


	//   ....[173]....
        /*099c*/ 	.word	0x0001ed50


	//   ....[174]....
        /*09a0*/ 	.word	0x0001ed80


	//   ....[175]....
        /*09a4*/ 	.word	0x0001ef00


	//   ....[176]....
        /*09a8*/ 	.word	0x0001ef30


	//   ....[177]....
        /*09ac*/ 	.word	0x0001ef60


	//   ....[178]....
        /*09b0*/ 	.word	0x0001ef90


	//   ....[179]....
        /*09b4*/ 	.word	0x0001efc0


	//   ....[180]....
        /*09b8*/ 	.word	0x0001eff0


	//   ....[181]....
        /*09bc*/ 	.word	0x0001f0b0


	//   ....[182]....
        /*09c0*/ 	.word	0x0001f0d0


	//   ....[183]....
        /*09c4*/ 	.word	0x0001f140


	//   ....[184]....
        /*09c8*/ 	.word	0x0001f7e0


	//   ....[185]....
        /*09cc*/ 	.word	0x0001fb00


	//   ....[186]....
        /*09d0*/ 	.word	0x0001fb90


	//   ....[187]....
        /*09d4*/ 	.word	0x0001fc30


	//   ....[188]....
        /*09d8*/ 	.word	0x0001fcc0


	//   ....[189]....
        /*09dc*/ 	.word	0x0001fdb0


	//   ....[190]....
        /*09e0*/ 	.word	0x0001fe40


	//   ....[191]....
        /*09e4*/ 	.word	0x0001fed0


	//   ....[192]....
        /*09e8*/ 	.word	0x0001ff60


	//   ....[193]....
        /*09ec*/ 	.word	0x00020050


	//   ....[194]....
        /*09f0*/ 	.word	0x000200e0


	//   ....[195]....
        /*09f4*/ 	.word	0x00020170


	//   ....[196]....
        /*09f8*/ 	.word	0x00020200


	//   ....[197]....
        /*09fc*/ 	.word	0x000202d0


	//   ....[198]....
        /*0a00*/ 	.word	0x00020370


	//   ....[199]....
        /*0a04*/ 	.word	0x00020400


	//   ....[200]....
        /*0a08*/ 	.word	0x00020450


	//   ....[201]....
        /*0a0c*/ 	.word	0x000204a0


	//   ....[202]....
        /*0a10*/ 	.word	0x00020530


	//   ....[203]....
        /*0a14*/ 	.word	0x000205c0


	//   ....[204]....
        /*0a18*/ 	.word	0x00020610


	//   ....[205]....
        /*0a1c*/ 	.word	0x00020660


	//   ....[206]....
        /*0a20*/ 	.word	0x00020750


	//   ....[207]....
        /*0a24*/ 	.word	0x00020800


	//   ....[208]....
        /*0a28*/ 	.word	0x00020880


	//   ....[209]....
        /*0a2c*/ 	.word	0x00020900


	//   ....[210]....
        /*0a30*/ 	.word	0x000209a0


	//   ....[211]....
        /*0a34*/ 	.word	0x00020a40


	//   ....[212]....
        /*0a38*/ 	.word	0x00020ac0


	//   ....[213]....
        /*0a3c*/ 	.word	0x00020bd0


	//   ....[214]....
        /*0a40*/ 	.word	0x00020fa0


	//   ....[215]....
        /*0a44*/ 	.word	0x00020ff0


	//   ....[216]....
        /*0a48*/ 	.word	0x00021080


	//   ....[217]....
        /*0a4c*/ 	.word	0x00021110


	//   ....[218]....
        /*0a50*/ 	.word	0x000211a0


	//   ....[219]....
        /*0a54*/ 	.word	0x00021230


	//   ....[220]....
        /*0a58*/ 	.word	0x000212c0


	//   ....[221]....
        /*0a5c*/ 	.word	0x00021350


	//   ....[222]....
        /*0a60*/ 	.word	0x00021410


	//   ....[223]....
        /*0a64*/ 	.word	0x000216f0


	//   ....[224]....
        /*0a68*/ 	.word	0x000217e0


	//   ....[225]....
        /*0a6c*/ 	.word	0x00021880


	//   ....[226]....
        /*0a70*/ 	.word	0x000218e0


	//   ....[227]....
        /*0a74*/ 	.word	0x000219d0


	//   ....[228]....
        /*0a78*/ 	.word	0x00021a40


	//   ....[229]....
        /*0a7c*/ 	.word	0x00021b30


	//   ....[230]....
        /*0a80*/ 	.word	0x00021ba0


	//   ....[231]....
        /*0a84*/ 	.word	0x00021c90


	//   ....[232]....
        /*0a88*/ 	.word	0x00021d00


	//   ....[233]....
        /*0a8c*/ 	.word	0x00021df0


	//   ....[234]....
        /*0a90*/ 	.word	0x00021e60


	//   ....[235]....
        /*0a94*/ 	.word	0x00021f00


	//   ....[236]....
        /*0a98*/ 	.word	0x00021ff0


	//   ....[237]....
        /*0a9c*/ 	.word	0x00022060


	//   ....[238]....
        /*0aa0*/ 	.word	0x000220c0


	//   ....[239]....
        /*0aa4*/ 	.word	0x000221b0


	//   ....[240]....
        /*0aa8*/ 	.word	0x00022210


	//   ....[241]....
        /*0aac*/ 	.word	0x00022310


	//   ....[242]....
        /*0ab0*/ 	.word	0x00022370


	//   ....[243]....
        /*0ab4*/ 	.word	0x00022470


	//   ....[244]....
        /*0ab8*/ 	.word	0x000224d0


	//   ....[245]....
        /*0abc*/ 	.word	0x000225d0


	//   ....[246]....
        /*0ac0*/ 	.word	0x00022630


	//   ....[247]....
        /*0ac4*/ 	.word	0x00022730


	//   ....[248]....
        /*0ac8*/ 	.word	0x00022790


	//   ....[249]....
        /*0acc*/ 	.word	0x00022890


	//   ....[250]....
        /*0ad0*/ 	.word	0x000228f0


	//   ....[251]....
        /*0ad4*/ 	.word	0x00022990


	//   ....[252]....
        /*0ad8*/ 	.word	0x00022b10


	//   ....[253]....
        /*0adc*/ 	.word	0x00022bf0


	//   ....[254]....
        /*0ae0*/ 	.word	0x00022ca0


	//   ....[255]....
        /*0ae4*/ 	.word	0x00022db0


	//   ....[0]....
        /*0ae8*/ 	.word	0x00022e10


	//   ....[1]....
        /*0aec*/ 	.word	0x00022f20


	//   ....[2]....
        /*0af0*/ 	.word	0x00022f80


	//   ....[3]....
        /*0af4*/ 	.word	0x00023090


	//   ....[4]....
        /*0af8*/ 	.word	0x000230f0


	//   ....[5]....
        /*0afc*/ 	.word	0x00023200


	//   ....[6]....
        /*0b00*/ 	.word	0x00023260


	//   ....[7]....
        /*0b04*/ 	.word	0x00023320


	//   ....[8]....
        /*0b08*/ 	.word	0x00023480


	//   ....[9]....
        /*0b0c*/ 	.word	0x00023520


	//   ....[10]....
        /*0b10*/ 	.word	0x00023580


	//   ....[11]....
        /*0b14*/ 	.word	0x00023630


	//   ....[12]....
        /*0b18*/ 	.word	0x00023690


	//   ....[13]....
        /*0b1c*/ 	.word	0x00023740


	//   ....[14]....
        /*0b20*/ 	.word	0x000237a0


	//   ....[15]....
        /*0b24*/ 	.word	0x00023850


	//   ....[16]....
        /*0b28*/ 	.word	0x000238b0


	//   ....[17]....
        /*0b2c*/ 	.word	0x00023960


	//   ....[18]....
        /*0b30*/ 	.word	0x000239c0


	//   ....[19]....
        /*0b34*/ 	.word	0x00023a70


	//   ....[20]....
        /*0b38*/ 	.word	0x00023b60


	//   ....[21]....
        /*0b3c*/ 	.word	0x00023c00


	//   ....[22]....
        /*0b40*/ 	.word	0x00023c60


	//   ....[23]....
        /*0b44*/ 	.word	0x00023d30


	//   ....[24]....
        /*0b48*/ 	.word	0x00023d90


	//   ....[25]....
        /*0b4c*/ 	.word	0x00023e60


	//   ....[26]....
        /*0b50*/ 	.word	0x00023ec0


	//   ....[27]....
        /*0b54*/ 	.word	0x00023f90


	//   ....[28]....
        /*0b58*/ 	.word	0x00023ff0


	//   ....[29]....
        /*0b5c*/ 	.word	0x000240c0


	//   ....[30]....
        /*0b60*/ 	.word	0x00024120


	//   ....[31]....
        /*0b64*/ 	.word	0x000241f0


	//   ....[32]....
        /*0b68*/ 	.word	0x00024280


	//   ....[33]....
        /*0b6c*/ 	.word	0x00024320


	//   ....[34]....
        /*0b70*/ 	.word	0x00024440


	//   ....[35]....
        /*0b74*/ 	.word	0x000244b0


	//   ....[36]....
        /*0b78*/ 	.word	0x00024520


	//   ....[37]....
        /*0b7c*/ 	.word	0x00024590


	//   ....[38]....
        /*0b80*/ 	.word	0x00024600


	//   ....[39]....
        /*0b84*/ 	.word	0x00024680


	//   ....[40]....
        /*0b88*/ 	.word	0x00024710


	//   ....[41]....
        /*0b8c*/ 	.word	0x000247a0


	//   ....[42]....
        /*0b90*/ 	.word	0x00024810


	//   ....[43]....
        /*0b94*/ 	.word	0x00024880


	//   ....[44]....
        /*0b98*/ 	.word	0x000248f0


	//   ....[45]....
        /*0b9c*/ 	.word	0x00024970


	//   ....[46]....
        /*0ba0*/ 	.word	0x000249e0


	//   ....[47]....
        /*0ba4*/ 	.word	0x00024a80


	//   ....[48]....
        /*0ba8*/ 	.word	0x00024b10


	//   ....[49]....
        /*0bac*/ 	.word	0x00024c30


	//----- nvinfo : EIATTR_REG_RECONFIG
	.align		4
.L_411:
        /*0bb0*/ 	.byte	0x01, 0x54
	.zero		2


	//----- nvinfo : EIATTR_SYSCALL_OFFSETS
	.align		4
        /*0bb4*/ 	.byte	0x04, 0x46
        /*0bb6*/ 	.short	(.L_413 - .L_412)


	//   ....[0]....
.L_412:
        /*0bb8*/ 	.word	0x00001ae0


	//   ....[1]....
        /*0bbc*/ 	.word	0x00001c30


	//   ....[2]....
        /*0bc0*/ 	.word	0x00006a90


	//   ....[3]....
        /*0bc4*/ 	.word	0x00006db0


	//   ....[4]....
        /*0bc8*/ 	.word	0x0001b750


	//   ....[5]....
        /*0bcc*/ 	.word	0x0001b8a0


	//   ....[6]....
        /*0bd0*/ 	.word	0x0001b990


	//   ....[7]....
        /*0bd4*/ 	.word	0x0001c890


	//----- nvinfo : EIATTR_MBARRIER_INSTR_OFFSETS
	.align		4
.L_413:
        /*0bd8*/ 	.byte	0x04, 0x39
        /*0bda*/ 	.short	(.L_415 - .L_414)


	//   ....[0]....
.L_414:
        /*0bdc*/ 	.word	0x00000270
        /*0be0*/ 	.word	0x000000ff
        /*0be4*/ 	.word	0x00022800
        /*0be8*/ 	.short	0x0100
        /*0bea*/ 	.byte	0x08
	.zero		1


	//   ....[1]....
        /*0bec*/ 	.word	0x00000280
        /*0bf0*/ 	.word	0x000000ff
        /*0bf4*/ 	.word	0x00022820
        /*0bf8*/ 	.short	0x0100
        /*0bfa*/ 	.byte	0x08
	.zero		1


	//   ....[2]....
        /*0bfc*/ 	.word	0x00000370
        /*0c00*/ 	.word	0x000000ff
        /*0c04*/ 	.word	0x00022830
        /*0c08*/ 	.short	0x0100
        /*0c0a*/ 	.byte	0x08
	.zero		1


	//   ....[3]....
        /*0c0c*/ 	.word	0x00000380
        /*0c10*/ 	.word	0x000000ff
        /*0c14*/ 	.word	0x00022840
        /*0c18*/ 	.short	0x0100
        /*0c1a*/ 	.byte	0x08
	.zero		1


	//   ....[4]....
        /*0c1c*/ 	.word	0x00000390
        /*0c20*/ 	.word	0x000000ff
        /*0c24*/ 	.word	0x00022838
        /*0c28*/ 	.short	0x0100
        /*0c2a*/ 	.byte	0x08
	.zero		1


	//   ....[5]....
        /*0c2c*/ 	.word	0x000003a0
        /*0c30*/ 	.word	0x000000ff
        /*0c34*/ 	.word	0x00022848
        /*0c38*/ 	.short	0x0100
        /*0c3a*/ 	.byte	0x08
	.zero		1


	//   ....[6]....
        /*0c3c*/ 	.word	0x000004d0
        /*0c40*/ 	.word	0x000000ff
        /*0c44*/ 	.word	0x00022850
        /*0c48*/ 	.short	0x0100
        /*0c4a*/ 	.byte	0x08
	.zero		1


	//   ....[7]....
        /*0c4c*/ 	.word	0x000004e0
        /*0c50*/ 	.word	0x000000ff
        /*0c54*/ 	.word	0x00022860
        /*0c58*/ 	.short	0x0100
        /*0c5a*/ 	.byte	0x08
	.zero		1


	//   ....[8]....
        /*0c5c*/ 	.word	0x000004f0
        /*0c60*/ 	.word	0x000000ff
        /*0c64*/ 	.word	0x00022858
        /*0c68*/ 	.short	0x0100
        /*0c6a*/ 	.byte	0x08
	.zero		1


	//   ....[9]....
        /*0c6c*/ 	.word	0x00000500
        /*0c70*/ 	.word	0x000000ff
        /*0c74*/ 	.word	0x00022868
        /*0c78*/ 	.short	0x0100
        /*0c7a*/ 	.byte	0x08
	.zero		1


	//   ....[10]....
        /*0c7c*/ 	.word	0x000005f0
        /*0c80*/ 	.word	0x000000ff
        /*0c84*/ 	.word	0x00022870
        /*0c88*/ 	.short	0x0100
        /*0c8a*/ 	.byte	0x06
	.zero		1


	//   ....[11]....
        /*0c8c*/ 	.word	0x00000600
        /*0c90*/ 	.word	0x000000ff
        /*0c94*/ 	.word	0x00022880
        /*0c98*/ 	.short	0x0100
        /*0c9a*/ 	.byte	0x06
	.zero		1


	//   ....[12]....
        /*0c9c*/ 	.word	0x00000610
        /*0ca0*/ 	.word	0x000000ff
        /*0ca4*/ 	.word	0x00022878
        /*0ca8*/ 	.short	0x0100
        /*0caa*/ 	.byte	0x06
	.zero		1


	//   ....[13]....
        /*0cac*/ 	.word	0x00000620
        /*0cb0*/ 	.word	0x000000ff
        /*0cb4*/ 	.word	0x00022888
        /*0cb8*/ 	.short	0x0100
        /*0cba*/ 	.byte	0x06
	.zero		1


	//   ....[14]....
        /*0cbc*/ 	.word	0x00000750
        /*0cc0*/ 	.word	0x000000ff
        /*0cc4*/ 	.word	0x00022890
        /*0cc8*/ 	.short	0x0100
        /*0cca*/ 	.byte	0x08
	.zero		1


	//   ....[15]....
        /*0ccc*/ 	.word	0x00000760
        /*0cd0*/ 	.word	0x000000ff
        /*0cd4*/ 	.word	0x000228a0
        /*0cd8*/ 	.short	0x0100
        /*0cda*/ 	.byte	0x08
	.zero		1


	//   ....[16]....
        /*0cdc*/ 	.word	0x00000770
        /*0ce0*/ 	.word	0x000000ff
        /*0ce4*/ 	.word	0x00022898
        /*0ce8*/ 	.short	0x0100
        /*0cea*/ 	.byte	0x08
	.zero		1


	//   ....[17]....
        /*0cec*/ 	.word	0x00000780
        /*0cf0*/ 	.word	0x000000ff
        /*0cf4*/ 	.word	0x000228a8
        /*0cf8*/ 	.short	0x0100
        /*0cfa*/ 	.byte	0x08
	.zero		1


	//   ....[18]....
        /*0cfc*/ 	.word	0x000008b0
        /*0d00*/ 	.word	0x000000ff
        /*0d04*/ 	.word	0x000228b0
        /*0d08*/ 	.short	0x0100
        /*0d0a*/ 	.byte	0x08
	.zero		1


	//   ....[19]....
        /*0d0c*/ 	.word	0x000008c0
        /*0d10*/ 	.word	0x000000ff
        /*0d14*/ 	.word	0x000228c0
        /*0d18*/ 	.short	0x0100
        /*0d1a*/ 	.byte	0x08
	.zero		1


	//   ....[20]....
        /*0d1c*/ 	.word	0x000008d0
        /*0d20*/ 	.word	0x000000ff
        /*0d24*/ 	.word	0x000228b8
        /*0d28*/ 	.short	0x0100
        /*0d2a*/ 	.byte	0x08
	.zero		1


	//   ....[21]....
        /*0d2c*/ 	.word	0x000008e0
        /*0d30*/ 	.word	0x000000ff
        /*0d34*/ 	.word	0x000228c8
        /*0d38*/ 	.short	0x0100
        /*0d3a*/ 	.byte	0x08
	.zero		1


	//   ....[22]....
        /*0d3c*/ 	.word	0x00002ed0
        /*0d40*/ 	.word	0x00000059
        /*0d44*/ 	.word	0x00022890
        /*0d48*/ 	.short	0x010a
        /*0d4a*/ 	.byte	0x3f
	.zero		1


	//   ....[23]....
        /*0d4c*/ 	.word	0x00004110
        /*0d50*/ 	.word	0x00000059
        /*0d54*/ 	.word	0x00022890
        /*0d58*/ 	.short	0x010a
        /*0d5a*/ 	.byte	0x3f
	.zero		1


	//   ....[24]....
        /*0d5c*/ 	.word	0x000050e0
        /*0d60*/ 	.word	0x00000059
        /*0d64*/ 	.word	0x00022890
        /*0d68*/ 	.short	0x010a
        /*0d6a*/ 	.byte	0x3f
	.zero		1


	//   ....[25]....
        /*0d6c*/ 	.word	0x000055a0
        /*0d70*/ 	.word	0x0000000b
        /*0d74*/ 	.word	0x00000000
        /*0d78*/ 	.short	0x0101
        /*0d7a*/ 	.byte	0x3f
	.zero		1


	//   ....[26]....
        /*0d7c*/ 	.word	0x000055e0
        /*0d80*/ 	.word	0x00000059
        /*0d84*/ 	.word	0x000228b0
        /*0d88*/ 	.short	0x010a
        /*0d8a*/ 	.byte	0x3f
	.zero		1


	//   ....[27]....
        /*0d8c*/ 	.word	0x00005ef0
        /*0d90*/ 	.word	0x00000059
        /*0d94*/ 	.word	0x00000000
        /*0d98*/ 	.short	0x0101
        /*0d9a*/ 	.byte	0x3f
	.zero		1


	//   ....[28]....
        /*0d9c*/ 	.word	0x00006b30
        /*0da0*/ 	.word	0x00000017
        /*0da4*/ 	.word	0x00022800
        /*0da8*/ 	.short	0x010a
        /*0daa*/ 	.byte	0x3f
	.zero		1


	//   ....[29]....
        /*0dac*/ 	.word	0x00006b80
        /*0db0*/ 	.word	0x00000017
        /*0db4*/ 	.word	0x00022800
        /*0db8*/ 	.short	0x010a
        /*0dba*/ 	.byte	0x3f
	.zero		1


	//   ....[30]....
        /*0dbc*/ 	.word	0x00007630
        /*0dc0*/ 	.word	0x00000017
        /*0dc4*/ 	.word	0x00022800
        /*0dc8*/ 	.short	0x010a
        /*0dca*/ 	.byte	0x3f
	.zero		1


	//   ....[31]....
        /*0dcc*/ 	.word	0x00008b10
        /*0dd0*/ 	.word	0x00000017
        /*0dd4*/ 	.word	0x00022800
        /*0dd8*/ 	.short	0x010a
        /*0dda*/ 	.byte	0x3f
	.zero		1


	//   ....[32]....
        /*0ddc*/ 	.word	0x00009a10
        /*0de0*/ 	.word	0x00000003
        /*0de4*/ 	.word	0x00022830
        /*0de8*/ 	.short	0x010a
        /*0dea*/ 	.byte	0x3f
	.zero		1


	//   ....[33]....
        /*0dec*/ 	.word	0x00009ab0
        /*0df0*/ 	.word	0x00000003
        /*0df4*/ 	.word	0x00022830
        /*0df8*/ 	.short	0x010a
        /*0dfa*/ 	.byte	0x3f
	.zero		1


	//   ....[34]....
        /*0dfc*/ 	.word	0x00009f70
        /*0e00*/ 	.word	0x00000000
        /*0e04*/ 	.word	0x00000000
        /*0e08*/ 	.short	0x0101
        /*0e0a*/ 	.byte	0x3f
	.zero		1


	//   ....[35]....
        /*0e0c*/ 	.word	0x0000be70
        /*0e10*/ 	.word	0x00000003
        /*0e14*/ 	.word	0x00022850
        /*0e18*/ 	.short	0x010a
        /*0e1a*/ 	.byte	0x3f
	.zero		1


	//   ....[36]....
        /*0e1c*/ 	.word	0x0000bec0
        /*0e20*/ 	.word	0x00000003
        /*0e24*/ 	.word	0x00022850
        /*0e28*/ 	.short	0x010a
        /*0e2a*/ 	.byte	0x3f
	.zero		1


	//   ....[37]....
        /*0e2c*/ 	.word	0x0000c2e0
        /*0e30*/ 	.word	0x00000003
        /*0e34*/ 	.word	0x00000000
        /*0e38*/ 	.short	0x0101
        /*0e3a*/ 	.byte	0x3f
	.zero		1


	//   ....[38]....
        /*0e3c*/ 	.word	0x0000c6a0
        /*0e40*/ 	.word	0x00000014
        /*0e44*/ 	.word	0x00022830
        /*0e48*/ 	.short	0x010a
        /*0e4a*/ 	.byte	0x3f
	.zero		1


	//   ....[39]....
        /*0e4c*/ 	.word	0x0000c700
        /*0e50*/ 	.word	0x00000014
        /*0e54*/ 	.word	0x00022830
        /*0e58*/ 	.short	0x010a
        /*0e5a*/ 	.byte	0x3f
	.zero		1


	//   ....[40]....
        /*0e5c*/ 	.word	0x0000cad0
        /*0e60*/ 	.word	0x000000c8
        /*0e64*/ 	.word	0x00000000
        /*0e68*/ 	.short	0x0101
        /*0e6a*/ 	.byte	0x3f
	.zero		1


	//   ....[41]....
        /*0e6c*/ 	.word	0x0000f390
        /*0e70*/ 	.word	0x00000014
        /*0e74*/ 	.word	0x00022850
        /*0e78*/ 	.short	0x010a
        /*0e7a*/ 	.byte	0x3f
	.zero		1


	//   ....[42]....
        /*0e7c*/ 	.word	0x0000f400
        /*0e80*/ 	.word	0x00000014
        /*0e84*/ 	.word	0x00022850
        /*0e88*/ 	.short	0x010a
        /*0e8a*/ 	.byte	0x3f
	.zero		1


	//   ....[43]....
        /*0e8c*/ 	.word	0x0000f800
        /*0e90*/ 	.word	0x00000014
        /*0e94*/ 	.word	0x00000000
        /*0e98*/ 	.short	0x0101
        /*0e9a*/ 	.byte	0x3f
	.zero		1


	//   ....[44]....
        /*0e9c*/ 	.word	0x0000fc00
        /*0ea0*/ 	.word	0x00000003
        /*0ea4*/ 	.word	0x00022830
        /*0ea8*/ 	.short	0x010a
        /*0eaa*/ 	.byte	0x3f
	.zero		1


	//   ....[45]....
        /*0eac*/ 	.word	0x0000fc60
        /*0eb0*/ 	.word	0x00000003
        /*0eb4*/ 	.word	0x00022830
        /*0eb8*/ 	.short	0x010a
        /*0eba*/ 	.byte	0x3f
	.zero		1


	//   ....[46]....
        /*0ebc*/ 	.word	0x00010fb0
        /*0ec0*/ 	.word	0x0000009a
        /*0ec4*/ 	.word	0x00000000
        /*0ec8*/ 	.short	0x0101
        /*0eca*/ 	.byte	0x3f
	.zero		1


	//   ....[47]....
        /*0ecc*/ 	.word	0x00011620
        /*0ed0*/ 	.word	0x00000003
        /*0ed4*/ 	.word	0x00022850
        /*0ed8*/ 	.short	0x010a
        /*0eda*/ 	.byte	0x3f
	.zero		1


	//   ....[48]....
        /*0edc*/ 	.word	0x00011690
        /*0ee0*/ 	.word	0x00000003
        /*0ee4*/ 	.word	0x00022850
        /*0ee8*/ 	.short	0x010a
        /*0eea*/ 	.byte	0x3f
	.zero		1


	//   ....[49]....
        /*0eec*/ 	.word	0x00011a80
        /*0ef0*/ 	.word	0x00000003
        /*0ef4*/ 	.word	0x00000000
        /*0ef8*/ 	.short	0x0101
        /*0efa*/ 	.byte	0x3f
	.zero		1


	//   ....[50]....
        /*0efc*/ 	.word	0x00011bb0
        /*0f00*/ 	.word	0x00000014
        /*0f04*/ 	.word	0x00022830
        /*0f08*/ 	.short	0x010a
        /*0f0a*/ 	.byte	0x3f
	.zero		1


	//   ....[51]....
        /*0f0c*/ 	.word	0x00011c10
        /*0f10*/ 	.word	0x00000014
        /*0f14*/ 	.word	0x00022830
        /*0f18*/ 	.short	0x010a
        /*0f1a*/ 	.byte	0x3f
	.zero		1


	//   ....[52]....
        /*0f1c*/ 	.word	0x00011fb0
        /*0f20*/ 	.word	0x00000000
        /*0f24*/ 	.word	0x00000000
        /*0f28*/ 	.short	0x0101
        /*0f2a*/ 	.byte	0x3f
	.zero		1


	//   ....[53]....
        /*0f2c*/ 	.word	0x00014870
        /*0f30*/ 	.word	0x00000014
        /*0f34*/ 	.word	0x00022850
        /*0f38*/ 	.short	0x010a
        /*0f3a*/ 	.byte	0x3f
	.zero		1


	//   ....[54]....
        /*0f3c*/ 	.word	0x000148e0
        /*0f40*/ 	.word	0x00000014
        /*0f44*/ 	.word	0x00022850
        /*0f48*/ 	.short	0x010a
        /*0f4a*/ 	.byte	0x3f
	.zero		1


	//   ....[55]....
        /*0f4c*/ 	.word	0x00014ce0
        /*0f50*/ 	.word	0x00000014
        /*0f54*/ 	.word	0x00000000
        /*0f58*/ 	.short	0x0101
        /*0f5a*/ 	.byte	0x3f
	.zero		1


	//   ....[56]....
        /*0f5c*/ 	.word	0x00017290
        /*0f60*/ 	.word	0x00000003
        /*0f64*/ 	.word	0x00000000
        /*0f68*/ 	.short	0x0101
        /*0f6a*/ 	.byte	0x3f
	.zero		1


	//   ....[57]....
        /*0f6c*/ 	.word	0x00019fd0
        /*0f70*/ 	.word	0x00000017
        /*0f74*/ 	.word	0x00022820
        /*0f78*/ 	.short	0x010a
        /*0f7a*/ 	.byte	0x3f
	.zero		1


	//   ....[58]....
        /*0f7c*/ 	.word	0x0001a060
        /*0f80*/ 	.word	0x0000000c
        /*0f84*/ 	.word	0x000228a0
        /*0f88*/ 	.short	0x010a
        /*0f8a*/ 	.byte	0x3f
	.zero		1


	//   ....[59]....
        /*0f8c*/ 	.word	0x0001a2b0
        /*0f90*/ 	.word	0x0000000c
        /*0f94*/ 	.word	0x000228c0
        /*0f98*/ 	.short	0x010a
        /*0f9a*/ 	.byte	0x3f
	.zero		1


	//   ....[60]....
        /*0f9c*/ 	.word	0x0001a8c0
        /*0fa0*/ 	.word	0x0000000a
        /*0fa4*/ 	.word	0x000228a0
        /*0fa8*/ 	.short	0x010a
        /*0faa*/ 	.byte	0x3f
	.zero		1


	//   ....[61]....
        /*0fac*/ 	.word	0x0001ab00
        /*0fb0*/ 	.word	0x0000000a
        /*0fb4*/ 	.word	0x000228c0
        /*0fb8*/ 	.short	0x010a
        /*0fba*/ 	.byte	0x3f
	.zero		1


	//   ....[62]....
        /*0fbc*/ 	.word	0x0001be80
        /*0fc0*/ 	.word	0x00000011
        /*0fc4*/ 	.word	0x00022840
        /*0fc8*/ 	.short	0x010a
        /*0fca*/ 	.byte	0x3f
	.zero		1


	//   ....[63]....
        /*0fcc*/ 	.word	0x0001c4e0
        /*0fd0*/ 	.word	0x00000011
        /*0fd4*/ 	.word	0x00022830
        /*0fd8*/ 	.short	0x0107
        /*0fda*/ 	.byte	0x3f
	.zero		1


	//   ....[64]....
        /*0fdc*/ 	.word	0x0001c5c0
        /*0fe0*/ 	.word	0x00000011
        /*0fe4*/ 	.word	0x00022830
        /*0fe8*/ 	.short	0x0101
        /*0fea*/ 	.byte	0x3f
	.zero		1


	//   ....[65]....
        /*0fec*/ 	.word	0x0001d180
        /*0ff0*/ 	.word	0x00000017
        /*0ff4*/ 	.word	0x00022800
        /*0ff8*/ 	.short	0x0107
        /*0ffa*/ 	.byte	0x3f
	.zero		1


	//   ....[66]....
        /*0ffc*/ 	.word	0x0001d270
        /*1000*/ 	.word	0x00000017
        /*1004*/ 	.word	0x00022800
        /*1008*/ 	.short	0x0101
        /*100a*/ 	.byte	0x3f
	.zero		1


	//   ....[67]....
        /*100c*/ 	.word	0x0001d290
        /*1010*/ 	.word	0x00000017
        /*1014*/ 	.word	0x00022820
        /*1018*/ 	.short	0x010a
        /*101a*/ 	.byte	0x3f
	.zero		1


	//   ....[68]....
        /*101c*/ 	.word	0x0001d320
        /*1020*/ 	.word	0x00000011
        /*1024*/ 	.word	0x00022860
        /*1028*/ 	.short	0x010a
        /*102a*/ 	.byte	0x3f
	.zero		1


	//   ....[69]....
        /*102c*/ 	.word	0x0001da30
        /*1030*/ 	.word	0x00000011
        /*1034*/ 	.word	0x00022850
        /*1038*/ 	.short	0x0107
        /*103a*/ 	.byte	0x3f
	.zero		1


	//   ....[70]....
        /*103c*/ 	.word	0x0001db00
        /*1040*/ 	.word	0x00000011
        /*1044*/ 	.word	0x00022850
        /*1048*/ 	.short	0x0101
        /*104a*/ 	.byte	0x3f
	.zero		1


	//   ....[71]....
        /*104c*/ 	.word	0x0001de40
        /*1050*/ 	.word	0x00000004
        /*1054*/ 	.word	0x00022840
        /*1058*/ 	.short	0x010a
        /*105a*/ 	.byte	0x3f
	.zero		1


	//   ....[72]....
        /*105c*/ 	.word	0x0001e220
        /*1060*/ 	.word	0x00000004
        /*1064*/ 	.word	0x00022830
        /*1068*/ 	.short	0x0107
        /*106a*/ 	.byte	0x3f
	.zero		1


	//   ....[73]....
        /*106c*/ 	.word	0x0001e2e0
        /*1070*/ 	.word	0x00000004
        /*1074*/ 	.word	0x00022830
        /*1078*/ 	.short	0x0101
        /*107a*/ 	.byte	0x3f
	.zero		1


	//   ....[74]....
        /*107c*/ 	.word	0x0001e310
        /*1080*/ 	.word	0x00000004
        /*1084*/ 	.word	0x00022860
        /*1088*/ 	.short	0x010a
        /*108a*/ 	.byte	0x3f
	.zero		1


	//   ....[75]....
        /*108c*/ 	.word	0x0001e830
        /*1090*/ 	.word	0x00000004
        /*1094*/ 	.word	0x00022850
        /*1098*/ 	.short	0x0107
        /*109a*/ 	.byte	0x3f
	.zero		1


	//   ....[76]....
        /*109c*/ 	.word	0x0001e8f0
        /*10a0*/ 	.word	0x00000004
        /*10a4*/ 	.word	0x00022850
        /*10a8*/ 	.short	0x0101
        /*10aa*/ 	.byte	0x3f
	.zero		1


	//   ....[77]....
        /*10ac*/ 	.word	0x0001f760
        /*10b0*/ 	.word	0x00000004
        /*10b4*/ 	.word	0x00022820
        /*10b8*/ 	.short	0x010a
        /*10ba*/ 	.byte	0x3f
	.zero		1


	//   ....[78]....
        /*10bc*/ 	.word	0x0001f8d0
        /*10c0*/ 	.word	0x00000005
        /*10c4*/ 	.word	0x00022840
        /*10c8*/ 	.short	0x010a
        /*10ca*/ 	.byte	0x3f
	.zero		1


	//   ....[79]....
        /*10cc*/ 	.word	0x0001f970
        /*10d0*/ 	.word	0x00000019
        /*10d4*/ 	.word	0x00022840
        /*10d8*/ 	.short	0x010a
        /*10da*/ 	.byte	0x3f
	.zero		1


	//   ....[80]....
        /*10dc*/ 	.word	0x0001f9b0
        /*10e0*/ 	.word	0x00000005
        /*10e4*/ 	.word	0x00022860
        /*10e8*/ 	.short	0x010a
        /*10ea*/ 	.byte	0x3f
	.zero		1


	//   ....[81]....
        /*10ec*/ 	.word	0x0001f9f0
        /*10f0*/ 	.word	0x00000019
        /*10f4*/ 	.word	0x00022860
        /*10f8*/ 	.short	0x010a
        /*10fa*/ 	.byte	0x3f
	.zero		1


	//   ....[82]....
        /*10fc*/ 	.word	0x0001fa50
        /*1100*/ 	.word	0x00000059
        /*1104*/ 	.word	0x00022890
        /*1108*/ 	.short	0x010a
        /*110a*/ 	.byte	0x3f
	.zero		1


	//   ....[83]....
        /*110c*/ 	.word	0x0001fd00
        /*1110*/ 	.word	0x00000059
        /*1114*/ 	.word	0x00022890
        /*1118*/ 	.short	0x010a
        /*111a*/ 	.byte	0x3f
	.zero		1


	//   ....[84]....
        /*111c*/ 	.word	0x0001ffa0
        /*1120*/ 	.word	0x00000059
        /*1124*/ 	.word	0x00022890
        /*1128*/ 	.short	0x010a
        /*112a*/ 	.byte	0x3f
	.zero		1


	//   ....[85]....
        /*112c*/ 	.word	0x00020230
        /*1130*/ 	.word	0x00000059
        /*1134*/ 	.word	0x000228b0
        /*1138*/ 	.short	0x010a
        /*113a*/ 	.byte	0x3f
	.zero		1


	//   ....[86]....
        /*113c*/ 	.word	0x00020690
        /*1140*/ 	.word	0x00000017
        /*1144*/ 	.word	0x00022800
        /*1148*/ 	.short	0x010a
        /*114a*/ 	.byte	0x3f
	.zero		1


	//   ....[87]....
        /*114c*/ 	.word	0x00020c80
        /*1150*/ 	.word	0x00000017
        /*1154*/ 	.word	0x00022800
        /*1158*/ 	.short	0x010a
        /*115a*/ 	.byte	0x3f
	.zero		1


	//   ....[88]....
        /*115c*/ 	.word	0x00020cd0
        /*1160*/ 	.word	0x00000003
        /*1164*/ 	.word	0x00022830
        /*1168*/ 	.short	0x010a
        /*116a*/ 	.byte	0x3f
	.zero		1


	//   ....[89]....
        /*116c*/ 	.word	0x00020d20
        /*1170*/ 	.word	0x00000003
        /*1174*/ 	.word	0x00022850
        /*1178*/ 	.short	0x010a
        /*117a*/ 	.byte	0x3f
	.zero		1


	//   ....[90]....
        /*117c*/ 	.word	0x00020d70
        /*1180*/ 	.word	0x00000014
        /*1184*/ 	.word	0x00022830
        /*1188*/ 	.short	0x010a
        /*118a*/ 	.byte	0x3f
	.zero		1


	//   ....[91]....
        /*118c*/ 	.word	0x00020dc0
        /*1190*/ 	.word	0x00000014
        /*1194*/ 	.word	0x00022850
        /*1198*/ 	.short	0x010a
        /*119a*/ 	.byte	0x3f
	.zero		1


	//   ....[92]....
        /*119c*/ 	.word	0x00020e10
        /*11a0*/ 	.word	0x00000003
        /*11a4*/ 	.word	0x00022830
        /*11a8*/ 	.short	0x010a
        /*11aa*/ 	.byte	0x3f
	.zero		1


	//   ....[93]....
        /*11ac*/ 	.word	0x00020e60
        /*11b0*/ 	.word	0x00000003
        /*11b4*/ 	.word	0x00022850
        /*11b8*/ 	.short	0x010a
        /*11ba*/ 	.byte	0x3f
	.zero		1


	//   ....[94]....
        /*11bc*/ 	.word	0x00020eb0
        /*11c0*/ 	.word	0x00000014
        /*11c4*/ 	.word	0x00022830
        /*11c8*/ 	.short	0x010a
        /*11ca*/ 	.byte	0x3f
	.zero		1


	//   ....[95]....
        /*11cc*/ 	.word	0x00020f00
        /*11d0*/ 	.word	0x00000014
        /*11d4*/ 	.word	0x00022850
        /*11d8*/ 	.short	0x010a
        /*11da*/ 	.byte	0x3f
	.zero		1


	//   ....[96]....
        /*11dc*/ 	.word	0x000214d0
        /*11e0*/ 	.word	0x00000017
        /*11e4*/ 	.word	0x00022820
        /*11e8*/ 	.short	0x010a
        /*11ea*/ 	.byte	0x3f
	.zero		1


	//   ....[97]....
        /*11ec*/ 	.word	0x00021520
        /*11f0*/ 	.word	0x0000000c
        /*11f4*/ 	.word	0x000228a0
        /*11f8*/ 	.short	0x010a
        /*11fa*/ 	.byte	0x3f
	.zero		1


	//   ....[98]....
        /*11fc*/ 	.word	0x00021570
        /*1200*/ 	.word	0x0000000c
        /*1204*/ 	.word	0x000228c0
        /*1208*/ 	.short	0x010a
        /*120a*/ 	.byte	0x3f
	.zero		1


	//   ....[99]....
        /*120c*/ 	.word	0x000215c0
        /*1210*/ 	.word	0x0000000a
        /*1214*/ 	.word	0x000228a0
        /*1218*/ 	.short	0x010a
        /*121a*/ 	.byte	0x3f
	.zero		1


	//   ....[100]....
        /*121c*/ 	.word	0x00021610
        /*1220*/ 	.word	0x0000000a
        /*1224*/ 	.word	0x000228c0
        /*1228*/ 	.short	0x010a
        /*122a*/ 	.byte	0x3f
	.zero		1


	//   ....[101]....
        /*122c*/ 	.word	0x00021730
        /*1230*/ 	.word	0x00000011
        /*1234*/ 	.word	0x00022840
        /*1238*/ 	.short	0x010a
        /*123a*/ 	.byte	0x3f
	.zero		1


	//   ....[102]....
        /*123c*/ 	.word	0x00022a10
        /*1240*/ 	.word	0x00000017
        /*1244*/ 	.word	0x00022820
        /*1248*/ 	.short	0x010a
        /*124a*/ 	.byte	0x3f
	.zero		1


	//   ....[103]....
        /*124c*/ 	.word	0x00022a60
        /*1250*/ 	.word	0x00000011
        /*1254*/ 	.word	0x00022860
        /*1258*/ 	.short	0x010a
        /*125a*/ 	.byte	0x3f
	.zero		1


	//   ....[104]....
        /*125c*/ 	.word	0x000233d0
        /*1260*/ 	.word	0x00000004
        /*1264*/ 	.word	0x00022840
        /*1268*/ 	.short	0x010a
        /*126a*/ 	.byte	0x3f
	.zero		1


	//   ....[105]....
        /*126c*/ 	.word	0x00023ab0
        /*1270*/ 	.word	0x00000004
        /*1274*/ 	.word	0x00022860
        /*1278*/ 	.short	0x010a
        /*127a*/ 	.byte	0x3f
	.zero		1


	//   ....[106]....
        /*127c*/ 	.word	0x00024b50
        /*1280*/ 	.word	0x00000004
        /*1284*/ 	.word	0x00022820
        /*1288*/ 	.short	0x010a
        /*128a*/ 	.byte	0x3f
	.zero		1


	//   ....[107]....
        /*128c*/ 	.word	0x00024cf0
        /*1290*/ 	.word	0x00000005
        /*1294*/ 	.word	0x00022840
        /*1298*/ 	.short	0x010a
        /*129a*/ 	.byte	0x3f
	.zero		1


	//   ....[108]....
        /*129c*/ 	.word	0x00024d40
        /*12a0*/ 	.word	0x00000019
        /*12a4*/ 	.word	0x00022840
        /*12a8*/ 	.short	0x010a
        /*12aa*/ 	.byte	0x3f
	.zero		1


	//   ....[109]....
        /*12ac*/ 	.word	0x00024d90
        /*12b0*/ 	.word	0x00000005
        /*12b4*/ 	.word	0x00022860
        /*12b8*/ 	.short	0x010a
        /*12ba*/ 	.byte	0x3f
	.zero		1


	//----- nvinfo : EIATTR_NUM_MBARRIERS
	.align		4
.L_415:
        /*12bc*/ 	.byte	0x03, 0x38
        /*12be*/ 	.short	0x0016


	//----- nvinfo : EIATTR_EXIT_INSTR_OFFSETS
	.align		4
        /*12c0*/ 	.byte	0x04, 0x1c
        /*12c2*/ 	.short	(.L_417 - .L_416)


	//   ....[0]....
.L_416:
        /*12c4*/ 	.word	0x0001fa40


	//----- nvinfo : EIATTR_MAX_THREADS
	.align		4
.L_417:
        /*12c8*/ 	.byte	0x04, 0x05
        /*12ca*/ 	.short	(.L_419 - .L_418)
.L_418:
        /*12cc*/ 	.word	0x00000180
        /*12d0*/ 	.word	0x00000001
        /*12d4*/ 	.word	0x00000001


	//----- nvinfo : EIATTR_CRS_STACK_SIZE
	.align		4
.L_419:
        /*12d8*/ 	.byte	0x04, 0x1e
        /*12da*/ 	.short	(.L_421 - .L_420)
.L_420:
        /*12dc*/ 	.word	0x00000000


	//----- nvinfo : EIATTR_CBANK_PARAM_SIZE
	.align		4
.L_421:
        /*12e0*/ 	.byte	0x03, 0x19
        /*12e2*/ 	.short	0x0af0


	//----- nvinfo : EIATTR_PARAM_CBANK
	.align		4
        /*12e4*/ 	.byte	0x04, 0x0a
        /*12e6*/ 	.short	(.L_423 - .L_422)
	.align		4
.L_422:
        /*12e8*/ 	.word	index@(.nv.constant0._ZN7cutlass13device_kernelIN5flash11enable_sm90INS1_16FlashAttnFwdSm90INS1_25CollectiveMainloopFwdSm90ILi2EN4cute5tupleIJNS5_1CILi1EEES8_S8_EEENS6_IJNS7_ILi128EEENS7_ILi96EEENS7_ILi64EEEEEELi256ENS_6half_tEfNS_4arch4Sm90ELb0ELb1ELb0ELb1ELb1ELb1ELb0ELb1ELb0ELb1ELb0ELb0EEENS1_21CollectiveEpilogueFwdINS6_IJSA_NS7_ILi256EEESB_EEES9_SE_SG_Li256ELb1ELb1ELb0ELb0EEENS1_36VarlenDynamicPersistentTileSchedulerILi128ELi96ELi256ELi128ELb0ELb1ELb1ELb1ELb0ELb1EEEEEEEEEvNT_6ParamsE)
        /*12ec*/ 	.short	0x0210
        /*12ee*/ 	.short	0x0af0


	//----- nvinfo : EIATTR_SW_WAR
	.align		4
.L_423:
        /*12f0*/ 	.byte	0x04, 0x36
        /*12f2*/ 	.short	(.L_425 - .L_424)
.L_424:
        /*12f4*/ 	.word	0x00000008
.L_425:


//--------------------- .nv.info._ZN7cutlass13device_kernelIN5flash11enable_sm90INS1_16FlashAttnFwdSm90INS1_25CollectiveMainloopFwdSm90ILi2EN4cute5tupleIJNS5_1CILi1EEES8_S8_EEENS6_IJNS7_ILi128EEENS7_ILi96EEENS7_ILi64EEEEEELi256ENS_6half_tEfNS_4arch4Sm90ELb0ELb1ELb0ELb1ELb1ELb0ELb1ELb1ELb0ELb1ELb0ELb0EEENS1_21CollectiveEpilogueFwdINS6_IJSA_NS7_ILi256EEESB_EEES9_SE_SG_Li256ELb1ELb1ELb0ELb0EEENS1_36VarlenDynamicPersistentTileSchedulerILi128ELi96ELi256ELi128ELb0ELb1ELb1ELb1ELb0ELb1EEEEEEEEEvNT_6ParamsE --------------------------
	.section	.nv.info._ZN7cutlass13device_kernelIN5flash11enable_sm90INS1_16FlashAttnFwdSm90INS1_25CollectiveMainloopFwdSm90ILi2EN4cute5tupleIJNS5_1CILi1EEES8_S8_EEENS6_IJNS7_ILi128EEENS7_ILi96EEENS7_ILi64EEEEEELi256ENS_6half_tEfNS_4arch4Sm90ELb0ELb1ELb0ELb1ELb1ELb0ELb1ELb1ELb0ELb1ELb0ELb0EEENS1_21CollectiveEpilogueFwdINS6_IJSA_NS7_ILi256EEESB_EEES9_SE_SG_Li256ELb1ELb1ELb0ELb0EEENS1_36VarlenDynamicPersistentTileSchedulerILi128ELi96ELi256ELi128ELb0ELb1ELb1ELb1ELb0ELb1EEEEEEEEEvNT_6ParamsE,"",@"SHT_CUDA_INFO"
	.sectionflags	@""
	.align	4


	//----- nvinfo : EIATTR_CUDA_API_VERSION
	.align		4
        /*0000*/ 	.byte	0x04, 0x37
        /*0002*/ 	.short	(.L_427 - .L_426)
.L_426:
        /*0004*/ 	.word	0x00000082


	//----- nvinfo : EIATTR_KPARAM_INFO
	.align		4
.L_427:
        /*0008*/ 	.byte	0x04, 0x17
        /*000a*/ 	.short	(.L_429 - .L_428)
.L_428:
        /*000c*/ 	.word	0x00000000
        /*0010*/ 	.short	0x0000
        /*0012*/ 	.short	0x0070
        /*0014*/ 	.byte	0x00, 0xf0, 0x01, 0x2e


	//----- nvinfo : EIATTR_SPARSE_MMA_MASK
	.align		4
.L_429:
        /*0018*/ 	.byte	0x03, 0x50
        /*001a*/ 	.short	0x0000


	//----- nvinfo : EIATTR_MAXREG_COUNT
	.align		4
        /*001c*/ 	.byte	0x03, 0x1b
        /*001e*/ 	.short	0x00a8


	//----- nvinfo : EIATTR_NUM_BARRIERS
	.align		4
        /*0020*/ 	.byte	0x02, 0x4c
        /*0022*/ 	.byte	0x10
	.zero		1


	//----- nvinfo : EIATTR_EXTERNS
	.align		4
        /*0024*/ 	.byte	0x04, 0x0f
        /*0026*/ 	.short	(.L_431 - .L_430)


	//   ....[0]....
	.align		4
.L_430:
        /*0028*/ 	.word	index@(__assertfail)


	//----- nvinfo : EIATTR_ANNOTATIONS
	.align		4
.L_431:
        /*002c*/ 	.byte	0x04, 0x55
        /*002e*/ 	.short	(.L_433 - .L_432)


	//   ....[0]....
.L_432:
        /* <DEDUP_REMOVED lines=25> */


	//----- nvinfo : EIATTR_MERCURY_ISA_VERSION
	.align		4
.L_433:
        /*01b0*/ 	.byte	0x03, 0x5f
        /*01b2*/ 	.short	0x0101


	//----- nvinfo : EIATTR_UNUSED_LOAD_BYTE_OFFSET
	.align		4
        /*01b4*/ 	.byte	0x04, 0x44
        /*01b6*/ 	.short	(.L_435 - .L_434)


	//   ....[0]....
.L_434:
        /*01b8*/ 	.word	0x00000a70
        /*01bc*/ 	.word	0x0000fff0


	//   ....[1]....
        /*01c0*/ 	.word	0x0001f2d0
        /*01c4*/ 	.word	0x0000fff0


	//----- nvinfo : EIATTR_INT_WARP_WIDE_INSTR_OFFSETS
	.align		4
.L_435:
        /*01c8*/ 	.byte	0x04, 0x31
        /*01ca*/ 	.short	(.L_437 - .L_436)


	//   ....[0]....
.L_436:
        /*01cc*/ 	.word	0x000000c0


	//   ....[1]....
        /*01d0*/ 	.word	0x000000d0


	//   ....[2]....
        /*01d4*/ 	.word	0x000000e0


	//   ....[3]....
        /*01d8*/ 	.word	0x00000180


	//   ....[4]....
        /*01dc*/ 	.word	0x00023470


	//   ....[5]....
        /*01e0*/ 	.word	0x00023500


	//   ....[6]....
        /*01e4*/ 	.word	0x000273d0


	//   ....[7]....
        /*01e8*/ 	.word	0x00027460


	//----- nvinfo : EIATTR_COOP_GROUP_MASK_REGIDS
	.align		4
.L_437:
        /*01ec*/ 	.byte	0x04, 0x29
        /*01ee*/ 	.short	(.L_439 - .L_438)


	//   ....[0]....
.L_438:
        /*01f0*/ 	.word	0xffffffff


	//   ....[1]....
        /*01f4*/ 	.word	0xffffffff


	//   ....[2]....
        /*01f8*/ 	.word	0xffffffff


	//   ....[3]....
        /*01fc*/ 	.word	0xffffffff


	//   ....[4]....
        /*0200*/ 	.word	0xffffffff


	//   ....[5]....
        /*0204*/ 	.word	0xffffffff


	//   ....[6]....
        /*0208*/ 	.word	0xffffffff


	//   ....[7]....
        /*020c*/ 	.word	0xffffffff


	//   ....[8]....
        /*0210*/ 	.word	0xffffffff


	//   ....[9]....
        /*0214*/ 	.word	0xffffffff


	//   ....[10]....
        /*0218*/ 	.word	0xffffffff


	//   ....[11]....
        /*021c*/ 	.word	0xffffffff


	//   ....[12]....
        /*0220*/ 	.word	0xffffffff


	//   ....[13]....
        /*0224*/ 	.word	0xffffffff


	//   ....[14]....
        /*0228*/ 	.word	0xffffffff


	//   ....[15]....
        /*022c*/ 	.word	0xffffffff


	//   ....[16]....
        /*0230*/ 	.word	0xffffffff


	//   ....[17]....
        /*0234*/ 	.word	0xffffffff


	//   ....[18]....
        /*0238*/ 	.word	0xffffffff


	//   ....[19]....
        /*023c*/ 	.word	0xffffffff


	//   ....[20]....
        /*0240*/ 	.word	0xffffffff


	//   ....[21]....
        /*0244*/ 	.word	0xffffffff


	//   ....[22]....
        /*0248*/ 	.word	0xffffffff


	//   ....[23]....
        /*024c*/ 	.word	0xffffffff


	//   ....[24]....
        /*0250*/ 	.word	0xffffffff


	//   ....[25]....
        /*0254*/ 	.word	0xffffffff


	//   ....[26]....
        /*0258*/ 	.word	0xffffffff


	//   ....[27]....
        /*025c*/ 	.word	0xffffffff


	//   ....[28]....
        /*0260*/ 	.word	0xffffffff


	//   ....[29]....
        /*0264*/ 	.word	0xffffffff


	//   ....[30]....
        /*0268*/ 	.word	0xffffffff


	//   ....[31]....
        /*026c*/ 	.word	0xffffffff


	//   ....[32]....
        /*0270*/ 	.word	0xffffffff


	//   ....[33]....
        /*0274*/ 	.word	0xffffffff


	//   ....[34]....
        /*0278*/ 	.word	0xffffffff


	//   ....[35]....
        /*027c*/ 	.word	0xffffffff


	//   ....[36]....
        /*0280*/ 	.word	0xffffffff


	//   ....[37]....
        /*0284*/ 	.word	0xffffffff


	//   ....[38]....
        /*0288*/ 	.word	0xffffffff


	//   ....[39]....
        /*028c*/ 	.word	0xffffffff


	//   ....[40]....
        /*0290*/ 	.word	0xffffffff


	//   ....[41]....
        /*0294*/ 	.word	0xffffffff


	//   ....[42]....
        /*0298*/ 	.word	0xffffffff


	//   ....[43]....
        /*029c*/ 	.word	0xffffffff


	//   ....[44]....
        /*02a0*/ 	.word	0xffffffff


	//   ....[45]....
        /*02a4*/ 	.word	0xffffffff


	//   ....[46]....
        /*02a8*/ 	.word	0xffffffff


	//   ....[47]....
        /*02ac*/ 	.word	0xffffffff


	//   ....[48]....
        /*02b0*/ 	.word	0xffffffff


	//   ....[49]....
        /*02b4*/ 	.word	0xffffffff


	//   ....[50]....
        /*02b8*/ 	.word	0xffffffff


	//   ....[51]....
        /*02bc*/ 	.word	0xffffffff


	//   ....[52]....
        /*02c0*/ 	.word	0xffffffff


	//   ....[53]....
        /*02c4*/ 	.word	0xffffffff


	//   ....[54]....
        /*02c8*/ 	.word	0xffffffff


	//   ....[55]....
        /*02cc*/ 	.word	0xffffffff


	//   ....[56]....
        /*02d0*/ 	.word	0xffffffff


	//   ....[57]....
        /*02d4*/ 	.word	0xffffffff


	//   ....[58]....
        /*02d8*/ 	.word	0xffffffff


	//   ....[59]....
        /*02dc*/ 	.word	0xffffffff


	//   ....[60]....
        /*02e0*/ 	.word	0xffffffff


	//   ....[61]....
        /*02e4*/ 	.word	0xffffffff


	//   ....[62]....
        /*02e8*/ 	.word	0xffffffff


	//   ....[63]....
        /*02ec*/ 	.word	0xffffffff


	//   ....[64]....
        /*02f0*/ 	.word	0xffffffff


	//   ....[65]....
        /*02f4*/ 	.word	0xffffffff


	//   ....[66]....
        /*02f8*/ 	.word	0xffffffff


	//   ....[67]....
        /*02fc*/ 	.word	0xffffffff


	//   ....[68]....
        /*0300*/ 	.word	0xffffffff


	//   ....[69]....
        /*0304*/ 	.word	0xffffffff


	//   ....[70]....
        /*0308*/ 	.word	0xffffffff


	//   ....[71]....
        /*030c*/ 	.word	0xffffffff


	//   ....[72]....
        /*0310*/ 	.word	0xffffffff


	//   ....[73]....
        /*0314*/ 	.word	0xffffffff


	//   ....[74]....
        /*0318*/ 	.word	0xffffffff


	//   ....[75]....
        /*031c*/ 	.word	0xffffffff


	//   ....[76]....
        /*0320*/ 	.word	0xffffffff


	//   ....[77]....
        /*0324*/ 	.word	0xffffffff


	//   ....[78]....
        /*0328*/ 	.word	0xffffffff


	//   ....[79]....
        /*032c*/ 	.word	0xffffffff


	//   ....[80]....
        /*0330*/ 	.word	0xffffffff


	//   ....[81]....
        /*0334*/ 	.word	0xffffffff


	//   ....[82]....
        /*0338*/ 	.word	0xffffffff


	//   ....[83]....
        /*033c*/ 	.word	0xffffffff


	//   ....[84]....
        /*0340*/ 	.word	0xffffffff


	//   ....[85]....
        /*0344*/ 	.word	0xffffffff


	//   ....[86]....
        /*0348*/ 	.word	0xffffffff


	//   ....[87]....
        /*034c*/ 	.word	0xffffffff


	//   ....[88]....
        /*0350*/ 	.word	0xffffffff


	//   ....[89]....
        /*0354*/ 	.word	0xffffffff


	//   ....[90]....
        /*0358*/ 	.word	0xffffffff


	//   ....[91]....
        /*035c*/ 	.word	0xffffffff


	//   ....[92]....
        /*0360*/ 	.word	0xffffffff


	//   ....[93]....
        /*0364*/ 	.word	0xffffffff


	//   ....[94]....
        /*0368*/ 	.word	0xffffffff


	//   ....[95]....
        /*036c*/ 	.word	0xffffffff


	//   ....[96]....
        /*0370*/ 	.word	0xffffffff


	//   ....[97]....
        /*0374*/ 	.word	0xffffffff


	//   ....[98]....
        /*0378*/ 	.word	0xffffffff


	//   ....[99]....
        /*037c*/ 	.word	0xffffffff


	//   ....[100]....
        /*0380*/ 	.word	0xffffffff


	//   ....[101]....
        /*0384*/ 	.word	0xffffffff


	//   ....[102]....
        /*0388*/ 	.word	0xffffffff


	//   ....[103]....
        /*038c*/ 	.word	0xffffffff


	//   ....[104]....
        /*0390*/ 	.word	0xffffffff


	//   ....[105]....
        /*0394*/ 	.word	0xffffffff


	//   ....[106]....
        /*0398*/ 	.word	0xffffffff


	//   ....[107]....
        /*039c*/ 	.word	0xffffffff


	//   ....[108]....
        /*03a0*/ 	.word	0xffffffff


	//   ....[109]....
        /*03a4*/ 	.word	0xffffffff


	//   ....[110]....
        /*03a8*/ 	.word	0xffffffff


	//   ....[111]....
        /*03ac*/ 	.word	0xffffffff


	//   ....[112]....
        /*03b0*/ 	.word	0xffffffff


	//   ....[113]....
        /*03b4*/ 	.word	0xffffffff


	//   ....[114]....
        /*03b8*/ 	.word	0xffffffff


	//   ....[115]....
        /*03bc*/ 	.word	0xffffffff


	//   ....[116]....
        /*03c0*/ 	.word	0xffffffff


	//   ....[117]....
        /*03c4*/ 	.word	0xffffffff


	//   ....[118]....
        /*03c8*/ 	.word	0xffffffff


	//   ....[119]....
        /*03cc*/ 	.word	0xffffffff


	//   ....[120]....
        /*03d0*/ 	.word	0xffffffff


	//   ....[121]....
        /*03d4*/ 	.word	0xffffffff


	//   ....[122]....
        /*03d8*/ 	.word	0xffffffff


	//   ....[123]....
        /*03dc*/ 	.word	0xffffffff


	//   ....[124]....
        /*03e0*/ 	.word	0xffffffff


	//   ....[125]....
        /*03e4*/ 	.word	0xffffffff


	//   ....[126]....
        /*03e8*/ 	.word	0xffffffff


	//   ....[127]....
        /*03ec*/ 	.word	0xffffffff


	//   ....[128]....
        /*03f0*/ 	.word	0xffffffff


	//   ....[129]....
        /*03f4*/ 	.word	0xffffffff


	//   ....[130]....
        /*03f8*/ 	.word	0xffffffff


	//   ....[131]....
        /*03fc*/ 	.word	0xffffffff


	//   ....[132]....
        /*0400*/ 	.word	0xffffffff


	//   ....[133]....
        /*0404*/ 	.word	0xffffffff


	//   ....[134]....
        /*0408*/ 	.word	0xffffffff


	//   ....[135]....
        /*040c*/ 	.word	0xffffffff


	//   ....[136]....
        /*0410*/ 	.word	0xffffffff


	//   ....[137]....
        /*0414*/ 	.word	0xffffffff


	//   ....[138]....
        /*0418*/ 	.word	0xffffffff


	//   ....[139]....
        /*041c*/ 	.word	0xffffffff


	//   ....[140]....
        /*0420*/ 	.word	0xffffffff


	//   ....[141]....
        /*0424*/ 	.word	0xffffffff


	//   ....[142]....
        /*0428*/ 	.word	0xffffffff


	//   ....[143]....
        /*042c*/ 	.word	0xffffffff


	//   ....[144]....
        /*0430*/ 	.word	0xffffffff


	//   ....[145]....
        /*0434*/ 	.word	0xffffffff


	//   ....[146]....
        /*0438*/ 	.word	0xffffffff


	//   ....[147]....
        /*043c*/ 	.word	0xffffffff


	//   ....[148]....
        /*0440*/ 	.word	0xffffffff


	//   ....[149]....
        /*0444*/ 	.word	0xffffffff


	//   ....[150]....
        /*0448*/ 	.word	0xffffffff


	//   ....[151]....
        /*044c*/ 	.word	0xffffffff


	//   ....[152]....
        /*0450*/ 	.word	0xffffffff


	//   ....[153]....
        /*0454*/ 	.word	0xffffffff


	//   ....[154]....
        /*0458*/ 	.word	0xffffffff


	//   ....[155]....
        /*045c*/ 	.word	0xffffffff


	//   ....[156]....
        /*0460*/ 	.word	0xffffffff


	//   ....[157]....
        /*0464*/ 	.word	0xffffffff


	//   ....[158]....
        /*0468*/ 	.word	0xffffffff


	//   ....[159]....
        /*046c*/ 	.word	0xffffffff


	//   ....[160]....
        /*0470*/ 	.word	0xffffffff


	//   ....[161]....
        /*0474*/ 	.word	0x0500000f


	//   ....[162]....
        /*0478*/ 	.word	0x0500000f


	//   ....[163]....
        /*047c*/ 	.word	0x0500000f


	//   ....[164]....
        /*0480*/ 	.word	0x0500000f


	//   ....[165]....
        /*0484*/ 	.word	0x0500000f


	//   ....[166]....
        /*0488*/ 	.word	0x0500000f


	//   ....[167]....
        /*048c*/ 	.word	0x0500000f


	//   ....[168]....
        /*0490*/ 	.word	0x0500000f


	//   ....[169]....
        /*0494*/ 	.word	0x0500000f


	//   ....[170]....
        /*0498*/ 	.word	0x0500000f


	//   ....[171]....
        /*049c*/ 	.word	0x0500000f


	//   ....[172]....
        /*04a0*/ 	.word	0x0500000f


	//   ....[173]....
        /*04a4*/ 	.word	0x0500000f


	//   ....[174]....
        /*04a8*/ 	.word	0x0500000f


	//   ....[175]....
        /*04ac*/ 	.word	0x0500000f


	//   ....[176]....
        /*04b0*/ 	.word	0x0500000f


	//   ....[177]....
        /*04b4*/ 	.word	0x0500000f


	//   ....[178]....
        /*04b8*/ 	.word	0x0500000f


	//   ....[179]....
        /*04bc*/ 	.word	0x0500000f


	//   ....[180]....
        /*04c0*/ 	.word	0x0500000f


	//   ....[181]....
        /*04c4*/ 	.word	0x0500000f


	//   ....[182]....
        /*04c8*/ 	.word	0x0500000f


	//   ....[183]....
        /*04cc*/ 	.word	0x0500000f


	//   ....[184]....
        /*04d0*/ 	.word	0x0500000f


	//   ....[185]....
        /*04d4*/ 	.word	0x0500000f


	//   ....[186]....
        /*04d8*/ 	.word	0x0500000f


	//   ....[187]....
        /*04dc*/ 	.word	0x0500000f


	//   ....[188]....
        /*04e0*/ 	.word	0x0500000f


	//   ....[189]....
        /*04e4*/ 	.word	0x0500000f


	//   ....[190]....
        /*04e8*/ 	.word	0x0500000f


	//   ....[191]....
        /*04ec*/ 	.word	0x0500000f


	//   ....[192]....
        /*04f0*/ 	.word	0x0500000f


	//   ....[193]....
        /*04f4*/ 	.word	0x0500000f


	//   ....[194]....
        /*04f8*/ 	.word	0x0500000f


	//   ....[195]....
        /*04fc*/ 	.word	0x0500000f


	//   ....[196]....
        /*0500*/ 	.word	0x0500000f


	//   ....[197]....
        /*0504*/ 	.word	0x0500000f


	//   ....[198]....
        /*0508*/ 	.word	0x0500000f


	//   ....[199]....
        /*050c*/ 	.word	0x0500000f


	//   ....[200]....
        /*0510*/ 	.word	0x0500000f


	//   ....[201]....
        /*0514*/ 	.word	0x0500000f


	//   ....[202]....
        /*0518*/ 	.word	0x0500000f


	//   ....[203]....
        /*051c*/ 	.word	0x0500000f


	//   ....[204]....
        /*0520*/ 	.word	0x0500000f


	//   ....[205]....
        /*0524*/ 	.word	0x0500000f


	//   ....[206]....
        /*0528*/ 	.word	0x0500000f


	//   ....[207]....
        /*052c*/ 	.word	0x0500000f


	//   ....[208]....
        /*0530*/ 	.word	0x0500000f


	//   ....[209]....
        /*0534*/ 	.word	0x0500000f


	//   ....[210]....
        /*0538*/ 	.word	0x0500000f


	//   ....[211]....
        /*053c*/ 	.word	0x0500000f


	//   ....[212]....
        /*0540*/ 	.word	0x0500000f


	//   ....[213]....
        /*0544*/ 	.word	0x0500000f


	//   ....[214]....
        /*0548*/ 	.word	0x0500000f


	//   ....[215]....
        /*054c*/ 	.word	0x0500000f


	//   ....[216]....
        /*0550*/ 	.word	0x0500000f


	//   ....[217]....
        /*0554*/ 	.word	0x0500000f


	//   ....[218]....
        /*0558*/ 	.word	0x0500000f


	//   ....[219]....
        /*055c*/ 	.word	0x0500000f


	//   ....[220]....
        /*0560*/ 	.word	0x0500000f


	//   ....[221]....
        /*0564*/ 	.word	0x0500000f


	//   ....[222]....
        /*0568*/ 	.word	0x0500000f


	//   ....[223]....
        /*056c*/ 	.word	0x0500000f


	//   ....[224]....
        /*0570*/ 	.word	0x0500000f


	//   ....[225]....
        /*0574*/ 	.word	0x0500000f


	//   ....[226]....
        /*0578*/ 	.word	0x0500000f


	//   ....[227]....
        /*057c*/ 	.word	0x0500000f


	//   ....[228]....
        /*0580*/ 	.word	0x0500000f


	//   ....[229]....
        /*0584*/ 	.word	0x0500000f


	//   ....[230]....
        /*0588*/ 	.word	0x0500000f


	//   ....[231]....
        /*058c*/ 	.word	0x0500000f


	//   ....[232]....
        /*0590*/ 	.word	0x0500000f


	//   ....[233]....
        /*0594*/ 	.word	0x0500000f


	//   ....[234]....
        /*0598*/ 	.word	0x0500000f


	//   ....[235]....
        /*059c*/ 	.word	0x0500000f


	//   ....[236]....
        /*05a0*/ 	.word	0x0500000f


	//   ....[237]....
        /*05a4*/ 	.word	0x0500000f


	//   ....[238]....
        /*05a8*/ 	.word	0x0500000f


	//   ....[239]....
        /*05ac*/ 	.word	0x0500000f


	//   ....[240]....
        /*05b0*/ 	.word	0x0500000f


	//   ....[241]....
        /*05b4*/ 	.word	0x0500000f


	//   ....[242]....
        /*05b8*/ 	.word	0x0500000f


	//   ....[243]....
        /*05bc*/ 	.word	0x0500000f


	//   ....[244]....
        /*05c0*/ 	.word	0x0500000f


	//   ....[245]....
        /*05c4*/ 	.word	0x0500000f


	//   ....[246]....
        /*05c8*/ 	.word	0x0500000f


	//   ....[247]....
        /*05cc*/ 	.word	0x0500000f


	//   ....[248]....
        /*05d0*/ 	.word	0x0500000f


	//   ....[249]....
        /*05d4*/ 	.word	0x0500000f


	//   ....[250]....
        /*05d8*/ 	.word	0x0500000f


	//   ....[251]....
        /*05dc*/ 	.word	0x0500000f


	//   ....[252]....
        /*05e0*/ 	.word	0x0500000f


	//   ....[253]....
        /*05e4*/ 	.word	0x0500000f


	//   ....[254]....
        /*05e8*/ 	.word	0x0500000f


	//   ....[255]....
        /*05ec*/ 	.word	0x0500000f


	//   ....[0]....
        /*05f0*/ 	.word	0x0500000f


	//   ....[1]....
        /*05f4*/ 	.word	0x0500000f


	//   ....[2]....
        /*05f8*/ 	.word	0x0500000f


	//   ....[3]....
        /*05fc*/ 	.word	0x0500000f


	//   ....[4]....
        /*0600*/ 	.word	0xffffffff


	//   ....[5]....
        /*0604*/ 	.word	0xffffffff


	//   ....[6]....
        /*0608*/ 	.word	0xffffffff


	//   ....[7]....
        /*060c*/ 	.word	0xffffffff


	//   ....[8]....
        /*0610*/ 	.word	0xffffffff


	//   ....[9]....
        /*0614*/ 	.word	0xffffffff


	//----- nvinfo : EIATTR_COOP_GROUP_INSTR_OFFSETS
	.align		4
.L_439:
        /*0618*/ 	.byte	0x04, 0x28
        /*061a*/ 	.short	(.L_441 - .L_440)


	//   ....[0]....
.L_440:
        /*061c*/ 	.word	0x00000080


	//   ....[1]....
        /*0620*/ 	.word	0x00000090


	//   ....[2]....
        /*0624*/ 	.word	0x000002f0


	//   ....[3]....
        /*0628*/ 	.word	0x00000450


	//   ....[4]....
        /*062c*/ 	.word	0x00000570


	//   ....[5]....
        /*0630*/ 	.word	0x000006d0


	//   ....[6]....
        /*0634*/ 	.word	0x00002280


	//   ....[7]....
        /*0638*/ 	.word	0x000044d0


	//   ....[8]....
        /*063c*/ 	.word	0x00004740


	//   ....[9]....
        /*0640*/ 	.word	0x000059f0


	//   ....[10]....
        /*0644*/ 	.word	0x00005d60


	//   ....[11]....
        /*0648*/ 	.word	0x000060d0


	//   ....[12]....
        /*064c*/ 	.word	0x00006120


	//   ....[13]....
        /*0650*/ 	.word	0x0000b110


	//   ....[14]....
        /*0654*/ 	.word	0x0000b1b0


	//   ....[15]....
        /*0658*/ 	.word	0x0000b290


	//   ....[16]....
        /*065c*/ 	.word	0x0000b2b0


	//   ....[17]....
        /*0660*/ 	.word	0x00014ab0


	//   ....[18]....
        /*0664*/ 	.word	0x00014ca0


	//   ....[19]....
        /*0668*/ 	.word	0x00015e40


	//   ....[20]....
        /*066c*/ 	.word	0x00015ed0


	//   ....[21]....
        /*0670*/ 	.word	0x00015f10


	//   ....[22]....
        /*0674*/ 	.word	0x00015f30


	//   ....[23]....
        /*0678*/ 	.word	0x0001e350


	//   ....[24]....
        /*067c*/ 	.word	0x0001e370


	//   ....[25]....
        /*0680*/ 	.word	0x0001e3d0


	//   ....[26]....
        /*0684*/ 	.word	0x0001e410


	//   ....[27]....
        /*0688*/ 	.word	0x000200e0


	//   ....[28]....
        /*068c*/ 	.word	0x00020100


	//   ....[29]....
        /*0690*/ 	.word	0x00020150


	//   ....[30]....
        /*0694*/ 	.word	0x00020170


	//   ....[31]....
        /*0698*/ 	.word	0x00020ac0


	//   ....[32]....
        /*069c*/ 	.word	0x00020ae0


	//   ....[33]....
        /*06a0*/ 	.word	0x00020c30


	//   ....[34]....
        /*06a4*/ 	.word	0x00020c50


	//   ....[35]....
        /*06a8*/ 	.word	0x00020d90


	//   ....[36]....
        /*06ac*/ 	.word	0x00020db0


	//   ....[37]....
        /*06b0*/ 	.word	0x00020f00


	//   ....[38]....
        /*06b4*/ 	.word	0x00020f20


	//   ....[39]....
        /*06b8*/ 	.word	0x00021880


	//   ....[40]....
        /*06bc*/ 	.word	0x000218a0


	//   ....[41]....
        /*06c0*/ 	.word	0x000219e0


	//   ....[42]....
        /*06c4*/ 	.word	0x00021a00


	//   ....[43]....
        /*06c8*/ 	.word	0x00021b40


	//   ....[44]....
        /*06cc*/ 	.word	0x00021b60


	//   ....[45]....
        /*06d0*/ 	.word	0x00021cb0


	//   ....[46]....
        /*06d4*/ 	.word	0x00021cd0


	//   ....[47]....
        /*06d8*/ 	.word	0x00021ea0


	//   ....[48]....
        /*06dc*/ 	.word	0x00022070


	//   ....[49]....
        /*06e0*/ 	.word	0x000220a0


	//   ....[50]....
        /*06e4*/ 	.word	0x000220d0


	//   ....[51]....
        /*06e8*/ 	.word	0x00022100


	//   ....[52]....
        /*06ec*/ 	.word	0x00022130


	//   ....[53]....
        /*06f0*/ 	.word	0x00022160


	//   ....[54]....
        /*06f4*/ 	.word	0x000222b0


	//   ....[55]....
        /*06f8*/ 	.word	0x000222e0


	//   ....[56]....
        /*06fc*/ 	.word	0x00022310


	//   ....[57]....
        /*0700*/ 	.word	0x00022340


	//   ....[58]....
        /*0704*/ 	.word	0x00022370


	//   ....[59]....
        /*0708*/ 	.word	0x000223a0


	//   ....[60]....
        /*070c*/ 	.word	0x00022430


	//   ....[61]....
        /*0710*/ 	.word	0x00022490


	//   ....[62]....
        /*0714*/ 	.word	0x00022520


	//   ....[63]....
        /*0718*/ 	.word	0x00024040


	//   ....[64]....
        /*071c*/ 	.word	0x00024060


	//   ....[65]....
        /*0720*/ 	.word	0x000240f0


	//   ....[66]....
        /*0724*/ 	.word	0x00024110


	//   ....[67]....
        /*0728*/ 	.word	0x00024190


	//   ....[68]....
        /*072c*/ 	.word	0x000241b0


	//   ....[69]....
        /*0730*/ 	.word	0x00024230


	//   ....[70]....
        /*0734*/ 	.word	0x00024250


	//   ....[71]....
        /*0738*/ 	.word	0x000242d0


	//   ....[72]....
        /*073c*/ 	.word	0x000242f0


	//   ....[73]....
        /*0740*/ 	.word	0x00024300


	//   ....[74]....
        /*0744*/ 	.word	0x00024310


	//   ....[75]....
        /*0748*/ 	.word	0x00024ab0


	//   ....[76]....
        /*074c*/ 	.word	0x00024ad0


	//   ....[77]....
        /*0750*/ 	.word	0x00024ae0


	//   ....[78]....
        /*0754*/ 	.word	0x00024af0


	//   ....[79]....
        /*0758*/ 	.word	0x00024b10


	//   ....[80]....
        /*075c*/ 	.word	0x00024bb0


	//   ....[81]....
        /*0760*/ 	.word	0x00024c20


	//   ....[82]....
        /*0764*/ 	.word	0x00024c80


	//   ....[83]....
        /*0768*/ 	.word	0x00024ca0


	//   ....[84]....
        /*076c*/ 	.word	0x00024d00


	//   ....[85]....
        /*0770*/ 	.word	0x00024d20


	//   ....[86]....
        /*0774*/ 	.word	0x00024d60


	//   ....[87]....
        /*0778*/ 	.word	0x00024da0


	//   ....[88]....
        /*077c*/ 	.word	0x00024dc0


	//   ....[89]....
        /*0780*/ 	.word	0x00024df0


	//   ....[90]....
        /*0784*/ 	.word	0x00024e10


	//   ....[91]....
        /*0788*/ 	.word	0x000255c0


	//   ....[92]....
        /*078c*/ 	.word	0x000255f0


	//   ....[93]....
        /*0790*/ 	.word	0x00025600


	//   ....[94]....
        /*0794*/ 	.word	0x00025610


	//   ....[95]....
        /*0798*/ 	.word	0x000256d0


	//   ....[96]....
        /*079c*/ 	.word	0x00025720


	//   ....[97]....
        /*07a0*/ 	.word	0x00025790


	//   ....[98]....
        /*07a4*/ 	.word	0x00025810


	//   ....[99]....
        /*07a8*/ 	.word	0x00025870


	//   ....[100]....
        /*07ac*/ 	.word	0x000258a0


	//   ....[101]....
        /*07b0*/ 	.word	0x00025900


	//   ....[102]....
        /*07b4*/ 	.word	0x00025930


	//   ....[103]....
        /*07b8*/ 	.word	0x00025990


	//   ....[104]....
        /*07bc*/ 	.word	0x000259c0


	//   ....[105]....
        /*07c0*/ 	.word	0x00025a10


	//   ....[106]....
        /*07c4*/ 	.word	0x00025a40


	//   ....[107]....
        /*07c8*/ 	.word	0x00025f80


	//   ....[108]....
        /*07cc*/ 	.word	0x00025fa0


	//   ....[109]....
        /*07d0*/ 	.word	0x00025ff0


	//   ....[110]....
        /*07d4*/ 	.word	0x000260b0


	//   ....[111]....
        /*07d8*/ 	.word	0x000260c0


	//   ....[112]....
        /*07dc*/ 	.word	0x000260f0


	//   ....[113]....
        /*07e0*/ 	.word	0x00026180


	//   ....[114]....
        /*07e4*/ 	.word	0x00026230


	//   ....[115]....
        /*07e8*/ 	.word	0x00026240


	//   ....[116]....
        /*07ec*/ 	.word	0x00026270


	//   ....[117]....
        /*07f0*/ 	.word	0x00026280


	//   ....[118]....
        /*07f4*/ 	.word	0x00026310


	//   ....[119]....
        /*07f8*/ 	.word	0x00026a20


	//   ....[120]....
        /*07fc*/ 	.word	0x00026a40


	//   ....[121]....
        /*0800*/ 	.word	0x00026a90


	//   ....[122]....
        /*0804*/ 	.word	0x00026aa0


	//   ....[123]....
        /*0808*/ 	.word	0x00026ae0


	//   ....[124]....
        /*080c*/ 	.word	0x00026af0


	//   ....[125]....
        /*0810*/ 	.word	0x00026b30


	//   ....[126]....
        /*0814*/ 	.word	0x00026b40


	//   ....[127]....
        /*0818*/ 	.word	0x00026b80


	//   ....[128]....
        /*081c*/ 	.word	0x00026b90


	//   ....[129]....
        /*0820*/ 	.word	0x00026ba0


	//   ....[130]....
        /*0824*/ 	.word	0x00026be0


	//   ....[131]....
        /*0828*/ 	.word	0x00026f10


	//   ....[132]....
        /*082c*/ 	.word	0x00026f30


	//   ....[133]....
        /*0830*/ 	.word	0x00026f40


	//   ....[134]....
        /*0834*/ 	.word	0x00026f50


	//   ....[135]....
        /*0838*/ 	.word	0x00026f70


	//   ....[136]....
        /*083c*/ 	.word	0x00026fe0


	//   ....[137]....
        /*0840*/ 	.word	0x00027050


	//   ....[138]....
        /*0844*/ 	.word	0x00027070


	//   ....[139]....
        /*0848*/ 	.word	0x00027080


	//   ....[140]....
        /*084c*/ 	.word	0x000270e0


	//   ....[141]....
        /*0850*/ 	.word	0x00027100


	//   ....[142]....
        /*0854*/ 	.word	0x00027160


	//   ....[143]....
        /*0858*/ 	.word	0x00027650


	//   ....[144]....
        /*085c*/ 	.word	0x00027680


	//   ....[145]....
        /*0860*/ 	.word	0x000276b0


	//   ....[146]....
        /*0864*/ 	.word	0x000276e0


	//   ....[147]....
        /*0868*/ 	.word	0x00027710


	//   ....[148]....
        /*086c*/ 	.word	0x00027740


	//   ....[149]....
        /*0870*/ 	.word	0x00027770


	//   ....[150]....
        /*0874*/ 	.word	0x000277a0


	//   ....[151]....
        /*0878*/ 	.word	0x00027920


	//   ....[152]....
        /*087c*/ 	.word	0x00027950


	//   ....[153]....
        /*0880*/ 	.word	0x00027980


	//   ....[154]....
        /*0884*/ 	.word	0x000279b0


	//   ....[155]....
        /*0888*/ 	.word	0x000279e0


	//   ....[156]....
        /*088c*/ 	.word	0x00027a10


	//   ....[157]....
        /*0890*/ 	.word	0x00027ad0


	//   ....[158]....
        /*0894*/ 	.word	0x00027af0


	//   ....[159]....
        /*0898*/ 	.word	0x00027b60


	//   ....[160]....
        /*089c*/ 	.word	0x00028200


	//   ....[161]....
        /*08a0*/ 	.word	0x000287d0


	//   ....[162]....
        /*08a4*/ 	.word	0x000288c0


	//   ....[163]....
        /*08a8*/ 	.word	0x00028960


	//   ....[164]....
        /*08ac*/ 	.word	0x000289c0


	//   ....[165]....
        /*08b0*/ 	.word	0x00028ab0


	//   ....[166]....
        /*08b4*/ 	.word	0x00028b20


	//   ....[167]....
        /*08b8*/ 	.word	0x00028c10


	//   ....[168]....
        /*08bc*/ 	.word	0x00028c80


	//   ....[169]....
        /*08c0*/ 	.word	0x00028d70


	//   ....[170]....
        /*08c4*/ 	.word	0x00028de0


	//   ....[171]....
        /*08c8*/ 	.word	0x00028ed0


	//   ....[172]....
        /*08cc*/ 	.word	0x00028f40


	//   ....[173]....
        /*08d0*/ 	.word	0x00028fe0


	//   ....[174]....
        /*08d4*/ 	.word	0x000290e0


	//   ....[175]....
        /*08d8*/ 	.word	0x00029130


	//   ....[176]....
        /*08dc*/ 	.word	0x00029190


	//   ....[177]....
        /*08e0*/ 	.word	0x000292c0


	//   ....[178]....
        /*08e4*/ 	.word	0x00029380


	//   ....[179]....
        /*08e8*/ 	.word	0x00029430


	//   ....[180]....
        /*08ec*/ 	.word	0x000294b0


	//   ....[181]....
        /*08f0*/ 	.word	0x000295a0


	//   ....[182]....
        /*08f4*/ 	.word	0x000296b0


	//   ....[183]....
        /*08f8*/ 	.word	0x00029720


	//   ....[184]....
        /*08fc*/ 	.word	0x000297f0


	//   ....[185]....
        /*0900*/ 	.word	0x000298a0


	//   ....[186]....
        /*0904*/ 	.word	0x00029920


	//   ....[187]....
        /*0908*/ 	.word	0x000299f0


	//   ....[188]....
        /*090c*/ 	.word	0x00029a80


	//   ....[189]....
        /*0910*/ 	.word	0x00029b50


	//   ....[190]....
        /*0914*/ 	.word	0x00029bf0


	//   ....[191]....
        /*0918*/ 	.word	0x00029c90


	//   ....[192]....
        /*091c*/ 	.word	0x00029cf0


	//   ....[193]....
        /*0920*/ 	.word	0x00029d90


	//   ....[194]....
        /*0924*/ 	.word	0x00029ee0


	//   ....[195]....
        /*0928*/ 	.word	0x00029f30


	//   ....[196]....
        /*092c*/ 	.word	0x00029f90


	//   ....[197]....
        /*0930*/ 	.word	0x0002a080


	//   ....[198]....
        /*0934*/ 	.word	0x0002a180


	//   ....[199]....
        /*0938*/ 	.word	0x0002a1d0


	//   ....[200]....
        /*093c*/ 	.word	0x0002a230


	//   ....[201]....
        /*0940*/ 	.word	0x0002a320


	//   ....[202]....
        /*0944*/ 	.word	0x0002a420


	//   ....[203]....
        /*0948*/ 	.word	0x0002a470


	//   ....[204]....
        /*094c*/ 	.word	0x0002a4d0


	//   ....[205]....
        /*0950*/ 	.word	0x0002a5b0


	//   ....[206]....
        /*0954*/ 	.word	0x0002a6e0


	//   ....[207]....
        /*0958*/ 	.word	0x0002a7c0


	//   ....[208]....
        /*095c*/ 	.word	0x0002a850


	//   ....[209]....
        /*0960*/ 	.word	0x0002a960


	//   ....[210]....
        /*0964*/ 	.word	0x0002a9c0


	//   ....[211]....
        /*0968*/ 	.word	0x0002aad0


	//   ....[212]....
        /*096c*/ 	.word	0x0002ab30


	//   ....[213]....
        /*0970*/ 	.word	0x0002ac40


	//   ....[214]....
        /*0974*/ 	.word	0x0002aca0


	//   ....[215]....
        /*0978*/ 	.word	0x0002adb0


	//   ....[216]....
        /*097c*/ 	.word	0x0002ae10


	//   ....[217]....
        /*0980*/ 	.word	0x0002aed0


	//   ....[218]....
        /*0984*/ 	.word	0x0002b030


	//   ....[219]....
        /*0988*/ 	.word	0x0002b0d0


	//   ....[220]....
        /*098c*/ 	.word	0x0002b130


	//   ....[221]....
        /*0990*/ 	.word	0x0002b1e0


	//   ....[222]....
        /*0994*/ 	.word	0x0002b240


	//   ....[223]....
        /*0998*/ 	.word	0x0002b2f0


	//   ....[224]....
        /*099c*/ 	.word	0x0002b350


	//   ....[225]....
        /*09a0*/ 	.word	0x0002b400


	//   ....[226]....
        /*09a4*/ 	.word	0x0002b460


	//   ....[227]....
        /*09a8*/ 	.word	0x0002b510


	//   ....[228]....
        /*09ac*/ 	.word	0x0002b570


	//   ....[229]....
        /*09b0*/ 	.word	0x0002b620


	//   ....[230]....
        /*09b4*/ 	.word	0x0002b710


	//   ....[231]....
        /*09b8*/ 	.word	0x0002b7b0


	//   ....[232]....
        /*09bc*/ 	.word	0x0002b810


	//   ....[233]....
        /*09c0*/ 	.word	0x0002b8e0


	//   ....[234]....
        /*09c4*/ 	.word	0x0002b940


	//   ....[235]....
        /*09c8*/ 	.word	0x0002ba10


	//   ....[236]....
        /*09cc*/ 	.word	0x0002ba70


	//   ....[237]....
        /*09d0*/ 	.word	0x0002bb40


	//   ....[238]....
        /*09d4*/ 	.word	0x0002bba0


	//   ....[239]....
        /*09d8*/ 	.word	0x0002bc70


	//   ....[240]....
        /*09dc*/ 	.word	0x0002bcd0


	//   ....[241]....
        /*09e0*/ 	.word	0x0002bda0


	//   ....[242]....
        /*09e4*/ 	.word	0x0002be30


	//   ....[243]....
        /*09e8*/ 	.word	0x0002bed0


	//   ....[244]....
        /*09ec*/ 	.word	0x0002bff0


	//   ....[245]....
        /*09f0*/ 	.word	0x0002c060


	//   ....[246]....
        /*09f4*/ 	.word	0x0002c0d0


	//   ....[247]....
        /*09f8*/ 	.word	0x0002c140


	//   ....[248]....
        /*09fc*/ 	.word	0x0002c1b0


	//   ....[249]....
        /*0a00*/ 	.word	0x0002c230


	//   ....[250]....
        /*0a04*/ 	.word	0x0002c2c0


	//   ....[251]....
        /*0a08*/ 	.word	0x0002c350


	//   ....[252]....
        /*0a0c*/ 	.word	0x0002c3c0


	//   ....[253]....
        /*0a10*/ 	.word	0x0002c430


	//   ....[254]....
        /*0a14*/ 	.word	0x0002c4a0


	//   ....[255]....
        /*0a18*/ 	.word	0x0002c520


	//   ....[0]....
        /*0a1c*/ 	.word	0x0002c590


	//   ....[1]....
        /*0a20*/ 	.word	0x0002c630


	//   ....[2]....
        /*0a24*/ 	.word	0x0002c6c0


	//   ....[3]....
        /*0a28*/ 	.word	0x0002c7e0


	//   ....[4]....
        /*0a2c*/ 	.word	0x0002ecc0


	//   ....[5]....
        /*0a30*/ 	.word	0x0002f6a0


	//   ....[6]....
        /*0a34*/ 	.word	0x00030240


	//   ....[7]....
        /*0a38*/ 	.word	0x000302a0


	//   ....[8]....
        /*0a3c*/ 	.word	0x00030300


	//   ....[9]....
        /*0a40*/ 	.word	0x00030320


	//----- nvinfo : EIATTR_REG_RECONFIG
	.align		4
.L_441:
        /*0a44*/ 	.byte	0x01, 0x54
	.zero		2


	//----- nvinfo : EIATTR_SYSCALL_OFFSETS
	.align		4
        /*0a48*/ 	.byte	0x04, 0x46
        /*0a4a*/ 	.short	(.L_443 - .L_442)


	//   ....[0]....
.L_442:
        /*0a4c*/ 	.word	0x000027f0


	//   ....[1]....
        /*0a50*/ 	.word	0x00023660


	//   ....[2]....
        /*0a54*/ 	.word	0x000237b0


	//   ....[3]....
        /*0a58*/ 	.word	0x000238a0


	//   ....[4]....
        /*0a5c*/ 	.word	0x000246a0


	//   ....[5]....
        /*0a60*/ 	.word	0x00025200


	//----- nvinfo : EIATTR_MBARRIER_INSTR_OFFSETS
	.align		4
.L_443:
        /*0a64*/ 	.byte	0x04, 0x39
        /*0a66*/ 	.short	(.L_445 - .L_444)


	//   ....[0]....
.L_444:
        /*0a68*/ 	.word	0x00000190
        /*0a6c*/ 	.word	0x000000ff
        /*0a70*/ 	.word	0x00032400
        /*0a74*/ 	.short	0x0100
        /*0a76*/ 	.byte	0x08
	.zero		1


	//   ....[1]....
        /*0a78*/ 	.word	0x000001a0
        /*0a7c*/ 	.word	0x000000ff
        /*0a80*/ 	.word	0x00032410
        /*0a84*/ 	.short	0x0100
        /*0a86*/ 	.byte	0x08
	.zero		1


	//   ....[2]....
        /*0a88*/ 	.word	0x000001b0
        /*0a8c*/ 	.word	0x000000ff
        /*0a90*/ 	.word	0x00032420
        /*0a94*/ 	.short	0x0100
        /*0a96*/ 	.byte	0x08
	.zero		1


	//   ....[3]....
        /*0a98*/ 	.word	0x000002a0
        /*0a9c*/ 	.word	0x000000ff
        /*0aa0*/ 	.word	0x00032430
        /*0aa4*/ 	.short	0x0100
        /*0aa6*/ 	.byte	0x08
	.zero		1


	//   ....[4]....
        /*0aa8*/ 	.word	0x000002b0
        /*0aac*/ 	.word	0x000000ff
        /*0ab0*/ 	.word	0x00032440
        /*0ab4*/ 	.short	0x0100
        /*0ab6*/ 	.byte	0x08
	.zero		1


	//   ....[5]....
        /*0ab8*/ 	.word	0x000002c0
        /*0abc*/ 	.word	0x000000ff
        /*0ac0*/ 	.word	0x00032438
        /*0ac4*/ 	.short	0x0100
        /*0ac6*/ 	.byte	0x08
	.zero		1


	//   ....[6]....
        /*0ac8*/ 	.word	0x000002d0
        /*0acc*/ 	.word	0x000000ff
        /*0ad0*/ 	.word	0x00032448
        /*0ad4*/ 	.short	0x0100
        /*0ad6*/ 	.byte	0x08
	.zero		1


	//   ....[7]....
        /*0ad8*/ 	.word	0x00000400
        /*0adc*/ 	.word	0x000000ff
        /*0ae0*/ 	.word	0x00032450
        /*0ae4*/ 	.short	0x0100
        /*0ae6*/ 	.byte	0x08
	.zero		1


	//   ....[8]....
        /*0ae8*/ 	.word	0x00000410
        /*0aec*/ 	.word	0x000000ff
        /*0af0*/ 	.word	0x00032460
        /*0af4*/ 	.short	0x0100
        /*0af6*/ 	.byte	0x08
	.zero		1


	//   ....[9]....
        /*0af8*/ 	.word	0x00000420
        /*0afc*/ 	.word	0x000000ff
        /*0b00*/ 	.word	0x00032458
        /*0b04*/ 	.short	0x0100
        /*0b06*/ 	.byte	0x08
	.zero		1


	//   ....[10]....
        /*0b08*/ 	.word	0x00000430
        /*0b0c*/ 	.word	0x000000ff
        /*0b10*/ 	.word	0x00032468
        /*0b14*/ 	.short	0x0100
        /*0b16*/ 	.byte	0x08
	.zero		1


	//   ....[11]....
        /*0b18*/ 	.word	0x00000520
        /*0b1c*/ 	.word	0x000000ff
        /*0b20*/ 	.word	0x00032470
        /*0b24*/ 	.short	0x0100
        /*0b26*/ 	.byte	0x06
	.zero		1


	//   ....[12]....
        /*0b28*/ 	.word	0x00000530
        /*0b2c*/ 	.word	0x000000ff
        /*0b30*/ 	.word	0x00032480
        /*0b34*/ 	.short	0x0100
        /*0b36*/ 	.byte	0x06
	.zero		1


	//   ....[13]....
        /*0b38*/ 	.word	0x00000540
        /*0b3c*/ 	.word	0x000000ff
        /*0b40*/ 	.word	0x00032478
        /*0b44*/ 	.short	0x0100
        /*0b46*/ 	.byte	0x06
	.zero		1


	//   ....[14]....
        /*0b48*/ 	.word	0x00000550
        /*0b4c*/ 	.word	0x000000ff
        /*0b50*/ 	.word	0x00032488
        /*0b54*/ 	.short	0x0100
        /*0b56*/ 	.byte	0x06
	.zero		1


	//   ....[15]....
        /*0b58*/ 	.word	0x00000680
        /*0b5c*/ 	.word	0x000000ff
        /*0b60*/ 	.word	0x00032490
        /*0b64*/ 	.short	0x0100
        /*0b66*/ 	.byte	0x08
	.zero		1


	//   ....[16]....
        /*0b68*/ 	.word	0x00000690
        /*0b6c*/ 	.word	0x000000ff
        /*0b70*/ 	.word	0x000324a0
        /*0b74*/ 	.short	0x0100
        /*0b76*/ 	.byte	0x08
	.zero		1


	//   ....[17]....
        /*0b78*/ 	.word	0x000006a0
        /*0b7c*/ 	.word	0x000000ff
        /*0b80*/ 	.word	0x00032498
        /*0b84*/ 	.short	0x0100
        /*0b86*/ 	.byte	0x08
	.zero		1


	//   ....[18]....
        /*0b88*/ 	.word	0x000006b0
        /*0b8c*/ 	.word	0x000000ff
        /*0b90*/ 	.word	0x000324a8
        /*0b94*/ 	.short	0x0100
        /*0b96*/ 	.byte	0x08
	.zero		1


	//   ....[19]....
        /*0b98*/ 	.word	0x000007f0
        /*0b9c*/ 	.word	0x000000ff
        /*0ba0*/ 	.word	0x000324b0
        /*0ba4*/ 	.short	0x0100
        /*0ba6*/ 	.byte	0x08
	.zero		1


	//   ....[20]....
        /*0ba8*/ 	.word	0x00000800
        /*0bac*/ 	.word	0x000000ff
        /*0bb0*/ 	.word	0x000324c0
        /*0bb4*/ 	.short	0x0100
        /*0bb6*/ 	.byte	0x08
	.zero		1


	//   ....[21]....
        /*0bb8*/ 	.word	0x00000810
        /*0bbc*/ 	.word	0x000000ff
        /*0bc0*/ 	.word	0x000324b8
        /*0bc4*/ 	.short	0x0100
        /*0bc6*/ 	.byte	0x08
	.zero		1


	//   ....[22]....
        /*0bc8*/ 	.word	0x00000820
        /*0bcc*/ 	.word	0x000000ff
        /*0bd0*/ 	.word	0x000324c8
        /*0bd4*/ 	.short	0x0100
        /*0bd6*/ 	.byte	0x08
	.zero		1


	//   ....[23]....
        /*0bd8*/ 	.word	0x00002a40
        /*0bdc*/ 	.word	0x000000ff
        /*0be0*/ 	.word	0x00032400
        /*0be4*/ 	.short	0x010a
        /*0be6*/ 	.byte	0x2a
	.zero		1


	//   ....[24]....
        /*0be8*/ 	.word	0x00002ed0
        /*0bec*/ 	.word	0x00000018
        /*0bf0*/ 	.word	0x00000000
        /*0bf4*/ 	.short	0x010a
        /*0bf6*/ 	.byte	0x3f
	.zero		1


	//   ....[25]....
        /*0bf8*/ 	.word	0x00002f30
        /*0bfc*/ 	.word	0x00000018
        /*0c00*/ 	.word	0x00000000
        /*0c04*/ 	.short	0x010a
        /*0c06*/ 	.byte	0x3f
	.zero		1


	//   ....[26]....
        /*0c08*/ 	.word	0x000032e0
        /*0c0c*/ 	.word	0x000000ff
        /*0c10*/ 	.word	0x00032410
        /*0c14*/ 	.short	0x010a
        /*0c16*/ 	.byte	0x2a
	.zero		1


	//   ....[27]....
        /*0c18*/ 	.word	0x000033e0
        /*0c1c*/ 	.word	0x00000008
        /*0c20*/ 	.word	0x00000000
        /*0c24*/ 	.short	0x010a
        /*0c26*/ 	.byte	0x3f
	.zero		1


	//   ....[28]....
        /*0c28*/ 	.word	0x00003440
        /*0c2c*/ 	.word	0x00000008
        /*0c30*/ 	.word	0x00000000
        /*0c34*/ 	.short	0x010a
        /*0c36*/ 	.byte	0x3f
	.zero		1


	//   ....[29]....
        /*0c38*/ 	.word	0x00004180
        /*0c3c*/ 	.word	0x0000000c
        /*0c40*/ 	.word	0x00000000
        /*0c44*/ 	.short	0x0101
        /*0c46*/ 	.byte	0x3f
	.zero		1


	//   ....[30]....
        /*0c48*/ 	.word	0x000094b0
        /*0c4c*/ 	.word	0x00000006
        /*0c50*/ 	.word	0x00000000
        /*0c54*/ 	.short	0x0101
        /*0c56*/ 	.byte	0x3f
	.zero		1


	//   ....[31]....
        /*0c58*/ 	.word	0x00009c00
        /*0c5c*/ 	.word	0x00000004
        /*0c60*/ 	.word	0x00000000
        /*0c64*/ 	.short	0x010a
        /*0c66*/ 	.byte	0x3f
	.zero		1


	//   ....[32]....
        /*0c68*/ 	.word	0x00009ca0
        /*0c6c*/ 	.word	0x00000006
        /*0c70*/ 	.word	0x00000000
        /*0c74*/ 	.short	0x010a
        /*0c76*/ 	.byte	0x3f
	.zero		1


	//   ....[33]....
        /*0c78*/ 	.word	0x0000a0b0
        /*0c7c*/ 	.word	0x00000003
        /*0c80*/ 	.word	0x00000000
        /*0c84*/ 	.short	0x010a
        /*0c86*/ 	.byte	0x3f
	.zero		1


	//   ....[34]....
        /*0c88*/ 	.word	0x0000a180
        /*0c8c*/ 	.word	0x00000014
        /*0c90*/ 	.word	0x00000000
        /*0c94*/ 	.short	0x010a
        /*0c96*/ 	.byte	0x3f
	.zero		1


	//   ....[35]....
        /*0c98*/ 	.word	0x0000aec0
        /*0c9c*/ 	.word	0x00000003
        /*0ca0*/ 	.word	0x00000000
        /*0ca4*/ 	.short	0x0101
        /*0ca6*/ 	.byte	0x3f
	.zero		1


	//   ....[36]....
        /*0ca8*/ 	.word	0x00013270
        /*0cac*/ 	.word	0x00000000
        /*0cb0*/ 	.word	0x00000000
        /*0cb4*/ 	.short	0x0101
        /*0cb6*/ 	.byte	0x3f
	.zero		1


	//   ....[37]....
        /*0cb8*/ 	.word	0x00013460
        /*0cbc*/ 	.word	0x00000002
        /*0cc0*/ 	.word	0x00000000
        /*0cc4*/ 	.short	0x010a
        /*0cc6*/ 	.byte	0x3f
	.zero		1


	//   ....[38]....
        /*0cc8*/ 	.word	0x00013500
        /*0ccc*/ 	.word	0x00000006
        /*0cd0*/ 	.word	0x00000000
        /*0cd4*/ 	.short	0x010a
        /*0cd6*/ 	.byte	0x3f
	.zero		1


	//   ....[39]....
        /*0cd8*/ 	.word	0x00013910
        /*0cdc*/ 	.word	0x00000002
        /*0ce0*/ 	.word	0x00000000
        /*0ce4*/ 	.short	0x010a
        /*0ce6*/ 	.byte	0x3f
	.zero		1


	//   ....[40]....
        /*0ce8*/ 	.word	0x000139e0
        /*0cec*/ 	.word	0x0000000e
        /*0cf0*/ 	.word	0x00000000
        /*0cf4*/ 	.short	0x010a
        /*0cf6*/ 	.byte	0x3f
	.zero		1


	//   ....[41]....
        /*0cf8*/ 	.word	0x00014720
        /*0cfc*/ 	.word	0x00000006
        /*0d00*/ 	.word	0x00000000
        /*0d04*/ 	.short	0x0101
        /*0d06*/ 	.byte	0x3f
	.zero		1


	//   ....[42]....
        /*0d08*/ 	.word	0x0001df10
        /*0d0c*/ 	.word	0x00000003
        /*0d10*/ 	.word	0x00000000
        /*0d14*/ 	.short	0x0101
        /*0d16*/ 	.byte	0x3f
	.zero		1


	//   ....[43]....
        /*0d18*/ 	.word	0x00020af0
        /*0d1c*/ 	.word	0x000000ff
        /*0d20*/ 	.word	0x00000000
        /*0d24*/ 	.short	0x0101
        /*0d26*/ 	.byte	0x04
	.zero		1


	//   ....[44]....
        /*0d28*/ 	.word	0x00023db0
        /*0d2c*/ 	.word	0x00000011
        /*0d30*/ 	.word	0x00032440
        /*0d34*/ 	.short	0x010a
        /*0d36*/ 	.byte	0x3f
	.zero		1


	//   ....[45]....
        /*0d38*/ 	.word	0x00024410
        /*0d3c*/ 	.word	0x00000011
        /*0d40*/ 	.word	0x00032430
        /*0d44*/ 	.short	0x0107
        /*0d46*/ 	.byte	0x3f
	.zero		1


	//   ....[46]....
        /*0d48*/ 	.word	0x000244e0
        /*0d4c*/ 	.word	0x00000011
        /*0d50*/ 	.word	0x00032430
        /*0d54*/ 	.short	0x0101
        /*0d56*/ 	.byte	0x3f
	.zero		1


	//   ....[47]....
        /*0d58*/ 	.word	0x00025040
        /*0d5c*/ 	.word	0x00000016
        /*0d60*/ 	.word	0x00032400
        /*0d64*/ 	.short	0x0107
        /*0d66*/ 	.byte	0x3f
	.zero		1


	//   ....[48]....
        /*0d68*/ 	.word	0x000250d0
        /*0d6c*/ 	.word	0x00000016
        /*0d70*/ 	.word	0x00032400
        /*0d74*/ 	.short	0x0101
        /*0d76*/ 	.byte	0x3f
	.zero		1


	//   ....[49]....
        /*0d78*/ 	.word	0x00025b60
        /*0d7c*/ 	.word	0x00000016
        /*0d80*/ 	.word	0x00032410
        /*0d84*/ 	.short	0x0107
        /*0d86*/ 	.byte	0x3f
	.zero		1


	//   ....[50]....
        /*0d88*/ 	.word	0x00025c60
        /*0d8c*/ 	.word	0x00000016
        /*0d90*/ 	.word	0x00032410
        /*0d94*/ 	.short	0x0101
        /*0d96*/ 	.byte	0x3f
	.zero		1


	//   ....[51]....
        /*0d98*/ 	.word	0x00025c80
        /*0d9c*/ 	.word	0x00000016
        /*0da0*/ 	.word	0x00032420
        /*0da4*/ 	.short	0x010a
        /*0da6*/ 	.byte	0x3f
	.zero		1


	//   ....[52]....
        /*0da8*/ 	.word	0x00025d00
        /*0dac*/ 	.word	0x00000011
        /*0db0*/ 	.word	0x00032460
        /*0db4*/ 	.short	0x010a
        /*0db6*/ 	.byte	0x3f
	.zero		1


	//   ....[53]....
        /*0db8*/ 	.word	0x00026490
        /*0dbc*/ 	.word	0x00000011
        /*0dc0*/ 	.word	0x00032450
        /*0dc4*/ 	.short	0x0107
        /*0dc6*/ 	.byte	0x3f
	.zero		1


	//   ....[54]....
        /*0dc8*/ 	.word	0x00026550
        /*0dcc*/ 	.word	0x00000011
        /*0dd0*/ 	.word	0x00032450
        /*0dd4*/ 	.short	0x0101
        /*0dd6*/ 	.byte	0x3f
	.zero		1


	//   ....[55]....
        /*0dd8*/ 	.word	0x00026880
        /*0ddc*/ 	.word	0x00000006
        /*0de0*/ 	.word	0x00032440
        /*0de4*/ 	.short	0x010a
        /*0de6*/ 	.byte	0x3f
	.zero		1


	//   ....[56]....
        /*0de8*/ 	.word	0x00026c60
        /*0dec*/ 	.word	0x00000006
        /*0df0*/ 	.word	0x00032430
        /*0df4*/ 	.short	0x0107
        /*0df6*/ 	.byte	0x3f
	.zero		1


	//   ....[57]....
        /*0df8*/ 	.word	0x00026d10
        /*0dfc*/ 	.word	0x00000006
        /*0e00*/ 	.word	0x00032430
        /*0e04*/ 	.short	0x0101
        /*0e06*/ 	.byte	0x3f
	.zero		1


	//   ....[58]....
        /*0e08*/ 	.word	0x00026d40
        /*0e0c*/ 	.word	0x00000006
        /*0e10*/ 	.word	0x00032460
        /*0e14*/ 	.short	0x010a
        /*0e16*/ 	.byte	0x3f
	.zero		1


	//   ....[59]....
        /*0e18*/ 	.word	0x00027260
        /*0e1c*/ 	.word	0x00000006
        /*0e20*/ 	.word	0x00032450
        /*0e24*/ 	.short	0x0107
        /*0e26*/ 	.byte	0x3f
	.zero		1


	//   ....[60]....
        /*0e28*/ 	.word	0x00027310
        /*0e2c*/ 	.word	0x00000006
        /*0e30*/ 	.word	0x00032450
        /*0e34*/ 	.short	0x0101
        /*0e36*/ 	.byte	0x3f
	.zero		1


	//   ....[61]....
        /*0e38*/ 	.word	0x00028180
        /*0e3c*/ 	.word	0x00000007
        /*0e40*/ 	.word	0x00032420
        /*0e44*/ 	.short	0x010a
        /*0e46*/ 	.byte	0x3f
	.zero		1


	//   ....[62]....
        /*0e48*/ 	.word	0x00028320
        /*0e4c*/ 	.word	0x00000005
        /*0e50*/ 	.word	0x00032440
        /*0e54*/ 	.short	0x010a
        /*0e56*/ 	.byte	0x3f
	.zero		1


	//   ....[63]....
        /*0e58*/ 	.word	0x000283c0
        /*0e5c*/ 	.word	0x00000003
        /*0e60*/ 	.word	0x00032440
        /*0e64*/ 	.short	0x010a
        /*0e66*/ 	.byte	0x3f
	.zero		1


	//   ....[64]....
        /*0e68*/ 	.word	0x00028400
        /*0e6c*/ 	.word	0x00000005
        /*0e70*/ 	.word	0x00032460
        /*0e74*/ 	.short	0x010a
        /*0e76*/ 	.byte	0x3f
	.zero		1


	//   ....[65]....
        /*0e78*/ 	.word	0x00028440
        /*0e7c*/ 	.word	0x00000003
        /*0e80*/ 	.word	0x00032460
        /*0e84*/ 	.short	0x010a
        /*0e86*/ 	.byte	0x3f
	.zero		1


	//   ....[66]....
        /*0e88*/ 	.word	0x000284b0
        /*0e8c*/ 	.word	0x00000009
        /*0e90*/ 	.word	0x00032400
        /*0e94*/ 	.short	0x010a
        /*0e96*/ 	.byte	0x3f
	.zero		1


	//   ....[67]....
        /*0e98*/ 	.word	0x00028500
        /*0e9c*/ 	.word	0x00000018
        /*0ea0*/ 	.word	0x00000000
        /*0ea4*/ 	.short	0x010a
        /*0ea6*/ 	.byte	0x3f
	.zero		1


	//   ....[68]....
        /*0ea8*/ 	.word	0x00028560
        /*0eac*/ 	.word	0x00000009
        /*0eb0*/ 	.word	0x00032410
        /*0eb4*/ 	.short	0x010a
        /*0eb6*/ 	.byte	0x3f
	.zero		1


	//   ....[69]....
        /*0eb8*/ 	.word	0x000285b0
        /*0ebc*/ 	.word	0x00000008
        /*0ec0*/ 	.word	0x00000000
        /*0ec4*/ 	.short	0x010a
        /*0ec6*/ 	.byte	0x3f
	.zero		1


	//   ....[70]....
        /*0ec8*/ 	.word	0x00028600
        /*0ecc*/ 	.word	0x00000006
        /*0ed0*/ 	.word	0x00000000
        /*0ed4*/ 	.short	0x010a
        /*0ed6*/ 	.byte	0x3f
	.zero		1


	//   ....[71]....
        /*0ed8*/ 	.word	0x00028650
        /*0edc*/ 	.word	0x00000014
        /*0ee0*/ 	.word	0x00000000
        /*0ee4*/ 	.short	0x010a
        /*0ee6*/ 	.byte	0x3f
	.zero		1


	//   ....[72]....
        /*0ee8*/ 	.word	0x000286a0
        /*0eec*/ 	.word	0x00000006
        /*0ef0*/ 	.word	0x00000000
        /*0ef4*/ 	.short	0x010a
        /*0ef6*/ 	.byte	0x3f
	.zero		1


	//   ....[73]....
        /*0ef8*/ 	.word	0x000286f0
        /*0efc*/ 	.word	0x0000000e
        /*0f00*/ 	.word	0x00000000
        /*0f04*/ 	.short	0x010a
        /*0f06*/ 	.byte	0x3f
	.zero		1


	//   ....[74]....
        /*0f08*/ 	.word	0x00028810
        /*0f0c*/ 	.word	0x00000011
        /*0f10*/ 	.word	0x00032440
        /*0f14*/ 	.short	0x010a
        /*0f16*/ 	.byte	0x3f
	.zero		1


	//   ....[75]....
        /*0f18*/ 	.word	0x0002a5e0
        /*0f1c*/ 	.word	0x00000016
        /*0f20*/ 	.word	0x00032420
        /*0f24*/ 	.short	0x010a
        /*0f26*/ 	.byte	0x3f
	.zero		1


	//   ....[76]....
        /*0f28*/ 	.word	0x0002a630
        /*0f2c*/ 	.word	0x00000011
        /*0f30*/ 	.word	0x00032460
        /*0f34*/ 	.short	0x010a
        /*0f36*/ 	.byte	0x3f
	.zero		1


	//   ....[77]....
        /*0f38*/ 	.word	0x0002af80
        /*0f3c*/ 	.word	0x00000006
        /*0f40*/ 	.word	0x00032440
        /*0f44*/ 	.short	0x010a
        /*0f46*/ 	.byte	0x3f
	.zero		1


	//   ....[78]....
        /*0f48*/ 	.word	0x0002b660
        /*0f4c*/ 	.word	0x00000006
        /*0f50*/ 	.word	0x00032460
        /*0f54*/ 	.short	0x010a
        /*0f56*/ 	.byte	0x3f
	.zero		1


	//   ....[79]....
        /*0f58*/ 	.word	0x0002c700
        /*0f5c*/ 	.word	0x00000007
        /*0f60*/ 	.word	0x00032420
        /*0f64*/ 	.short	0x010a
        /*0f66*/ 	.byte	0x3f
	.zero		1


	//   ....[80]....
        /*0f68*/ 	.word	0x0002c8a0
        /*0f6c*/ 	.word	0x00000005
        /*0f70*/ 	.word	0x00032440
        /*0f74*/ 	.short	0x010a
        /*0f76*/ 	.byte	0x3f
	.zero		1


	//   ....[81]....
        /*0f78*/ 	.word	0x0002c8f0
        /*0f7c*/ 	.word	0x00000003
        /*0f80*/ 	.word	0x00032440
        /*0f84*/ 	.short	0x010a
        /*0f86*/ 	.byte	0x3f
	.zero		1


	//   ....[82]....
        /*0f88*/ 	.word	0x0002c940
        /*0f8c*/ 	.word	0x00000005
        /*0f90*/ 	.word	0x00032460
        /*0f94*/ 	.short	0x010a
        /*0f96*/ 	.byte	0x3f
	.zero		1


	//   ....[83]....
        /*0f98*/ 	.word	0x0002ccf0
        /*0f9c*/ 	.word	0x0000000a
        /*0fa0*/ 	.word	0x00000000
        /*0fa4*/ 	.short	0x010a
        /*0fa6*/ 	.byte	0x3f
	.zero		1


	//   ....[84]....
        /*0fa8*/ 	.word	0x0002ce30
        /*0fac*/ 	.word	0x00000002
        /*0fb0*/ 	.word	0x00000000
        /*0fb4*/ 	.short	0x010a
        /*0fb6*/ 	.byte	0x3f
	.zero		1


	//   ....[85]....
        /*0fb8*/ 	.word	0x0002d490
        /*0fbc*/ 	.word	0x0000000a
        /*0fc0*/ 	.word	0x00000000
        /*0fc4*/ 	.short	0x010a
        /*0fc6*/ 	.byte	0x3f
	.zero		1


	//   ....[86]....
        /*0fc8*/ 	.word	0x0002d5d0
        /*0fcc*/ 	.word	0x00000008
        /*0fd0*/ 	.word	0x00000000
        /*0fd4*/ 	.short	0x010a
        /*0fd6*/ 	.byte	0x3f
	.zero		1


	//   ....[87]....
        /*0fd8*/ 	.word	0x0002e8a0
        /*0fdc*/ 	.word	0x00000006
        /*0fe0*/ 	.word	0x00000000
        /*0fe4*/ 	.short	0x0101
        /*0fe6*/ 	.byte	0x3f
	.zero		1


	//   ....[88]....
        /*0fe8*/ 	.word	0x00048020
        /*0fec*/ 	.word	0x00000000
        /*0ff0*/ 	.word	0x00000000
        /*0ff4*/ 	.short	0x0101
        /*0ff6*/ 	.byte	0x3f
	.zero		1


	//   ....[89]....
        /*0ff8*/ 	.word	0x00048040
        /*0ffc*/ 	.word	0x00000002
        /*1000*/ 	.word	0x00000000
        /*1004*/ 	.short	0x010a
        /*1006*/ 	.byte	0x3f
	.zero		1


	//   ....[90]....
        /*1008*/ 	.word	0x00048090
        /*100c*/ 	.word	0x00000008
        /*1010*/ 	.word	0x00000000
        /*1014*/ 	.short	0x010a
        /*1016*/ 	.byte	0x3f
	.zero		1


	//----- nvinfo : EIATTR_NUM_MBARRIERS
	.align		4
.L_445:
        /*1018*/ 	.byte	0x03, 0x38
        /*101a*/ 	.short	0x0017


	//----- nvinfo : EIATTR_EXIT_INSTR_OFFSETS
	.align		4
        /*101c*/ 	.byte	0x04, 0x1c
        /*101e*/ 	.short	(.L_447 - .L_446)


	//   ....[0]....
.L_446:
        /*1020*/ 	.word	0x00000aa0


	//   ....[1]....
        /*1024*/ 	.word	0x00021e50


	//   ....[2]....
        /*1028*/ 	.word	0x00028490


	//----- nvinfo : EIATTR_MAX_THREADS
	.align		4
.L_447:
        /*102c*/ 	.byte	0x04, 0x05
        /*102e*/ 	.short	(.L_449 - .L_448)
.L_448:
        /*1030*/ 	.word	0x00000180
        /*1034*/ 	.word	0x00000001
        /*1038*/ 	.word	0x00000001


	//----- nvinfo : EIATTR_CRS_STACK_SIZE
	.align		4
.L_449:
        /*103c*/ 	.byte	0x04, 0x1e
        /*103e*/ 	.short	(.L_451 - .L_450)
.L_450:
        /*1040*/ 	.word	0x00000000


	//----- nvinfo : EIATTR_CBANK_PARAM_SIZE
	.align		4
.L_451:
        /*1044*/ 	.byte	0x03, 0x19
        /*1046*/ 	.short	0x0bf0


	//----- nvinfo : EIATTR_PARAM_CBANK
	.align		4
        /*1048*/ 	.byte	0x04, 0x0a
        /*104a*/ 	.short	(.L_453 - .L_452)
	.align		4
.L_452:
        /*104c*/ 	.word	index@(.nv.constant0._ZN7cutlass13device_kernelIN5flash11enable_sm90INS1_16FlashAttnFwdSm90INS1_25CollectiveMainloopFwdSm90ILi2EN4cute5tupleIJNS5_1CILi1EEES8_S8_EEENS6_IJNS7_ILi128EEENS7_ILi96EEENS7_ILi64EEEEEELi256ENS_6half_tEfNS_4arch4Sm90ELb0ELb1ELb0ELb1ELb1ELb0ELb1ELb1ELb0ELb1ELb0ELb0EEENS1_21CollectiveEpilogueFwdINS6_IJSA_NS7_ILi256EEESB_EEES9_SE_SG_Li256ELb1ELb1ELb0ELb0EEENS1_36VarlenDynamicPersistentTileSchedulerILi128ELi96ELi256ELi128ELb0ELb1ELb1ELb1ELb0ELb1EEEEEEEEEvNT_6ParamsE)
        /*1050*/ 	.short	0x0210
        /*1052*/ 	.short	0x0bf0


	//----- nvinfo : EIATTR_SW_WAR
	.align		4
.L_453:
        /*1054*/ 	.byte	0x04, 0x36
        /*1056*/ 	.short	(.L_455 - .L_454)
.L_454:
        /*1058*/ 	.word	0x00000008
.L_455:


//--------------------- .nv.info._ZN7cutlass13device_kernelIN5flash11enable_sm90INS1_16FlashAttnFwdSm90INS1_25CollectiveMainloopFwdSm90ILi2EN4cute5tupleIJNS5_1CILi1EEES8_S8_EEENS6_IJNS7_ILi128EEENS7_ILi96EEENS7_ILi64EEEEEELi256ENS_6half_tEfNS_4arch4Sm90ELb0ELb1ELb0ELb1ELb1ELb1ELb1ELb1ELb0ELb1ELb0ELb0EEENS1_21CollectiveEpilogueFwdINS6_IJSA_NS7_ILi256EEESB_EEES9_SE_SG_Li256ELb1ELb1ELb0ELb0EEENS1_36VarlenDynamicPersistentTileSchedulerILi128ELi96ELi256ELi128ELb0ELb1ELb1ELb1ELb0ELb1EEEEEEEEEvNT_6ParamsE --------------------------
	.section	.nv.info._ZN7cutlass13device_kernelIN5flash11enable_sm90INS1_16FlashAttnFwdSm90INS1_25CollectiveMainloopFwdSm90ILi2EN4cute5tupleIJNS5_1CILi1EEES8_S8_EEENS6_IJNS7_ILi128EEENS7_ILi96EEENS7_ILi64EEEEEELi256ENS_6half_tEfNS_4arch4Sm90ELb0ELb1ELb0ELb1ELb1ELb1ELb1ELb1ELb0ELb1ELb0ELb0EEENS1_21CollectiveEpilogueFwdINS6_IJSA_NS7_ILi256EEESB_EEES9_SE_SG_Li256ELb1ELb1ELb0ELb0EEENS1_36VarlenDynamicPersistentTileSchedulerILi128ELi96ELi256ELi128ELb0ELb1ELb1ELb1ELb0ELb1EEEEEEEEEvNT_6ParamsE,"",@"SHT_CUDA_INFO"
	.sectionflags	@""
	.align	4


	//----- nvinfo : EIATTR_CUDA_API_VERSION
	.align		4
        /*0000*/ 	.byte	0x04, 0x37
        /*0002*/ 	.short	(.L_457 - .L_456)
.L_456:
        /*0004*/ 	.word	0x00000082


	//----- nvinfo : EIATTR_KPARAM_INFO
	.align		4
.L_457:
        /*0008*/ 	.byte	0x04, 0x17
        /*000a*/ 	.short	(.L_459 - .L_458)
.L_458:
        /*000c*/ 	.word	0x00000000
        /*0010*/ 	.short	0x0000
        /*0012*/ 	.short	0x0070
        /*0014*/ 	.byte	0x00, 0xf0, 0x01, 0x2e


	//----- nvinfo : EIATTR_SPARSE_MMA_MASK
	.align		4
.L_459:
        /*0018*/ 	.byte	0x03, 0x50
        /*001a*/ 	.short	0x0000


	//----- nvinfo : EIATTR_MAXREG_COUNT
	.align		4
        /*001c*/ 	.byte	0x03, 0x1b
        /*001e*/ 	.short	0x00a8


	//----- nvinfo : EIATTR_NUM_BARRIERS
	.align		4
        /*0020*/ 	.byte	0x02, 0x4c
        /*0022*/ 	.byte	0x10
	.zero		1


	//----- nvinfo : EIATTR_EXTERNS
	.align		4
        /*0024*/ 	.byte	0x04, 0x0f
        /*0026*/ 	.short	(.L_461 - .L_460)


	//   ....[0]....
	.align		4
.L_460:
        /*0028*/ 	.word	index@(__assertfail)


	//----- nvinfo : EIATTR_ANNOTATIONS
	.align		4
.L_461:
        /*002c*/ 	.byte	0x04, 0x55
        /*002e*/ 	.short	(.L_463 - .L_462)


	//   ....[0]....
.L_462:
        /* <DEDUP_REMOVED lines=45> */


	//----- nvinfo : EIATTR_MERCURY_ISA_VERSION
	.align		4
.L_463:
        /*02f0*/ 	.byte	0x03, 0x5f
        /*02f2*/ 	.short	0x0101


	//----- nvinfo : EIATTR_UNUSED_LOAD_BYTE_OFFSET
	.align		4
        /*02f4*/ 	.byte	0x04, 0x44
        /*02f6*/ 	.short	(.L_465 - .L_464)


	//   ....[0]....
.L_464:
        /*02f8*/ 	.word	0x00000b70
        /*02fc*/ 	.word	0x0000fff0


	//   ....[1]....
        /*0300*/ 	.word	0x0002b040
        /*0304*/ 	.word	0x0000fff0


	//----- nvinfo : EIATTR_INT_WARP_WIDE_INSTR_OFFSETS
	.align		4
.L_465:
        /*0308*/ 	.byte	0x04, 0x31
        /*030a*/ 	.short	(.L_467 - .L_466)


	//   ....[0]....
.L_466:
        /*030c*/ 	.word	0x00000180


	//   ....[1]....
        /*0310*/ 	.word	0x000001c0


	//   ....[2]....
        /*0314*/ 	.word	0x00000230


	//   ....[3]....
        /*0318*/ 	.word	0x00000240


	//   ....[4]....
        /*031c*/ 	.word	0x00030d00


	//   ....[5]....
        /*0320*/ 	.word	0x00030d90


	//   ....[6]....
        /*0324*/ 	.word	0x00034d30


	//   ....[7]....
        /*0328*/ 	.word	0x00034dc0


	//----- nvinfo : EIATTR_COOP_GROUP_MASK_REGIDS
	.align		4
.L_467:
        /*032c*/ 	.byte	0x04, 0x29
        /*032e*/ 	.short	(.L_469 - .L_468)


	//   ....[0]....
.L_468:
        /*0330*/ 	.word	0xffffffff


	//   ....[1]....
        /*0334*/ 	.word	0xffffffff


	//   ....[2]....
        /*0338*/ 	.word	0xffffffff


	//   ....[3]....
        /*033c*/ 	.word	0xffffffff


	//   ....[4]....
        /*0340*/ 	.word	0xffffffff


	//   ....[5]....
        /*0344*/ 	.word	0xffffffff


	//   ....[6]....
        /*0348*/ 	.word	0xffffffff


	//   ....[7]....
        /*034c*/ 	.word	0xffffffff


	//   ....[8]....
        /*0350*/ 	.word	0xffffffff


	//   ....[9]....
        /*0354*/ 	.word	0xffffffff


	//   ....[10]....
        /*0358*/ 	.word	0xffffffff


	//   ....[11]....
        /*035c*/ 	.word	0xffffffff


	//   ....[12]....
        /*0360*/ 	.word	0xffffffff


	//   ....[13]....
        /*0364*/ 	.word	0xffffffff


	//   ....[14]....
        /*0368*/ 	.word	0xffffffff


	//   ....[15]....
        /*036c*/ 	.word	0xffffffff


	//   ....[16]....
        /*0370*/ 	.word	0xffffffff


	//   ....[17]....
        /*0374*/ 	.word	0xffffffff


	//   ....[18]....
        /*0378*/ 	.word	0xffffffff


	//   ....[19]....
        /*037c*/ 	.word	0xffffffff


	//   ....[20]....
        /*0380*/ 	.word	0xffffffff


	//   ....[21]....
        /*0384*/ 	.word	0xffffffff


	//   ....[22]....
        /*0388*/ 	.word	0xffffffff


	//   ....[23]....
        /*038c*/ 	.word	0xffffffff


	//   ....[24]....
        /*0390*/ 	.word	0xffffffff


	//   ....[25]....
        /*0394*/ 	.word	0xffffffff


	//   ....[26]....
        /*0398*/ 	.word	0xffffffff


	//   ....[27]....
        /*039c*/ 	.word	0xffffffff


	//   ....[28]....
        /*03a0*/ 	.word	0xffffffff


	//   ....[29]....
        /*03a4*/ 	.word	0xffffffff


	//   ....[30]....
        /*03a8*/ 	.word	0xffffffff


	//   ....[31]....
        /*03ac*/ 	.word	0xffffffff


	//   ....[32]....
        /*03b0*/ 	.word	0xffffffff


	//   ....[33]....
        /*03b4*/ 	.word	0xffffffff


	//   ....[34]....
        /*03b8*/ 	.word	0xffffffff


	//   ....[35]....
        /*03bc*/ 	.word	0xffffffff


	//   ....[36]....
        /*03c0*/ 	.word	0xffffffff


	//   ....[37]....
        /*03c4*/ 	.word	0xffffffff


	//   ....[38]....
        /*03c8*/ 	.word	0xffffffff


	//   ....[39]....
        /*03cc*/ 	.word	0xffffffff


	//   ....[40]....
        /*03d0*/ 	.word	0xffffffff


	//   ....[41]....
        /*03d4*/ 	.word	0xffffffff


	//   ....[42]....
        /*03d8*/ 	.word	0xffffffff


	//   ....[43]....
        /*03dc*/ 	.word	0xffffffff


	//   ....[44]....
        /*03e0*/ 	.word	0xffffffff


	//   ....[45]....
        /*03e4*/ 	.word	0xffffffff


	//   ....[46]....
        /*03e8*/ 	.word	0xffffffff


	//   ....[47]....
        /*03ec*/ 	.word	0xffffffff


	//   ....[48]....
        /*03f0*/ 	.word	0xffffffff


	//   ....[49]....
        /*03f4*/ 	.word	0xffffffff


	//   ....[50]....
        /*03f8*/ 	.word	0xffffffff


	//   ....[51]....
        /*03fc*/ 	.word	0xffffffff


	//   ....[52]....
        /*0400*/ 	.word	0xffffffff


	//   ....[53]....
        /*0404*/ 	.word	0xffffffff


	//   ....[54]....
        /*0408*/ 	.word	0xffffffff


	//   ....[55]....
        /*040c*/ 	.word	0xffffffff


	//   ....[56]....
        /*0410*/ 	.word	0xffffffff


	//   ....[57]....
        /*0414*/ 	.word	0xffffffff


	//   ....[58]....
        /*0418*/ 	.word	0xffffffff


	//   ....[59]....
        /*041c*/ 	.word	0xffffffff


	//   ....[60]....
        /*0420*/ 	.word	0xffffffff


	//   ....[61]....
        /*0424*/ 	.word	0xffffffff


	//   ....[62]....
        /*0428*/ 	.word	0xffffffff


	//   ....[63]....
        /*042c*/ 	.word	0xffffffff


	//   ....[64]....
        /*0430*/ 	.word	0xffffffff


	//   ....[65]....
        /*0434*/ 	.word	0xffffffff


	//   ....[66]....
        /*0438*/ 	.word	0xffffffff


	//   ....[67]....
        /*043c*/ 	.word	0xffffffff


	//   ....[68]....
        /*0440*/ 	.word	0xffffffff


	//   ....[69]....
        /*0444*/ 	.word	0xffffffff


	//   ....[70]....
        /*0448*/ 	.word	0xffffffff


	//   ....[71]....
        /*044c*/ 	.word	0xffffffff


	//   ....[72]....
        /*0450*/ 	.word	0xffffffff


	//   ....[73]....
        /*0454*/ 	.word	0xffffffff


	//   ....[74]....
        /*0458*/ 	.word	0xffffffff


	//   ....[75]....
        /*045c*/ 	.word	0xffffffff


	//   ....[76]....
        /*0460*/ 	.word	0xffffffff


	//   ....[77]....
        /*0464*/ 	.word	0xffffffff


	//   ....[78]....
        /*0468*/ 	.word	0xffffffff


	//   ....[79]....
        /*046c*/ 	.word	0xffffffff


	//   ....[80]....
        /*0470*/ 	.word	0xffffffff


	//   ....[81]....
        /*0474*/ 	.word	0xffffffff


	//   ....[82]....
        /*0478*/ 	.word	0xffffffff


	//   ....[83]....
        /*047c*/ 	.word	0xffffffff


	//   ....[84]....
        /*0480*/ 	.word	0xffffffff


	//   ....[85]....
        /*0484*/ 	.word	0xffffffff


	//   ....[86]....
        /*0488*/ 	.word	0xffffffff


	//   ....[87]....
        /*048c*/ 	.word	0xffffffff


	//   ....[88]....
        /*0490*/ 	.word	0xffffffff


	//   ....[89]....
        /*0494*/ 	.word	0xffffffff


	//   ....[90]....
        /*0498*/ 	.word	0xffffffff


	//   ....[91]....
        /*049c*/ 	.word	0xffffffff


	//   ....[92]....
        /*04a0*/ 	.word	0xffffffff


	//   ....[93]....
        /*04a4*/ 	.word	0xffffffff


	//   ....[94]....
        /*04a8*/ 	.word	0xffffffff


	//   ....[95]....
        /*04ac*/ 	.word	0xffffffff


	//   ....[96]....
        /*04b0*/ 	.word	0xffffffff


	//   ....[97]....
        /*04b4*/ 	.word	0xffffffff


	//   ....[98]....
        /*04b8*/ 	.word	0xffffffff


	//   ....[99]....
        /*04bc*/ 	.word	0xffffffff


	//   ....[100]....
        /*04c0*/ 	.word	0xffffffff


	//   ....[101]....
        /*04c4*/ 	.word	0xffffffff


	//   ....[102]....
        /*04c8*/ 	.word	0xffffffff


	//   ....[103]....
        /*04cc*/ 	.word	0xffffffff


	//   ....[104]....
        /*04d0*/ 	.word	0xffffffff


	//   ....[105]....
        /*04d4*/ 	.word	0xffffffff


	//   ....[106]....
        /*04d8*/ 	.word	0xffffffff


	//   ....[107]....
        /*04dc*/ 	.word	0xffffffff


	//   ....[108]....
        /*04e0*/ 	.word	0xffffffff


	//   ....[109]....
        /*04e4*/ 	.word	0xffffffff


	//   ....[110]....
        /*04e8*/ 	.word	0xffffffff


	//   ....[111]....
        /*04ec*/ 	.word	0xffffffff


	//   ....[112]....
        /*04f0*/ 	.word	0xffffffff


	//   ....[113]....
        /*04f4*/ 	.word	0xffffffff


	//   ....[114]....
        /*04f8*/ 	.word	0xffffffff


	//   ....[115]....
        /*04fc*/ 	.word	0xffffffff


	//   ....[116]....
        /*0500*/ 	.word	0xffffffff


	//   ....[117]....
        /*0504*/ 	.word	0xffffffff


	//   ....[118]....
        /*0508*/ 	.word	0xffffffff


	//   ....[119]....
        /*050c*/ 	.word	0xffffffff


	//   ....[120]....
        /*0510*/ 	.word	0xffffffff


	//   ....[121]....
        /*0514*/ 	.word	0xffffffff


	//   ....[122]....
        /*0518*/ 	.word	0xffffffff


	//   ....[123]....
        /*051c*/ 	.word	0xffffffff


	//   ....[124]....
        /*0520*/ 	.word	0xffffffff


	//   ....[125]....
        /*0524*/ 	.word	0xffffffff


	//   ....[126]....
        /*0528*/ 	.word	0xffffffff


	//   ....[127]....
        /*052c*/ 	.word	0xffffffff


	//   ....[128]....
        /*0530*/ 	.word	0xffffffff


	//   ....[129]....
        /*0534*/ 	.word	0xffffffff


	//   ....[130]....
        /*0538*/ 	.word	0xffffffff


	//   ....[131]....
        /*053c*/ 	.word	0xffffffff


	//   ....[132]....
        /*0540*/ 	.word	0xffffffff


	//   ....[133]....
        /*0544*/ 	.word	0xffffffff


	//   ....[134]....
        /*0548*/ 	.word	0xffffffff


	//   ....[135]....
        /*054c*/ 	.word	0xffffffff


	//   ....[136]....
        /*0550*/ 	.word	0xffffffff


	//   ....[137]....
        /*0554*/ 	.word	0xffffffff


	//   ....[138]....
        /*0558*/ 	.word	0xffffffff


	//   ....[139]....
        /*055c*/ 	.word	0xffffffff


	//   ....[140]....
        /*0560*/ 	.word	0xffffffff


	//   ....[141]....
        /*0564*/ 	.word	0xffffffff


	//   ....[142]....
        /*0568*/ 	.word	0xffffffff


	//   ....[143]....
        /*056c*/ 	.word	0xffffffff


	//   ....[144]....
        /*0570*/ 	.word	0xffffffff


	//   ....[145]....
        /*0574*/ 	.word	0xffffffff


	//   ....[146]....
        /*0578*/ 	.word	0xffffffff


	//   ....[147]....
        /*057c*/ 	.word	0xffffffff


	//   ....[148]....
        /*0580*/ 	.word	0xffffffff


	//   ....[149]....
        /*0584*/ 	.word	0xffffffff


	//   ....[150]....
        /*0588*/ 	.word	0xffffffff


	//   ....[151]....
        /*058c*/ 	.word	0xffffffff


	//   ....[152]....
        /*0590*/ 	.word	0xffffffff


	//   ....[153]....
        /*0594*/ 	.word	0xffffffff


	//   ....[154]....
        /*0598*/ 	.word	0xffffffff


	//   ....[155]....
        /*059c*/ 	.word	0xffffffff


	//   ....[156]....
        /*05a0*/ 	.word	0xffffffff


	//   ....[157]....
        /*05a4*/ 	.word	0xffffffff


	//   ....[158]....
        /*05a8*/ 	.word	0xffffffff


	//   ....[159]....
        /*05ac*/ 	.word	0xffffffff


	//   ....[160]....
        /*05b0*/ 	.word	0xffffffff


	//   ....[161]....
        /*05b4*/ 	.word	0xffffffff


	//   ....[162]....
        /*05b8*/ 	.word	0xffffffff


	//   ....[163]....
        /*05bc*/ 	.word	0xffffffff


	//   ....[164]....
        /*05c0*/ 	.word	0xffffffff


	//   ....[165]....
        /*05c4*/ 	.word	0xffffffff


	//   ....[166]....
        /*05c8*/ 	.word	0xffffffff


	//   ....[167]....
        /*05cc*/ 	.word	0xffffffff


	//   ....[168]....
        /*05d0*/ 	.word	0xffffffff


	//   ....[169]....
        /*05d4*/ 	.word	0xffffffff


	//   ....[170]....
        /*05d8*/ 	.word	0xffffffff


	//   ....[171]....
        /*05dc*/ 	.word	0xffffffff


	//   ....[172]....
        /*05e0*/ 	.word	0xffffffff


	//   ....[173]....
        /*05e4*/ 	.word	0xffffffff


	//   ....[174]....
        /*05e8*/ 	.word	0xffffffff


	//   ....[175]....
        /*05ec*/ 	.word	0xffffffff


	//   ....[176]....
        /*05f0*/ 	.word	0xffffffff


	//   ....[177]....
        /*05f4*/ 	.word	0xffffffff


	//   ....[178]....
        /*05f8*/ 	.word	0xffffffff


	//   ....[179]....
        /*05fc*/ 	.word	0xffffffff


	//   ....[180]....
        /*0600*/ 	.word	0xffffffff


	//   ....[181]....
        /*0604*/ 	.word	0xffffffff


	//   ....[182]....
        /*0608*/ 	.word	0xffffffff


	//   ....[183]....
        /*060c*/ 	.word	0xffffffff


	//   ....[184]....
        /*0610*/ 	.word	0xffffffff


	//   ....[185]....
        /*0614*/ 	.word	0xffffffff


	//   ....[186]....
        /*0618*/ 	.word	0xffffffff


	//   ....[187]....
        /*061c*/ 	.word	0xffffffff


	//   ....[188]....
        /*0620*/ 	.word	0xffffffff


	//   ....[189]....
        /*0624*/ 	.word	0xffffffff


	//   ....[190]....
        /*0628*/ 	.word	0xffffffff


	//   ....[191]....
        /*062c*/ 	.word	0xffffffff


	//   ....[192]....
        /*0630*/ 	.word	0xffffffff


	//   ....[193]....
        /*0634*/ 	.word	0xffffffff


	//   ....[194]....
        /*0638*/ 	.word	0xffffffff


	//   ....[195]....
        /*063c*/ 	.word	0x0500000f


	//   ....[196]....
        /*0640*/ 	.word	0x0500000f


	//   ....[197]....
        /*0644*/ 	.word	0x0500000f


	//   ....[198]....
        /*0648*/ 	.word	0x0500000f


	//   ....[199]....
        /*064c*/ 	.word	0x0500000f


	//   ....[200]....
        /*0650*/ 	.word	0x0500000f


	//   ....[201]....
        /*0654*/ 	.word	0x0500000f


	//   ....[202]....
        /*0658*/ 	.word	0x0500000f


	//   ....[203]....
        /*065c*/ 	.word	0x0500000f


	//   ....[204]....
        /*0660*/ 	.word	0x0500000f


	//   ....[205]....
        /*0664*/ 	.word	0x0500000f


	//   ....[206]....
        /*0668*/ 	.word	0x0500000f


	//   ....[207]....
        /*066c*/ 	.word	0x0500000f


	//   ....[208]....
        /*0670*/ 	.word	0x0500000f


	//   ....[209]....
        /*0674*/ 	.word	0x0500000f


	//   ....[210]....
        /*0678*/ 	.word	0x0500000f


	//   ....[211]....
        /*067c*/ 	.word	0x0500000f


	//   ....[212]....
        /*0680*/ 	.word	0x0500000f


	//   ....[213]....
        /*0684*/ 	.word	0x0500000f


	//   ....[214]....
        /*0688*/ 	.word	0x0500000f


	//   ....[215]....
        /*068c*/ 	.word	0x0500000f


	//   ....[216]....
        /*0690*/ 	.word	0x0500000f


	//   ....[217]....
        /*0694*/ 	.word	0x0500000f


	//   ....[218]....
        /*0698*/ 	.word	0x0500000f


	//   ....[219]....
        /*069c*/ 	.word	0x0500000f


	//   ....[220]....
        /*06a0*/ 	.word	0x0500000f


	//   ....[221]....
        /*06a4*/ 	.word	0x0500000f


	//   ....[222]....
        /*06a8*/ 	.word	0x0500000f


	//   ....[223]....
        /*06ac*/ 	.word	0x0500000f


	//   ....[224]....
        /*06b0*/ 	.word	0x0500000f


	//   ....[225]....
        /*06b4*/ 	.word	0x0500000f


	//   ....[226]....
        /*06b8*/ 	.word	0x0500000f


	//   ....[227]....
        /*06bc*/ 	.word	0x0500000f


	//   ....[228]....
        /*06c0*/ 	.word	0x0500000f


	//   ....[229]....
        /*06c4*/ 	.word	0x0500000f


	//   ....[230]....
        /*06c8*/ 	.word	0x0500000f


	//   ....[231]....
        /*06cc*/ 	.word	0x0500000f


	//   ....[232]....
        /*06d0*/ 	.word	0x0500000f


	//   ....[233]....
        /*06d4*/ 	.word	0x0500000f


	//   ....[234]....
        /*06d8*/ 	.word	0x0500000f


	//   ....[235]....
        /*06dc*/ 	.word	0x0500000f


	//   ....[236]....
        /*06e0*/ 	.word	0x0500000f


	//   ....[237]....
        /*06e4*/ 	.word	0x0500000f


	//   ....[238]....
        /*06e8*/ 	.word	0x0500000f


	//   ....[239]....
        /*06ec*/ 	.word	0x0500000f


	//   ....[240]....
        /*06f0*/ 	.word	0x0500000f


	//   ....[241]....
        /*06f4*/ 	.word	0x0500000f


	//   ....[242]....
        /*06f8*/ 	.word	0x0500000f


	//   ....[243]....
        /*06fc*/ 	.word	0x0500000f


	//   ....[244]....
        /*0700*/ 	.word	0x0500000f


	//   ....[245]....
        /*0704*/ 	.word	0x0500000f


	//   ....[246]....
        /*0708*/ 	.word	0x0500000f


	//   ....[247]....
        /*070c*/ 	.word	0x0500000f


	//   ....[248]....
        /*0710*/ 	.word	0x0500000f


	//   ....[249]....
        /*0714*/ 	.word	0x0500000f


	//   ....[250]....
        /*0718*/ 	.word	0x0500000f


	//   ....[251]....
        /*071c*/ 	.word	0x0500000f


	//   ....[252]....
        /*0720*/ 	.word	0x0500000f


	//   ....[253]....
        /*0724*/ 	.word	0x0500000f


	//   ....[254]....
        /*0728*/ 	.word	0x0500000f


	//   ....[255]....
        /*072c*/ 	.word	0x0500000f


	//   ....[0]....
        /*0730*/ 	.word	0x0500000f


	//   ....[1]....
        /*0734*/ 	.word	0x0500000f


	//   ....[2]....
        /*0738*/ 	.word	0x0500000f


	//   ....[3]....
        /*073c*/ 	.word	0x0500000f


	//   ....[4]....
        /*0740*/ 	.word	0x0500000f


	//   ....[5]....
        /*0744*/ 	.word	0x0500000f


	//   ....[6]....
        /*0748*/ 	.word	0x0500000f


	//   ....[7]....
        /*074c*/ 	.word	0x0500000f


	//   ....[8]....
        /*0750*/ 	.word	0x0500000f


	//   ....[9]....
        /*0754*/ 	.word	0x0500000f


	//   ....[10]....
        /*0758*/ 	.word	0x0500000f


	//   ....[11]....
        /*075c*/ 	.word	0x0500000f


	//   ....[12]....
        /*0760*/ 	.word	0x0500000f


	//   ....[13]....
        /*0764*/ 	.word	0x0500000f


	//   ....[14]....
        /*0768*/ 	.word	0x0500000f


	//   ....[15]....
        /*076c*/ 	.word	0x0500000f


	//   ....[16]....
        /*0770*/ 	.word	0x0500000f


	//   ....[17]....
        /*0774*/ 	.word	0x0500000f


	//   ....[18]....
        /*0778*/ 	.word	0x0500000f


	//   ....[19]....
        /*077c*/ 	.word	0x0500000f


	//   ....[20]....
        /*0780*/ 	.word	0x0500000f


	//   ....[21]....
        /*0784*/ 	.word	0x0500000f


	//   ....[22]....
        /*0788*/ 	.word	0x0500000f


	//   ....[23]....
        /*078c*/ 	.word	0x0500000f


	//   ....[24]....
        /*0790*/ 	.word	0x0500000f


	//   ....[25]....
        /*0794*/ 	.word	0x0500000f


	//   ....[26]....
        /*0798*/ 	.word	0x0500000f


	//   ....[27]....
        /*079c*/ 	.word	0x0500000f


	//   ....[28]....
        /*07a0*/ 	.word	0x0500000f


	//   ....[29]....
        /*07a4*/ 	.word	0x0500000f


	//   ....[30]....
        /*07a8*/ 	.word	0x0500000f


	//   ....[31]....
        /*07ac*/ 	.word	0x0500000f


	//   ....[32]....
        /*07b0*/ 	.word	0x0500000f


	//   ....[33]....
        /*07b4*/ 	.word	0x0500000f


	//   ....[34]....
        /*07b8*/ 	.word	0x0500000f


	//   ....[35]....
        /*07bc*/ 	.word	0x0500000f


	//   ....[36]....
        /*07c0*/ 	.word	0x0500000f


	//   ....[37]....
        /*07c4*/ 	.word	0x0500000f


	//   ....[38]....
        /*07c8*/ 	.word	0x0500000f


	//   ....[39]....
        /*07cc*/ 	.word	0x0500000f


	//   ....[40]....
        /*07d0*/ 	.word	0x0500000f


	//   ....[41]....
        /*07d4*/ 	.word	0x0500000f


	//   ....[42]....
        /*07d8*/ 	.word	0x0500000f


	//   ....[43]....
        /*07dc*/ 	.word	0x0500000f


	//   ....[44]....
        /*07e0*/ 	.word	0x0500000f


	//   ....[45]....
        /*07e4*/ 	.word	0x0500000f


	//   ....[46]....
        /*07e8*/ 	.word	0x0500000f


	//   ....[47]....
        /*07ec*/ 	.word	0x0500000f


	//   ....[48]....
        /*07f0*/ 	.word	0x0500000f


	//   ....[49]....
        /*07f4*/ 	.word	0x0500000f


	//   ....[50]....
        /*07f8*/ 	.word	0x0500000f


	//   ....[51]....
        /*07fc*/ 	.word	0x0500000f


	//   ....[52]....
        /*0800*/ 	.word	0x0500000f


	//   ....[53]....
        /*0804*/ 	.word	0x0500000f


	//   ....[54]....
        /*0808*/ 	.word	0x0500000f


	//   ....[55]....
        /*080c*/ 	.word	0x0500000f


	//   ....[56]....
        /*0810*/ 	.word	0x0500000f


	//   ....[57]....
        /*0814*/ 	.word	0x0500000f


	//   ....[58]....
        /*0818*/ 	.word	0x0500000f


	//   ....[59]....
        /*081c*/ 	.word	0x0500000f


	//   ....[60]....
        /*0820*/ 	.word	0x0500000f


	//   ....[61]....
        /*0824*/ 	.word	0x0500000f


	//   ....[62]....
        /*0828*/ 	.word	0x0500000f


	//   ....[63]....
        /*082c*/ 	.word	0x0500000f


	//   ....[64]....
        /*0830*/ 	.word	0x0500000f


	//   ....[65]....
        /*0834*/ 	.word	0x0500000f


	//   ....[66]....
        /*0838*/ 	.word	0x0500000f


	//   ....[67]....
        /*083c*/ 	.word	0x0500000f


	//   ....[68]....
        /*0840*/ 	.word	0x0500000f


	//   ....[69]....
        /*0844*/ 	.word	0x0500000f


	//   ....[70]....
        /*0848*/ 	.word	0x0500000f


	//   ....[71]....
        /*084c*/ 	.word	0x0500000f


	//   ....[72]....
        /*0850*/ 	.word	0x0500000f


	//   ....[73]....
        /*0854*/ 	.word	0x0500000f


	//   ....[74]....
        /*0858*/ 	.word	0x0500000f


	//   ....[75]....
        /*085c*/ 	.word	0x0500000f


	//   ....[76]....
        /*0860*/ 	.word	0xffffffff


	//   ....[77]....
        /*0864*/ 	.word	0xffffffff


	//   ....[78]....
        /*0868*/ 	.word	0xffffffff


	//   ....[79]....
        /*086c*/ 	.word	0xffffffff


	//   ....[80]....
        /*0870*/ 	.word	0xffffffff


	//   ....[81]....
        /*0874*/ 	.word	0xffffffff


	//----- nvinfo : EIATTR_COOP_GROUP_INSTR_OFFSETS
	.align		4
.L_469:
        /*0878*/ 	.byte	0x04, 0x28
        /*087a*/ 	.short	(.L_471 - .L_470)


	//   ....[0]....
.L_470:
        /*087c*/ 	.word	0x000000c0


	//   ....[1]....
        /*0880*/ 	.word	0x00000190


	//   ....[2]....
        /*0884*/ 	.word	0x000001e0


	//   ....[3]....
        /*0888*/ 	.word	0x00000430


	//   ....[4]....
        /*088c*/ 	.word	0x00000590


	//   ....[5]....
        /*0890*/ 	.word	0x000006b0


	//   ....[6]....
        /*0894*/ 	.word	0x00000810


	//   ....[7]....
        /*0898*/ 	.word	0x00003080


	//   ....[8]....
        /*089c*/ 	.word	0x00003090


	//   ....[9]....
        /*08a0*/ 	.word	0x00003760


	//   ....[10]....
        /*08a4*/ 	.word	0x00003770


	//   ....[11]....
        /*08a8*/ 	.word	0x00004560


	//   ....[12]....
        /*08ac*/ 	.word	0x00004570


	//   ....[13]....
        /*08b0*/ 	.word	0x00004c70


	//   ....[14]....
        /*08b4*/ 	.word	0x00004c80


	//   ....[15]....
        /*08b8*/ 	.word	0x00005620


	//   ....[16]....
        /*08bc*/ 	.word	0x00005630


	//   ....[17]....
        /*08c0*/ 	.word	0x00005740


	//   ....[18]....
        /*08c4*/ 	.word	0x00005750


	//   ....[19]....
        /*08c8*/ 	.word	0x00005b20


	//   ....[20]....
        /*08cc*/ 	.word	0x00005b50


	//   ....[21]....
        /*08d0*/ 	.word	0x00005e20


	//   ....[22]....
        /*08d4*/ 	.word	0x00005e40


	//   ....[23]....
        /*08d8*/ 	.word	0x00006c40


	//   ....[24]....
        /*08dc*/ 	.word	0x00007930


	//   ....[25]....
        /*08e0*/ 	.word	0x00007940


	//   ....[26]....
        /*08e4*/ 	.word	0x00007950


	//   ....[27]....
        /*08e8*/ 	.word	0x00007960


	//   ....[28]....
        /*08ec*/ 	.word	0x00007c60


	//   ....[29]....
        /*08f0*/ 	.word	0x00007c70


	//   ....[30]....
        /*08f4*/ 	.word	0x00007c80


	//   ....[31]....
        /*08f8*/ 	.word	0x00007c90


	//   ....[32]....
        /*08fc*/ 	.word	0x00008e50


	//   ....[33]....
        /*0900*/ 	.word	0x00008e70


	//   ....[34]....
        /*0904*/ 	.word	0x00008e80


	//   ....[35]....
        /*0908*/ 	.word	0x00008e90


	//   ....[36]....
        /*090c*/ 	.word	0x00008f80


	//   ....[37]....
        /*0910*/ 	.word	0x00008f90


	//   ....[38]....
        /*0914*/ 	.word	0x00008fa0


	//   ....[39]....
        /*0918*/ 	.word	0x00008fb0


	//   ....[40]....
        /*091c*/ 	.word	0x0000be60


	//   ....[41]....
        /*0920*/ 	.word	0x0000c070


	//   ....[42]....
        /*0924*/ 	.word	0x0000d020


	//   ....[43]....
        /*0928*/ 	.word	0x0000d0d0


	//   ....[44]....
        /*092c*/ 	.word	0x0000d250


	//   ....[45]....
        /*0930*/ 	.word	0x0000d2c0


	//   ....[46]....
        /*0934*/ 	.word	0x00016d60


	//   ....[47]....
        /*0938*/ 	.word	0x00016df0


	//   ....[48]....
        /*093c*/ 	.word	0x00016ec0


	//   ....[49]....
        /*0940*/ 	.word	0x00016ef0


	//   ....[50]....
        /*0944*/ 	.word	0x00020760


	//   ....[51]....
        /*0948*/ 	.word	0x00020970


	//   ....[52]....
        /*094c*/ 	.word	0x000219f0


	//   ....[53]....
        /*0950*/ 	.word	0x00021a80


	//   ....[54]....
        /*0954*/ 	.word	0x00021ba0


	//   ....[55]....
        /*0958*/ 	.word	0x00021bc0


	//   ....[56]....
        /*095c*/ 	.word	0x0002a070


	//   ....[57]....
        /*0960*/ 	.word	0x0002a090


	//   ....[58]....
        /*0964*/ 	.word	0x0002a0f0


	//   ....[59]....
        /*0968*/ 	.word	0x0002a130


	//   ....[60]....
        /*096c*/ 	.word	0x0002c1f0


	//   ....[61]....
        /*0970*/ 	.word	0x0002c210


	//   ....[62]....
        /*0974*/ 	.word	0x0002c4f0


	//   ....[63]....
        /*0978*/ 	.word	0x0002c510


	//   ....[64]....
        /*097c*/ 	.word	0x0002cbc0


	//   ....[65]....
        /*0980*/ 	.word	0x0002cbe0


	//   ....[66]....
        /*0984*/ 	.word	0x0002cd20


	//   ....[67]....
        /*0988*/ 	.word	0x0002cd40


	//   ....[68]....
        /*098c*/ 	.word	0x0002ce80


	//   ....[69]....
        /*0990*/ 	.word	0x0002cea0


	//   ....[70]....
        /*0994*/ 	.word	0x0002cff0


	//   ....[71]....
        /*0998*/ 	.word	0x0002d010


	//   ....[72]....
        /*099c*/ 	.word	0x0002d860


	//   ....[73]....
        /*09a0*/ 	.word	0x0002d870


	//   ....[74]....
        /*09a4*/ 	.word	0x0002da10


	//   ....[75]....
        /*09a8*/ 	.word	0x0002da20


	//   ....[76]....
        /*09ac*/ 	.word	0x0002dbb0


	//   ....[77]....
        /*09b0*/ 	.word	0x0002dbc0


	//   ....[78]....
        /*09b4*/ 	.word	0x0002dd50


	//   ....[79]....
        /*09b8*/ 	.word	0x0002dd60


	//   ....[80]....
        /*09bc*/ 	.word	0x0002df40


	//   ....[81]....
        /*09c0*/ 	.word	0x0002e110


	//   ....[82]....
        /*09c4*/ 	.word	0x0002e140


	//   ....[83]....
        /*09c8*/ 	.word	0x0002e170


	//   ....[84]....
        /*09cc*/ 	.word	0x0002e1a0


	//   ....[85]....
        /*09d0*/ 	.word	0x0002e1d0


	//   ....[86]....
        /*09d4*/ 	.word	0x0002e200


	//   ....[87]....
        /*09d8*/ 	.word	0x0002e370


	//   ....[88]....
        /*09dc*/ 	.word	0x0002e3a0


	//   ....[89]....
        /*09e0*/ 	.word	0x0002e3d0


	//   ....[90]....
        /*09e4*/ 	.word	0x0002e400


	//   ....[91]....
        /*09e8*/ 	.word	0x0002e430


	//   ....[92]....
        /*09ec*/ 	.word	0x0002e460


	//   ....[93]....
        /*09f0*/ 	.word	0x0002e4f0


	//   ....[94]....
        /*09f4*/ 	.word	0x0002e550


	//   ....[95]....
        /*09f8*/ 	.word	0x0002e5e0


	//   ....[96]....
        /*09fc*/ 	.word	0x0002f690


	//   ....[97]....
        /*0a00*/ 	.word	0x000318d0


	//   ....[98]....
        /*0a04*/ 	.word	0x000318f0


	//   ....[99]....
        /*0a08*/ 	.word	0x00031980


	//   ....[100]....
        /*0a0c*/ 	.word	0x000319a0


	//   ....[101]....
        /*0a10*/ 	.word	0x00031a20


	//   ....[102]....
        /*0a14*/ 	.word	0x00031a40


	//   ....[103]....
        /*0a18*/ 	.word	0x00031ac0


	//   ....[104]....
        /*0a1c*/ 	.word	0x00031ae0


	//   ....[105]....
        /*0a20*/ 	.word	0x00031b60


	//   ....[106]....
        /*0a24*/ 	.word	0x00031b80


	//   ....[107]....
        /*0a28*/ 	.word	0x00031b90


	//   ....[108]....
        /*0a2c*/ 	.word	0x00031ba0


	//   ....[109]....
        /*0a30*/ 	.word	0x00032380


	//   ....[110]....
        /*0a34*/ 	.word	0x000323b0


	//   ....[111]....
        /*0a38*/ 	.word	0x000324b0


	//   ....[112]....
        /*0a3c*/ 	.word	0x000324c0


	//   ....[113]....
        /*0a40*/ 	.word	0x00032540


	//   ....[114]....
        /*0a44*/ 	.word	0x00032550


	//   ....[115]....
        /*0a48*/ 	.word	0x00032560


	//   ....[116]....
        /*0a4c*/ 	.word	0x00032600


	//   ....[117]....
        /*0a50*/ 	.word	0x00032630


	//   ....[118]....
        /*0a54*/ 	.word	0x000326b0


	//   ....[119]....
        /*0a58*/ 	.word	0x000326e0


	//   ....[120]....
        /*0a5c*/ 	.word	0x00032760


	//   ....[121]....
        /*0a60*/ 	.word	0x00032790


	//   ....[122]....
        /*0a64*/ 	.word	0x000327b0


	//   ....[123]....
        /*0a68*/ 	.word	0x00032800


	//   ....[124]....
        /*0a6c*/ 	.word	0x00032810


	//   ....[125]....
        /*0a70*/ 	.word	0x00032ee0


	//   ....[126]....
        /*0a74*/ 	.word	0x00032f00


	//   ....[127]....
        /*0a78*/ 	.word	0x00033000


	//   ....[128]....
        /*0a7c*/ 	.word	0x00033010


	//   ....[129]....
        /*0a80*/ 	.word	0x000330a0


	//   ....[130]....
        /*0a84*/ 	.word	0x000330b0


	//   ....[131]....
        /*0a88*/ 	.word	0x00033120


	//   ....[132]....
        /*0a8c*/ 	.word	0x00033130


	//   ....[133]....
        /*0a90*/ 	.word	0x000331b0


	//   ....[134]....
        /*0a94*/ 	.word	0x000331c0


	//   ....[135]....
        /*0a98*/ 	.word	0x00033240


	//   ....[136]....
        /*0a9c*/ 	.word	0x00033250


	//   ....[137]....
        /*0aa0*/ 	.word	0x000332d0


	//   ....[138]....
        /*0aa4*/ 	.word	0x000332e0


	//   ....[139]....
        /*0aa8*/ 	.word	0x00033360


	//   ....[140]....
        /*0aac*/ 	.word	0x00033370


	//   ....[141]....
        /*0ab0*/ 	.word	0x000338a0


	//   ....[142]....
        /*0ab4*/ 	.word	0x000338c0


	//   ....[143]....
        /*0ab8*/ 	.word	0x00033920


	//   ....[144]....
        /*0abc*/ 	.word	0x000339d0


	//   ....[145]....
        /*0ac0*/ 	.word	0x000339e0


	//   ....[146]....
        /*0ac4*/ 	.word	0x00033a10


	//   ....[147]....
        /*0ac8*/ 	.word	0x00033aa0


	//   ....[148]....
        /*0acc*/ 	.word	0x00033b50


	//   ....[149]....
        /*0ad0*/ 	.word	0x00033b60


	//   ....[150]....
        /*0ad4*/ 	.word	0x00033b90


	//   ....[151]....
        /*0ad8*/ 	.word	0x00033ba0


	//   ....[152]....
        /*0adc*/ 	.word	0x00033c30


	//   ....[153]....
        /*0ae0*/ 	.word	0x00034360


	//   ....[154]....
        /*0ae4*/ 	.word	0x00034380


	//   ....[155]....
        /*0ae8*/ 	.word	0x000343d0


	//   ....[156]....
        /*0aec*/ 	.word	0x000343e0


	//   ....[157]....
        /*0af0*/ 	.word	0x00034420


	//   ....[158]....
        /*0af4*/ 	.word	0x00034430


	//   ....[159]....
        /*0af8*/ 	.word	0x00034470


	//   ....[160]....
        /*0afc*/ 	.word	0x00034480


	//   ....[161]....
        /*0b00*/ 	.word	0x000344c0


	//   ....[162]....
        /*0b04*/ 	.word	0x000344d0


	//   ....[163]....
        /*0b08*/ 	.word	0x000344e0


	//   ....[164]....
        /*0b0c*/ 	.word	0x00034520


	//   ....[165]....
        /*0b10*/ 	.word	0x00034860


	//   ....[166]....
        /*0b14*/ 	.word	0x00034880


	//   ....[167]....
        /*0b18*/ 	.word	0x00034890


	//   ....[168]....
        /*0b1c*/ 	.word	0x000348b0


	//   ....[169]....
        /*0b20*/ 	.word	0x00034920


	//   ....[170]....
        /*0b24*/ 	.word	0x00034940


	//   ....[171]....
        /*0b28*/ 	.word	0x000349a0


	//   ....[172]....
        /*0b2c*/ 	.word	0x000349c0


	//   ....[173]....
        /*0b30*/ 	.word	0x00034a20


	//   ....[174]....
        /*0b34*/ 	.word	0x00034a40


	//   ....[175]....
        /*0b38*/ 	.word	0x00034aa0


	//   ....[176]....
        /*0b3c*/ 	.word	0x00034ac0


	//   ....[177]....
        /*0b40*/ 	.word	0x00034fb0


	//   ....[178]....
        /*0b44*/ 	.word	0x00034fe0


	//   ....[179]....
        /*0b48*/ 	.word	0x00035010


	//   ....[180]....
        /*0b4c*/ 	.word	0x00035040


	//   ....[181]....
        /*0b50*/ 	.word	0x00035070


	//   ....[182]....
        /*0b54*/ 	.word	0x000350a0


	//   ....[183]....
        /*0b58*/ 	.word	0x000350d0


	//   ....[184]....
        /*0b5c*/ 	.word	0x00035100


	//   ....[185]....
        /*0b60*/ 	.word	0x00035280


	//   ....[186]....
        /*0b64*/ 	.word	0x000352b0


	//   ....[187]....
        /*0b68*/ 	.word	0x000352e0


	//   ....[188]....
        /*0b6c*/ 	.word	0x00035310


	//   ....[189]....
        /*0b70*/ 	.word	0x00035340


	//   ....[190]....
        /*0b74*/ 	.word	0x00035370


	//   ....[191]....
        /*0b78*/ 	.word	0x00035430


	//   ....[192]....
        /*0b7c*/ 	.word	0x00035450


	//   ....[193]....
        /*0b80*/ 	.word	0x000354c0


	//   ....[194]....
        /*0b84*/ 	.word	0x00035b60


	//   ....[195]....
        /*0b88*/ 	.word	0x00035e80


	//   ....[196]....
        /*0b8c*/ 	.word	0x00035f10


	//   ....[197]....
        /*0b90*/ 	.word	0x00035fa0


	//   ....[198]....
        /*0b94*/ 	.word	0x00036030


	//   ....[199]....
        /*0b98*/ 	.word	0x00036110


	//   ....[200]....
        /*0b9c*/ 	.word	0x000361a0


	//   ....[201]....
        /*0ba0*/ 	.word	0x00036240


	//   ....[202]....
        /*0ba4*/ 	.word	0x000362d0


	//   ....[203]....
        /*0ba8*/ 	.word	0x000363b0


	//   ....[204]....
        /*0bac*/ 	.word	0x00036440


	//   ....[205]....
        /*0bb0*/ 	.word	0x000364d0


	//   ....[206]....
        /*0bb4*/ 	.word	0x00036560


	//   ....[207]....
        /*0bb8*/ 	.word	0x00036640


	//   ....[208]....
        /*0bbc*/ 	.word	0x000366e0


	//   ....[209]....
        /*0bc0*/ 	.word	0x00036770


	//   ....[210]....
        /*0bc4*/ 	.word	0x000367c0


	//   ....[211]....
        /*0bc8*/ 	.word	0x00036810


	//   ....[212]....
        /*0bcc*/ 	.word	0x000368a0


	//   ....[213]....
        /*0bd0*/ 	.word	0x00036930


	//   ....[214]....
        /*0bd4*/ 	.word	0x00036980


	//   ....[215]....
        /*0bd8*/ 	.word	0x000369d0


	//   ....[216]....
        /*0bdc*/ 	.word	0x00036ac0


	//   ....[217]....
        /*0be0*/ 	.word	0x00036b70


	//   ....[218]....
        /*0be4*/ 	.word	0x00036bf0


	//   ....[219]....
        /*0be8*/ 	.word	0x00036c60


	//   ....[220]....
        /*0bec*/ 	.word	0x00036d80


	//   ....[221]....
        /*0bf0*/ 	.word	0x00036eb0


	//   ....[222]....
        /*0bf4*/ 	.word	0x00036f80


	//   ....[223]....
        /*0bf8*/ 	.word	0x00036fd0


	//   ....[224]....
        /*0bfc*/ 	.word	0x00037280


	//   ....[225]....
        /*0c00*/ 	.word	0x000372d0


	//   ....[226]....
        /*0c04*/ 	.word	0x00037360


	//   ....[227]....
        /*0c08*/ 	.word	0x000373f0


	//   ....[228]....
        /*0c0c*/ 	.word	0x00037480


	//   ....[229]....
        /*0c10*/ 	.word	0x00037510


	//   ....[230]....
        /*0c14*/ 	.word	0x000375a0


	//   ....[231]....
        /*0c18*/ 	.word	0x00037630


	//   ....[232]....
        /*0c1c*/ 	.word	0x000376f0


	//   ....[233]....
        /*0c20*/ 	.word	0x000379d0


	//   ....[234]....
        /*0c24*/ 	.word	0x00037ac0


	//   ....[235]....
        /*0c28*/ 	.word	0x00037b60


	//   ....[236]....
        /*0c2c*/ 	.word	0x00037bc0


	//   ....[237]....
        /*0c30*/ 	.word	0x00037cb0


	//   ....[238]....
        /*0c34*/ 	.word	0x00037d20


	//   ....[239]....
        /*0c38*/ 	.word	0x00037e10


	//   ....[240]....
        /*0c3c*/ 	.word	0x00037e80


	//   ....[241]....
        /*0c40*/ 	.word	0x00037f70


	//   ....[242]....
        /*0c44*/ 	.word	0x00037fe0


	//   ....[243]....
        /*0c48*/ 	.word	0x000380d0


	//   ....[244]....
        /*0c4c*/ 	.word	0x00038140


	//   ....[245]....
        /*0c50*/ 	.word	0x00038220


	//   ....[246]....
        /*0c54*/ 	.word	0x000382d0


	//   ....[247]....
        /*0c58*/ 	.word	0x00038390


	//   ....[248]....
        /*0c5c*/ 	.word	0x000383f0


	//   ....[249]....
        /*0c60*/ 	.word	0x000384e0


	//   ....[250]....
        /*0c64*/ 	.word	0x00038540


	//   ....[251]....
        /*0c68*/ 	.word	0x00038630


	//   ....[252]....
        /*0c6c*/ 	.word	0x00038690


	//   ....[253]....
        /*0c70*/ 	.word	0x00038790


	//   ....[254]....
        /*0c74*/ 	.word	0x00038800


	//   ....[255]....
        /*0c78*/ 	.word	0x000388a0


	//   ....[0]....
        /*0c7c*/ 	.word	0x00038970


	//   ....[1]....
        /*0c80*/ 	.word	0x00038a10


	//   ....[2]....
        /*0c84*/ 	.word	0x00038ae0


	//   ....[3]....
        /*0c88*/ 	.word	0x00038b80


	//   ....[4]....
        /*0c8c*/ 	.word	0x00038c30


	//   ....[5]....
        /*0c90*/ 	.word	0x00038d10


	//   ....[6]....
        /*0c94*/ 	.word	0x00038f40


	//   ....[7]....
        /*0c98*/ 	.word	0x00039000


	//   ....[8]....
        /*0c9c*/ 	.word	0x000390c0


	//   ....[9]....
        /*0ca0*/ 	.word	0x000391b0


	//   ....[10]....
        /*0ca4*/ 	.word	0x00039270


	//   ....[11]....
        /*0ca8*/ 	.word	0x00039330


	//   ....[12]....
        /*0cac*/ 	.word	0x000393f0


	//   ....[13]....
        /*0cb0*/ 	.word	0x000394b0


	//   ....[14]....
        /*0cb4*/ 	.word	0x00039570


	//   ....[15]....
        /*0cb8*/ 	.word	0x00039630


	//   ....[16]....
        /*0cbc*/ 	.word	0x000396f0


	//   ....[17]....
        /*0cc0*/ 	.word	0x000397b0


	//   ....[18]....
        /*0cc4*/ 	.word	0x00039870


	//   ....[19]....
        /*0cc8*/ 	.word	0x00039920


	//   ....[20]....
        /*0ccc*/ 	.word	0x00039980


	//   ....[21]....
        /*0cd0*/ 	.word	0x00039a60


	//   ....[22]....
        /*0cd4*/ 	.word	0x00039ba0


	//   ....[23]....
        /*0cd8*/ 	.word	0x00039c80


	//   ....[24]....
        /*0cdc*/ 	.word	0x00039d10


	//   ....[25]....
        /*0ce0*/ 	.word	0x00039e20


	//   ....[26]....
        /*0ce4*/ 	.word	0x00039e80


	//   ....[27]....
        /*0ce8*/ 	.word	0x00039f90


	//   ....[28]....
        /*0cec*/ 	.word	0x00039ff0


	//   ....[29]....
        /*0cf0*/ 	.word	0x0003a100


	//   ....[30]....
        /*0cf4*/ 	.word	0x0003a160


	//   ....[31]....
        /*0cf8*/ 	.word	0x0003a270


	//   ....[32]....
        /*0cfc*/ 	.word	0x0003a2d0


	//   ....[33]....
        /*0d00*/ 	.word	0x0003a390


	//   ....[34]....
        /*0d04*/ 	.word	0x0003a4f0


	//   ....[35]....
        /*0d08*/ 	.word	0x0003a590


	//   ....[36]....
        /*0d0c*/ 	.word	0x0003a5f0


	//   ....[37]....
        /*0d10*/ 	.word	0x0003a6a0


	//   ....[38]....
        /*0d14*/ 	.word	0x0003a700


	//   ....[39]....
        /*0d18*/ 	.word	0x0003a7b0


	//   ....[40]....
        /*0d1c*/ 	.word	0x0003a810


	//   ....[41]....
        /*0d20*/ 	.word	0x0003a8c0


	//   ....[42]....
        /*0d24*/ 	.word	0x0003a920


	//   ....[43]....
        /*0d28*/ 	.word	0x0003a9d0


	//   ....[44]....
        /*0d2c*/ 	.word	0x0003aa30


	//   ....[45]....
        /*0d30*/ 	.word	0x0003aae0


	//   ....[46]....
        /*0d34*/ 	.word	0x0003abd0


	//   ....[47]....
        /*0d38*/ 	.word	0x0003ac70


	//   ....[48]....
        /*0d3c*/ 	.word	0x0003acd0


	//   ....[49]....
        /*0d40*/ 	.word	0x0003ada0


	//   ....[50]....
        /*0d44*/ 	.word	0x0003ae00


	//   ....[51]....
        /*0d48*/ 	.word	0x0003aed0


	//   ....[52]....
        /*0d4c*/ 	.word	0x0003af30


	//   ....[53]....
        /*0d50*/ 	.word	0x0003b000


	//   ....[54]....
        /*0d54*/ 	.word	0x0003b060


	//   ....[55]....
        /*0d58*/ 	.word	0x0003b130


	//   ....[56]....
        /*0d5c*/ 	.word	0x0003b190


	//   ....[57]....
        /*0d60*/ 	.word	0x0003b260


	//   ....[58]....
        /*0d64*/ 	.word	0x0003b2f0


	//   ....[59]....
        /*0d68*/ 	.word	0x0003b390


	//   ....[60]....
        /*0d6c*/ 	.word	0x0003b4b0


	//   ....[61]....
        /*0d70*/ 	.word	0x0003b520


	//   ....[62]....
        /*0d74*/ 	.word	0x0003b590


	//   ....[63]....
        /*0d78*/ 	.word	0x0003b600


	//   ....[64]....
        /*0d7c*/ 	.word	0x0003b670


	//   ....[65]....
        /*0d80*/ 	.word	0x0003b6f0


	//   ....[66]....
        /*0d84*/ 	.word	0x0003b780


	//   ....[67]....
        /*0d88*/ 	.word	0x0003b810


	//   ....[68]....
        /*0d8c*/ 	.word	0x0003b880


	//   ....[69]....
        /*0d90*/ 	.word	0x0003b8f0


	//   ....[70]....
        /*0d94*/ 	.word	0x0003b960


	//   ....[71]....
        /*0d98*/ 	.word	0x0003b9e0


	//   ....[72]....
        /*0d9c*/ 	.word	0x0003ba50


	//   ....[73]....
        /*0da0*/ 	.word	0x0003baf0


	//   ....[74]....
        /*0da4*/ 	.word	0x0003bb80


	//   ....[75]....
        /*0da8*/ 	.word	0x0003bca0


	//   ....[76]....
        /*0dac*/ 	.word	0x0003d850


	//   ....[77]....
        /*0db0*/ 	.word	0x0003e160


	//   ....[78]....
        /*0db4*/ 	.word	0x0003ec20


	//   ....[79]....
        /*0db8*/ 	.word	0x0003ec50


	//   ....[80]....
        /*0dbc*/ 	.word	0x0003ec70


	//   ....[81]....
        /*0dc0*/ 	.word	0x0003ec80


	//----- nvinfo : EIATTR_REG_RECONFIG
	.align		4
.L_471:
        /*0dc4*/ 	.byte	0x01, 0x54
	.zero		2


	//----- nvinfo : EIATTR_SYSCALL_OFFSETS
	.align		4
        /*0dc8*/ 	.byte	0x04, 0x46
        /*0dca*/ 	.short	(.L_473 - .L_472)


	//   ....[0]....
.L_472:
        /*0dcc*/ 	.word	0x00001dc0


	//   ....[1]....
        /*0dd0*/ 	.word	0x00001f10


	//   ....[2]....
        /*0dd4*/ 	.word	0x00007150


	//   ....[3]....
        /*0dd8*/ 	.word	0x000076d0


	//   ....[4]....
        /*0ddc*/ 	.word	0x00030ef0


	//   ....[5]....
        /*0de0*/ 	.word	0x00031040


	//   ....[6]....
        /*0de4*/ 	.word	0x00031130


	//   ....[7]....
        /*0de8*/ 	.word	0x00031f70


	//   ....[8]....
        /*0dec*/ 	.word	0x00032ae0


	//----- nvinfo : EIATTR_MBARRIER_INSTR_OFFSETS
	.align		4
.L_473:
        /*0df0*/ 	.byte	0x04, 0x39
        /*0df2*/ 	.short	(.L_475 - .L_474)


	//   ....[0]....
.L_474:
        /*0df4*/ 	.word	0x000002d0
        /*0df8*/ 	.word	0x000000ff
        /*0dfc*/ 	.word	0x00032400
        /*0e00*/ 	.short	0x0100
        /*0e02*/ 	.byte	0x08
	.zero		1


	//   ....[1]....
        /*0e04*/ 	.word	0x000002e0
        /*0e08*/ 	.word	0x000000ff
        /*0e0c*/ 	.word	0x00032410
        /*0e10*/ 	.short	0x0100
        /*0e12*/ 	.byte	0x08
	.zero		1


	//   ....[2]....
        /*0e14*/ 	.word	0x000002f0
        /*0e18*/ 	.word	0x000000ff
        /*0e1c*/ 	.word	0x00032420
        /*0e20*/ 	.short	0x0100
        /*0e22*/ 	.byte	0x08
	.zero		1


	//   ....[3]....
        /*0e24*/ 	.word	0x000003e0
        /*0e28*/ 	.word	0x000000ff
        /*0e2c*/ 	.word	0x00032430
        /*0e30*/ 	.short	0x0100
        /*0e32*/ 	.byte	0x08
	.zero		1


	//   ....[4]....
        /*0e34*/ 	.word	0x000003f0
        /*0e38*/ 	.word	0x000000ff
        /*0e3c*/ 	.word	0x00032440
        /*0e40*/ 	.short	0x0100
        /*0e42*/ 	.byte	0x08
	.zero		1


	//   ....[5]....
        /*0e44*/ 	.word	0x00000400
        /*0e48*/ 	.word	0x000000ff
        /*0e4c*/ 	.word	0x00032438
        /*0e50*/ 	.short	0x0100
        /*0e52*/ 	.byte	0x08
	.zero		1


	//   ....[6]....
        /*0e54*/ 	.word	0x00000410
        /*0e58*/ 	.word	0x000000ff
        /*0e5c*/ 	.word	0x00032448
        /*0e60*/ 	.short	0x0100
        /*0e62*/ 	.byte	0x08
	.zero		1


	//   ....[7]....
        /*0e64*/ 	.word	0x00000540
        /*0e68*/ 	.word	0x000000ff
        /*0e6c*/ 	.word	0x00032450
        /*0e70*/ 	.short	0x0100
        /*0e72*/ 	.byte	0x08
	.zero		1


	//   ....[8]....
        /*0e74*/ 	.word	0x00000550
        /*0e78*/ 	.word	0x000000ff
        /*0e7c*/ 	.word	0x00032460
        /*0e80*/ 	.short	0x0100
        /*0e82*/ 	.byte	0x08
	.zero		1


	//   ....[9]....
        /*0e84*/ 	.word	0x00000560
        /*0e88*/ 	.word	0x000000ff
        /*0e8c*/ 	.word	0x00032458
        /*0e90*/ 	.short	0x0100
        /*0e92*/ 	.byte	0x08
	.zero		1


	//   ....[10]....
        /*0e94*/ 	.word	0x00000570
        /*0e98*/ 	.word	0x000000ff
        /*0e9c*/ 	.word	0x00032468
        /*0ea0*/ 	.short	0x0100
        /*0ea2*/ 	.byte	0x08
	.zero		1


	//   ....[11]....
        /*0ea4*/ 	.word	0x00000660
        /*0ea8*/ 	.word	0x000000ff
        /*0eac*/ 	.word	0x00032470
        /*0eb0*/ 	.short	0x0100
        /*0eb2*/ 	.byte	0x06
	.zero		1


	//   ....[12]....
        /*0eb4*/ 	.word	0x00000670
        /*0eb8*/ 	.word	0x000000ff
        /*0ebc*/ 	.word	0x00032480
        /*0ec0*/ 	.short	0x0100
        /*0ec2*/ 	.byte	0x06
	.zero		1


	//   ....[13]....
        /*0ec4*/ 	.word	0x00000680
        /*0ec8*/ 	.word	0x000000ff
        /*0ecc*/ 	.word	0x00032478
        /*0ed0*/ 	.short	0x0100
        /*0ed2*/ 	.byte	0x06
	.zero		1


	//   ....[14]....
        /*0ed4*/ 	.word	0x00000690
        /*0ed8*/ 	.word	0x000000ff
        /*0edc*/ 	.word	0x00032488
        /*0ee0*/ 	.short	0x0100
        /*0ee2*/ 	.byte	0x06
	.zero		1


	//   ....[15]....
        /*0ee4*/ 	.word	0x000007c0
        /*0ee8*/ 	.word	0x000000ff
        /*0eec*/ 	.word	0x00032490
        /*0ef0*/ 	.short	0x0100
        /*0ef2*/ 	.byte	0x08
	.zero		1


	//   ....[16]....
        /*0ef4*/ 	.word	0x000007d0
        /*0ef8*/ 	.word	0x000000ff
        /*0efc*/ 	.word	0x000324a0
        /*0f00*/ 	.short	0x0100
        /*0f02*/ 	.byte	0x08
	.zero		1


	//   ....[17]....
        /*0f04*/ 	.word	0x000007e0
        /*0f08*/ 	.word	0x000000ff
        /*0f0c*/ 	.word	0x00032498
        /*0f10*/ 	.short	0x0100
        /*0f12*/ 	.byte	0x08
	.zero		1


	//   ....[18]....
        /*0f14*/ 	.word	0x000007f0
        /*0f18*/ 	.word	0x000000ff
        /*0f1c*/ 	.word	0x000324a8
        /*0f20*/ 	.short	0x0100
        /*0f22*/ 	.byte	0x08
	.zero		1


	//   ....[19]....
        /*0f24*/ 	.word	0x00000920
        /*0f28*/ 	.word	0x000000ff
        /*0f2c*/ 	.word	0x000324b0
        /*0f30*/ 	.short	0x0100
        /*0f32*/ 	.byte	0x08
	.zero		1


	//   ....[20]....
        /*0f34*/ 	.word	0x00000930
        /*0f38*/ 	.word	0x000000ff
        /*0f3c*/ 	.word	0x000324c0
        /*0f40*/ 	.short	0x0100
        /*0f42*/ 	.byte	0x08
	.zero		1


	//   ....[21]....
        /*0f44*/ 	.word	0x00000940
        /*0f48*/ 	.word	0x000000ff
        /*0f4c*/ 	.word	0x000324b8
        /*0f50*/ 	.short	0x0100
        /*0f52*/ 	.byte	0x08
	.zero		1


	//   ....[22]....
        /*0f54*/ 	.word	0x00000950
        /*0f58*/ 	.word	0x000000ff
        /*0f5c*/ 	.word	0x000324c8
        /*0f60*/ 	.short	0x0100
        /*0f62*/ 	.byte	0x08
	.zero		1


	//   ....[23]....
        /*0f64*/ 	.word	0x00003030
        /*0f68*/ 	.word	0x00000047
        /*0f6c*/ 	.word	0x00032490
        /*0f70*/ 	.short	0x010a
        /*0f72*/ 	.byte	0x3f
	.zero		1


	//   ....[24]....
        /*0f74*/ 	.word	0x00004500
        /*0f78*/ 	.word	0x00000047
        /*0f7c*/ 	.word	0x00032490
        /*0f80*/ 	.short	0x010a
        /*0f82*/ 	.byte	0x3f
	.zero		1


	//   ....[25]....
        /*0f84*/ 	.word	0x00005460
        /*0f88*/ 	.word	0x00000047
        /*0f8c*/ 	.word	0x00032490
        /*0f90*/ 	.short	0x010a
        /*0f92*/ 	.byte	0x3f
	.zero		1


	//   ....[26]....
        /*0f94*/ 	.word	0x00005930
        /*0f98*/ 	.word	0x00000004
        /*0f9c*/ 	.word	0x00000000
        /*0fa0*/ 	.short	0x0101
        /*0fa2*/ 	.byte	0x3f
	.zero		1


	//   ....[27]....
        /*0fa4*/ 	.word	0x00005970
        /*0fa8*/ 	.word	0x00000047
        /*0fac*/ 	.word	0x000324b0
        /*0fb0*/ 	.short	0x010a
        /*0fb2*/ 	.byte	0x3f
	.zero		1


	//   ....[28]....
        /*0fb4*/ 	.word	0x000061b0
        /*0fb8*/ 	.word	0x00000047
        /*0fbc*/ 	.word	0x00000000
        /*0fc0*/ 	.short	0x0101
        /*0fc2*/ 	.byte	0x3f
	.zero		1


	//   ....[29]....
        /*0fc4*/ 	.word	0x00007450
        /*0fc8*/ 	.word	0x00000094
        /*0fcc*/ 	.word	0x00032400
        /*0fd0*/ 	.short	0x010a
        /*0fd2*/ 	.byte	0x3f
	.zero		1


	//   ....[30]....
        /*0fd4*/ 	.word	0x000074a0
        /*0fd8*/ 	.word	0x00000094
        /*0fdc*/ 	.word	0x00032400
        /*0fe0*/ 	.short	0x010a
        /*0fe2*/ 	.byte	0x3f
	.zero		1


	//   ....[31]....
        /*0fe4*/ 	.word	0x00007ec0
        /*0fe8*/ 	.word	0x00000094
        /*0fec*/ 	.word	0x00032400
        /*0ff0*/ 	.short	0x010a
        /*0ff2*/ 	.byte	0x3f
	.zero		1


	//   ....[32]....
        /*0ff4*/ 	.word	0x000092e0
        /*0ff8*/ 	.word	0x00000094
        /*0ffc*/ 	.word	0x00032400
        /*1000*/ 	.short	0x010a
        /*1002*/ 	.byte	0x3f
	.zero		1


	//   ....[33]....
        /*1004*/ 	.word	0x0000a8a0
        /*1008*/ 	.word	0x00000004
        /*100c*/ 	.word	0x00000000
        /*1010*/ 	.short	0x010a
        /*1012*/ 	.byte	0x3f
	.zero		1


	//   ....[34]....
        /*1014*/ 	.word	0x0000a990
        /*1018*/ 	.word	0x00000002
        /*101c*/ 	.word	0x00000000
        /*1020*/ 	.short	0x010a
        /*1022*/ 	.byte	0x3f
	.zero		1


	//   ....[35]....
        /*1024*/ 	.word	0x0000ada0
        /*1028*/ 	.word	0x00000004
        /*102c*/ 	.word	0x00000000
        /*1030*/ 	.short	0x010a
        /*1032*/ 	.byte	0x3f
	.zero		1


	//   ....[36]....
        /*1034*/ 	.word	0x0000ae70
        /*1038*/ 	.word	0x0000000e
        /*103c*/ 	.word	0x00000000
        /*1040*/ 	.short	0x010a
        /*1042*/ 	.byte	0x3f
	.zero		1


	//   ....[37]....
        /*1044*/ 	.word	0x0000bbe0
        /*1048*/ 	.word	0x00000004
        /*104c*/ 	.word	0x00000000
        /*1050*/ 	.short	0x0101
        /*1052*/ 	.byte	0x3f
	.zero		1


	//   ....[38]....
        /*1054*/ 	.word	0x00015320
        /*1058*/ 	.word	0x00000002
        /*105c*/ 	.word	0x00000000
        /*1060*/ 	.short	0x0101
        /*1062*/ 	.byte	0x3f
	.zero		1


	//   ....[39]....
        /*1064*/ 	.word	0x000157a0
        /*1068*/ 	.word	0x00000005
        /*106c*/ 	.word	0x00000000
        /*1070*/ 	.short	0x010a
        /*1072*/ 	.byte	0x3f
	.zero		1


	//   ....[40]....
        /*1074*/ 	.word	0x000158a0
        /*1078*/ 	.word	0x0000000a
        /*107c*/ 	.word	0x00000000
        /*1080*/ 	.short	0x010a
        /*1082*/ 	.byte	0x3f
	.zero		1


	//   ....[41]....
        /*1084*/ 	.word	0x00015ce0
        /*1088*/ 	.word	0x0000000b
        /*108c*/ 	.word	0x00000000
        /*1090*/ 	.short	0x010a
        /*1092*/ 	.byte	0x3f
	.zero		1


	//   ....[42]....
        /*1094*/ 	.word	0x00015de0
        /*1098*/ 	.word	0x00000008
        /*109c*/ 	.word	0x00000000
        /*10a0*/ 	.short	0x010a
        /*10a2*/ 	.byte	0x3f
	.zero		1


	//   ....[43]....
        /*10a4*/ 	.word	0x00016b00
        /*10a8*/ 	.word	0x00000006
        /*10ac*/ 	.word	0x00000000
        /*10b0*/ 	.short	0x0101
        /*10b2*/ 	.byte	0x3f
	.zero		1


	//   ....[44]....
        /*10b4*/ 	.word	0x0001ef40
        /*10b8*/ 	.word	0x00000005
        /*10bc*/ 	.word	0x00000000
        /*10c0*/ 	.short	0x0101
        /*10c2*/ 	.byte	0x3f
	.zero		1


	//   ....[45]....
        /*10c4*/ 	.word	0x0001f130
        /*10c8*/ 	.word	0x00000005
        /*10cc*/ 	.word	0x00000000
        /*10d0*/ 	.short	0x010a
        /*10d2*/ 	.byte	0x3f
	.zero		1


	//   ....[46]....
        /*10d4*/ 	.word	0x0001f230
        /*10d8*/ 	.word	0x00000008
        /*10dc*/ 	.word	0x00000000
        /*10e0*/ 	.short	0x010a
        /*10e2*/ 	.byte	0x3f
	.zero		1


	//   ....[47]....
        /*10e4*/ 	.word	0x0001f670
        /*10e8*/ 	.word	0x00000005
        /*10ec*/ 	.word	0x00000000
        /*10f0*/ 	.short	0x010a
        /*10f2*/ 	.byte	0x3f
	.zero		1


	//   ....[48]....
        /*10f4*/ 	.word	0x0001f770
        /*10f8*/ 	.word	0x00000008
        /*10fc*/ 	.word	0x00000000
        /*1100*/ 	.short	0x010a
        /*1102*/ 	.byte	0x3f
	.zero		1


	//   ....[49]....
        /*1104*/ 	.word	0x000204e0
        /*1108*/ 	.word	0x00000005
        /*110c*/ 	.word	0x00000000
        /*1110*/ 	.short	0x0101
        /*1112*/ 	.byte	0x3f
	.zero		1


	//   ....[50]....
        /*1114*/ 	.word	0x00029c30
        /*1118*/ 	.word	0x00000004
        /*111c*/ 	.word	0x00000000
        /*1120*/ 	.short	0x0101
        /*1122*/ 	.byte	0x3f
	.zero		1


	//   ....[51]....
        /*1124*/ 	.word	0x0002cbb0
        /*1128*/ 	.word	0x00000000
        /*112c*/ 	.word	0x00000000
        /*1130*/ 	.short	0x0101
        /*1132*/ 	.byte	0x3f
	.zero		1


	//   ....[52]....
        /*1134*/ 	.word	0x0002f770
        /*1138*/ 	.word	0x00000017
        /*113c*/ 	.word	0x00032420
        /*1140*/ 	.short	0x010a
        /*1142*/ 	.byte	0x3f
	.zero		1


	//   ....[53]....
        /*1144*/ 	.word	0x0002f820
        /*1148*/ 	.word	0x00000003
        /*114c*/ 	.word	0x000324a0
        /*1150*/ 	.short	0x010a
        /*1152*/ 	.byte	0x3f
	.zero		1


	//   ....[54]....
        /*1154*/ 	.word	0x0002fa50
        /*1158*/ 	.word	0x00000003
        /*115c*/ 	.word	0x000324c0
        /*1160*/ 	.short	0x010a
        /*1162*/ 	.byte	0x3f
	.zero		1


	//   ....[55]....
        /*1164*/ 	.word	0x00030080
        /*1168*/ 	.word	0x0000000a
        /*116c*/ 	.word	0x000324a0
        /*1170*/ 	.short	0x010a
        /*1172*/ 	.byte	0x3f
	.zero		1


	//   ....[56]....
        /*1174*/ 	.word	0x000302a0
        /*1178*/ 	.word	0x0000000a
        /*117c*/ 	.word	0x000324c0
        /*1180*/ 	.short	0x010a
        /*1182*/ 	.byte	0x3f
	.zero		1


	//   ....[57]....
        /*1184*/ 	.word	0x00031630
        /*1188*/ 	.word	0x00000011
        /*118c*/ 	.word	0x00032440
        /*1190*/ 	.short	0x010a
        /*1192*/ 	.byte	0x3f
	.zero		1


	//   ....[58]....
        /*1194*/ 	.word	0x00031ca0
        /*1198*/ 	.word	0x00000011
        /*119c*/ 	.word	0x00032430
        /*11a0*/ 	.short	0x0107
        /*11a2*/ 	.byte	0x3f
	.zero		1


	//   ....[59]....
        /*11a4*/ 	.word	0x00031d70
        /*11a8*/ 	.word	0x00000011
        /*11ac*/ 	.word	0x00032430
        /*11b0*/ 	.short	0x0101
        /*11b2*/ 	.byte	0x3f
	.zero		1


	//   ....[60]....
        /*11b4*/ 	.word	0x00032920
        /*11b8*/ 	.word	0x00000017
        /*11bc*/ 	.word	0x00032400
        /*11c0*/ 	.short	0x0107
        /*11c2*/ 	.byte	0x3f
	.zero		1


	//   ....[61]....
        /*11c4*/ 	.word	0x000329b0
        /*11c8*/ 	.word	0x00000017
        /*11cc*/ 	.word	0x00032400
        /*11d0*/ 	.short	0x0101
        /*11d2*/ 	.byte	0x3f
	.zero		1


	//   ....[62]....
        /*11d4*/ 	.word	0x00033460
        /*11d8*/ 	.word	0x00000017
        /*11dc*/ 	.word	0x00032410
        /*11e0*/ 	.short	0x0107
        /*11e2*/ 	.byte	0x3f
	.zero		1


	//   ....[63]....
        /*11e4*/ 	.word	0x00033560
        /*11e8*/ 	.word	0x00000017
        /*11ec*/ 	.word	0x00032410
        /*11f0*/ 	.short	0x0101
        /*11f2*/ 	.byte	0x3f
	.zero		1


	//   ....[64]....
        /*11f4*/ 	.word	0x00033580
        /*11f8*/ 	.word	0x00000017
        /*11fc*/ 	.word	0x00032420
        /*1200*/ 	.short	0x010a
        /*1202*/ 	.byte	0x3f
	.zero		1


	//   ....[65]....
        /*1204*/ 	.word	0x00033610
        /*1208*/ 	.word	0x00000011
        /*120c*/ 	.word	0x00032460
        /*1210*/ 	.short	0x010a
        /*1212*/ 	.byte	0x3f
	.zero		1


	//   ....[66]....
        /*1214*/ 	.word	0x00033db0
        /*1218*/ 	.word	0x00000011
        /*121c*/ 	.word	0x00032450
        /*1220*/ 	.short	0x0107
        /*1222*/ 	.byte	0x3f
	.zero		1


	//   ....[67]....
        /*1224*/ 	.word	0x00033e80
        /*1228*/ 	.word	0x00000011
        /*122c*/ 	.word	0x00032450
        /*1230*/ 	.short	0x0101
        /*1232*/ 	.byte	0x3f
	.zero		1


	//   ....[68]....
        /*1234*/ 	.word	0x000341c0
        /*1238*/ 	.word	0x00000004
        /*123c*/ 	.word	0x00032440
        /*1240*/ 	.short	0x010a
        /*1242*/ 	.byte	0x3f
	.zero		1


	//   ....[69]....
        /*1244*/ 	.word	0x000345a0
        /*1248*/ 	.word	0x00000004
        /*124c*/ 	.word	0x00032430
        /*1250*/ 	.short	0x0107
        /*1252*/ 	.byte	0x3f
	.zero		1


	//   ....[70]....
        /*1254*/ 	.word	0x00034660
        /*1258*/ 	.word	0x00000004
        /*125c*/ 	.word	0x00032430
        /*1260*/ 	.short	0x0101
        /*1262*/ 	.byte	0x3f
	.zero		1


	//   ....[71]....
        /*1264*/ 	.word	0x00034690
        /*1268*/ 	.word	0x00000004
        /*126c*/ 	.word	0x00032460
        /*1270*/ 	.short	0x010a
        /*1272*/ 	.byte	0x3f
	.zero		1


	//   ....[72]....
        /*1274*/ 	.word	0x00034bb0
        /*1278*/ 	.word	0x00000004
        /*127c*/ 	.word	0x00032450
        /*1280*/ 	.short	0x0107
        /*1282*/ 	.byte	0x3f
	.zero		1


	//   ....[73]....
        /*1284*/ 	.word	0x00034c70
        /*1288*/ 	.word	0x00000004
        /*128c*/ 	.word	0x00032450
        /*1290*/ 	.short	0x0101
        /*1292*/ 	.byte	0x3f
	.zero		1


	//   ....[74]....
        /*1294*/ 	.word	0x00035ae0
        /*1298*/ 	.word	0x00000005
        /*129c*/ 	.word	0x00032420
        /*12a0*/ 	.short	0x010a
        /*12a2*/ 	.byte	0x3f
	.zero		1


	//   ....[75]....
        /*12a4*/ 	.word	0x00035c50
        /*12a8*/ 	.word	0x00000003
        /*12ac*/ 	.word	0x00032440
        /*12b0*/ 	.short	0x010a
        /*12b2*/ 	.byte	0x3f
	.zero		1


	//   ....[76]....
        /*12b4*/ 	.word	0x00035cf0
        /*12b8*/ 	.word	0x00000019
        /*12bc*/ 	.word	0x00032440
        /*12c0*/ 	.short	0x010a
        /*12c2*/ 	.byte	0x3f
	.zero		1


	//   ....[77]....
        /*12c4*/ 	.word	0x00035d30
        /*12c8*/ 	.word	0x00000003
        /*12cc*/ 	.word	0x00032460
        /*12d0*/ 	.short	0x010a
        /*12d2*/ 	.byte	0x3f
	.zero		1


	//   ....[78]....
        /*12d4*/ 	.word	0x00035d70
        /*12d8*/ 	.word	0x00000019
        /*12dc*/ 	.word	0x00032460
        /*12e0*/ 	.short	0x010a
        /*12e2*/ 	.byte	0x3f
	.zero		1


	//   ....[79]....
        /*12e4*/ 	.word	0x00035dd0
        /*12e8*/ 	.word	0x00000047
        /*12ec*/ 	.word	0x00032490
        /*12f0*/ 	.short	0x010a
        /*12f2*/ 	.byte	0x3f
	.zero		1


	//   ....[80]....
        /*12f4*/ 	.word	0x00036060
        /*12f8*/ 	.word	0x00000047
        /*12fc*/ 	.word	0x00032490
        /*1300*/ 	.short	0x010a
        /*1302*/ 	.byte	0x3f
	.zero		1


	//   ....[81]....
        /*1304*/ 	.word	0x00036300
        /*1308*/ 	.word	0x00000047
        /*130c*/ 	.word	0x00032490
        /*1310*/ 	.short	0x010a
        /*1312*/ 	.byte	0x3f
	.zero		1


	//   ....[82]....
        /*1314*/ 	.word	0x00036590
        /*1318*/ 	.word	0x00000047
        /*131c*/ 	.word	0x000324b0
        /*1320*/ 	.short	0x010a
        /*1322*/ 	.byte	0x3f
	.zero		1


	//   ....[83]....
        /*1324*/ 	.word	0x00036a00
        /*1328*/ 	.word	0x00000094
        /*132c*/ 	.word	0x00032400
        /*1330*/ 	.short	0x010a
        /*1332*/ 	.byte	0x3f
	.zero		1


	//   ....[84]....
        /*1334*/ 	.word	0x00037000
        /*1338*/ 	.word	0x00000094
        /*133c*/ 	.word	0x00032400
        /*1340*/ 	.short	0x010a
        /*1342*/ 	.byte	0x3f
	.zero		1


	//   ....[85]....
        /*1344*/ 	.word	0x00037050
        /*1348*/ 	.word	0x00000002
        /*134c*/ 	.word	0x00000000
        /*1350*/ 	.short	0x010a
        /*1352*/ 	.byte	0x3f
	.zero		1


	//   ....[86]....
        /*1354*/ 	.word	0x000370a0
        /*1358*/ 	.word	0x0000000e
        /*135c*/ 	.word	0x00000000
        /*1360*/ 	.short	0x010a
        /*1362*/ 	.byte	0x3f
	.zero		1


	//   ....[87]....
        /*1364*/ 	.word	0x000370f0
        /*1368*/ 	.word	0x0000000a
        /*136c*/ 	.word	0x00000000
        /*1370*/ 	.short	0x010a
        /*1372*/ 	.byte	0x3f
	.zero		1


	//   ....[88]....
        /*1374*/ 	.word	0x00037140
        /*1378*/ 	.word	0x00000008
        /*137c*/ 	.word	0x00000000
        /*1380*/ 	.short	0x010a
        /*1382*/ 	.byte	0x3f
	.zero		1


	//   ....[89]....
        /*1384*/ 	.word	0x00037190
        /*1388*/ 	.word	0x00000008
        /*138c*/ 	.word	0x00000000
        /*1390*/ 	.short	0x010a
        /*1392*/ 	.byte	0x3f
	.zero		1


	//   ....[90]....
        /*1394*/ 	.word	0x000371e0
        /*1398*/ 	.word	0x00000008
        /*139c*/ 	.word	0x00000000
        /*13a0*/ 	.short	0x010a
        /*13a2*/ 	.byte	0x3f
	.zero		1


	//   ....[91]....
        /*13a4*/ 	.word	0x000377b0
        /*13a8*/ 	.word	0x00000017
        /*13ac*/ 	.word	0x00032420
        /*13b0*/ 	.short	0x010a
        /*13b2*/ 	.byte	0x3f
	.zero		1


	//   ....[92]....
        /*13b4*/ 	.word	0x00037800
        /*13b8*/ 	.word	0x00000003
        /*13bc*/ 	.word	0x000324a0
        /*13c0*/ 	.short	0x010a
        /*13c2*/ 	.byte	0x3f
	.zero		1


	//   ....[93]....
        /*13c4*/ 	.word	0x00037850
        /*13c8*/ 	.word	0x00000003
        /*13cc*/ 	.word	0x000324c0
        /*13d0*/ 	.short	0x010a
        /*13d2*/ 	.byte	0x3f
	.zero		1


	//   ....[94]....
        /*13d4*/ 	.word	0x000378a0
        /*13d8*/ 	.word	0x0000000a
        /*13dc*/ 	.word	0x000324a0
        /*13e0*/ 	.short	0x010a
        /*13e2*/ 	.byte	0x3f
	.zero		1


	//   ....[95]....
        /*13e4*/ 	.word	0x000378f0
        /*13e8*/ 	.word	0x0000000a
        /*13ec*/ 	.word	0x000324c0
        /*13f0*/ 	.short	0x010a
        /*13f2*/ 	.byte	0x3f
	.zero		1


	//   ....[96]....
        /*13f4*/ 	.word	0x00037a10
        /*13f8*/ 	.word	0x00000011
        /*13fc*/ 	.word	0x00032440
        /*1400*/ 	.short	0x010a
        /*1402*/ 	.byte	0x3f
	.zero		1


	//   ....[97]....
        /*1404*/ 	.word	0x00039aa0
        /*1408*/ 	.word	0x00000017
        /*140c*/ 	.word	0x00032420
        /*1410*/ 	.short	0x010a
        /*1412*/ 	.byte	0x3f
	.zero		1


	//   ....[98]....
        /*1414*/ 	.word	0x00039af0
        /*1418*/ 	.word	0x00000011
        /*141c*/ 	.word	0x00032460
        /*1420*/ 	.short	0x010a
        /*1422*/ 	.byte	0x3f
	.zero		1


	//   ....[99]....
        /*1424*/ 	.word	0x0003a440
        /*1428*/ 	.word	0x00000004
        /*142c*/ 	.word	0x00032440
        /*1430*/ 	.short	0x010a
        /*1432*/ 	.byte	0x3f
	.zero		1


	//   ....[100]....
        /*1434*/ 	.word	0x0003ab20
        /*1438*/ 	.word	0x00000004
        /*143c*/ 	.word	0x00032460
        /*1440*/ 	.short	0x010a
        /*1442*/ 	.byte	0x3f
	.zero		1


	//   ....[101]....
        /*1444*/ 	.word	0x0003bbc0
        /*1448*/ 	.word	0x00000005
        /*144c*/ 	.word	0x00032420
        /*1450*/ 	.short	0x010a
        /*1452*/ 	.byte	0x3f
	.zero		1


	//   ....[102]....
        /*1454*/ 	.word	0x0003bd60
        /*1458*/ 	.word	0x00000003
        /*145c*/ 	.word	0x00032440
        /*1460*/ 	.short	0x010a
        /*1462*/ 	.byte	0x3f
	.zero		1


	//   ....[103]....
        /*1464*/ 	.word	0x0003bdb0
        /*1468*/ 	.word	0x00000019
        /*146c*/ 	.word	0x00032440
        /*1470*/ 	.short	0x010a
        /*1472*/ 	.byte	0x3f
	.zero		1


	//   ....[104]....
        /*1474*/ 	.word	0x0003be00
        /*1478*/ 	.word	0x00000003
        /*147c*/ 	.word	0x00032460
        /*1480*/ 	.short	0x010a
        /*1482*/ 	.byte	0x3f
	.zero		1


	//   ....[105]....
        /*1484*/ 	.word	0x0003bf90
        /*1488*/ 	.word	0x0000000a
        /*148c*/ 	.word	0x00000000
        /*1490*/ 	.short	0x010a
        /*1492*/ 	.byte	0x3f
	.zero		1


	//   ....[106]....
        /*1494*/ 	.word	0x0003c090
        /*1498*/ 	.word	0x00000008
        /*149c*/ 	.word	0x00000000
        /*14a0*/ 	.short	0x010a
        /*14a2*/ 	.byte	0x3f
	.zero		1


	//   ....[107]....
        /*14a4*/ 	.word	0x0003c4b0
        /*14a8*/ 	.word	0x00000004
        /*14ac*/ 	.word	0x00032410
        /*14b0*/ 	.short	0x010a
        /*14b2*/ 	.byte	0x3f
	.zero		1


	//   ....[108]....
        /*14b4*/ 	.word	0x0003c5d0
        /*14b8*/ 	.word	0x0000000a
        /*14bc*/ 	.word	0x00000000
        /*14c0*/ 	.short	0x010a
        /*14c2*/ 	.byte	0x3f
	.zero		1


	//   ....[109]....
        /*14c4*/ 	.word	0x0003c6d0
        /*14c8*/ 	.word	0x00000008
        /*14cc*/ 	.word	0x00000000
        /*14d0*/ 	.short	0x010a
        /*14d2*/ 	.byte	0x3f
	.zero		1


	//   ....[110]....
        /*14d4*/ 	.word	0x0003d4d0
        /*14d8*/ 	.word	0x00000005
        /*14dc*/ 	.word	0x00000000
        /*14e0*/ 	.short	0x0101
        /*14e2*/ 	.byte	0x3f
	.zero		1


	//   ....[111]....
        /*14e4*/ 	.word	0x000474c0
        /*14e8*/ 	.word	0x00000000
        /*14ec*/ 	.word	0x00000000
        /*14f0*/ 	.short	0x0101
        /*14f2*/ 	.byte	0x3f
	.zero		1


	//   ....[112]....
        /*14f4*/ 	.word	0x000474e0
        /*14f8*/ 	.word	0x00000008
        /*14fc*/ 	.word	0x00000000
        /*1500*/ 	.short	0x010a
        /*1502*/ 	.byte	0x3f
	.zero		1


	//   ....[113]....
        /*1504*/ 	.word	0x00047530
        /*1508*/ 	.word	0x00000004
        /*150c*/ 	.word	0x00032410
        /*1510*/ 	.short	0x010a
        /*1512*/ 	.byte	0x3f
	.zero		1


	//   ....[114]....
        /*1514*/ 	.word	0x00047580
        /*1518*/ 	.word	0x00000008
        /*151c*/ 	.word	0x00000000
        /*1520*/ 	.short	0x010a
        /*1522*/ 	.byte	0x3f
	.zero		1


	//----- nvinfo : EIATTR_NUM_MBARRIERS
	.align		4
.L_475:
        /*1524*/ 	.byte	0x03, 0x38
        /*1526*/ 	.short	0x0017


	//----- nvinfo : EIATTR_EXIT_INSTR_OFFSETS
	.align		4
        /*1528*/ 	.byte	0x04, 0x1c
        /*152a*/ 	.short	(.L_477 - .L_476)


	//   ....[0]....
.L_476:
        /*152c*/ 	.word	0x00035dc0


	//----- nvinfo : EIATTR_MAX_THREADS
	.align		4
.L_477:
        /*1530*/ 	.byte	0x04, 0x05
        /*1532*/ 	.short	(.L_479 - .L_478)
.L_478:
        /*1534*/ 	.word	0x00000180
        /*1538*/ 	.word	0x00000001
        /*153c*/ 	.word	0x00000001


	//----- nvinfo : EIATTR_CRS_STACK_SIZE
	.align		4
.L_479:
        /*1540*/ 	.byte	0x04, 0x1e
        /*1542*/ 	.short	(.L_481 - .L_480)
.L_480:
        /*1544*/ 	.word	0x00000000


	//----- nvinfo : EIATTR_CBANK_PARAM_SIZE
	.align		4
.L_481:
        /*1548*/ 	.byte	0x03, 0x19
        /*154a*/ 	.short	0x0bf0


	//----- nvinfo : EIATTR_PARAM_CBANK
	.align		4
        /*154c*/ 	.byte	0x04, 0x0a
        /*154e*/ 	.short	(.L_483 - .L_482)
	.align		4
.L_482:
        /*1550*/ 	.word	index@(.nv.constant0._ZN7cutlass13device_kernelIN5flash11enable_sm90INS1_16FlashAttnFwdSm90INS1_25CollectiveMainloopFwdSm90ILi2EN4cute5tupleIJNS5_1CILi1EEES8_S8_EEENS6_IJNS7_ILi128EEENS7_ILi96EEENS7_ILi64EEEEEELi256ENS_6half_tEfNS_4arch4Sm90ELb0ELb1ELb0ELb1ELb1ELb1ELb1ELb1ELb0ELb1ELb0ELb0EEENS1_21CollectiveEpilogueFwdINS6_IJSA_NS7_ILi256EEESB_EEES9_SE_SG_Li256ELb1ELb1ELb0ELb0EEENS1_36VarlenDynamicPersistentTileSchedulerILi128ELi96ELi256ELi128ELb0ELb1ELb1ELb1ELb0ELb1EEEEEEEEEvNT_6ParamsE)
        /*1554*/ 	.short	0x0210
        /*1556*/ 	.short	0x0bf0


	//----- nvinfo : EIATTR_SW_WAR
	.align		4
.L_483:
        /*1558*/ 	.byte	0x04, 0x36
        /*155a*/ 	.short	(.L_485 - .L_484)
.L_484:
        /*155c*/ 	.word	0x00000008
.L_485:


//--------------------- .nv.info._ZN7cutlass13device_kernelIN5flash11enable_sm90INS1_16FlashAttnFwdSm90INS1_25CollectiveMainloopFwdSm90ILi2EN4cute5tupleIJNS5_1CILi1EEES8_S8_EEENS6_IJNS7_ILi128EEENS7_ILi96EEENS7_ILi64EEEEEELi256ENS_6half_tEfNS_4arch4Sm90ELb1ELb0ELb0ELb0ELb1ELb0ELb0ELb1ELb0ELb1ELb0ELb0EEENS1_21CollectiveEpilogueFwdINS6_IJSA_NS7_ILi256EEESB_EEES9_SE_SG_Li256ELb0ELb1ELb0ELb0EEENS1_30DynamicPersistentTileSchedulerILi256ELi128ELb0ELb1ELb1EEEEEEEEEvNT_6ParamsE --------------------------
	.section	.nv.info._ZN7cutlass13device_kernelIN5flash11enable_sm90INS1_16FlashAttnFwdSm90INS1_25CollectiveMainloopFwdSm90ILi2EN4cute5tupleIJNS5_1CILi1EEES8_S8_EEENS6_IJNS7_ILi128EEENS7_ILi96EEENS7_ILi64EEEEEELi256ENS_6half_tEfNS_4arch4Sm90ELb1ELb0ELb0ELb0ELb1ELb0ELb0ELb1ELb0ELb1ELb0ELb0EEENS1_21CollectiveEpilogueFwdINS6_IJSA_NS7_ILi256EEESB_EEES9_SE_SG_Li256ELb0ELb1ELb0ELb0EEENS1_30DynamicPersistentTileSchedulerILi256ELi128ELb0ELb1ELb1EEEEEEEEEvNT_6ParamsE,"",@"SHT_CUDA_INFO"
	.sectionflags	@""
	.align	4


	//----- nvinfo : EIATTR_CUDA_API_VERSION
	.align		4
        /*0000*/ 	.byte	0x04, 0x37
        /*0002*/ 	.short	(.L_487 - .L_486)
.L_486:
        /*0004*/ 	.word	0x00000082


	//----- nvinfo : EIATTR_KPARAM_INFO
	.align		4
.L_487:
        /*0008*/ 	.byte	0x04, 0x17
        /*000a*/ 	.short	(.L_489 - .L_488)
.L_488:
        /*000c*/ 	.word	0x00000000
        /*0010*/ 	.short	0x0000
        /*0012*/ 	.short	0x0070
        /*0014*/ 	.byte	0x00, 0xf0, 0x01, 0x2a


	//----- nvinfo : EIATTR_SPARSE_MMA_MASK
	.align		4
.L_489:
        /*0018*/ 	.byte	0x03, 0x50
        /*001a*/ 	.short	0x0000


	//----- nvinfo : EIATTR_MAXREG_COUNT
	.align		4
        /*001c*/ 	.byte	0x03, 0x1b
        /*001e*/ 	.short	0x00a8


	//----- nvinfo : EIATTR_NUM_BARRIERS
	.align		4
        /*0020*/ 	.byte	0x02, 0x4c
        /*0022*/ 	.byte	0x10
	.zero		1


	//----- nvinfo : EIATTR_EXTERNS
	.align		4
        /*0024*/ 	.byte	0x04, 0x0f
        /*0026*/ 	.short	(.L_491 - .L_490)


	//   ....[0]....
	.align		4
.L_490:
        /*0028*/ 	.word	index@(__assertfail)


	//----- nvinfo : EIATTR_ANNOTATIONS
	.align		4
.L_491:
        /*002c*/ 	.byte	0x04, 0x55
        /*002e*/ 	.short	(.L_493 - .L_492)


	//   ....[0]....
.L_492:
        /*0030*/ 	.word	0x00000001
        /*0034*/ 	.byte	0x60, 0xac, 0x00, 0x00, 0x01, 0x00, 0x00, 0x00, 0x50, 0xb0, 0x00, 0x00, 0x01, 0x00, 0x00, 0x00
        /*0044*/ 	.byte	0x90, 0xb0, 0x00, 0x00, 0x01, 0x00, 0x00, 0x00, 0xf0, 0xcc, 0x00, 0x00, 0x01, 0x00, 0x00, 0x00
        /*0054*/ 	.byte	0x10, 0xcd, 0x00, 0x00, 0x01, 0x00, 0x00, 0x00, 0xb0, 0xcf, 0x00, 0x00, 0x01, 0x00, 0x00, 0x00
        /*0064*/ 	.byte	0xf0, 0xe6, 0x00, 0x00, 0x01, 0x00, 0x00, 0x00, 0xf0, 0xfe, 0x00, 0x00


	//----- nvinfo : EIATTR_MERCURY_ISA_VERSION
	.align		4
.L_493:
        /*0070*/ 	.byte	0x03, 0x5f
        /*0072*/ 	.short	0x0101


	//----- nvinfo : EIATTR_INT_WARP_WIDE_INSTR_OFFSETS
	.align		4
        /*0074*/ 	.byte	0x04, 0x31
        /*0076*/ 	.short	(.L_495 - .L_494)


	//   ....[0]....
.L_494:
        /*0078*/ 	.word	0x000000c0


	//   ....[1]....
        /*007c*/ 	.word	0x000000d0


	//   ....[2]....
        /*0080*/ 	.word	0x00000170


	//   ....[3]....
        /*0084*/ 	.word	0x0000b5f0


	//   ....[4]....
        /*0088*/ 	.word	0x0000b680


	//   ....[5]....
        /*008c*/ 	.word	0x0000e480


	//   ....[6]....
        /*0090*/ 	.word	0x0000e510


	//----- nvinfo : EIATTR_COOP_GROUP_MASK_REGIDS
	.align		4
.L_495:
        /*0094*/ 	.byte	0x04, 0x29
        /*0096*/ 	.short	(.L_497 - .L_496)


	//   ....[0]....
.L_496:
        /*0098*/ 	.word	0xffffffff


	//   ....[1]....
        /*009c*/ 	.word	0xffffffff


	//   ....[2]....
        /*00a0*/ 	.word	0xffffffff


	//   ....[3]....
        /*00a4*/ 	.word	0xffffffff


	//   ....[4]....
        /*00a8*/ 	.word	0xffffffff


	//   ....[5]....
        /*00ac*/ 	.word	0xffffffff


	//   ....[6]....
        /*00b0*/ 	.word	0xffffffff


	//   ....[7]....
        /*00b4*/ 	.word	0xffffffff


	//   ....[8]....
        /*00b8*/ 	.word	0xffffffff


	//   ....[9]....
        /*00bc*/ 	.word	0xffffffff


	//   ....[10]....
        /*00c0*/ 	.word	0xffffffff


	//   ....[11]....
        /*00c4*/ 	.word	0xffffffff


	//   ....[12]....
        /*00c8*/ 	.word	0xffffffff


	//   ....[13]....
        /*00cc*/ 	.word	0xffffffff


	//   ....[14]....
        /*00d0*/ 	.word	0xffffffff


	//   ....[15]....
        /*00d4*/ 	.word	0xffffffff


	//   ....[16]....
        /*00d8*/ 	.word	0xffffffff


	//   ....[17]....
        /*00dc*/ 	.word	0xffffffff


	//   ....[18]....
        /*00e0*/ 	.word	0xffffffff


	//   ....[19]....
        /*00e4*/ 	.word	0xffffffff


	//   ....[20]....
        /*00e8*/ 	.word	0xffffffff


	//   ....[21]....
        /*00ec*/ 	.word	0xffffffff


	//   ....[22]....
        /*00f0*/ 	.word	0xffffffff


	//   ....[23]....
        /*00f4*/ 	.word	0xffffffff


	//   ....[24]....
        /*00f8*/ 	.word	0xffffffff


	//   ....[25]....
        /*00fc*/ 	.word	0xffffffff


	//   ....[26]....
        /*0100*/ 	.word	0xffffffff


	//   ....[27]....
        /*0104*/ 	.word	0xffffffff


	//   ....[28]....
        /*0108*/ 	.word	0xffffffff


	//   ....[29]....
        /*010c*/ 	.word	0xffffffff


	//   ....[30]....
        /*0110*/ 	.word	0xffffffff


	//   ....[31]....
        /*0114*/ 	.word	0xffffffff


	//   ....[32]....
        /*0118*/ 	.word	0xffffffff


	//   ....[33]....
        /*011c*/ 	.word	0xffffffff


	//   ....[34]....
        /*0120*/ 	.word	0xffffffff


	//   ....[35]....
        /*0124*/ 	.word	0xffffffff


	//   ....[36]....
        /*0128*/ 	.word	0xffffffff


	//   ....[37]....
        /*012c*/ 	.word	0xffffffff


	//   ....[38]....
        /*0130*/ 	.word	0xffffffff


	//   ....[39]....
        /*0134*/ 	.word	0xffffffff


	//   ....[40]....
        /*0138*/ 	.word	0xffffffff


	//   ....[41]....
        /*013c*/ 	.word	0xffffffff


	//   ....[42]....
        /*0140*/ 	.word	0xffffffff


	//   ....[43]....
        /*0144*/ 	.word	0xffffffff


	//   ....[44]....
        /*0148*/ 	.word	0xffffffff


	//   ....[45]....
        /*014c*/ 	.word	0xffffffff


	//   ....[46]....
        /*0150*/ 	.word	0xffffffff


	//   ....[47]....
        /*0154*/ 	.word	0xffffffff


	//   ....[48]....
        /*0158*/ 	.word	0xffffffff


	//   ....[49]....
        /*015c*/ 	.word	0xffffffff


	//   ....[50]....
        /*0160*/ 	.word	0xffffffff


	//   ....[51]....
        /*0164*/ 	.word	0xffffffff


	//   ....[52]....
        /*0168*/ 	.word	0xffffffff


	//   ....[53]....
        /*016c*/ 	.word	0xffffffff


	//   ....[54]....
        /*0170*/ 	.word	0xffffffff


	//   ....[55]....
        /*0174*/ 	.word	0xffffffff


	//   ....[56]....
        /*0178*/ 	.word	0xffffffff


	//   ....[57]....
        /*017c*/ 	.word	0xffffffff


	//   ....[58]....
        /*0180*/ 	.word	0xffffffff


	//   ....[59]....
        /*0184*/ 	.word	0xffffffff


	//   ....[60]....
        /*0188*/ 	.word	0xffffffff


	//   ....[61]....
        /*018c*/ 	.word	0xffffffff


	//   ....[62]....
        /*0190*/ 	.word	0xffffffff


	//   ....[63]....
        /*0194*/ 	.word	0xffffffff


	//   ....[64]....
        /*0198*/ 	.word	0xffffffff


	//   ....[65]....
        /*019c*/ 	.word	0xffffffff


	//   ....[66]....
        /*01a0*/ 	.word	0xffffffff


	//   ....[67]....
        /*01a4*/ 	.word	0xffffffff


	//   ....[68]....
        /*01a8*/ 	.word	0xffffffff


	//   ....[69]....
        /*01ac*/ 	.word	0xffffffff


	//   ....[70]....
        /*01b0*/ 	.word	0xffffffff


	//   ....[71]....
        /*01b4*/ 	.word	0xffffffff


	//   ....[72]....
        /*01b8*/ 	.word	0xffffffff


	//   ....[73]....
        /*01bc*/ 	.word	0xffffffff


	//   ....[74]....
        /*01c0*/ 	.word	0xffffffff


	//   ....[75]....
        /*01c4*/ 	.word	0xffffffff


	//   ....[76]....
        /*01c8*/ 	.word	0xffffffff


	//   ....[77]....
        /*01cc*/ 	.word	0xffffffff


	//   ....[78]....
        /*01d0*/ 	.word	0xffffffff


	//   ....[79]....
        /*01d4*/ 	.word	0xffffffff


	//   ....[80]....
        /*01d8*/ 	.word	0xffffffff


	//   ....[81]....
        /*01dc*/ 	.word	0xffffffff


	//   ....[82]....
        /*01e0*/ 	.word	0xffffffff


	//   ....[83]....
        /*01e4*/ 	.word	0xffffffff


	//   ....[84]....
        /*01e8*/ 	.word	0xffffffff


	//   ....[85]....
        /*01ec*/ 	.word	0xffffffff


	//   ....[86]....
        /*01f0*/ 	.word	0xffffffff


	//   ....[87]....
        /*01f4*/ 	.word	0xffffffff


	//   ....[88]....
        /*01f8*/ 	.word	0xffffffff


	//   ....[89]....
        /*01fc*/ 	.word	0xffffffff


	//   ....[90]....
        /*0200*/ 	.word	0xffffffff


	//   ....[91]....
        /*0204*/ 	.word	0xffffffff


	//   ....[92]....
        /*0208*/ 	.word	0xffffffff


	//   ....[93]....
        /*020c*/ 	.word	0xffffffff


	//   ....[94]....
        /*0210*/ 	.word	0xffffffff


	//   ....[95]....
        /*0214*/ 	.word	0xffffffff


	//   ....[96]....
        /*0218*/ 	.word	0xffffffff


	//   ....[97]....
        /*021c*/ 	.word	0xffffffff


	//   ....[98]....
        /*0220*/ 	.word	0xffffffff


	//   ....[99]....
        /*0224*/ 	.word	0xffffffff


	//   ....[100]....
        /*0228*/ 	.word	0xffffffff


	//   ....[101]....
        /*022c*/ 	.word	0xffffffff


	//   ....[102]....
        /*0230*/ 	.word	0xffffffff


	//   ....[103]....
        /*0234*/ 	.word	0xffffffff


	//   ....[104]....
        /*0238*/ 	.word	0xffffffff


	//   ....[105]....
        /*023c*/ 	.word	0xffffffff


	//   ....[106]....
        /*0240*/ 	.word	0xffffffff


	//   ....[107]....
        /*0244*/ 	.word	0xffffffff


	//   ....[108]....
        /*0248*/ 	.word	0xffffffff


	//   ....[109]....
        /*024c*/ 	.word	0xffffffff


	//   ....[110]....
        /*0250*/ 	.word	0xffffffff


	//   ....[111]....
        /*0254*/ 	.word	0xffffffff


	//   ....[112]....
        /*0258*/ 	.word	0xffffffff


	//   ....[113]....
        /*025c*/ 	.word	0xffffffff


	//   ....[114]....
        /*0260*/ 	.word	0x0500000f


	//   ....[115]....
        /*0264*/ 	.word	0x0500000f


	//   ....[116]....
        /*0268*/ 	.word	0x0500000f


	//   ....[117]....
        /*026c*/ 	.word	0x0500000f


	//   ....[118]....
        /*0270*/ 	.word	0x0500000f


	//   ....[119]....
        /*0274*/ 	.word	0x0500000f


	//   ....[120]....
        /*0278*/ 	.word	0x0500000f


	//   ....[121]....
        /*027c*/ 	.word	0x0500000f


	//   ....[122]....
        /*0280*/ 	.word	0x0500000f


	//   ....[123]....
        /*0284*/ 	.word	0x0500000f


	//   ....[124]....
        /*0288*/ 	.word	0x0500000f


	//   ....[125]....
        /*028c*/ 	.word	0x0500000f


	//   ....[126]....
        /*0290*/ 	.word	0x0500000f


	//   ....[127]....
        /*0294*/ 	.word	0x0500000f


	//   ....[128]....
        /*0298*/ 	.word	0x0500000f


	//   ....[129]....
        /*029c*/ 	.word	0x0500000f


	//   ....[130]....
        /*02a0*/ 	.word	0x0500000f


	//   ....[131]....
        /*02a4*/ 	.word	0x0500000f


	//   ....[132]....
        /*02a8*/ 	.word	0x0500000f


	//   ....[133]....
        /*02ac*/ 	.word	0x0500000f


	//   ....[134]....
        /*02b0*/ 	.word	0x0500000f


	//   ....[135]....
        /*02b4*/ 	.word	0x0500000f


	//   ....[136]....
        /*02b8*/ 	.word	0x0500000f


	//   ....[137]....
        /*02bc*/ 	.word	0x0500000f


	//   ....[138]....
        /*02c0*/ 	.word	0x0500000f


	//   ....[139]....
        /*02c4*/ 	.word	0x0500000f


	//   ....[140]....
        /*02c8*/ 	.word	0x0500000f


	//   ....[141]....
        /*02cc*/ 	.word	0x0500000f


	//   ....[142]....
        /*02d0*/ 	.word	0x0500000f


	//   ....[143]....
        /*02d4*/ 	.word	0x0500000f


	//   ....[144]....
        /*02d8*/ 	.word	0x0500000f


	//   ....[145]....
        /*02dc*/ 	.word	0x0500000f


	//   ....[146]....
        /*02e0*/ 	.word	0x0500000f


	//   ....[147]....
        /*02e4*/ 	.word	0x0500000f


	//   ....[148]....
        /*02e8*/ 	.word	0x0500000f


	//   ....[149]....
        /*02ec*/ 	.word	0x0500000f


	//   ....[150]....
        /*02f0*/ 	.word	0x0500000f


	//   ....[151]....
        /*02f4*/ 	.word	0x0500000f


	//   ....[152]....
        /*02f8*/ 	.word	0x0500000f


	//   ....[153]....
        /*02fc*/ 	.word	0x0500000f


	//   ....[154]....
        /*0300*/ 	.word	0x0500000f


	//   ....[155]....
        /*0304*/ 	.word	0x0500000f


	//   ....[156]....
        /*0308*/ 	.word	0x0500000f


	//   ....[157]....
        /*030c*/ 	.word	0x0500000f


	//   ....[158]....
        /*0310*/ 	.word	0x0500000f


	//   ....[159]....
        /*0314*/ 	.word	0x0500000f


	//   ....[160]....
        /*0318*/ 	.word	0x0500000f


	//   ....[161]....
        /*031c*/ 	.word	0x0500000f


	//   ....[162]....
        /*0320*/ 	.word	0x0500000f


	//   ....[163]....
        /*0324*/ 	.word	0x0500000f


	//   ....[164]....
        /*0328*/ 	.word	0x0500000f


	//   ....[165]....
        /*032c*/ 	.word	0x0500000f


	//   ....[166]....
        /*0330*/ 	.word	0x0500000f


	//   ....[167]....
        /*0334*/ 	.word	0x0500000f


	//   ....[168]....
        /*0338*/ 	.word	0x0500000f


	//   ....[169]....
        /*033c*/ 	.word	0x0500000f


	//   ....[170]....
        /*0340*/ 	.word	0x0500000f


	//   ....[171]....
        /*0344*/ 	.word	0x0500000f


	//   ....[172]....
        /*0348*/ 	.word	0x0500000f


	//   ....[173]....
        /*034c*/ 	.word	0x0500000f


	//   ....[174]....
        /*0350*/ 	.word	0x0500000f


	//   ....[175]....
        /*0354*/ 	.word	0x0500000f


	//   ....[176]....
        /*0358*/ 	.word	0x0500000f


	//   ....[177]....
        /*035c*/ 	.word	0x0500000f


	//   ....[178]....
        /*0360*/ 	.word	0x0500000f


	//   ....[179]....
        /*0364*/ 	.word	0x0500000f


	//   ....[180]....
        /*0368*/ 	.word	0x0500000f


	//----- nvinfo : EIATTR_COOP_GROUP_INSTR_OFFSETS
	.align		4
.L_497:
        /*036c*/ 	.byte	0x04, 0x28
        /*036e*/ 	.short	(.L_499 - .L_498)


	//   ....[0]....
.L_498:
        /*0370*/ 	.word	0x00000080


	//   ....[1]....
        /*0374*/ 	.word	0x00000090


	//   ....[2]....
        /*0378*/ 	.word	0x000002d0


	//   ....[3]....
        /*037c*/ 	.word	0x00000430


	//   ....[4]....
        /*0380*/ 	.word	0x00000550


	//   ....[5]....
        /*0384*/ 	.word	0x000006b0


	//   ....[6]....
        /*0388*/ 	.word	0x00001610


	//   ....[7]....
        /*038c*/ 	.word	0x00001cd0


	//   ....[8]....
        /*0390*/ 	.word	0x00001cf0


	//   ....[9]....
        /*0394*/ 	.word	0x00002210


	//   ....[10]....
        /*0398*/ 	.word	0x00002310


	//   ....[11]....
        /*039c*/ 	.word	0x00002940


	//   ....[12]....
        /*03a0*/ 	.word	0x000029b0


	//   ....[13]....
        /*03a4*/ 	.word	0x00003a00


	//   ....[14]....
        /*03a8*/ 	.word	0x00003ee0


	//   ....[15]....
        /*03ac*/ 	.word	0x00003f00


	//   ....[16]....
        /*03b0*/ 	.word	0x00003f80


	//   ....[17]....
        /*03b4*/ 	.word	0x00004560


	//   ....[18]....
        /*03b8*/ 	.word	0x00004620


	//   ....[19]....
        /*03bc*/ 	.word	0x00005ff0


	//   ....[20]....
        /*03c0*/ 	.word	0x00006020


	//   ....[21]....
        /*03c4*/ 	.word	0x00006480


	//   ....[22]....
        /*03c8*/ 	.word	0x00006650


	//   ....[23]....
        /*03cc*/ 	.word	0x00007860


	//   ....[24]....
        /*03d0*/ 	.word	0x000078e0


	//   ....[25]....
        /*03d4*/ 	.word	0x00007950


	//   ....[26]....
        /*03d8*/ 	.word	0x00007980


	//   ....[27]....
        /*03dc*/ 	.word	0x00009380


	//   ....[28]....
        /*03e0*/ 	.word	0x000093b0


	//   ....[29]....
        /*03e4*/ 	.word	0x00009420


	//   ....[30]....
        /*03e8*/ 	.word	0x00009450


	//   ....[31]....
        /*03ec*/ 	.word	0x00009aa0


	//   ....[32]....
        /*03f0*/ 	.word	0x00009ad0


	//   ....[33]....
        /*03f4*/ 	.word	0x00009c20


	//   ....[34]....
        /*03f8*/ 	.word	0x00009c40


	//   ....[35]....
        /*03fc*/ 	.word	0x00009d80


	//   ....[36]....
        /*0400*/ 	.word	0x00009da0


	//   ....[37]....
        /*0404*/ 	.word	0x00009ef0


	//   ....[38]....
        /*0408*/ 	.word	0x00009f10


	//   ....[39]....
        /*040c*/ 	.word	0x0000a610


	//   ....[40]....
        /*0410*/ 	.word	0x0000a640


	//   ....[41]....
        /*0414*/ 	.word	0x0000a790


	//   ....[42]....
        /*0418*/ 	.word	0x0000a7b0


	//   ....[43]....
        /*041c*/ 	.word	0x0000a8f0


	//   ....[44]....
        /*0420*/ 	.word	0x0000a910


	//   ....[45]....
        /*0424*/ 	.word	0x0000aa60


	//   ....[46]....
        /*0428*/ 	.word	0x0000aa80


	//   ....[47]....
        /*042c*/ 	.word	0x0000ac90


	//   ....[48]....
        /*0430*/ 	.word	0x0000c040


	//   ....[49]....
        /*0434*/ 	.word	0x0000c060


	//   ....[50]....
        /*0438*/ 	.word	0x0000c070


	//   ....[51]....
        /*043c*/ 	.word	0x0000c0b0


	//   ....[52]....
        /*0440*/ 	.word	0x0000c100


	//   ....[53]....
        /*0444*/ 	.word	0x0000c120


	//   ....[54]....
        /*0448*/ 	.word	0x0000c170


	//   ....[55]....
        /*044c*/ 	.word	0x0000c190


	//   ....[56]....
        /*0450*/ 	.word	0x0000c1e0


	//   ....[57]....
        /*0454*/ 	.word	0x0000c200


	//   ....[58]....
        /*0458*/ 	.word	0x0000c230


	//   ....[59]....
        /*045c*/ 	.word	0x0000c260


	//   ....[60]....
        /*0460*/ 	.word	0x0000c8a0


	//   ....[61]....
        /*0464*/ 	.word	0x0000c8c0


	//   ....[62]....
        /*0468*/ 	.word	0x0000c8e0


	//   ....[63]....
        /*046c*/ 	.word	0x0000c940


	//   ....[64]....
        /*0470*/ 	.word	0x0000c990


	//   ....[65]....
        /*0474*/ 	.word	0x0000c9b0


	//   ....[66]....
        /*0478*/ 	.word	0x0000ca00


	//   ....[67]....
        /*047c*/ 	.word	0x0000ca20


	//   ....[68]....
        /*0480*/ 	.word	0x0000ca70


	//   ....[69]....
        /*0484*/ 	.word	0x0000ca90


	//   ....[70]....
        /*0488*/ 	.word	0x0000cae0


	//   ....[71]....
        /*048c*/ 	.word	0x0000cb00


	//   ....[72]....
        /*0490*/ 	.word	0x0000cb50


	//   ....[73]....
        /*0494*/ 	.word	0x0000cb70


	//   ....[74]....
        /*0498*/ 	.word	0x0000cba0


	//   ....[75]....
        /*049c*/ 	.word	0x0000cbc0


	//   ....[76]....
        /*04a0*/ 	.word	0x0000cff0


	//   ....[77]....
        /*04a4*/ 	.word	0x0000d040


	//   ....[78]....
        /*04a8*/ 	.word	0x0000d060


	//   ....[79]....
        /*04ac*/ 	.word	0x0000d130


	//   ....[80]....
        /*04b0*/ 	.word	0x0000d140


	//   ....[81]....
        /*04b4*/ 	.word	0x0000d170


	//   ....[82]....
        /*04b8*/ 	.word	0x0000d200


	//   ....[83]....
        /*04bc*/ 	.word	0x0000d2a0


	//   ....[84]....
        /*04c0*/ 	.word	0x0000d2c0


	//   ....[85]....
        /*04c4*/ 	.word	0x0000d360


	//   ....[86]....
        /*04c8*/ 	.word	0x0000d380


	//   ....[87]....
        /*04cc*/ 	.word	0x0000d390


	//   ....[88]....
        /*04d0*/ 	.word	0x0000dab0


	//   ....[89]....
        /*04d4*/ 	.word	0x0000dad0


	//   ....[90]....
        /*04d8*/ 	.word	0x0000dae0


	//   ....[91]....
        /*04dc*/ 	.word	0x0000daf0


	//   ....[92]....
        /*04e0*/ 	.word	0x0000db10


	//   ....[93]....
        /*04e4*/ 	.word	0x0000db70


	//   ....[94]....
        /*04e8*/ 	.word	0x0000db90


	//   ....[95]....
        /*04ec*/ 	.word	0x0000dba0


	//   ....[96]....
        /*04f0*/ 	.word	0x0000dbe0


	//   ....[97]....
        /*04f4*/ 	.word	0x0000dc10


	//   ....[98]....
        /*04f8*/ 	.word	0x0000dc20


	//   ....[99]....
        /*04fc*/ 	.word	0x0000dc40


	//   ....[100]....
        /*0500*/ 	.word	0x0000dfa0


	//   ....[101]....
        /*0504*/ 	.word	0x0000dfc0


	//   ....[102]....
        /*0508*/ 	.word	0x0000dfd0


	//   ....[103]....
        /*050c*/ 	.word	0x0000dfe0


	//   ....[104]....
        /*0510*/ 	.word	0x0000dff0


	//   ....[105]....
        /*0514*/ 	.word	0x0000e010


	//   ....[106]....
        /*0518*/ 	.word	0x0000e080


	//   ....[107]....
        /*051c*/ 	.word	0x0000e0a0


	//   ....[108]....
        /*0520*/ 	.word	0x0000e100


	//   ....[109]....
        /*0524*/ 	.word	0x0000e110


	//   ....[110]....
        /*0528*/ 	.word	0x0000e180


	//   ....[111]....
        /*052c*/ 	.word	0x0000e1f0


	//   ....[112]....
        /*0530*/ 	.word	0x0000e630


	//   ....[113]....
        /*0534*/ 	.word	0x0000e810


	//   ....[114]....
        /*0538*/ 	.word	0x0000edb0


	//   ....[115]....
        /*053c*/ 	.word	0x0000ee90


	//   ....[116]....
        /*0540*/ 	.word	0x0000ef30


	//   ....[117]....
        /*0544*/ 	.word	0x0000efb0


	//   ....[118]....
        /*0548*/ 	.word	0x0000f060


	//   ....[119]....
        /*054c*/ 	.word	0x0000f0c0


	//   ....[120]....
        /*0550*/ 	.word	0x0000f180


	//   ....[121]....
        /*0554*/ 	.word	0x0000f1e0


	//   ....[122]....
        /*0558*/ 	.word	0x0000f2a0


	//   ....[123]....
        /*055c*/ 	.word	0x0000f300


	//   ....[124]....
        /*0560*/ 	.word	0x0000f3c0


	//   ....[125]....
        /*0564*/ 	.word	0x0000f420


	//   ....[126]....
        /*0568*/ 	.word	0x0000f4c0


	//   ....[127]....
        /*056c*/ 	.word	0x0000f550


	//   ....[128]....
        /*0570*/ 	.word	0x0000f5d0


	//   ....[129]....
        /*0574*/ 	.word	0x0000f650


	//   ....[130]....
        /*0578*/ 	.word	0x0000f6f0


	//   ....[131]....
        /*057c*/ 	.word	0x0000f750


	//   ....[132]....
        /*0580*/ 	.word	0x0000f810


	//   ....[133]....
        /*0584*/ 	.word	0x0000f870


	//   ....[134]....
        /*0588*/ 	.word	0x0000f930


	//   ....[135]....
        /*058c*/ 	.word	0x0000f990


	//   ....[136]....
        /*0590*/ 	.word	0x0000fa50


	//   ....[137]....
        /*0594*/ 	.word	0x0000fab0


	//   ....[138]....
        /*0598*/ 	.word	0x0000fb70


	//   ....[139]....
        /*059c*/ 	.word	0x0000fbd0


	//   ....[140]....
        /*05a0*/ 	.word	0x0000fc90


	//   ....[141]....
        /*05a4*/ 	.word	0x0000fcf0


	//   ....[142]....
        /*05a8*/ 	.word	0x0000fd90


	//   ....[143]....
        /*05ac*/ 	.word	0x0000fec0


	//   ....[144]....
        /*05b0*/ 	.word	0x0000ff90


	//   ....[145]....
        /*05b4*/ 	.word	0x00010020


	//   ....[146]....
        /*05b8*/ 	.word	0x00010150


	//   ....[147]....
        /*05bc*/ 	.word	0x000101b0


	//   ....[148]....
        /*05c0*/ 	.word	0x000102c0


	//   ....[149]....
        /*05c4*/ 	.word	0x00010320


	//   ....[150]....
        /*05c8*/ 	.word	0x00010430


	//   ....[151]....
        /*05cc*/ 	.word	0x00010490


	//   ....[152]....
        /*05d0*/ 	.word	0x000105a0


	//   ....[153]....
        /*05d4*/ 	.word	0x00010600


	//   ....[154]....
        /*05d8*/ 	.word	0x000106c0


	//   ....[155]....
        /*05dc*/ 	.word	0x00010820


	//   ....[156]....
        /*05e0*/ 	.word	0x000108c0


	//   ....[157]....
        /*05e4*/ 	.word	0x00010920


	//   ....[158]....
        /*05e8*/ 	.word	0x000109c0


	//   ....[159]....
        /*05ec*/ 	.word	0x00010a20


	//   ....[160]....
        /*05f0*/ 	.word	0x00010ad0


	//   ....[161]....
        /*05f4*/ 	.word	0x00010b30


	//   ....[162]....
        /*05f8*/ 	.word	0x00010bd0


	//   ....[163]....
        /*05fc*/ 	.word	0x00010c30


	//   ....[164]....
        /*0600*/ 	.word	0x00010cd0


	//   ....[165]....
        /*0604*/ 	.word	0x00010d30


	//   ....[166]....
        /*0608*/ 	.word	0x00010dd0


	//   ....[167]....
        /*060c*/ 	.word	0x00010eb0


	//   ....[168]....
        /*0610*/ 	.word	0x00010f50


	//   ....[169]....
        /*0614*/ 	.word	0x00010fb0


	//   ....[170]....
        /*0618*/ 	.word	0x00011080


	//   ....[171]....
        /*061c*/ 	.word	0x000110e0


	//   ....[172]....
        /*0620*/ 	.word	0x000111b0


	//   ....[173]....
        /*0624*/ 	.word	0x00011210


	//   ....[174]....
        /*0628*/ 	.word	0x000112e0


	//   ....[175]....
        /*062c*/ 	.word	0x00011340


	//   ....[176]....
        /*0630*/ 	.word	0x00011410


	//   ....[177]....
        /*0634*/ 	.word	0x00011470


	//   ....[178]....
        /*0638*/ 	.word	0x00011540


	//   ....[179]....
        /*063c*/ 	.word	0x000115d0


	//   ....[180]....
        /*0640*/ 	.word	0x000116f0


	//----- nvinfo : EIATTR_REG_RECONFIG
	.align		4
.L_499:
        /*0644*/ 	.byte	0x01, 0x54
	.zero		2


	//----- nvinfo : EIATTR_SYSCALL_OFFSETS
	.align		4
        /*0648*/ 	.byte	0x04, 0x46
        /*064a*/ 	.short	(.L_501 - .L_500)


	//   ....[0]....
.L_500:
        /*064c*/ 	.word	0x000017f0


	//   ....[1]....
        /*0650*/ 	.word	0x0000b7e0


	//   ....[2]....
        /*0654*/ 	.word	0x0000b930


	//   ....[3]....
        /*0658*/ 	.word	0x0000ba20


	//   ....[4]....
        /*065c*/ 	.word	0x0000c540


	//----- nvinfo : EIATTR_MBARRIER_INSTR_OFFSETS
	.align		4
.L_501:
        /*0660*/ 	.byte	0x04, 0x39
        /*0662*/ 	.short	(.L_503 - .L_502)


	//   ....[0]....
.L_502:
        /*0664*/ 	.word	0x00000180
        /*0668*/ 	.word	0x000000ff
        /*066c*/ 	.word	0x00022800
        /*0670*/ 	.short	0x0100
        /*0672*/ 	.byte	0x08
	.zero		1


	//   ....[1]....
        /*0674*/ 	.word	0x00000190
        /*0678*/ 	.word	0x000000ff
        /*067c*/ 	.word	0x00022820
        /*0680*/ 	.short	0x0100
        /*0682*/ 	.byte	0x08
	.zero		1


	//   ....[2]....
        /*0684*/ 	.word	0x00000280
        /*0688*/ 	.word	0x000000ff
        /*068c*/ 	.word	0x00022830
        /*0690*/ 	.short	0x0100
        /*0692*/ 	.byte	0x08
	.zero		1


	//   ....[3]....
        /*0694*/ 	.word	0x00000290
        /*0698*/ 	.word	0x000000ff
        /*069c*/ 	.word	0x00022840
        /*06a0*/ 	.short	0x0100
        /*06a2*/ 	.byte	0x08
	.zero		1


	//   ....[4]....
        /*06a4*/ 	.word	0x000002a0
        /*06a8*/ 	.word	0x000000ff
        /*06ac*/ 	.word	0x00022838
        /*06b0*/ 	.short	0x0100
        /*06b2*/ 	.byte	0x08
	.zero		1


	//   ....[5]....
        /*06b4*/ 	.word	0x000002b0
        /*06b8*/ 	.word	0x000000ff
        /*06bc*/ 	.word	0x00022848
        /*06c0*/ 	.short	0x0100
        /*06c2*/ 	.byte	0x08
	.zero		1


	//   ....[6]....
        /*06c4*/ 	.word	0x000003e0
        /*06c8*/ 	.word	0x000000ff
        /*06cc*/ 	.word	0x00022850
        /*06d0*/ 	.short	0x0100
        /*06d2*/ 	.byte	0x08
	.zero		1


	//   ....[7]....
        /*06d4*/ 	.word	0x000003f0
        /*06d8*/ 	.word	0x000000ff
        /*06dc*/ 	.word	0x00022860
        /*06e0*/ 	.short	0x0100
        /*06e2*/ 	.byte	0x08
	.zero		1


	//   ....[8]....
        /*06e4*/ 	.word	0x00000400
        /*06e8*/ 	.word	0x000000ff
        /*06ec*/ 	.word	0x00022858
        /*06f0*/ 	.short	0x0100
        /*06f2*/ 	.byte	0x08
	.zero		1


	//   ....[9]....
        /*06f4*/ 	.word	0x00000410
        /*06f8*/ 	.word	0x000000ff
        /*06fc*/ 	.word	0x00022868
        /*0700*/ 	.short	0x0100
        /*0702*/ 	.byte	0x08
	.zero		1


	//   ....[10]....
        /*0704*/ 	.word	0x00000500
        /*0708*/ 	.word	0x000000ff
        /*070c*/ 	.word	0x00022870
        /*0710*/ 	.short	0x0100
        /*0712*/ 	.byte	0x06
	.zero		1


	//   ....[11]....
        /*0714*/ 	.word	0x00000510
        /*0718*/ 	.word	0x000000ff
        /*071c*/ 	.word	0x00022880
        /*0720*/ 	.short	0x0100
        /*0722*/ 	.byte	0x06
	.zero		1


	//   ....[12]....
        /*0724*/ 	.word	0x00000520
        /*0728*/ 	.word	0x000000ff
        /*072c*/ 	.word	0x00022878
        /*0730*/ 	.short	0x0100
        /*0732*/ 	.byte	0x06
	.zero		1


	//   ....[13]....
        /*0734*/ 	.word	0x00000530
        /*0738*/ 	.word	0x000000ff
        /*073c*/ 	.word	0x00022888
        /*0740*/ 	.short	0x0100
        /*0742*/ 	.byte	0x06
	.zero		1


	//   ....[14]....
        /*0744*/ 	.word	0x00000660
        /*0748*/ 	.word	0x000000ff
        /*074c*/ 	.word	0x00022890
        /*0750*/ 	.short	0x0100
        /*0752*/ 	.byte	0x08
	.zero		1


	//   ....[15]....
        /*0754*/ 	.word	0x00000670
        /*0758*/ 	.word	0x000000ff
        /*075c*/ 	.word	0x000228a0
        /*0760*/ 	.short	0x0100
        /*0762*/ 	.byte	0x08
	.zero		1


	//   ....[16]....
        /*0764*/ 	.word	0x00000680
        /*0768*/ 	.word	0x000000ff
        /*076c*/ 	.word	0x00022898
        /*0770*/ 	.short	0x0100
        /*0772*/ 	.byte	0x08
	.zero		1


	//   ....[17]....
        /*0774*/ 	.word	0x00000690
        /*0778*/ 	.word	0x000000ff
        /*077c*/ 	.word	0x000228a8
        /*0780*/ 	.short	0x0100
        /*0782*/ 	.byte	0x08
	.zero		1


	//   ....[18]....
        /*0784*/ 	.word	0x000007d0
        /*0788*/ 	.word	0x000000ff
        /*078c*/ 	.word	0x000228b0
        /*0790*/ 	.short	0x0100
        /*0792*/ 	.byte	0x08
	.zero		1


	//   ....[19]....
        /*0794*/ 	.word	0x000007e0
        /*0798*/ 	.word	0x000000ff
        /*079c*/ 	.word	0x000228c0
        /*07a0*/ 	.short	0x0100
        /*07a2*/ 	.byte	0x08
	.zero		1


	//   ....[20]....
        /*07a4*/ 	.word	0x000007f0
        /*07a8*/ 	.word	0x000000ff
        /*07ac*/ 	.word	0x000228b8
        /*07b0*/ 	.short	0x0100
        /*07b2*/ 	.byte	0x08
	.zero		1


	//   ....[21]....
        /*07b4*/ 	.word	0x00000800
        /*07b8*/ 	.word	0x000000ff
        /*07bc*/ 	.word	0x000228c8
        /*07c0*/ 	.short	0x0100
        /*07c2*/ 	.byte	0x08
	.zero		1


	//   ....[22]....
        /*07c4*/ 	.word	0x00001860
        /*07c8*/ 	.word	0x000000ff
        /*07cc*/ 	.word	0x00022800
        /*07d0*/ 	.short	0x010a
        /*07d2*/ 	.byte	0x2f
	.zero		1


	//   ....[23]....
        /*07d4*/ 	.word	0x00001930
        /*07d8*/ 	.word	0x000000ff
        /*07dc*/ 	.word	0x00022830
        /*07e0*/ 	.short	0x010a
        /*07e2*/ 	.byte	0x16
	.zero		1


	//   ....[24]....
        /*07e4*/ 	.word	0x00001970
        /*07e8*/ 	.word	0x000000ff
        /*07ec*/ 	.word	0x00022830
        /*07f0*/ 	.short	0x010a
        /*07f2*/ 	.byte	0x16
	.zero		1


	//   ....[25]....
        /*07f4*/ 	.word	0x00001d50
        /*07f8*/ 	.word	0x000000ff
        /*07fc*/ 	.word	0x00000000
        /*0800*/ 	.short	0x0101
        /*0802*/ 	.byte	0x06
	.zero		1


	//   ....[26]....
        /*0804*/ 	.word	0x000031c0
        /*0808*/ 	.word	0x000000ff
        /*080c*/ 	.word	0x00022850
        /*0810*/ 	.short	0x010a
        /*0812*/ 	.byte	0x16
	.zero		1


	//   ....[27]....
        /*0814*/ 	.word	0x00003200
        /*0818*/ 	.word	0x000000ff
        /*081c*/ 	.word	0x00022850
        /*0820*/ 	.short	0x010a
        /*0822*/ 	.byte	0x16
	.zero		1


	//   ....[28]....
        /*0824*/ 	.word	0x000035c0
        /*0828*/ 	.word	0x000000ff
        /*082c*/ 	.word	0x00000000
        /*0830*/ 	.short	0x0101
        /*0832*/ 	.byte	0x16
	.zero		1


	//   ....[29]....
        /*0834*/ 	.word	0x00003730
        /*0838*/ 	.word	0x000000ff
        /*083c*/ 	.word	0x00022830
        /*0840*/ 	.short	0x010a
        /*0842*/ 	.byte	0x1a
	.zero		1


	//   ....[30]....
        /*0844*/ 	.word	0x00003770
        /*0848*/ 	.word	0x000000ff
        /*084c*/ 	.word	0x00022830
        /*0850*/ 	.short	0x010a
        /*0852*/ 	.byte	0x1a
	.zero		1


	//   ....[31]....
        /*0854*/ 	.word	0x00003a50
        /*0858*/ 	.word	0x000000ff
        /*085c*/ 	.word	0x00000000
        /*0860*/ 	.short	0x0101
        /*0862*/ 	.byte	0x06
	.zero		1


	//   ....[32]....
        /*0864*/ 	.word	0x00005790
        /*0868*/ 	.word	0x000000ff
        /*086c*/ 	.word	0x00022850
        /*0870*/ 	.short	0x010a
        /*0872*/ 	.byte	0x1a
	.zero		1


	//   ....[33]....
        /*0874*/ 	.word	0x000057e0
        /*0878*/ 	.word	0x000000ff
        /*087c*/ 	.word	0x00022850
        /*0880*/ 	.short	0x010a
        /*0882*/ 	.byte	0x1a
	.zero		1


	//   ....[34]....
        /*0884*/ 	.word	0x00005ae0
        /*0888*/ 	.word	0x000000ff
        /*088c*/ 	.word	0x00000000
        /*0890*/ 	.short	0x0101
        /*0892*/ 	.byte	0x1a
	.zero		1


	//   ....[35]....
        /*0894*/ 	.word	0x00005c20
        /*0898*/ 	.word	0x000000ff
        /*089c*/ 	.word	0x00022830
        /*08a0*/ 	.short	0x010a
        /*08a2*/ 	.byte	0x19
	.zero		1


	//   ....[36]....
        /*08a4*/ 	.word	0x00005c60
        /*08a8*/ 	.word	0x000000ff
        /*08ac*/ 	.word	0x00022830
        /*08b0*/ 	.short	0x010a
        /*08b2*/ 	.byte	0x19
	.zero		1


	//   ....[37]....
        /*08b4*/ 	.word	0x00005eb0
        /*08b8*/ 	.word	0x000000ff
        /*08bc*/ 	.word	0x00000000
        /*08c0*/ 	.short	0x0101
        /*08c2*/ 	.byte	0x06
	.zero		1


	//   ....[38]....
        /*08c4*/ 	.word	0x00007500
        /*08c8*/ 	.word	0x000000ff
        /*08cc*/ 	.word	0x00022850
        /*08d0*/ 	.short	0x010a
        /*08d2*/ 	.byte	0x19
	.zero		1


	//   ....[39]....
        /*08d4*/ 	.word	0x00007550
        /*08d8*/ 	.word	0x000000ff
        /*08dc*/ 	.word	0x00022850
        /*08e0*/ 	.short	0x010a
        /*08e2*/ 	.byte	0x19
	.zero		1


	//   ....[40]....
        /*08e4*/ 	.word	0x00007840
        /*08e8*/ 	.word	0x000000ff
        /*08ec*/ 	.word	0x00000000
        /*08f0*/ 	.short	0x0101
        /*08f2*/ 	.byte	0x19
	.zero		1


	//   ....[41]....
        /*08f4*/ 	.word	0x00009ae0
        /*08f8*/ 	.word	0x000000ff
        /*08fc*/ 	.word	0x00000000
        /*0900*/ 	.short	0x0101
        /*0902*/ 	.byte	0x05
	.zero		1


	//   ....[42]....
        /*0904*/ 	.word	0x0000be20
        /*0908*/ 	.word	0x00000016
        /*090c*/ 	.word	0x00022840
        /*0910*/ 	.short	0x010a
        /*0912*/ 	.byte	0x3f
	.zero		1


	//   ....[43]....
        /*0914*/ 	.word	0x0000c320
        /*0918*/ 	.word	0x00000016
        /*091c*/ 	.word	0x00022830
        /*0920*/ 	.short	0x0107
        /*0922*/ 	.byte	0x3f
	.zero		1


	//   ....[44]....
        /*0924*/ 	.word	0x0000c3f0
        /*0928*/ 	.word	0x00000016
        /*092c*/ 	.word	0x00022830
        /*0930*/ 	.short	0x0101
        /*0932*/ 	.byte	0x3f
	.zero		1


	//   ....[45]....
        /*0934*/ 	.word	0x0000cc80
        /*0938*/ 	.word	0x00000010
        /*093c*/ 	.word	0x00022800
        /*0940*/ 	.short	0x0107
        /*0942*/ 	.byte	0x3f
	.zero		1


	//   ....[46]....
        /*0944*/ 	.word	0x0000cd70
        /*0948*/ 	.word	0x00000010
        /*094c*/ 	.word	0x00022800
        /*0950*/ 	.short	0x0101
        /*0952*/ 	.byte	0x3f
	.zero		1


	//   ....[47]....
        /*0954*/ 	.word	0x0000cd90
        /*0958*/ 	.word	0x00000010
        /*095c*/ 	.word	0x00022820
        /*0960*/ 	.short	0x010a
        /*0962*/ 	.byte	0x3f
	.zero		1


	//   ....[48]....
        /*0964*/ 	.word	0x0000ce20
        /*0968*/ 	.word	0x00000016
        /*096c*/ 	.word	0x00022860
        /*0970*/ 	.short	0x010a
        /*0972*/ 	.byte	0x3f
	.zero		1


	//   ....[49]....
        /*0974*/ 	.word	0x0000d510
        /*0978*/ 	.word	0x00000016
        /*097c*/ 	.word	0x00022850
        /*0980*/ 	.short	0x0107
        /*0982*/ 	.byte	0x3f
	.zero		1


	//   ....[50]....
        /*0984*/ 	.word	0x0000d5e0
        /*0988*/ 	.word	0x00000016
        /*098c*/ 	.word	0x00022850
        /*0990*/ 	.short	0x0101
        /*0992*/ 	.byte	0x3f
	.zero		1


	//   ....[51]....
        /*0994*/ 	.word	0x0000d910
        /*0998*/ 	.word	0x0000000a
        /*099c*/ 	.word	0x00022840
        /*09a0*/ 	.short	0x010a
        /*09a2*/ 	.byte	0x3f
	.zero		1


	//   ....[52]....
        /*09a4*/ 	.word	0x0000dce0
        /*09a8*/ 	.word	0x0000000a
        /*09ac*/ 	.word	0x00022830
        /*09b0*/ 	.short	0x0107
        /*09b2*/ 	.byte	0x3f
	.zero		1


	//   ....[53]....
        /*09b4*/ 	.word	0x0000dda0
        /*09b8*/ 	.word	0x0000000a
        /*09bc*/ 	.word	0x00022830
        /*09c0*/ 	.short	0x0101
        /*09c2*/ 	.byte	0x3f
	.zero		1


	//   ....[54]....
        /*09c4*/ 	.word	0x0000ddd0
        /*09c8*/ 	.word	0x0000000a
        /*09cc*/ 	.word	0x00022860
        /*09d0*/ 	.short	0x010a
        /*09d2*/ 	.byte	0x3f
	.zero		1


	//   ....[55]....
        /*09d4*/ 	.word	0x0000e2f0
        /*09d8*/ 	.word	0x0000000a
        /*09dc*/ 	.word	0x00022850
        /*09e0*/ 	.short	0x0107
        /*09e2*/ 	.byte	0x3f
	.zero		1


	//   ....[56]....
        /*09e4*/ 	.word	0x0000e3b0
        /*09e8*/ 	.word	0x0000000a
        /*09ec*/ 	.word	0x00022850
        /*09f0*/ 	.short	0x0101
        /*09f2*/ 	.byte	0x3f
	.zero		1


	//   ....[57]....
        /*09f4*/ 	.word	0x0000e790
        /*09f8*/ 	.word	0x00000005
        /*09fc*/ 	.word	0x00022820
        /*0a00*/ 	.short	0x010a
        /*0a02*/ 	.byte	0x3f
	.zero		1


	//   ....[58]....
        /*0a04*/ 	.word	0x0000e910
        /*0a08*/ 	.word	0x00000003
        /*0a0c*/ 	.word	0x00022840
        /*0a10*/ 	.short	0x010a
        /*0a12*/ 	.byte	0x3f
	.zero		1


	//   ....[59]....
        /*0a14*/ 	.word	0x0000e9b0
        /*0a18*/ 	.word	0x00000005
        /*0a1c*/ 	.word	0x00022840
        /*0a20*/ 	.short	0x010a
        /*0a22*/ 	.byte	0x3f
	.zero		1


	//   ....[60]....
        /*0a24*/ 	.word	0x0000e9f0
        /*0a28*/ 	.word	0x00000003
        /*0a2c*/ 	.word	0x00022860
        /*0a30*/ 	.short	0x010a
        /*0a32*/ 	.byte	0x3f
	.zero		1


	//   ....[61]....
        /*0a34*/ 	.word	0x0000ea30
        /*0a38*/ 	.word	0x00000005
        /*0a3c*/ 	.word	0x00022860
        /*0a40*/ 	.short	0x010a
        /*0a42*/ 	.byte	0x3f
	.zero		1


	//   ....[62]....
        /*0a44*/ 	.word	0x0000eaa0
        /*0a48*/ 	.word	0x00000003
        /*0a4c*/ 	.word	0x00022800
        /*0a50*/ 	.short	0x010a
        /*0a52*/ 	.byte	0x3f
	.zero		1


	//   ....[63]....
        /*0a54*/ 	.word	0x0000eb00
        /*0a58*/ 	.word	0x00000003
        /*0a5c*/ 	.word	0x00022830
        /*0a60*/ 	.short	0x010a
        /*0a62*/ 	.byte	0x3f
	.zero		1


	//   ....[64]....
        /*0a64*/ 	.word	0x0000eb60
        /*0a68*/ 	.word	0x00000009
        /*0a6c*/ 	.word	0x00022850
        /*0a70*/ 	.short	0x010a
        /*0a72*/ 	.byte	0x3f
	.zero		1


	//   ....[65]....
        /*0a74*/ 	.word	0x0000ebc0
        /*0a78*/ 	.word	0x00000000
        /*0a7c*/ 	.word	0x00022830
        /*0a80*/ 	.short	0x010a
        /*0a82*/ 	.byte	0x3f
	.zero		1


	//   ....[66]....
        /*0a84*/ 	.word	0x0000ec20
        /*0a88*/ 	.word	0x0000000a
        /*0a8c*/ 	.word	0x00022850
        /*0a90*/ 	.short	0x010a
        /*0a92*/ 	.byte	0x3f
	.zero		1


	//   ....[67]....
        /*0a94*/ 	.word	0x0000ec80
        /*0a98*/ 	.word	0x00000000
        /*0a9c*/ 	.word	0x00022830
        /*0aa0*/ 	.short	0x010a
        /*0aa2*/ 	.byte	0x3f
	.zero		1


	//   ....[68]....
        /*0aa4*/ 	.word	0x0000ece0
        /*0aa8*/ 	.word	0x0000000a
        /*0aac*/ 	.word	0x00022850
        /*0ab0*/ 	.short	0x010a
        /*0ab2*/ 	.byte	0x3f
	.zero		1


	//   ....[69]....
        /*0ab4*/ 	.word	0x0000ede0
        /*0ab8*/ 	.word	0x00000016
        /*0abc*/ 	.word	0x00022840
        /*0ac0*/ 	.short	0x010a
        /*0ac2*/ 	.byte	0x3f
	.zero		1


	//   ....[70]....
        /*0ac4*/ 	.word	0x0000fdc0
        /*0ac8*/ 	.word	0x00000010
        /*0acc*/ 	.word	0x00022820
        /*0ad0*/ 	.short	0x010a
        /*0ad2*/ 	.byte	0x3f
	.zero		1


	//   ....[71]....
        /*0ad4*/ 	.word	0x0000fe10
        /*0ad8*/ 	.word	0x00000016
        /*0adc*/ 	.word	0x00022860
        /*0ae0*/ 	.short	0x010a
        /*0ae2*/ 	.byte	0x3f
	.zero		1


	//   ....[72]....
        /*0ae4*/ 	.word	0x00010770
        /*0ae8*/ 	.word	0x0000000a
        /*0aec*/ 	.word	0x00022840
        /*0af0*/ 	.short	0x010a
        /*0af2*/ 	.byte	0x3f
	.zero		1


	//   ....[73]....
        /*0af4*/ 	.word	0x00010e00
        /*0af8*/ 	.word	0x0000000a
        /*0afc*/ 	.word	0x00022860
        /*0b00*/ 	.short	0x010a
        /*0b02*/ 	.byte	0x3f
	.zero		1


	//   ....[74]....
        /*0b04*/ 	.word	0x00011610
        /*0b08*/ 	.word	0x00000005
        /*0b0c*/ 	.word	0x00022820
        /*0b10*/ 	.short	0x010a
        /*0b12*/ 	.byte	0x3f
	.zero		1


	//   ....[75]....
        /*0b14*/ 	.word	0x000117b0
        /*0b18*/ 	.word	0x00000003
        /*0b1c*/ 	.word	0x00022840
        /*0b20*/ 	.short	0x010a
        /*0b22*/ 	.byte	0x3f
	.zero		1


	//   ....[76]....
        /*0b24*/ 	.word	0x00011800
        /*0b28*/ 	.word	0x00000005
        /*0b2c*/ 	.word	0x00022840
        /*0b30*/ 	.short	0x010a
        /*0b32*/ 	.byte	0x3f
	.zero		1


	//   ....[77]....
        /*0b34*/ 	.word	0x00011850
        /*0b38*/ 	.word	0x00000003
        /*0b3c*/ 	.word	0x00022860
        /*0b40*/ 	.short	0x010a
        /*0b42*/ 	.byte	0x3f
	.zero		1


	//----- nvinfo : EIATTR_NUM_MBARRIERS
	.align		4
.L_503:
        /*0b44*/ 	.byte	0x03, 0x38
        /*0b46*/ 	.short	0x0016


	//----- nvinfo : EIATTR_EXIT_INSTR_OFFSETS
	.align		4
        /*0b48*/ 	.byte	0x04, 0x1c
        /*0b4a*/ 	.short	(.L_505 - .L_504)


	//   ....[0]....
.L_504:
        /*0b4c*/ 	.word	0x00000970


	//   ....[1]....
        /*0b50*/ 	.word	0x0000ac00


	//   ....[2]....
        /*0b54*/ 	.word	0x0000ea80


	//----- nvinfo : EIATTR_MAX_THREADS
	.align		4
.L_505:
        /*0b58*/ 	.byte	0x04, 0x05
        /*0b5a*/ 	.short	(.L_507 - .L_506)
.L_506:
        /*0b5c*/ 	.word	0x00000180
        /*0b60*/ 	.word	0x00000001
        /*0b64*/ 	.word	0x00000001


	//----- nvinfo : EIATTR_CRS_STACK_SIZE
	.align		4
.L_507:
        /*0b68*/ 	.byte	0x04, 0x1e
        /*0b6a*/ 	.short	(.L_509 - .L_508)
.L_508:
        /*0b6c*/ 	.word	0x00000000


	//----- nvinfo : EIATTR_CBANK_PARAM_SIZE
	.align		4
.L_509:
        /*0b70*/ 	.byte	0x03, 0x19
        /*0b72*/ 	.short	0x0af0


	//----- nvinfo : EIATTR_PARAM_CBANK
	.align		4
        /*0b74*/ 	.byte	0x04, 0x0a
        /*0b76*/ 	.short	(.L_511 - .L_510)
	.align		4
.L_510:
        /*0b78*/ 	.word	index@(.nv.constant0._ZN7cutlass13device_kernelIN5flash11enable_sm90INS1_16FlashAttnFwdSm90INS1_25CollectiveMainloopFwdSm90ILi2EN4cute5tupleIJNS5_1CILi1EEES8_S8_EEENS6_IJNS7_ILi128EEENS7_ILi96EEENS7_ILi64EEEEEELi256ENS_6half_tEfNS_4arch4Sm90ELb1ELb0ELb0ELb0ELb1ELb0ELb0ELb1ELb0ELb1ELb0ELb0EEENS1_21CollectiveEpilogueFwdINS6_IJSA_NS7_ILi256EEESB_EEES9_SE_SG_Li256ELb0ELb1ELb0ELb0EEENS1_30DynamicPersistentTileSchedulerILi256ELi128ELb0ELb1ELb1EEEEEEEEEvNT_6ParamsE)
        /*0b7c*/ 	.short	0x0210
        /*0b7e*/ 	.short	0x0af0


	//----- nvinfo : EIATTR_SW_WAR
	.align		4
.L_511:
        /*0b80*/ 	.byte	0x04, 0x36
        /*0b82*/ 	.short	(.L_513 - .L_512)
.L_512:
        /*0b84*/ 	.word	0x00000008
.L_513:


//--------------------- .nv.info._ZN7cutlass13device_kernelIN5flash11enable_sm90INS1_16FlashAttnFwdSm90INS1_25CollectiveMainloopFwdSm90ILi2EN4cute5tupleIJNS5_1CILi1EEES8_S8_EEENS6_IJNS7_ILi128EEENS7_ILi96EEENS7_ILi64EEEEEELi256ENS_6half_tEfNS_4arch4Sm90ELb1ELb0ELb0ELb0ELb1ELb0ELb1ELb1ELb0ELb1ELb0ELb0EEENS1_21CollectiveEpilogueFwdINS6_IJSA_NS7_ILi256EEESB_EEES9_SE_SG_Li256ELb0ELb1ELb0ELb0EEENS1_30DynamicPersistentTileSchedulerILi256ELi128ELb0ELb1ELb1EEEEEEEEEvNT_6ParamsE --------------------------
	.section	.nv.info._ZN7cutlass13device_kernelIN5flash11enable_sm90INS1_16FlashAttnFwdSm90INS1_25CollectiveMainloopFwdSm90ILi2EN4cute5tupleIJNS5_1CILi1EEES8_S8_EEENS6_IJNS7_ILi128EEENS7_ILi96EEENS7_ILi64EEEEEELi256ENS_6half_tEfNS_4arch4Sm90ELb1ELb0ELb0ELb0ELb1ELb0ELb1ELb1ELb0ELb1ELb0ELb0EEENS1_21CollectiveEpilogueFwdINS6_IJSA_NS7_ILi256EEESB_EEES9_SE_SG_Li256ELb0ELb1ELb0ELb0EEENS1_30DynamicPersistentTileSchedulerILi256ELi128ELb0ELb1ELb1EEEEEEEEEvNT_6ParamsE,"",@"SHT_CUDA_INFO"
	.sectionflags	@""
	.align	4


	//----- nvinfo : EIATTR_CUDA_API_VERSION
	.align		4
        /*0000*/ 	.byte	0x04, 0x37
        /*0002*/ 	.short	(.L_515 - .L_514)
.L_514:
        /*0004*/ 	.word	0x00000082


	//----- nvinfo : EIATTR_KPARAM_INFO
	.align		4
.L_515:
        /*0008*/ 	.byte	0x04, 0x17
        /*000a*/ 	.short	(.L_517 - .L_516)
.L_516:
        /*000c*/ 	.word	0x00000000
        /*0010*/ 	.short	0x0000
        /*0012*/ 	.short	0x0070
        /*0014*/ 	.byte	0x00, 0xf0, 0x01, 0x2e


	//----- nvinfo : EIATTR_SPARSE_MMA_MASK
	.align		4
.L_517:
        /*0018*/ 	.byte	0x03, 0x50
        /*001a*/ 	.short	0x0000


	//----- nvinfo : EIATTR_MAXREG_COUNT
	.align		4
        /*001c*/ 	.byte	0x03, 0x1b
        /*001e*/ 	.short	0x00a8


	//----- nvinfo : EIATTR_NUM_BARRIERS
	.align		4
        /*0020*/ 	.byte	0x02, 0x4c
        /*0022*/ 	.byte	0x10
	.zero		1


	//----- nvinfo : EIATTR_EXTERNS
	.align		4
        /*0024*/ 	.byte	0x04, 0x0f
        /*0026*/ 	.short	(.L_519 - .L_518)


	//   ....[0]....
	.align		4
.L_518:
        /*0028*/ 	.word	index@(__assertfail)


	//----- nvinfo : EIATTR_ANNOTATIONS
	.align		4
.L_519:
        /*002c*/ 	.byte	0x04, 0x55
        /*002e*/ 	.short	(.L_521 - .L_520)


	//   ....[0]....
.L_520:
        /*0030*/ 	.word	0x00000001
        /*0034*/ 	.byte	0xc0, 0x08, 0x00, 0x00, 0x01, 0x00, 0x00, 0x00, 0xc0, 0x09, 0x00, 0x00, 0x01, 0x00, 0x00, 0x00
        /*0044*/ 	.byte	0x20, 0xc3, 0x00, 0x00, 0x01, 0x00, 0x00, 0x00, 0xc0, 0xc3, 0x00, 0x00, 0x01, 0x00, 0x00, 0x00
        /*0054*/ 	.byte	0xb0, 0xc7, 0x00, 0x00, 0x01, 0x00, 0x00, 0x00, 0xe0, 0xc7, 0x00, 0x00, 0x01, 0x00, 0x00, 0x00
        /*0064*/ 	.byte	0x60, 0xd6, 0x00, 0x00, 0x01, 0x00, 0x00, 0x00, 0x20, 0xf2, 0x00, 0x00, 0x01, 0x00, 0x00, 0x00
        /*0074*/ 	.byte	0x40, 0xf2, 0x00, 0x00, 0x01, 0x00, 0x00, 0x00, 0x70, 0xf3, 0x00, 0x00, 0x01, 0x00, 0x00, 0x00
        /*0084*/ 	.byte	0xe0, 0xf4, 0x00, 0x00, 0x01, 0x00, 0x00, 0x00, 0xe0, 0x0b, 0x01, 0x00, 0x01, 0x00, 0x00, 0x00
        /*0094*/ 	.byte	0x80, 0x0d, 0x01, 0x00, 0x01, 0x00, 0x00, 0x00, 0x60, 0x31, 0x01, 0x00


	//----- nvinfo : EIATTR_MERCURY_ISA_VERSION
	.align		4
.L_521:
        /*00a0*/ 	.byte	0x03, 0x5f
        /*00a2*/ 	.short	0x0101


	//----- nvinfo : EIATTR_INT_WARP_WIDE_INSTR_OFFSETS
	.align		4
        /*00a4*/ 	.byte	0x04, 0x31
        /*00a6*/ 	.short	(.L_523 - .L_522)


	//   ....[0]....
.L_522:
        /*00a8*/ 	.word	0x000000c0


	//   ....[1]....
        /*00ac*/ 	.word	0x000000d0


	//   ....[2]....
        /*00b0*/ 	.word	0x000000e0


	//   ....[3]....
        /*00b4*/ 	.word	0x00000180


	//   ....[4]....
        /*00b8*/ 	.word	0x0000cda0


	//   ....[5]....
        /*00bc*/ 	.word	0x0000ce30


	//   ....[6]....
        /*00c0*/ 	.word	0x00010970


	//   ....[7]....
        /*00c4*/ 	.word	0x00010a00


	//----- nvinfo : EIATTR_COOP_GROUP_MASK_REGIDS
	.align		4
.L_523:
        /*00c8*/ 	.byte	0x04, 0x29
        /*00ca*/ 	.short	(.L_525 - .L_524)


	//   ....[0]....
.L_524:
        /*00cc*/ 	.word	0xffffffff


	//   ....[1]....
        /*00d0*/ 	.word	0xffffffff


	//   ....[2]....
        /*00d4*/ 	.word	0xffffffff


	//   ....[3]....
        /*00d8*/ 	.word	0xffffffff


	//   ....[4]....
        /*00dc*/ 	.word	0xffffffff


	//   ....[5]....
        /*00e0*/ 	.word	0xffffffff


	//   ....[6]....
        /*00e4*/ 	.word	0xffffffff


	//   ....[7]....
        /*00e8*/ 	.word	0xffffffff


	//   ....[8]....
        /*00ec*/ 	.word	0xffffffff


	//   ....[9]....
        /*00f0*/ 	.word	0xffffffff


	//   ....[10]....
        /*00f4*/ 	.word	0xffffffff


	//   ....[11]....
        /*00f8*/ 	.word	0xffffffff


	//   ....[12]....
        /*00fc*/ 	.word	0xffffffff


	//   ....[13]....
        /*0100*/ 	.word	0xffffffff


	//   ....[14]....
        /*0104*/ 	.word	0xffffffff


	//   ....[15]....
        /*0108*/ 	.word	0xffffffff


	//   ....[16]....
        /*010c*/ 	.word	0xffffffff


	//   ....[17]....
        /*0110*/ 	.word	0xffffffff


	//   ....[18]....
        /*0114*/ 	.word	0xffffffff


	//   ....[19]....
        /*0118*/ 	.word	0xffffffff


	//   ....[20]....
        /*011c*/ 	.word	0xffffffff


	//   ....[21]....
        /*0120*/ 	.word	0xffffffff


	//   ....[22]....
        /*0124*/ 	.word	0xffffffff


	//   ....[23]....
        /*0128*/ 	.word	0xffffffff


	//   ....[24]....
        /*012c*/ 	.word	0xffffffff


	//   ....[25]....
        /*0130*/ 	.word	0xffffffff


	//   ....[26]....
        /*0134*/ 	.word	0xffffffff


	//   ....[27]....
        /*0138*/ 	.word	0xffffffff


	//   ....[28]....
        /*013c*/ 	.word	0xffffffff


	//   ....[29]....
        /*0140*/ 	.word	0xffffffff


	//   ....[30]....
        /*0144*/ 	.word	0xffffffff


	//   ....[31]....
        /*0148*/ 	.word	0xffffffff


	//   ....[32]....
        /*014c*/ 	.word	0xffffffff


	//   ....[33]....
        /*0150*/ 	.word	0xffffffff


	//   ....[34]....
        /*0154*/ 	.word	0xffffffff


	//   ....[35]....
        /*0158*/ 	.word	0xffffffff


	//   ....[36]....
        /*015c*/ 	.word	0xffffffff


	//   ....[37]....
        /*0160*/ 	.word	0xffffffff


	//   ....[38]....
        /*0164*/ 	.word	0xffffffff


	//   ....[39]....
        /*0168*/ 	.word	0xffffffff


	//   ....[40]....
        /*016c*/ 	.word	0xffffffff


	//   ....[41]....
        /*0170*/ 	.word	0xffffffff


	//   ....[42]....
        /*0174*/ 	.word	0xffffffff


	//   ....[43]....
        /*0178*/ 	.word	0xffffffff


	//   ....[44]....
        /*017c*/ 	.word	0xffffffff


	//   ....[45]....
        /*0180*/ 	.word	0xffffffff


	//   ....[46]....
        /*0184*/ 	.word	0xffffffff


	//   ....[47]....
        /*0188*/ 	.word	0xffffffff


	//   ....[48]....
        /*018c*/ 	.word	0xffffffff


	//   ....[49]....
        /*0190*/ 	.word	0xffffffff


	//   ....[50]....
        /*0194*/ 	.word	0xffffffff


	//   ....[51]....
        /*0198*/ 	.word	0xffffffff


	//   ....[52]....
        /*019c*/ 	.word	0xffffffff


	//   ....[53]....
        /*01a0*/ 	.word	0xffffffff


	//   ....[54]....
        /*01a4*/ 	.word	0xffffffff


	//   ....[55]....
        /*01a8*/ 	.word	0xffffffff


	//   ....[56]....
        /*01ac*/ 	.word	0xffffffff


	//   ....[57]....
        /*01b0*/ 	.word	0xffffffff


	//   ....[58]....
        /*01b4*/ 	.word	0xffffffff


	//   ....[59]....
        /*01b8*/ 	.word	0xffffffff


	//   ....[60]....
        /*01bc*/ 	.word	0xffffffff


	//   ....[61]....
        /*01c0*/ 	.word	0xffffffff


	//   ....[62]....
        /*01c4*/ 	.word	0xffffffff


	//   ....[63]....
        /*01c8*/ 	.word	0xffffffff


	//   ....[64]....
        /*01cc*/ 	.word	0xffffffff


	//   ....[65]....
        /*01d0*/ 	.word	0xffffffff


	//   ....[66]....
        /*01d4*/ 	.word	0xffffffff


	//   ....[67]....
        /*01d8*/ 	.word	0xffffffff


	//   ....[68]....
        /*01dc*/ 	.word	0xffffffff


	//   ....[69]....
        /*01e0*/ 	.word	0xffffffff


	//   ....[70]....
        /*01e4*/ 	.word	0xffffffff


	//   ....[71]....
        /*01e8*/ 	.word	0xffffffff


	//   ....[72]....
        /*01ec*/ 	.word	0xffffffff


	//   ....[73]....
        /*01f0*/ 	.word	0xffffffff


	//   ....[74]....
        /*01f4*/ 	.word	0xffffffff


	//   ....[75]....
        /*01f8*/ 	.word	0xffffffff


	//   ....[76]....
        /*01fc*/ 	.word	0xffffffff


	//   ....[77]....
        /*0200*/ 	.word	0xffffffff


	//   ....[78]....
        /*0204*/ 	.word	0xffffffff


	//   ....[79]....
        /*0208*/ 	.word	0xffffffff


	//   ....[80]....
        /*020c*/ 	.word	0xffffffff


	//   ....[81]....
        /*0210*/ 	.word	0xffffffff


	//   ....[82]....
        /*0214*/ 	.word	0xffffffff


	//   ....[83]....
        /*0218*/ 	.word	0xffffffff


	//   ....[84]....
        /*021c*/ 	.word	0xffffffff


	//   ....[85]....
        /*0220*/ 	.word	0xffffffff


	//   ....[86]....
        /*0224*/ 	.word	0xffffffff


	//   ....[87]....
        /*0228*/ 	.word	0xffffffff


	//   ....[88]....
        /*022c*/ 	.word	0xffffffff


	//   ....[89]....
        /*0230*/ 	.word	0xffffffff


	//   ....[90]....
        /*0234*/ 	.word	0xffffffff


	//   ....[91]....
        /*0238*/ 	.word	0xffffffff


	//   ....[92]....
        /*023c*/ 	.word	0xffffffff


	//   ....[93]....
        /*0240*/ 	.word	0xffffffff


	//   ....[94]....
        /*0244*/ 	.word	0xffffffff


	//   ....[95]....
        /*0248*/ 	.word	0xffffffff


	//   ....[96]....
        /*024c*/ 	.word	0xffffffff


	//   ....[97]....
        /*0250*/ 	.word	0xffffffff


	//   ....[98]....
        /*0254*/ 	.word	0xffffffff


	//   ....[99]....
        /*0258*/ 	.word	0xffffffff


	//   ....[100]....
        /*025c*/ 	.word	0xffffffff


	//   ....[101]....
        /*0260*/ 	.word	0xffffffff


	//   ....[102]....
        /*0264*/ 	.word	0xffffffff


	//   ....[103]....
        /*0268*/ 	.word	0xffffffff


	//   ....[104]....
        /*026c*/ 	.word	0xffffffff


	//   ....[105]....
        /*0270*/ 	.word	0xffffffff


	//   ....[106]....
        /*0274*/ 	.word	0xffffffff


	//   ....[107]....
        /*0278*/ 	.word	0xffffffff


	//   ....[108]....
        /*027c*/ 	.word	0xffffffff


	//   ....[109]....
        /*0280*/ 	.word	0xffffffff


	//   ....[110]....
        /*0284*/ 	.word	0xffffffff


	//   ....[111]....
        /*0288*/ 	.word	0xffffffff


	//   ....[112]....
        /*028c*/ 	.word	0xffffffff


	//   ....[113]....
        /*0290*/ 	.word	0xffffffff


	//   ....[114]....
        /*0294*/ 	.word	0xffffffff


	//   ....[115]....
        /*0298*/ 	.word	0xffffffff


	//   ....[116]....
        /*029c*/ 	.word	0xffffffff


	//   ....[117]....
        /*02a0*/ 	.word	0xffffffff


	//   ....[118]....
        /*02a4*/ 	.word	0xffffffff


	//   ....[119]....
        /*02a8*/ 	.word	0xffffffff


	//   ....[120]....
        /*02ac*/ 	.word	0xffffffff


	//   ....[121]....
        /*02b0*/ 	.word	0xffffffff


	//   ....[122]....
        /*02b4*/ 	.word	0xffffffff


	//   ....[123]....
        /*02b8*/ 	.word	0xffffffff


	//   ....[124]....
        /*02bc*/ 	.word	0xffffffff


	//   ....[125]....
        /*02c0*/ 	.word	0xffffffff


	//   ....[126]....
        /*02c4*/ 	.word	0xffffffff


	//   ....[127]....
        /*02c8*/ 	.word	0xffffffff


	//   ....[128]....
        /*02cc*/ 	.word	0xffffffff


	//   ....[129]....
        /*02d0*/ 	.word	0xffffffff


	//   ....[130]....
        /*02d4*/ 	.word	0x0500000f


	//   ....[131]....
        /*02d8*/ 	.word	0x0500000f


	//   ....[132]....
        /*02dc*/ 	.word	0x0500000f


	//   ....[133]....
        /*02e0*/ 	.word	0x0500000f


	//   ....[134]....
        /*02e4*/ 	.word	0x0500000f


	//   ....[135]....
        /*02e8*/ 	.word	0x0500000f


	//   ....[136]....
        /*02ec*/ 	.word	0x0500000f


	//   ....[137]....
        /*02f0*/ 	.word	0x0500000f


	//   ....[138]....
        /*02f4*/ 	.word	0x0500000f


	//   ....[139]....
        /*02f8*/ 	.word	0x0500000f


	//   ....[140]....
        /*02fc*/ 	.word	0x0500000f


	//   ....[141]....
        /*0300*/ 	.word	0x0500000f


	//   ....[142]....
        /*0304*/ 	.word	0x0500000f


	//   ....[143]....
        /*0308*/ 	.word	0x0500000f


	//   ....[144]....
        /*030c*/ 	.word	0x0500000f


	//   ....[145]....
        /*0310*/ 	.word	0x0500000f


	//   ....[146]....
        /*0314*/ 	.word	0x0500000f


	//   ....[147]....
        /*0318*/ 	.word	0x0500000f


	//   ....[148]....
        /*031c*/ 	.word	0x0500000f


	//   ....[149]....
        /*0320*/ 	.word	0x0500000f


	//   ....[150]....
        /*0324*/ 	.word	0x0500000f


	//   ....[151]....
        /*0328*/ 	.word	0x0500000f


	//   ....[152]....
        /*032c*/ 	.word	0x0500000f


	//   ....[153]....
        /*0330*/ 	.word	0x0500000f


	//   ....[154]....
        /*0334*/ 	.word	0x0500000f


	//   ....[155]....
        /*0338*/ 	.word	0x0500000f


	//   ....[156]....
        /*033c*/ 	.word	0x0500000f


	//   ....[157]....
        /*0340*/ 	.word	0x0500000f


	//   ....[158]....
        /*0344*/ 	.word	0x0500000f


	//   ....[159]....
        /*0348*/ 	.word	0x0500000f


	//   ....[160]....
        /*034c*/ 	.word	0x0500000f


	//   ....[161]....
        /*0350*/ 	.word	0x0500000f


	//   ....[162]....
        /*0354*/ 	.word	0x0500000f


	//   ....[163]....
        /*0358*/ 	.word	0x0500000f


	//   ....[164]....
        /*035c*/ 	.word	0x0500000f


	//   ....[165]....
        /*0360*/ 	.word	0x0500000f


	//   ....[166]....
        /*0364*/ 	.word	0x0500000f


	//   ....[167]....
        /*0368*/ 	.word	0x0500000f


	//   ....[168]....
        /*036c*/ 	.word	0x0500000f


	//   ....[169]....
        /*0370*/ 	.word	0x0500000f


	//   ....[170]....
        /*0374*/ 	.word	0x0500000f


	//   ....[171]....
        /*0378*/ 	.word	0x0500000f


	//   ....[172]....
        /*037c*/ 	.word	0x0500000f


	//   ....[173]....
        /*0380*/ 	.word	0x0500000f


	//   ....[174]....
        /*0384*/ 	.word	0x0500000f


	//   ....[175]....
        /*0388*/ 	.word	0x0500000f


	//   ....[176]....
        /*038c*/ 	.word	0x0500000f


	//   ....[177]....
        /*0390*/ 	.word	0x0500000f


	//   ....[178]....
        /*0394*/ 	.word	0x0500000f


	//   ....[179]....
        /*0398*/ 	.word	0x0500000f


	//   ....[180]....
        /*039c*/ 	.word	0x0500000f


	//   ....[181]....
        /*03a0*/ 	.word	0x0500000f


	//   ....[182]....
        /*03a4*/ 	.word	0x0500000f


	//   ....[183]....
        /*03a8*/ 	.word	0x0500000f


	//   ....[184]....
        /*03ac*/ 	.word	0x0500000f


	//   ....[185]....
        /*03b0*/ 	.word	0x0500000f


	//   ....[186]....
        /*03b4*/ 	.word	0x0500000f


	//   ....[187]....
        /*03b8*/ 	.word	0x0500000f


	//   ....[188]....
        /*03bc*/ 	.word	0x0500000f


	//   ....[189]....
        /*03c0*/ 	.word	0x0500000f


	//   ....[190]....
        /*03c4*/ 	.word	0x0500000f


	//   ....[191]....
        /*03c8*/ 	.word	0x0500000f


	//   ....[192]....
        /*03cc*/ 	.word	0x0500000f


	//   ....[193]....
        /*03d0*/ 	.word	0x0500000f


	//   ....[194]....
        /*03d4*/ 	.word	0x0500000f


	//   ....[195]....
        /*03d8*/ 	.word	0x0500000f


	//   ....[196]....
        /*03dc*/ 	.word	0x0500000f


	//   ....[197]....
        /*03e0*/ 	.word	0x0500000f


	//   ....[198]....
        /*03e4*/ 	.word	0x0500000f


	//   ....[199]....
        /*03e8*/ 	.word	0x0500000f


	//   ....[200]....
        /*03ec*/ 	.word	0x0500000f


	//   ....[201]....
        /*03f0*/ 	.word	0x0500000f


	//   ....[202]....
        /*03f4*/ 	.word	0x0500000f


	//   ....[203]....
        /*03f8*/ 	.word	0x0500000f


	//   ....[204]....
        /*03fc*/ 	.word	0x0500000f


	//   ....[205]....
        /*0400*/ 	.word	0x0500000f


	//   ....[206]....
        /*0404*/ 	.word	0x0500000f


	//   ....[207]....
        /*0408*/ 	.word	0x0500000f


	//   ....[208]....
        /*040c*/ 	.word	0x0500000f


	//   ....[209]....
        /*0410*/ 	.word	0x0500000f


	//   ....[210]....
        /*0414*/ 	.word	0x0500000f


	//   ....[211]....
        /*0418*/ 	.word	0x0500000f


	//   ....[212]....
        /*041c*/ 	.word	0x0500000f


	//----- nvinfo : EIATTR_COOP_GROUP_INSTR_OFFSETS
	.align		4
.L_525:
        /*0420*/ 	.byte	0x04, 0x28
        /*0422*/ 	.short	(.L_527 - .L_526)


	//   ....[0]....
.L_526:
        /*0424*/ 	.word	0x00000080


	//   ....[1]....
        /*0428*/ 	.word	0x00000090


	//   ....[2]....
        /*042c*/ 	.word	0x000002f0


	//   ....[3]....
        /*0430*/ 	.word	0x00000450


	//   ....[4]....
        /*0434*/ 	.word	0x00000570


	//   ....[5]....
        /*0438*/ 	.word	0x000006d0


	//   ....[6]....
        /*043c*/ 	.word	0x00001670


	//   ....[7]....
        /*0440*/ 	.word	0x000027d0


	//   ....[8]....
        /*0444*/ 	.word	0x000027f0


	//   ....[9]....
        /*0448*/ 	.word	0x00003120


	//   ....[10]....
        /*044c*/ 	.word	0x00003170


	//   ....[11]....
        /*0450*/ 	.word	0x00003190


	//   ....[12]....
        /*0454*/ 	.word	0x000031b0


	//   ....[13]....
        /*0458*/ 	.word	0x00004aa0


	//   ....[14]....
        /*045c*/ 	.word	0x00004ac0


	//   ....[15]....
        /*0460*/ 	.word	0x00005390


	//   ....[16]....
        /*0464*/ 	.word	0x00005450


	//   ....[17]....
        /*0468*/ 	.word	0x00005460


	//   ....[18]....
        /*046c*/ 	.word	0x00005490


	//   ....[19]....
        /*0470*/ 	.word	0x00007800


	//   ....[20]....
        /*0474*/ 	.word	0x00007860


	//   ....[21]....
        /*0478*/ 	.word	0x00007880


	//   ....[22]....
        /*047c*/ 	.word	0x000078b0


	//   ....[23]....
        /*0480*/ 	.word	0x00008e30


	//   ....[24]....
        /*0484*/ 	.word	0x00008eb0


	//   ....[25]....
        /*0488*/ 	.word	0x00008f20


	//   ....[26]....
        /*048c*/ 	.word	0x00008f40


	//   ....[27]....
        /*0490*/ 	.word	0x0000aa60


	//   ....[28]....
        /*0494*/ 	.word	0x0000aa90


	//   ....[29]....
        /*0498*/ 	.word	0x0000aac0


	//   ....[30]....
        /*049c*/ 	.word	0x0000ab20


	//   ....[31]....
        /*04a0*/ 	.word	0x0000b0b0


	//   ....[32]....
        /*04a4*/ 	.word	0x0000b0e0


	//   ....[33]....
        /*04a8*/ 	.word	0x0000b230


	//   ....[34]....
        /*04ac*/ 	.word	0x0000b250


	//   ....[35]....
        /*04b0*/ 	.word	0x0000b390


	//   ....[36]....
        /*04b4*/ 	.word	0x0000b3b0


	//   ....[37]....
        /*04b8*/ 	.word	0x0000b500


	//   ....[38]....
        /*04bc*/ 	.word	0x0000b520


	//   ....[39]....
        /*04c0*/ 	.word	0x0000bcf0


	//   ....[40]....
        /*04c4*/ 	.word	0x0000bd10


	//   ....[41]....
        /*04c8*/ 	.word	0x0000be50


	//   ....[42]....
        /*04cc*/ 	.word	0x0000be70


	//   ....[43]....
        /*04d0*/ 	.word	0x0000bfb0


	//   ....[44]....
        /*04d4*/ 	.word	0x0000bfd0


	//   ....[45]....
        /*04d8*/ 	.word	0x0000c120


	//   ....[46]....
        /*04dc*/ 	.word	0x0000c140


	//   ....[47]....
        /*04e0*/ 	.word	0x0000c350


	//   ....[48]....
        /*04e4*/ 	.word	0x0000d800


	//   ....[49]....
        /*04e8*/ 	.word	0x0000d820


	//   ....[50]....
        /*04ec*/ 	.word	0x0000d830


	//   ....[51]....
        /*04f0*/ 	.word	0x0000d870


	//   ....[52]....
        /*04f4*/ 	.word	0x0000d8c0


	//   ....[53]....
        /*04f8*/ 	.word	0x0000d8e0


	//   ....[54]....
        /*04fc*/ 	.word	0x0000d930


	//   ....[55]....
        /*0500*/ 	.word	0x0000d950


	//   ....[56]....
        /*0504*/ 	.word	0x0000d9a0


	//   ....[57]....
        /*0508*/ 	.word	0x0000d9c0


	//   ....[58]....
        /*050c*/ 	.word	0x0000d9f0


	//   ....[59]....
        /*0510*/ 	.word	0x0000da20


	//   ....[60]....
        /*0514*/ 	.word	0x0000e080


	//   ....[61]....
        /*0518*/ 	.word	0x0000e0a0


	//   ....[62]....
        /*051c*/ 	.word	0x0000e0d0


	//   ....[63]....
        /*0520*/ 	.word	0x0000e0f0


	//   ....[64]....
        /*0524*/ 	.word	0x0000e110


	//   ....[65]....
        /*0528*/ 	.word	0x0000e130


	//   ....[66]....
        /*052c*/ 	.word	0x0000e150


	//   ....[67]....
        /*0530*/ 	.word	0x0000e170


	//   ....[68]....
        /*0534*/ 	.word	0x0000e1a0


	//   ....[69]....
        /*0538*/ 	.word	0x0000e1d0


	//   ....[70]....
        /*053c*/ 	.word	0x0000e210


	//   ....[71]....
        /*0540*/ 	.word	0x0000e270


	//   ....[72]....
        /*0544*/ 	.word	0x0000e390


	//   ....[73]....
        /*0548*/ 	.word	0x0000e420


	//   ....[74]....
        /*054c*/ 	.word	0x0000e430


	//   ....[75]....
        /*0550*/ 	.word	0x0000e540


	//   ....[76]....
        /*0554*/ 	.word	0x0000ebc0


	//   ....[77]....
        /*0558*/ 	.word	0x0000ebf0


	//   ....[78]....
        /*055c*/ 	.word	0x0000ec00


	//   ....[79]....
        /*0560*/ 	.word	0x0000ec40


	//   ....[80]....
        /*0564*/ 	.word	0x0000ecf0


	//   ....[81]....
        /*0568*/ 	.word	0x0000ed10


	//   ....[82]....
        /*056c*/ 	.word	0x0000ede0


	//   ....[83]....
        /*0570*/ 	.word	0x0000ee00


	//   ....[84]....
        /*0574*/ 	.word	0x0000ee90


	//   ....[85]....
        /*0578*/ 	.word	0x0000eeb0


	//   ....[86]....
        /*057c*/ 	.word	0x0000ef40


	//   ....[87]....
        /*0580*/ 	.word	0x0000ef60


	//   ....[88]....
        /*0584*/ 	.word	0x0000eff0


	//   ....[89]....
        /*0588*/ 	.word	0x0000f010


	//   ....[90]....
        /*058c*/ 	.word	0x0000f0a0


	//   ....[91]....
        /*0590*/ 	.word	0x0000f0f0


	//   ....[92]....
        /*0594*/ 	.word	0x0000f520


	//   ....[93]....
        /*0598*/ 	.word	0x0000f570


	//   ....[94]....
        /*059c*/ 	.word	0x0000f590


	//   ....[95]....
        /*05a0*/ 	.word	0x0000f650


	//   ....[96]....
        /*05a4*/ 	.word	0x0000f670


	//   ....[97]....
        /*05a8*/ 	.word	0x0000f720


	//   ....[98]....
        /*05ac*/ 	.word	0x0000f730


	//   ....[99]....
        /*05b0*/ 	.word	0x0000f760


	//   ....[100]....
        /*05b4*/ 	.word	0x0000f7f0


	//   ....[101]....
        /*05b8*/ 	.word	0x0000f890


	//   ....[102]....
        /*05bc*/ 	.word	0x0000f8b0


	//   ....[103]....
        /*05c0*/ 	.word	0x0000f8c0


	//   ....[104]....
        /*05c4*/ 	.word	0x0000ffc0


	//   ....[105]....
        /*05c8*/ 	.word	0x0000ffe0


	//   ....[106]....
        /*05cc*/ 	.word	0x0000fff0


	//   ....[107]....
        /*05d0*/ 	.word	0x00010000


	//   ....[108]....
        /*05d4*/ 	.word	0x00010020


	//   ....[109]....
        /*05d8*/ 	.word	0x00010080


	//   ....[110]....
        /*05dc*/ 	.word	0x000100a0


	//   ....[111]....
        /*05e0*/ 	.word	0x000100b0


	//   ....[112]....
        /*05e4*/ 	.word	0x000100f0


	//   ....[113]....
        /*05e8*/ 	.word	0x00010120


	//   ....[114]....
        /*05ec*/ 	.word	0x00010130


	//   ....[115]....
        /*05f0*/ 	.word	0x00010150


	//   ....[116]....
        /*05f4*/ 	.word	0x000104a0


	//   ....[117]....
        /*05f8*/ 	.word	0x000104c0


	//   ....[118]....
        /*05fc*/ 	.word	0x000104d0


	//   ....[119]....
        /*0600*/ 	.word	0x000104e0


	//   ....[120]....
        /*0604*/ 	.word	0x000104f0


	//   ....[121]....
        /*0608*/ 	.word	0x00010510


	//   ....[122]....
        /*060c*/ 	.word	0x00010580


	//   ....[123]....
        /*0610*/ 	.word	0x000105a0


	//   ....[124]....
        /*0614*/ 	.word	0x00010600


	//   ....[125]....
        /*0618*/ 	.word	0x00010610


	//   ....[126]....
        /*061c*/ 	.word	0x00010680


	//   ....[127]....
        /*0620*/ 	.word	0x000106f0


	//   ....[128]....
        /*0624*/ 	.word	0x00010b20


	//   ....[129]....
        /*0628*/ 	.word	0x00010d00


	//   ....[130]....
        /*062c*/ 	.word	0x00011320


	//   ....[131]....
        /*0630*/ 	.word	0x00011400


	//   ....[132]....
        /*0634*/ 	.word	0x000114a0


	//   ....[133]....
        /*0638*/ 	.word	0x00011520


	//   ....[134]....
        /*063c*/ 	.word	0x000115d0


	//   ....[135]....
        /*0640*/ 	.word	0x00011630


	//   ....[136]....
        /*0644*/ 	.word	0x000116f0


	//   ....[137]....
        /*0648*/ 	.word	0x00011750


	//   ....[138]....
        /*064c*/ 	.word	0x00011810


	//   ....[139]....
        /*0650*/ 	.word	0x00011870


	//   ....[140]....
        /*0654*/ 	.word	0x00011930


	//   ....[141]....
        /*0658*/ 	.word	0x00011990


	//   ....[142]....
        /*065c*/ 	.word	0x00011a30


	//   ....[143]....
        /*0660*/ 	.word	0x00011ae0


	//   ....[144]....
        /*0664*/ 	.word	0x00011b80


	//   ....[145]....
        /*0668*/ 	.word	0x00011c20


	//   ....[146]....
        /*066c*/ 	.word	0x00011cf0


	//   ....[147]....
        /*0670*/ 	.word	0x00011e10


	//   ....[148]....
        /*0674*/ 	.word	0x00011e80


	//   ....[149]....
        /*0678*/ 	.word	0x00011ee0


	//   ....[150]....
        /*067c*/ 	.word	0x00011fc0


	//   ....[151]....
        /*0680*/ 	.word	0x00012040


	//   ....[152]....
        /*0684*/ 	.word	0x00012140


	//   ....[153]....
        /*0688*/ 	.word	0x00012240


	//   ....[154]....
        /*068c*/ 	.word	0x000122b0


	//   ....[155]....
        /*0690*/ 	.word	0x00012310


	//   ....[156]....
        /*0694*/ 	.word	0x000123e0


	//   ....[157]....
        /*0698*/ 	.word	0x00012500


	//   ....[158]....
        /*069c*/ 	.word	0x00012550


	//   ....[159]....
        /*06a0*/ 	.word	0x000125e0


	//   ....[160]....
        /*06a4*/ 	.word	0x00012680


	//   ....[161]....
        /*06a8*/ 	.word	0x00012700


	//   ....[162]....
        /*06ac*/ 	.word	0x000127d0


	//   ....[163]....
        /*06b0*/ 	.word	0x000128e0


	//   ....[164]....
        /*06b4*/ 	.word	0x00012930


	//   ....[165]....
        /*06b8*/ 	.word	0x000129a0


	//   ....[166]....
        /*06bc*/ 	.word	0x00012a90


	//   ....[167]....
        /*06c0*/ 	.word	0x00012ba0


	//   ....[168]....
        /*06c4*/ 	.word	0x00012bf0


	//   ....[169]....
        /*06c8*/ 	.word	0x00012c60


	//   ....[170]....
        /*06cc*/ 	.word	0x00012d50


	//   ....[171]....
        /*06d0*/ 	.word	0x00012e60


	//   ....[172]....
        /*06d4*/ 	.word	0x00012eb0


	//   ....[173]....
        /*06d8*/ 	.word	0x00012f20


	//   ....[174]....
        /*06dc*/ 	.word	0x00013000


	//   ....[175]....
        /*06e0*/ 	.word	0x00013130


	//   ....[176]....
        /*06e4*/ 	.word	0x00013200


	//   ....[177]....
        /*06e8*/ 	.word	0x00013290


	//   ....[178]....
        /*06ec*/ 	.word	0x000133c0


	//   ....[179]....
        /*06f0*/ 	.word	0x00013420


	//   ....[180]....
        /*06f4*/ 	.word	0x00013530


	//   ....[181]....
        /*06f8*/ 	.word	0x00013590


	//   ....[182]....
        /*06fc*/ 	.word	0x000136a0


	//   ....[183]....
        /*0700*/ 	.word	0x00013700


	//   ....[184]....
        /*0704*/ 	.word	0x00013810


	//   ....[185]....
        /*0708*/ 	.word	0x00013870


	//   ....[186]....
        /*070c*/ 	.word	0x00013930


	//   ....[187]....
        /*0710*/ 	.word	0x00013a90


	//   ....[188]....
        /*0714*/ 	.word	0x00013b30


	//   ....[189]....
        /*0718*/ 	.word	0x00013b90


	//   ....[190]....
        /*071c*/ 	.word	0x00013c30


	//   ....[191]....
        /*0720*/ 	.word	0x00013c90


	//   ....[192]....
        /*0724*/ 	.word	0x00013d40


	//   ....[193]....
        /*0728*/ 	.word	0x00013da0


	//   ....[194]....
        /*072c*/ 	.word	0x00013e40


	//   ....[195]....
        /*0730*/ 	.word	0x00013ea0


	//   ....[196]....
        /*0734*/ 	.word	0x00013f40


	//   ....[197]....
        /*0738*/ 	.word	0x00013fa0


	//   ....[198]....
        /*073c*/ 	.word	0x00014040


	//   ....[199]....
        /*0740*/ 	.word	0x00014120


	//   ....[200]....
        /*0744*/ 	.word	0x000141c0


	//   ....[201]....
        /*0748*/ 	.word	0x00014220


	//   ....[202]....
        /*074c*/ 	.word	0x000142f0


	//   ....[203]....
        /*0750*/ 	.word	0x00014350


	//   ....[204]....
        /*0754*/ 	.word	0x00014420


	//   ....[205]....
        /*0758*/ 	.word	0x00014480


	//   ....[206]....
        /*075c*/ 	.word	0x00014550


	//   ....[207]....
        /*0760*/ 	.word	0x000145b0


	//   ....[208]....
        /*0764*/ 	.word	0x00014680


	//   ....[209]....
        /*0768*/ 	.word	0x000146e0


	//   ....[210]....
        /*076c*/ 	.word	0x000147b0


	//   ....[211]....
        /*0770*/ 	.word	0x00014840


	//   ....[212]....
        /*0774*/ 	.word	0x00014960


	//----- nvinfo : EIATTR_REG_RECONFIG
	.align		4
.L_527:
        /*0778*/ 	.byte	0x01, 0x54
	.zero		2


	//----- nvinfo : EIATTR_SYSCALL_OFFSETS
	.align		4
        /*077c*/ 	.byte	0x04, 0x46
        /*077e*/ 	.short	(.L_529 - .L_528)


	//   ....[0]....
.L_528:
        /*0780*/ 	.word	0x000018d0


	//   ....[1]....
        /*0784*/ 	.word	0x0000cf90


	//   ....[2]....
        /*0788*/ 	.word	0x0000d0e0


	//   ....[3]....
        /*078c*/ 	.word	0x0000d1d0


	//   ....[4]....
        /*0790*/ 	.word	0x0000dd00


	//   ....[5]....
        /*0794*/ 	.word	0x0000e890


	//----- nvinfo : EIATTR_MBARRIER_INSTR_OFFSETS
	.align		4
.L_529:
        /*0798*/ 	.byte	0x04, 0x39
        /*079a*/ 	.short	(.L_531 - .L_530)


	//   ....[0]....
.L_530:
        /*079c*/ 	.word	0x00000190
        /*07a0*/ 	.word	0x000000ff
        /*07a4*/ 	.word	0x00032400
        /*07a8*/ 	.short	0x0100
        /*07aa*/ 	.byte	0x08
	.zero		1


	//   ....[1]....
        /*07ac*/ 	.word	0x000001a0
        /*07b0*/ 	.word	0x000000ff
        /*07b4*/ 	.word	0x00032410
        /*07b8*/ 	.short	0x0100
        /*07ba*/ 	.byte	0x08
	.zero		1


	//   ....[2]....
        /*07bc*/ 	.word	0x000001b0
        /*07c0*/ 	.word	0x000000ff
        /*07c4*/ 	.word	0x00032420
        /*07c8*/ 	.short	0x0100
        /*07ca*/ 	.byte	0x08
	.zero		1


	//   ....[3]....
        /*07cc*/ 	.word	0x000002a0
        /*07d0*/ 	.word	0x000000ff
        /*07d4*/ 	.word	0x00032430
        /*07d8*/ 	.short	0x0100
        /*07da*/ 	.byte	0x08
	.zero		1


	//   ....[4]....
        /*07dc*/ 	.word	0x000002b0
        /*07e0*/ 	.word	0x000000ff
        /*07e4*/ 	.word	0x00032440
        /*07e8*/ 	.short	0x0100
        /*07ea*/ 	.byte	0x08
	.zero		1


	//   ....[5]....
        /*07ec*/ 	.word	0x000002c0
        /*07f0*/ 	.word	0x000000ff
        /*07f4*/ 	.word	0x00032438
        /*07f8*/ 	.short	0x0100
        /*07fa*/ 	.byte	0x08
	.zero		1


	//   ....[6]....
        /*07fc*/ 	.word	0x000002d0
        /*0800*/ 	.word	0x000000ff
        /*0804*/ 	.word	0x00032448
        /*0808*/ 	.short	0x0100
        /*080a*/ 	.byte	0x08
	.zero		1


	//   ....[7]....
        /*080c*/ 	.word	0x00000400
        /*0810*/ 	.word	0x000000ff
        /*0814*/ 	.word	0x00032450
        /*0818*/ 	.short	0x0100
        /*081a*/ 	.byte	0x08
	.zero		1


	//   ....[8]....
        /*081c*/ 	.word	0x00000410
        /*0820*/ 	.word	0x000000ff
        /*0824*/ 	.word	0x00032460
        /*0828*/ 	.short	0x0100
        /*082a*/ 	.byte	0x08
	.zero		1


	//   ....[9]....
        /*082c*/ 	.word	0x00000420
        /*0830*/ 	.word	0x000000ff
        /*0834*/ 	.word	0x00032458
        /*0838*/ 	.short	0x0100
        /*083a*/ 	.byte	0x08
	.zero		1


	//   ....[10]....
        /*083c*/ 	.word	0x00000430
        /*0840*/ 	.word	0x000000ff
        /*0844*/ 	.word	0x00032468
        /*0848*/ 	.short	0x0100
        /*084a*/ 	.byte	0x08
	.zero		1


	//   ....[11]....
        /*084c*/ 	.word	0x00000520
        /*0850*/ 	.word	0x000000ff
        /*0854*/ 	.word	0x00032470
        /*0858*/ 	.short	0x0100
        /*085a*/ 	.byte	0x06
	.zero		1


	//   ....[12]....
        /*085c*/ 	.word	0x00000530
        /*0860*/ 	.word	0x000000ff
        /*0864*/ 	.word	0x00032480
        /*0868*/ 	.short	0x0100
        /*086a*/ 	.byte	0x06
	.zero		1


	//   ....[13]....
        /*086c*/ 	.word	0x00000540
        /*0870*/ 	.word	0x000000ff
        /*0874*/ 	.word	0x00032478
        /*0878*/ 	.short	0x0100
        /*087a*/ 	.byte	0x06
	.zero		1


	//   ....[14]....
        /*087c*/ 	.word	0x00000550
        /*0880*/ 	.word	0x000000ff
        /*0884*/ 	.word	0x00032488
        /*0888*/ 	.short	0x0100
        /*088a*/ 	.byte	0x06
	.zero		1


	//   ....[15]....
        /*088c*/ 	.word	0x00000680
        /*0890*/ 	.word	0x000000ff
        /*0894*/ 	.word	0x00032490
        /*0898*/ 	.short	0x0100
        /*089a*/ 	.byte	0x08
	.zero		1


	//   ....[16]....
        /*089c*/ 	.word	0x00000690
        /*08a0*/ 	.word	0x000000ff
        /*08a4*/ 	.word	0x000324a0
        /*08a8*/ 	.short	0x0100
        /*08aa*/ 	.byte	0x08
	.zero		1


	//   ....[17]....
        /*08ac*/ 	.word	0x000006a0
        /*08b0*/ 	.word	0x000000ff
        /*08b4*/ 	.word	0x00032498
        /*08b8*/ 	.short	0x0100
        /*08ba*/ 	.byte	0x08
	.zero		1


	//   ....[18]....
        /*08bc*/ 	.word	0x000006b0
        /*08c0*/ 	.word	0x000000ff
        /*08c4*/ 	.word	0x000324a8
        /*08c8*/ 	.short	0x0100
        /*08ca*/ 	.byte	0x08
	.zero		1


	//   ....[19]....
        /*08cc*/ 	.word	0x000007f0
        /*08d0*/ 	.word	0x000000ff
        /*08d4*/ 	.word	0x000324b0
        /*08d8*/ 	.short	0x0100
        /*08da*/ 	.byte	0x08
	.zero		1


	//   ....[20]....
        /*08dc*/ 	.word	0x00000800
        /*08e0*/ 	.word	0x000000ff
        /*08e4*/ 	.word	0x000324c0
        /*08e8*/ 	.short	0x0100
        /*08ea*/ 	.byte	0x08
	.zero		1


	//   ....[21]....
        /*08ec*/ 	.word	0x00000810
        /*08f0*/ 	.word	0x000000ff
        /*08f4*/ 	.word	0x000324b8
        /*08f8*/ 	.short	0x0100
        /*08fa*/ 	.byte	0x08
	.zero		1


	//   ....[22]....
        /*08fc*/ 	.word	0x00000820
        /*0900*/ 	.word	0x000000ff
        /*0904*/ 	.word	0x000324c8
        /*0908*/ 	.short	0x0100
        /*090a*/ 	.byte	0x08
	.zero		1


	//   ....[23]....
        /*090c*/ 	.word	0x00001930
        /*0910*/ 	.word	0x000000ff
        /*0914*/ 	.word	0x00032400
        /*0918*/ 	.short	0x010a
        /*091a*/ 	.byte	0x28
	.zero		1


	//   ....[24]....
        /*091c*/ 	.word	0x00001a10
        /*0920*/ 	.word	0x000000ff
        /*0924*/ 	.word	0x00032430
        /*0928*/ 	.short	0x010a
        /*092a*/ 	.byte	0x06
	.zero		1


	//   ....[25]....
        /*092c*/ 	.word	0x00001a50
        /*0930*/ 	.word	0x000000ff
        /*0934*/ 	.word	0x00032430
        /*0938*/ 	.short	0x010a
        /*093a*/ 	.byte	0x06
	.zero		1


	//   ....[26]....
        /*093c*/ 	.word	0x00001d50
        /*0940*/ 	.word	0x000000ff
        /*0944*/ 	.word	0x00032410
        /*0948*/ 	.short	0x010a
        /*094a*/ 	.byte	0x28
	.zero		1


	//   ....[27]....
        /*094c*/ 	.word	0x00001d90
        /*0950*/ 	.word	0x000000ff
        /*0954*/ 	.word	0x00032450
        /*0958*/ 	.short	0x010a
        /*095a*/ 	.byte	0x06
	.zero		1


	//   ....[28]....
        /*095c*/ 	.word	0x00001dd0
        /*0960*/ 	.word	0x000000ff
        /*0964*/ 	.word	0x00032450
        /*0968*/ 	.short	0x010a
        /*096a*/ 	.byte	0x06
	.zero		1


	//   ....[29]....
        /*096c*/ 	.word	0x00002790
        /*0970*/ 	.word	0x000000ff
        /*0974*/ 	.word	0x00000000
        /*0978*/ 	.short	0x0101
        /*097a*/ 	.byte	0x0a
	.zero		1


	//   ....[30]....
        /*097c*/ 	.word	0x00003f00
        /*0980*/ 	.word	0x000000ff
        /*0984*/ 	.word	0x00000000
        /*0988*/ 	.short	0x0101
        /*098a*/ 	.byte	0x06
	.zero		1


	//   ....[31]....
        /*098c*/ 	.word	0x000040a0
        /*0990*/ 	.word	0x000000ff
        /*0994*/ 	.word	0x00032430
        /*0998*/ 	.short	0x010a
        /*099a*/ 	.byte	0x04
	.zero		1


	//   ....[32]....
        /*099c*/ 	.word	0x000040e0
        /*09a0*/ 	.word	0x000000ff
        /*09a4*/ 	.word	0x00032430
        /*09a8*/ 	.short	0x010a
        /*09aa*/ 	.byte	0x04
	.zero		1


	//   ....[33]....
        /*09ac*/ 	.word	0x00004300
        /*09b0*/ 	.word	0x000000ff
        /*09b4*/ 	.word	0x00032450
        /*09b8*/ 	.short	0x010a
        /*09ba*/ 	.byte	0x04
	.zero		1


	//   ....[34]....
        /*09bc*/ 	.word	0x00004340
        /*09c0*/ 	.word	0x000000ff
        /*09c4*/ 	.word	0x00032450
        /*09c8*/ 	.short	0x010a
        /*09ca*/ 	.byte	0x04
	.zero		1


	//   ....[35]....
        /*09cc*/ 	.word	0x00004a50
        /*09d0*/ 	.word	0x000000ff
        /*09d4*/ 	.word	0x00000000
        /*09d8*/ 	.short	0x0101
        /*09da*/ 	.byte	0x0a
	.zero		1


	//   ....[36]....
        /*09dc*/ 	.word	0x00006a90
        /*09e0*/ 	.word	0x000000ff
        /*09e4*/ 	.word	0x00000000
        /*09e8*/ 	.short	0x0101
        /*09ea*/ 	.byte	0x04
	.zero		1


	//   ....[37]....
        /*09ec*/ 	.word	0x00006bc0
        /*09f0*/ 	.word	0x000000ff
        /*09f4*/ 	.word	0x00032430
        /*09f8*/ 	.short	0x010a
        /*09fa*/ 	.byte	0x04
	.zero		1


	//   ....[38]....
        /*09fc*/ 	.word	0x00006c00
        /*0a00*/ 	.word	0x000000ff
        /*0a04*/ 	.word	0x00032430
        /*0a08*/ 	.short	0x010a
        /*0a0a*/ 	.byte	0x04
	.zero		1


	//   ....[39]....
        /*0a0c*/ 	.word	0x00006e20
        /*0a10*/ 	.word	0x000000ff
        /*0a14*/ 	.word	0x00032450
        /*0a18*/ 	.short	0x010a
        /*0a1a*/ 	.byte	0x04
	.zero		1


	//   ....[40]....
        /*0a1c*/ 	.word	0x00006e60
        /*0a20*/ 	.word	0x000000ff
        /*0a24*/ 	.word	0x00032450
        /*0a28*/ 	.short	0x010a
        /*0a2a*/ 	.byte	0x04
	.zero		1


	//   ....[41]....
        /*0a2c*/ 	.word	0x00007570
        /*0a30*/ 	.word	0x000000ff
        /*0a34*/ 	.word	0x00000000
        /*0a38*/ 	.short	0x0101
        /*0a3a*/ 	.byte	0x0b
	.zero		1


	//   ....[42]....
        /*0a3c*/ 	.word	0x00008e10
        /*0a40*/ 	.word	0x000000ff
        /*0a44*/ 	.word	0x00000000
        /*0a48*/ 	.short	0x0101
        /*0a4a*/ 	.byte	0x04
	.zero		1


	//   ....[43]....
        /*0a4c*/ 	.word	0x0000b0f0
        /*0a50*/ 	.word	0x000000c3
        /*0a54*/ 	.word	0x00000000
        /*0a58*/ 	.short	0x0101
        /*0a5a*/ 	.byte	0x3f
	.zero		1


	//   ....[44]....
        /*0a5c*/ 	.word	0x0000d5d0
        /*0a60*/ 	.word	0x00000018
        /*0a64*/ 	.word	0x00032440
        /*0a68*/ 	.short	0x010a
        /*0a6a*/ 	.byte	0x3f
	.zero		1


	//   ....[45]....
        /*0a6c*/ 	.word	0x0000dae0
        /*0a70*/ 	.word	0x00000018
        /*0a74*/ 	.word	0x00032430
        /*0a78*/ 	.short	0x0107
        /*0a7a*/ 	.byte	0x3f
	.zero		1


	//   ....[46]....
        /*0a7c*/ 	.word	0x0000db90
        /*0a80*/ 	.word	0x00000018
        /*0a84*/ 	.word	0x00032430
        /*0a88*/ 	.short	0x0101
        /*0a8a*/ 	.byte	0x3f
	.zero		1


	//   ....[47]....
        /*0a8c*/ 	.word	0x0000e6d0
        /*0a90*/ 	.word	0x00000011
        /*0a94*/ 	.word	0x00032400
        /*0a98*/ 	.short	0x0107
        /*0a9a*/ 	.byte	0x3f
	.zero		1


	//   ....[48]....
        /*0a9c*/ 	.word	0x0000e760
        /*0aa0*/ 	.word	0x00000011
        /*0aa4*/ 	.word	0x00032400
        /*0aa8*/ 	.short	0x0101
        /*0aaa*/ 	.byte	0x3f
	.zero		1


	//   ....[49]....
        /*0aac*/ 	.word	0x0000f1b0
        /*0ab0*/ 	.word	0x00000011
        /*0ab4*/ 	.word	0x00032410
        /*0ab8*/ 	.short	0x0107
        /*0aba*/ 	.byte	0x3f
	.zero		1


	//   ....[50]....
        /*0abc*/ 	.word	0x0000f2a0
        /*0ac0*/ 	.word	0x00000011
        /*0ac4*/ 	.word	0x00032410
        /*0ac8*/ 	.short	0x0101
        /*0aca*/ 	.byte	0x3f
	.zero		1


	//   ....[51]....
        /*0acc*/ 	.word	0x0000f2c0
        /*0ad0*/ 	.word	0x00000011
        /*0ad4*/ 	.word	0x00032420
        /*0ad8*/ 	.short	0x010a
        /*0ada*/ 	.byte	0x3f
	.zero		1


	//   ....[52]....
        /*0adc*/ 	.word	0x0000f340
        /*0ae0*/ 	.word	0x00000018
        /*0ae4*/ 	.word	0x00032460
        /*0ae8*/ 	.short	0x010a
        /*0aea*/ 	.byte	0x3f
	.zero		1


	//   ....[53]....
        /*0aec*/ 	.word	0x0000fa40
        /*0af0*/ 	.word	0x00000018
        /*0af4*/ 	.word	0x00032450
        /*0af8*/ 	.short	0x0107
        /*0afa*/ 	.byte	0x3f
	.zero		1


	//   ....[54]....
        /*0afc*/ 	.word	0x0000fb00
        /*0b00*/ 	.word	0x00000018
        /*0b04*/ 	.word	0x00032450
        /*0b08*/ 	.short	0x0101
        /*0b0a*/ 	.byte	0x3f
	.zero		1


	//   ....[55]....
        /*0b0c*/ 	.word	0x0000fe20
        /*0b10*/ 	.word	0x0000000a
        /*0b14*/ 	.word	0x00032440
        /*0b18*/ 	.short	0x010a
        /*0b1a*/ 	.byte	0x3f
	.zero		1


	//   ....[56]....
        /*0b1c*/ 	.word	0x000101f0
        /*0b20*/ 	.word	0x0000000a
        /*0b24*/ 	.word	0x00032430
        /*0b28*/ 	.short	0x0107
        /*0b2a*/ 	.byte	0x3f
	.zero		1


	//   ....[57]....
        /*0b2c*/ 	.word	0x000102a0
        /*0b30*/ 	.word	0x0000000a
        /*0b34*/ 	.word	0x00032430
        /*0b38*/ 	.short	0x0101
        /*0b3a*/ 	.byte	0x3f
	.zero		1


	//   ....[58]....
        /*0b3c*/ 	.word	0x000102d0
        /*0b40*/ 	.word	0x0000000a
        /*0b44*/ 	.word	0x00032460
        /*0b48*/ 	.short	0x010a
        /*0b4a*/ 	.byte	0x3f
	.zero		1


	//   ....[59]....
        /*0b4c*/ 	.word	0x000107f0
        /*0b50*/ 	.word	0x0000000a
        /*0b54*/ 	.word	0x00032450
        /*0b58*/ 	.short	0x0107
        /*0b5a*/ 	.byte	0x3f
	.zero		1


	//   ....[60]....
        /*0b5c*/ 	.word	0x000108a0
        /*0b60*/ 	.word	0x0000000a
        /*0b64*/ 	.word	0x00032450
        /*0b68*/ 	.short	0x0101
        /*0b6a*/ 	.byte	0x3f
	.zero		1


	//   ....[61]....
        /*0b6c*/ 	.word	0x00010c80
        /*0b70*/ 	.word	0x00000007
        /*0b74*/ 	.word	0x00032420
        /*0b78*/ 	.short	0x010a
        /*0b7a*/ 	.byte	0x3f
	.zero		1


	//   ....[62]....
        /*0b7c*/ 	.word	0x00010e20
        /*0b80*/ 	.word	0x00000005
        /*0b84*/ 	.word	0x00032440
        /*0b88*/ 	.short	0x010a
        /*0b8a*/ 	.byte	0x3f
	.zero		1


	//   ....[63]....
        /*0b8c*/ 	.word	0x00010ec0
        /*0b90*/ 	.word	0x00000003
        /*0b94*/ 	.word	0x00032440
        /*0b98*/ 	.short	0x010a
        /*0b9a*/ 	.byte	0x3f
	.zero		1


	//   ....[64]....
        /*0b9c*/ 	.word	0x00010f00
        /*0ba0*/ 	.word	0x00000005
        /*0ba4*/ 	.word	0x00032460
        /*0ba8*/ 	.short	0x010a
        /*0baa*/ 	.byte	0x3f
	.zero		1


	//   ....[65]....
        /*0bac*/ 	.word	0x00010f40
        /*0bb0*/ 	.word	0x00000003
        /*0bb4*/ 	.word	0x00032460
        /*0bb8*/ 	.short	0x010a
        /*0bba*/ 	.byte	0x3f
	.zero		1


	//   ....[66]....
        /*0bbc*/ 	.word	0x00010fb0
        /*0bc0*/ 	.word	0x00000003
        /*0bc4*/ 	.word	0x00032400
        /*0bc8*/ 	.short	0x010a
        /*0bca*/ 	.byte	0x3f
	.zero		1


	//   ....[67]....
        /*0bcc*/ 	.word	0x00011010
        /*0bd0*/ 	.word	0x00000003
        /*0bd4*/ 	.word	0x00032430
        /*0bd8*/ 	.short	0x010a
        /*0bda*/ 	.byte	0x3f
	.zero		1


	//   ....[68]....
        /*0bdc*/ 	.word	0x00011070
        /*0be0*/ 	.word	0x00000003
        /*0be4*/ 	.word	0x00032410
        /*0be8*/ 	.short	0x010a
        /*0bea*/ 	.byte	0x3f
	.zero		1


	//   ....[69]....
        /*0bec*/ 	.word	0x000110d0
        /*0bf0*/ 	.word	0x00000003
        /*0bf4*/ 	.word	0x00032450
        /*0bf8*/ 	.short	0x010a
        /*0bfa*/ 	.byte	0x3f
	.zero		1


	//   ....[70]....
        /*0bfc*/ 	.word	0x00011130
        /*0c00*/ 	.word	0x00000015
        /*0c04*/ 	.word	0x00032430
        /*0c08*/ 	.short	0x010a
        /*0c0a*/ 	.byte	0x3f
	.zero		1


	//   ....[71]....
        /*0c0c*/ 	.word	0x00011190
        /*0c10*/ 	.word	0x00000015
        /*0c14*/ 	.word	0x00032450
        /*0c18*/ 	.short	0x010a
        /*0c1a*/ 	.byte	0x3f
	.zero		1


	//   ....[72]....
        /*0c1c*/ 	.word	0x000111f0
        /*0c20*/ 	.word	0x00000015
        /*0c24*/ 	.word	0x00032430
        /*0c28*/ 	.short	0x010a
        /*0c2a*/ 	.byte	0x3f
	.zero		1


	//   ....[73]....
        /*0c2c*/ 	.word	0x00011250
        /*0c30*/ 	.word	0x00000015
        /*0c34*/ 	.word	0x00032450
        /*0c38*/ 	.short	0x010a
        /*0c3a*/ 	.byte	0x3f
	.zero		1


	//   ....[74]....
        /*0c3c*/ 	.word	0x00011350
        /*0c40*/ 	.word	0x00000018
        /*0c44*/ 	.word	0x00032440
        /*0c48*/ 	.short	0x010a
        /*0c4a*/ 	.byte	0x3f
	.zero		1


	//   ....[75]....
        /*0c4c*/ 	.word	0x00013030
        /*0c50*/ 	.word	0x00000011
        /*0c54*/ 	.word	0x00032420
        /*0c58*/ 	.short	0x010a
        /*0c5a*/ 	.byte	0x3f
	.zero		1


	//   ....[76]....
        /*0c5c*/ 	.word	0x00013080
        /*0c60*/ 	.word	0x00000018
        /*0c64*/ 	.word	0x00032460
        /*0c68*/ 	.short	0x010a
        /*0c6a*/ 	.byte	0x3f
	.zero		1


	//   ....[77]....
        /*0c6c*/ 	.word	0x000139e0
        /*0c70*/ 	.word	0x0000000a
        /*0c74*/ 	.word	0x00032440
        /*0c78*/ 	.short	0x010a
        /*0c7a*/ 	.byte	0x3f
	.zero		1


	//   ....[78]....
        /*0c7c*/ 	.word	0x00014070
        /*0c80*/ 	.word	0x0000000a
        /*0c84*/ 	.word	0x00032460
        /*0c88*/ 	.short	0x010a
        /*0c8a*/ 	.byte	0x3f
	.zero		1


	//   ....[79]....
        /*0c8c*/ 	.word	0x00014880
        /*0c90*/ 	.word	0x00000007
        /*0c94*/ 	.word	0x00032420
        /*0c98*/ 	.short	0x010a
        /*0c9a*/ 	.byte	0x3f
	.zero		1


	//   ....[80]....
        /*0c9c*/ 	.word	0x00014a20
        /*0ca0*/ 	.word	0x00000005
        /*0ca4*/ 	.word	0x00032440
        /*0ca8*/ 	.short	0x010a
        /*0caa*/ 	.byte	0x3f
	.zero		1


	//   ....[81]....
        /*0cac*/ 	.word	0x00014a70
        /*0cb0*/ 	.word	0x00000003
        /*0cb4*/ 	.word	0x00032440
        /*0cb8*/ 	.short	0x010a
        /*0cba*/ 	.byte	0x3f
	.zero		1


	//   ....[82]....
        /*0cbc*/ 	.word	0x00014ac0
        /*0cc0*/ 	.word	0x00000005
        /*0cc4*/ 	.word	0x00032460
        /*0cc8*/ 	.short	0x010a
        /*0cca*/ 	.byte	0x3f
	.zero		1


	//----- nvinfo : EIATTR_NUM_MBARRIERS
	.align		4
.L_531:
        /*0ccc*/ 	.byte	0x03, 0x38
        /*0cce*/ 	.short	0x0017


	//----- nvinfo : EIATTR_EXIT_INSTR_OFFSETS
	.align		4
        /*0cd0*/ 	.byte	0x04, 0x1c
        /*0cd2*/ 	.short	(.L_533 - .L_532)


	//   ....[0]....
.L_532:
        /*0cd4*/ 	.word	0x000009b0


	//   ....[1]....
        /*0cd8*/ 	.word	0x0000c2c0


	//   ....[2]....
        /*0cdc*/ 	.word	0x00010f90


	//----- nvinfo : EIATTR_MAX_THREADS
	.align		4
.L_533:
        /*0ce0*/ 	.byte	0x04, 0x05
        /*0ce2*/ 	.short	(.L_535 - .L_534)
.L_534:
        /*0ce4*/ 	.word	0x00000180
        /*0ce8*/ 	.word	0x00000001
        /*0cec*/ 	.word	0x00000001


	//----- nvinfo : EIATTR_CRS_STACK_SIZE
	.align		4
.L_535:
        /*0cf0*/ 	.byte	0x04, 0x1e
        /*0cf2*/ 	.short	(.L_537 - .L_536)
.L_536:
        /*0cf4*/ 	.word	0x00000000


	//----- nvinfo : EIATTR_CBANK_PARAM_SIZE
	.align		4
.L_537:
        /*0cf8*/ 	.byte	0x03, 0x19
        /*0cfa*/ 	.short	0x0bf0


	//----- nvinfo : EIATTR_PARAM_CBANK
	.align		4
        /*0cfc*/ 	.byte	0x04, 0x0a
        /*0cfe*/ 	.short	(.L_539 - .L_538)
	.align		4
.L_538:
        /*0d00*/ 	.word	index@(.nv.constant0._ZN7cutlass13device_kernelIN5flash11enable_sm90INS1_16FlashAttnFwdSm90INS1_25CollectiveMainloopFwdSm90ILi2EN4cute5tupleIJNS5_1CILi1EEES8_S8_EEENS6_IJNS7_ILi128EEENS7_ILi96EEENS7_ILi64EEEEEELi256ENS_6half_tEfNS_4arch4Sm90ELb1ELb0ELb0ELb0ELb1ELb0ELb1ELb1ELb0ELb1ELb0ELb0EEENS1_21CollectiveEpilogueFwdINS6_IJSA_NS7_ILi256EEESB_EEES9_SE_SG_Li256ELb0ELb1ELb0ELb0EEENS1_30DynamicPersistentTileSchedulerILi256ELi128ELb0ELb1ELb1EEEEEEEEEvNT_6ParamsE)
        /*0d04*/ 	.short	0x0210
        /*0d06*/ 	.short	0x0bf0


	//----- nvinfo : EIATTR_SW_WAR
	.align		4
.L_539:
        /*0d08*/ 	.byte	0x04, 0x36
        /*0d0a*/ 	.short	(.L_541 - .L_540)
.L_540:
        /*0d0c*/ 	.word	0x00000008
.L_541:


//--------------------- .nv.info._ZN7cutlass13device_kernelIN5flash11enable_sm90INS1_16FlashAttnFwdSm90INS1_25CollectiveMainloopFwdSm90ILi2EN4cute5tupleIJNS5_1CILi1EEES8_S8_EEENS6_IJNS7_ILi128EEENS7_ILi96EEENS7_ILi64EEEEEELi256ENS_6half_tEfNS_4arch4Sm90ELb1ELb0ELb0ELb1ELb1ELb0ELb0ELb1ELb0ELb1ELb0ELb0EEENS1_21CollectiveEpilogueFwdINS6_IJSA_NS7_ILi256EEESB_EEES9_SE_SG_Li256ELb1ELb1ELb0ELb0EEENS1_36VarlenDynamicPersistentTileSchedulerILi128ELi96ELi256ELi128ELb0ELb1ELb1ELb1ELb1ELb1EEEEEEEEEvNT_6ParamsE --------------------------
	.section	.nv.info._ZN7cutlass13device_kernelIN5flash11enable_sm90INS1_16FlashAttnFwdSm90INS1_25CollectiveMainloopFwdSm90ILi2EN4cute5tupleIJNS5_1CILi1EEES8_S8_EEENS6_IJNS7_ILi128EEENS7_ILi96EEENS7_ILi64EEEEEELi256ENS_6half_tEfNS_4arch4Sm90ELb1ELb0ELb0ELb1ELb1ELb0ELb0ELb1ELb0ELb1ELb0ELb0EEENS1_21CollectiveEpilogueFwdINS6_IJSA_NS7_ILi256EEESB_EEES9_SE_SG_Li256ELb1ELb1ELb0ELb0EEENS1_36VarlenDynamicPersistentTileSchedulerILi128ELi96ELi256ELi128ELb0ELb1ELb1ELb1ELb1ELb1EEEEEEEEEvNT_6ParamsE,"",@"SHT_CUDA_INFO"
	.sectionflags	@""
	.align	4


	//----- nvinfo : EIATTR_CUDA_API_VERSION
	.align		4
        /*0000*/ 	.byte	0x04, 0x37
        /*0002*/ 	.short	(.L_543 - .L_542)
.L_542:
        /*0004*/ 	.word	0x00000082


	//----- nvinfo : EIATTR_KPARAM_INFO
	.align		4
.L_543:
        /*0008*/ 	.byte	0x04, 0x17
        /*000a*/ 	.short	(.L_545 - .L_544)
.L_544:
        /*000c*/ 	.word	0x00000000
        /*0010*/ 	.short	0x0000
        /*0012*/ 	.short	0x0070
        /*0014*/ 	.byte	0x00, 0xf0, 0x01, 0x2a


	//----- nvinfo : EIATTR_SPARSE_MMA_MASK
	.align		4
.L_545:
        /*0018*/ 	.byte	0x03, 0x50
        /*001a*/ 	.short	0x0000


	//----- nvinfo : EIATTR_MAXREG_COUNT
	.align		4
        /*001c*/ 	.byte	0x03, 0x1b
        /*001e*/ 	.short	0x00a8


	//----- nvinfo : EIATTR_NUM_BARRIERS
	.align		4
        /*0020*/ 	.byte	0x02, 0x4c
        /*0022*/ 	.byte	0x10
	.zero		1


	//----- nvinfo : EIATTR_EXTERNS
	.align		4
        /*0024*/ 	.byte	0x04, 0x0f
        /*0026*/ 	.short	(.L_547 - .L_546)


	//   ....[0]....
	.align		4
.L_546:
        /*0028*/ 	.word	index@(__assertfail)


	//----- nvinfo : EIATTR_ANNOTATIONS
	.align		4
.L_547:
        /*002c*/ 	.byte	0x04, 0x55
        /*002e*/ 	.short	(.L_549 - .L_548)


	//   ....[0]....
.L_548:
        /* <DEDUP_REMOVED lines=13> */


	//----- nvinfo : EIATTR_MERCURY_ISA_VERSION
	.align		4
.L_549:
        /*00f0*/ 	.byte	0x03, 0x5f
        /*00f2*/ 	.short	0x0101


	//----- nvinfo : EIATTR_UNUSED_LOAD_BYTE_OFFSET
	.align		4
        /*00f4*/ 	.byte	0x04, 0x44
        /*00f6*/ 	.short	(.L_551 - .L_550)


	//   ....[0]....
.L_550:
        /*00f8*/ 	.word	0x00000970
        /*00fc*/ 	.word	0x0000fff0


	//   ....[1]....
        /*0100*/ 	.word	0x00008480
        /*0104*/ 	.word	0x0000fff0


	//----- nvinfo : EIATTR_INT_WARP_WIDE_INSTR_OFFSETS
	.align		4
.L_551:
        /*0108*/ 	.byte	0x04, 0x31
        /*010a*/ 	.short	(.L_553 - .L_552)


	//   ....[0]....
.L_552:
        /*010c*/ 	.word	0x000000c0


	//   ....[1]....
        /*0110*/ 	.word	0x000000d0


	//   ....[2]....
        /*0114*/ 	.word	0x00000170


	//   ....[3]....
        /*0118*/ 	.word	0x0000c540


	//   ....[4]....
        /*011c*/ 	.word	0x0000c5d0


	//   ....[5]....
        /*0120*/ 	.word	0x0000f900


	//   ....[6]....
        /*0124*/ 	.word	0x0000f990


	//----- nvinfo : EIATTR_COOP_GROUP_MASK_REGIDS
	.align		4
.L_553:
        /*0128*/ 	.byte	0x04, 0x29
        /*012a*/ 	.short	(.L_555 - .L_554)


	//   ....[0]....
.L_554:
        /*012c*/ 	.word	0xffffffff


	//   ....[1]....
        /*0130*/ 	.word	0xffffffff


	//   ....[2]....
        /*0134*/ 	.word	0xffffffff


	//   ....[3]....
        /*0138*/ 	.word	0xffffffff


	//   ....[4]....
        /*013c*/ 	.word	0xffffffff


	//   ....[5]....
        /*0140*/ 	.word	0xffffffff


	//   ....[6]....
        /*0144*/ 	.word	0xffffffff


	//   ....[7]....
        /*0148*/ 	.word	0xffffffff


	//   ....[8]....
        /*014c*/ 	.word	0xffffffff


	//   ....[9]....
        /*0150*/ 	.word	0xffffffff


	//   ....[10]....
        /*0154*/ 	.word	0xffffffff


	//   ....[11]....
        /*0158*/ 	.word	0xffffffff


	//   ....[12]....
        /*015c*/ 	.word	0xffffffff


	//   ....[13]....
        /*0160*/ 	.word	0xffffffff


	//   ....[14]....
        /*0164*/ 	.word	0xffffffff


	//   ....[15]....
        /*0168*/ 	.word	0xffffffff


	//   ....[16]....
        /*016c*/ 	.word	0xffffffff


	//   ....[17]....
        /*0170*/ 	.word	0xffffffff


	//   ....[18]....
        /*0174*/ 	.word	0xffffffff


	//   ....[19]....
        /*0178*/ 	.word	0xffffffff


	//   ....[20]....
        /*017c*/ 	.word	0xffffffff


	//   ....[21]....
        /*0180*/ 	.word	0xffffffff


	//   ....[22]....
        /*0184*/ 	.word	0xffffffff


	//   ....[23]....
        /*0188*/ 	.word	0xffffffff


	//   ....[24]....
        /*018c*/ 	.word	0xffffffff


	//   ....[25]....
        /*0190*/ 	.word	0xffffffff


	//   ....[26]....
        /*0194*/ 	.word	0xffffffff


	//   ....[27]....
        /*0198*/ 	.word	0xffffffff


	//   ....[28]....
        /*019c*/ 	.word	0xffffffff


	//   ....[29]....
        /*01a0*/ 	.word	0xffffffff


	//   ....[30]....
        /*01a4*/ 	.word	0xffffffff


	//   ....[31]....
        /*01a8*/ 	.word	0xffffffff


	//   ....[32]....
        /*01ac*/ 	.word	0xffffffff


	//   ....[33]....
        /*01b0*/ 	.word	0xffffffff


	//   ....[34]....
        /*01b4*/ 	.word	0xffffffff


	//   ....[35]....
        /*01b8*/ 	.word	0xffffffff


	//   ....[36]....
        /*01bc*/ 	.word	0xffffffff


	//   ....[37]....
        /*01c0*/ 	.word	0xffffffff


	//   ....[38]....
        /*01c4*/ 	.word	0xffffffff


	//   ....[39]....
        /*01c8*/ 	.word	0xffffffff


	//   ....[40]....
        /*01cc*/ 	.word	0xffffffff


	//   ....[41]....
        /*01d0*/ 	.word	0xffffffff


	//   ....[42]....
        /*01d4*/ 	.word	0xffffffff


	//   ....[43]....
        /*01d8*/ 	.word	0xffffffff


	//   ....[44]....
        /*01dc*/ 	.word	0xffffffff


	//   ....[45]....
        /*01e0*/ 	.word	0xffffffff


	//   ....[46]....
        /*01e4*/ 	.word	0xffffffff


	//   ....[47]....
        /*01e8*/ 	.word	0xffffffff


	//   ....[48]....
        /*01ec*/ 	.word	0xffffffff


	//   ....[49]....
        /*01f0*/ 	.word	0xffffffff


	//   ....[50]....
        /*01f4*/ 	.word	0xffffffff


	//   ....[51]....
        /*01f8*/ 	.word	0xffffffff


	//   ....[52]....
        /*01fc*/ 	.word	0xffffffff


	//   ....[53]....
        /*0200*/ 	.word	0xffffffff


	//   ....[54]....
        /*0204*/ 	.word	0xffffffff


	//   ....[55]....
        /*0208*/ 	.word	0xffffffff


	//   ....[56]....
        /*020c*/ 	.word	0xffffffff


	//   ....[57]....
        /*0210*/ 	.word	0xffffffff


	//   ....[58]....
        /*0214*/ 	.word	0xffffffff


	//   ....[59]....
        /*0218*/ 	.word	0xffffffff


	//   ....[60]....
        /*021c*/ 	.word	0xffffffff


	//   ....[61]....
        /*0220*/ 	.word	0xffffffff


	//   ....[62]....
        /*0224*/ 	.word	0xffffffff


	//   ....[63]....
        /*0228*/ 	.word	0xffffffff


	//   ....[64]....
        /*022c*/ 	.word	0xffffffff


	//   ....[65]....
        /*0230*/ 	.word	0xffffffff


	//   ....[66]....
        /*0234*/ 	.word	0xffffffff


	//   ....[67]....
        /*0238*/ 	.word	0xffffffff


	//   ....[68]....
        /*023c*/ 	.word	0xffffffff


	//   ....[69]....
        /*0240*/ 	.word	0xffffffff


	//   ....[70]....
        /*0244*/ 	.word	0xffffffff


	//   ....[71]....
        /*0248*/ 	.word	0xffffffff


	//   ....[72]....
        /*024c*/ 	.word	0xffffffff


	//   ....[73]....
        /*0250*/ 	.word	0xffffffff


	//   ....[74]....
        /*0254*/ 	.word	0xffffffff


	//   ....[75]....
        /*0258*/ 	.word	0xffffffff


	//   ....[76]....
        /*025c*/ 	.word	0xffffffff


	//   ....[77]....
        /*0260*/ 	.word	0xffffffff


	//   ....[78]....
        /*0264*/ 	.word	0xffffffff


	//   ....[79]....
        /*0268*/ 	.word	0xffffffff


	//   ....[80]....
        /*026c*/ 	.word	0xffffffff


	//   ....[81]....
        /*0270*/ 	.word	0xffffffff


	//   ....[82]....
        /*0274*/ 	.word	0xffffffff


	//   ....[83]....
        /*0278*/ 	.word	0xffffffff


	//   ....[84]....
        /*027c*/ 	.word	0xffffffff


	//   ....[85]....
        /*0280*/ 	.word	0xffffffff


	//   ....[86]....
        /*0284*/ 	.word	0xffffffff


	//   ....[87]....
        /*0288*/ 	.word	0xffffffff


	//   ....[88]....
        /*028c*/ 	.word	0xffffffff


	//   ....[89]....
        /*0290*/ 	.word	0xffffffff


	//   ....[90]....
        /*0294*/ 	.word	0xffffffff


	//   ....[91]....
        /*0298*/ 	.word	0xffffffff


	//   ....[92]....
        /*029c*/ 	.word	0xffffffff


	//   ....[93]....
        /*02a0*/ 	.word	0xffffffff


	//   ....[94]....
        /*02a4*/ 	.word	0xffffffff


	//   ....[95]....
        /*02a8*/ 	.word	0xffffffff


	//   ....[96]....
        /*02ac*/ 	.word	0xffffffff


	//   ....[97]....
        /*02b0*/ 	.word	0xffffffff


	//   ....[98]....
        /*02b4*/ 	.word	0xffffffff


	//   ....[99]....
        /*02b8*/ 	.word	0xffffffff


	//   ....[100]....
        /*02bc*/ 	.word	0xffffffff


	//   ....[101]....
        /*02c0*/ 	.word	0xffffffff


	//   ....[102]....
        /*02c4*/ 	.word	0xffffffff


	//   ....[103]....
        /*02c8*/ 	.word	0xffffffff


	//   ....[104]....
        /*02cc*/ 	.word	0xffffffff


	//   ....[105]....
        /*02d0*/ 	.word	0xffffffff


	//   ....[106]....
        /*02d4*/ 	.word	0xffffffff


	//   ....[107]....
        /*02d8*/ 	.word	0xffffffff


	//   ....[108]....
        /*02dc*/ 	.word	0xffffffff


	//   ....[109]....
        /*02e0*/ 	.word	0xffffffff


	//   ....[110]....
        /*02e4*/ 	.word	0xffffffff


	//   ....[111]....
        /*02e8*/ 	.word	0xffffffff


	//   ....[112]....
        /*02ec*/ 	.word	0xffffffff


	//   ....[113]....
        /*02f0*/ 	.word	0xffffffff


	//   ....[114]....
        /*02f4*/ 	.word	0xffffffff


	//   ....[115]....
        /*02f8*/ 	.word	0xffffffff


	//   ....[116]....
        /*02fc*/ 	.word	0xffffffff


	//   ....[117]....
        /*0300*/ 	.word	0xffffffff


	//   ....[118]....
        /*0304*/ 	.word	0xffffffff


	//   ....[119]....
        /*0308*/ 	.word	0xffffffff


	//   ....[120]....
        /*030c*/ 	.word	0xffffffff


	//   ....[121]....
        /*0310*/ 	.word	0xffffffff


	//   ....[122]....
        /*0314*/ 	.word	0xffffffff


	//   ....[123]....
        /*0318*/ 	.word	0xffffffff


	//   ....[124]....
        /*031c*/ 	.word	0xffffffff


	//   ....[125]....
        /*0320*/ 	.word	0xffffffff


	//   ....[126]....
        /*0324*/ 	.word	0xffffffff


	//   ....[127]....
        /*0328*/ 	.word	0xffffffff


	//   ....[128]....
        /*032c*/ 	.word	0xffffffff


	//   ....[129]....
        /*0330*/ 	.word	0xffffffff


	//   ....[130]....
        /*0334*/ 	.word	0xffffffff


	//   ....[131]....
        /*0338*/ 	.word	0xffffffff


	//   ....[132]....
        /*033c*/ 	.word	0xffffffff


	//   ....[133]....
        /*0340*/ 	.word	0xffffffff


	//   ....[134]....
        /*0344*/ 	.word	0xffffffff


	//   ....[135]....
        /*0348*/ 	.word	0xffffffff


	//   ....[136]....
        /*034c*/ 	.word	0xffffffff


	//   ....[137]....
        /*0350*/ 	.word	0xffffffff


	//   ....[138]....
        /*0354*/ 	.word	0xffffffff


	//   ....[139]....
        /*0358*/ 	.word	0xffffffff


	//   ....[140]....
        /*035c*/ 	.word	0xffffffff


	//   ....[141]....
        /*0360*/ 	.word	0xffffffff


	//   ....[142]....
        /*0364*/ 	.word	0xffffffff


	//   ....[143]....
        /*0368*/ 	.word	0xffffffff


	//   ....[144]....
        /*036c*/ 	.word	0xffffffff


	//   ....[145]....
        /*0370*/ 	.word	0x0500000f


	//   ....[146]....
        /*0374*/ 	.word	0x0500000f


	//   ....[147]....
        /*0378*/ 	.word	0x0500000f


	//   ....[148]....
        /*037c*/ 	.word	0x0500000f


	//   ....[149]....
        /*0380*/ 	.word	0x0500000f


	//   ....[150]....
        /*0384*/ 	.word	0x0500000f


	//   ....[151]....
        /*0388*/ 	.word	0x0500000f


	//   ....[152]....
        /*038c*/ 	.word	0x0500000f


	//   ....[153]....
        /*0390*/ 	.word	0x0500000f


	//   ....[154]....
        /*0394*/ 	.word	0x0500000f


	//   ....[155]....
        /*0398*/ 	.word	0x0500000f


	//   ....[156]....
        /*039c*/ 	.word	0x0500000f


	//   ....[157]....
        /*03a0*/ 	.word	0x0500000f


	//   ....[158]....
        /*03a4*/ 	.word	0x0500000f


	//   ....[159]....
        /*03a8*/ 	.word	0x0500000f


	//   ....[160]....
        /*03ac*/ 	.word	0x0500000f


	//   ....[161]....
        /*03b0*/ 	.word	0x0500000f


	//   ....[162]....
        /*03b4*/ 	.word	0x0500000f


	//   ....[163]....
        /*03b8*/ 	.word	0x0500000f


	//   ....[164]....
        /*03bc*/ 	.word	0x0500000f


	//   ....[165]....
        /*03c0*/ 	.word	0x0500000f


	//   ....[166]....
        /*03c4*/ 	.word	0x0500000f


	//   ....[167]....
        /*03c8*/ 	.word	0x0500000f


	//   ....[168]....
        /*03cc*/ 	.word	0x0500000f


	//   ....[169]....
        /*03d0*/ 	.word	0x0500000f


	//   ....[170]....
        /*03d4*/ 	.word	0x0500000f


	//   ....[171]....
        /*03d8*/ 	.word	0x0500000f


	//   ....[172]....
        /*03dc*/ 	.word	0x0500000f


	//   ....[173]....
        /*03e0*/ 	.word	0x0500000f


	//   ....[174]....
        /*03e4*/ 	.word	0x0500000f


	//   ....[175]....
        /*03e8*/ 	.word	0x0500000f


	//   ....[176]....
        /*03ec*/ 	.word	0x0500000f


	//   ....[177]....
        /*03f0*/ 	.word	0x0500000f


	//   ....[178]....
        /*03f4*/ 	.word	0x0500000f


	//   ....[179]....
        /*03f8*/ 	.word	0x0500000f


	//   ....[180]....
        /*03fc*/ 	.word	0x0500000f


	//   ....[181]....
        /*0400*/ 	.word	0x0500000f


	//   ....[182]....
        /*0404*/ 	.word	0x0500000f


	//   ....[183]....
        /*0408*/ 	.word	0x0500000f


	//   ....[184]....
        /*040c*/ 	.word	0x0500000f


	//   ....[185]....
        /*0410*/ 	.word	0x0500000f


	//   ....[186]....
        /*0414*/ 	.word	0x0500000f


	//   ....[187]....
        /*0418*/ 	.word	0x0500000f


	//   ....[188]....
        /*041c*/ 	.word	0x0500000f


	//   ....[189]....
        /*0420*/ 	.word	0x0500000f


	//   ....[190]....
        /*0424*/ 	.word	0x0500000f


	//   ....[191]....
        /*0428*/ 	.word	0x0500000f


	//   ....[192]....
        /*042c*/ 	.word	0x0500000f


	//   ....[193]....
        /*0430*/ 	.word	0x0500000f


	//   ....[194]....
        /*0434*/ 	.word	0x0500000f


	//   ....[195]....
        /*0438*/ 	.word	0x0500000f


	//   ....[196]....
        /*043c*/ 	.word	0x0500000f


	//   ....[197]....
        /*0440*/ 	.word	0x0500000f


	//   ....[198]....
        /*0444*/ 	.word	0x0500000f


	//   ....[199]....
        /*0448*/ 	.word	0x0500000f


	//   ....[200]....
        /*044c*/ 	.word	0x0500000f


	//   ....[201]....
        /*0450*/ 	.word	0x0500000f


	//   ....[202]....
        /*0454*/ 	.word	0x0500000f


	//   ....[203]....
        /*0458*/ 	.word	0x0500000f


	//   ....[204]....
        /*045c*/ 	.word	0x0500000f


	//   ....[205]....
        /*0460*/ 	.word	0x0500000f


	//   ....[206]....
        /*0464*/ 	.word	0x0500000f


	//   ....[207]....
        /*0468*/ 	.word	0x0500000f


	//   ....[208]....
        /*046c*/ 	.word	0x0500000f


	//   ....[209]....
        /*0470*/ 	.word	0x0500000f


	//   ....[210]....
        /*0474*/ 	.word	0x0500000f


	//   ....[211]....
        /*0478*/ 	.word	0x0500000f


	//   ....[212]....
        /*047c*/ 	.word	0x0500000f


	//   ....[213]....
        /*0480*/ 	.word	0x0500000f


	//   ....[214]....
        /*0484*/ 	.word	0x0500000f


	//   ....[215]....
        /*0488*/ 	.word	0x0500000f


	//   ....[216]....
        /*048c*/ 	.word	0x0500000f


	//   ....[217]....
        /*0490*/ 	.word	0x0500000f


	//   ....[218]....
        /*0494*/ 	.word	0x0500000f


	//   ....[219]....
        /*0498*/ 	.word	0x0500000f


	//   ....[220]....
        /*049c*/ 	.word	0x0500000f


	//   ....[221]....
        /*04a0*/ 	.word	0x0500000f


	//   ....[222]....
        /*04a4*/ 	.word	0x0500000f


	//   ....[223]....
        /*04a8*/ 	.word	0x0500000f


	//   ....[224]....
        /*04ac*/ 	.word	0x0500000f


	//   ....[225]....
        /*04b0*/ 	.word	0x0500000f


	//   ....[226]....
        /*04b4*/ 	.word	0x0500000f


	//   ....[227]....
        /*04b8*/ 	.word	0x0500000f


	//----- nvinfo : EIATTR_COOP_GROUP_INSTR_OFFSETS
	.align		4
.L_555:
        /*04bc*/ 	.byte	0x04, 0x28
        /*04be*/ 	.short	(.L_557 - .L_556)


	//   ....[0]....
.L_556:
        /*04c0*/ 	.word	0x00000080


	//   ....[1]....
        /*04c4*/ 	.word	0x00000090


	//   ....[2]....
        /*04c8*/ 	.word	0x000002d0


	//   ....[3]....
        /*04cc*/ 	.word	0x00000430


	//   ....[4]....
        /*04d0*/ 	.word	0x00000550


	//   ....[5]....
        /*04d4*/ 	.word	0x000006b0


	//   ....[6]....
        /*04d8*/ 	.word	0x00001800


	//   ....[7]....
        /*04dc*/ 	.word	0x00001e90


	//   ....[8]....
        /*04e0*/ 	.word	0x00001eb0


	//   ....[9]....
        /*04e4*/ 	.word	0x000023d0


	//   ....[10]....
        /*04e8*/ 	.word	0x000024d0


	//   ....[11]....
        /*04ec*/ 	.word	0x00002b00


	//   ....[12]....
        /*04f0*/ 	.word	0x00002b70


	//   ....[13]....
        /*04f4*/ 	.word	0x00003ba0


	//   ....[14]....
        /*04f8*/ 	.word	0x00004080


	//   ....[15]....
        /*04fc*/ 	.word	0x000040a0


	//   ....[16]....
        /*0500*/ 	.word	0x00004120


	//   ....[17]....
        /*0504*/ 	.word	0x00004700


	//   ....[18]....
        /*0508*/ 	.word	0x000047c0


	//   ....[19]....
        /*050c*/ 	.word	0x00006190


	//   ....[20]....
        /*0510*/ 	.word	0x000061c0


	//   ....[21]....
        /*0514*/ 	.word	0x00006620


	//   ....[22]....
        /*0518*/ 	.word	0x000067f0


	//   ....[23]....
        /*051c*/ 	.word	0x00007a00


	//   ....[24]....
        /*0520*/ 	.word	0x00007a80


	//   ....[25]....
        /*0524*/ 	.word	0x00007af0


	//   ....[26]....
        /*0528*/ 	.word	0x00007b10


	//   ....[27]....
        /*052c*/ 	.word	0x00009530


	//   ....[28]....
        /*0530*/ 	.word	0x00009570


	//   ....[29]....
        /*0534*/ 	.word	0x000095a0


	//   ....[30]....
        /*0538*/ 	.word	0x000095d0


	//   ....[31]....
        /*053c*/ 	.word	0x00009e90


	//   ....[32]....
        /*0540*/ 	.word	0x00009ec0


	//   ....[33]....
        /*0544*/ 	.word	0x0000a010


	//   ....[34]....
        /*0548*/ 	.word	0x0000a030


	//   ....[35]....
        /*054c*/ 	.word	0x0000a170


	//   ....[36]....
        /*0550*/ 	.word	0x0000a190


	//   ....[37]....
        /*0554*/ 	.word	0x0000a2e0


	//   ....[38]....
        /*0558*/ 	.word	0x0000a300


	//   ....[39]....
        /*055c*/ 	.word	0x0000ac20


	//   ....[40]....
        /*0560*/ 	.word	0x0000ac50


	//   ....[41]....
        /*0564*/ 	.word	0x0000ada0


	//   ....[42]....
        /*0568*/ 	.word	0x0000adc0


	//   ....[43]....
        /*056c*/ 	.word	0x0000af00


	//   ....[44]....
        /*0570*/ 	.word	0x0000af20


	//   ....[45]....
        /*0574*/ 	.word	0x0000b070


	//   ....[46]....
        /*0578*/ 	.word	0x0000b090


	//   ....[47]....
        /*057c*/ 	.word	0x0000b260


	//   ....[48]....
        /*0580*/ 	.word	0x0000b430


	//   ....[49]....
        /*0584*/ 	.word	0x0000b460


	//   ....[50]....
        /*0588*/ 	.word	0x0000b490


	//   ....[51]....
        /*058c*/ 	.word	0x0000b4c0


	//   ....[52]....
        /*0590*/ 	.word	0x0000b4f0


	//   ....[53]....
        /*0594*/ 	.word	0x0000b520


	//   ....[54]....
        /*0598*/ 	.word	0x0000b670


	//   ....[55]....
        /*059c*/ 	.word	0x0000b6a0


	//   ....[56]....
        /*05a0*/ 	.word	0x0000b6d0


	//   ....[57]....
        /*05a4*/ 	.word	0x0000b700


	//   ....[58]....
        /*05a8*/ 	.word	0x0000b730


	//   ....[59]....
        /*05ac*/ 	.word	0x0000b760


	//   ....[60]....
        /*05b0*/ 	.word	0x0000b7f0


	//   ....[61]....
        /*05b4*/ 	.word	0x0000b850


	//   ....[62]....
        /*05b8*/ 	.word	0x0000b8e0


	//   ....[63]....
        /*05bc*/ 	.word	0x0000d0e0


	//   ....[64]....
        /*05c0*/ 	.word	0x0000d100


	//   ....[65]....
        /*05c4*/ 	.word	0x0000d190


	//   ....[66]....
        /*05c8*/ 	.word	0x0000d1b0


	//   ....[67]....
        /*05cc*/ 	.word	0x0000d230


	//   ....[68]....
        /*05d0*/ 	.word	0x0000d250


	//   ....[69]....
        /*05d4*/ 	.word	0x0000d2d0


	//   ....[70]....
        /*05d8*/ 	.word	0x0000d2f0


	//   ....[71]....
        /*05dc*/ 	.word	0x0000d370


	//   ....[72]....
        /*05e0*/ 	.word	0x0000d390


	//   ....[73]....
        /*05e4*/ 	.word	0x0000d3a0


	//   ....[74]....
        /*05e8*/ 	.word	0x0000d3b0


	//   ....[75]....
        /*05ec*/ 	.word	0x0000dbd0


	//   ....[76]....
        /*05f0*/ 	.word	0x0000dc00


	//   ....[77]....
        /*05f4*/ 	.word	0x0000dc30


	//   ....[78]....
        /*05f8*/ 	.word	0x0000dcc0


	//   ....[79]....
        /*05fc*/ 	.word	0x0000dcd0


	//   ....[80]....
        /*0600*/ 	.word	0x0000dd60


	//   ....[81]....
        /*0604*/ 	.word	0x0000dd70


	//   ....[82]....
        /*0608*/ 	.word	0x0000de00


	//   ....[83]....
        /*060c*/ 	.word	0x0000de10


	//   ....[84]....
        /*0610*/ 	.word	0x0000dea0


	//   ....[85]....
        /*0614*/ 	.word	0x0000deb0


	//   ....[86]....
        /*0618*/ 	.word	0x0000df40


	//   ....[87]....
        /*061c*/ 	.word	0x0000df50


	//   ....[88]....
        /*0620*/ 	.word	0x0000dfd0


	//   ....[89]....
        /*0624*/ 	.word	0x0000dfe0


	//   ....[90]....
        /*0628*/ 	.word	0x0000dff0


	//   ....[91]....
        /*062c*/ 	.word	0x0000e470


	//   ....[92]....
        /*0630*/ 	.word	0x0000e4a0


	//   ....[93]....
        /*0634*/ 	.word	0x0000e4f0


	//   ....[94]....
        /*0638*/ 	.word	0x0000e5a0


	//   ....[95]....
        /*063c*/ 	.word	0x0000e5c0


	//   ....[96]....
        /*0640*/ 	.word	0x0000e670


	//   ....[97]....
        /*0644*/ 	.word	0x0000e680


	//   ....[98]....
        /*0648*/ 	.word	0x0000e6b0


	//   ....[99]....
        /*064c*/ 	.word	0x0000e740


	//   ....[100]....
        /*0650*/ 	.word	0x0000e7e0


	//   ....[101]....
        /*0654*/ 	.word	0x0000e800


	//   ....[102]....
        /*0658*/ 	.word	0x0000e810


	//   ....[103]....
        /*065c*/ 	.word	0x0000ef40


	//   ....[104]....
        /*0660*/ 	.word	0x0000ef60


	//   ....[105]....
        /*0664*/ 	.word	0x0000ef70


	//   ....[106]....
        /*0668*/ 	.word	0x0000efb0


	//   ....[107]....
        /*066c*/ 	.word	0x0000efc0


	//   ....[108]....
        /*0670*/ 	.word	0x0000f000


	//   ....[109]....
        /*0674*/ 	.word	0x0000f010


	//   ....[110]....
        /*0678*/ 	.word	0x0000f050


	//   ....[111]....
        /*067c*/ 	.word	0x0000f060


	//   ....[112]....
        /*0680*/ 	.word	0x0000f0a0


	//   ....[113]....
        /*0684*/ 	.word	0x0000f0b0


	//   ....[114]....
        /*0688*/ 	.word	0x0000f0c0


	//   ....[115]....
        /*068c*/ 	.word	0x0000f430


	//   ....[116]....
        /*0690*/ 	.word	0x0000f450


	//   ....[117]....
        /*0694*/ 	.word	0x0000f460


	//   ....[118]....
        /*0698*/ 	.word	0x0000f470


	//   ....[119]....
        /*069c*/ 	.word	0x0000f480


	//   ....[120]....
        /*06a0*/ 	.word	0x0000f4a0


	//   ....[121]....
        /*06a4*/ 	.word	0x0000f510


	//   ....[122]....
        /*06a8*/ 	.word	0x0000f540


	//   ....[123]....
        /*06ac*/ 	.word	0x0000f550


	//   ....[124]....
        /*06b0*/ 	.word	0x0000f5c0


	//   ....[125]....
        /*06b4*/ 	.word	0x0000f5d0


	//   ....[126]....
        /*06b8*/ 	.word	0x0000f6d0


	//   ....[127]....
        /*06bc*/ 	.word	0x0000fb80


	//   ....[128]....
        /*06c0*/ 	.word	0x0000fbb0


	//   ....[129]....
        /*06c4*/ 	.word	0x0000fbe0


	//   ....[130]....
        /*06c8*/ 	.word	0x0000fc10


	//   ....[131]....
        /*06cc*/ 	.word	0x0000fc40


	//   ....[132]....
        /*06d0*/ 	.word	0x0000fc70


	//   ....[133]....
        /*06d4*/ 	.word	0x0000fca0


	//   ....[134]....
        /*06d8*/ 	.word	0x0000fcd0


	//   ....[135]....
        /*06dc*/ 	.word	0x0000fe50


	//   ....[136]....
        /*06e0*/ 	.word	0x0000fe80


	//   ....[137]....
        /*06e4*/ 	.word	0x0000feb0


	//   ....[138]....
        /*06e8*/ 	.word	0x0000fee0


	//   ....[139]....
        /*06ec*/ 	.word	0x0000ff10


	//   ....[140]....
        /*06f0*/ 	.word	0x0000ff40


	//   ....[141]....
        /*06f4*/ 	.word	0x00010000


	//   ....[142]....
        /*06f8*/ 	.word	0x00010020


	//   ....[143]....
        /*06fc*/ 	.word	0x00010090


	//   ....[144]....
        /*0700*/ 	.word	0x00010730


	//   ....[145]....
        /*0704*/ 	.word	0x00010ce0


	//   ....[146]....
        /*0708*/ 	.word	0x00010dd0


	//   ....[147]....
        /*070c*/ 	.word	0x00010e70


	//   ....[148]....
        /*0710*/ 	.word	0x00010ed0


	//   ....[149]....
        /*0714*/ 	.word	0x00010fc0


	//   ....[150]....
        /*0718*/ 	.word	0x00011030


	//   ....[151]....
        /*071c*/ 	.word	0x00011120


	//   ....[152]....
        /*0720*/ 	.word	0x00011190


	//   ....[153]....
        /*0724*/ 	.word	0x00011280


	//   ....[154]....
        /*0728*/ 	.word	0x000112f0


	//   ....[155]....
        /*072c*/ 	.word	0x000113e0


	//   ....[156]....
        /*0730*/ 	.word	0x00011450


	//   ....[157]....
        /*0734*/ 	.word	0x00011530


	//   ....[158]....
        /*0738*/ 	.word	0x000115e0


	//   ....[159]....
        /*073c*/ 	.word	0x00011650


	//   ....[160]....
        /*0740*/ 	.word	0x000116b0


	//   ....[161]....
        /*0744*/ 	.word	0x000117a0


	//   ....[162]....
        /*0748*/ 	.word	0x00011800


	//   ....[163]....
        /*074c*/ 	.word	0x00011900


	//   ....[164]....
        /*0750*/ 	.word	0x00011960


	//   ....[165]....
        /*0754*/ 	.word	0x00011a60


	//   ....[166]....
        /*0758*/ 	.word	0x00011ac0


	//   ....[167]....
        /*075c*/ 	.word	0x00011bc0


	//   ....[168]....
        /*0760*/ 	.word	0x00011c20


	//   ....[169]....
        /*0764*/ 	.word	0x00011d20


	//   ....[170]....
        /*0768*/ 	.word	0x00011d80


	//   ....[171]....
        /*076c*/ 	.word	0x00011e80


	//   ....[172]....
        /*0770*/ 	.word	0x00011ee0


	//   ....[173]....
        /*0774*/ 	.word	0x00011fc0


	//   ....[174]....
        /*0778*/ 	.word	0x000120f0


	//   ....[175]....
        /*077c*/ 	.word	0x000121d0


	//   ....[176]....
        /*0780*/ 	.word	0x00012280


	//   ....[177]....
        /*0784*/ 	.word	0x00012390


	//   ....[178]....
        /*0788*/ 	.word	0x000123f0


	//   ....[179]....
        /*078c*/ 	.word	0x00012500


	//   ....[180]....
        /*0790*/ 	.word	0x00012560


	//   ....[181]....
        /*0794*/ 	.word	0x00012670


	//   ....[182]....
        /*0798*/ 	.word	0x000126d0


	//   ....[183]....
        /*079c*/ 	.word	0x000127e0


	//   ....[184]....
        /*07a0*/ 	.word	0x00012840


	//   ....[185]....
        /*07a4*/ 	.word	0x00012900


	//   ....[186]....
        /*07a8*/ 	.word	0x00012a60


	//   ....[187]....
        /*07ac*/ 	.word	0x00012b00


	//   ....[188]....
        /*07b0*/ 	.word	0x00012b60


	//   ....[189]....
        /*07b4*/ 	.word	0x00012c10


	//   ....[190]....
        /*07b8*/ 	.word	0x00012c70


	//   ....[191]....
        /*07bc*/ 	.word	0x00012d20


	//   ....[192]....
        /*07c0*/ 	.word	0x00012d80


	//   ....[193]....
        /*07c4*/ 	.word	0x00012e30


	//   ....[194]....
        /*07c8*/ 	.word	0x00012e90


	//   ....[195]....
        /*07cc*/ 	.word	0x00012f40


	//   ....[196]....
        /*07d0*/ 	.word	0x00012fa0


	//   ....[197]....
        /*07d4*/ 	.word	0x00013050


	//   ....[198]....
        /*07d8*/ 	.word	0x00013130


	//   ....[199]....
        /*07dc*/ 	.word	0x000131d0


	//   ....[200]....
        /*07e0*/ 	.word	0x00013230


	//   ....[201]....
        /*07e4*/ 	.word	0x00013300


	//   ....[202]....
        /*07e8*/ 	.word	0x00013360


	//   ....[203]....
        /*07ec*/ 	.word	0x00013430


	//   ....[204]....
        /*07f0*/ 	.word	0x00013490


	//   ....[205]....
        /*07f4*/ 	.word	0x00013570


	//   ....[206]....
        /*07f8*/ 	.word	0x000135d0


	//   ....[207]....
        /*07fc*/ 	.word	0x000136a0


	//   ....[208]....
        /*0800*/ 	.word	0x00013700


	//   ....[209]....
        /*0804*/ 	.word	0x000137d0


	//   ....[210]....
        /*0808*/ 	.word	0x00013860


	//   ....[211]....
        /*080c*/ 	.word	0x00013900


	//   ....[212]....
        /*0810*/ 	.word	0x00013a20


	//   ....[213]....
        /*0814*/ 	.word	0x00013a90


	//   ....[214]....
        /*0818*/ 	.word	0x00013b00


	//   ....[215]....
        /*081c*/ 	.word	0x00013b70


	//   ....[216]....
        /*0820*/ 	.word	0x00013be0


	//   ....[217]....
        /*0824*/ 	.word	0x00013c60


	//   ....[218]....
        /*0828*/ 	.word	0x00013cf0


	//   ....[219]....
        /*082c*/ 	.word	0x00013d80


	//   ....[220]....
        /*0830*/ 	.word	0x00013df0


	//   ....[221]....
        /*0834*/ 	.word	0x00013e60


	//   ....[222]....
        /*0838*/ 	.word	0x00013ed0


	//   ....[223]....
        /*083c*/ 	.word	0x00013f50


	//   ....[224]....
        /*0840*/ 	.word	0x00013fc0


	//   ....[225]....
        /*0844*/ 	.word	0x00014060


	//   ....[226]....
        /*0848*/ 	.word	0x000140f0


	//   ....[227]....
        /*084c*/ 	.word	0x00014210


	//----- nvinfo : EIATTR_REG_RECONFIG
	.align		4
.L_557:
        /*0850*/ 	.byte	0x01, 0x54
	.zero		2


	//----- nvinfo : EIATTR_SYSCALL_OFFSETS
	.align		4
        /*0854*/ 	.byte	0x04, 0x46
        /*0856*/ 	.short	(.L_559 - .L_558)


	//   ....[0]....
.L_558:
        /*0858*/ 	.word	0x000019e0


	//   ....[1]....
        /*085c*/ 	.word	0x0000c730


	//   ....[2]....
        /*0860*/ 	.word	0x0000c880


	//   ....[3]....
        /*0864*/ 	.word	0x0000c970


	//   ....[4]....
        /*0868*/ 	.word	0x0000d820


	//----- nvinfo : EIATTR_MBARRIER_INSTR_OFFSETS
	.align		4
.L_559:
        /*086c*/ 	.byte	0x04, 0x39
        /*086e*/ 	.short	(.L_561 - .L_560)


	//   ....[0]....
.L_560:
        /*0870*/ 	.word	0x00000180
        /*0874*/ 	.word	0x000000ff
        /*0878*/ 	.word	0x00022800
        /*087c*/ 	.short	0x0100
        /*087e*/ 	.byte	0x08
	.zero		1


	//   ....[1]....
        /*0880*/ 	.word	0x00000190
        /*0884*/ 	.word	0x000000ff
        /*0888*/ 	.word	0x00022820
        /*088c*/ 	.short	0x0100
        /*088e*/ 	.byte	0x08
	.zero		1


	//   ....[2]....
        /*0890*/ 	.word	0x00000280
        /*0894*/ 	.word	0x000000ff
        /*0898*/ 	.word	0x00022830
        /*089c*/ 	.short	0x0100
        /*089e*/ 	.byte	0x08
	.zero		1


	//   ....[3]....
        /*08a0*/ 	.word	0x00000290
        /*08a4*/ 	.word	0x000000ff
        /*08a8*/ 	.word	0x00022840
        /*08ac*/ 	.short	0x0100
        /*08ae*/ 	.byte	0x08
	.zero		1


	//   ....[4]....
        /*08b0*/ 	.word	0x000002a0
        /*08b4*/ 	.word	0x000000ff
        /*08b8*/ 	.word	0x00022838
        /*08bc*/ 	.short	0x0100
        /*08be*/ 	.byte	0x08
	.zero		1


	//   ....[5]....
        /*08c0*/ 	.word	0x000002b0
        /*08c4*/ 	.word	0x000000ff
        /*08c8*/ 	.word	0x00022848
        /*08cc*/ 	.short	0x0100
        /*08ce*/ 	.byte	0x08
	.zero		1


	//   ....[6]....
        /*08d0*/ 	.word	0x000003e0
        /*08d4*/ 	.word	0x000000ff
        /*08d8*/ 	.word	0x00022850
        /*08dc*/ 	.short	0x0100
        /*08de*/ 	.byte	0x08
	.zero		1


	//   ....[7]....
        /*08e0*/ 	.word	0x000003f0
        /*08e4*/ 	.word	0x000000ff
        /*08e8*/ 	.word	0x00022860
        /*08ec*/ 	.short	0x0100
        /*08ee*/ 	.byte	0x08
	.zero		1


	//   ....[8]....
        /*08f0*/ 	.word	0x00000400
        /*08f4*/ 	.word	0x000000ff
        /*08f8*/ 	.word	0x00022858
        /*08fc*/ 	.short	0x0100
        /*08fe*/ 	.byte	0x08
	.zero		1


	//   ....[9]....
        /*0900*/ 	.word	0x00000410
        /*0904*/ 	.word	0x000000ff
        /*0908*/ 	.word	0x00022868
        /*090c*/ 	.short	0x0100
        /*090e*/ 	.byte	0x08
	.zero		1


	//   ....[10]....
        /*0910*/ 	.word	0x00000500
        /*0914*/ 	.word	0x000000ff
        /*0918*/ 	.word	0x00022870
        /*091c*/ 	.short	0x0100
        /*091e*/ 	.byte	0x06
	.zero		1


	//   ....[11]....
        /*0920*/ 	.word	0x00000510
        /*0924*/ 	.word	0x000000ff
        /*0928*/ 	.word	0x00022880
        /*092c*/ 	.short	0x0100
        /*092e*/ 	.byte	0x06
	.zero		1


	//   ....[12]....
        /*0930*/ 	.word	0x00000520
        /*0934*/ 	.word	0x000000ff
        /*0938*/ 	.word	0x00022878
        /*093c*/ 	.short	0x0100
        /*093e*/ 	.byte	0x06
	.zero		1


	//   ....[13]....
        /*0940*/ 	.word	0x00000530
        /*0944*/ 	.word	0x000000ff
        /*0948*/ 	.word	0x00022888
        /*094c*/ 	.short	0x0100
        /*094e*/ 	.byte	0x06
	.zero		1


	//   ....[14]....
        /*0950*/ 	.word	0x00000660
        /*0954*/ 	.word	0x000000ff
        /*0958*/ 	.word	0x00022890
        /*095c*/ 	.short	0x0100
        /*095e*/ 	.byte	0x08
	.zero		1


	//   ....[15]....
        /*0960*/ 	.word	0x00000670
        /*0964*/ 	.word	0x000000ff
        /*0968*/ 	.word	0x000228a0
        /*096c*/ 	.short	0x0100
        /*096e*/ 	.byte	0x08
	.zero		1


	//   ....[16]....
        /*0970*/ 	.word	0x00000680
        /*0974*/ 	.word	0x000000ff
        /*0978*/ 	.word	0x00022898
        /*097c*/ 	.short	0x0100
        /*097e*/ 	.byte	0x08
	.zero		1


	//   ....[17]....
        /*0980*/ 	.word	0x00000690
        /*0984*/ 	.word	0x000000ff
        /*0988*/ 	.word	0x000228a8
        /*098c*/ 	.short	0x0100
        /*098e*/ 	.byte	0x08
	.zero		1


	//   ....[18]....
        /*0990*/ 	.word	0x000007d0
        /*0994*/ 	.word	0x000000ff
        /*0998*/ 	.word	0x000228b0
        /*099c*/ 	.short	0x0100
        /*099e*/ 	.byte	0x08
	.zero		1


	//   ....[19]....
        /*09a0*/ 	.word	0x000007e0
        /*09a4*/ 	.word	0x000000ff
        /*09a8*/ 	.word	0x000228c0
        /*09ac*/ 	.short	0x0100
        /*09ae*/ 	.byte	0x08
	.zero		1


	//   ....[20]....
        /*09b0*/ 	.word	0x000007f0
        /*09b4*/ 	.word	0x000000ff
        /*09b8*/ 	.word	0x000228b8
        /*09bc*/ 	.short	0x0100
        /*09be*/ 	.byte	0x08
	.zero		1


	//   ....[21]....
        /*09c0*/ 	.word	0x00000800
        /*09c4*/ 	.word	0x000000ff
        /*09c8*/ 	.word	0x000228c8
        /*09cc*/ 	.short	0x0100
        /*09ce*/ 	.byte	0x08
	.zero		1


	//   ....[22]....
        /*09d0*/ 	.word	0x00001a50
        /*09d4*/ 	.word	0x000000ff
        /*09d8*/ 	.word	0x00022800
        /*09dc*/ 	.short	0x010a
        /*09de*/ 	.byte	0x33
	.zero		1


	//   ....[23]....
        /*09e0*/ 	.word	0x00001b20
        /*09e4*/ 	.word	0x000000ff
        /*09e8*/ 	.word	0x00022830
        /*09ec*/ 	.short	0x010a
        /*09ee*/ 	.byte	0x16
	.zero		1


	//   ....[24]....
        /*09f0*/ 	.word	0x00001b60
        /*09f4*/ 	.word	0x000000ff
        /*09f8*/ 	.word	0x00022830
        /*09fc*/ 	.short	0x010a
        /*09fe*/ 	.byte	0x16
	.zero		1


	//   ....[25]....
        /*0a00*/ 	.word	0x00001f10
        /*0a04*/ 	.word	0x000000ff
        /*0a08*/ 	.word	0x00000000
        /*0a0c*/ 	.short	0x0101
        /*0a0e*/ 	.byte	0x06
	.zero		1


	//   ....[26]....
        /*0a10*/ 	.word	0x00003380
        /*0a14*/ 	.word	0x000000ff
        /*0a18*/ 	.word	0x00022850
        /*0a1c*/ 	.short	0x010a
        /*0a1e*/ 	.byte	0x16
	.zero		1


	//   ....[27]....
        /*0a20*/ 	.word	0x000033c0
        /*0a24*/ 	.word	0x000000ff
        /*0a28*/ 	.word	0x00022850
        /*0a2c*/ 	.short	0x010a
        /*0a2e*/ 	.byte	0x16
	.zero		1


	//   ....[28]....
        /*0a30*/ 	.word	0x00003770
        /*0a34*/ 	.word	0x000000ff
        /*0a38*/ 	.word	0x00000000
        /*0a3c*/ 	.short	0x0101
        /*0a3e*/ 	.byte	0x16
	.zero		1


	//   ....[29]....
        /*0a40*/ 	.word	0x000038d0
        /*0a44*/ 	.word	0x000000ff
        /*0a48*/ 	.word	0x00022830
        /*0a4c*/ 	.short	0x010a
        /*0a4e*/ 	.byte	0x19
	.zero		1


	//   ....[30]....
        /*0a50*/ 	.word	0x00003910
        /*0a54*/ 	.word	0x000000ff
        /*0a58*/ 	.word	0x00022830
        /*0a5c*/ 	.short	0x010a
        /*0a5e*/ 	.byte	0x19
	.zero		1


	//   ....[31]....
        /*0a60*/ 	.word	0x00003bf0
        /*0a64*/ 	.word	0x000000ff
        /*0a68*/ 	.word	0x00000000
        /*0a6c*/ 	.short	0x0101
        /*0a6e*/ 	.byte	0x06
	.zero		1


	//   ....[32]....
        /*0a70*/ 	.word	0x00005930
        /*0a74*/ 	.word	0x000000ff
        /*0a78*/ 	.word	0x00022850
        /*0a7c*/ 	.short	0x010a
        /*0a7e*/ 	.byte	0x19
	.zero		1


	//   ....[33]....
        /*0a80*/ 	.word	0x00005980
        /*0a84*/ 	.word	0x000000ff
        /*0a88*/ 	.word	0x00022850
        /*0a8c*/ 	.short	0x010a
        /*0a8e*/ 	.byte	0x19
	.zero		1


	//   ....[34]....
        /*0a90*/ 	.word	0x00005c80
        /*0a94*/ 	.word	0x000000ff
        /*0a98*/ 	.word	0x00000000
        /*0a9c*/ 	.short	0x0101
        /*0a9e*/ 	.byte	0x19
	.zero		1


	//   ....[35]....
        /*0aa0*/ 	.word	0x00005dc0
        /*0aa4*/ 	.word	0x000000ff
        /*0aa8*/ 	.word	0x00022830
        /*0aac*/ 	.short	0x010a
        /*0aae*/ 	.byte	0x18
	.zero		1


	//   ....[36]....
        /*0ab0*/ 	.word	0x00005e00
        /*0ab4*/ 	.word	0x000000ff
        /*0ab8*/ 	.word	0x00022830
        /*0abc*/ 	.short	0x010a
        /*0abe*/ 	.byte	0x18
	.zero		1


	//   ....[37]....
        /*0ac0*/ 	.word	0x00006050
        /*0ac4*/ 	.word	0x000000ff
        /*0ac8*/ 	.word	0x00000000
        /*0acc*/ 	.short	0x0101
        /*0ace*/ 	.byte	0x06
	.zero		1


	//   ....[38]....
        /*0ad0*/ 	.word	0x000076a0
        /*0ad4*/ 	.word	0x000000ff
        /*0ad8*/ 	.word	0x00022850
        /*0adc*/ 	.short	0x010a
        /*0ade*/ 	.byte	0x18
	.zero		1


	//   ....[39]....
        /*0ae0*/ 	.word	0x000076f0
        /*0ae4*/ 	.word	0x000000ff
        /*0ae8*/ 	.word	0x00022850
        /*0aec*/ 	.short	0x010a
        /*0aee*/ 	.byte	0x18
	.zero		1


	//   ....[40]....
        /*0af0*/ 	.word	0x000079e0
        /*0af4*/ 	.word	0x000000ff
        /*0af8*/ 	.word	0x00000000
        /*0afc*/ 	.short	0x0101
        /*0afe*/ 	.byte	0x18
	.zero		1


	//   ....[41]....
        /*0b00*/ 	.word	0x00009eb0
        /*0b04*/ 	.word	0x000000ff
        /*0b08*/ 	.word	0x00000000
        /*0b0c*/ 	.short	0x0101
        /*0b0e*/ 	.byte	0x0a
	.zero		1


	//   ....[42]....
        /*0b10*/ 	.word	0x0000ce60
        /*0b14*/ 	.word	0x00000021
        /*0b18*/ 	.word	0x00022840
        /*0b1c*/ 	.short	0x010a
        /*0b1e*/ 	.byte	0x3f
	.zero		1


	//   ....[43]....
        /*0b20*/ 	.word	0x0000d4b0
        /*0b24*/ 	.word	0x00000021
        /*0b28*/ 	.word	0x00022830
        /*0b2c*/ 	.short	0x0107
        /*0b2e*/ 	.byte	0x3f
	.zero		1


	//   ....[44]....
        /*0b30*/ 	.word	0x0000d590
        /*0b34*/ 	.word	0x00000021
        /*0b38*/ 	.word	0x00022830
        /*0b3c*/ 	.short	0x0101
        /*0b3e*/ 	.byte	0x3f
	.zero		1


	//   ....[45]....
        /*0b40*/ 	.word	0x0000e0f0
        /*0b44*/ 	.word	0x00000016
        /*0b48*/ 	.word	0x00022800
        /*0b4c*/ 	.short	0x0107
        /*0b4e*/ 	.byte	0x3f
	.zero		1


	//   ....[46]....
        /*0b50*/ 	.word	0x0000e1e0
        /*0b54*/ 	.word	0x00000016
        /*0b58*/ 	.word	0x00022800
        /*0b5c*/ 	.short	0x0101
        /*0b5e*/ 	.byte	0x3f
	.zero		1


	//   ....[47]....
        /*0b60*/ 	.word	0x0000e200
        /*0b64*/ 	.word	0x00000016
        /*0b68*/ 	.word	0x00022820
        /*0b6c*/ 	.short	0x010a
        /*0b6e*/ 	.byte	0x3f
	.zero		1


	//   ....[48]....
        /*0b70*/ 	.word	0x0000e290
        /*0b74*/ 	.word	0x00000021
        /*0b78*/ 	.word	0x00022860
        /*0b7c*/ 	.short	0x010a
        /*0b7e*/ 	.byte	0x3f
	.zero		1


	//   ....[49]....
        /*0b80*/ 	.word	0x0000e990
        /*0b84*/ 	.word	0x00000021
        /*0b88*/ 	.word	0x00022850
        /*0b8c*/ 	.short	0x0107
        /*0b8e*/ 	.byte	0x3f
	.zero		1


	//   ....[50]....
        /*0b90*/ 	.word	0x0000ea60
        /*0b94*/ 	.word	0x00000021
        /*0b98*/ 	.word	0x00022850
        /*0b9c*/ 	.short	0x0101
        /*0b9e*/ 	.byte	0x3f
	.zero		1


	//   ....[51]....
        /*0ba0*/ 	.word	0x0000eda0
        /*0ba4*/ 	.word	0x0000000a
        /*0ba8*/ 	.word	0x00022840
        /*0bac*/ 	.short	0x010a
        /*0bae*/ 	.byte	0x3f
	.zero		1


	//   ....[52]....
        /*0bb0*/ 	.word	0x0000f170
        /*0bb4*/ 	.word	0x0000000a
        /*0bb8*/ 	.word	0x00022830
        /*0bbc*/ 	.short	0x0107
        /*0bbe*/ 	.byte	0x3f
	.zero		1


	//   ....[53]....
        /*0bc0*/ 	.word	0x0000f230
        /*0bc4*/ 	.word	0x0000000a
        /*0bc8*/ 	.word	0x00022830
        /*0bcc*/ 	.short	0x0101
        /*0bce*/ 	.byte	0x3f
	.zero		1


	//   ....[54]....
        /*0bd0*/ 	.word	0x0000f260
        /*0bd4*/ 	.word	0x0000000a
        /*0bd8*/ 	.word	0x00022860
        /*0bdc*/ 	.short	0x010a
        /*0bde*/ 	.byte	0x3f
	.zero		1


	//   ....[55]....
        /*0be0*/ 	.word	0x0000f780
        /*0be4*/ 	.word	0x0000000a
        /*0be8*/ 	.word	0x00022850
        /*0bec*/ 	.short	0x0107
        /*0bee*/ 	.byte	0x3f
	.zero		1


	//   ....[56]....
        /*0bf0*/ 	.word	0x0000f840
        /*0bf4*/ 	.word	0x0000000a
        /*0bf8*/ 	.word	0x00022850
        /*0bfc*/ 	.short	0x0101
        /*0bfe*/ 	.byte	0x3f
	.zero		1


	//   ....[57]....
        /*0c00*/ 	.word	0x000106b0
        /*0c04*/ 	.word	0x00000007
        /*0c08*/ 	.word	0x00022820
        /*0c0c*/ 	.short	0x010a
        /*0c0e*/ 	.byte	0x3f
	.zero		1


	//   ....[58]....
        /*0c10*/ 	.word	0x00010830
        /*0c14*/ 	.word	0x00000005
        /*0c18*/ 	.word	0x00022840
        /*0c1c*/ 	.short	0x010a
        /*0c1e*/ 	.byte	0x3f
	.zero		1


	//   ....[59]....
        /*0c20*/ 	.word	0x000108d0
        /*0c24*/ 	.word	0x00000003
        /*0c28*/ 	.word	0x00022840
        /*0c2c*/ 	.short	0x010a
        /*0c2e*/ 	.byte	0x3f
	.zero		1


	//   ....[60]....
        /*0c30*/ 	.word	0x00010910
        /*0c34*/ 	.word	0x00000005
        /*0c38*/ 	.word	0x00022860
        /*0c3c*/ 	.short	0x010a
        /*0c3e*/ 	.byte	0x3f
	.zero		1


	//   ....[61]....
        /*0c40*/ 	.word	0x00010950
        /*0c44*/ 	.word	0x00000003
        /*0c48*/ 	.word	0x00022860
        /*0c4c*/ 	.short	0x010a
        /*0c4e*/ 	.byte	0x3f
	.zero		1


	//   ....[62]....
        /*0c50*/ 	.word	0x000109c0
        /*0c54*/ 	.word	0x00000003
        /*0c58*/ 	.word	0x00022800
        /*0c5c*/ 	.short	0x010a
        /*0c5e*/ 	.byte	0x3f
	.zero		1


	//   ....[63]....
        /*0c60*/ 	.word	0x00010a20
        /*0c64*/ 	.word	0x00000003
        /*0c68*/ 	.word	0x00022830
        /*0c6c*/ 	.short	0x010a
        /*0c6e*/ 	.byte	0x3f
	.zero		1


	//   ....[64]....
        /*0c70*/ 	.word	0x00010a80
        /*0c74*/ 	.word	0x00000009
        /*0c78*/ 	.word	0x00022850
        /*0c7c*/ 	.short	0x010a
        /*0c7e*/ 	.byte	0x3f
	.zero		1


	//   ....[65]....
        /*0c80*/ 	.word	0x00010ae0
        /*0c84*/ 	.word	0x00000000
        /*0c88*/ 	.word	0x00022830
        /*0c8c*/ 	.short	0x010a
        /*0c8e*/ 	.byte	0x3f
	.zero		1


	//   ....[66]....
        /*0c90*/ 	.word	0x00010b40
        /*0c94*/ 	.word	0x0000000a
        /*0c98*/ 	.word	0x00022850
        /*0c9c*/ 	.short	0x010a
        /*0c9e*/ 	.byte	0x3f
	.zero		1


	//   ....[67]....
        /*0ca0*/ 	.word	0x00010ba0
        /*0ca4*/ 	.word	0x00000000
        /*0ca8*/ 	.word	0x00022830
        /*0cac*/ 	.short	0x010a
        /*0cae*/ 	.byte	0x3f
	.zero		1


	//   ....[68]....
        /*0cb0*/ 	.word	0x00010c00
        /*0cb4*/ 	.word	0x0000000a
        /*0cb8*/ 	.word	0x00022850
        /*0cbc*/ 	.short	0x010a
        /*0cbe*/ 	.byte	0x3f
	.zero		1


	//   ....[69]....
        /*0cc0*/ 	.word	0x00010d20
        /*0cc4*/ 	.word	0x00000021
        /*0cc8*/ 	.word	0x00022840
        /*0ccc*/ 	.short	0x010a
        /*0cce*/ 	.byte	0x3f
	.zero		1


	//   ....[70]....
        /*0cd0*/ 	.word	0x00011ff0
        /*0cd4*/ 	.word	0x00000016
        /*0cd8*/ 	.word	0x00022820
        /*0cdc*/ 	.short	0x010a
        /*0cde*/ 	.byte	0x3f
	.zero		1


	//   ....[71]....
        /*0ce0*/ 	.word	0x00012040
        /*0ce4*/ 	.word	0x00000021
        /*0ce8*/ 	.word	0x00022860
        /*0cec*/ 	.short	0x010a
        /*0cee*/ 	.byte	0x3f
	.zero		1


	//   ....[72]....
        /*0cf0*/ 	.word	0x000129b0
        /*0cf4*/ 	.word	0x0000000a
        /*0cf8*/ 	.word	0x00022840
        /*0cfc*/ 	.short	0x010a
        /*0cfe*/ 	.byte	0x3f
	.zero		1


	//   ....[73]....
        /*0d00*/ 	.word	0x00013080
        /*0d04*/ 	.word	0x0000000a
        /*0d08*/ 	.word	0x00022860
        /*0d0c*/ 	.short	0x010a
        /*0d0e*/ 	.byte	0x3f
	.zero		1


	//   ....[74]....
        /*0d10*/ 	.word	0x00014130
        /*0d14*/ 	.word	0x00000007
        /*0d18*/ 	.word	0x00022820
        /*0d1c*/ 	.short	0x010a
        /*0d1e*/ 	.byte	0x3f
	.zero		1


	//   ....[75]....
        /*0d20*/ 	.word	0x000142d0
        /*0d24*/ 	.word	0x00000005
        /*0d28*/ 	.word	0x00022840
        /*0d2c*/ 	.short	0x010a
        /*0d2e*/ 	.byte	0x3f
	.zero		1


	//   ....[76]....
        /*0d30*/ 	.word	0x00014320
        /*0d34*/ 	.word	0x00000003
        /*0d38*/ 	.word	0x00022840
        /*0d3c*/ 	.short	0x010a
        /*0d3e*/ 	.byte	0x3f
	.zero		1


	//   ....[77]....
        /*0d40*/ 	.word	0x00014370
        /*0d44*/ 	.word	0x00000005
        /*0d48*/ 	.word	0x00022860
        /*0d4c*/ 	.short	0x010a
        /*0d4e*/ 	.byte	0x3f
	.zero		1


	//----- nvinfo : EIATTR_NUM_MBARRIERS
	.align		4
.L_561:
        /*0d50*/ 	.byte	0x03, 0x38
        /*0d52*/ 	.short	0x0016


	//----- nvinfo : EIATTR_EXIT_INSTR_OFFSETS
	.align		4
        /*0d54*/ 	.byte	0x04, 0x1c
        /*0d56*/ 	.short	(.L_563 - .L_562)


	//   ....[0]....
.L_562:
        /*0d58*/ 	.word	0x000009b0


	//   ....[1]....
        /*0d5c*/ 	.word	0x0000b210


	//   ....[2]....
        /*0d60*/ 	.word	0x000109a0


	//----- nvinfo : EIATTR_MAX_THREADS
	.align		4
.L_563:
        /*0d64*/ 	.byte	0x04, 0x05
        /*0d66*/ 	.short	(.L_565 - .L_564)
.L_564:
        /*0d68*/ 	.word	0x00000180
        /*0d6c*/ 	.word	0x00000001
        /*0d70*/ 	.word	0x00000001


	//----- nvinfo : EIATTR_CRS_STACK_SIZE
	.align		4
.L_565:
        /*0d74*/ 	.byte	0x04, 0x1e
        /*0d76*/ 	.short	(.L_567 - .L_566)
.L_566:
        /*0d78*/ 	.word	0x00000000


	//----- nvinfo : EIATTR_CBANK_PARAM_SIZE
	.align		4
.L_567:
        /*0d7c*/ 	.byte	0x03, 0x19
        /*0d7e*/ 	.short	0x0af0


	//----- nvinfo : EIATTR_PARAM_CBANK
	.align		4
        /*0d80*/ 	.byte	0x04, 0x0a
        /*0d82*/ 	.short	(.L_569 - .L_568)
	.align		4
.L_568:
        /*0d84*/ 	.word	index@(.nv.constant0._ZN7cutlass13device_kernelIN5flash11enable_sm90INS1_16FlashAttnFwdSm90INS1_25CollectiveMainloopFwdSm90ILi2EN4cute5tupleIJNS5_1CILi1EEES8_S8_EEENS6_IJNS7_ILi128EEENS7_ILi96EEENS7_ILi64EEEEEELi256ENS_6half_tEfNS_4arch4Sm90ELb1ELb0ELb0ELb1ELb1ELb0ELb0ELb1ELb0ELb1ELb0ELb0EEENS1_21CollectiveEpilogueFwdINS6_IJSA_NS7_ILi256EEESB_EEES9_SE_SG_Li256ELb1ELb1ELb0ELb0EEENS1_36VarlenDynamicPersistentTileSchedulerILi128ELi96ELi256ELi128ELb0ELb1ELb1ELb1ELb1ELb1EEEEEEEEEvNT_6ParamsE)
        /*0d88*/ 	.short	0x0210
        /*0d8a*/ 	.short	0x0af0


	//----- nvinfo : EIATTR_SW_WAR
	.align		4
.L_569:
        /*0d8c*/ 	.byte	0x04, 0x36
        /*0d8e*/ 	.short	(.L_571 - .L_570)
.L_570:
        /*0d90*/ 	.word	0x00000008
.L_571:


//--------------------- .nv.info._ZN7cutlass13device_kernelIN5flash11enable_sm90INS1_16FlashAttnFwdSm90INS1_25CollectiveMainloopFwdSm90ILi2EN4cute5tupleIJNS5_1CILi1EEES8_S8_EEENS6_IJNS7_ILi128EEENS7_ILi96EEENS7_ILi64EEEEEELi256ENS_6half_tEfNS_4arch4Sm90ELb1ELb0ELb0ELb1ELb1ELb1ELb0ELb1ELb0ELb1ELb0ELb0EEENS1_21CollectiveEpilogueFwdINS6_IJSA_NS7_ILi256EEESB_EEES9_SE_SG_Li256ELb1ELb1ELb0ELb0EEENS1_36VarlenDynamicPersistentTileSchedulerILi128ELi96ELi256ELi128ELb0ELb1ELb1ELb1ELb1ELb1EEEEEEEEEvNT_6ParamsE --------------------------
	.section	.nv.info._ZN7cutlass13device_kernelIN5flash11enable_sm90INS1_16FlashAttnFwdSm90INS1_25CollectiveMainloopFwdSm90ILi2EN4cute5tupleIJNS5_1CILi1EEES8_S8_EEENS6_IJNS7_ILi128EEENS7_ILi96EEENS7_ILi64EEEEEELi256ENS_6half_tEfNS_4arch4Sm90ELb1ELb0ELb0ELb1ELb1ELb1ELb0ELb1ELb0ELb1ELb0ELb0EEENS1_21CollectiveEpilogueFwdINS6_IJSA_NS7_ILi256EEESB_EEES9_SE_SG_Li256ELb1ELb1ELb0ELb0EEENS1_36VarlenDynamicPersistentTileSchedulerILi128ELi96ELi256ELi128ELb0ELb1ELb1ELb1ELb1ELb1EEEEEEEEEvNT_6ParamsE,"",@"SHT_CUDA_INFO"
	.sectionflags	@""
	.align	4


	//----- nvinfo : EIATTR_CUDA_API_VERSION
	.align		4
        /*0000*/ 	.byte	0x04, 0x37
        /*0002*/ 	.short	(.L_573 - .L_572)
.L_572:
        /*0004*/ 	.word	0x00000082


	//----- nvinfo : EIATTR_KPARAM_INFO
	.align		4
.L_573:
        /*0008*/ 	.byte	0x04, 0x17
        /*000a*/ 	.short	(.L_575 - .L_574)
.L_574:
        /*000c*/ 	.word	0x00000000
        /*0010*/ 	.short	0x0000
        /*0012*/ 	.short	0x0070
        /*0014*/ 	.byte	0x00, 0xf0, 0x01, 0x2a


	//----- nvinfo : EIATTR_SPARSE_MMA_MASK
	.align		4
.L_575:
        /*0018*/ 	.byte	0x03, 0x50
        /*001a*/ 	.short	0x0000


	//----- nvinfo : EIATTR_MAXREG_COUNT
	.align		4
        /*001c*/ 	.byte	0x03, 0x1b
        /*001e*/ 	.short	0x00a8


	//----- nvinfo : EIATTR_NUM_BARRIERS
	.align		4
        /*0020*/ 	.byte	0x02, 0x4c
        /*0022*/ 	.byte	0x10
	.zero		1


	//----- nvinfo : EIATTR_EXTERNS
	.align		4
        /*0024*/ 	.byte	0x04, 0x0f
        /*0026*/ 	.short	(.L_577 - .L_576)


	//   ....[0]....
	.align		4
.L_576:
        /*0028*/ 	.word	index@(__assertfail)


	//----- nvinfo : EIATTR_ANNOTATIONS
	.align		4
.L_577:
        /*002c*/ 	.byte	0x04, 0x55
        /*002e*/ 	.short	(.L_579 - .L_578)


	//   ....[0]....
.L_578:
        /* <DEDUP_REMOVED lines=48> */


	//----- nvinfo : EIATTR_MERCURY_ISA_VERSION
	.align		4
.L_579:
        /*0318*/ 	.byte	0x03, 0x5f
        /*031a*/ 	.short	0x0101


	//----- nvinfo : EIATTR_UNUSED_LOAD_BYTE_OFFSET
	.align		4
        /*031c*/ 	.byte	0x04, 0x44
        /*031e*/ 	.short	(.L_581 - .L_580)


	//   ....[0]....
.L_580:
        /*0320*/ 	.word	0x00000a60
        /*0324*/ 	.word	0x0000fff0


	//   ....[1]....
        /*0328*/ 	.word	0x00010510
        /*032c*/ 	.word	0x0000fff0


	//----- nvinfo : EIATTR_INT_WARP_WIDE_INSTR_OFFSETS
	.align		4
.L_581:
        /*0330*/ 	.byte	0x04, 0x31
        /*0332*/ 	.short	(.L_583 - .L_582)


	//   ....[0]....
.L_582:
        /*0334*/ 	.word	0x00000120


	//   ....[1]....
        /*0338*/ 	.word	0x000001c0


	//   ....[2]....
        /*033c*/ 	.word	0x00000230


	//   ....[3]....
        /*0340*/ 	.word	0x00015ea0


	//   ....[4]....
        /*0344*/ 	.word	0x00015f30


	//   ....[5]....
        /*0348*/ 	.word	0x00019300


	//   ....[6]....
        /*034c*/ 	.word	0x00019390


	//----- nvinfo : EIATTR_COOP_GROUP_MASK_REGIDS
	.align		4
.L_583:
        /*0350*/ 	.byte	0x04, 0x29
        /*0352*/ 	.short	(.L_585 - .L_584)


	//   ....[0]....
.L_584:
        /*0354*/ 	.word	0xffffffff


	//   ....[1]....
        /*0358*/ 	.word	0xffffffff


	//   ....[2]....
        /*035c*/ 	.word	0xffffffff


	//   ....[3]....
        /*0360*/ 	.word	0xffffffff


	//   ....[4]....
        /*0364*/ 	.word	0xffffffff


	//   ....[5]....
        /*0368*/ 	.word	0xffffffff


	//   ....[6]....
        /*036c*/ 	.word	0xffffffff


	//   ....[7]....
        /*0370*/ 	.word	0xffffffff


	//   ....[8]....
        /*0374*/ 	.word	0xffffffff


	//   ....[9]....
        /*0378*/ 	.word	0xffffffff


	//   ....[10]....
        /*037c*/ 	.word	0xffffffff


	//   ....[11]....
        /*0380*/ 	.word	0xffffffff


	//   ....[12]....
        /*0384*/ 	.word	0xffffffff


	//   ....[13]....
        /*0388*/ 	.word	0xffffffff


	//   ....[14]....
        /*038c*/ 	.word	0xffffffff


	//   ....[15]....
        /*0390*/ 	.word	0xffffffff


	//   ....[16]....
        /*0394*/ 	.word	0xffffffff


	//   ....[17]....
        /*0398*/ 	.word	0xffffffff


	//   ....[18]....
        /*039c*/ 	.word	0xffffffff


	//   ....[19]....
        /*03a0*/ 	.word	0xffffffff


	//   ....[20]....
        /*03a4*/ 	.word	0xffffffff


	//   ....[21]....
        /*03a8*/ 	.word	0xffffffff


	//   ....[22]....
        /*03ac*/ 	.word	0xffffffff


	//   ....[23]....
        /*03b0*/ 	.word	0xffffffff


	//   ....[24]....
        /*03b4*/ 	.word	0xffffffff


	//   ....[25]....
        /*03b8*/ 	.word	0xffffffff


	//   ....[26]....
        /*03bc*/ 	.word	0xffffffff


	//   ....[27]....
        /*03c0*/ 	.word	0xffffffff


	//   ....[28]....
        /*03c4*/ 	.word	0xffffffff


	//   ....[29]....
        /*03c8*/ 	.word	0xffffffff


	//   ....[30]....
        /*03cc*/ 	.word	0xffffffff


	//   ....[31]....
        /*03d0*/ 	.word	0xffffffff


	//   ....[32]....
        /*03d4*/ 	.word	0xffffffff


	//   ....[33]....
        /*03d8*/ 	.word	0xffffffff


	//   ....[34]....
        /*03dc*/ 	.word	0xffffffff


	//   ....[35]....
        /*03e0*/ 	.word	0xffffffff


	//   ....[36]....
        /*03e4*/ 	.word	0xffffffff


	//   ....[37]....
        /*03e8*/ 	.word	0xffffffff


	//   ....[38]....
        /*03ec*/ 	.word	0xffffffff


	//   ....[39]....
        /*03f0*/ 	.word	0xffffffff


	//   ....[40]....
        /*03f4*/ 	.word	0xffffffff


	//   ....[41]....
        /*03f8*/ 	.word	0xffffffff


	//   ....[42]....
        /*03fc*/ 	.word	0xffffffff


	//   ....[43]....
        /*0400*/ 	.word	0xffffffff


	//   ....[44]....
        /*0404*/ 	.word	0xffffffff


	//   ....[45]....
        /*0408*/ 	.word	0xffffffff


	//   ....[46]....
        /*040c*/ 	.word	0xffffffff


	//   ....[47]....
        /*0410*/ 	.word	0xffffffff


	//   ....[48]....
        /*0414*/ 	.word	0xffffffff


	//   ....[49]....
        /*0418*/ 	.word	0xffffffff


	//   ....[50]....
        /*041c*/ 	.word	0xffffffff


	//   ....[51]....
        /*0420*/ 	.word	0xffffffff


	//   ....[52]....
        /*0424*/ 	.word	0xffffffff


	//   ....[53]....
        /*0428*/ 	.word	0xffffffff


	//   ....[54]....
        /*042c*/ 	.word	0xffffffff


	//   ....[55]....
        /*0430*/ 	.word	0xffffffff


	//   ....[56]....
        /*0434*/ 	.word	0xffffffff


	//   ....[57]....
        /*0438*/ 	.word	0xffffffff


	//   ....[58]....
        /*043c*/ 	.word	0xffffffff


	//   ....[59]....
        /*0440*/ 	.word	0xffffffff


	//   ....[60]....
        /*0444*/ 	.word	0xffffffff


	//   ....[61]....
        /*0448*/ 	.word	0xffffffff


	//   ....[62]....
        /*044c*/ 	.word	0xffffffff


	//   ....[63]....
        /*0450*/ 	.word	0xffffffff


	//   ....[64]....
        /*0454*/ 	.word	0xffffffff


	//   ....[65]....
        /*0458*/ 	.word	0xffffffff


	//   ....[66]....
        /*045c*/ 	.word	0xffffffff


	//   ....[67]....
        /*0460*/ 	.word	0xffffffff


	//   ....[68]....
        /*0464*/ 	.word	0xffffffff


	//   ....[69]....
        /*0468*/ 	.word	0xffffffff


	//   ....[70]....
        /*046c*/ 	.word	0xffffffff


	//   ....[71]....
        /*0470*/ 	.word	0xffffffff


	//   ....[72]....
        /*0474*/ 	.word	0xffffffff


	//   ....[73]....
        /*0478*/ 	.word	0xffffffff


	//   ....[74]....
        /*047c*/ 	.word	0xffffffff


	//   ....[75]....
        /*0480*/ 	.word	0xffffffff


	//   ....[76]....
        /*0484*/ 	.word	0xffffffff


	//   ....[77]....
        /*0488*/ 	.word	0xffffffff


	//   ....[78]....
        /*048c*/ 	.word	0xffffffff


	//   ....[79]....
        /*0490*/ 	.word	0xffffffff


	//   ....[80]....
        /*0494*/ 	.word	0xffffffff


	//   ....[81]....
        /*0498*/ 	.word	0xffffffff


	//   ....[82]....
        /*049c*/ 	.word	0xffffffff


	//   ....[83]....
        /*04a0*/ 	.word	0xffffffff


	//   ....[84]....
        /*04a4*/ 	.word	0xffffffff


	//   ....[85]....
        /*04a8*/ 	.word	0xffffffff


	//   ....[86]....
        /*04ac*/ 	.word	0xffffffff


	//   ....[87]....
        /*04b0*/ 	.word	0xffffffff


	//   ....[88]....
        /*04b4*/ 	.word	0xffffffff


	//   ....[89]....
        /*04b8*/ 	.word	0xffffffff


	//   ....[90]....
        /*04bc*/ 	.word	0xffffffff


	//   ....[91]....
        /*04c0*/ 	.word	0xffffffff


	//   ....[92]....
        /*04c4*/ 	.word	0xffffffff


	//   ....[93]....
        /*04c8*/ 	.word	0xffffffff


	//   ....[94]....
        /*04cc*/ 	.word	0xffffffff


	//   ....[95]....
        /*04d0*/ 	.word	0xffffffff


	//   ....[96]....
        /*04d4*/ 	.word	0xffffffff


	//   ....[97]....
        /*04d8*/ 	.word	0xffffffff


	//   ....[98]....
        /*04dc*/ 	.word	0xffffffff


	//   ....[99]....
        /*04e0*/ 	.word	0xffffffff


	//   ....[100]....
        /*04e4*/ 	.word	0xffffffff


	//   ....[101]....
        /*04e8*/ 	.word	0xffffffff


	//   ....[102]....
        /*04ec*/ 	.word	0xffffffff


	//   ....[103]....
        /*04f0*/ 	.word	0xffffffff


	//   ....[104]....
        /*04f4*/ 	.word	0xffffffff


	//   ....[105]....
        /*04f8*/ 	.word	0xffffffff


	//   ....[106]....
        /*04fc*/ 	.word	0xffffffff


	//   ....[107]....
        /*0500*/ 	.word	0xffffffff


	//   ....[108]....
        /*0504*/ 	.word	0xffffffff


	//   ....[109]....
        /*0508*/ 	.word	0xffffffff


	//   ....[110]....
        /*050c*/ 	.word	0xffffffff


	//   ....[111]....
        /*0510*/ 	.word	0xffffffff


	//   ....[112]....
        /*0514*/ 	.word	0xffffffff


	//   ....[113]....
        /*0518*/ 	.word	0xffffffff


	//   ....[114]....
        /*051c*/ 	.word	0xffffffff


	//   ....[115]....
        /*0520*/ 	.word	0xffffffff


	//   ....[116]....
        /*0524*/ 	.word	0xffffffff


	//   ....[117]....
        /*0528*/ 	.word	0xffffffff


	//   ....[118]....
        /*052c*/ 	.word	0xffffffff


	//   ....[119]....
        /*0530*/ 	.word	0xffffffff


	//   ....[120]....
        /*0534*/ 	.word	0xffffffff


	//   ....[121]....
        /*0538*/ 	.word	0xffffffff


	//   ....[122]....
        /*053c*/ 	.word	0xffffffff


	//   ....[123]....
        /*0540*/ 	.word	0xffffffff


	//   ....[124]....
        /*0544*/ 	.word	0xffffffff


	//   ....[125]....
        /*0548*/ 	.word	0xffffffff


	//   ....[126]....
        /*054c*/ 	.word	0xffffffff


	//   ....[127]....
        /*0550*/ 	.word	0xffffffff


	//   ....[128]....
        /*0554*/ 	.word	0xffffffff


	//   ....[129]....
        /*0558*/ 	.word	0xffffffff


	//   ....[130]....
        /*055c*/ 	.word	0xffffffff


	//   ....[131]....
        /*0560*/ 	.word	0xffffffff


	//   ....[132]....
        /*0564*/ 	.word	0xffffffff


	//   ....[133]....
        /*0568*/ 	.word	0xffffffff


	//   ....[134]....
        /*056c*/ 	.word	0xffffffff


	//   ....[135]....
        /*0570*/ 	.word	0xffffffff


	//   ....[136]....
        /*0574*/ 	.word	0xffffffff


	//   ....[137]....
        /*0578*/ 	.word	0xffffffff


	//   ....[138]....
        /*057c*/ 	.word	0xffffffff


	//   ....[139]....
        /*0580*/ 	.word	0xffffffff


	//   ....[140]....
        /*0584*/ 	.word	0xffffffff


	//   ....[141]....
        /*0588*/ 	.word	0xffffffff


	//   ....[142]....
        /*058c*/ 	.word	0xffffffff


	//   ....[143]....
        /*0590*/ 	.word	0xffffffff


	//   ....[144]....
        /*0594*/ 	.word	0xffffffff


	//   ....[145]....
        /*0598*/ 	.word	0xffffffff


	//   ....[146]....
        /*059c*/ 	.word	0xffffffff


	//   ....[147]....
        /*05a0*/ 	.word	0xffffffff


	//   ....[148]....
        /*05a4*/ 	.word	0xffffffff


	//   ....[149]....
        /*05a8*/ 	.word	0xffffffff


	//   ....[150]....
        /*05ac*/ 	.word	0xffffffff


	//   ....[151]....
        /*05b0*/ 	.word	0xffffffff


	//   ....[152]....
        /*05b4*/ 	.word	0xffffffff


	//   ....[153]....
        /*05b8*/ 	.word	0xffffffff


	//   ....[154]....
        /*05bc*/ 	.word	0xffffffff


	//   ....[155]....
        /*05c0*/ 	.word	0xffffffff


	//   ....[156]....
        /*05c4*/ 	.word	0xffffffff


	//   ....[157]....
        /*05c8*/ 	.word	0xffffffff


	//   ....[158]....
        /*05cc*/ 	.word	0xffffffff


	//   ....[159]....
        /*05d0*/ 	.word	0xffffffff


	//   ....[160]....
        /*05d4*/ 	.word	0xffffffff


	//   ....[161]....
        /*05d8*/ 	.word	0xffffffff


	//   ....[162]....
        /*05dc*/ 	.word	0xffffffff


	//   ....[163]....
        /*05e0*/ 	.word	0xffffffff


	//   ....[164]....
        /*05e4*/ 	.word	0xffffffff


	//   ....[165]....
        /*05e8*/ 	.word	0xffffffff


	//   ....[166]....
        /*05ec*/ 	.word	0xffffffff


	//   ....[167]....
        /*05f0*/ 	.word	0xffffffff


	//   ....[168]....
        /*05f4*/ 	.word	0xffffffff


	//   ....[169]....
        /*05f8*/ 	.word	0xffffffff


	//   ....[170]....
        /*05fc*/ 	.word	0xffffffff


	//   ....[171]....
        /*0600*/ 	.word	0xffffffff


	//   ....[172]....
        /*0604*/ 	.word	0xffffffff


	//   ....[173]....
        /*0608*/ 	.word	0xffffffff


	//   ....[174]....
        /*060c*/ 	.word	0xffffffff


	//   ....[175]....
        /*0610*/ 	.word	0xffffffff


	//   ....[176]....
        /*0614*/ 	.word	0xffffffff


	//   ....[177]....
        /*0618*/ 	.word	0xffffffff


	//   ....[178]....
        /*061c*/ 	.word	0xffffffff


	//   ....[179]....
        /*0620*/ 	.word	0x0500000f


	//   ....[180]....
        /*0624*/ 	.word	0x0500000f


	//   ....[181]....
        /*0628*/ 	.word	0x0500000f


	//   ....[182]....
        /*062c*/ 	.word	0x0500000f


	//   ....[183]....
        /*0630*/ 	.word	0x0500000f


	//   ....[184]....
        /*0634*/ 	.word	0x0500000f


	//   ....[185]....
        /*0638*/ 	.word	0x0500000f


	//   ....[186]....
        /*063c*/ 	.word	0x0500000f


	//   ....[187]....
        /*0640*/ 	.word	0x0500000f


	//   ....[188]....
        /*0644*/ 	.word	0x0500000f


	//   ....[189]....
        /*0648*/ 	.word	0x0500000f


	//   ....[190]....
        /*064c*/ 	.word	0x0500000f


	//   ....[191]....
        /*0650*/ 	.word	0x0500000f


	//   ....[192]....
        /*0654*/ 	.word	0x0500000f


	//   ....[193]....
        /*0658*/ 	.word	0x0500000f


	//   ....[194]....
        /*065c*/ 	.word	0x0500000f


	//   ....[195]....
        /*0660*/ 	.word	0x0500000f


	//   ....[196]....
        /*0664*/ 	.word	0x0500000f


	//   ....[197]....
        /*0668*/ 	.word	0x0500000f


	//   ....[198]....
        /*066c*/ 	.word	0x0500000f


	//   ....[199]....
        /*0670*/ 	.word	0x0500000f


	//   ....[200]....
        /*0674*/ 	.word	0x0500000f


	//   ....[201]....
        /*0678*/ 	.word	0x0500000f


	//   ....[202]....
        /*067c*/ 	.word	0x0500000f


	//   ....[203]....
        /*0680*/ 	.word	0x0500000f


	//   ....[204]....
        /*0684*/ 	.word	0x0500000f


	//   ....[205]....
        /*0688*/ 	.word	0x0500000f


	//   ....[206]....
        /*068c*/ 	.word	0x0500000f


	//   ....[207]....
        /*0690*/ 	.word	0x0500000f


	//   ....[208]....
        /*0694*/ 	.word	0x0500000f


	//   ....[209]....
        /*0698*/ 	.word	0x0500000f


	//   ....[210]....
        /*069c*/ 	.word	0x0500000f


	//   ....[211]....
        /*06a0*/ 	.word	0x0500000f


	//   ....[212]....
        /*06a4*/ 	.word	0x0500000f


	//   ....[213]....
        /*06a8*/ 	.word	0x0500000f


	//   ....[214]....
        /*06ac*/ 	.word	0x0500000f


	//   ....[215]....
        /*06b0*/ 	.word	0x0500000f


	//   ....[216]....
        /*06b4*/ 	.word	0x0500000f


	//   ....[217]....
        /*06b8*/ 	.word	0x0500000f


	//   ....[218]....
        /*06bc*/ 	.word	0x0500000f


	//   ....[219]....
        /*06c0*/ 	.word	0x0500000f


	//   ....[220]....
        /*06c4*/ 	.word	0x0500000f


	//   ....[221]....
        /*06c8*/ 	.word	0x0500000f


	//   ....[222]....
        /*06cc*/ 	.word	0x0500000f


	//   ....[223]....
        /*06d0*/ 	.word	0x0500000f


	//   ....[224]....
        /*06d4*/ 	.word	0x0500000f


	//   ....[225]....
        /*06d8*/ 	.word	0x0500000f


	//   ....[226]....
        /*06dc*/ 	.word	0x0500000f


	//   ....[227]....
        /*06e0*/ 	.word	0x0500000f


	//   ....[228]....
        /*06e4*/ 	.word	0x0500000f


	//   ....[229]....
        /*06e8*/ 	.word	0x0500000f


	//   ....[230]....
        /*06ec*/ 	.word	0x0500000f


	//   ....[231]....
        /*06f0*/ 	.word	0x0500000f


	//   ....[232]....
        /*06f4*/ 	.word	0x0500000f


	//   ....[233]....
        /*06f8*/ 	.word	0x0500000f


	//   ....[234]....
        /*06fc*/ 	.word	0x0500000f


	//   ....[235]....
        /*0700*/ 	.word	0x0500000f


	//   ....[236]....
        /*0704*/ 	.word	0x0500000f


	//   ....[237]....
        /*0708*/ 	.word	0x0500000f


	//   ....[238]....
        /*070c*/ 	.word	0x0500000f


	//   ....[239]....
        /*0710*/ 	.word	0x0500000f


	//   ....[240]....
        /*0714*/ 	.word	0x0500000f


	//   ....[241]....
        /*0718*/ 	.word	0x0500000f


	//   ....[242]....
        /*071c*/ 	.word	0x0500000f


	//   ....[243]....
        /*0720*/ 	.word	0x0500000f


	//   ....[244]....
        /*0724*/ 	.word	0x0500000f


	//   ....[245]....
        /*0728*/ 	.word	0x0500000f


	//   ....[246]....
        /*072c*/ 	.word	0x0500000f


	//   ....[247]....
        /*0730*/ 	.word	0x0500000f


	//   ....[248]....
        /*0734*/ 	.word	0x0500000f


	//   ....[249]....
        /*0738*/ 	.word	0x0500000f


	//   ....[250]....
        /*073c*/ 	.word	0x0500000f


	//   ....[251]....
        /*0740*/ 	.word	0x0500000f


	//   ....[252]....
        /*0744*/ 	.word	0x0500000f


	//   ....[253]....
        /*0748*/ 	.word	0x0500000f


	//   ....[254]....
        /*074c*/ 	.word	0x0500000f


	//   ....[255]....
        /*0750*/ 	.word	0x0500000f


	//   ....[0]....
        /*0754*/ 	.word	0x0500000f


	//   ....[1]....
        /*0758*/ 	.word	0x0500000f


	//   ....[2]....
        /*075c*/ 	.word	0x0500000f


	//   ....[3]....
        /*0760*/ 	.word	0x0500000f


	//   ....[4]....
        /*0764*/ 	.word	0x0500000f


	//   ....[5]....
        /*0768*/ 	.word	0x0500000f


	//   ....[6]....
        /*076c*/ 	.word	0x0500000f


	//   ....[7]....
        /*0770*/ 	.word	0x0500000f


	//   ....[8]....
        /*0774*/ 	.word	0x0500000f


	//   ....[9]....
        /*0778*/ 	.word	0x0500000f


	//   ....[10]....
        /*077c*/ 	.word	0x0500000f


	//   ....[11]....
        /*0780*/ 	.word	0x0500000f


	//   ....[12]....
        /*0784*/ 	.word	0x0500000f


	//   ....[13]....
        /*0788*/ 	.word	0x0500000f


	//   ....[14]....
        /*078c*/ 	.word	0x0500000f


	//   ....[15]....
        /*0790*/ 	.word	0x0500000f


	//   ....[16]....
        /*0794*/ 	.word	0x0500000f


	//   ....[17]....
        /*0798*/ 	.word	0x0500000f


	//   ....[18]....
        /*079c*/ 	.word	0x0500000f


	//   ....[19]....
        /*07a0*/ 	.word	0x0500000f


	//   ....[20]....
        /*07a4*/ 	.word	0x0500000f


	//   ....[21]....
        /*07a8*/ 	.word	0x0500000f


	//   ....[22]....
        /*07ac*/ 	.word	0x0500000f


	//   ....[23]....
        /*07b0*/ 	.word	0x0500000f


	//   ....[24]....
        /*07b4*/ 	.word	0x0500000f


	//   ....[25]....
        /*07b8*/ 	.word	0x0500000f


	//   ....[26]....
        /*07bc*/ 	.word	0x0500000f


	//   ....[27]....
        /*07c0*/ 	.word	0x0500000f


	//   ....[28]....
        /*07c4*/ 	.word	0x0500000f


	//   ....[29]....
        /*07c8*/ 	.word	0x0500000f


	//   ....[30]....
        /*07cc*/ 	.word	0x0500000f


	//   ....[31]....
        /*07d0*/ 	.word	0x0500000f


	//   ....[32]....
        /*07d4*/ 	.word	0x0500000f


	//   ....[33]....
        /*07d8*/ 	.word	0x0500000f


	//   ....[34]....
        /*07dc*/ 	.word	0x0500000f


	//   ....[35]....
        /*07e0*/ 	.word	0x0500000f


	//   ....[36]....
        /*07e4*/ 	.word	0x0500000f


	//   ....[37]....
        /*07e8*/ 	.word	0x0500000f


	//   ....[38]....
        /*07ec*/ 	.word	0x0500000f


	//   ....[39]....
        /*07f0*/ 	.word	0x0500000f


	//   ....[40]....
        /*07f4*/ 	.word	0x0500000f


	//   ....[41]....
        /*07f8*/ 	.word	0x0500000f


	//   ....[42]....
        /*07fc*/ 	.word	0x0500000f


	//   ....[43]....
        /*0800*/ 	.word	0x0500000f


	//----- nvinfo : EIATTR_COOP_GROUP_INSTR_OFFSETS
	.align		4
.L_585:
        /*0804*/ 	.byte	0x04, 0x28
        /*0806*/ 	.short	(.L_587 - .L_586)


	//   ....[0]....
.L_586:
        /*0808*/ 	.word	0x00000060


	//   ....[1]....
        /*080c*/ 	.word	0x00000130


	//   ....[2]....
        /*0810*/ 	.word	0x000001e0


	//   ....[3]....
        /*0814*/ 	.word	0x000003a0


	//   ....[4]....
        /*0818*/ 	.word	0x00000500


	//   ....[5]....
        /*081c*/ 	.word	0x00000620


	//   ....[6]....
        /*0820*/ 	.word	0x00000780


	//   ....[7]....
        /*0824*/ 	.word	0x00002dd0


	//   ....[8]....
        /*0828*/ 	.word	0x00002de0


	//   ....[9]....
        /*082c*/ 	.word	0x000034b0


	//   ....[10]....
        /*0830*/ 	.word	0x000034c0


	//   ....[11]....
        /*0834*/ 	.word	0x00004040


	//   ....[12]....
        /*0838*/ 	.word	0x00004050


	//   ....[13]....
        /*083c*/ 	.word	0x000047d0


	//   ....[14]....
        /*0840*/ 	.word	0x000047e0


	//   ....[15]....
        /*0844*/ 	.word	0x000051e0


	//   ....[16]....
        /*0848*/ 	.word	0x000051f0


	//   ....[17]....
        /*084c*/ 	.word	0x00005300


	//   ....[18]....
        /*0850*/ 	.word	0x00005310


	//   ....[19]....
        /*0854*/ 	.word	0x000056e0


	//   ....[20]....
        /*0858*/ 	.word	0x00005700


	//   ....[21]....
        /*085c*/ 	.word	0x000059d0


	//   ....[22]....
        /*0860*/ 	.word	0x000059f0


	//   ....[23]....
        /*0864*/ 	.word	0x000063f0


	//   ....[24]....
        /*0868*/ 	.word	0x00006b60


	//   ....[25]....
        /*086c*/ 	.word	0x00006b70


	//   ....[26]....
        /*0870*/ 	.word	0x00006b80


	//   ....[27]....
        /*0874*/ 	.word	0x00006b90


	//   ....[28]....
        /*0878*/ 	.word	0x00006eb0


	//   ....[29]....
        /*087c*/ 	.word	0x00006ec0


	//   ....[30]....
        /*0880*/ 	.word	0x00006ed0


	//   ....[31]....
        /*0884*/ 	.word	0x00006ee0


	//   ....[32]....
        /*0888*/ 	.word	0x000081b0


	//   ....[33]....
        /*088c*/ 	.word	0x000081d0


	//   ....[34]....
        /*0890*/ 	.word	0x000081e0


	//   ....[35]....
        /*0894*/ 	.word	0x000081f0


	//   ....[36]....
        /*0898*/ 	.word	0x000082e0


	//   ....[37]....
        /*089c*/ 	.word	0x00008300


	//   ....[38]....
        /*08a0*/ 	.word	0x000083a0


	//   ....[39]....
        /*08a4*/ 	.word	0x000083d0


	//   ....[40]....
        /*08a8*/ 	.word	0x00009a10


	//   ....[41]....
        /*08ac*/ 	.word	0x00009a30


	//   ....[42]....
        /*08b0*/ 	.word	0x00009fa0


	//   ....[43]....
        /*08b4*/ 	.word	0x0000a110


	//   ....[44]....
        /*08b8*/ 	.word	0x0000a4e0


	//   ....[45]....
        /*08bc*/ 	.word	0x0000a5d0


	//   ....[46]....
        /*08c0*/ 	.word	0x0000b890


	//   ....[47]....
        /*08c4*/ 	.word	0x0000b8a0


	//   ....[48]....
        /*08c8*/ 	.word	0x0000bd90


	//   ....[49]....
        /*08cc*/ 	.word	0x0000bdb0


	//   ....[50]....
        /*08d0*/ 	.word	0x0000c4f0


	//   ....[51]....
        /*08d4*/ 	.word	0x0000c520


	//   ....[52]....
        /*08d8*/ 	.word	0x0000e0a0


	//   ....[53]....
        /*08dc*/ 	.word	0x0000e0d0


	//   ....[54]....
        /*08e0*/ 	.word	0x0000eb00


	//   ....[55]....
        /*08e4*/ 	.word	0x0000eb80


	//   ....[56]....
        /*08e8*/ 	.word	0x0000fa90


	//   ....[57]....
        /*08ec*/ 	.word	0x0000faf0


	//   ....[58]....
        /*08f0*/ 	.word	0x0000fb30


	//   ....[59]....
        /*08f4*/ 	.word	0x0000fb60


	//   ....[60]....
        /*08f8*/ 	.word	0x00011630


	//   ....[61]....
        /*08fc*/ 	.word	0x00011870


	//   ....[62]....
        /*0900*/ 	.word	0x000118a0


	//   ....[63]....
        /*0904*/ 	.word	0x000118d0


	//   ....[64]....
        /*0908*/ 	.word	0x00012030


	//   ....[65]....
        /*090c*/ 	.word	0x00012050


	//   ....[66]....
        /*0910*/ 	.word	0x000121a0


	//   ....[67]....
        /*0914*/ 	.word	0x000121c0


	//   ....[68]....
        /*0918*/ 	.word	0x00012300


	//   ....[69]....
        /*091c*/ 	.word	0x00012320


	//   ....[70]....
        /*0920*/ 	.word	0x00012470


	//   ....[71]....
        /*0924*/ 	.word	0x00012490


	//   ....[72]....
        /*0928*/ 	.word	0x00012da0


	//   ....[73]....
        /*092c*/ 	.word	0x00012db0


	//   ....[74]....
        /*0930*/ 	.word	0x00012ff0


	//   ....[75]....
        /*0934*/ 	.word	0x00013000


	//   ....[76]....
        /*0938*/ 	.word	0x00013230


	//   ....[77]....
        /*093c*/ 	.word	0x00013240


	//   ....[78]....
        /*0940*/ 	.word	0x00013470


	//   ....[79]....
        /*0944*/ 	.word	0x00013480


	//   ....[80]....
        /*0948*/ 	.word	0x00013710


	//   ....[81]....
        /*094c*/ 	.word	0x000138c0


	//   ....[82]....
        /*0950*/ 	.word	0x000138f0


	//   ....[83]....
        /*0954*/ 	.word	0x00013920


	//   ....[84]....
        /*0958*/ 	.word	0x00013950


	//   ....[85]....
        /*095c*/ 	.word	0x00013980


	//   ....[86]....
        /*0960*/ 	.word	0x000139b0


	//   ....[87]....
        /*0964*/ 	.word	0x00013b20


	//   ....[88]....
        /*0968*/ 	.word	0x00013b50


	//   ....[89]....
        /*096c*/ 	.word	0x00013b80


	//   ....[90]....
        /*0970*/ 	.word	0x00013bb0


	//   ....[91]....
        /*0974*/ 	.word	0x00013be0


	//   ....[92]....
        /*0978*/ 	.word	0x00013c10


	//   ....[93]....
        /*097c*/ 	.word	0x00013ca0


	//   ....[94]....
        /*0980*/ 	.word	0x00013d00


	//   ....[95]....
        /*0984*/ 	.word	0x00013d90


	//   ....[96]....
        /*0988*/ 	.word	0x00014b80


	//   ....[97]....
        /*098c*/ 	.word	0x00016a60


	//   ....[98]....
        /*0990*/ 	.word	0x00016a80


	//   ....[99]....
        /*0994*/ 	.word	0x00016b10


	//   ....[100]....
        /*0998*/ 	.word	0x00016b30


	//   ....[101]....
        /*099c*/ 	.word	0x00016bb0


	//   ....[102]....
        /*09a0*/ 	.word	0x00016bd0


	//   ....[103]....
        /*09a4*/ 	.word	0x00016c50


	//   ....[104]....
        /*09a8*/ 	.word	0x00016c70


	//   ....[105]....
        /*09ac*/ 	.word	0x00016cf0


	//   ....[106]....
        /*09b0*/ 	.word	0x00016d10


	//   ....[107]....
        /*09b4*/ 	.word	0x00016d20


	//   ....[108]....
        /*09b8*/ 	.word	0x00016d30


	//   ....[109]....
        /*09bc*/ 	.word	0x000175a0


	//   ....[110]....
        /*09c0*/ 	.word	0x000175d0


	//   ....[111]....
        /*09c4*/ 	.word	0x00017690


	//   ....[112]....
        /*09c8*/ 	.word	0x000176a0


	//   ....[113]....
        /*09cc*/ 	.word	0x00017730


	//   ....[114]....
        /*09d0*/ 	.word	0x00017740


	//   ....[115]....
        /*09d4*/ 	.word	0x000177d0


	//   ....[116]....
        /*09d8*/ 	.word	0x000177e0


	//   ....[117]....
        /*09dc*/ 	.word	0x00017870


	//   ....[118]....
        /*09e0*/ 	.word	0x00017880


	//   ....[119]....
        /*09e4*/ 	.word	0x00017910


	//   ....[120]....
        /*09e8*/ 	.word	0x00017920


	//   ....[121]....
        /*09ec*/ 	.word	0x000179a0


	//   ....[122]....
        /*09f0*/ 	.word	0x000179b0


	//   ....[123]....
        /*09f4*/ 	.word	0x000179c0


	//   ....[124]....
        /*09f8*/ 	.word	0x000179d0


	//   ....[125]....
        /*09fc*/ 	.word	0x00017e50


	//   ....[126]....
        /*0a00*/ 	.word	0x00017e80


	//   ....[127]....
        /*0a04*/ 	.word	0x00017ee0


	//   ....[128]....
        /*0a08*/ 	.word	0x00017f90


	//   ....[129]....
        /*0a0c*/ 	.word	0x00017fa0


	//   ....[130]....
        /*0a10*/ 	.word	0x00017fd0


	//   ....[131]....
        /*0a14*/ 	.word	0x00018060


	//   ....[132]....
        /*0a18*/ 	.word	0x00018110


	//   ....[133]....
        /*0a1c*/ 	.word	0x00018120


	//   ....[134]....
        /*0a20*/ 	.word	0x00018150


	//   ....[135]....
        /*0a24*/ 	.word	0x00018160


	//   ....[136]....
        /*0a28*/ 	.word	0x000181f0


	//   ....[137]....
        /*0a2c*/ 	.word	0x00018920


	//   ....[138]....
        /*0a30*/ 	.word	0x00018940


	//   ....[139]....
        /*0a34*/ 	.word	0x00018990


	//   ....[140]....
        /*0a38*/ 	.word	0x000189a0


	//   ....[141]....
        /*0a3c*/ 	.word	0x000189e0


	//   ....[142]....
        /*0a40*/ 	.word	0x000189f0


	//   ....[143]....
        /*0a44*/ 	.word	0x00018a30


	//   ....[144]....
        /*0a48*/ 	.word	0x00018a40


	//   ....[145]....
        /*0a4c*/ 	.word	0x00018a80


	//   ....[146]....
        /*0a50*/ 	.word	0x00018a90


	//   ....[147]....
        /*0a54*/ 	.word	0x00018aa0


	//   ....[148]....
        /*0a58*/ 	.word	0x00018ae0


	//   ....[149]....
        /*0a5c*/ 	.word	0x00018e20


	//   ....[150]....
        /*0a60*/ 	.word	0x00018e40


	//   ....[151]....
        /*0a64*/ 	.word	0x00018e50


	//   ....[152]....
        /*0a68*/ 	.word	0x00018e70


	//   ....[153]....
        /*0a6c*/ 	.word	0x00018ee0


	//   ....[154]....
        /*0a70*/ 	.word	0x00018f00


	//   ....[155]....
        /*0a74*/ 	.word	0x00018f60


	//   ....[156]....
        /*0a78*/ 	.word	0x00018f80


	//   ....[157]....
        /*0a7c*/ 	.word	0x00018fe0


	//   ....[158]....
        /*0a80*/ 	.word	0x00019000


	//   ....[159]....
        /*0a84*/ 	.word	0x00019060


	//   ....[160]....
        /*0a88*/ 	.word	0x00019080


	//   ....[161]....
        /*0a8c*/ 	.word	0x00019570


	//   ....[162]....
        /*0a90*/ 	.word	0x000195c0


	//   ....[163]....
        /*0a94*/ 	.word	0x000195f0


	//   ....[164]....
        /*0a98*/ 	.word	0x00019620


	//   ....[165]....
        /*0a9c*/ 	.word	0x00019630


	//   ....[166]....
        /*0aa0*/ 	.word	0x00019660


	//   ....[167]....
        /*0aa4*/ 	.word	0x00019690


	//   ....[168]....
        /*0aa8*/ 	.word	0x000196c0


	//   ....[169]....
        /*0aac*/ 	.word	0x00019840


	//   ....[170]....
        /*0ab0*/ 	.word	0x00019870


	//   ....[171]....
        /*0ab4*/ 	.word	0x000198a0


	//   ....[172]....
        /*0ab8*/ 	.word	0x000198d0


	//   ....[173]....
        /*0abc*/ 	.word	0x00019900


	//   ....[174]....
        /*0ac0*/ 	.word	0x00019930


	//   ....[175]....
        /*0ac4*/ 	.word	0x000199f0


	//   ....[176]....
        /*0ac8*/ 	.word	0x00019a10


	//   ....[177]....
        /*0acc*/ 	.word	0x00019a80


	//   ....[178]....
        /*0ad0*/ 	.word	0x0001a120


	//   ....[179]....
        /*0ad4*/ 	.word	0x0001a440


	//   ....[180]....
        /*0ad8*/ 	.word	0x0001a4d0


	//   ....[181]....
        /*0adc*/ 	.word	0x0001a560


	//   ....[182]....
        /*0ae0*/ 	.word	0x0001a5f0


	//   ....[183]....
        /*0ae4*/ 	.word	0x0001a6d0


	//   ....[184]....
        /*0ae8*/ 	.word	0x0001a760


	//   ....[185]....
        /*0aec*/ 	.word	0x0001a800


	//   ....[186]....
        /*0af0*/ 	.word	0x0001a890


	//   ....[187]....
        /*0af4*/ 	.word	0x0001a980


	//   ....[188]....
        /*0af8*/ 	.word	0x0001aa10


	//   ....[189]....
        /*0afc*/ 	.word	0x0001aab0


	//   ....[190]....
        /*0b00*/ 	.word	0x0001ab40


	//   ....[191]....
        /*0b04*/ 	.word	0x0001ac80


	//   ....[192]....
        /*0b08*/ 	.word	0x0001ad20


	//   ....[193]....
        /*0b0c*/ 	.word	0x0001adb0


	//   ....[194]....
        /*0b10*/ 	.word	0x0001ae00


	//   ....[195]....
        /*0b14*/ 	.word	0x0001ae50


	//   ....[196]....
        /*0b18*/ 	.word	0x0001aee0


	//   ....[197]....
        /*0b1c*/ 	.word	0x0001af70


	//   ....[198]....
        /*0b20*/ 	.word	0x0001afc0


	//   ....[199]....
        /*0b24*/ 	.word	0x0001b010


	//   ....[200]....
        /*0b28*/ 	.word	0x0001b100


	//   ....[201]....
        /*0b2c*/ 	.word	0x0001b1b0


	//   ....[202]....
        /*0b30*/ 	.word	0x0001b230


	//   ....[203]....
        /*0b34*/ 	.word	0x0001b2a0


	//   ....[204]....
        /*0b38*/ 	.word	0x0001b3e0


	//   ....[205]....
        /*0b3c*/ 	.word	0x0001b4e0


	//   ....[206]....
        /*0b40*/ 	.word	0x0001b5a0


	//   ....[207]....
        /*0b44*/ 	.word	0x0001b5f0


	//   ....[208]....
        /*0b48*/ 	.word	0x0001b8a0


	//   ....[209]....
        /*0b4c*/ 	.word	0x0001b8f0


	//   ....[210]....
        /*0b50*/ 	.word	0x0001b980


	//   ....[211]....
        /*0b54*/ 	.word	0x0001ba10


	//   ....[212]....
        /*0b58*/ 	.word	0x0001baa0


	//   ....[213]....
        /*0b5c*/ 	.word	0x0001bb30


	//   ....[214]....
        /*0b60*/ 	.word	0x0001bbc0


	//   ....[215]....
        /*0b64*/ 	.word	0x0001bc50


	//   ....[216]....
        /*0b68*/ 	.word	0x0001bd10


	//   ....[217]....
        /*0b6c*/ 	.word	0x0001bff0


	//   ....[218]....
        /*0b70*/ 	.word	0x0001c0e0


	//   ....[219]....
        /*0b74*/ 	.word	0x0001c180


	//   ....[220]....
        /*0b78*/ 	.word	0x0001c1e0


	//   ....[221]....
        /*0b7c*/ 	.word	0x0001c2d0


	//   ....[222]....
        /*0b80*/ 	.word	0x0001c340


	//   ....[223]....
        /*0b84*/ 	.word	0x0001c430


	//   ....[224]....
        /*0b88*/ 	.word	0x0001c4a0


	//   ....[225]....
        /*0b8c*/ 	.word	0x0001c590


	//   ....[226]....
        /*0b90*/ 	.word	0x0001c600


	//   ....[227]....
        /*0b94*/ 	.word	0x0001c6f0


	//   ....[228]....
        /*0b98*/ 	.word	0x0001c760


	//   ....[229]....
        /*0b9c*/ 	.word	0x0001c840


	//   ....[230]....
        /*0ba0*/ 	.word	0x0001c8f0


	//   ....[231]....
        /*0ba4*/ 	.word	0x0001c960


	//   ....[232]....
        /*0ba8*/ 	.word	0x0001c9c0


	//   ....[233]....
        /*0bac*/ 	.word	0x0001cab0


	//   ....[234]....
        /*0bb0*/ 	.word	0x0001cb10


	//   ....[235]....
        /*0bb4*/ 	.word	0x0001cc10


	//   ....[236]....
        /*0bb8*/ 	.word	0x0001cc70


	//   ....[237]....
        /*0bbc*/ 	.word	0x0001cd70


	//   ....[238]....
        /*0bc0*/ 	.word	0x0001cdd0


	//   ....[239]....
        /*0bc4*/ 	.word	0x0001ced0


	//   ....[240]....
        /*0bc8*/ 	.word	0x0001cf30


	//   ....[241]....
        /*0bcc*/ 	.word	0x0001d030


	//   ....[242]....
        /*0bd0*/ 	.word	0x0001d090


	//   ....[243]....
        /*0bd4*/ 	.word	0x0001d190


	//   ....[244]....
        /*0bd8*/ 	.word	0x0001d1f0


	//   ....[245]....
        /*0bdc*/ 	.word	0x0001d290


	//   ....[246]....
        /*0be0*/ 	.word	0x0001d410


	//   ....[247]....
        /*0be4*/ 	.word	0x0001d4e0


	//   ....[248]....
        /*0be8*/ 	.word	0x0001d5a0


	//   ....[249]....
        /*0bec*/ 	.word	0x0001d6b0


	//   ....[250]....
        /*0bf0*/ 	.word	0x0001d710


	//   ....[251]....
        /*0bf4*/ 	.word	0x0001d820


	//   ....[252]....
        /*0bf8*/ 	.word	0x0001d880


	//   ....[253]....
        /*0bfc*/ 	.word	0x0001d990


	//   ....[254]....
        /*0c00*/ 	.word	0x0001d9f0


	//   ....[255]....
        /*0c04*/ 	.word	0x0001db00


	//   ....[0]....
        /*0c08*/ 	.word	0x0001db60


	//   ....[1]....
        /*0c0c*/ 	.word	0x0001dc20


	//   ....[2]....
        /*0c10*/ 	.word	0x0001dd80


	//   ....[3]....
        /*0c14*/ 	.word	0x0001de20


	//   ....[4]....
        /*0c18*/ 	.word	0x0001de80


	//   ....[5]....
        /*0c1c*/ 	.word	0x0001df30


	//   ....[6]....
        /*0c20*/ 	.word	0x0001df90


	//   ....[7]....
        /*0c24*/ 	.word	0x0001e040


	//   ....[8]....
        /*0c28*/ 	.word	0x0001e0a0


	//   ....[9]....
        /*0c2c*/ 	.word	0x0001e150


	//   ....[10]....
        /*0c30*/ 	.word	0x0001e1b0


	//   ....[11]....
        /*0c34*/ 	.word	0x0001e260


	//   ....[12]....
        /*0c38*/ 	.word	0x0001e2c0


	//   ....[13]....
        /*0c3c*/ 	.word	0x0001e370


	//   ....[14]....
        /*0c40*/ 	.word	0x0001e460


	//   ....[15]....
        /*0c44*/ 	.word	0x0001e500


	//   ....[16]....
        /*0c48*/ 	.word	0x0001e560


	//   ....[17]....
        /*0c4c*/ 	.word	0x0001e630


	//   ....[18]....
        /*0c50*/ 	.word	0x0001e690


	//   ....[19]....
        /*0c54*/ 	.word	0x0001e760


	//   ....[20]....
        /*0c58*/ 	.word	0x0001e7c0


	//   ....[21]....
        /*0c5c*/ 	.word	0x0001e890


	//   ....[22]....
        /*0c60*/ 	.word	0x0001e8f0


	//   ....[23]....
        /*0c64*/ 	.word	0x0001e9c0


	//   ....[24]....
        /*0c68*/ 	.word	0x0001ea20


	//   ....[25]....
        /*0c6c*/ 	.word	0x0001eaf0


	//   ....[26]....
        /*0c70*/ 	.word	0x0001eb80


	//   ....[27]....
        /*0c74*/ 	.word	0x0001ec20


	//   ....[28]....
        /*0c78*/ 	.word	0x0001ed40


	//   ....[29]....
        /*0c7c*/ 	.word	0x0001edb0


	//   ....[30]....
        /*0c80*/ 	.word	0x0001ee20


	//   ....[31]....
        /*0c84*/ 	.word	0x0001ee90


	//   ....[32]....
        /*0c88*/ 	.word	0x0001ef00


	//   ....[33]....
        /*0c8c*/ 	.word	0x0001ef80


	//   ....[34]....
        /*0c90*/ 	.word	0x0001f010


	//   ....[35]....
        /*0c94*/ 	.word	0x0001f0a0


	//   ....[36]....
        /*0c98*/ 	.word	0x0001f110


	//   ....[37]....
        /*0c9c*/ 	.word	0x0001f180


	//   ....[38]....
        /*0ca0*/ 	.word	0x0001f1f0


	//   ....[39]....
        /*0ca4*/ 	.word	0x0001f270


	//   ....[40]....
        /*0ca8*/ 	.word	0x0001f2e0


	//   ....[41]....
        /*0cac*/ 	.word	0x0001f380


	//   ....[42]....
        /*0cb0*/ 	.word	0x0001f410


	//   ....[43]....
        /*0cb4*/ 	.word	0x0001f530


	//----- nvinfo : EIATTR_REG_RECONFIG
	.align		4
.L_587:
        /*0cb8*/ 	.byte	0x01, 0x54
	.zero		2


	//----- nvinfo : EIATTR_SYSCALL_OFFSETS
	.align		4
        /*0cbc*/ 	.byte	0x04, 0x46
        /*0cbe*/ 	.short	(.L_589 - .L_588)


	//   ....[0]....
.L_588:
        /*0cc0*/ 	.word	0x000019a0


	//   ....[1]....
        /*0cc4*/ 	.word	0x00001af0


	//   ....[2]....
        /*0cc8*/ 	.word	0x00006590


	//   ....[3]....
        /*0ccc*/ 	.word	0x000068b0


	//   ....[4]....
        /*0cd0*/ 	.word	0x00016090


	//   ....[5]....
        /*0cd4*/ 	.word	0x000161e0


	//   ....[6]....
        /*0cd8*/ 	.word	0x000162d0


	//   ....[7]....
        /*0cdc*/ 	.word	0x000171e0


	//----- nvinfo : EIATTR_MBARRIER_INSTR_OFFSETS
	.align		4
.L_589:
        /*0ce0*/ 	.byte	0x04, 0x39
        /*0ce2*/ 	.short	(.L_591 - .L_590)


	//   ....[0]....
.L_590:
        /*0ce4*/ 	.word	0x00000250
        /*0ce8*/ 	.word	0x000000ff
        /*0cec*/ 	.word	0x00022800
        /*0cf0*/ 	.short	0x0100
        /*0cf2*/ 	.byte	0x08
	.zero		1


	//   ....[1]....
        /*0cf4*/ 	.word	0x00000260
        /*0cf8*/ 	.word	0x000000ff
        /*0cfc*/ 	.word	0x00022820
        /*0d00*/ 	.short	0x0100
        /*0d02*/ 	.byte	0x08
	.zero		1


	//   ....[2]....
        /*0d04*/ 	.word	0x00000350
        /*0d08*/ 	.word	0x000000ff
        /*0d0c*/ 	.word	0x00022830
        /*0d10*/ 	.short	0x0100
        /*0d12*/ 	.byte	0x08
	.zero		1


	//   ....[3]....
        /*0d14*/ 	.word	0x00000360
        /*0d18*/ 	.word	0x000000ff
        /*0d1c*/ 	.word	0x00022840
        /*0d20*/ 	.short	0x0100
        /*0d22*/ 	.byte	0x08
	.zero		1


	//   ....[4]....
        /*0d24*/ 	.word	0x00000370
        /*0d28*/ 	.word	0x000000ff
        /*0d2c*/ 	.word	0x00022838
        /*0d30*/ 	.short	0x0100
        /*0d32*/ 	.byte	0x08
	.zero		1


	//   ....[5]....
        /*0d34*/ 	.word	0x00000380
        /*0d38*/ 	.word	0x000000ff
        /*0d3c*/ 	.word	0x00022848
        /*0d40*/ 	.short	0x0100
        /*0d42*/ 	.byte	0x08
	.zero		1


	//   ....[6]....
        /*0d44*/ 	.word	0x000004b0
        /*0d48*/ 	.word	0x000000ff
        /*0d4c*/ 	.word	0x00022850
        /*0d50*/ 	.short	0x0100
        /*0d52*/ 	.byte	0x08
	.zero		1


	//   ....[7]....
        /*0d54*/ 	.word	0x000004c0
        /*0d58*/ 	.word	0x000000ff
        /*0d5c*/ 	.word	0x00022860
        /*0d60*/ 	.short	0x0100
        /*0d62*/ 	.byte	0x08
	.zero		1


	//   ....[8]....
        /*0d64*/ 	.word	0x000004d0
        /*0d68*/ 	.word	0x000000ff
        /*0d6c*/ 	.word	0x00022858
        /*0d70*/ 	.short	0x0100
        /*0d72*/ 	.byte	0x08
	.zero		1


	//   ....[9]....
        /*0d74*/ 	.word	0x000004e0
        /*0d78*/ 	.word	0x000000ff
        /*0d7c*/ 	.word	0x00022868
        /*0d80*/ 	.short	0x0100
        /*0d82*/ 	.byte	0x08
	.zero		1


	//   ....[10]....
        /*0d84*/ 	.word	0x000005d0
        /*0d88*/ 	.word	0x000000ff
        /*0d8c*/ 	.word	0x00022870
        /*0d90*/ 	.short	0x0100
        /*0d92*/ 	.byte	0x06
	.zero		1


	//   ....[11]....
        /*0d94*/ 	.word	0x000005e0
        /*0d98*/ 	.word	0x000000ff
        /*0d9c*/ 	.word	0x00022880
        /*0da0*/ 	.short	0x0100
        /*0da2*/ 	.byte	0x06
	.zero		1


	//   ....[12]....
        /*0da4*/ 	.word	0x000005f0
        /*0da8*/ 	.word	0x000000ff
        /*0dac*/ 	.word	0x00022878
        /*0db0*/ 	.short	0x0100
        /*0db2*/ 	.byte	0x06
	.zero		1


	//   ....[13]....
        /*0db4*/ 	.word	0x00000600
        /*0db8*/ 	.word	0x000000ff
        /*0dbc*/ 	.word	0x00022888
        /*0dc0*/ 	.short	0x0100
        /*0dc2*/ 	.byte	0x06
	.zero		1


	//   ....[14]....
        /*0dc4*/ 	.word	0x00000730
        /*0dc8*/ 	.word	0x000000ff
        /*0dcc*/ 	.word	0x00022890
        /*0dd0*/ 	.short	0x0100
        /*0dd2*/ 	.byte	0x08
	.zero		1


	//   ....[15]....
        /*0dd4*/ 	.word	0x00000740
        /*0dd8*/ 	.word	0x000000ff
        /*0ddc*/ 	.word	0x000228a0
        /*0de0*/ 	.short	0x0100
        /*0de2*/ 	.byte	0x08
	.zero		1


	//   ....[16]....
        /*0de4*/ 	.word	0x00000750
        /*0de8*/ 	.word	0x000000ff
        /*0dec*/ 	.word	0x00022898
        /*0df0*/ 	.short	0x0100
        /*0df2*/ 	.byte	0x08
	.zero		1


	//   ....[17]....
        /*0df4*/ 	.word	0x00000760
        /*0df8*/ 	.word	0x000000ff
        /*0dfc*/ 	.word	0x000228a8
        /*0e00*/ 	.short	0x0100
        /*0e02*/ 	.byte	0x08
	.zero		1


	//   ....[18]....
        /*0e04*/ 	.word	0x00000890
        /*0e08*/ 	.word	0x000000ff
        /*0e0c*/ 	.word	0x000228b0
        /*0e10*/ 	.short	0x0100
        /*0e12*/ 	.byte	0x08
	.zero		1


	//   ....[19]....
        /*0e14*/ 	.word	0x000008a0
        /*0e18*/ 	.word	0x000000ff
        /*0e1c*/ 	.word	0x000228c0
        /*0e20*/ 	.short	0x0100
        /*0e22*/ 	.byte	0x08
	.zero		1


	//   ....[20]....
        /*0e24*/ 	.word	0x000008b0
        /*0e28*/ 	.word	0x000000ff
        /*0e2c*/ 	.word	0x000228b8
        /*0e30*/ 	.short	0x0100
        /*0e32*/ 	.byte	0x08
	.zero		1


	//   ....[21]....
        /*0e34*/ 	.word	0x000008c0
        /*0e38*/ 	.word	0x000000ff
        /*0e3c*/ 	.word	0x000228c8
        /*0e40*/ 	.short	0x0100
        /*0e42*/ 	.byte	0x08
	.zero		1


	//   ....[22]....
        /*0e44*/ 	.word	0x00002d80
        /*0e48*/ 	.word	0x00000056
        /*0e4c*/ 	.word	0x00022890
        /*0e50*/ 	.short	0x010a
        /*0e52*/ 	.byte	0x3f
	.zero		1


	//   ....[23]....
        /*0e54*/ 	.word	0x00003fe0
        /*0e58*/ 	.word	0x00000056
        /*0e5c*/ 	.word	0x00022890
        /*0e60*/ 	.short	0x010a
        /*0e62*/ 	.byte	0x3f
	.zero		1


	//   ....[24]....
        /*0e64*/ 	.word	0x00005020
        /*0e68*/ 	.word	0x00000056
        /*0e6c*/ 	.word	0x00022890
        /*0e70*/ 	.short	0x010a
        /*0e72*/ 	.byte	0x3f
	.zero		1


	//   ....[25]....
        /*0e74*/ 	.word	0x000054e0
        /*0e78*/ 	.word	0x00000008
        /*0e7c*/ 	.word	0x00000000
        /*0e80*/ 	.short	0x0101
        /*0e82*/ 	.byte	0x3f
	.zero		1


	//   ....[26]....
        /*0e84*/ 	.word	0x00005520
        /*0e88*/ 	.word	0x00000056
        /*0e8c*/ 	.word	0x000228b0
        /*0e90*/ 	.short	0x010a
        /*0e92*/ 	.byte	0x3f
	.zero		1


	//   ....[27]....
        /*0e94*/ 	.word	0x00005d60
        /*0e98*/ 	.word	0x00000056
        /*0e9c*/ 	.word	0x00000000
        /*0ea0*/ 	.short	0x0101
        /*0ea2*/ 	.byte	0x3f
	.zero		1


	//   ....[28]....
        /*0ea4*/ 	.word	0x00006630
        /*0ea8*/ 	.word	0x00000013
        /*0eac*/ 	.word	0x00022800
        /*0eb0*/ 	.short	0x010a
        /*0eb2*/ 	.byte	0x3f
	.zero		1


	//   ....[29]....
        /*0eb4*/ 	.word	0x00006680
        /*0eb8*/ 	.word	0x00000013
        /*0ebc*/ 	.word	0x00022800
        /*0ec0*/ 	.short	0x010a
        /*0ec2*/ 	.byte	0x3f
	.zero		1


	//   ....[30]....
        /*0ec4*/ 	.word	0x00007160
        /*0ec8*/ 	.word	0x00000013
        /*0ecc*/ 	.word	0x00022800
        /*0ed0*/ 	.short	0x010a
        /*0ed2*/ 	.byte	0x3f
	.zero		1


	//   ....[31]....
        /*0ed4*/ 	.word	0x00008620
        /*0ed8*/ 	.word	0x00000013
        /*0edc*/ 	.word	0x00022800
        /*0ee0*/ 	.short	0x010a
        /*0ee2*/ 	.byte	0x3f
	.zero		1


	//   ....[32]....
        /*0ee4*/ 	.word	0x00009550
        /*0ee8*/ 	.word	0x00000009
        /*0eec*/ 	.word	0x00022830
        /*0ef0*/ 	.short	0x010a
        /*0ef2*/ 	.byte	0x3f
	.zero		1


	//   ....[33]....
        /*0ef4*/ 	.word	0x000095f0
        /*0ef8*/ 	.word	0x00000009
        /*0efc*/ 	.word	0x00022830
        /*0f00*/ 	.short	0x010a
        /*0f02*/ 	.byte	0x3f
	.zero		1


	//   ....[34]....
        /*0f04*/ 	.word	0x0000a970
        /*0f08*/ 	.word	0x0000000f
        /*0f0c*/ 	.word	0x00000000
        /*0f10*/ 	.short	0x0101
        /*0f12*/ 	.byte	0x3f
	.zero		1


	//   ....[35]....
        /*0f14*/ 	.word	0x0000af00
        /*0f18*/ 	.word	0x00000009
        /*0f1c*/ 	.word	0x00022850
        /*0f20*/ 	.short	0x010a
        /*0f22*/ 	.byte	0x3f
	.zero		1


	//   ....[36]....
        /*0f24*/ 	.word	0x0000af50
        /*0f28*/ 	.word	0x00000009
        /*0f2c*/ 	.word	0x00022850
        /*0f30*/ 	.short	0x010a
        /*0f32*/ 	.byte	0x3f
	.zero		1


	//   ....[37]....
        /*0f34*/ 	.word	0x0000b380
        /*0f38*/ 	.word	0x00000009
        /*0f3c*/ 	.word	0x00000000
        /*0f40*/ 	.short	0x0101
        /*0f42*/ 	.byte	0x3f
	.zero		1


	//   ....[38]....
        /*0f44*/ 	.word	0x0000b4e0
        /*0f48*/ 	.word	0x0000000e
        /*0f4c*/ 	.word	0x00022830
        /*0f50*/ 	.short	0x010a
        /*0f52*/ 	.byte	0x3f
	.zero		1


	//   ....[39]....
        /*0f54*/ 	.word	0x0000b540
        /*0f58*/ 	.word	0x0000000e
        /*0f5c*/ 	.word	0x00022830
        /*0f60*/ 	.short	0x010a
        /*0f62*/ 	.byte	0x3f
	.zero		1


	//   ....[40]....
        /*0f64*/ 	.word	0x0000c850
        /*0f68*/ 	.word	0x0000009c
        /*0f6c*/ 	.word	0x00000000
        /*0f70*/ 	.short	0x0101
        /*0f72*/ 	.byte	0x3f
	.zero		1


	//   ....[41]....
        /*0f74*/ 	.word	0x0000d6c0
        /*0f78*/ 	.word	0x0000000e
        /*0f7c*/ 	.word	0x00022850
        /*0f80*/ 	.short	0x010a
        /*0f82*/ 	.byte	0x3f
	.zero		1


	//   ....[42]....
        /*0f84*/ 	.word	0x0000d710
        /*0f88*/ 	.word	0x0000000e
        /*0f8c*/ 	.word	0x00022850
        /*0f90*/ 	.short	0x010a
        /*0f92*/ 	.byte	0x3f
	.zero		1


	//   ....[43]....
        /*0f94*/ 	.word	0x0000daf0
        /*0f98*/ 	.word	0x0000000e
        /*0f9c*/ 	.word	0x00000000
        /*0fa0*/ 	.short	0x0101
        /*0fa2*/ 	.byte	0x3f
	.zero		1


	//   ....[44]....
        /*0fa4*/ 	.word	0x0000dc10
        /*0fa8*/ 	.word	0x0000000e
        /*0fac*/ 	.word	0x00022830
        /*0fb0*/ 	.short	0x010a
        /*0fb2*/ 	.byte	0x3f
	.zero		1


	//   ....[45]....
        /*0fb4*/ 	.word	0x0000dc70
        /*0fb8*/ 	.word	0x0000000e
        /*0fbc*/ 	.word	0x00022830
        /*0fc0*/ 	.short	0x010a
        /*0fc2*/ 	.byte	0x3f
	.zero		1


	//   ....[46]....
        /*0fc4*/ 	.word	0x0000eff0
        /*0fc8*/ 	.word	0x000000a2
        /*0fcc*/ 	.word	0x00000000
        /*0fd0*/ 	.short	0x0101
        /*0fd2*/ 	.byte	0x3f
	.zero		1


	//   ....[47]....
        /*0fd4*/ 	.word	0x0000f610
        /*0fd8*/ 	.word	0x0000000e
        /*0fdc*/ 	.word	0x00022850
        /*0fe0*/ 	.short	0x010a
        /*0fe2*/ 	.byte	0x3f
	.zero		1


	//   ....[48]....
        /*0fe4*/ 	.word	0x0000f660
        /*0fe8*/ 	.word	0x0000000e
        /*0fec*/ 	.word	0x00022850
        /*0ff0*/ 	.short	0x010a
        /*0ff2*/ 	.byte	0x3f
	.zero		1


	//   ....[49]....
        /*0ff4*/ 	.word	0x0000fa50
        /*0ff8*/ 	.word	0x0000000e
        /*0ffc*/ 	.word	0x00000000
        /*1000*/ 	.short	0x0101
        /*1002*/ 	.byte	0x3f
	.zero		1


	//   ....[50]....
        /*1004*/ 	.word	0x00012020
        /*1008*/ 	.word	0x00000003
        /*100c*/ 	.word	0x00000000
        /*1010*/ 	.short	0x0101
        /*1012*/ 	.byte	0x3f
	.zero		1


	//   ....[51]....
        /*1014*/ 	.word	0x00014c60
        /*1018*/ 	.word	0x00000016
        /*101c*/ 	.word	0x00022820
        /*1020*/ 	.short	0x010a
        /*1022*/ 	.byte	0x3f
	.zero		1


	//   ....[52]....
        /*1024*/ 	.word	0x00014cf0
        /*1028*/ 	.word	0x00000003
        /*102c*/ 	.word	0x000228a0
        /*1030*/ 	.short	0x010a
        /*1032*/ 	.byte	0x3f
	.zero		1


	//   ....[53]....
        /*1034*/ 	.word	0x00014f40
        /*1038*/ 	.word	0x00000003
        /*103c*/ 	.word	0x000228c0
        /*1040*/ 	.short	0x010a
        /*1042*/ 	.byte	0x3f
	.zero		1


	//   ....[54]....
        /*1044*/ 	.word	0x00015550
        /*1048*/ 	.word	0x00000008
        /*104c*/ 	.word	0x000228a0
        /*1050*/ 	.short	0x010a
        /*1052*/ 	.byte	0x3f
	.zero		1


	//   ....[55]....
        /*1054*/ 	.word	0x00015790
        /*1058*/ 	.word	0x00000008
        /*105c*/ 	.word	0x000228c0
        /*1060*/ 	.short	0x010a
        /*1062*/ 	.byte	0x3f
	.zero		1


	//   ....[56]....
        /*1064*/ 	.word	0x000167e0
        /*1068*/ 	.word	0x00000020
        /*106c*/ 	.word	0x00022840
        /*1070*/ 	.short	0x010a
        /*1072*/ 	.byte	0x3f
	.zero		1


	//   ....[57]....
        /*1074*/ 	.word	0x00016e30
        /*1078*/ 	.word	0x00000020
        /*107c*/ 	.word	0x00022830
        /*1080*/ 	.short	0x0107
        /*1082*/ 	.byte	0x3f
	.zero		1


	//   ....[58]....
        /*1084*/ 	.word	0x00016f10
        /*1088*/ 	.word	0x00000020
        /*108c*/ 	.word	0x00022830
        /*1090*/ 	.short	0x0101
        /*1092*/ 	.byte	0x3f
	.zero		1


	//   ....[59]....
        /*1094*/ 	.word	0x00017ad0
        /*1098*/ 	.word	0x00000016
        /*109c*/ 	.word	0x00022800
        /*10a0*/ 	.short	0x0107
        /*10a2*/ 	.byte	0x3f
	.zero		1


	//   ....[60]....
        /*10a4*/ 	.word	0x00017bc0
        /*10a8*/ 	.word	0x00000016
        /*10ac*/ 	.word	0x00022800
        /*10b0*/ 	.short	0x0101
        /*10b2*/ 	.byte	0x3f
	.zero		1


	//   ....[61]....
        /*10b4*/ 	.word	0x00017be0
        /*10b8*/ 	.word	0x00000016
        /*10bc*/ 	.word	0x00022820
        /*10c0*/ 	.short	0x010a
        /*10c2*/ 	.byte	0x3f
	.zero		1


	//   ....[62]....
        /*10c4*/ 	.word	0x00017c70
        /*10c8*/ 	.word	0x00000020
        /*10cc*/ 	.word	0x00022860
        /*10d0*/ 	.short	0x010a
        /*10d2*/ 	.byte	0x3f
	.zero		1


	//   ....[63]....
        /*10d4*/ 	.word	0x00018370
        /*10d8*/ 	.word	0x00000020
        /*10dc*/ 	.word	0x00022850
        /*10e0*/ 	.short	0x0107
        /*10e2*/ 	.byte	0x3f
	.zero		1


	//   ....[64]....
        /*10e4*/ 	.word	0x00018440
        /*10e8*/ 	.word	0x00000020
        /*10ec*/ 	.word	0x00022850
        /*10f0*/ 	.short	0x0101
        /*10f2*/ 	.byte	0x3f
	.zero		1


	//   ....[65]....
        /*10f4*/ 	.word	0x00018780
        /*10f8*/ 	.word	0x00000004
        /*10fc*/ 	.word	0x00022840
        /*1100*/ 	.short	0x010a
        /*1102*/ 	.byte	0x3f
	.zero		1


	//   ....[66]....
        /*1104*/ 	.word	0x00018b60
        /*1108*/ 	.word	0x00000004
        /*110c*/ 	.word	0x00022830
        /*1110*/ 	.short	0x0107
        /*1112*/ 	.byte	0x3f
	.zero		1


	//   ....[67]....
        /*1114*/ 	.word	0x00018c20
        /*1118*/ 	.word	0x00000004
        /*111c*/ 	.word	0x00022830
        /*1120*/ 	.short	0x0101
        /*1122*/ 	.byte	0x3f
	.zero		1


	//   ....[68]....
        /*1124*/ 	.word	0x00018c50
        /*1128*/ 	.word	0x00000004
        /*112c*/ 	.word	0x00022860
        /*1130*/ 	.short	0x010a
        /*1132*/ 	.byte	0x3f
	.zero		1


	//   ....[69]....
        /*1134*/ 	.word	0x00019170
        /*1138*/ 	.word	0x00000004
        /*113c*/ 	.word	0x00022850
        /*1140*/ 	.short	0x0107
        /*1142*/ 	.byte	0x3f
	.zero		1


	//   ....[70]....
        /*1144*/ 	.word	0x00019230
        /*1148*/ 	.word	0x00000004
        /*114c*/ 	.word	0x00022850
        /*1150*/ 	.short	0x0101
        /*1152*/ 	.byte	0x3f
	.zero		1


	//   ....[71]....
        /*1154*/ 	.word	0x0001a0a0
        /*1158*/ 	.word	0x00000004
        /*115c*/ 	.word	0x00022820
        /*1160*/ 	.short	0x010a
        /*1162*/ 	.byte	0x3f
	.zero		1


	//   ....[72]....
        /*1164*/ 	.word	0x0001a210
        /*1168*/ 	.word	0x00000005
        /*116c*/ 	.word	0x00022840
        /*1170*/ 	.short	0x010a
        /*1172*/ 	.byte	0x3f
	.zero		1


	//   ....[73]....
        /*1174*/ 	.word	0x0001a2b0
        /*1178*/ 	.word	0x00000019
        /*117c*/ 	.word	0x00022840
        /*1180*/ 	.short	0x010a
        /*1182*/ 	.byte	0x3f
	.zero		1


	//   ....[74]....
        /*1184*/ 	.word	0x0001a2f0
        /*1188*/ 	.word	0x00000005
        /*118c*/ 	.word	0x00022860
        /*1190*/ 	.short	0x010a
        /*1192*/ 	.byte	0x3f
	.zero		1


	//   ....[75]....
        /*1194*/ 	.word	0x0001a330
        /*1198*/ 	.word	0x00000019
        /*119c*/ 	.word	0x00022860
        /*11a0*/ 	.short	0x010a
        /*11a2*/ 	.byte	0x3f
	.zero		1


	//   ....[76]....
        /*11a4*/ 	.word	0x0001a390
        /*11a8*/ 	.word	0x00000056
        /*11ac*/ 	.word	0x00022890
        /*11b0*/ 	.short	0x010a
        /*11b2*/ 	.byte	0x3f
	.zero		1


	//   ....[77]....
        /*11b4*/ 	.word	0x0001a620
        /*11b8*/ 	.word	0x00000056
        /*11bc*/ 	.word	0x00022890
        /*11c0*/ 	.short	0x010a
        /*11c2*/ 	.byte	0x3f
	.zero		1


	//   ....[78]....
        /*11c4*/ 	.word	0x0001a8d0
        /*11c8*/ 	.word	0x00000056
        /*11cc*/ 	.word	0x00022890
        /*11d0*/ 	.short	0x010a
        /*11d2*/ 	.byte	0x3f
	.zero		1


	//   ....[79]....
        /*11d4*/ 	.word	0x0001ab80
        /*11d8*/ 	.word	0x00000056
        /*11dc*/ 	.word	0x000228b0
        /*11e0*/ 	.short	0x010a
        /*11e2*/ 	.byte	0x3f
	.zero		1


	//   ....[80]....
        /*11e4*/ 	.word	0x0001b040
        /*11e8*/ 	.word	0x00000013
        /*11ec*/ 	.word	0x00022800
        /*11f0*/ 	.short	0x010a
        /*11f2*/ 	.byte	0x3f
	.zero		1


	//   ....[81]....
        /*11f4*/ 	.word	0x0001b620
        /*11f8*/ 	.word	0x00000013
        /*11fc*/ 	.word	0x00022800
        /*1200*/ 	.short	0x010a
        /*1202*/ 	.byte	0x3f
	.zero		1


	//   ....[82]....
        /*1204*/ 	.word	0x0001b670
        /*1208*/ 	.word	0x00000009
        /*120c*/ 	.word	0x00022830
        /*1210*/ 	.short	0x010a
        /*1212*/ 	.byte	0x3f
	.zero		1


	//   ....[83]....
        /*1214*/ 	.word	0x0001b6c0
        /*1218*/ 	.word	0x00000009
        /*121c*/ 	.word	0x00022850
        /*1220*/ 	.short	0x010a
        /*1222*/ 	.byte	0x3f
	.zero		1


	//   ....[84]....
        /*1224*/ 	.word	0x0001b710
        /*1228*/ 	.word	0x0000000e
        /*122c*/ 	.word	0x00022830
        /*1230*/ 	.short	0x010a
        /*1232*/ 	.byte	0x3f
	.zero		1


	//   ....[85]....
        /*1234*/ 	.word	0x0001b760
        /*1238*/ 	.word	0x0000000e
        /*123c*/ 	.word	0x00022850
        /*1240*/ 	.short	0x010a
        /*1242*/ 	.byte	0x3f
	.zero		1


	//   ....[86]....
        /*1244*/ 	.word	0x0001b7b0
        /*1248*/ 	.word	0x0000000e
        /*124c*/ 	.word	0x00022830
        /*1250*/ 	.short	0x010a
        /*1252*/ 	.byte	0x3f
	.zero		1


	//   ....[87]....
        /*1254*/ 	.word	0x0001b800
        /*1258*/ 	.word	0x0000000e
        /*125c*/ 	.word	0x00022850
        /*1260*/ 	.short	0x010a
        /*1262*/ 	.byte	0x3f
	.zero		1


	//   ....[88]....
        /*1264*/ 	.word	0x0001bdd0
        /*1268*/ 	.word	0x00000016
        /*126c*/ 	.word	0x00022820
        /*1270*/ 	.short	0x010a
        /*1272*/ 	.byte	0x3f
	.zero		1


	//   ....[89]....
        /*1274*/ 	.word	0x0001be20
        /*1278*/ 	.word	0x00000003
        /*127c*/ 	.word	0x000228a0
        /*1280*/ 	.short	0x010a
        /*1282*/ 	.byte	0x3f
	.zero		1


	//   ....[90]....
        /*1284*/ 	.word	0x0001be70
        /*1288*/ 	.word	0x00000003
        /*128c*/ 	.word	0x000228c0
        /*1290*/ 	.short	0x010a
        /*1292*/ 	.byte	0x3f
	.zero		1


	//   ....[91]....
        /*1294*/ 	.word	0x0001bec0
        /*1298*/ 	.word	0x00000008
        /*129c*/ 	.word	0x000228a0
        /*12a0*/ 	.short	0x010a
        /*12a2*/ 	.byte	0x3f
	.zero		1


	//   ....[92]....
        /*12a4*/ 	.word	0x0001bf10
        /*12a8*/ 	.word	0x00000008
        /*12ac*/ 	.word	0x000228c0
        /*12b0*/ 	.short	0x010a
        /*12b2*/ 	.byte	0x3f
	.zero		1


	//   ....[93]....
        /*12b4*/ 	.word	0x0001c030
        /*12b8*/ 	.word	0x00000020
        /*12bc*/ 	.word	0x00022840
        /*12c0*/ 	.short	0x010a
        /*12c2*/ 	.byte	0x3f
	.zero		1


	//   ....[94]....
        /*12c4*/ 	.word	0x0001d310
        /*12c8*/ 	.word	0x00000016
        /*12cc*/ 	.word	0x00022820
        /*12d0*/ 	.short	0x010a
        /*12d2*/ 	.byte	0x3f
	.zero		1


	//   ....[95]....
        /*12d4*/ 	.word	0x0001d360
        /*12d8*/ 	.word	0x00000020
        /*12dc*/ 	.word	0x00022860
        /*12e0*/ 	.short	0x010a
        /*12e2*/ 	.byte	0x3f
	.zero		1


	//   ....[96]....
        /*12e4*/ 	.word	0x0001dcd0
        /*12e8*/ 	.word	0x00000004
        /*12ec*/ 	.word	0x00022840
        /*12f0*/ 	.short	0x010a
        /*12f2*/ 	.byte	0x3f
	.zero		1


	//   ....[97]....
        /*12f4*/ 	.word	0x0001e3b0
        /*12f8*/ 	.word	0x00000004
        /*12fc*/ 	.word	0x00022860
        /*1300*/ 	.short	0x010a
        /*1302*/ 	.byte	0x3f
	.zero		1


	//   ....[98]....
        /*1304*/ 	.word	0x0001f450
        /*1308*/ 	.word	0x00000004
        /*130c*/ 	.word	0x00022820
        /*1310*/ 	.short	0x010a
        /*1312*/ 	.byte	0x3f
	.zero		1


	//   ....[99]....
        /*1314*/ 	.word	0x0001f5f0
        /*1318*/ 	.word	0x00000005
        /*131c*/ 	.word	0x00022840
        /*1320*/ 	.short	0x010a
        /*1322*/ 	.byte	0x3f
	.zero		1


	//   ....[100]....
        /*1324*/ 	.word	0x0001f640
        /*1328*/ 	.word	0x00000019
        /*132c*/ 	.word	0x00022840
        /*1330*/ 	.short	0x010a
        /*1332*/ 	.byte	0x3f
	.zero		1


	//   ....[101]....
        /*1334*/ 	.word	0x0001f690
        /*1338*/ 	.word	0x00000005
        /*133c*/ 	.word	0x00022860
        /*1340*/ 	.short	0x010a
        /*1342*/ 	.byte	0x3f
	.zero		1


	//----- nvinfo : EIATTR_NUM_MBARRIERS
	.align		4
.L_591:
        /*1344*/ 	.byte	0x03, 0x38
        /*1346*/ 	.short	0x0016


	//----- nvinfo : EIATTR_EXIT_INSTR_OFFSETS
	.align		4
        /*1348*/ 	.byte	0x04, 0x1c
        /*134a*/ 	.short	(.L_593 - .L_592)


	//   ....[0]....
.L_592:
        /*134c*/ 	.word	0x0001a380


	//----- nvinfo : EIATTR_MAX_THREADS
	.align		4
.L_593:
        /*1350*/ 	.byte	0x04, 0x05
        /*1352*/ 	.short	(.L_595 - .L_594)
.L_594:
        /*1354*/ 	.word	0x00000180
        /*1358*/ 	.word	0x00000001
        /*135c*/ 	.word	0x00000001


	//----- nvinfo : EIATTR_CRS_STACK_SIZE
	.align		4
.L_595:
        /*1360*/ 	.byte	0x04, 0x1e
        /*1362*/ 	.short	(.L_597 - .L_596)
.L_596:
        /*1364*/ 	.word	0x00000000


	//----- nvinfo : EIATTR_CBANK_PARAM_SIZE
	.align		4
.L_597:
        /*1368*/ 	.byte	0x03, 0x19
        /*136a*/ 	.short	0x0af0


	//----- nvinfo : EIATTR_PARAM_CBANK
	.align		4
        /*136c*/ 	.byte	0x04, 0x0a
        /*136e*/ 	.short	(.L_599 - .L_598)
	.align		4
.L_598:
        /*1370*/ 	.word	index@(.nv.constant0._ZN7cutlass13device_kernelIN5flash11enable_sm90INS1_16FlashAttnFwdSm90INS1_25CollectiveMainloopFwdSm90ILi2EN4cute5tupleIJNS5_1CILi1EEES8_S8_EEENS6_IJNS7_ILi128EEENS7_ILi96EEENS7_ILi64EEEEEELi256ENS_6half_tEfNS_4arch4Sm90ELb1ELb0ELb0ELb1ELb1ELb1ELb0ELb1ELb0ELb1ELb0ELb0EEENS1_21CollectiveEpilogueFwdINS6_IJSA_NS7_ILi256EEESB_EEES9_SE_SG_Li256ELb1ELb1ELb0ELb0EEENS1_36VarlenDynamicPersistentTileSchedulerILi128ELi96ELi256ELi128ELb0ELb1ELb1ELb1ELb1ELb1EEEEEEEEEvNT_6ParamsE)
        /*1374*/ 	.short	0x0210
        /*1376*/ 	.short	0x0af0


	//----- nvinfo : EIATTR_SW_WAR
	.align		4
.L_599:
        /*1378*/ 	.byte	0x04, 0x36
        /*137a*/ 	.short	(.L_601 - .L_600)
.L_600:
        /*137c*/ 	.word	0x00000008
.L_601:


//--------------------- .nv.info._ZN7cutlass13device_kernelIN5flash11enable_sm90INS1_16FlashAttnFwdSm90INS1_25CollectiveMainloopFwdSm90ILi2EN4cute5tupleIJNS5_1CILi1EEES8_S8_EEENS6_IJNS7_ILi128EEENS7_ILi96EEENS7_ILi64EEEEEELi256ENS_6half_tEfNS_4arch4Sm90ELb1ELb0ELb0ELb1ELb1ELb0ELb1ELb1ELb0ELb1ELb0ELb0EEENS1_21CollectiveEpilogueFwdINS6_IJSA_NS7_ILi256EEESB_EEES9_SE_SG_Li256ELb1ELb1ELb0ELb0EEENS1_36VarlenDynamicPersistentTileSchedulerILi128ELi96ELi256ELi128ELb0ELb1ELb1ELb1ELb1ELb1EEEEEEEEEvNT_6ParamsE --------------------------
	.section	.nv.info._ZN7cutlass13device_kernelIN5flash11enable_sm90INS1_16FlashAttnFwdSm90INS1_25CollectiveMainloopFwdSm90ILi2EN4cute5tupleIJNS5_1CILi1EEES8_S8_EEENS6_IJNS7_ILi128EEENS7_ILi96EEENS7_ILi64EEEEEELi256ENS_6half_tEfNS_4arch4Sm90ELb1ELb0ELb0ELb1ELb1ELb0ELb1ELb1ELb0ELb1ELb0ELb0EEENS1_21CollectiveEpilogueFwdINS6_IJSA_NS7_ILi256EEESB_EEES9_SE_SG_Li256ELb1ELb1ELb0ELb0EEENS1_36VarlenDynamicPersistentTileSchedulerILi128ELi96ELi256ELi128ELb0ELb1ELb1ELb1ELb1ELb1EEEEEEEEEvNT_6ParamsE,"",@"SHT_CUDA_INFO"
	.sectionflags	@""
	.align	4


	//----- nvinfo : EIATTR_CUDA_API_VERSION
	.align		4
        /*0000*/ 	.byte	0x04, 0x37
        /*0002*/ 	.short	(.L_603 - .L_602)
.L_602:
        /*0004*/ 	.word	0x00000082


	//----- nvinfo : EIATTR_KPARAM_INFO
	.align		4
.L_603:
        /*0008*/ 	.byte	0x04, 0x17
        /*000a*/ 	.short	(.L_605 - .L_604)
.L_604:
        /*000c*/ 	.word	0x00000000
        /*0010*/ 	.short	0x0000
        /*0012*/ 	.short	0x0070
        /*0014*/ 	.byte	0x00, 0xf0, 0x01, 0x2e


	//----- nvinfo : EIATTR_SPARSE_MMA_MASK
	.align		4
.L_605:
        /*0018*/ 	.byte	0x03, 0x50
        /*001a*/ 	.short	0x0000


	//----- nvinfo : EIATTR_MAXREG_COUNT
	.align		4
        /*001c*/ 	.byte	0x03, 0x1b
        /*001e*/ 	.short	0x00a8


	//----- nvinfo : EIATTR_NUM_BARRIERS
	.align		4
        /*0020*/ 	.byte	0x02, 0x4c
        /*0022*/ 	.byte	0x10
	.zero		1


	//----- nvinfo : EIATTR_EXTERNS
	.align		4
        /*0024*/ 	.byte	0x04, 0x0f
        /*0026*/ 	.short	(.L_607 - .L_606)


	//   ....[0]....
	.align		4
.L_606:
        /*0028*/ 	.word	index@(__assertfail)


	//----- nvinfo : EIATTR_ANNOTATIONS
	.align		4
.L_607:
        /*002c*/ 	.byte	0x04, 0x55
        /*002e*/ 	.short	(.L_609 - .L_608)


	//   ....[0]....
.L_608:
        /* <DEDUP_REMOVED lines=18> */


	//----- nvinfo : EIATTR_MERCURY_ISA_VERSION
	.align		4
.L_609:
        /*0140*/ 	.byte	0x03, 0x5f
        /*0142*/ 	.short	0x0101


	//----- nvinfo : EIATTR_UNUSED_LOAD_BYTE_OFFSET
	.align		4
        /*0144*/ 	.byte	0x04, 0x44
        /*0146*/ 	.short	(.L_611 - .L_610)


	//   ....[0]....
.L_610:
        /*0148*/ 	.word	0x000009b0
        /*014c*/ 	.word	0x0000fff0


	//   ....[1]....
        /*0150*/ 	.word	0x00009a00
        /*0154*/ 	.word	0x0000fff0


	//----- nvinfo : EIATTR_INT_WARP_WIDE_INSTR_OFFSETS
	.align		4
.L_611:
        /*0158*/ 	.byte	0x04, 0x31
        /*015a*/ 	.short	(.L_613 - .L_612)


	//   ....[0]....
.L_612:
        /*015c*/ 	.word	0x000000c0


	//   ....[1]....
        /*0160*/ 	.word	0x000000d0


	//   ....[2]....
        /*0164*/ 	.word	0x000000e0


	//   ....[3]....
        /*0168*/ 	.word	0x00000180


	//   ....[4]....
        /*016c*/ 	.word	0x0000dc10


	//   ....[5]....
        /*0170*/ 	.word	0x0000dca0


	//   ....[6]....
        /*0174*/ 	.word	0x00011bc0


	//   ....[7]....
        /*0178*/ 	.word	0x00011c50


	//----- nvinfo : EIATTR_COOP_GROUP_MASK_REGIDS
	.align		4
.L_613:
        /*017c*/ 	.byte	0x04, 0x29
        /*017e*/ 	.short	(.L_615 - .L_614)


	//   ....[0]....
.L_614:
        /*0180*/ 	.word	0xffffffff


	//   ....[1]....
        /*0184*/ 	.word	0xffffffff


	//   ....[2]....
        /*0188*/ 	.word	0xffffffff


	//   ....[3]....
        /*018c*/ 	.word	0xffffffff


	//   ....[4]....
        /*0190*/ 	.word	0xffffffff


	//   ....[5]....
        /*0194*/ 	.word	0xffffffff


	//   ....[6]....
        /*0198*/ 	.word	0xffffffff


	//   ....[7]....
        /*019c*/ 	.word	0xffffffff


	//   ....[8]....
        /*01a0*/ 	.word	0xffffffff


	//   ....[9]....
        /*01a4*/ 	.word	0xffffffff


	//   ....[10]....
        /*01a8*/ 	.word	0xffffffff


	//   ....[11]....
        /*01ac*/ 	.word	0xffffffff


	//   ....[12]....
        /*01b0*/ 	.word	0xffffffff


	//   ....[13]....
        /*01b4*/ 	.word	0xffffffff


	//   ....[14]....
        /*01b8*/ 	.word	0xffffffff


	//   ....[15]....
        /*01bc*/ 	.word	0xffffffff


	//   ....[16]....
        /*01c0*/ 	.word	0xffffffff


	//   ....[17]....
        /*01c4*/ 	.word	0xffffffff


	//   ....[18]....
        /*01c8*/ 	.word	0xffffffff


	//   ....[19]....
        /*01cc*/ 	.word	0xffffffff


	//   ....[20]....
        /*01d0*/ 	.word	0xffffffff


	//   ....[21]....
        /*01d4*/ 	.word	0xffffffff


	//   ....[22]....
        /*01d8*/ 	.word	0xffffffff


	//   ....[23]....
        /*01dc*/ 	.word	0xffffffff


	//   ....[24]....
        /*01e0*/ 	.word	0xffffffff


	//   ....[25]....
        /*01e4*/ 	.word	0xffffffff


	//   ....[26]....
        /*01e8*/ 	.word	0xffffffff


	//   ....[27]....
        /*01ec*/ 	.word	0xffffffff


	//   ....[28]....
        /*01f0*/ 	.word	0xffffffff


	//   ....[29]....
        /*01f4*/ 	.word	0xffffffff


	//   ....[30]....
        /*01f8*/ 	.word	0xffffffff


	//   ....[31]....
        /*01fc*/ 	.word	0xffffffff


	//   ....[32]....
        /*0200*/ 	.word	0xffffffff


	//   ....[33]....
        /*0204*/ 	.word	0xffffffff


	//   ....[34]....
        /*0208*/ 	.word	0xffffffff


	//   ....[35]....
        /*020c*/ 	.word	0xffffffff


	//   ....[36]....
        /*0210*/ 	.word	0xffffffff


	//   ....[37]....
        /*0214*/ 	.word	0xffffffff


	//   ....[38]....
        /*0218*/ 	.word	0xffffffff


	//   ....[39]....
        /*021c*/ 	.word	0xffffffff


	//   ....[40]....
        /*0220*/ 	.word	0xffffffff


	//   ....[41]....
        /*0224*/ 	.word	0xffffffff


	//   ....[42]....
        /*0228*/ 	.word	0xffffffff


	//   ....[43]....
        /*022c*/ 	.word	0xffffffff


	//   ....[44]....
        /*0230*/ 	.word	0xffffffff


	//   ....[45]....
        /*0234*/ 	.word	0xffffffff


	//   ....[46]....
        /*0238*/ 	.word	0xffffffff


	//   ....[47]....
        /*023c*/ 	.word	0xffffffff


	//   ....[48]....
        /*0240*/ 	.word	0xffffffff


	//   ....[49]....
        /*0244*/ 	.word	0xffffffff


	//   ....[50]....
        /*0248*/ 	.word	0xffffffff


	//   ....[51]....
        /*024c*/ 	.word	0xffffffff


	//   ....[52]....
        /*0250*/ 	.word	0xffffffff


	//   ....[53]....
        /*0254*/ 	.word	0xffffffff


	//   ....[54]....
        /*0258*/ 	.word	0xffffffff


	//   ....[55]....
        /*025c*/ 	.word	0xffffffff


	//   ....[56]....
        /*0260*/ 	.word	0xffffffff


	//   ....[57]....
        /*0264*/ 	.word	0xffffffff


	//   ....[58]....
        /*0268*/ 	.word	0xffffffff


	//   ....[59]....
        /*026c*/ 	.word	0xffffffff


	//   ....[60]....
        /*0270*/ 	.word	0xffffffff


	//   ....[61]....
        /*0274*/ 	.word	0xffffffff


	//   ....[62]....
        /*0278*/ 	.word	0xffffffff


	//   ....[63]....
        /*027c*/ 	.word	0xffffffff


	//   ....[64]....
        /*0280*/ 	.word	0xffffffff


	//   ....[65]....
        /*0284*/ 	.word	0xffffffff


	//   ....[66]....
        /*0288*/ 	.word	0xffffffff


	//   ....[67]....
        /*028c*/ 	.word	0xffffffff


	//   ....[68]....
        /*0290*/ 	.word	0xffffffff


	//   ....[69]....
        /*0294*/ 	.word	0xffffffff


	//   ....[70]....
        /*0298*/ 	.word	0xffffffff


	//   ....[71]....
        /*029c*/ 	.word	0xffffffff


	//   ....[72]....
        /*02a0*/ 	.word	0xffffffff


	//   ....[73]....
        /*02a4*/ 	.word	0xffffffff


	//   ....[74]....
        /*02a8*/ 	.word	0xffffffff


	//   ....[75]....
        /*02ac*/ 	.word	0xffffffff


	//   ....[76]....
        /*02b0*/ 	.word	0xffffffff


	//   ....[77]....
        /*02b4*/ 	.word	0xffffffff


	//   ....[78]....
        /*02b8*/ 	.word	0xffffffff


	//   ....[79]....
        /*02bc*/ 	.word	0xffffffff


	//   ....[80]....
        /*02c0*/ 	.word	0xffffffff


	//   ....[81]....
        /*02c4*/ 	.word	0xffffffff


	//   ....[82]....
        /*02c8*/ 	.word	0xffffffff


	//   ....[83]....
        /*02cc*/ 	.word	0xffffffff


	//   ....[84]....
        /*02d0*/ 	.word	0xffffffff


	//   ....[85]....
        /*02d4*/ 	.word	0xffffffff


	//   ....[86]....
        /*02d8*/ 	.word	0xffffffff


	//   ....[87]....
        /*02dc*/ 	.word	0xffffffff


	//   ....[88]....
        /*02e0*/ 	.word	0xffffffff


	//   ....[89]....
        /*02e4*/ 	.word	0xffffffff


	//   ....[90]....
        /*02e8*/ 	.word	0xffffffff


	//   ....[91]....
        /*02ec*/ 	.word	0xffffffff


	//   ....[92]....
        /*02f0*/ 	.word	0xffffffff


	//   ....[93]....
        /*02f4*/ 	.word	0xffffffff


	//   ....[94]....
        /*02f8*/ 	.word	0xffffffff


	//   ....[95]....
        /*02fc*/ 	.word	0xffffffff


	//   ....[96]....
        /*0300*/ 	.word	0xffffffff


	//   ....[97]....
        /*0304*/ 	.word	0xffffffff


	//   ....[98]....
        /*0308*/ 	.word	0xffffffff


	//   ....[99]....
        /*030c*/ 	.word	0xffffffff


	//   ....[100]....
        /*0310*/ 	.word	0xffffffff


	//   ....[101]....
        /*0314*/ 	.word	0xffffffff


	//   ....[102]....
        /*0318*/ 	.word	0xffffffff


	//   ....[103]....
        /*031c*/ 	.word	0xffffffff


	//   ....[104]....
        /*0320*/ 	.word	0xffffffff


	//   ....[105]....
        /*0324*/ 	.word	0xffffffff


	//   ....[106]....
        /*0328*/ 	.word	0xffffffff


	//   ....[107]....
        /*032c*/ 	.word	0xffffffff


	//   ....[108]....
        /*0330*/ 	.word	0xffffffff


	//   ....[109]....
        /*0334*/ 	.word	0xffffffff


	//   ....[110]....
        /*0338*/ 	.word	0xffffffff


	//   ....[111]....
        /*033c*/ 	.word	0xffffffff


	//   ....[112]....
        /*0340*/ 	.word	0xffffffff


	//   ....[113]....
        /*0344*/ 	.word	0xffffffff


	//   ....[114]....
        /*0348*/ 	.word	0xffffffff


	//   ....[115]....
        /*034c*/ 	.word	0xffffffff


	//   ....[116]....
        /*0350*/ 	.word	0xffffffff


	//   ....[117]....
        /*0354*/ 	.word	0xffffffff


	//   ....[118]....
        /*0358*/ 	.word	0xffffffff


	//   ....[119]....
        /*035c*/ 	.word	0xffffffff


	//   ....[120]....
        /*0360*/ 	.word	0xffffffff


	//   ....[121]....
        /*0364*/ 	.word	0xffffffff


	//   ....[122]....
        /*0368*/ 	.word	0xffffffff


	//   ....[123]....
        /*036c*/ 	.word	0xffffffff


	//   ....[124]....
        /*0370*/ 	.word	0xffffffff


	//   ....[125]....
        /*0374*/ 	.word	0xffffffff


	//   ....[126]....
        /*0378*/ 	.word	0xffffffff


	//   ....[127]....
        /*037c*/ 	.word	0xffffffff


	//   ....[128]....
        /*0380*/ 	.word	0xffffffff


	//   ....[129]....
        /*0384*/ 	.word	0xffffffff


	//   ....[130]....
        /*0388*/ 	.word	0xffffffff


	//   ....[131]....
        /*038c*/ 	.word	0xffffffff


	//   ....[132]....
        /*0390*/ 	.word	0xffffffff


	//   ....[133]....
        /*0394*/ 	.word	0xffffffff


	//   ....[134]....
        /*0398*/ 	.word	0xffffffff


	//   ....[135]....
        /*039c*/ 	.word	0xffffffff


	//   ....[136]....
        /*03a0*/ 	.word	0xffffffff


	//   ....[137]....
        /*03a4*/ 	.word	0xffffffff


	//   ....[138]....
        /*03a8*/ 	.word	0xffffffff


	//   ....[139]....
        /*03ac*/ 	.word	0xffffffff


	//   ....[140]....
        /*03b0*/ 	.word	0xffffffff


	//   ....[141]....
        /*03b4*/ 	.word	0xffffffff


	//   ....[142]....
        /*03b8*/ 	.word	0xffffffff


	//   ....[143]....
        /*03bc*/ 	.word	0xffffffff


	//   ....[144]....
        /*03c0*/ 	.word	0xffffffff


	//   ....[145]....
        /*03c4*/ 	.word	0xffffffff


	//   ....[146]....
        /*03c8*/ 	.word	0xffffffff


	//   ....[147]....
        /*03cc*/ 	.word	0xffffffff


	//   ....[148]....
        /*03d0*/ 	.word	0xffffffff


	//   ....[149]....
        /*03d4*/ 	.word	0xffffffff


	//   ....[150]....
        /*03d8*/ 	.word	0xffffffff


	//   ....[151]....
        /*03dc*/ 	.word	0xffffffff


	//   ....[152]....
        /*03e0*/ 	.word	0xffffffff


	//   ....[153]....
        /*03e4*/ 	.word	0xffffffff


	//   ....[154]....
        /*03e8*/ 	.word	0xffffffff


	//   ....[155]....
        /*03ec*/ 	.word	0xffffffff


	//   ....[156]....
        /*03f0*/ 	.word	0xffffffff


	//   ....[157]....
        /*03f4*/ 	.word	0xffffffff


	//   ....[158]....
        /*03f8*/ 	.word	0xffffffff


	//   ....[159]....
        /*03fc*/ 	.word	0xffffffff


	//   ....[160]....
        /*0400*/ 	.word	0xffffffff


	//   ....[161]....
        /*0404*/ 	.word	0x0500000f


	//   ....[162]....
        /*0408*/ 	.word	0x0500000f


	//   ....[163]....
        /*040c*/ 	.word	0x0500000f


	//   ....[164]....
        /*0410*/ 	.word	0x0500000f


	//   ....[165]....
        /*0414*/ 	.word	0x0500000f


	//   ....[166]....
        /*0418*/ 	.word	0x0500000f


	//   ....[167]....
        /*041c*/ 	.word	0x0500000f


	//   ....[168]....
        /*0420*/ 	.word	0x0500000f


	//   ....[169]....
        /*0424*/ 	.word	0x0500000f


	//   ....[170]....
        /*0428*/ 	.word	0x0500000f


	//   ....[171]....
        /*042c*/ 	.word	0x0500000f


	//   ....[172]....
        /*0430*/ 	.word	0x0500000f


	//   ....[173]....
        /*0434*/ 	.word	0x0500000f


	//   ....[174]....
        /*0438*/ 	.word	0x0500000f


	//   ....[175]....
        /*043c*/ 	.word	0x0500000f


	//   ....[176]....
        /*0440*/ 	.word	0x0500000f


	//   ....[177]....
        /*0444*/ 	.word	0x0500000f


	//   ....[178]....
        /*0448*/ 	.word	0x0500000f


	//   ....[179]....
        /*044c*/ 	.word	0x0500000f


	//   ....[180]....
        /*0450*/ 	.word	0x0500000f


	//   ....[181]....
        /*0454*/ 	.word	0x0500000f


	//   ....[182]....
        /*0458*/ 	.word	0x0500000f


	//   ....[183]....
        /*045c*/ 	.word	0x0500000f


	//   ....[184]....
        /*0460*/ 	.word	0x0500000f


	//   ....[185]....
        /*0464*/ 	.word	0x0500000f


	//   ....[186]....
        /*0468*/ 	.word	0x0500000f


	//   ....[187]....
        /*046c*/ 	.word	0x0500000f


	//   ....[188]....
        /*0470*/ 	.word	0x0500000f


	//   ....[189]....
        /*0474*/ 	.word	0x0500000f


	//   ....[190]....
        /*0478*/ 	.word	0x0500000f


	//   ....[191]....
        /*047c*/ 	.word	0x0500000f


	//   ....[192]....
        /*0480*/ 	.word	0x0500000f


	//   ....[193]....
        /*0484*/ 	.word	0x0500000f


	//   ....[194]....
        /*0488*/ 	.word	0x0500000f


	//   ....[195]....
        /*048c*/ 	.word	0x0500000f


	//   ....[196]....
        /*0490*/ 	.word	0x0500000f


	//   ....[197]....
        /*0494*/ 	.word	0x0500000f


	//   ....[198]....
        /*0498*/ 	.word	0x0500000f


	//   ....[199]....
        /*049c*/ 	.word	0x0500000f


	//   ....[200]....
        /*04a0*/ 	.word	0x0500000f


	//   ....[201]....
        /*04a4*/ 	.word	0x0500000f


	//   ....[202]....
        /*04a8*/ 	.word	0x0500000f


	//   ....[203]....
        /*04ac*/ 	.word	0x0500000f


	//   ....[204]....
        /*04b0*/ 	.word	0x0500000f


	//   ....[205]....
        /*04b4*/ 	.word	0x0500000f


	//   ....[206]....
        /*04b8*/ 	.word	0x0500000f


	//   ....[207]....
        /*04bc*/ 	.word	0x0500000f


	//   ....[208]....
        /*04c0*/ 	.word	0x0500000f


	//   ....[209]....
        /*04c4*/ 	.word	0x0500000f


	//   ....[210]....
        /*04c8*/ 	.word	0x0500000f


	//   ....[211]....
        /*04cc*/ 	.word	0x0500000f


	//   ....[212]....
        /*04d0*/ 	.word	0x0500000f


	//   ....[213]....
        /*04d4*/ 	.word	0x0500000f


	//   ....[214]....
        /*04d8*/ 	.word	0x0500000f


	//   ....[215]....
        /*04dc*/ 	.word	0x0500000f


	//   ....[216]....
        /*04e0*/ 	.word	0x0500000f


	//   ....[217]....
        /*04e4*/ 	.word	0x0500000f


	//   ....[218]....
        /*04e8*/ 	.word	0x0500000f


	//   ....[219]....
        /*04ec*/ 	.word	0x0500000f


	//   ....[220]....
        /*04f0*/ 	.word	0x0500000f


	//   ....[221]....
        /*04f4*/ 	.word	0x0500000f


	//   ....[222]....
        /*04f8*/ 	.word	0x0500000f


	//   ....[223]....
        /*04fc*/ 	.word	0x0500000f


	//   ....[224]....
        /*0500*/ 	.word	0x0500000f


	//   ....[225]....
        /*0504*/ 	.word	0x0500000f


	//   ....[226]....
        /*0508*/ 	.word	0x0500000f


	//   ....[227]....
        /*050c*/ 	.word	0x0500000f


	//   ....[228]....
        /*0510*/ 	.word	0x0500000f


	//   ....[229]....
        /*0514*/ 	.word	0x0500000f


	//   ....[230]....
        /*0518*/ 	.word	0x0500000f


	//   ....[231]....
        /*051c*/ 	.word	0x0500000f


	//   ....[232]....
        /*0520*/ 	.word	0x0500000f


	//   ....[233]....
        /*0524*/ 	.word	0x0500000f


	//   ....[234]....
        /*0528*/ 	.word	0x0500000f


	//   ....[235]....
        /*052c*/ 	.word	0x0500000f


	//   ....[236]....
        /*0530*/ 	.word	0x0500000f


	//   ....[237]....
        /*0534*/ 	.word	0x0500000f


	//   ....[238]....
        /*0538*/ 	.word	0x0500000f


	//   ....[239]....
        /*053c*/ 	.word	0x0500000f


	//   ....[240]....
        /*0540*/ 	.word	0x0500000f


	//   ....[241]....
        /*0544*/ 	.word	0x0500000f


	//   ....[242]....
        /*0548*/ 	.word	0x0500000f


	//   ....[243]....
        /*054c*/ 	.word	0x0500000f


	//   ....[244]....
        /*0550*/ 	.word	0x0500000f


	//   ....[245]....
        /*0554*/ 	.word	0x0500000f


	//   ....[246]....
        /*0558*/ 	.word	0x0500000f


	//   ....[247]....
        /*055c*/ 	.word	0x0500000f


	//   ....[248]....
        /*0560*/ 	.word	0x0500000f


	//   ....[249]....
        /*0564*/ 	.word	0x0500000f


	//   ....[250]....
        /*0568*/ 	.word	0x0500000f


	//   ....[251]....
        /*056c*/ 	.word	0x0500000f


	//   ....[252]....
        /*0570*/ 	.word	0x0500000f


	//   ....[253]....
        /*0574*/ 	.word	0x0500000f


	//   ....[254]....
        /*0578*/ 	.word	0x0500000f


	//   ....[255]....
        /*057c*/ 	.word	0x0500000f


	//   ....[0]....
        /*0580*/ 	.word	0x0500000f


	//   ....[1]....
        /*0584*/ 	.word	0x0500000f


	//   ....[2]....
        /*0588*/ 	.word	0x0500000f


	//   ....[3]....
        /*058c*/ 	.word	0x0500000f


	//----- nvinfo : EIATTR_COOP_GROUP_INSTR_OFFSETS
	.align		4
.L_615:
        /*0590*/ 	.byte	0x04, 0x28
        /*0592*/ 	.short	(.L_617 - .L_616)


	//   ....[0]....
.L_616:
        /*0594*/ 	.word	0x00000080


	//   ....[1]....
        /*0598*/ 	.word	0x00000090


	//   ....[2]....
        /*059c*/ 	.word	0x000002f0


	//   ....[3]....
        /*05a0*/ 	.word	0x00000450


	//   ....[4]....
        /*05a4*/ 	.word	0x00000570


	//   ....[5]....
        /*05a8*/ 	.word	0x000006d0


	//   ....[6]....
        /*05ac*/ 	.word	0x00001830


	//   ....[7]....
        /*05b0*/ 	.word	0x000029a0


	//   ....[8]....
        /*05b4*/ 	.word	0x000029c0


	//   ....[9]....
        /*05b8*/ 	.word	0x000032b0


	//   ....[10]....
        /*05bc*/ 	.word	0x00003300


	//   ....[11]....
        /*05c0*/ 	.word	0x00003320


	//   ....[12]....
        /*05c4*/ 	.word	0x00003340


	//   ....[13]....
        /*05c8*/ 	.word	0x00004c10


	//   ....[14]....
        /*05cc*/ 	.word	0x00004c30


	//   ....[15]....
        /*05d0*/ 	.word	0x00005500


	//   ....[16]....
        /*05d4*/ 	.word	0x00005590


	//   ....[17]....
        /*05d8*/ 	.word	0x000055b0


	//   ....[18]....
        /*05dc*/ 	.word	0x000055d0


	//   ....[19]....
        /*05e0*/ 	.word	0x00007950


	//   ....[20]....
        /*05e4*/ 	.word	0x000079b0


	//   ....[21]....
        /*05e8*/ 	.word	0x000079d0


	//   ....[22]....
        /*05ec*/ 	.word	0x000079f0


	//   ....[23]....
        /*05f0*/ 	.word	0x00008f80


	//   ....[24]....
        /*05f4*/ 	.word	0x00009000


	//   ....[25]....
        /*05f8*/ 	.word	0x00009070


	//   ....[26]....
        /*05fc*/ 	.word	0x00009090


	//   ....[27]....
        /*0600*/ 	.word	0x0000ab20


	//   ....[28]....
        /*0604*/ 	.word	0x0000ab50


	//   ....[29]....
        /*0608*/ 	.word	0x0000ab80


	//   ....[30]....
        /*060c*/ 	.word	0x0000abf0


	//   ....[31]....
        /*0610*/ 	.word	0x0000b450


	//   ....[32]....
        /*0614*/ 	.word	0x0000b480


	//   ....[33]....
        /*0618*/ 	.word	0x0000b610


	//   ....[34]....
        /*061c*/ 	.word	0x0000b630


	//   ....[35]....
        /*0620*/ 	.word	0x0000b770


	//   ....[36]....
        /*0624*/ 	.word	0x0000b790


	//   ....[37]....
        /*0628*/ 	.word	0x0000b8e0


	//   ....[38]....
        /*062c*/ 	.word	0x0000b900


	//   ....[39]....
        /*0630*/ 	.word	0x0000c2e0


	//   ....[40]....
        /*0634*/ 	.word	0x0000c310


	//   ....[41]....
        /*0638*/ 	.word	0x0000c460


	//   ....[42]....
        /*063c*/ 	.word	0x0000c480


	//   ....[43]....
        /*0640*/ 	.word	0x0000c5c0


	//   ....[44]....
        /*0644*/ 	.word	0x0000c5e0


	//   ....[45]....
        /*0648*/ 	.word	0x0000c730


	//   ....[46]....
        /*064c*/ 	.word	0x0000c750


	//   ....[47]....
        /*0650*/ 	.word	0x0000c910


	//   ....[48]....
        /*0654*/ 	.word	0x0000cae0


	//   ....[49]....
        /*0658*/ 	.word	0x0000cb10


	//   ....[50]....
        /*065c*/ 	.word	0x0000cb40


	//   ....[51]....
        /*0660*/ 	.word	0x0000cb70


	//   ....[52]....
        /*0664*/ 	.word	0x0000cba0


	//   ....[53]....
        /*0668*/ 	.word	0x0000cbd0


	//   ....[54]....
        /*066c*/ 	.word	0x0000cd20


	//   ....[55]....
        /*0670*/ 	.word	0x0000cd50


	//   ....[56]....
        /*0674*/ 	.word	0x0000cd80


	//   ....[57]....
        /*0678*/ 	.word	0x0000cdb0


	//   ....[58]....
        /*067c*/ 	.word	0x0000cde0


	//   ....[59]....
        /*0680*/ 	.word	0x0000ce10


	//   ....[60]....
        /*0684*/ 	.word	0x0000cea0


	//   ....[61]....
        /*0688*/ 	.word	0x0000cf00


	//   ....[62]....
        /*068c*/ 	.word	0x0000cf90


	//   ....[63]....
        /*0690*/ 	.word	0x0000e7d0


	//   ....[64]....
        /*0694*/ 	.word	0x0000e7f0


	//   ....[65]....
        /*0698*/ 	.word	0x0000e880


	//   ....[66]....
        /*069c*/ 	.word	0x0000e8a0


	//   ....[67]....
        /*06a0*/ 	.word	0x0000e920


	//   ....[68]....
        /*06a4*/ 	.word	0x0000e940


	//   ....[69]....
        /*06a8*/ 	.word	0x0000e9c0


	//   ....[70]....
        /*06ac*/ 	.word	0x0000e9e0


	//   ....[71]....
        /*06b0*/ 	.word	0x0000ea60


	//   ....[72]....
        /*06b4*/ 	.word	0x0000ea80


	//   ....[73]....
        /*06b8*/ 	.word	0x0000ea90


	//   ....[74]....
        /*06bc*/ 	.word	0x0000eaa0


	//   ....[75]....
        /*06c0*/ 	.word	0x0000f230


	//   ....[76]....
        /*06c4*/ 	.word	0x0000f250


	//   ....[77]....
        /*06c8*/ 	.word	0x0000f260


	//   ....[78]....
        /*06cc*/ 	.word	0x0000f270


	//   ....[79]....
        /*06d0*/ 	.word	0x0000f280


	//   ....[80]....
        /*06d4*/ 	.word	0x0000f2a0


	//   ....[81]....
        /*06d8*/ 	.word	0x0000f360


	//   ....[82]....
        /*06dc*/ 	.word	0x0000f400


	//   ....[83]....
        /*06e0*/ 	.word	0x0000f420


	//   ....[84]....
        /*06e4*/ 	.word	0x0000f480


	//   ....[85]....
        /*06e8*/ 	.word	0x0000f4f0


	//   ....[86]....
        /*06ec*/ 	.word	0x0000f510


	//   ....[87]....
        /*06f0*/ 	.word	0x0000f520


	//   ....[88]....
        /*06f4*/ 	.word	0x0000f550


	//   ....[89]....
        /*06f8*/ 	.word	0x0000f5e0


	//   ....[90]....
        /*06fc*/ 	.word	0x0000f620


	//   ....[91]....
        /*0700*/ 	.word	0x0000fd30


	//   ....[92]....
        /*0704*/ 	.word	0x0000fd60


	//   ....[93]....
        /*0708*/ 	.word	0x0000fd80


	//   ....[94]....
        /*070c*/ 	.word	0x0000fdb0


	//   ....[95]....
        /*0710*/ 	.word	0x0000fe20


	//   ....[96]....
        /*0714*/ 	.word	0x0000fe50


	//   ....[97]....
        /*0718*/ 	.word	0x0000ff60


	//   ....[98]....
        /*071c*/ 	.word	0x0000ff80


	//   ....[99]....
        /*0720*/ 	.word	0x00010010


	//   ....[100]....
        /*0724*/ 	.word	0x00010030


	//   ....[101]....
        /*0728*/ 	.word	0x000100a0


	//   ....[102]....
        /*072c*/ 	.word	0x000100c0


	//   ....[103]....
        /*0730*/ 	.word	0x00010120


	//   ....[104]....
        /*0734*/ 	.word	0x00010150


	//   ....[105]....
        /*0738*/ 	.word	0x000101d0


	//   ....[106]....
        /*073c*/ 	.word	0x00010230


	//   ....[107]....
        /*0740*/ 	.word	0x00010780


	//   ....[108]....
        /*0744*/ 	.word	0x000107a0


	//   ....[109]....
        /*0748*/ 	.word	0x000107f0


	//   ....[110]....
        /*074c*/ 	.word	0x000108b0


	//   ....[111]....
        /*0750*/ 	.word	0x000108c0


	//   ....[112]....
        /*0754*/ 	.word	0x000108f0


	//   ....[113]....
        /*0758*/ 	.word	0x00010980


	//   ....[114]....
        /*075c*/ 	.word	0x00010a30


	//   ....[115]....
        /*0760*/ 	.word	0x00010a40


	//   ....[116]....
        /*0764*/ 	.word	0x00010a70


	//   ....[117]....
        /*0768*/ 	.word	0x00010a80


	//   ....[118]....
        /*076c*/ 	.word	0x00010b10


	//   ....[119]....
        /*0770*/ 	.word	0x00011220


	//   ....[120]....
        /*0774*/ 	.word	0x00011240


	//   ....[121]....
        /*0778*/ 	.word	0x00011250


	//   ....[122]....
        /*077c*/ 	.word	0x00011290


	//   ....[123]....
        /*0780*/ 	.word	0x000112a0


	//   ....[124]....
        /*0784*/ 	.word	0x000112e0


	//   ....[125]....
        /*0788*/ 	.word	0x000112f0


	//   ....[126]....
        /*078c*/ 	.word	0x00011330


	//   ....[127]....
        /*0790*/ 	.word	0x00011340


	//   ....[128]....
        /*0794*/ 	.word	0x00011380


	//   ....[129]....
        /*0798*/ 	.word	0x00011390


	//   ....[130]....
        /*079c*/ 	.word	0x000113a0


	//   ....[131]....
        /*07a0*/ 	.word	0x00011700


	//   ....[132]....
        /*07a4*/ 	.word	0x00011720


	//   ....[133]....
        /*07a8*/ 	.word	0x00011730


	//   ....[134]....
        /*07ac*/ 	.word	0x00011740


	//   ....[135]....
        /*07b0*/ 	.word	0x00011750


	//   ....[136]....
        /*07b4*/ 	.word	0x00011770


	//   ....[137]....
        /*07b8*/ 	.word	0x000117e0


	//   ....[138]....
        /*07bc*/ 	.word	0x00011810


	//   ....[139]....
        /*07c0*/ 	.word	0x00011820


	//   ....[140]....
        /*07c4*/ 	.word	0x00011890


	//   ....[141]....
        /*07c8*/ 	.word	0x000118a0


	//   ....[142]....
        /*07cc*/ 	.word	0x000119a0


	//   ....[143]....
        /*07d0*/ 	.word	0x00011e40


	//   ....[144]....
        /*07d4*/ 	.word	0x00011e70


	//   ....[145]....
        /*07d8*/ 	.word	0x00011ea0


	//   ....[146]....
        /*07dc*/ 	.word	0x00011ed0


	//   ....[147]....
        /*07e0*/ 	.word	0x00011f00


	//   ....[148]....
        /*07e4*/ 	.word	0x00011f30


	//   ....[149]....
        /*07e8*/ 	.word	0x00011f60


	//   ....[150]....
        /*07ec*/ 	.word	0x00011f90


	//   ....[151]....
        /*07f0*/ 	.word	0x00012110


	//   ....[152]....
        /*07f4*/ 	.word	0x00012140


	//   ....[153]....
        /*07f8*/ 	.word	0x00012170


	//   ....[154]....
        /*07fc*/ 	.word	0x000121a0


	//   ....[155]....
        /*0800*/ 	.word	0x000121d0


	//   ....[156]....
        /*0804*/ 	.word	0x00012200


	//   ....[157]....
        /*0808*/ 	.word	0x000122c0


	//   ....[158]....
        /*080c*/ 	.word	0x000122e0


	//   ....[159]....
        /*0810*/ 	.word	0x00012350


	//   ....[160]....
        /*0814*/ 	.word	0x000129f0


	//   ....[161]....
        /*0818*/ 	.word	0x00013020


	//   ....[162]....
        /*081c*/ 	.word	0x00013110


	//   ....[163]....
        /*0820*/ 	.word	0x000131b0


	//   ....[164]....
        /*0824*/ 	.word	0x00013210


	//   ....[165]....
        /*0828*/ 	.word	0x00013300


	//   ....[166]....
        /*082c*/ 	.word	0x00013370


	//   ....[167]....
        /*0830*/ 	.word	0x00013460


	//   ....[168]....
        /*0834*/ 	.word	0x000134d0


	//   ....[169]....
        /*0838*/ 	.word	0x000135c0


	//   ....[170]....
        /*083c*/ 	.word	0x00013630


	//   ....[171]....
        /*0840*/ 	.word	0x00013720


	//   ....[172]....
        /*0844*/ 	.word	0x00013790


	//   ....[173]....
        /*0848*/ 	.word	0x00013830


	//   ....[174]....
        /*084c*/ 	.word	0x00013930


	//   ....[175]....
        /*0850*/ 	.word	0x00013980


	//   ....[176]....
        /*0854*/ 	.word	0x000139e0


	//   ....[177]....
        /*0858*/ 	.word	0x00013b00


	//   ....[178]....
        /*085c*/ 	.word	0x00013b80


	//   ....[179]....
        /*0860*/ 	.word	0x00013c70


	//   ....[180]....
        /*0864*/ 	.word	0x00013cf0


	//   ....[181]....
        /*0868*/ 	.word	0x00013de0


	//   ....[182]....
        /*086c*/ 	.word	0x00013ef0


	//   ....[183]....
        /*0870*/ 	.word	0x00013f70


	//   ....[184]....
        /*0874*/ 	.word	0x00014070


	//   ....[185]....
        /*0878*/ 	.word	0x000140e0


	//   ....[186]....
        /*087c*/ 	.word	0x00014160


	//   ....[187]....
        /*0880*/ 	.word	0x00014250


	//   ....[188]....
        /*0884*/ 	.word	0x000142c0


	//   ....[189]....
        /*0888*/ 	.word	0x00014390


	//   ....[190]....
        /*088c*/ 	.word	0x00014430


	//   ....[191]....
        /*0890*/ 	.word	0x000144d0


	//   ....[192]....
        /*0894*/ 	.word	0x00014530


	//   ....[193]....
        /*0898*/ 	.word	0x00014620


	//   ....[194]....
        /*089c*/ 	.word	0x00014730


	//   ....[195]....
        /*08a0*/ 	.word	0x00014780


	//   ....[196]....
        /*08a4*/ 	.word	0x000147e0


	//   ....[197]....
        /*08a8*/ 	.word	0x000148e0


	//   ....[198]....
        /*08ac*/ 	.word	0x000149f0


	//   ....[199]....
        /*08b0*/ 	.word	0x00014a40


	//   ....[200]....
        /*08b4*/ 	.word	0x00014aa0


	//   ....[201]....
        /*08b8*/ 	.word	0x00014ba0


	//   ....[202]....
        /*08bc*/ 	.word	0x00014cb0


	//   ....[203]....
        /*08c0*/ 	.word	0x00014d00


	//   ....[204]....
        /*08c4*/ 	.word	0x00014d60


	//   ....[205]....
        /*08c8*/ 	.word	0x00014e50


	//   ....[206]....
        /*08cc*/ 	.word	0x00014f80


	//   ....[207]....
        /*08d0*/ 	.word	0x00015060


	//   ....[208]....
        /*08d4*/ 	.word	0x000150f0


	//   ....[209]....
        /*08d8*/ 	.word	0x00015200


	//   ....[210]....
        /*08dc*/ 	.word	0x00015260


	//   ....[211]....
        /*08e0*/ 	.word	0x00015370


	//   ....[212]....
        /*08e4*/ 	.word	0x000153d0


	//   ....[213]....
        /*08e8*/ 	.word	0x000154e0


	//   ....[214]....
        /*08ec*/ 	.word	0x00015540


	//   ....[215]....
        /*08f0*/ 	.word	0x00015650


	//   ....[216]....
        /*08f4*/ 	.word	0x000156b0


	//   ....[217]....
        /*08f8*/ 	.word	0x00015770


	//   ....[218]....
        /*08fc*/ 	.word	0x000158d0


	//   ....[219]....
        /*0900*/ 	.word	0x00015970


	//   ....[220]....
        /*0904*/ 	.word	0x000159d0


	//   ....[221]....
        /*0908*/ 	.word	0x00015a80


	//   ....[222]....
        /*090c*/ 	.word	0x00015ae0


	//   ....[223]....
        /*0910*/ 	.word	0x00015b90


	//   ....[224]....
        /*0914*/ 	.word	0x00015bf0


	//   ....[225]....
        /*0918*/ 	.word	0x00015ca0


	//   ....[226]....
        /*091c*/ 	.word	0x00015d00


	//   ....[227]....
        /*0920*/ 	.word	0x00015db0


	//   ....[228]....
        /*0924*/ 	.word	0x00015e10


	//   ....[229]....
        /*0928*/ 	.word	0x00015ec0


	//   ....[230]....
        /*092c*/ 	.word	0x00015fa0


	//   ....[231]....
        /*0930*/ 	.word	0x00016040


	//   ....[232]....
        /*0934*/ 	.word	0x000160a0


	//   ....[233]....
        /*0938*/ 	.word	0x00016170


	//   ....[234]....
        /*093c*/ 	.word	0x000161d0


	//   ....[235]....
        /*0940*/ 	.word	0x000162a0


	//   ....[236]....
        /*0944*/ 	.word	0x00016300


	//   ....[237]....
        /*0948*/ 	.word	0x000163e0


	//   ....[238]....
        /*094c*/ 	.word	0x00016440


	//   ....[239]....
        /*0950*/ 	.word	0x00016510


	//   ....[240]....
        /*0954*/ 	.word	0x00016570


	//   ....[241]....
        /*0958*/ 	.word	0x00016640


	//   ....[242]....
        /*095c*/ 	.word	0x000166d0


	//   ....[243]....
        /*0960*/ 	.word	0x00016770


	//   ....[244]....
        /*0964*/ 	.word	0x00016890


	//   ....[245]....
        /*0968*/ 	.word	0x00016900


	//   ....[246]....
        /*096c*/ 	.word	0x00016970


	//   ....[247]....
        /*0970*/ 	.word	0x000169e0


	//   ....[248]....
        /*0974*/ 	.word	0x00016a50


	//   ....[249]....
        /*0978*/ 	.word	0x00016ad0


	//   ....[250]....
        /*097c*/ 	.word	0x00016b60


	//   ....[251]....
        /*0980*/ 	.word	0x00016bf0


	//   ....[252]....
        /*0984*/ 	.word	0x00016c60


	//   ....[253]....
        /*0988*/ 	.word	0x00016cd0


	//   ....[254]....
        /*098c*/ 	.word	0x00016d40


	//   ....[255]....
        /*0990*/ 	.word	0x00016dc0


	//   ....[0]....
        /*0994*/ 	.word	0x00016e30


	//   ....[1]....
        /*0998*/ 	.word	0x00016ed0


	//   ....[2]....
        /*099c*/ 	.word	0x00016f60


	//   ....[3]....
        /*09a0*/ 	.word	0x00017080


	//----- nvinfo : EIATTR_REG_RECONFIG
	.align		4
.L_617:
        /*09a4*/ 	.byte	0x01, 0x54
	.zero		2


	//----- nvinfo : EIATTR_SYSCALL_OFFSETS
	.align		4
        /*09a8*/ 	.byte	0x04, 0x46
        /*09aa*/ 	.short	(.L_619 - .L_618)


	//   ....[0]....
.L_618:
        /*09ac*/ 	.word	0x00001a90


	//   ....[1]....
        /*09b0*/ 	.word	0x0000de00


	//   ....[2]....
        /*09b4*/ 	.word	0x0000df50


	//   ....[3]....
        /*09b8*/ 	.word	0x0000e040


	//   ....[4]....
        /*09bc*/ 	.word	0x0000ee30


	//   ....[5]....
        /*09c0*/ 	.word	0x0000f970


	//----- nvinfo : EIATTR_MBARRIER_INSTR_OFFSETS
	.align		4
.L_619:
        /*09c4*/ 	.byte	0x04, 0x39
        /*09c6*/ 	.short	(.L_621 - .L_620)


	//   ....[0]....
.L_620:
        /*09c8*/ 	.word	0x00000190
        /*09cc*/ 	.word	0x000000ff
        /*09d0*/ 	.word	0x00032400
        /*09d4*/ 	.short	0x0100
        /*09d6*/ 	.byte	0x08
	.zero		1


	//   ....[1]....
        /*09d8*/ 	.word	0x000001a0
        /*09dc*/ 	.word	0x000000ff
        /*09e0*/ 	.word	0x00032410
        /*09e4*/ 	.short	0x0100
        /*09e6*/ 	.byte	0x08
	.zero		1


	//   ....[2]....
        /*09e8*/ 	.word	0x000001b0
        /*09ec*/ 	.word	0x000000ff
        /*09f0*/ 	.word	0x00032420
        /*09f4*/ 	.short	0x0100
        /*09f6*/ 	.byte	0x08
	.zero		1


	//   ....[3]....
        /*09f8*/ 	.word	0x000002a0
        /*09fc*/ 	.word	0x000000ff
        /*0a00*/ 	.word	0x00032430
        /*0a04*/ 	.short	0x0100
        /*0a06*/ 	.byte	0x08
	.zero		1


	//   ....[4]....
        /*0a08*/ 	.word	0x000002b0
        /*0a0c*/ 	.word	0x000000ff
        /*0a10*/ 	.word	0x00032440
        /*0a14*/ 	.short	0x0100
        /*0a16*/ 	.byte	0x08
	.zero		1


	//   ....[5]....
        /*0a18*/ 	.word	0x000002c0
        /*0a1c*/ 	.word	0x000000ff
        /*0a20*/ 	.word	0x00032438
        /*0a24*/ 	.short	0x0100
        /*0a26*/ 	.byte	0x08
	.zero		1


	//   ....[6]....
        /*0a28*/ 	.word	0x000002d0
        /*0a2c*/ 	.word	0x000000ff
        /*0a30*/ 	.word	0x00032448
        /*0a34*/ 	.short	0x0100
        /*0a36*/ 	.byte	0x08
	.zero		1


	//   ....[7]....
        /*0a38*/ 	.word	0x00000400
        /*0a3c*/ 	.word	0x000000ff
        /*0a40*/ 	.word	0x00032450
        /*0a44*/ 	.short	0x0100
        /*0a46*/ 	.byte	0x08
	.zero		1


	//   ....[8]....
        /*0a48*/ 	.word	0x00000410
        /*0a4c*/ 	.word	0x000000ff
        /*0a50*/ 	.word	0x00032460
        /*0a54*/ 	.short	0x0100
        /*0a56*/ 	.byte	0x08
	.zero		1


	//   ....[9]....
        /*0a58*/ 	.word	0x00000420
        /*0a5c*/ 	.word	0x000000ff
        /*0a60*/ 	.word	0x00032458
        /*0a64*/ 	.short	0x0100
        /*0a66*/ 	.byte	0x08
	.zero		1


	//   ....[10]....
        /*0a68*/ 	.word	0x00000430
        /*0a6c*/ 	.word	0x000000ff
        /*0a70*/ 	.word	0x00032468
        /*0a74*/ 	.short	0x0100
        /*0a76*/ 	.byte	0x08
	.zero		1


	//   ....[11]....
        /*0a78*/ 	.word	0x00000520
        /*0a7c*/ 	.word	0x000000ff
        /*0a80*/ 	.word	0x00032470
        /*0a84*/ 	.short	0x0100
        /*0a86*/ 	.byte	0x06
	.zero		1


	//   ....[12]....
        /*0a88*/ 	.word	0x00000530
        /*0a8c*/ 	.word	0x000000ff
        /*0a90*/ 	.word	0x00032480
        /*0a94*/ 	.short	0x0100
        /*0a96*/ 	.byte	0x06
	.zero		1


	//   ....[13]....
        /*0a98*/ 	.word	0x00000540
        /*0a9c*/ 	.word	0x000000ff
        /*0aa0*/ 	.word	0x00032478
        /*0aa4*/ 	.short	0x0100
        /*0aa6*/ 	.byte	0x06
	.zero		1


	//   ....[14]....
        /*0aa8*/ 	.word	0x00000550
        /*0aac*/ 	.word	0x000000ff
        /*0ab0*/ 	.word	0x00032488
        /*0ab4*/ 	.short	0x0100
        /*0ab6*/ 	.byte	0x06
	.zero		1


	//   ....[15]....
        /*0ab8*/ 	.word	0x00000680
        /*0abc*/ 	.word	0x000000ff
        /*0ac0*/ 	.word	0x00032490
        /*0ac4*/ 	.short	0x0100
        /*0ac6*/ 	.byte	0x08
	.zero		1


	//   ....[16]....
        /*0ac8*/ 	.word	0x00000690
        /*0acc*/ 	.word	0x000000ff
        /*0ad0*/ 	.word	0x000324a0
        /*0ad4*/ 	.short	0x0100
        /*0ad6*/ 	.byte	0x08
	.zero		1


	//   ....[17]....
        /*0ad8*/ 	.word	0x000006a0
        /*0adc*/ 	.word	0x000000ff
        /*0ae0*/ 	.word	0x00032498
        /*0ae4*/ 	.short	0x0100
        /*0ae6*/ 	.byte	0x08
	.zero		1


	//   ....[18]....
        /*0ae8*/ 	.word	0x000006b0
        /*0aec*/ 	.word	0x000000ff
        /*0af0*/ 	.word	0x000324a8
        /*0af4*/ 	.short	0x0100
        /*0af6*/ 	.byte	0x08
	.zero		1


	//   ....[19]....
        /*0af8*/ 	.word	0x000007f0
        /*0afc*/ 	.word	0x000000ff
        /*0b00*/ 	.word	0x000324b0
        /*0b04*/ 	.short	0x0100
        /*0b06*/ 	.byte	0x08
	.zero		1


	//   ....[20]....
        /*0b08*/ 	.word	0x00000800
        /*0b0c*/ 	.word	0x000000ff
        /*0b10*/ 	.word	0x000324c0
        /*0b14*/ 	.short	0x0100
        /*0b16*/ 	.byte	0x08
	.zero		1


	//   ....[21]....
        /*0b18*/ 	.word	0x00000810
        /*0b1c*/ 	.word	0x000000ff
        /*0b20*/ 	.word	0x000324b8
        /*0b24*/ 	.short	0x0100
        /*0b26*/ 	.byte	0x08
	.zero		1


	//   ....[22]....
        /*0b28*/ 	.word	0x00000820
        /*0b2c*/ 	.word	0x000000ff
        /*0b30*/ 	.word	0x000324c8
        /*0b34*/ 	.short	0x0100
        /*0b36*/ 	.byte	0x08
	.zero		1


	//   ....[23]....
        /*0b38*/ 	.word	0x00001af0
        /*0b3c*/ 	.word	0x000000ff
        /*0b40*/ 	.word	0x00032400
        /*0b44*/ 	.short	0x010a
        /*0b46*/ 	.byte	0x28
	.zero		1


	//   ....[24]....
        /*0b48*/ 	.word	0x00001bd0
        /*0b4c*/ 	.word	0x000000ff
        /*0b50*/ 	.word	0x00032430
        /*0b54*/ 	.short	0x010a
        /*0b56*/ 	.byte	0x06
	.zero		1


	//   ....[25]....
        /*0b58*/ 	.word	0x00001c10
        /*0b5c*/ 	.word	0x000000ff
        /*0b60*/ 	.word	0x00032430
        /*0b64*/ 	.short	0x010a
        /*0b66*/ 	.byte	0x06
	.zero		1


	//   ....[26]....
        /*0b68*/ 	.word	0x00001f10
        /*0b6c*/ 	.word	0x000000ff
        /*0b70*/ 	.word	0x00032410
        /*0b74*/ 	.short	0x010a
        /*0b76*/ 	.byte	0x28
	.zero		1


	//   ....[27]....
        /*0b78*/ 	.word	0x00001f50
        /*0b7c*/ 	.word	0x000000ff
        /*0b80*/ 	.word	0x00032450
        /*0b84*/ 	.short	0x010a
        /*0b86*/ 	.byte	0x06
	.zero		1


	//   ....[28]....
        /*0b88*/ 	.word	0x00001f90
        /*0b8c*/ 	.word	0x000000ff
        /*0b90*/ 	.word	0x00032450
        /*0b94*/ 	.short	0x010a
        /*0b96*/ 	.byte	0x06
	.zero		1


	//   ....[29]....
        /*0b98*/ 	.word	0x00002900
        /*0b9c*/ 	.word	0x000000ff
        /*0ba0*/ 	.word	0x00000000
        /*0ba4*/ 	.short	0x0101
        /*0ba6*/ 	.byte	0x0a
	.zero		1


	//   ....[30]....
        /*0ba8*/ 	.word	0x00004070
        /*0bac*/ 	.word	0x000000ff
        /*0bb0*/ 	.word	0x00000000
        /*0bb4*/ 	.short	0x0101
        /*0bb6*/ 	.byte	0x06
	.zero		1


	//   ....[31]....
        /*0bb8*/ 	.word	0x00004210
        /*0bbc*/ 	.word	0x000000ff
        /*0bc0*/ 	.word	0x00032430
        /*0bc4*/ 	.short	0x010a
        /*0bc6*/ 	.byte	0x04
	.zero		1


	//   ....[32]....
        /*0bc8*/ 	.word	0x00004250
        /*0bcc*/ 	.word	0x000000ff
        /*0bd0*/ 	.word	0x00032430
        /*0bd4*/ 	.short	0x010a
        /*0bd6*/ 	.byte	0x04
	.zero		1


	//   ....[33]....
        /*0bd8*/ 	.word	0x00004470
        /*0bdc*/ 	.word	0x000000ff
        /*0be0*/ 	.word	0x00032450
        /*0be4*/ 	.short	0x010a
        /*0be6*/ 	.byte	0x04
	.zero		1


	//   ....[34]....
        /*0be8*/ 	.word	0x000044b0
        /*0bec*/ 	.word	0x000000ff
        /*0bf0*/ 	.word	0x00032450
        /*0bf4*/ 	.short	0x010a
        /*0bf6*/ 	.byte	0x04
	.zero		1


	//   ....[35]....
        /*0bf8*/ 	.word	0x00004b90
        /*0bfc*/ 	.word	0x000000ff
        /*0c00*/ 	.word	0x00000000
        /*0c04*/ 	.short	0x0101
        /*0c06*/ 	.byte	0x0a
	.zero		1


	//   ....[36]....
        /*0c08*/ 	.word	0x00006be0
        /*0c0c*/ 	.word	0x000000ff
        /*0c10*/ 	.word	0x00000000
        /*0c14*/ 	.short	0x0101
        /*0c16*/ 	.byte	0x04
	.zero		1


	//   ....[37]....
        /*0c18*/ 	.word	0x00006d10
        /*0c1c*/ 	.word	0x000000ff
        /*0c20*/ 	.word	0x00032430
        /*0c24*/ 	.short	0x010a
        /*0c26*/ 	.byte	0x04
	.zero		1


	//   ....[38]....
        /*0c28*/ 	.word	0x00006d50
        /*0c2c*/ 	.word	0x000000ff
        /*0c30*/ 	.word	0x00032430
        /*0c34*/ 	.short	0x010a
        /*0c36*/ 	.byte	0x04
	.zero		1


	//   ....[39]....
        /*0c38*/ 	.word	0x00006f70
        /*0c3c*/ 	.word	0x000000ff
        /*0c40*/ 	.word	0x00032450
        /*0c44*/ 	.short	0x010a
        /*0c46*/ 	.byte	0x04
	.zero		1


	//   ....[40]....
        /*0c48*/ 	.word	0x00006fb0
        /*0c4c*/ 	.word	0x000000ff
        /*0c50*/ 	.word	0x00032450
        /*0c54*/ 	.short	0x010a
        /*0c56*/ 	.byte	0x04
	.zero		1


	//   ....[41]....
        /*0c58*/ 	.word	0x000076b0
        /*0c5c*/ 	.word	0x000000ff
        /*0c60*/ 	.word	0x00000000
        /*0c64*/ 	.short	0x0101
        /*0c66*/ 	.byte	0x0a
	.zero		1


	//   ....[42]....
        /*0c68*/ 	.word	0x00008f60
        /*0c6c*/ 	.word	0x000000ff
        /*0c70*/ 	.word	0x00000000
        /*0c74*/ 	.short	0x0101
        /*0c76*/ 	.byte	0x04
	.zero		1


	//   ....[43]....
        /*0c78*/ 	.word	0x0000b470
        /*0c7c*/ 	.word	0x000000ff
        /*0c80*/ 	.word	0x00000000
        /*0c84*/ 	.short	0x0101
        /*0c86*/ 	.byte	0x07
	.zero		1


	//   ....[44]....
        /*0c88*/ 	.word	0x0000e550
        /*0c8c*/ 	.word	0x00000019
        /*0c90*/ 	.word	0x00032440
        /*0c94*/ 	.short	0x010a
        /*0c96*/ 	.byte	0x3f
	.zero		1


	//   ....[45]....
        /*0c98*/ 	.word	0x0000eba0
        /*0c9c*/ 	.word	0x00000019
        /*0ca0*/ 	.word	0x00032430
        /*0ca4*/ 	.short	0x0107
        /*0ca6*/ 	.byte	0x3f
	.zero		1


	//   ....[46]....
        /*0ca8*/ 	.word	0x0000ec70
        /*0cac*/ 	.word	0x00000019
        /*0cb0*/ 	.word	0x00032430
        /*0cb4*/ 	.short	0x0101
        /*0cb6*/ 	.byte	0x3f
	.zero		1


	//   ....[47]....
        /*0cb8*/ 	.word	0x0000f7b0
        /*0cbc*/ 	.word	0x00000016
        /*0cc0*/ 	.word	0x00032400
        /*0cc4*/ 	.short	0x0107
        /*0cc6*/ 	.byte	0x3f
	.zero		1


	//   ....[48]....
        /*0cc8*/ 	.word	0x0000f840
        /*0ccc*/ 	.word	0x00000016
        /*0cd0*/ 	.word	0x00032400
        /*0cd4*/ 	.short	0x0101
        /*0cd6*/ 	.byte	0x3f
	.zero		1


	//   ....[49]....
        /*0cd8*/ 	.word	0x00010370
        /*0cdc*/ 	.word	0x00000016
        /*0ce0*/ 	.word	0x00032410
        /*0ce4*/ 	.short	0x0107
        /*0ce6*/ 	.byte	0x3f
	.zero		1


	//   ....[50]....
        /*0ce8*/ 	.word	0x00010470
        /*0cec*/ 	.word	0x00000016
        /*0cf0*/ 	.word	0x00032410
        /*0cf4*/ 	.short	0x0101
        /*0cf6*/ 	.byte	0x3f
	.zero		1


	//   ....[51]....
        /*0cf8*/ 	.word	0x00010490
        /*0cfc*/ 	.word	0x00000016
        /*0d00*/ 	.word	0x00032420
        /*0d04*/ 	.short	0x010a
        /*0d06*/ 	.byte	0x3f
	.zero		1


	//   ....[52]....
        /*0d08*/ 	.word	0x00010510
        /*0d0c*/ 	.word	0x00000019
        /*0d10*/ 	.word	0x00032460
        /*0d14*/ 	.short	0x010a
        /*0d16*/ 	.byte	0x3f
	.zero		1


	//   ....[53]....
        /*0d18*/ 	.word	0x00010c90
        /*0d1c*/ 	.word	0x00000019
        /*0d20*/ 	.word	0x00032450
        /*0d24*/ 	.short	0x0107
        /*0d26*/ 	.byte	0x3f
	.zero		1


	//   ....[54]....
        /*0d28*/ 	.word	0x00010d50
        /*0d2c*/ 	.word	0x00000019
        /*0d30*/ 	.word	0x00032450
        /*0d34*/ 	.short	0x0101
        /*0d36*/ 	.byte	0x3f
	.zero		1


	//   ....[55]....
        /*0d38*/ 	.word	0x00011080
        /*0d3c*/ 	.word	0x0000000a
        /*0d40*/ 	.word	0x00032440
        /*0d44*/ 	.short	0x010a
        /*0d46*/ 	.byte	0x3f
	.zero		1


	//   ....[56]....
        /*0d48*/ 	.word	0x00011450
        /*0d4c*/ 	.word	0x0000000a
        /*0d50*/ 	.word	0x00032430
        /*0d54*/ 	.short	0x0107
        /*0d56*/ 	.byte	0x3f
	.zero		1


	//   ....[57]....
        /*0d58*/ 	.word	0x00011500
        /*0d5c*/ 	.word	0x0000000a
        /*0d60*/ 	.word	0x00032430
        /*0d64*/ 	.short	0x0101
        /*0d66*/ 	.byte	0x3f
	.zero		1


	//   ....[58]....
        /*0d68*/ 	.word	0x00011530
        /*0d6c*/ 	.word	0x0000000a
        /*0d70*/ 	.word	0x00032460
        /*0d74*/ 	.short	0x010a
        /*0d76*/ 	.byte	0x3f
	.zero		1


	//   ....[59]....
        /*0d78*/ 	.word	0x00011a50
        /*0d7c*/ 	.word	0x0000000a
        /*0d80*/ 	.word	0x00032450
        /*0d84*/ 	.short	0x0107
        /*0d86*/ 	.byte	0x3f
	.zero		1


	//   ....[60]....
        /*0d88*/ 	.word	0x00011b00
        /*0d8c*/ 	.word	0x0000000a
        /*0d90*/ 	.word	0x00032450
        /*0d94*/ 	.short	0x0101
        /*0d96*/ 	.byte	0x3f
	.zero		1


	//   ....[61]....
        /*0d98*/ 	.word	0x00012970
        /*0d9c*/ 	.word	0x00000005
        /*0da0*/ 	.word	0x00032420
        /*0da4*/ 	.short	0x010a
        /*0da6*/ 	.byte	0x3f
	.zero		1


	//   ....[62]....
        /*0da8*/ 	.word	0x00012b10
        /*0dac*/ 	.word	0x00000003
        /*0db0*/ 	.word	0x00032440
        /*0db4*/ 	.short	0x010a
        /*0db6*/ 	.byte	0x3f
	.zero		1


	//   ....[63]....
        /*0db8*/ 	.word	0x00012bb0
        /*0dbc*/ 	.word	0x00000005
        /*0dc0*/ 	.word	0x00032440
        /*0dc4*/ 	.short	0x010a
        /*0dc6*/ 	.byte	0x3f
	.zero		1


	//   ....[64]....
        /*0dc8*/ 	.word	0x00012bf0
        /*0dcc*/ 	.word	0x00000003
        /*0dd0*/ 	.word	0x00032460
        /*0dd4*/ 	.short	0x010a
        /*0dd6*/ 	.byte	0x3f
	.zero		1


	//   ....[65]....
        /*0dd8*/ 	.word	0x00012c30
        /*0ddc*/ 	.word	0x00000005
        /*0de0*/ 	.word	0x00032460
        /*0de4*/ 	.short	0x010a
        /*0de6*/ 	.byte	0x3f
	.zero		1


	//   ....[66]....
        /*0de8*/ 	.word	0x00012ca0
        /*0dec*/ 	.word	0x00000003
        /*0df0*/ 	.word	0x00032400
        /*0df4*/ 	.short	0x010a
        /*0df6*/ 	.byte	0x3f
	.zero		1


	//   ....[67]....
        /*0df8*/ 	.word	0x00012d00
        /*0dfc*/ 	.word	0x00000003
        /*0e00*/ 	.word	0x00032430
        /*0e04*/ 	.short	0x010a
        /*0e06*/ 	.byte	0x3f
	.zero		1


	//   ....[68]....
        /*0e08*/ 	.word	0x00012d60
        /*0e0c*/ 	.word	0x00000003
        /*0e10*/ 	.word	0x00032410
        /*0e14*/ 	.short	0x010a
        /*0e16*/ 	.byte	0x3f
	.zero		1


	//   ....[69]....
        /*0e18*/ 	.word	0x00012dc0
        /*0e1c*/ 	.word	0x00000003
        /*0e20*/ 	.word	0x00032450
        /*0e24*/ 	.short	0x010a
        /*0e26*/ 	.byte	0x3f
	.zero		1


	//   ....[70]....
        /*0e28*/ 	.word	0x00012e20
        /*0e2c*/ 	.word	0x00000015
        /*0e30*/ 	.word	0x00032430
        /*0e34*/ 	.short	0x010a
        /*0e36*/ 	.byte	0x3f
	.zero		1


	//   ....[71]....
        /*0e38*/ 	.word	0x00012e80
        /*0e3c*/ 	.word	0x00000015
        /*0e40*/ 	.word	0x00032450
        /*0e44*/ 	.short	0x010a
        /*0e46*/ 	.byte	0x3f
	.zero		1


	//   ....[72]....
        /*0e48*/ 	.word	0x00012ee0
        /*0e4c*/ 	.word	0x00000015
        /*0e50*/ 	.word	0x00032430
        /*0e54*/ 	.short	0x010a
        /*0e56*/ 	.byte	0x3f
	.zero		1


	//   ....[73]....
        /*0e58*/ 	.word	0x00012f40
        /*0e5c*/ 	.word	0x00000015
        /*0e60*/ 	.word	0x00032450
        /*0e64*/ 	.short	0x010a
        /*0e66*/ 	.byte	0x3f
	.zero		1


	//   ....[74]....
        /*0e68*/ 	.word	0x00013060
        /*0e6c*/ 	.word	0x00000019
        /*0e70*/ 	.word	0x00032440
        /*0e74*/ 	.short	0x010a
        /*0e76*/ 	.byte	0x3f
	.zero		1


	//   ....[75]....
        /*0e78*/ 	.word	0x00014e80
        /*0e7c*/ 	.word	0x00000016
        /*0e80*/ 	.word	0x00032420
        /*0e84*/ 	.short	0x010a
        /*0e86*/ 	.byte	0x3f
	.zero		1


	//   ....[76]....
        /*0e88*/ 	.word	0x00014ed0
        /*0e8c*/ 	.word	0x00000019
        /*0e90*/ 	.word	0x00032460
        /*0e94*/ 	.short	0x010a
        /*0e96*/ 	.byte	0x3f
	.zero		1


	//   ....[77]....
        /*0e98*/ 	.word	0x00015820
        /*0e9c*/ 	.word	0x0000000a
        /*0ea0*/ 	.word	0x00032440
        /*0ea4*/ 	.short	0x010a
        /*0ea6*/ 	.byte	0x3f
	.zero		1


	//   ....[78]....
        /*0ea8*/ 	.word	0x00015ef0
        /*0eac*/ 	.word	0x0000000a
        /*0eb0*/ 	.word	0x00032460
        /*0eb4*/ 	.short	0x010a
        /*0eb6*/ 	.byte	0x3f
	.zero		1


	//   ....[79]....
        /*0eb8*/ 	.word	0x00016fa0
        /*0ebc*/ 	.word	0x00000005
        /*0ec0*/ 	.word	0x00032420
        /*0ec4*/ 	.short	0x010a
        /*0ec6*/ 	.byte	0x3f
	.zero		1


	//   ....[80]....
        /*0ec8*/ 	.word	0x00017140
        /*0ecc*/ 	.word	0x00000003
        /*0ed0*/ 	.word	0x00032440
        /*0ed4*/ 	.short	0x010a
        /*0ed6*/ 	.byte	0x3f
	.zero		1


	//   ....[81]....
        /*0ed8*/ 	.word	0x00017190
        /*0edc*/ 	.word	0x00000005
        /*0ee0*/ 	.word	0x00032440
        /*0ee4*/ 	.short	0x010a
        /*0ee6*/ 	.byte	0x3f
	.zero		1


	//   ....[82]....
        /*0ee8*/ 	.word	0x000171e0
        /*0eec*/ 	.word	0x00000003
        /*0ef0*/ 	.word	0x00032460
        /*0ef4*/ 	.short	0x010a
        /*0ef6*/ 	.byte	0x3f
	.zero		1


	//----- nvinfo : EIATTR_NUM_MBARRIERS
	.align		4
.L_621:
        /*0ef8*/ 	.byte	0x03, 0x38
        /*0efa*/ 	.short	0x0017


	//----- nvinfo : EIATTR_EXIT_INSTR_OFFSETS
	.align		4
        /*0efc*/ 	.byte	0x04, 0x1c
        /*0efe*/ 	.short	(.L_623 - .L_622)


	//   ....[0]....
.L_622:
        /*0f00*/ 	.word	0x000009f0


	//   ....[1]....
        /*0f04*/ 	.word	0x0000c8c0


	//   ....[2]....
        /*0f08*/ 	.word	0x00012c80


	//----- nvinfo : EIATTR_MAX_THREADS
	.align		4
.L_623:
        /*0f0c*/ 	.byte	0x04, 0x05
        /*0f0e*/ 	.short	(.L_625 - .L_624)
.L_624:
        /*0f10*/ 	.word	0x00000180
        /*0f14*/ 	.word	0x00000001
        /*0f18*/ 	.word	0x00000001


	//----- nvinfo : EIATTR_CRS_STACK_SIZE
	.align		4
.L_625:
        /*0f1c*/ 	.byte	0x04, 0x1e
        /*0f1e*/ 	.short	(.L_627 - .L_626)
.L_626:
        /*0f20*/ 	.word	0x00000000


	//----- nvinfo : EIATTR_CBANK_PARAM_SIZE
	.align		4
.L_627:
        /*0f24*/ 	.byte	0x03, 0x19
        /*0f26*/ 	.short	0x0bf0


	//----- nvinfo : EIATTR_PARAM_CBANK
	.align		4
        /*0f28*/ 	.byte	0x04, 0x0a
        /*0f2a*/ 	.short	(.L_629 - .L_628)
	.align		4
.L_628:
        /*0f2c*/ 	.word	index@(.nv.constant0._ZN7cutlass13device_kernelIN5flash11enable_sm90INS1_16FlashAttnFwdSm90INS1_25CollectiveMainloopFwdSm90ILi2EN4cute5tupleIJNS5_1CILi1EEES8_S8_EEENS6_IJNS7_ILi128EEENS7_ILi96EEENS7_ILi64EEEEEELi256ENS_6half_tEfNS_4arch4Sm90ELb1ELb0ELb0ELb1ELb1ELb0ELb1ELb1ELb0ELb1ELb0ELb0EEENS1_21CollectiveEpilogueFwdINS6_IJSA_NS7_ILi256EEESB_EEES9_SE_SG_Li256ELb1ELb1ELb0ELb0EEENS1_36VarlenDynamicPersistentTileSchedulerILi128ELi96ELi256ELi128ELb0ELb1ELb1ELb1ELb1ELb1EEEEEEEEEvNT_6ParamsE)
        /*0f30*/ 	.short	0x0210
        /*0f32*/ 	.short	0x0bf0


	//----- nvinfo : EIATTR_SW_WAR
	.align		4
.L_629:
        /*0f34*/ 	.byte	0x04, 0x36
        /*0f36*/ 	.short	(.L_631 - .L_630)
.L_630:
        /*0f38*/ 	.word	0x00000008
.L_631:


//--------------------- .nv.info._ZN7cutlass13device_kernelIN5flash11enable_sm90INS1_16FlashAttnFwdSm90INS1_25CollectiveMainloopFwdSm90ILi2EN4cute5tupleIJNS5_1CILi1EEES8_S8_EEENS6_IJNS7_ILi128EEENS7_ILi96EEENS7_ILi64EEEEEELi256ENS_6half_tEfNS_4arch4Sm90ELb1ELb0ELb0ELb1ELb1ELb1ELb1ELb1ELb0ELb1ELb0ELb0EEENS1_21CollectiveEpilogueFwdINS6_IJSA_NS7_ILi256EEESB_EEES9_SE_SG_Li256ELb1ELb1ELb0ELb0EEENS1_36VarlenDynamicPersistentTileSchedulerILi128ELi96ELi256ELi128ELb0ELb1ELb1ELb1ELb1ELb1EEEEEEEEEvNT_6ParamsE --------------------------
	.section	.nv.info._ZN7cutlass13device_kernelIN5flash11enable_sm90INS1_16FlashAttnFwdSm90INS1_25CollectiveMainloopFwdSm90ILi2EN4cute5tupleIJNS5_1CILi1EEES8_S8_EEENS6_IJNS7_ILi128EEENS7_ILi96EEENS7_ILi64EEEEEELi256ENS_6half_tEfNS_4arch4Sm90ELb1ELb0ELb0ELb1ELb1ELb1ELb1ELb1ELb0ELb1ELb0ELb0EEENS1_21CollectiveEpilogueFwdINS6_IJSA_NS7_ILi256EEESB_EEES9_SE_SG_Li256ELb1ELb1ELb0ELb0EEENS1_36VarlenDynamicPersistentTileSchedulerILi128ELi96ELi256ELi128ELb0ELb1ELb1ELb1ELb1ELb1EEEEEEEEEvNT_6ParamsE,"",@"SHT_CUDA_INFO"
	.sectionflags	@""
	.align	4


	//----- nvinfo : EIATTR_CUDA_API_VERSION
	.align		4
        /*0000*/ 	.byte	0x04, 0x37
        /*0002*/ 	.short	(.L_633 - .L_632)
.L_632:
        /*0004*/ 	.word	0x00000082


	//----- nvinfo : EIATTR_KPARAM_INFO
	.align		4
.L_633:
        /*0008*/ 	.byte	0x04, 0x17
        /*000a*/ 	.short	(.L_635 - .L_634)
.L_634:
        /*000c*/ 	.word	0x00000000
        /*0010*/ 	.short	0x0000
        /*0012*/ 	.short	0x0070
        /*0014*/ 	.byte	0x00, 0xf0, 0x01, 0x2e


	//----- nvinfo : EIATTR_SPARSE_MMA_MASK
	.align		4
.L_635:
        /*0018*/ 	.byte	0x03, 0x50
        /*001a*/ 	.short	0x0000


	//----- nvinfo : EIATTR_MAXREG_COUNT
	.align		4
        /*001c*/ 	.byte	0x03, 0x1b
        /*001e*/ 	.short	0x00a8


	//----- nvinfo : EIATTR_NUM_BARRIERS
	.align		4
        /*0020*/ 	.byte	0x02, 0x4c
        /*0022*/ 	.byte	0x10
	.zero		1


	//----- nvinfo : EIATTR_EXTERNS
	.align		4
        /*0024*/ 	.byte	0x04, 0x0f
        /*0026*/ 	.short	(.L_637 - .L_636)


	//   ....[0]....
	.align		4
.L_636:
        /*0028*/ 	.word	index@(__assertfail)


	//----- nvinfo : EIATTR_ANNOTATIONS
	.align		4
.L_637:
        /*002c*/ 	.byte	0x04, 0x55
        /*002e*/ 	.short	(.L_639 - .L_638)


	//   ....[0]....
.L_638:
        /* <DEDUP_REMOVED lines=84> */


	//----- nvinfo : EIATTR_MERCURY_ISA_VERSION
	.align		4
.L_639:
        /*0560*/ 	.byte	0x03, 0x5f
        /*0562*/ 	.short	0x0101


	//----- nvinfo : EIATTR_UNUSED_LOAD_BYTE_OFFSET
	.align		4
        /*0564*/ 	.byte	0x04, 0x44
        /*0566*/ 	.short	(.L_641 - .L_640)


	//   ....[0]....
.L_640:
        /*0568*/ 	.word	0x00000aa0
        /*056c*/ 	.word	0x0000fff0


	//   ....[1]....
        /*0570*/ 	.word	0x000125c0
        /*0574*/ 	.word	0x0000fff0


	//----- nvinfo : EIATTR_INT_WARP_WIDE_INSTR_OFFSETS
	.align		4
.L_641:
        /*0578*/ 	.byte	0x04, 0x31
        /*057a*/ 	.short	(.L_643 - .L_642)


	//   ....[0]....
.L_642:
        /*057c*/ 	.word	0x00000130


	//   ....[1]....
        /*0580*/ 	.word	0x00000170


	//   ....[2]....
        /*0584*/ 	.word	0x000001e0


	//   ....[3]....
        /*0588*/ 	.word	0x000001f0


	//   ....[4]....
        /*058c*/ 	.word	0x00017d70


	//   ....[5]....
        /*0590*/ 	.word	0x00017e00


	//   ....[6]....
        /*0594*/ 	.word	0x0001bd90


	//   ....[7]....
        /*0598*/ 	.word	0x0001be20


	//----- nvinfo : EIATTR_COOP_GROUP_MASK_REGIDS
	.align		4
.L_643:
        /*059c*/ 	.byte	0x04, 0x29
        /*059e*/ 	.short	(.L_645 - .L_644)


	//   ....[0]....
.L_644:
        /*05a0*/ 	.word	0xffffffff


	//   ....[1]....
        /*05a4*/ 	.word	0xffffffff


	//   ....[2]....
        /*05a8*/ 	.word	0xffffffff


	//   ....[3]....
        /*05ac*/ 	.word	0xffffffff


	//   ....[4]....
        /*05b0*/ 	.word	0xffffffff


	//   ....[5]....
        /*05b4*/ 	.word	0xffffffff


	//   ....[6]....
        /*05b8*/ 	.word	0xffffffff


	//   ....[7]....
        /*05bc*/ 	.word	0xffffffff


	//   ....[8]....
        /*05c0*/ 	.word	0xffffffff


	//   ....[9]....
        /*05c4*/ 	.word	0xffffffff


	//   ....[10]....
        /*05c8*/ 	.word	0xffffffff


	//   ....[11]....
        /*05cc*/ 	.word	0xffffffff


	//   ....[12]....
        /*05d0*/ 	.word	0xffffffff


	//   ....[13]....
        /*05d4*/ 	.word	0xffffffff


	//   ....[14]....
        /*05d8*/ 	.word	0xffffffff


	//   ....[15]....
        /*05dc*/ 	.word	0xffffffff


	//   ....[16]....
        /*05e0*/ 	.word	0xffffffff


	//   ....[17]....
        /*05e4*/ 	.word	0xffffffff


	//   ....[18]....
        /*05e8*/ 	.word	0xffffffff


	//   ....[19]....
        /*05ec*/ 	.word	0xffffffff


	//   ....[20]....
        /*05f0*/ 	.word	0xffffffff


	//   ....[21]....
        /*05f4*/ 	.word	0xffffffff


	//   ....[22]....
        /*05f8*/ 	.word	0xffffffff


	//   ....[23]....
        /*05fc*/ 	.word	0xffffffff


	//   ....[24]....
        /*0600*/ 	.word	0xffffffff


	//   ....[25]....
        /*0604*/ 	.word	0xffffffff


	//   ....[26]....
        /*0608*/ 	.word	0xffffffff


	//   ....[27]....
        /*060c*/ 	.word	0xffffffff


	//   ....[28]....
        /*0610*/ 	.word	0xffffffff


	//   ....[29]....
        /*0614*/ 	.word	0xffffffff


	//   ....[30]....
        /*0618*/ 	.word	0xffffffff


	//   ....[31]....
        /*061c*/ 	.word	0xffffffff


	//   ....[32]....
        /*0620*/ 	.word	0xffffffff


	//   ....[33]....
        /*0624*/ 	.word	0xffffffff


	//   ....[34]....
        /*0628*/ 	.word	0xffffffff


	//   ....[35]....
        /*062c*/ 	.word	0xffffffff


	//   ....[36]....
        /*0630*/ 	.word	0xffffffff


	//   ....[37]....
        /*0634*/ 	.word	0xffffffff


	//   ....[38]....
        /*0638*/ 	.word	0xffffffff


	//   ....[39]....
        /*063c*/ 	.word	0xffffffff


	//   ....[40]....
        /*0640*/ 	.word	0xffffffff


	//   ....[41]....
        /*0644*/ 	.word	0xffffffff


	//   ....[42]....
        /*0648*/ 	.word	0xffffffff


	//   ....[43]....
        /*064c*/ 	.word	0xffffffff


	//   ....[44]....
        /*0650*/ 	.word	0xffffffff


	//   ....[45]....
        /*0654*/ 	.word	0xffffffff


	//   ....[46]....
        /*0658*/ 	.word	0xffffffff


	//   ....[47]....
        /*065c*/ 	.word	0xffffffff


	//   ....[48]....
        /*0660*/ 	.word	0xffffffff


	//   ....[49]....
        /*0664*/ 	.word	0xffffffff


	//   ....[50]....
        /*0668*/ 	.word	0xffffffff


	//   ....[51]....
        /*066c*/ 	.word	0xffffffff


	//   ....[52]....
        /*0670*/ 	.word	0xffffffff


	//   ....[53]....
        /*0674*/ 	.word	0xffffffff


	//   ....[54]....
        /*0678*/ 	.word	0xffffffff


	//   ....[55]....
        /*067c*/ 	.word	0xffffffff


	//   ....[56]....
        /*0680*/ 	.word	0xffffffff


	//   ....[57]....
        /*0684*/ 	.word	0xffffffff


	//   ....[58]....
        /*0688*/ 	.word	0xffffffff


	//   ....[59]....
        /*068c*/ 	.word	0xffffffff


	//   ....[60]....
        /*0690*/ 	.word	0xffffffff


	//   ....[61]....
        /*0694*/ 	.word	0xffffffff


	//   ....[62]....
        /*0698*/ 	.word	0xffffffff


	//   ....[63]....
        /*069c*/ 	.word	0xffffffff


	//   ....[64]....
        /*06a0*/ 	.word	0xffffffff


	//   ....[65]....
        /*06a4*/ 	.word	0xffffffff


	//   ....[66]....
        /*06a8*/ 	.word	0xffffffff


	//   ....[67]....
        /*06ac*/ 	.word	0xffffffff


	//   ....[68]....
        /*06b0*/ 	.word	0xffffffff


	//   ....[69]....
        /*06b4*/ 	.word	0xffffffff


	//   ....[70]....
        /*06b8*/ 	.word	0xffffffff


	//   ....[71]....
        /*06bc*/ 	.word	0xffffffff


	//   ....[72]....
        /*06c0*/ 	.word	0xffffffff


	//   ....[73]....
        /*06c4*/ 	.word	0xffffffff


	//   ....[74]....
        /*06c8*/ 	.word	0xffffffff


	//   ....[75]....
        /*06cc*/ 	.word	0xffffffff


	//   ....[76]....
        /*06d0*/ 	.word	0xffffffff


	//   ....[77]....
        /*06d4*/ 	.word	0xffffffff


	//   ....[78]....
        /*06d8*/ 	.word	0xffffffff


	//   ....[79]....
        /*06dc*/ 	.word	0xffffffff


	//   ....[80]....
        /*06e0*/ 	.word	0xffffffff


	//   ....[81]....
        /*06e4*/ 	.word	0xffffffff


	//   ....[82]....
        /*06e8*/ 	.word	0xffffffff


	//   ....[83]....
        /*06ec*/ 	.word	0xffffffff


	//   ....[84]....
        /*06f0*/ 	.word	0xffffffff


	//   ....[85]....
        /*06f4*/ 	.word	0xffffffff


	//   ....[86]....
        /*06f8*/ 	.word	0xffffffff


	//   ....[87]....
        /*06fc*/ 	.word	0xffffffff


	//   ....[88]....
        /*0700*/ 	.word	0xffffffff


	//   ....[89]....
        /*0704*/ 	.word	0xffffffff


	//   ....[90]....
        /*0708*/ 	.word	0xffffffff


	//   ....[91]....
        /*070c*/ 	.word	0xffffffff


	//   ....[92]....
        /*0710*/ 	.word	0xffffffff


	//   ....[93]....
        /*0714*/ 	.word	0xffffffff


	//   ....[94]....
        /*0718*/ 	.word	0xffffffff


	//   ....[95]....
        /*071c*/ 	.word	0xffffffff


	//   ....[96]....
        /*0720*/ 	.word	0xffffffff


	//   ....[97]....
        /*0724*/ 	.word	0xffffffff


	//   ....[98]....
        /*0728*/ 	.word	0xffffffff


	//   ....[99]....
        /*072c*/ 	.word	0xffffffff


	//   ....[100]....
        /*0730*/ 	.word	0xffffffff


	//   ....[101]....
        /*0734*/ 	.word	0xffffffff


	//   ....[102]....
        /*0738*/ 	.word	0xffffffff


	//   ....[103]....
        /*073c*/ 	.word	0xffffffff


	//   ....[104]....
        /*0740*/ 	.word	0xffffffff


	//   ....[105]....
        /*0744*/ 	.word	0xffffffff


	//   ....[106]....
        /*0748*/ 	.word	0xffffffff


	//   ....[107]....
        /*074c*/ 	.word	0xffffffff


	//   ....[108]....
        /*0750*/ 	.word	0xffffffff


	//   ....[109]....
        /*0754*/ 	.word	0xffffffff


	//   ....[110]....
        /*0758*/ 	.word	0xffffffff


	//   ....[111]....
        /*075c*/ 	.word	0xffffffff


	//   ....[112]....
        /*0760*/ 	.word	0xffffffff


	//   ....[113]....
        /*0764*/ 	.word	0xffffffff


	//   ....[114]....
        /*0768*/ 	.word	0xffffffff


	//   ....[115]....
        /*076c*/ 	.word	0xffffffff


	//   ....[116]....
        /*0770*/ 	.word	0xffffffff


	//   ....[117]....
        /*0774*/ 	.word	0xffffffff


	//   ....[118]....
        /*0778*/ 	.word	0xffffffff


	//   ....[119]....
        /*077c*/ 	.word	0xffffffff


	//   ....[120]....
        /*0780*/ 	.word	0xffffffff


	//   ....[121]....
        /*0784*/ 	.word	0xffffffff


	//   ....[122]....
        /*0788*/ 	.word	0xffffffff


	//   ....[123]....
        /*078c*/ 	.word	0xffffffff


	//   ....[124]....
        /*0790*/ 	.word	0xffffffff


	//   ....[125]....
        /*0794*/ 	.word	0xffffffff


	//   ....[126]....
        /*0798*/ 	.word	0xffffffff


	//   ....[127]....
        /*079c*/ 	.word	0xffffffff


	//   ....[128]....
        /*07a0*/ 	.word	0xffffffff


	//   ....[129]....
        /*07a4*/ 	.word	0xffffffff


	//   ....[130]....
        /*07a8*/ 	.word	0xffffffff


	//   ....[131]....
        /*07ac*/ 	.word	0xffffffff


	//   ....[132]....
        /*07b0*/ 	.word	0xffffffff


	//   ....[133]....
        /*07b4*/ 	.word	0xffffffff


	//   ....[134]....
        /*07b8*/ 	.word	0xffffffff


	//   ....[135]....
        /*07bc*/ 	.word	0xffffffff


	//   ....[136]....
        /*07c0*/ 	.word	0xffffffff


	//   ....[137]....
        /*07c4*/ 	.word	0xffffffff


	//   ....[138]....
        /*07c8*/ 	.word	0xffffffff


	//   ....[139]....
        /*07cc*/ 	.word	0xffffffff


	//   ....[140]....
        /*07d0*/ 	.word	0xffffffff


	//   ....[141]....
        /*07d4*/ 	.word	0xffffffff


	//   ....[142]....
        /*07d8*/ 	.word	0xffffffff


	//   ....[143]....
        /*07dc*/ 	.word	0xffffffff


	//   ....[144]....
        /*07e0*/ 	.word	0xffffffff


	//   ....[145]....
        /*07e4*/ 	.word	0xffffffff


	//   ....[146]....
        /*07e8*/ 	.word	0xffffffff


	//   ....[147]....
        /*07ec*/ 	.word	0xffffffff


	//   ....[148]....
        /*07f0*/ 	.word	0xffffffff


	//   ....[149]....
        /*07f4*/ 	.word	0xffffffff


	//   ....[150]....
        /*07f8*/ 	.word	0xffffffff


	//   ....[151]....
        /*07fc*/ 	.word	0xffffffff


	//   ....[152]....
        /*0800*/ 	.word	0xffffffff


	//   ....[153]....
        /*0804*/ 	.word	0xffffffff


	//   ....[154]....
        /*0808*/ 	.word	0xffffffff


	//   ....[155]....
        /*080c*/ 	.word	0xffffffff


	//   ....[156]....
        /*0810*/ 	.word	0xffffffff


	//   ....[157]....
        /*0814*/ 	.word	0xffffffff


	//   ....[158]....
        /*0818*/ 	.word	0xffffffff


	//   ....[159]....
        /*081c*/ 	.word	0xffffffff


	//   ....[160]....
        /*0820*/ 	.word	0xffffffff


	//   ....[161]....
        /*0824*/ 	.word	0xffffffff


	//   ....[162]....
        /*0828*/ 	.word	0xffffffff


	//   ....[163]....
        /*082c*/ 	.word	0xffffffff


	//   ....[164]....
        /*0830*/ 	.word	0xffffffff


	//   ....[165]....
        /*0834*/ 	.word	0xffffffff


	//   ....[166]....
        /*0838*/ 	.word	0xffffffff


	//   ....[167]....
        /*083c*/ 	.word	0xffffffff


	//   ....[168]....
        /*0840*/ 	.word	0xffffffff


	//   ....[169]....
        /*0844*/ 	.word	0xffffffff


	//   ....[170]....
        /*0848*/ 	.word	0xffffffff


	//   ....[171]....
        /*084c*/ 	.word	0xffffffff


	//   ....[172]....
        /*0850*/ 	.word	0xffffffff


	//   ....[173]....
        /*0854*/ 	.word	0xffffffff


	//   ....[174]....
        /*0858*/ 	.word	0xffffffff


	//   ....[175]....
        /*085c*/ 	.word	0xffffffff


	//   ....[176]....
        /*0860*/ 	.word	0xffffffff


	//   ....[177]....
        /*0864*/ 	.word	0xffffffff


	//   ....[178]....
        /*0868*/ 	.word	0xffffffff


	//   ....[179]....
        /*086c*/ 	.word	0xffffffff


	//   ....[180]....
        /*0870*/ 	.word	0xffffffff


	//   ....[181]....
        /*0874*/ 	.word	0xffffffff


	//   ....[182]....
        /*0878*/ 	.word	0xffffffff


	//   ....[183]....
        /*087c*/ 	.word	0xffffffff


	//   ....[184]....
        /*0880*/ 	.word	0xffffffff


	//   ....[185]....
        /*0884*/ 	.word	0xffffffff


	//   ....[186]....
        /*0888*/ 	.word	0xffffffff


	//   ....[187]....
        /*088c*/ 	.word	0xffffffff


	//   ....[188]....
        /*0890*/ 	.word	0xffffffff


	//   ....[189]....
        /*0894*/ 	.word	0xffffffff


	//   ....[190]....
        /*0898*/ 	.word	0xffffffff


	//   ....[191]....
        /*089c*/ 	.word	0xffffffff


	//   ....[192]....
        /*08a0*/ 	.word	0xffffffff


	//   ....[193]....
        /*08a4*/ 	.word	0xffffffff


	//   ....[194]....
        /*08a8*/ 	.word	0xffffffff


	//   ....[195]....
        /*08ac*/ 	.word	0x0500000f


	//   ....[196]....
        /*08b0*/ 	.word	0x0500000f


	//   ....[197]....
        /*08b4*/ 	.word	0x0500000f


	//   ....[198]....
        /*08b8*/ 	.word	0x0500000f


	//   ....[199]....
        /*08bc*/ 	.word	0x0500000f


	//   ....[200]....
        /*08c0*/ 	.word	0x0500000f


	//   ....[201]....
        /*08c4*/ 	.word	0x0500000f


	//   ....[202]....
        /*08c8*/ 	.word	0x0500000f


	//   ....[203]....
        /*08cc*/ 	.word	0x0500000f


	//   ....[204]....
        /*08d0*/ 	.word	0x0500000f


	//   ....[205]....
        /*08d4*/ 	.word	0x0500000f


	//   ....[206]....
        /*08d8*/ 	.word	0x0500000f


	//   ....[207]....
        /*08dc*/ 	.word	0x0500000f


	//   ....[208]....
        /*08e0*/ 	.word	0x0500000f


	//   ....[209]....
        /*08e4*/ 	.word	0x0500000f


	//   ....[210]....
        /*08e8*/ 	.word	0x0500000f


	//   ....[211]....
        /*08ec*/ 	.word	0x0500000f


	//   ....[212]....
        /*08f0*/ 	.word	0x0500000f


	//   ....[213]....
        /*08f4*/ 	.word	0x0500000f


	//   ....[214]....
        /*08f8*/ 	.word	0x0500000f


	//   ....[215]....
        /*08fc*/ 	.word	0x0500000f


	//   ....[216]....
        /*0900*/ 	.word	0x0500000f


	//   ....[217]....
        /*0904*/ 	.word	0x0500000f


	//   ....[218]....
        /*0908*/ 	.word	0x0500000f


	//   ....[219]....
        /*090c*/ 	.word	0x0500000f


	//   ....[220]....
        /*0910*/ 	.word	0x0500000f


	//   ....[221]....
        /*0914*/ 	.word	0x0500000f


	//   ....[222]....
        /*0918*/ 	.word	0x0500000f


	//   ....[223]....
        /*091c*/ 	.word	0x0500000f


	//   ....[224]....
        /*0920*/ 	.word	0x0500000f


	//   ....[225]....
        /*0924*/ 	.word	0x0500000f


	//   ....[226]....
        /*0928*/ 	.word	0x0500000f


	//   ....[227]....
        /*092c*/ 	.word	0x0500000f


	//   ....[228]....
        /*0930*/ 	.word	0x0500000f


	//   ....[229]....
        /*0934*/ 	.word	0x0500000f


	//   ....[230]....
        /*0938*/ 	.word	0x0500000f


	//   ....[231]....
        /*093c*/ 	.word	0x0500000f


	//   ....[232]....
        /*0940*/ 	.word	0x0500000f


	//   ....[233]....
        /*0944*/ 	.word	0x0500000f


	//   ....[234]....
        /*0948*/ 	.word	0x0500000f


	//   ....[235]....
        /*094c*/ 	.word	0x0500000f


	//   ....[236]....
        /*0950*/ 	.word	0x0500000f


	//   ....[237]....
        /*0954*/ 	.word	0x0500000f


	//   ....[238]....
        /*0958*/ 	.word	0x0500000f


	//   ....[239]....
        /*095c*/ 	.word	0x0500000f


	//   ....[240]....
        /*0960*/ 	.word	0x0500000f


	//   ....[241]....
        /*0964*/ 	.word	0x0500000f


	//   ....[242]....
        /*0968*/ 	.word	0x0500000f


	//   ....[243]....
        /*096c*/ 	.word	0x0500000f


	//   ....[244]....
        /*0970*/ 	.word	0x0500000f


	//   ....[245]....
        /*0974*/ 	.word	0x0500000f


	//   ....[246]....
        /*0978*/ 	.word	0x0500000f


	//   ....[247]....
        /*097c*/ 	.word	0x0500000f


	//   ....[248]....
        /*0980*/ 	.word	0x0500000f


	//   ....[249]....
        /*0984*/ 	.word	0x0500000f


	//   ....[250]....
        /*0988*/ 	.word	0x0500000f


	//   ....[251]....
        /*098c*/ 	.word	0x0500000f


	//   ....[252]....
        /*0990*/ 	.word	0x0500000f


	//   ....[253]....
        /*0994*/ 	.word	0x0500000f


	//   ....[254]....
        /*0998*/ 	.word	0x0500000f


	//   ....[255]....
        /*099c*/ 	.word	0x0500000f


	//   ....[0]....
        /*09a0*/ 	.word	0x0500000f


	//   ....[1]....
        /*09a4*/ 	.word	0x0500000f


	//   ....[2]....
        /*09a8*/ 	.word	0x0500000f


	//   ....[3]....
        /*09ac*/ 	.word	0x0500000f


	//   ....[4]....
        /*09b0*/ 	.word	0x0500000f


	//   ....[5]....
        /*09b4*/ 	.word	0x0500000f


	//   ....[6]....
        /*09b8*/ 	.word	0x0500000f


	//   ....[7]....
        /*09bc*/ 	.word	0x0500000f


	//   ....[8]....
        /*09c0*/ 	.word	0x0500000f


	//   ....[9]....
        /*09c4*/ 	.word	0x0500000f


	//   ....[10]....
        /*09c8*/ 	.word	0x0500000f


	//   ....[11]....
        /*09cc*/ 	.word	0x0500000f


	//   ....[12]....
        /*09d0*/ 	.word	0x0500000f


	//   ....[13]....
        /*09d4*/ 	.word	0x0500000f


	//   ....[14]....
        /*09d8*/ 	.word	0x0500000f


	//   ....[15]....
        /*09dc*/ 	.word	0x0500000f


	//   ....[16]....
        /*09e0*/ 	.word	0x0500000f


	//   ....[17]....
        /*09e4*/ 	.word	0x0500000f


	//   ....[18]....
        /*09e8*/ 	.word	0x0500000f


	//   ....[19]....
        /*09ec*/ 	.word	0x0500000f


	//   ....[20]....
        /*09f0*/ 	.word	0x0500000f


	//   ....[21]....
        /*09f4*/ 	.word	0x0500000f


	//   ....[22]....
        /*09f8*/ 	.word	0x0500000f


	//   ....[23]....
        /*09fc*/ 	.word	0x0500000f


	//   ....[24]....
        /*0a00*/ 	.word	0x0500000f


	//   ....[25]....
        /*0a04*/ 	.word	0x0500000f


	//   ....[26]....
        /*0a08*/ 	.word	0x0500000f


	//   ....[27]....
        /*0a0c*/ 	.word	0x0500000f


	//   ....[28]....
        /*0a10*/ 	.word	0x0500000f


	//   ....[29]....
        /*0a14*/ 	.word	0x0500000f


	//   ....[30]....
        /*0a18*/ 	.word	0x0500000f


	//   ....[31]....
        /*0a1c*/ 	.word	0x0500000f


	//   ....[32]....
        /*0a20*/ 	.word	0x0500000f


	//   ....[33]....
        /*0a24*/ 	.word	0x0500000f


	//   ....[34]....
        /*0a28*/ 	.word	0x0500000f


	//   ....[35]....
        /*0a2c*/ 	.word	0x0500000f


	//   ....[36]....
        /*0a30*/ 	.word	0x0500000f


	//   ....[37]....
        /*0a34*/ 	.word	0x0500000f


	//   ....[38]....
        /*0a38*/ 	.word	0x0500000f


	//   ....[39]....
        /*0a3c*/ 	.word	0x0500000f


	//   ....[40]....
        /*0a40*/ 	.word	0x0500000f


	//   ....[41]....
        /*0a44*/ 	.word	0x0500000f


	//   ....[42]....
        /*0a48*/ 	.word	0x0500000f


	//   ....[43]....
        /*0a4c*/ 	.word	0x0500000f


	//   ....[44]....
        /*0a50*/ 	.word	0x0500000f


	//   ....[45]....
        /*0a54*/ 	.word	0x0500000f


	//   ....[46]....
        /*0a58*/ 	.word	0x0500000f


	//   ....[47]....
        /*0a5c*/ 	.word	0x0500000f


	//   ....[48]....
        /*0a60*/ 	.word	0x0500000f


	//   ....[49]....
        /*0a64*/ 	.word	0x0500000f


	//   ....[50]....
        /*0a68*/ 	.word	0x0500000f


	//   ....[51]....
        /*0a6c*/ 	.word	0x0500000f


	//   ....[52]....
        /*0a70*/ 	.word	0x0500000f


	//   ....[53]....
        /*0a74*/ 	.word	0x0500000f


	//   ....[54]....
        /*0a78*/ 	.word	0x0500000f


	//   ....[55]....
        /*0a7c*/ 	.word	0x0500000f


	//   ....[56]....
        /*0a80*/ 	.word	0x0500000f


	//   ....[57]....
        /*0a84*/ 	.word	0x0500000f


	//   ....[58]....
        /*0a88*/ 	.word	0x0500000f


	//   ....[59]....
        /*0a8c*/ 	.word	0x0500000f


	//   ....[60]....
        /*0a90*/ 	.word	0x0500000f


	//   ....[61]....
        /*0a94*/ 	.word	0x0500000f


	//   ....[62]....
        /*0a98*/ 	.word	0x0500000f


	//   ....[63]....
        /*0a9c*/ 	.word	0x0500000f


	//   ....[64]....
        /*0aa0*/ 	.word	0x0500000f


	//   ....[65]....
        /*0aa4*/ 	.word	0x0500000f


	//   ....[66]....
        /*0aa8*/ 	.word	0x0500000f


	//   ....[67]....
        /*0aac*/ 	.word	0x0500000f


	//   ....[68]....
        /*0ab0*/ 	.word	0x0500000f


	//   ....[69]....
        /*0ab4*/ 	.word	0x0500000f


	//   ....[70]....
        /*0ab8*/ 	.word	0x0500000f


	//   ....[71]....
        /*0abc*/ 	.word	0x0500000f


	//   ....[72]....
        /*0ac0*/ 	.word	0x0500000f


	//   ....[73]....
        /*0ac4*/ 	.word	0x0500000f


	//   ....[74]....
        /*0ac8*/ 	.word	0x0500000f


	//   ....[75]....
        /*0acc*/ 	.word	0x0500000f


	//----- nvinfo : EIATTR_COOP_GROUP_INSTR_OFFSETS
	.align		4
.L_645:
        /*0ad0*/ 	.byte	0x04, 0x28
        /*0ad2*/ 	.short	(.L_647 - .L_646)


	//   ....[0]....
.L_646:
        /*0ad4*/ 	.word	0x00000070


	//   ....[1]....
        /*0ad8*/ 	.word	0x00000140


	//   ....[2]....
        /*0adc*/ 	.word	0x00000190


	//   ....[3]....
        /*0ae0*/ 	.word	0x000003e0


	//   ....[4]....
        /*0ae4*/ 	.word	0x00000540


	//   ....[5]....
        /*0ae8*/ 	.word	0x00000660


	//   ....[6]....
        /*0aec*/ 	.word	0x000007c0


	//   ....[7]....
        /*0af0*/ 	.word	0x00002d40


	//   ....[8]....
        /*0af4*/ 	.word	0x00002d50


	//   ....[9]....
        /*0af8*/ 	.word	0x00003420


	//   ....[10]....
        /*0afc*/ 	.word	0x00003430


	//   ....[11]....
        /*0b00*/ 	.word	0x00003ff0


	//   ....[12]....
        /*0b04*/ 	.word	0x00004000


	//   ....[13]....
        /*0b08*/ 	.word	0x000047b0


	//   ....[14]....
        /*0b0c*/ 	.word	0x000047c0


	//   ....[15]....
        /*0b10*/ 	.word	0x000051b0


	//   ....[16]....
        /*0b14*/ 	.word	0x000051c0


	//   ....[17]....
        /*0b18*/ 	.word	0x000052d0


	//   ....[18]....
        /*0b1c*/ 	.word	0x000052e0


	//   ....[19]....
        /*0b20*/ 	.word	0x00005700


	//   ....[20]....
        /*0b24*/ 	.word	0x00005730


	//   ....[21]....
        /*0b28*/ 	.word	0x00005a00


	//   ....[22]....
        /*0b2c*/ 	.word	0x00005a20


	//   ....[23]....
        /*0b30*/ 	.word	0x00006440


	//   ....[24]....
        /*0b34*/ 	.word	0x00006c20


	//   ....[25]....
        /*0b38*/ 	.word	0x00006c30


	//   ....[26]....
        /*0b3c*/ 	.word	0x00006c40


	//   ....[27]....
        /*0b40*/ 	.word	0x00006c50


	//   ....[28]....
        /*0b44*/ 	.word	0x00006f40


	//   ....[29]....
        /*0b48*/ 	.word	0x00006f50


	//   ....[30]....
        /*0b4c*/ 	.word	0x00006f60


	//   ....[31]....
        /*0b50*/ 	.word	0x00006f70


	//   ....[32]....
        /*0b54*/ 	.word	0x00008230


	//   ....[33]....
        /*0b58*/ 	.word	0x00008250


	//   ....[34]....
        /*0b5c*/ 	.word	0x00008260


	//   ....[35]....
        /*0b60*/ 	.word	0x00008270


	//   ....[36]....
        /*0b64*/ 	.word	0x00008350


	//   ....[37]....
        /*0b68*/ 	.word	0x00008360


	//   ....[38]....
        /*0b6c*/ 	.word	0x00008430


	//   ....[39]....
        /*0b70*/ 	.word	0x00008490


	//   ....[40]....
        /*0b74*/ 	.word	0x0000a780


	//   ....[41]....
        /*0b78*/ 	.word	0x0000ac50


	//   ....[42]....
        /*0b7c*/ 	.word	0x0000ac60


	//   ....[43]....
        /*0b80*/ 	.word	0x0000ac80


	//   ....[44]....
        /*0b84*/ 	.word	0x0000b170


	//   ....[45]....
        /*0b88*/ 	.word	0x0000b190


	//   ....[46]....
        /*0b8c*/ 	.word	0x0000d080


	//   ....[47]....
        /*0b90*/ 	.word	0x0000d0a0


	//   ....[48]....
        /*0b94*/ 	.word	0x0000d6d0


	//   ....[49]....
        /*0b98*/ 	.word	0x0000d7d0


	//   ....[50]....
        /*0b9c*/ 	.word	0x0000de60


	//   ....[51]....
        /*0ba0*/ 	.word	0x0000e030


	//   ....[52]....
        /*0ba4*/ 	.word	0x00010220


	//   ....[53]....
        /*0ba8*/ 	.word	0x00010240


	//   ....[54]....
        /*0bac*/ 	.word	0x00010920


	//   ....[55]....
        /*0bb0*/ 	.word	0x00010aa0


	//   ....[56]....
        /*0bb4*/ 	.word	0x00011b10


	//   ....[57]....
        /*0bb8*/ 	.word	0x00011b70


	//   ....[58]....
        /*0bbc*/ 	.word	0x00011bd0


	//   ....[59]....
        /*0bc0*/ 	.word	0x00011c00


	//   ....[60]....
        /*0bc4*/ 	.word	0x00013710


	//   ....[61]....
        /*0bc8*/ 	.word	0x00013750


	//   ....[62]....
        /*0bcc*/ 	.word	0x000137a0


	//   ....[63]....
        /*0bd0*/ 	.word	0x000139c0


	//   ....[64]....
        /*0bd4*/ 	.word	0x00014110


	//   ....[65]....
        /*0bd8*/ 	.word	0x00014140


	//   ....[66]....
        /*0bdc*/ 	.word	0x000142c0


	//   ....[67]....
        /*0be0*/ 	.word	0x000142e0


	//   ....[68]....
        /*0be4*/ 	.word	0x00014420


	//   ....[69]....
        /*0be8*/ 	.word	0x00014440


	//   ....[70]....
        /*0bec*/ 	.word	0x00014590


	//   ....[71]....
        /*0bf0*/ 	.word	0x000145b0


	//   ....[72]....
        /*0bf4*/ 	.word	0x00014f30


	//   ....[73]....
        /*0bf8*/ 	.word	0x00014f40


	//   ....[74]....
        /*0bfc*/ 	.word	0x000150e0


	//   ....[75]....
        /*0c00*/ 	.word	0x000150f0


	//   ....[76]....
        /*0c04*/ 	.word	0x00015280


	//   ....[77]....
        /*0c08*/ 	.word	0x00015290


	//   ....[78]....
        /*0c0c*/ 	.word	0x00015420


	//   ....[79]....
        /*0c10*/ 	.word	0x00015430


	//   ....[80]....
        /*0c14*/ 	.word	0x00015620


	//   ....[81]....
        /*0c18*/ 	.word	0x000157d0


	//   ....[82]....
        /*0c1c*/ 	.word	0x00015800


	//   ....[83]....
        /*0c20*/ 	.word	0x00015830


	//   ....[84]....
        /*0c24*/ 	.word	0x00015860


	//   ....[85]....
        /*0c28*/ 	.word	0x00015890


	//   ....[86]....
        /*0c2c*/ 	.word	0x000158c0


	//   ....[87]....
        /*0c30*/ 	.word	0x00015a30


	//   ....[88]....
        /*0c34*/ 	.word	0x00015a60


	//   ....[89]....
        /*0c38*/ 	.word	0x00015a90


	//   ....[90]....
        /*0c3c*/ 	.word	0x00015ac0


	//   ....[91]....
        /*0c40*/ 	.word	0x00015af0


	//   ....[92]....
        /*0c44*/ 	.word	0x00015b20


	//   ....[93]....
        /*0c48*/ 	.word	0x00015bb0


	//   ....[94]....
        /*0c4c*/ 	.word	0x00015c10


	//   ....[95]....
        /*0c50*/ 	.word	0x00015ca0


	//   ....[96]....
        /*0c54*/ 	.word	0x00016a50


	//   ....[97]....
        /*0c58*/ 	.word	0x00018950


	//   ....[98]....
        /*0c5c*/ 	.word	0x00018970


	//   ....[99]....
        /*0c60*/ 	.word	0x00018a00


	//   ....[100]....
        /*0c64*/ 	.word	0x00018a20


	//   ....[101]....
        /*0c68*/ 	.word	0x00018aa0


	//   ....[102]....
        /*0c6c*/ 	.word	0x00018ac0


	//   ....[103]....
        /*0c70*/ 	.word	0x00018b40


	//   ....[104]....
        /*0c74*/ 	.word	0x00018b60


	//   ....[105]....
        /*0c78*/ 	.word	0x00018be0


	//   ....[106]....
        /*0c7c*/ 	.word	0x00018c00


	//   ....[107]....
        /*0c80*/ 	.word	0x00018c10


	//   ....[108]....
        /*0c84*/ 	.word	0x00018c20


	//   ....[109]....
        /*0c88*/ 	.word	0x000193e0


	//   ....[110]....
        /*0c8c*/ 	.word	0x00019410


	//   ....[111]....
        /*0c90*/ 	.word	0x00019500


	//   ....[112]....
        /*0c94*/ 	.word	0x00019510


	//   ....[113]....
        /*0c98*/ 	.word	0x000195c0


	//   ....[114]....
        /*0c9c*/ 	.word	0x000195d0


	//   ....[115]....
        /*0ca0*/ 	.word	0x00019650


	//   ....[116]....
        /*0ca4*/ 	.word	0x00019660


	//   ....[117]....
        /*0ca8*/ 	.word	0x00019670


	//   ....[118]....
        /*0cac*/ 	.word	0x00019710


	//   ....[119]....
        /*0cb0*/ 	.word	0x00019740


	//   ....[120]....
        /*0cb4*/ 	.word	0x000197c0


	//   ....[121]....
        /*0cb8*/ 	.word	0x000197f0


	//   ....[122]....
        /*0cbc*/ 	.word	0x00019810


	//   ....[123]....
        /*0cc0*/ 	.word	0x00019860


	//   ....[124]....
        /*0cc4*/ 	.word	0x00019870


	//   ....[125]....
        /*0cc8*/ 	.word	0x00019f50


	//   ....[126]....
        /*0ccc*/ 	.word	0x00019f80


	//   ....[127]....
        /*0cd0*/ 	.word	0x00019fa0


	//   ....[128]....
        /*0cd4*/ 	.word	0x0001a070


	//   ....[129]....
        /*0cd8*/ 	.word	0x0001a0a0


	//   ....[130]....
        /*0cdc*/ 	.word	0x0001a110


	//   ....[131]....
        /*0ce0*/ 	.word	0x0001a180


	//   ....[132]....
        /*0ce4*/ 	.word	0x0001a190


	//   ....[133]....
        /*0ce8*/ 	.word	0x0001a210


	//   ....[134]....
        /*0cec*/ 	.word	0x0001a220


	//   ....[135]....
        /*0cf0*/ 	.word	0x0001a2a0


	//   ....[136]....
        /*0cf4*/ 	.word	0x0001a2b0


	//   ....[137]....
        /*0cf8*/ 	.word	0x0001a330


	//   ....[138]....
        /*0cfc*/ 	.word	0x0001a340


	//   ....[139]....
        /*0d00*/ 	.word	0x0001a3c0


	//   ....[140]....
        /*0d04*/ 	.word	0x0001a3d0


	//   ....[141]....
        /*0d08*/ 	.word	0x0001a900


	//   ....[142]....
        /*0d0c*/ 	.word	0x0001a920


	//   ....[143]....
        /*0d10*/ 	.word	0x0001a970


	//   ....[144]....
        /*0d14*/ 	.word	0x0001aa30


	//   ....[145]....
        /*0d18*/ 	.word	0x0001aa40


	//   ....[146]....
        /*0d1c*/ 	.word	0x0001aa70


	//   ....[147]....
        /*0d20*/ 	.word	0x0001ab00


	//   ....[148]....
        /*0d24*/ 	.word	0x0001abb0


	//   ....[149]....
        /*0d28*/ 	.word	0x0001abc0


	//   ....[150]....
        /*0d2c*/ 	.word	0x0001abf0


	//   ....[151]....
        /*0d30*/ 	.word	0x0001ac00


	//   ....[152]....
        /*0d34*/ 	.word	0x0001ac90


	//   ....[153]....
        /*0d38*/ 	.word	0x0001b3c0


	//   ....[154]....
        /*0d3c*/ 	.word	0x0001b3e0


	//   ....[155]....
        /*0d40*/ 	.word	0x0001b430


	//   ....[156]....
        /*0d44*/ 	.word	0x0001b440


	//   ....[157]....
        /*0d48*/ 	.word	0x0001b480


	//   ....[158]....
        /*0d4c*/ 	.word	0x0001b490


	//   ....[159]....
        /*0d50*/ 	.word	0x0001b4d0


	//   ....[160]....
        /*0d54*/ 	.word	0x0001b4e0


	//   ....[161]....
        /*0d58*/ 	.word	0x0001b520


	//   ....[162]....
        /*0d5c*/ 	.word	0x0001b530


	//   ....[163]....
        /*0d60*/ 	.word	0x0001b540


	//   ....[164]....
        /*0d64*/ 	.word	0x0001b580


	//   ....[165]....
        /*0d68*/ 	.word	0x0001b8c0


	//   ....[166]....
        /*0d6c*/ 	.word	0x0001b8e0


	//   ....[167]....
        /*0d70*/ 	.word	0x0001b8f0


	//   ....[168]....
        /*0d74*/ 	.word	0x0001b900


	//   ....[169]....
        /*0d78*/ 	.word	0x0001b920


	//   ....[170]....
        /*0d7c*/ 	.word	0x0001b990


	//   ....[171]....
        /*0d80*/ 	.word	0x0001ba00


	//   ....[172]....
        /*0d84*/ 	.word	0x0001ba20


	//   ....[173]....
        /*0d88*/ 	.word	0x0001ba30


	//   ....[174]....
        /*0d8c*/ 	.word	0x0001ba90


	//   ....[175]....
        /*0d90*/ 	.word	0x0001bab0


	//   ....[176]....
        /*0d94*/ 	.word	0x0001bb10


	//   ....[177]....
        /*0d98*/ 	.word	0x0001c010


	//   ....[178]....
        /*0d9c*/ 	.word	0x0001c040


	//   ....[179]....
        /*0da0*/ 	.word	0x0001c070


	//   ....[180]....
        /*0da4*/ 	.word	0x0001c0a0


	//   ....[181]....
        /*0da8*/ 	.word	0x0001c0d0


	//   ....[182]....
        /*0dac*/ 	.word	0x0001c100


	//   ....[183]....
        /*0db0*/ 	.word	0x0001c130


	//   ....[184]....
        /*0db4*/ 	.word	0x0001c160


	//   ....[185]....
        /*0db8*/ 	.word	0x0001c2e0


	//   ....[186]....
        /*0dbc*/ 	.word	0x0001c310


	//   ....[187]....
        /*0dc0*/ 	.word	0x0001c340


	//   ....[188]....
        /*0dc4*/ 	.word	0x0001c370


	//   ....[189]....
        /*0dc8*/ 	.word	0x0001c3a0


	//   ....[190]....
        /*0dcc*/ 	.word	0x0001c3d0


	//   ....[191]....
        /*0dd0*/ 	.word	0x0001c490


	//   ....[192]....
        /*0dd4*/ 	.word	0x0001c4b0


	//   ....[193]....
        /*0dd8*/ 	.word	0x0001c520


	//   ....[194]....
        /*0ddc*/ 	.word	0x0001cbc0


	//   ....[195]....
        /*0de0*/ 	.word	0x0001cee0


	//   ....[196]....
        /*0de4*/ 	.word	0x0001cf70


	//   ....[197]....
        /*0de8*/ 	.word	0x0001d000


	//   ....[198]....
        /*0dec*/ 	.word	0x0001d090


	//   ....[199]....
        /*0df0*/ 	.word	0x0001d170


	//   ....[200]....
        /*0df4*/ 	.word	0x0001d200


	//   ....[201]....
        /*0df8*/ 	.word	0x0001d290


	//   ....[202]....
        /*0dfc*/ 	.word	0x0001d320


	//   ....[203]....
        /*0e00*/ 	.word	0x0001d410


	//   ....[204]....
        /*0e04*/ 	.word	0x0001d4a0


	//   ....[205]....
        /*0e08*/ 	.word	0x0001d530


	//   ....[206]....
        /*0e0c*/ 	.word	0x0001d5c0


	//   ....[207]....
        /*0e10*/ 	.word	0x0001d690


	//   ....[208]....
        /*0e14*/ 	.word	0x0001d730


	//   ....[209]....
        /*0e18*/ 	.word	0x0001d7c0


	//   ....[210]....
        /*0e1c*/ 	.word	0x0001d810


	//   ....[211]....
        /*0e20*/ 	.word	0x0001d860


	//   ....[212]....
        /*0e24*/ 	.word	0x0001d8f0


	//   ....[213]....
        /*0e28*/ 	.word	0x0001d980


	//   ....[214]....
        /*0e2c*/ 	.word	0x0001d9d0


	//   ....[215]....
        /*0e30*/ 	.word	0x0001da20


	//   ....[216]....
        /*0e34*/ 	.word	0x0001db10


	//   ....[217]....
        /*0e38*/ 	.word	0x0001dbc0


	//   ....[218]....
        /*0e3c*/ 	.word	0x0001dc40


	//   ....[219]....
        /*0e40*/ 	.word	0x0001dcc0


	//   ....[220]....
        /*0e44*/ 	.word	0x0001dd60


	//   ....[221]....
        /*0e48*/ 	.word	0x0001de00


	//   ....[222]....
        /*0e4c*/ 	.word	0x0001de80


	//   ....[223]....
        /*0e50*/ 	.word	0x0001df90


	//   ....[224]....
        /*0e54*/ 	.word	0x0001e300


	//   ....[225]....
        /*0e58*/ 	.word	0x0001e350


	//   ....[226]....
        /*0e5c*/ 	.word	0x0001e3e0


	//   ....[227]....
        /*0e60*/ 	.word	0x0001e470


	//   ....[228]....
        /*0e64*/ 	.word	0x0001e500


	//   ....[229]....
        /*0e68*/ 	.word	0x0001e590


	//   ....[230]....
        /*0e6c*/ 	.word	0x0001e620


	//   ....[231]....
        /*0e70*/ 	.word	0x0001e6b0


	//   ....[232]....
        /*0e74*/ 	.word	0x0001e770


	//   ....[233]....
        /*0e78*/ 	.word	0x0001ea50


	//   ....[234]....
        /*0e7c*/ 	.word	0x0001eb40


	//   ....[235]....
        /*0e80*/ 	.word	0x0001ebe0


	//   ....[236]....
        /*0e84*/ 	.word	0x0001ec40


	//   ....[237]....
        /*0e88*/ 	.word	0x0001ed30


	//   ....[238]....
        /*0e8c*/ 	.word	0x0001eda0


	//   ....[239]....
        /*0e90*/ 	.word	0x0001ee90


	//   ....[240]....
        /*0e94*/ 	.word	0x0001ef00


	//   ....[241]....
        /*0e98*/ 	.word	0x0001eff0


	//   ....[242]....
        /*0e9c*/ 	.word	0x0001f060


	//   ....[243]....
        /*0ea0*/ 	.word	0x0001f150


	//   ....[244]....
        /*0ea4*/ 	.word	0x0001f1c0


	//   ....[245]....
        /*0ea8*/ 	.word	0x0001f2a0


	//   ....[246]....
        /*0eac*/ 	.word	0x0001f350


	//   ....[247]....
        /*0eb0*/ 	.word	0x0001f400


	//   ....[248]....
        /*0eb4*/ 	.word	0x0001f460


	//   ....[249]....
        /*0eb8*/ 	.word	0x0001f550


	//   ....[250]....
        /*0ebc*/ 	.word	0x0001f5b0


	//   ....[251]....
        /*0ec0*/ 	.word	0x0001f6d0


	//   ....[252]....
        /*0ec4*/ 	.word	0x0001f730


	//   ....[253]....
        /*0ec8*/ 	.word	0x0001f820


	//   ....[254]....
        /*0ecc*/ 	.word	0x0001f880


	//   ....[255]....
        /*0ed0*/ 	.word	0x0001f920


	//   ....[0]....
        /*0ed4*/ 	.word	0x0001f9f0


	//   ....[1]....
        /*0ed8*/ 	.word	0x0001fa90


	//   ....[2]....
        /*0edc*/ 	.word	0x0001fb60


	//   ....[3]....
        /*0ee0*/ 	.word	0x0001fc00


	//   ....[4]....
        /*0ee4*/ 	.word	0x0001fcb0


	//   ....[5]....
        /*0ee8*/ 	.word	0x0001fd50


	//   ....[6]....
        /*0eec*/ 	.word	0x0001ffc0


	//   ....[7]....
        /*0ef0*/ 	.word	0x00020070


	//   ....[8]....
        /*0ef4*/ 	.word	0x00020140


	//   ....[9]....
        /*0ef8*/ 	.word	0x00020230


	//   ....[10]....
        /*0efc*/ 	.word	0x000202f0


	//   ....[11]....
        /*0f00*/ 	.word	0x000203b0


	//   ....[12]....
        /*0f04*/ 	.word	0x00020470


	//   ....[13]....
        /*0f08*/ 	.word	0x00020530


	//   ....[14]....
        /*0f0c*/ 	.word	0x000205f0


	//   ....[15]....
        /*0f10*/ 	.word	0x000206b0


	//   ....[16]....
        /*0f14*/ 	.word	0x00020770


	//   ....[17]....
        /*0f18*/ 	.word	0x00020830


	//   ....[18]....
        /*0f1c*/ 	.word	0x000208f0


	//   ....[19]....
        /*0f20*/ 	.word	0x000209a0


	//   ....[20]....
        /*0f24*/ 	.word	0x00020a00


	//   ....[21]....
        /*0f28*/ 	.word	0x00020ae0


	//   ....[22]....
        /*0f2c*/ 	.word	0x00020c20


	//   ....[23]....
        /*0f30*/ 	.word	0x00020d00


	//   ....[24]....
        /*0f34*/ 	.word	0x00020d90


	//   ....[25]....
        /*0f38*/ 	.word	0x00020ea0


	//   ....[26]....
        /*0f3c*/ 	.word	0x00020f00


	//   ....[27]....
        /*0f40*/ 	.word	0x00021010


	//   ....[28]....
        /*0f44*/ 	.word	0x00021070


	//   ....[29]....
        /*0f48*/ 	.word	0x00021180


	//   ....[30]....
        /*0f4c*/ 	.word	0x000211e0


	//   ....[31]....
        /*0f50*/ 	.word	0x000212f0


	//   ....[32]....
        /*0f54*/ 	.word	0x00021350


	//   ....[33]....
        /*0f58*/ 	.word	0x00021410


	//   ....[34]....
        /*0f5c*/ 	.word	0x00021570


	//   ....[35]....
        /*0f60*/ 	.word	0x00021610


	//   ....[36]....
        /*0f64*/ 	.word	0x00021670


	//   ....[37]....
        /*0f68*/ 	.word	0x00021720


	//   ....[38]....
        /*0f6c*/ 	.word	0x00021780


	//   ....[39]....
        /*0f70*/ 	.word	0x00021830


	//   ....[40]....
        /*0f74*/ 	.word	0x00021890


	//   ....[41]....
        /*0f78*/ 	.word	0x00021940


	//   ....[42]....
        /*0f7c*/ 	.word	0x000219a0


	//   ....[43]....
        /*0f80*/ 	.word	0x00021a50


	//   ....[44]....
        /*0f84*/ 	.word	0x00021ab0


	//   ....[45]....
        /*0f88*/ 	.word	0x00021b60


	//   ....[46]....
        /*0f8c*/ 	.word	0x00021c50


	//   ....[47]....
        /*0f90*/ 	.word	0x00021cf0


	//   ....[48]....
        /*0f94*/ 	.word	0x00021d50


	//   ....[49]....
        /*0f98*/ 	.word	0x00021e20


	//   ....[50]....
        /*0f9c*/ 	.word	0x00021e80


	//   ....[51]....
        /*0fa0*/ 	.word	0x00021f50


	//   ....[52]....
        /*0fa4*/ 	.word	0x00021fb0


	//   ....[53]....
        /*0fa8*/ 	.word	0x00022080


	//   ....[54]....
        /*0fac*/ 	.word	0x000220e0


	//   ....[55]....
        /*0fb0*/ 	.word	0x000221b0


	//   ....[56]....
        /*0fb4*/ 	.word	0x00022210


	//   ....[57]....
        /*0fb8*/ 	.word	0x000222e0


	//   ....[58]....
        /*0fbc*/ 	.word	0x00022370


	//   ....[59]....
        /*0fc0*/ 	.word	0x00022410


	//   ....[60]....
        /*0fc4*/ 	.word	0x00022530


	//   ....[61]....
        /*0fc8*/ 	.word	0x000225a0


	//   ....[62]....
        /*0fcc*/ 	.word	0x00022610


	//   ....[63]....
        /*0fd0*/ 	.word	0x00022680


	//   ....[64]....
        /*0fd4*/ 	.word	0x000226f0


	//   ....[65]....
        /*0fd8*/ 	.word	0x00022770


	//   ....[66]....
        /*0fdc*/ 	.word	0x00022800


	//   ....[67]....
        /*0fe0*/ 	.word	0x00022890


	//   ....[68]....
        /*0fe4*/ 	.word	0x00022900


	//   ....[69]....
        /*0fe8*/ 	.word	0x00022970


	//   ....[70]....
        /*0fec*/ 	.word	0x000229e0


	//   ....[71]....
        /*0ff0*/ 	.word	0x00022a60


	//   ....[72]....
        /*0ff4*/ 	.word	0x00022ad0


	//   ....[73]....
        /*0ff8*/ 	.word	0x00022b70


	//   ....[74]....
        /*0ffc*/ 	.word	0x00022c00


	//   ....[75]....
        /*1000*/ 	.word	0x00022d20


	//----- nvinfo : EIATTR_REG_RECONFIG
	.align		4
.L_647:
        /*1004*/ 	.byte	0x01, 0x54
	.zero		2


	//----- nvinfo : EIATTR_SYSCALL_OFFSETS
	.align		4
        /*1008*/ 	.byte	0x04, 0x46
        /*100a*/ 	.short	(.L_649 - .L_648)


	//   ....[0]....
.L_648:
        /*100c*/ 	.word	0x000018d0


	//   ....[1]....
        /*1010*/ 	.word	0x00001a20


	//   ....[2]....
        /*1014*/ 	.word	0x00006630


	//   ....[3]....
        /*1018*/ 	.word	0x00006950


	//   ....[4]....
        /*101c*/ 	.word	0x00017f60


	//   ....[5]....
        /*1020*/ 	.word	0x000180b0


	//   ....[6]....
        /*1024*/ 	.word	0x000181a0


	//   ....[7]....
        /*1028*/ 	.word	0x00018fe0


	//   ....[8]....
        /*102c*/ 	.word	0x00019b40


	//----- nvinfo : EIATTR_MBARRIER_INSTR_OFFSETS
	.align		4
.L_649:
        /*1030*/ 	.byte	0x04, 0x39
        /*1032*/ 	.short	(.L_651 - .L_650)


	//   ....[0]....
.L_650:
        /*1034*/ 	.word	0x00000280
        /*1038*/ 	.word	0x000000ff
        /*103c*/ 	.word	0x00032400
        /*1040*/ 	.short	0x0100
        /*1042*/ 	.byte	0x08
	.zero		1


	//   ....[1]....
        /*1044*/ 	.word	0x00000290
        /*1048*/ 	.word	0x000000ff
        /*104c*/ 	.word	0x00032410
        /*1050*/ 	.short	0x0100
        /*1052*/ 	.byte	0x08
	.zero		1


	//   ....[2]....
        /*1054*/ 	.word	0x000002a0
        /*1058*/ 	.word	0x000000ff
        /*105c*/ 	.word	0x00032420
        /*1060*/ 	.short	0x0100
        /*1062*/ 	.byte	0x08
	.zero		1


	//   ....[3]....
        /*1064*/ 	.word	0x00000390
        /*1068*/ 	.word	0x000000ff
        /*106c*/ 	.word	0x00032430
        /*1070*/ 	.short	0x0100
        /*1072*/ 	.byte	0x08
	.zero		1


	//   ....[4]....
        /*1074*/ 	.word	0x000003a0
        /*1078*/ 	.word	0x000000ff
        /*107c*/ 	.word	0x00032440
        /*1080*/ 	.short	0x0100
        /*1082*/ 	.byte	0x08
	.zero		1


	//   ....[5]....
        /*1084*/ 	.word	0x000003b0
        /*1088*/ 	.word	0x000000ff
        /*108c*/ 	.word	0x00032438
        /*1090*/ 	.short	0x0100
        /*1092*/ 	.byte	0x08
	.zero		1


	//   ....[6]....
        /*1094*/ 	.word	0x000003c0
        /*1098*/ 	.word	0x000000ff
        /*109c*/ 	.word	0x00032448
        /*10a0*/ 	.short	0x0100
        /*10a2*/ 	.byte	0x08
	.zero		1


	//   ....[7]....
        /*10a4*/ 	.word	0x000004f0
        /*10a8*/ 	.word	0x000000ff
        /*10ac*/ 	.word	0x00032450
        /*10b0*/ 	.short	0x0100
        /*10b2*/ 	.byte	0x08
	.zero		1


	//   ....[8]....
        /*10b4*/ 	.word	0x00000500
        /*10b8*/ 	.word	0x000000ff
        /*10bc*/ 	.word	0x00032460
        /*10c0*/ 	.short	0x0100
        /*10c2*/ 	.byte	0x08
	.zero		1


	//   ....[9]....
        /*10c4*/ 	.word	0x00000510
        /*10c8*/ 	.word	0x000000ff
        /*10cc*/ 	.word	0x00032458
        /*10d0*/ 	.short	0x0100
        /*10d2*/ 	.byte	0x08
	.zero		1


	//   ....[10]....
        /*10d4*/ 	.word	0x00000520
        /*10d8*/ 	.word	0x000000ff
        /*10dc*/ 	.word	0x00032468
        /*10e0*/ 	.short	0x0100
        /*10e2*/ 	.byte	0x08
	.zero		1


	//   ....[11]....
        /*10e4*/ 	.word	0x00000610
        /*10e8*/ 	.word	0x000000ff
        /*10ec*/ 	.word	0x00032470
        /*10f0*/ 	.short	0x0100
        /*10f2*/ 	.byte	0x06
	.zero		1


	//   ....[12]....
        /*10f4*/ 	.word	0x00000620
        /*10f8*/ 	.word	0x000000ff
        /*10fc*/ 	.word	0x00032480
        /*1100*/ 	.short	0x0100
        /*1102*/ 	.byte	0x06
	.zero		1


	//   ....[13]....
        /*1104*/ 	.word	0x00000630
        /*1108*/ 	.word	0x000000ff
        /*110c*/ 	.word	0x00032478
        /*1110*/ 	.short	0x0100
        /*1112*/ 	.byte	0x06
	.zero		1


	//   ....[14]....
        /*1114*/ 	.word	0x00000640
        /*1118*/ 	.word	0x000000ff
        /*111c*/ 	.word	0x00032488
        /*1120*/ 	.short	0x0100
        /*1122*/ 	.byte	0x06
	.zero		1


	//   ....[15]....
        /*1124*/ 	.word	0x00000770
        /*1128*/ 	.word	0x000000ff
        /*112c*/ 	.word	0x00032490
        /*1130*/ 	.short	0x0100
        /*1132*/ 	.byte	0x08
	.zero		1


	//   ....[16]....
        /*1134*/ 	.word	0x00000780
        /*1138*/ 	.word	0x000000ff
        /*113c*/ 	.word	0x000324a0
        /*1140*/ 	.short	0x0100
        /*1142*/ 	.byte	0x08
	.zero		1


	//   ....[17]....
        /*1144*/ 	.word	0x00000790
        /*1148*/ 	.word	0x000000ff
        /*114c*/ 	.word	0x00032498
        /*1150*/ 	.short	0x0100
        /*1152*/ 	.byte	0x08
	.zero		1


	//   ....[18]....
        /*1154*/ 	.word	0x000007a0
        /*1158*/ 	.word	0x000000ff
        /*115c*/ 	.word	0x000324a8
        /*1160*/ 	.short	0x0100
        /*1162*/ 	.byte	0x08
	.zero		1


	//   ....[19]....
        /*1164*/ 	.word	0x000008d0
        /*1168*/ 	.word	0x000000ff
        /*116c*/ 	.word	0x000324b0
        /*1170*/ 	.short	0x0100
        /*1172*/ 	.byte	0x08
	.zero		1


	//   ....[20]....
        /*1174*/ 	.word	0x000008e0
        /*1178*/ 	.word	0x000000ff
        /*117c*/ 	.word	0x000324c0
        /*1180*/ 	.short	0x0100
        /*1182*/ 	.byte	0x08
	.zero		1


	//   ....[21]....
        /*1184*/ 	.word	0x000008f0
        /*1188*/ 	.word	0x000000ff
        /*118c*/ 	.word	0x000324b8
        /*1190*/ 	.short	0x0100
        /*1192*/ 	.byte	0x08
	.zero		1


	//   ....[22]....
        /*1194*/ 	.word	0x00000900
        /*1198*/ 	.word	0x000000ff
        /*119c*/ 	.word	0x000324c8
        /*11a0*/ 	.short	0x0100
        /*11a2*/ 	.byte	0x08
	.zero		1


	//   ....[23]....
        /*11a4*/ 	.word	0x00002cf0
        /*11a8*/ 	.word	0x00000056
        /*11ac*/ 	.word	0x00032490
        /*11b0*/ 	.short	0x010a
        /*11b2*/ 	.byte	0x3f
	.zero		1


	//   ....[24]....
        /*11b4*/ 	.word	0x00003f90
        /*11b8*/ 	.word	0x00000056
        /*11bc*/ 	.word	0x00032490
        /*11c0*/ 	.short	0x010a
        /*11c2*/ 	.byte	0x3f
	.zero		1


	//   ....[25]....
        /*11c4*/ 	.word	0x00004ff0
        /*11c8*/ 	.word	0x00000056
        /*11cc*/ 	.word	0x00032490
        /*11d0*/ 	.short	0x010a
        /*11d2*/ 	.byte	0x3f
	.zero		1


	//   ....[26]....
        /*11d4*/ 	.word	0x000054b0
        /*11d8*/ 	.word	0x00000008
        /*11dc*/ 	.word	0x00000000
        /*11e0*/ 	.short	0x0101
        /*11e2*/ 	.byte	0x3f
	.zero		1


	//   ....[27]....
        /*11e4*/ 	.word	0x000054f0
        /*11e8*/ 	.word	0x00000056
        /*11ec*/ 	.word	0x000324b0
        /*11f0*/ 	.short	0x010a
        /*11f2*/ 	.byte	0x3f
	.zero		1


	//   ....[28]....
        /*11f4*/ 	.word	0x00005d90
        /*11f8*/ 	.word	0x00000056
        /*11fc*/ 	.word	0x00000000
        /*1200*/ 	.short	0x0101
        /*1202*/ 	.byte	0x3f
	.zero		1


	//   ....[29]....
        /*1204*/ 	.word	0x000066d0
        /*1208*/ 	.word	0x00000016
        /*120c*/ 	.word	0x00032400
        /*1210*/ 	.short	0x010a
        /*1212*/ 	.byte	0x3f
	.zero		1


	//   ....[30]....
        /*1214*/ 	.word	0x00006720
        /*1218*/ 	.word	0x00000016
        /*121c*/ 	.word	0x00032400
        /*1220*/ 	.short	0x010a
        /*1222*/ 	.byte	0x3f
	.zero		1


	//   ....[31]....
        /*1224*/ 	.word	0x000071e0
        /*1228*/ 	.word	0x00000016
        /*122c*/ 	.word	0x00032400
        /*1230*/ 	.short	0x010a
        /*1232*/ 	.byte	0x3f
	.zero		1


	//   ....[32]....
        /*1234*/ 	.word	0x000086c0
        /*1238*/ 	.word	0x00000016
        /*123c*/ 	.word	0x00032400
        /*1240*/ 	.short	0x010a
        /*1242*/ 	.byte	0x3f
	.zero		1


	//   ....[33]....
        /*1244*/ 	.word	0x000095e0
        /*1248*/ 	.word	0x00000009
        /*124c*/ 	.word	0x00032430
        /*1250*/ 	.short	0x010a
        /*1252*/ 	.byte	0x3f
	.zero		1


	//   ....[34]....
        /*1254*/ 	.word	0x00009670
        /*1258*/ 	.word	0x00000009
        /*125c*/ 	.word	0x00032430
        /*1260*/ 	.short	0x010a
        /*1262*/ 	.byte	0x3f
	.zero		1


	//   ....[35]....
        /*1264*/ 	.word	0x000099a0
        /*1268*/ 	.word	0x00000016
        /*126c*/ 	.word	0x00032410
        /*1270*/ 	.short	0x010a
        /*1272*/ 	.byte	0x3f
	.zero		1


	//   ....[36]....
        /*1274*/ 	.word	0x000099f0
        /*1278*/ 	.word	0x00000009
        /*127c*/ 	.word	0x00032450
        /*1280*/ 	.short	0x010a
        /*1282*/ 	.byte	0x3f
	.zero		1


	//   ....[37]....
        /*1284*/ 	.word	0x00009a30
        /*1288*/ 	.word	0x00000009
        /*128c*/ 	.word	0x00032450
        /*1290*/ 	.short	0x010a
        /*1292*/ 	.byte	0x3f
	.zero		1


	//   ....[38]....
        /*1294*/ 	.word	0x0000b450
        /*1298*/ 	.word	0x00000006
        /*129c*/ 	.word	0x00000000
        /*12a0*/ 	.short	0x0101
        /*12a2*/ 	.byte	0x3f
	.zero		1


	//   ....[39]....
        /*12a4*/ 	.word	0x0000c060
        /*12a8*/ 	.word	0x00000009
        /*12ac*/ 	.word	0x00000000
        /*12b0*/ 	.short	0x0101
        /*12b2*/ 	.byte	0x3f
	.zero		1


	//   ....[40]....
        /*12b4*/ 	.word	0x0000c190
        /*12b8*/ 	.word	0x0000000a
        /*12bc*/ 	.word	0x00032430
        /*12c0*/ 	.short	0x010a
        /*12c2*/ 	.byte	0x3f
	.zero		1


	//   ....[41]....
        /*12c4*/ 	.word	0x0000c200
        /*12c8*/ 	.word	0x0000000a
        /*12cc*/ 	.word	0x00032430
        /*12d0*/ 	.short	0x010a
        /*12d2*/ 	.byte	0x3f
	.zero		1


	//   ....[42]....
        /*12d4*/ 	.word	0x0000c4a0
        /*12d8*/ 	.word	0x0000000a
        /*12dc*/ 	.word	0x00032450
        /*12e0*/ 	.short	0x010a
        /*12e2*/ 	.byte	0x3f
	.zero		1


	//   ....[43]....
        /*12e4*/ 	.word	0x0000c4e0
        /*12e8*/ 	.word	0x0000000a
        /*12ec*/ 	.word	0x00032450
        /*12f0*/ 	.short	0x010a
        /*12f2*/ 	.byte	0x3f
	.zero		1


	//   ....[44]....
        /*12f4*/ 	.word	0x0000e7f0
        /*12f8*/ 	.word	0x0000000c
        /*12fc*/ 	.word	0x00000000
        /*1300*/ 	.short	0x0101
        /*1302*/ 	.byte	0x3f
	.zero		1


	//   ....[45]....
        /*1304*/ 	.word	0x0000f1a0
        /*1308*/ 	.word	0x0000000a
        /*130c*/ 	.word	0x00000000
        /*1310*/ 	.short	0x0101
        /*1312*/ 	.byte	0x3f
	.zero		1


	//   ....[46]....
        /*1314*/ 	.word	0x0000f2a0
        /*1318*/ 	.word	0x0000000a
        /*131c*/ 	.word	0x00032430
        /*1320*/ 	.short	0x010a
        /*1322*/ 	.byte	0x3f
	.zero		1


	//   ....[47]....
        /*1324*/ 	.word	0x0000f310
        /*1328*/ 	.word	0x0000000a
        /*132c*/ 	.word	0x00032430
        /*1330*/ 	.short	0x010a
        /*1332*/ 	.byte	0x3f
	.zero		1


	//   ....[48]....
        /*1334*/ 	.word	0x0000f5b0
        /*1338*/ 	.word	0x0000000a
        /*133c*/ 	.word	0x00032450
        /*1340*/ 	.short	0x010a
        /*1342*/ 	.byte	0x3f
	.zero		1


	//   ....[49]....
        /*1344*/ 	.word	0x0000f5f0
        /*1348*/ 	.word	0x0000000a
        /*134c*/ 	.word	0x00032450
        /*1350*/ 	.short	0x010a
        /*1352*/ 	.byte	0x3f
	.zero		1


	//   ....[50]....
        /*1354*/ 	.word	0x00011170
        /*1358*/ 	.word	0x0000000d
        /*135c*/ 	.word	0x00000000
        /*1360*/ 	.short	0x0101
        /*1362*/ 	.byte	0x3f
	.zero		1


	//   ....[51]....
        /*1364*/ 	.word	0x00011ad0
        /*1368*/ 	.word	0x0000000a
        /*136c*/ 	.word	0x00000000
        /*1370*/ 	.short	0x0101
        /*1372*/ 	.byte	0x3f
	.zero		1


	//   ....[52]....
        /*1374*/ 	.word	0x00014100
        /*1378*/ 	.word	0x00000003
        /*137c*/ 	.word	0x00000000
        /*1380*/ 	.short	0x0101
        /*1382*/ 	.byte	0x3f
	.zero		1


	//   ....[53]....
        /*1384*/ 	.word	0x00016b30
        /*1388*/ 	.word	0x00000016
        /*138c*/ 	.word	0x00032420
        /*1390*/ 	.short	0x010a
        /*1392*/ 	.byte	0x3f
	.zero		1


	//   ....[54]....
        /*1394*/ 	.word	0x00016bc0
        /*1398*/ 	.word	0x00000003
        /*139c*/ 	.word	0x000324a0
        /*13a0*/ 	.short	0x010a
        /*13a2*/ 	.byte	0x3f
	.zero		1


	//   ....[55]....
        /*13a4*/ 	.word	0x00016e10
        /*13a8*/ 	.word	0x00000003
        /*13ac*/ 	.word	0x000324c0
        /*13b0*/ 	.short	0x010a
        /*13b2*/ 	.byte	0x3f
	.zero		1


	//   ....[56]....
        /*13b4*/ 	.word	0x00017420
        /*13b8*/ 	.word	0x00000008
        /*13bc*/ 	.word	0x000324a0
        /*13c0*/ 	.short	0x010a
        /*13c2*/ 	.byte	0x3f
	.zero		1


	//   ....[57]....
        /*13c4*/ 	.word	0x00017660
        /*13c8*/ 	.word	0x00000008
        /*13cc*/ 	.word	0x000324c0
        /*13d0*/ 	.short	0x010a
        /*13d2*/ 	.byte	0x3f
	.zero		1


	//   ....[58]....
        /*13d4*/ 	.word	0x000186b0
        /*13d8*/ 	.word	0x0000001e
        /*13dc*/ 	.word	0x00032440
        /*13e0*/ 	.short	0x010a
        /*13e2*/ 	.byte	0x3f
	.zero		1


	//   ....[59]....
        /*13e4*/ 	.word	0x00018d20
        /*13e8*/ 	.word	0x0000001e
        /*13ec*/ 	.word	0x00032430
        /*13f0*/ 	.short	0x0107
        /*13f2*/ 	.byte	0x3f
	.zero		1


	//   ....[60]....
        /*13f4*/ 	.word	0x00018df0
        /*13f8*/ 	.word	0x0000001e
        /*13fc*/ 	.word	0x00032430
        /*1400*/ 	.short	0x0101
        /*1402*/ 	.byte	0x3f
	.zero		1


	//   ....[61]....
        /*1404*/ 	.word	0x00019980
        /*1408*/ 	.word	0x00000016
        /*140c*/ 	.word	0x00032400
        /*1410*/ 	.short	0x0107
        /*1412*/ 	.byte	0x3f
	.zero		1


	//   ....[62]....
        /*1414*/ 	.word	0x00019a10
        /*1418*/ 	.word	0x00000016
        /*141c*/ 	.word	0x00032400
        /*1420*/ 	.short	0x0101
        /*1422*/ 	.byte	0x3f
	.zero		1


	//   ....[63]....
        /*1424*/ 	.word	0x0001a4c0
        /*1428*/ 	.word	0x00000016
        /*142c*/ 	.word	0x00032410
        /*1430*/ 	.short	0x0107
        /*1432*/ 	.byte	0x3f
	.zero		1


	//   ....[64]....
        /*1434*/ 	.word	0x0001a5c0
        /*1438*/ 	.word	0x00000016
        /*143c*/ 	.word	0x00032410
        /*1440*/ 	.short	0x0101
        /*1442*/ 	.byte	0x3f
	.zero		1


	//   ....[65]....
        /*1444*/ 	.word	0x0001a5e0
        /*1448*/ 	.word	0x00000016
        /*144c*/ 	.word	0x00032420
        /*1450*/ 	.short	0x010a
        /*1452*/ 	.byte	0x3f
	.zero		1


	//   ....[66]....
        /*1454*/ 	.word	0x0001a670
        /*1458*/ 	.word	0x0000001e
        /*145c*/ 	.word	0x00032460
        /*1460*/ 	.short	0x010a
        /*1462*/ 	.byte	0x3f
	.zero		1


	//   ....[67]....
        /*1464*/ 	.word	0x0001ae10
        /*1468*/ 	.word	0x0000001e
        /*146c*/ 	.word	0x00032450
        /*1470*/ 	.short	0x0107
        /*1472*/ 	.byte	0x3f
	.zero		1


	//   ....[68]....
        /*1474*/ 	.word	0x0001aee0
        /*1478*/ 	.word	0x0000001e
        /*147c*/ 	.word	0x00032450
        /*1480*/ 	.short	0x0101
        /*1482*/ 	.byte	0x3f
	.zero		1


	//   ....[69]....
        /*1484*/ 	.word	0x0001b220
        /*1488*/ 	.word	0x00000006
        /*148c*/ 	.word	0x00032440
        /*1490*/ 	.short	0x010a
        /*1492*/ 	.byte	0x3f
	.zero		1


	//   ....[70]....
        /*1494*/ 	.word	0x0001b600
        /*1498*/ 	.word	0x00000006
        /*149c*/ 	.word	0x00032430
        /*14a0*/ 	.short	0x0107
        /*14a2*/ 	.byte	0x3f
	.zero		1


	//   ....[71]....
        /*14a4*/ 	.word	0x0001b6c0
        /*14a8*/ 	.word	0x00000006
        /*14ac*/ 	.word	0x00032430
        /*14b0*/ 	.short	0x0101
        /*14b2*/ 	.byte	0x3f
	.zero		1


	//   ....[72]....
        /*14b4*/ 	.word	0x0001b6f0
        /*14b8*/ 	.word	0x00000006
        /*14bc*/ 	.word	0x00032460
        /*14c0*/ 	.short	0x010a
        /*14c2*/ 	.byte	0x3f
	.zero		1


	//   ....[73]....
        /*14c4*/ 	.word	0x0001bc10
        /*14c8*/ 	.word	0x00000006
        /*14cc*/ 	.word	0x00032450
        /*14d0*/ 	.short	0x0107
        /*14d2*/ 	.byte	0x3f
	.zero		1


	//   ....[74]....
        /*14d4*/ 	.word	0x0001bcd0
        /*14d8*/ 	.word	0x00000006
        /*14dc*/ 	.word	0x00032450
        /*14e0*/ 	.short	0x0101
        /*14e2*/ 	.byte	0x3f
	.zero		1


	//   ....[75]....
        /*14e4*/ 	.word	0x0001cb40
        /*14e8*/ 	.word	0x00000005
        /*14ec*/ 	.word	0x00032420
        /*14f0*/ 	.short	0x010a
        /*14f2*/ 	.byte	0x3f
	.zero		1


	//   ....[76]....
        /*14f4*/ 	.word	0x0001ccb0
        /*14f8*/ 	.word	0x00000003
        /*14fc*/ 	.word	0x00032440
        /*1500*/ 	.short	0x010a
        /*1502*/ 	.byte	0x3f
	.zero		1


	//   ....[77]....
        /*1504*/ 	.word	0x0001cd50
        /*1508*/ 	.word	0x00000019
        /*150c*/ 	.word	0x00032440
        /*1510*/ 	.short	0x010a
        /*1512*/ 	.byte	0x3f
	.zero		1


	//   ....[78]....
        /*1514*/ 	.word	0x0001cd90
        /*1518*/ 	.word	0x00000003
        /*151c*/ 	.word	0x00032460
        /*1520*/ 	.short	0x010a
        /*1522*/ 	.byte	0x3f
	.zero		1


	//   ....[79]....
        /*1524*/ 	.word	0x0001cdd0
        /*1528*/ 	.word	0x00000019
        /*152c*/ 	.word	0x00032460
        /*1530*/ 	.short	0x010a
        /*1532*/ 	.byte	0x3f
	.zero		1


	//   ....[80]....
        /*1534*/ 	.word	0x0001ce30
        /*1538*/ 	.word	0x00000056
        /*153c*/ 	.word	0x00032490
        /*1540*/ 	.short	0x010a
        /*1542*/ 	.byte	0x3f
	.zero		1


	//   ....[81]....
        /*1544*/ 	.word	0x0001d0c0
        /*1548*/ 	.word	0x00000056
        /*154c*/ 	.word	0x00032490
        /*1550*/ 	.short	0x010a
        /*1552*/ 	.byte	0x3f
	.zero		1


	//   ....[82]....
        /*1554*/ 	.word	0x0001d360
        /*1558*/ 	.word	0x00000056
        /*155c*/ 	.word	0x00032490
        /*1560*/ 	.short	0x010a
        /*1562*/ 	.byte	0x3f
	.zero		1


	//   ....[83]....
        /*1564*/ 	.word	0x0001d5f0
        /*1568*/ 	.word	0x00000056
        /*156c*/ 	.word	0x000324b0
        /*1570*/ 	.short	0x010a
        /*1572*/ 	.byte	0x3f
	.zero		1


	//   ....[84]....
        /*1574*/ 	.word	0x0001da50
        /*1578*/ 	.word	0x00000016
        /*157c*/ 	.word	0x00032400
        /*1580*/ 	.short	0x010a
        /*1582*/ 	.byte	0x3f
	.zero		1


	//   ....[85]....
        /*1584*/ 	.word	0x0001e030
        /*1588*/ 	.word	0x00000016
        /*158c*/ 	.word	0x00032400
        /*1590*/ 	.short	0x010a
        /*1592*/ 	.byte	0x3f
	.zero		1


	//   ....[86]....
        /*1594*/ 	.word	0x0001e080
        /*1598*/ 	.word	0x00000009
        /*159c*/ 	.word	0x00032430
        /*15a0*/ 	.short	0x010a
        /*15a2*/ 	.byte	0x3f
	.zero		1


	//   ....[87]....
        /*15a4*/ 	.word	0x0001e0d0
        /*15a8*/ 	.word	0x00000016
        /*15ac*/ 	.word	0x00032410
        /*15b0*/ 	.short	0x010a
        /*15b2*/ 	.byte	0x3f
	.zero		1


	//   ....[88]....
        /*15b4*/ 	.word	0x0001e120
        /*15b8*/ 	.word	0x00000009
        /*15bc*/ 	.word	0x00032450
        /*15c0*/ 	.short	0x010a
        /*15c2*/ 	.byte	0x3f
	.zero		1


	//   ....[89]....
        /*15c4*/ 	.word	0x0001e170
        /*15c8*/ 	.word	0x0000000a
        /*15cc*/ 	.word	0x00032430
        /*15d0*/ 	.short	0x010a
        /*15d2*/ 	.byte	0x3f
	.zero		1


	//   ....[90]....
        /*15d4*/ 	.word	0x0001e1c0
        /*15d8*/ 	.word	0x0000000a
        /*15dc*/ 	.word	0x00032450
        /*15e0*/ 	.short	0x010a
        /*15e2*/ 	.byte	0x3f
	.zero		1


	//   ....[91]....
        /*15e4*/ 	.word	0x0001e210
        /*15e8*/ 	.word	0x0000000a
        /*15ec*/ 	.word	0x00032430
        /*15f0*/ 	.short	0x010a
        /*15f2*/ 	.byte	0x3f
	.zero		1


	//   ....[92]....
        /*15f4*/ 	.word	0x0001e260
        /*15f8*/ 	.word	0x0000000a
        /*15fc*/ 	.word	0x00032450
        /*1600*/ 	.short	0x010a
        /*1602*/ 	.byte	0x3f
	.zero		1


	//   ....[93]....
        /*1604*/ 	.word	0x0001e830
        /*1608*/ 	.word	0x00000016
        /*160c*/ 	.word	0x00032420
        /*1610*/ 	.short	0x010a
        /*1612*/ 	.byte	0x3f
	.zero		1


	//   ....[94]....
        /*1614*/ 	.word	0x0001e880
        /*1618*/ 	.word	0x00000003
        /*161c*/ 	.word	0x000324a0
        /*1620*/ 	.short	0x010a
        /*1622*/ 	.byte	0x3f
	.zero		1


	//   ....[95]....
        /*1624*/ 	.word	0x0001e8d0
        /*1628*/ 	.word	0x00000003
        /*162c*/ 	.word	0x000324c0
        /*1630*/ 	.short	0x010a
        /*1632*/ 	.byte	0x3f
	.zero		1


	//   ....[96]....
        /*1634*/ 	.word	0x0001e920
        /*1638*/ 	.word	0x00000008
        /*163c*/ 	.word	0x000324a0
        /*1640*/ 	.short	0x010a
        /*1642*/ 	.byte	0x3f
	.zero		1


	//   ....[97]....
        /*1644*/ 	.word	0x0001e970
        /*1648*/ 	.word	0x00000008
        /*164c*/ 	.word	0x000324c0
        /*1650*/ 	.short	0x010a
        /*1652*/ 	.byte	0x3f
	.zero		1


	//   ....[98]....
        /*1654*/ 	.word	0x0001ea90
        /*1658*/ 	.word	0x0000001e
        /*165c*/ 	.word	0x00032440
        /*1660*/ 	.short	0x010a
        /*1662*/ 	.byte	0x3f
	.zero		1


	//   ....[99]....
        /*1664*/ 	.word	0x00020b20
        /*1668*/ 	.word	0x00000016
        /*166c*/ 	.word	0x00032420
        /*1670*/ 	.short	0x010a
        /*1672*/ 	.byte	0x3f
	.zero		1


	//   ....[100]....
        /*1674*/ 	.word	0x00020b70
        /*1678*/ 	.word	0x0000001e
        /*167c*/ 	.word	0x00032460
        /*1680*/ 	.short	0x010a
        /*1682*/ 	.byte	0x3f
	.zero		1


	//   ....[101]....
        /*1684*/ 	.word	0x000214c0
        /*1688*/ 	.word	0x00000006
        /*168c*/ 	.word	0x00032440
        /*1690*/ 	.short	0x010a
        /*1692*/ 	.byte	0x3f
	.zero		1


	//   ....[102]....
        /*1694*/ 	.word	0x00021ba0
        /*1698*/ 	.word	0x00000006
        /*169c*/ 	.word	0x00032460
        /*16a0*/ 	.short	0x010a
        /*16a2*/ 	.byte	0x3f
	.zero		1


	//   ....[103]....
        /*16a4*/ 	.word	0x00022c40
        /*16a8*/ 	.word	0x00000005
        /*16ac*/ 	.word	0x00032420
        /*16b0*/ 	.short	0x010a
        /*16b2*/ 	.byte	0x3f
	.zero		1


	//   ....[104]....
        /*16b4*/ 	.word	0x00022de0
        /*16b8*/ 	.word	0x00000003
        /*16bc*/ 	.word	0x00032440
        /*16c0*/ 	.short	0x010a
        /*16c2*/ 	.byte	0x3f
	.zero		1


	//   ....[105]....
        /*16c4*/ 	.word	0x00022e30
        /*16c8*/ 	.word	0x00000019
        /*16cc*/ 	.word	0x00032440
        /*16d0*/ 	.short	0x010a
        /*16d2*/ 	.byte	0x3f
	.zero		1


	//   ....[106]....
        /*16d4*/ 	.word	0x00022e80
        /*16d8*/ 	.word	0x00000003
        /*16dc*/ 	.word	0x00032460
        /*16e0*/ 	.short	0x010a
        /*16e2*/ 	.byte	0x3f
	.zero		1


	//----- nvinfo : EIATTR_NUM_MBARRIERS
	.align		4
.L_651:
        /*16e4*/ 	.byte	0x03, 0x38
        /*16e6*/ 	.short	0x0017


	//----- nvinfo : EIATTR_EXIT_INSTR_OFFSETS
	.align		4
        /*16e8*/ 	.byte	0x04, 0x1c
        /*16ea*/ 	.short	(.L_653 - .L_652)


	//   ....[0]....
.L_652:
        /*16ec*/ 	.word	0x0001ce20


	//----- nvinfo : EIATTR_MAX_THREADS
	.align		4
.L_653:
        /*16f0*/ 	.byte	0x04, 0x05
        /*16f2*/ 	.short	(.L_655 - .L_654)
.L_654:
        /*16f4*/ 	.word	0x00000180
        /*16f8*/ 	.word	0x00000001
        /*16fc*/ 	.word	0x00000001


	//----- nvinfo : EIATTR_CRS_STACK_SIZE
	.align		4
.L_655:
        /*1700*/ 	.byte	0x04, 0x1e
        /*1702*/ 	.short	(.L_657 - .L_656)
.L_656:
        /*1704*/ 	.word	0x00000000


	//----- nvinfo : EIATTR_CBANK_PARAM_SIZE
	.align		4
.L_657:
        /*1708*/ 	.byte	0x03, 0x19
        /*170a*/ 	.short	0x0bf0


	//----- nvinfo : EIATTR_PARAM_CBANK
	.align		4
        /*170c*/ 	.byte	0x04, 0x0a
        /*170e*/ 	.short	(.L_659 - .L_658)
	.align		4
.L_658:
        /*1710*/ 	.word	index@(.nv.constant0._ZN7cutlass13device_kernelIN5flash11enable_sm90INS1_16FlashAttnFwdSm90INS1_25CollectiveMainloopFwdSm90ILi2EN4cute5tupleIJNS5_1CILi1EEES8_S8_EEENS6_IJNS7_ILi128EEENS7_ILi96EEENS7_ILi64EEEEEELi256ENS_6half_tEfNS_4arch4Sm90ELb1ELb0ELb0ELb1ELb1ELb1ELb1ELb1ELb0ELb1ELb0ELb0EEENS1_21CollectiveEpilogueFwdINS6_IJSA_NS7_ILi256EEESB_EEES9_SE_SG_Li256ELb1ELb1ELb0ELb0EEENS1_36VarlenDynamicPersistentTileSchedulerILi128ELi96ELi256ELi128ELb0ELb1ELb1ELb1ELb1ELb1EEEEEEEEEvNT_6ParamsE)
        /*1714*/ 	.short	0x0210
        /*1716*/ 	.short	0x0bf0


	//----- nvinfo : EIATTR_SW_WAR
	.align		4
.L_659:
        /*1718*/ 	.byte	0x04, 0x36
        /*171a*/ 	.short	(.L_661 - .L_660)
.L_660:
        /*171c*/ 	.word	0x00000008
.L_661:


//--------------------- .nv.callgraph             --------------------------
	.section	.nv.callgraph,"",@"SHT_CUDA_CALLGRAPH"
	.align	4
	.sectionentsize	8
	.align		4
        /*0000*/ 	.word	0x00000000
	.align		4
        /*0004*/ 	.word	0xffffffff
	.align		4
        /*0008*/ 	.word	index@(_ZN7cutlass13device_kernelIN5flash11enable_sm90INS1_16FlashAttnFwdSm90INS1_25CollectiveMainloopFwdSm90ILi2EN4cute5tupleIJNS5_1CILi1EEES8_S8_EEENS6_IJNS7_ILi128EEENS7_ILi96EEENS7_ILi64EEEEEELi256ENS_6half_tEfNS_4arch4Sm90ELb0ELb0ELb0ELb0ELb1ELb0ELb0ELb1ELb0ELb1ELb0ELb0EEENS1_21CollectiveEpilogueFwdINS6_IJSA_NS7_ILi256EEESB_EEES9_SE_SG_Li256ELb0ELb1ELb0ELb0EEENS1_29StaticPersistentTileSchedulerILb0EEEEEEEEEvNT_6ParamsE)
	.align		4
        /*000c*/ 	.word	index@(__assertfail)
	.align		4
        /*0010*/ 	.word	index@(_ZN7cutlass13device_kernelIN5flash11enable_sm90INS1_16FlashAttnFwdSm90INS1_25CollectiveMainloopFwdSm90ILi2EN4cute5tupleIJNS5_1CILi1EEES8_S8_EEENS6_IJNS7_ILi128EEENS7_ILi96EEENS7_ILi64EEEEEELi256ENS_6half_tEfNS_4arch4Sm90ELb0ELb0ELb0ELb0ELb1ELb0ELb1ELb1ELb0ELb1ELb0ELb0EEENS1_21CollectiveEpilogueFwdINS6_IJSA_NS7_ILi256EEESB_EEES9_SE_SG_Li256ELb0ELb1ELb0ELb0EEENS1_29StaticPersistentTileSchedulerILb0EEEEEEEEEvNT_6ParamsE)
	.align		4
        /*0014*/ 	.word	index@(__assertfail)
	.align		4
        /*0018*/ 	.word	index@(_ZN7cutlass13device_kernelIN5flash11enable_sm90INS1_16FlashAttnFwdSm90INS1_25CollectiveMainloopFwdSm90ILi2EN4cute5tupleIJNS5_1CILi1EEES8_S8_EEENS6_IJNS7_ILi128EEENS7_ILi96EEENS7_ILi64EEEEEELi256ENS_6half_tEfNS_4arch4Sm90ELb0ELb0ELb0ELb1ELb1ELb0ELb0ELb1ELb0ELb1ELb0ELb0EEENS1_21CollectiveEpilogueFwdINS6_IJSA_NS7_ILi256EEESB_EEES9_SE_SG_Li256ELb1ELb1ELb0ELb0EEENS1_36VarlenDynamicPersistentTileSchedulerILi128ELi96ELi256ELi128ELb0ELb1ELb1ELb0ELb1ELb1EEEEEEEEEvNT_6ParamsE)
	.align		4
        /*001c*/ 	.word	index@(__assertfail)
	.align		4
        /*0020*/ 	.word	index@(_ZN7cutlass13device_kernelIN5flash11enable_sm90INS1_16FlashAttnFwdSm90INS1_25CollectiveMainloopFwdSm90ILi2EN4cute5tupleIJNS5_1CILi1EEES8_S8_EEENS6_IJNS7_ILi128EEENS7_ILi96EEENS7_ILi64EEEEEELi256ENS_6half_tEfNS_4arch4Sm90ELb0ELb0ELb0ELb1ELb1ELb1ELb0ELb1ELb0ELb1ELb0ELb0EEENS1_21CollectiveEpilogueFwdINS6_IJSA_NS7_ILi256EEESB_EEES9_SE_SG_Li256ELb1ELb1ELb0ELb0EEENS1_36VarlenDynamicPersistentTileSchedulerILi128ELi96ELi256ELi128ELb0ELb1ELb1ELb0ELb1ELb1EEEEEEEEEvNT_6ParamsE)
	.align		4
        /*0024*/ 	.word	index@(__assertfail)
	.align		4
        /*0028*/ 	.word	index@(_ZN7cutlass13device_kernelIN5flash11enable_sm90INS1_16FlashAttnFwdSm90INS1_25CollectiveMainloopFwdSm90ILi2EN4cute5tupleIJNS5_1CILi1EEES8_S8_EEENS6_IJNS7_ILi128EEENS7_ILi96EEENS7_ILi64EEEEEELi256ENS_6half_tEfNS_4arch4Sm90ELb0ELb0ELb0ELb1ELb1ELb0ELb1ELb1ELb0ELb1ELb0ELb0EEENS1_21CollectiveEpilogueFwdINS6_IJSA_NS7_ILi256EEESB_EEES9_SE_SG_Li256ELb1ELb1ELb0ELb0EEENS1_36VarlenDynamicPersistentTileSchedulerILi128ELi96ELi256ELi128ELb0ELb1ELb1ELb0ELb1ELb1EEEEEEEEEvNT_6ParamsE)
	.align		4
        /*002c*/ 	.word	index@(__assertfail)
	.align		4
        /*0030*/ 	.word	index@(_ZN7cutlass13device_kernelIN5flash11enable_sm90INS1_16FlashAttnFwdSm90INS1_25CollectiveMainloopFwdSm90ILi2EN4cute5tupleIJNS5_1CILi1EEES8_S8_EEENS6_IJNS7_ILi128EEENS7_ILi96EEENS7_ILi64EEEEEELi256ENS_6half_tEfNS_4arch4Sm90ELb0ELb0ELb0ELb1ELb1ELb1ELb1ELb1ELb0ELb1ELb0ELb0EEENS1_21CollectiveEpilogueFwdINS6_IJSA_NS7_ILi256EEESB_EEES9_SE_SG_Li256ELb1ELb1ELb0ELb0EEENS1_36VarlenDynamicPersistentTileSchedulerILi128ELi96ELi256ELi128ELb0ELb1ELb1ELb0ELb1ELb1EEEEEEEEEvNT_6ParamsE)
	.align		4
        /*0034*/ 	.word	index@(__assertfail)
	.align		4
        /*0038*/ 	.word	index@(_ZN7cutlass13device_kernelIN5flash11enable_sm90INS1_16FlashAttnFwdSm90INS1_25CollectiveMainloopFwdSm90ILi2EN4cute5tupleIJNS5_1CILi1EEES8_S8_EEENS6_IJNS7_ILi128EEENS7_ILi96EEENS7_ILi64EEEEEELi256ENS_6half_tEfNS_4arch4Sm90ELb0ELb1ELb0ELb0ELb1ELb0ELb0ELb1ELb0ELb1ELb0ELb0EEENS1_21CollectiveEpilogueFwdINS6_IJSA_NS7_ILi256EEESB_EEES9_SE_SG_Li256ELb0ELb1ELb0ELb0EEENS1_30DynamicPersistentTileSchedulerILi256ELi128ELb0ELb1ELb1EEEEEEEEEvNT_6ParamsE)
	.align		4
        /*003c*/ 	.word	index@(__assertfail)
	.align		4
        /*0040*/ 	.word	index@(_ZN7cutlass13device_kernelIN5flash11enable_sm90INS1_16FlashAttnFwdSm90INS1_25CollectiveMainloopFwdSm90ILi2EN4cute5tupleIJNS5_1CILi1EEES8_S8_EEENS6_IJNS7_ILi128EEENS7_ILi96EEENS7_ILi64EEEEEELi256ENS_6half_tEfNS_4arch4Sm90ELb0ELb1ELb0ELb0ELb1ELb0ELb1ELb1ELb0ELb1ELb0ELb0EEENS1_21CollectiveEpilogueFwdINS6_IJSA_NS7_ILi256EEESB_EEES9_SE_SG_Li256ELb0ELb1ELb0ELb0EEENS1_30DynamicPersistentTileSchedulerILi256ELi128ELb0ELb1ELb1EEEEEEEEEvNT_6ParamsE)
	.align		4
        /*0044*/ 	.word	index@(__assertfail)
	.align		4
        /*0048*/ 	.word	index@(_ZN7cutlass13device_kernelIN5flash11enable_sm90INS1_16FlashAttnFwdSm90INS1_25CollectiveMainloopFwdSm90ILi2EN4cute5tupleIJNS5_1CILi1EEES8_S8_EEENS6_IJNS7_ILi128EEENS7_ILi96EEENS7_ILi64EEEEEELi256ENS_6half_tEfNS_4arch4Sm90ELb0ELb1ELb0ELb1ELb1ELb0ELb0ELb1ELb0ELb1ELb0ELb0EEENS1_21CollectiveEpilogueFwdINS6_IJSA_NS7_ILi256EEESB_EEES9_SE_SG_Li256ELb1ELb1ELb0ELb0EEENS1_36VarlenDynamicPersistentTileSchedulerILi128ELi96ELi256ELi128ELb0ELb1ELb1ELb1ELb0ELb1EEEEEEEEEvNT_6ParamsE)
	.align		4
        /*004c*/ 	.word	index@(__assertfail)
	.align		4
        /*0050*/ 	.word	index@(_ZN7cutlass13device_kernelIN5flash11enable_sm90INS1_16FlashAttnFwdSm90INS1_25CollectiveMainloopFwdSm90ILi2EN4cute5tupleIJNS5_1CILi1EEES8_S8_EEENS6_IJNS7_ILi128EEENS7_ILi96EEENS7_ILi64EEEEEELi256ENS_6half_tEfNS_4arch4Sm90ELb0ELb1ELb0ELb1ELb1ELb1ELb0ELb1ELb0ELb1ELb0ELb0EEENS1_21CollectiveEpilogueFwdINS6_IJSA_NS7_ILi256EEESB_EEES9_SE_SG_Li256ELb1ELb1ELb0ELb0EEENS1_36VarlenDynamicPersistentTileSchedulerILi128ELi96ELi256ELi128ELb0ELb1ELb1ELb1ELb0ELb1EEEEEEEEEvNT_6ParamsE)
	.align		4
        /*0054*/ 	.word	index@(__assertfail)
	.align		4
        /*0058*/ 	.word	index@(_ZN7cutlass13device_kernelIN5flash11enable_sm90INS1_16FlashAttnFwdSm90INS1_25CollectiveMainloopFwdSm90ILi2EN4cute5tupleIJNS5_1CILi1EEES8_S8_EEENS6_IJNS7_ILi128EEENS7_ILi96EEENS7_ILi64EEEEEELi256ENS_6half_tEfNS_4arch4Sm90ELb0ELb1ELb0ELb1ELb1ELb0ELb1ELb1ELb0ELb1ELb0ELb0EEENS1_21CollectiveEpilogueFwdINS6_IJSA_NS7_ILi256EEESB_EEES9_SE_SG_Li256ELb1ELb1ELb0ELb0EEENS1_36VarlenDynamicPersistentTileSchedulerILi128ELi96ELi256ELi128ELb0ELb1ELb1ELb1ELb0ELb1EEEEEEEEEvNT_6ParamsE)
	.align		4
        /*005c*/ 	.word	index@(__assertfail)
	.align		4
        /*0060*/ 	.word	index@(_ZN7cutlass13device_kernelIN5flash11enable_sm90INS1_16FlashAttnFwdSm90INS1_25CollectiveMainloopFwdSm90ILi2EN4cute5tupleIJNS5_1CILi1EEES8_S8_EEENS6_IJNS7_ILi128EEENS7_ILi96EEENS7_ILi64EEEEEELi256ENS_6half_tEfNS_4arch4Sm90ELb0ELb1ELb0ELb1ELb1ELb1ELb1ELb1ELb0ELb1ELb0ELb0EEENS1_21CollectiveEpilogueFwdINS6_IJSA_NS7_ILi256EEESB_EEES9_SE_SG_Li256ELb1ELb1ELb0ELb0EEENS1_36VarlenDynamicPersistentTileSchedulerILi128ELi96ELi256ELi128ELb0ELb1ELb1ELb1ELb0ELb1EEEEEEEEEvNT_6ParamsE)
	.align		4
        /*0064*/ 	.word	index@(__assertfail)
	.align		4
        /*0068*/ 	.word	index@(_ZN7cutlass13device_kernelIN5flash11enable_sm90INS1_16FlashAttnFwdSm90INS1_25CollectiveMainloopFwdSm90ILi2EN4cute5tupleIJNS5_1CILi1EEES8_S8_EEENS6_IJNS7_ILi128EEENS7_ILi96EEENS7_ILi64EEEEEELi256ENS_6half_tEfNS_4arch4Sm90ELb1ELb0ELb0ELb0ELb1ELb0ELb0ELb1ELb0ELb1ELb0ELb0EEENS1_21CollectiveEpilogueFwdINS6_IJSA_NS7_ILi256EEESB_EEES9_SE_SG_Li256ELb0ELb1ELb0ELb0EEENS1_30DynamicPersistentTileSchedulerILi256ELi128ELb0ELb1ELb1EEEEEEEEEvNT_6ParamsE)
	.align		4
        /*006c*/ 	.word	index@(__assertfail)
	.align		4
        /*0070*/ 	.word	index@(_ZN7cutlass13device_kernelIN5flash11enable_sm90INS1_16FlashAttnFwdSm90INS1_25CollectiveMainloopFwdSm90ILi2EN4cute5tupleIJNS5_1CILi1EEES8_S8_EEENS6_IJNS7_ILi128EEENS7_ILi96EEENS7_ILi64EEEEEELi256ENS_6half_tEfNS_4arch4Sm90ELb1ELb0ELb0ELb0ELb1ELb0ELb1ELb1ELb0ELb1ELb0ELb0EEENS1_21CollectiveEpilogueFwdINS6_IJSA_NS7_ILi256EEESB_EEES9_SE_SG_Li256ELb0ELb1ELb0ELb0EEENS1_30DynamicPersistentTileSchedulerILi256ELi128ELb0ELb1ELb1EEEEEEEEEvNT_6ParamsE)
	.align		4
        /*0074*/ 	.word	index@(__assertfail)
	.align		4
        /*0078*/ 	.word	index@(_ZN7cutlass13device_kernelIN5flash11enable_sm90INS1_16FlashAttnFwdSm90INS1_25CollectiveMainloopFwdSm90ILi2EN4cute5tupleIJNS5_1CILi1EEES8_S8_EEENS6_IJNS7_ILi128EEENS7_ILi96EEENS7_ILi64EEEEEELi256ENS_6half_tEfNS_4arch4Sm90ELb1ELb0ELb0ELb1ELb1ELb0ELb0ELb1ELb0ELb1ELb0ELb0EEENS1_21CollectiveEpilogueFwdINS6_IJSA_NS7_ILi256EEESB_EEES9_SE_SG_Li256ELb1ELb1ELb0ELb0EEENS1_36VarlenDynamicPersistentTileSchedulerILi128ELi96ELi256ELi128ELb0ELb1ELb1ELb1ELb1ELb1EEEEEEEEEvNT_6ParamsE)
	.align		4
        /*007c*/ 	.word	index@(__assertfail)
	.align		4
        /*0080*/ 	.word	index@(_ZN7cutlass13device_kernelIN5flash11enable_sm90INS1_16FlashAttnFwdSm90INS1_25CollectiveMainloopFwdSm90ILi2EN4cute5tupleIJNS5_1CILi1EEES8_S8_EEENS6_IJNS7_ILi128EEENS7_ILi96EEENS7_ILi64EEEEEELi256ENS_6half_tEfNS_4arch4Sm90ELb1ELb0ELb0ELb1ELb1ELb1ELb0ELb1ELb0ELb1ELb0ELb0EEENS1_21CollectiveEpilogueFwdINS6_IJSA_NS7_ILi256EEESB_EEES9_SE_SG_Li256ELb1ELb1ELb0ELb0EEENS1_36VarlenDynamicPersistentTileSchedulerILi128ELi96ELi256ELi128ELb0ELb1ELb1ELb1ELb1ELb1EEEEEEEEEvNT_6ParamsE)
	.align		4
        /*0084*/ 	.word	index@(__assertfail)
	.align		4
        /*0088*/ 	.word	index@(_ZN7cutlass13device_kernelIN5flash11enable_sm90INS1_16FlashAttnFwdSm90INS1_25CollectiveMainloopFwdSm90ILi2EN4cute5tupleIJNS5_1CILi1EEES8_S8_EEENS6_IJNS7_ILi128EEENS7_ILi96EEENS7_ILi64EEEEEELi256ENS_6half_tEfNS_4arch4Sm90ELb1ELb0ELb0ELb1ELb1ELb0ELb1ELb1ELb0ELb1ELb0ELb0EEENS1_21CollectiveEpilogueFwdINS6_IJSA_NS7_ILi256EEESB_EEES9_SE_SG_Li256ELb1ELb1ELb0ELb0EEENS1_36VarlenDynamicPersistentTileSchedulerILi128ELi96ELi256ELi128ELb0ELb1ELb1ELb1ELb1ELb1EEEEEEEEEvNT_6ParamsE)
	.align		4
        /*008c*/ 	.word	index@(__assertfail)
	.align		4
        /*0090*/ 	.word	index@(_ZN7cutlass13device_kernelIN5flash11enable_sm90INS1_16FlashAttnFwdSm90INS1_25CollectiveMainloopFwdSm90ILi2EN4cute5tupleIJNS5_1CILi1EEES8_S8_EEENS6_IJNS7_ILi128EEENS7_ILi96EEENS7_ILi64EEEEEELi256ENS_6half_tEfNS_4arch4Sm90ELb1ELb0ELb0ELb1ELb1ELb1ELb1ELb1ELb0ELb1ELb0ELb0EEENS1_21CollectiveEpilogueFwdINS6_IJSA_NS7_ILi256EEESB_EEES9_SE_SG_Li256ELb1ELb1ELb0ELb0EEENS1_36VarlenDynamicPersistentTileSchedulerILi128ELi96ELi256ELi128ELb0ELb1ELb1ELb1ELb1ELb1EEEEEEEEEvNT_6ParamsE)
	.align		4
        /*0094*/ 	.word	index@(__assertfail)
	.align		4
        /*0098*/ 	.word	0x00000000
	.align		4
        /*009c*/ 	.word	0xfffffffe
	.align		4
        /*00a0*/ 	.word	0x00000000
	.align		4
        /*00a4*/ 	.word	0xfffffffd
	.align		4
        /*00a8*/ 	.word	0x00000000
	.align		4
        /*00ac*/ 	.word	0xfffffffc


//--------------------- .nv.constant4             --------------------------
	.section	.nv.constant4,"a",@progbits
	.align	8
	.align		8
.nv.constant4:
        /*0000*/ 	.dword	__assertfail
	.align		8
        /*0008*/ 	.dword	__unnamed_1
	.align		8
        /*0010*/ 	.dword	__unnamed_2
	.align		8
        /*0018*/ 	.dword	__unnamed_3
	.align		8
        /*0020*/ 	.dword	__unnamed_4
	.align		8
        /*0028*/ 	.dword	__unnamed_5
	.align		8
        /*0030*/ 	.dword	__unnamed_6
	.align		8
        /*0038*/ 	.dword	__unnamed_7
	.align		8
        /*0040*/ 	.dword	_ZN75_INTERNAL_f9ca7171_39_flash_fwd_hdim64_256_fp16_paged_sm90_cu_ef95aea4_49434cuda3std3__45__cpo5beginE
	.align		8
        /*0048*/ 	.dword	_ZN75_INTERNAL_f9ca7171_39_flash_fwd_hdim64_256_fp16_paged_sm90_cu_ef95aea4_49434cuda3std3__45__cpo3endE
	.align		8
        /*0050*/ 	.dword	_ZN75_INTERNAL_f9ca7171_39_flash_fwd_hdim64_256_fp16_paged_sm90_cu_ef95aea4_49434cuda3std3__45__cpo6cbeginE
	.align		8
        /*0058*/ 	.dword	_ZN75_INTERNAL_f9ca7171_39_flash_fwd_hdim64_256_fp16_paged_sm90_cu_ef95aea4_49434cuda3std3__45__cpo4cendE
	.align		8
        /*0060*/ 	.dword	_ZN75_INTERNAL_f9ca7171_39_flash_fwd_hdim64_256_fp16_paged_sm90_cu_ef95aea4_49434cuda3std3__477_GLOBAL__N__f9ca7171_39_flash_fwd_hdim64_256_fp16_paged_sm90_cu_ef95aea4_49436ignoreE
	.align		8
        /*0068*/ 	.dword	_ZN75_INTERNAL_f9ca7171_39_flash_fwd_hdim64_256_fp16_paged_sm90_cu_ef95aea4_49434cuda3std3__419piecewise_constructE
	.align		8
        /*0070*/ 	.dword	_ZN75_INTERNAL_f9ca7171_39_flash_fwd_hdim64_256_fp16_paged_sm90_cu_ef95aea4_49434cuda3std3__48in_placeE
	.align		8
        /*0078*/ 	.dword	_ZN75_INTERNAL_f9ca7171_39_flash_fwd_hdim64_256_fp16_paged_sm90_cu_ef95aea4_49434cuda3std6ranges3__45__cpo4swapE
	.align		8
        /*0080*/ 	.dword	_ZN75_INTERNAL_f9ca7171_39_flash_fwd_hdim64_256_fp16_paged_sm90_cu_ef95aea4_49434cuda3std6ranges3__45__cpo9iter_moveE
	.align		8
        /*0088*/ 	.dword	_ZN75_INTERNAL_f9ca7171_39_flash_fwd_hdim64_256_fp16_paged_sm90_cu_ef95aea4_49434cute7productE
	.align		8
        /*0090*/ 	.dword	_ZN75_INTERNAL_f9ca7171_39_flash_fwd_hdim64_256_fp16_paged_sm90_cu_ef95aea4_49434cute1_E
	.align		8
        /*0098*/ 	.dword	$str$23
	.align		8
        /*00a0*/ 	.dword	$str$24


//--------------------- .text._ZN7cutlass13device_kernelIN5flash11enable_sm90INS1_16FlashAttnFwdSm90INS1_25CollectiveMainloopFwdSm90ILi2EN4cute5tupleIJNS5_1CILi1EEES8_S8_EEENS6_IJNS7_ILi128EEENS7_ILi96EEENS7_ILi64EEEEEELi256ENS_6half_tEfNS_4arch4Sm90ELb0ELb0ELb0ELb0ELb1ELb0ELb0ELb1ELb0ELb1ELb0ELb0EEENS1_21CollectiveEpilogueFwdINS6_IJSA_NS7_ILi256EEESB_EEES9_SE_SG_Li256ELb0ELb1ELb0ELb0EEENS1_29StaticPersistentTileSchedulerILb0EEEEEEEEEvNT_6ParamsE --------------------------
	.section	.text._ZN7cutlass13device_kernelIN5flash11enable_sm90INS1_16FlashAttnFwdSm90INS1_25CollectiveMainloopFwdSm90ILi2EN4cute5tupleIJNS5_1CILi1EEES8_S8_EEENS6_IJNS7_ILi128EEENS7_ILi96EEENS7_ILi64EEEEEELi256ENS_6half_tEfNS_4arch4Sm90ELb0ELb0ELb0ELb0ELb1ELb0ELb0ELb1ELb0ELb1ELb0ELb0EEENS1_21CollectiveEpilogueFwdINS6_IJSA_NS7_ILi256EEESB_EEES9_SE_SG_Li256ELb0ELb1ELb0ELb0EEENS1_29StaticPersistentTileSchedulerILb0EEEEEEEEEvNT_6ParamsE,"ax",@progbits
	.align	128
.text._ZN7cutlass13device_kernelIN5flash11enable_sm90INS1_16FlashAttnFwdSm90INS1_25CollectiveMainloopFwdSm90ILi2EN4cute5tupleIJNS5_1CILi1EEES8_S8_EEENS6_IJNS7_ILi128EEENS7_ILi96EEENS7_ILi64EEEEEELi256ENS_6half_tEfNS_4arch4Sm90ELb0ELb0ELb0ELb0ELb1ELb0ELb0ELb1ELb0ELb1ELb0ELb0EEENS1_21CollectiveEpilogueFwdINS6_IJSA_NS7_ILi256EEESB_EEES9_SE_SG_Li256ELb0ELb1ELb0ELb0EEENS1_29StaticPersistentTileSchedulerILb0EEEEEEEEEvNT_6ParamsE:
        .type           _ZN7cutlass13device_kernelIN5flash11enable_sm90INS1_16FlashAttnFwdSm90INS1_25CollectiveMainloopFwdSm90ILi2EN4cute5tupleIJNS5_1CILi1EEES8_S8_EEENS6_IJNS7_ILi128EEENS7_ILi96EEENS7_ILi64EEEEEELi256ENS_6half_tEfNS_4arch4Sm90ELb0ELb0ELb0ELb0ELb1ELb0ELb0ELb1ELb0ELb1ELb0ELb0EEENS1_21CollectiveEpilogueFwdINS6_IJSA_NS7_ILi256EEESB_EEES9_SE_SG_Li256ELb0ELb1ELb0ELb0EEENS1_29StaticPersistentTileSchedulerILb0EEEEEEEEEvNT_6ParamsE,@function
        .size           _ZN7cutlass13device_kernelIN5flash11enable_sm90INS1_16FlashAttnFwdSm90INS1_25CollectiveMainloopFwdSm90ILi2EN4cute5tupleIJNS5_1CILi1EEES8_S8_EEENS6_IJNS7_ILi128EEENS7_ILi96EEENS7_ILi64EEEEEELi256ENS_6half_tEfNS_4arch4Sm90ELb0ELb0ELb0ELb0ELb1ELb0ELb0ELb1ELb0ELb1ELb0ELb0EEENS1_21CollectiveEpilogueFwdINS6_IJSA_NS7_ILi256EEESB_EEES9_SE_SG_Li256ELb0ELb1ELb0ELb0EEENS1_29StaticPersistentTileSchedulerILb0EEEEEEEEEvNT_6ParamsE,(.L_x_6448 - _ZN7cutlass13device_kernelIN5flash11enable_sm90INS1_16FlashAttnFwdSm90INS1_25CollectiveMainloopFwdSm90ILi2EN4cute5tupleIJNS5_1CILi1EEES8_S8_EEENS6_IJNS7_ILi128EEENS7_ILi96EEENS7_ILi64EEEEEELi256ENS_6half_tEfNS_4arch4Sm90ELb0ELb0ELb0ELb0ELb1ELb0ELb0ELb1ELb0ELb1ELb0ELb0EEENS1_21CollectiveEpilogueFwdINS6_IJSA_NS7_ILi256EEESB_EEES9_SE_SG_Li256ELb0ELb1ELb0ELb0EEENS1_29StaticPersistentTileSchedulerILb0EEEEEEEEEvNT_6ParamsE)
        .other          _ZN7cutlass13device_kernelIN5flash11enable_sm90INS1_16FlashAttnFwdSm90INS1_25CollectiveMainloopFwdSm90ILi2EN4cute5tupleIJNS5_1CILi1EEES8_S8_EEENS6_IJNS7_ILi128EEENS7_ILi96EEENS7_ILi64EEEEEELi256ENS_6half_tEfNS_4arch4Sm90ELb0ELb0ELb0ELb0ELb1ELb0ELb0ELb1ELb0ELb1ELb0ELb0EEENS1_21CollectiveEpilogueFwdINS6_IJSA_NS7_ILi256EEESB_EEES9_SE_SG_Li256ELb0ELb1ELb0ELb0EEENS1_29StaticPersistentTileSchedulerILb0EEEEEEEEEvNT_6ParamsE,@"STO_CUDA_ENTRY STV_DEFAULT"
_ZN7cutlass13device_kernelIN5flash11enable_sm90INS1_16FlashAttnFwdSm90INS1_25CollectiveMainloopFwdSm90ILi2EN4cute5tupleIJNS5_1CILi1EEES8_S8_EEENS6_IJNS7_ILi128EEENS7_ILi96EEENS7_ILi64EEEEEELi256ENS_6half_tEfNS_4arch4Sm90ELb0ELb0ELb0ELb0ELb1ELb0ELb0ELb1ELb0ELb1ELb0ELb0EEENS1_21CollectiveEpilogueFwdINS6_IJSA_NS7_ILi256EEESB_EEES9_SE_SG_Li256ELb0ELb1ELb0ELb0EEENS1_29StaticPersistentTileSchedulerILb0EEEEEEEEEvNT_6ParamsE:
[----:B------:R-:W0:Y:S02]  /*0000*/  LDC R1, c[0x0][0x28] ;  /* 0x00000a00ff017b82 */ /* 0x000e240000000800 */
[----:B0-----:R-:W-:Y:S01]  /*0010*/  VIADD R1, R1, 0xffffffe0 ;  /* 0xffffffe001017836 */ /* 0x001fe20000000000 */
[----:B------:R-:W0:Y:S01]  /*0020*/  S2R R19, SR_TID.X ;  /* 0x0000000000137919 */ /* 0x000e220000002100 */
[----:B------:R-:W-:Y:S01]  /*0030*/  ELECT P0, URZ, PT ;  /* 0x00000000003f782f */ /* 0x000fe20003800000 */
[----:B------:R-:W-:Y:S01]  /*0040*/  UMOV UR4, 0x80 ;  /* 0x0000008000047882 */ /* 0x000fe20000000000 */
[----:B------:R-:W-:Y:S01]  /*0050*/  UMOV UR7, 0x100 ;  /* 0x0000010000077882 */ /* 0x000fe20000000000 */
[--C-:B0-----:R-:W-:Y:S02]  /*0060*/  SHF.R.U32.HI R0, RZ, 0x5, R19.reuse ;  /* 0x00000005ff007819 */ /* 0x101fe40000011613 */
[----:B------:R-:W-:-:S03]  /*0070*/  SHF.R.U32.HI R3, RZ, 0x7, R19 ;  /* 0x00000007ff037819 */ /* 0x000fc60000011613 */
[----:B------:R-:W0:Y:S04]  /*0080*/  SHFL.IDX PT, R2, R0, RZ, 0x1f ;  /* 0x00001fff00027589 */ /* 0x000e2800000e0000 */
[----:B------:R-:W1:Y:S01]  /*0090*/  SHFL.IDX PT, R3, R3, RZ, 0x1f ;  /* 0x00001fff03037589 */ /* 0x000e6200000e0000 */
[C---:B0-----:R-:W-:Y:S02]  /*00a0*/  ISETP.NE.OR P0, PT, R2.reuse, RZ, !P0 ;  /* 0x000000ff0200720c */ /* 0x041fe40004705670 */
[----:B------:R-:W-:-:S11]  /*00b0*/  ISETP.NE.AND P1, PT, R2, RZ, PT ;  /* 0x000000ff0200720c */ /* 0x000fd60003f25270 */
[----:B------:R-:W-:Y:S01]  /*00c0*/  VOTEU.ALL UP0, P0 ;  /* 0x00000000003f7886 */ /* 0x000fe20000000000 */
[----:B------:R-:W-:-:S04]  /*00d0*/  VOTEU.ALL UP1, P0 ;  /* 0x00000000003f7886 */ /* 0x000fc80000020000 */
[----:B------:R-:W0:Y:S01]  /*00e0*/  @!UP0 S2UR UR8, SR_CgaCtaId ;  /* 0x00000000000889c3 */ /* 0x000e220000008800 */
[----:B------:R-:W-:Y:S01]  /*00f0*/  @!UP0 UMOV UR6, 0x400 ;  /* 0x0000040000068882 */ /* 0x000fe20000000000 */
[----:B------:R-:W-:-:S04]  /*0100*/  @!UP0 UIADD3 UR4, -UR4, 0x100000, URZ ;  /* 0x0010000004048890 */ /* 0x000fc8000fffe13f */
[----:B------:R-:W-:Y:S02]  /*0110*/  @!UP0 USHF.L.U32 UR5, UR4, 0xb, URZ ;  /* 0x0000000b04058899 */ /* 0x000fe4000800063f */
[----:B------:R-:W-:Y:S02]  /*0120*/  @!UP0 USHF.L.U32 UR4, UR4, 0x1, URZ ;  /* 0x0000000104048899 */ /* 0x000fe4000800063f */
[----:B0-----:R-:W-:Y:S02]  /*0130*/  @!UP0 ULEA UR8, UR8, UR6, 0x18 ;  /* 0x0000000608088291 */ /* 0x001fe4000f8ec03f */
[----:B------:R-:W-:-:S04]  /*0140*/  @!UP0 UIADD3 UR6, -UR7, 0x100000, URZ ;  /* 0x0010000007068890 */ /* 0x000fc8000fffe13f */
[----:B------:R-:W-:Y:S02]  /*0150*/  @!UP0 USHF.L.U32 UR7, UR6, 0xb, URZ ;  /* 0x0000000b06078899 */ /* 0x000fe4000800063f */
[----:B------:R-:W-:Y:S01]  /*0160*/  @!UP0 USHF.L.U32 UR6, UR6, 0x1, URZ ;  /* 0x0000000106068899 */ /* 0x000fe2000800063f */
[----:B------:R-:W-:-:S05]  /*0170*/  VOTEU.ALL UP0, P0 ;  /* 0x00000000003f7886 */ /* 0x000fca0000000000 */
[----:B------:R0:W2:Y:S06]  /*0180*/  @!UP0 SYNCS.EXCH.64 URZ, [UR8+0x22800], UR4 ;  /* 0x02280004083f85b2 */ /* 0x0000ac0008000100 */
[----:B------:R0:W3:Y:S02]  /*0190*/  @!UP1 SYNCS.EXCH.64 URZ, [UR8+0x22820], UR6 ;  /* 0x02282006083f95b2 */ /* 0x0000e40008000100 */
[----:B01----:R-:W-:Y:S05]  /*01a0*/  @P1 BRA `(.L_x_0) ;  /* 0x0000000000481947 */ /* 0x003fea0003800000 */
[----:B------:R-:W0:Y:S01]  /*01b0*/  S2UR UR5, SR_CgaCtaId ;  /* 0x00000000000579c3 */ /* 0x000e220000008800 */
[----:B------:R-:W-:Y:S01]  /*01c0*/  UMOV UR4, 0x400 ;  /* 0x0000040000047882 */ /* 0x000fe20000000000 */
[----:B------:R-:W-:Y:S01]  /*01d0*/  UMOV UR6, 0x80 ;  /* 0x0000008000067882 */ /* 0x000fe20000000000 */
[----:B------:R-:W-:Y:S01]  /*01e0*/  UMOV UR7, 0x100 ;  /* 0x0000010000077882 */ /* 0x000fe20000000000 */
[----:B------:R-:W-:Y:S01]  /*01f0*/  ELECT P0, URZ, PT ;  /* 0x00000000003f782f */ /* 0x000fe20003800000 */
[----:B0-----:R-:W-:Y:S02]  /*0200*/  ULEA UR8, UR5, UR4, 0x18 ;  /* 0x0000000405087291 */ /* 0x001fe4000f8ec03f */
[----:B------:R-:W-:-:S04]  /*0210*/  UIADD3 UR4, -UR6, 0x100000, URZ ;  /* 0x0010000006047890 */ /* 0x000fc8000fffe13f */
[----:B------:R-:W-:Y:S02]  /*0220*/  USHF.L.U32 UR5, UR4, 0xb, URZ ;  /* 0x0000000b04057899 */ /* 0x000fe4000800063f */
[----:B------:R-:W-:Y:S02]  /*0230*/  USHF.L.U32 UR4, UR4, 0x1, URZ ;  /* 0x0000000104047899 */ /* 0x000fe4000800063f */
[----:B------:R-:W-:-:S04]  /*0240*/  UIADD3 UR6, -UR7, 0x100000, URZ ;  /* 0x0010000007067890 */ /* 0x000fc8000fffe13f */
[----:B------:R-:W-:Y:S02]  /*0250*/  USHF.L.U32 UR7, UR6, 0xb, URZ ;  /* 0x0000000b06077899 */ /* 0x000fe4000800063f */
[----:B------:R-:W-:Y:S01]  /*0260*/  USHF.L.U32 UR6, UR6, 0x1, URZ ;  /* 0x0000000106067899 */ /* 0x000fe2000800063f */
[----:B------:R-:W0:Y:S03]  /*0270*/  FENCE.VIEW.ASYNC.S ;  /* 0x00000000000073c6 */ /* 0x000e260000000000 */
[----:B0-----:R0:W1:Y:S08]  /*0280*/  SYNCS.EXCH.64 URZ, [UR8+0x22830], UR4 ;  /* 0x02283004083f75b2 */ /* 0x0010700008000100 */
[----:B------:R0:W4:Y:S01]  /*0290*/  SYNCS.EXCH.64 URZ, [UR8+0x22840], UR6 ;  /* 0x02284006083f75b2 */ /* 0x0001220008000100 */
[----:B------:R0:W0:Y:S01]  /*02a0*/  SYNCS.EXCH.64 URZ, [UR8+0x22838], UR4 ;  /* 0x02283804083f75b2 */ /* 0x0000220008000100 */
[----:B------:R0:W0:Y:S01]  /*02b0*/  SYNCS.EXCH.64 URZ, [UR8+0x22848], UR6 ;  /* 0x02284806083f75b2 */ /* 0x0000220008000100 */
[----:B------:R-:W-:Y:S01]  /*02c0*/  NOP ;  /* 0x0000000000007918 */ /* 0x000fe20000000000 */
.L_x_0:
[----:B------:R-:W5:Y:S01]  /*02d0*/  SHFL.IDX PT, R2, R0, RZ, 0x1f ;  /* 0x00001fff00027589 */ /* 0x000f6200000e0000 */
[----:B------:R-:W-:Y:S01]  /*02e0*/  NOP ;  /* 0x0000000000007918 */ /* 0x000fe20000000000 */
[----:B-----5:R-:W-:-:S13]  /*02f0*/  ISETP.NE.AND P0, PT, R2, RZ, PT ;  /* 0x000000ff0200720c */ /* 0x020fda0003f05270 */
[----:B------:R-:W-:Y:S05]  /*0300*/  @P0 BRA `(.L_x_1) ;  /* 0x0000000000480947 */ /* 0x000fea0003800000 */
[----:B0-----:R-:W0:Y:S01]  /*0310*/  S2UR UR5, SR_CgaCtaId ;  /* 0x00000000000579c3 */ /* 0x001e220000008800 */
        /* <DEDUP_REMOVED lines=12> */
[----:B0-----:R0:W0:Y:S08]  /*03e0*/  SYNCS.EXCH.64 URZ, [UR8+0x22850], UR4 ;  /* 0x02285004083f75b2 */ /* 0x0010300008000100 */
[----:B------:R0:W0:Y:S01]  /*03f0*/  SYNCS.EXCH.64 URZ, [UR8+0x22860], UR6 ;  /* 0x02286006083f75b2 */ /* 0x0000220008000100 */
[----:B------:R0:W0:Y:S01]  /*0400*/  SYNCS.EXCH.64 URZ, [UR8+0x22858], UR4 ;  /* 0x02285804083f75b2 */ /* 0x0000220008000100 */
[----:B------:R0:W0:Y:S01]  /*0410*/  SYNCS.EXCH.64 URZ, [UR8+0x22868], UR6 ;  /* 0x02286806083f75b2 */ /* 0x0000220008000100 */
[----:B------:R-:W-:Y:S01]  /*0420*/  NOP ;  /* 0x0000000000007918 */ /* 0x000fe20000000000 */
.L_x_1:
[----:B------:R-:W5:Y:S01]  /*0430*/  SHFL.IDX PT, R2, R0, RZ, 0x1f ;  /* 0x00001fff00027589 */ /* 0x000f6200000e0000 */
[----:B------:R-:W-:Y:S01]  /*0440*/  NOP ;  /* 0x0000000000007918 */ /* 0x000fe20000000000 */
[----:B-----5:R-:W-:-:S13]  /*0450*/  ISETP.NE.AND P0, PT, R2, RZ, PT ;  /* 0x000000ff0200720c */ /* 0x020fda0003f05270 */
[----:B------:R-:W-:Y:S05]  /*0460*/  @P0 BRA `(.L_x_2) ;  /* 0x0000000000380947 */ /* 0x000fea0003800000 */
[----:B0-----:R-:W0:Y:S01]  /*0470*/  S2UR UR5, SR_CgaCtaId ;  /* 0x00000000000579c3 */ /* 0x001e220000008800 */
[----:B------:R-:W-:Y:S01]  /*0480*/  UMOV UR4, 0x400 ;  /* 0x0000040000047882 */ /* 0x000fe20000000000 */
[----:B------:R-:W-:Y:S01]  /*0490*/  UMOV UR7, 0x80 ;  /* 0x0000008000077882 */ /* 0x000fe20000000000 */
[----:B------:R-:W-:Y:S01]  /*04a0*/  ELECT P0, URZ, PT ;  /* 0x00000000003f782f */ /* 0x000fe20003800000 */
[----:B0-----:R-:W-:Y:S02]  /*04b0*/  ULEA UR6, UR5, UR4, 0x18 ;  /* 0x0000000405067291 */ /* 0x001fe4000f8ec03f */
[----:B------:R-:W-:-:S04]  /*04c0*/  UIADD3 UR4, -UR7, 0x100000, URZ ;  /* 0x0010000007047890 */ /* 0x000fc8000fffe13f */
[----:B------:R-:W-:Y:S02]  /*04d0*/  USHF.L.U32 UR5, UR4, 0xb, URZ ;  /* 0x0000000b04057899 */ /* 0x000fe4000800063f */
[----:B------:R-:W-:Y:S01]  /*04e0*/  USHF.L.U32 UR4, UR4, 0x1, URZ ;  /* 0x0000000104047899 */ /* 0x000fe2000800063f */
[----:B------:R-:W0:Y:S11]  /*04f0*/  FENCE.VIEW.ASYNC.S ;  /* 0x00000000000073c6 */ /* 0x000e360000000000 */
[----:B0-----:R0:W0:Y:S01]  /*0500*/  SYNCS.EXCH.64 URZ, [UR6+0x22870], UR4 ;  /* 0x02287004063f75b2 */ /* 0x0010220008000100 */
[----:B------:R0:W0:Y:S01]  /*0510*/  SYNCS.EXCH.64 URZ, [UR6+0x22880], UR4 ;  /* 0x02288004063f75b2 */ /* 0x0000220008000100 */
[----:B------:R0:W0:Y:S01]  /*0520*/  SYNCS.EXCH.64 URZ, [UR6+0x22878], UR4 ;  /* 0x02287804063f75b2 */ /* 0x0000220008000100 */
[----:B------:R0:W0:Y:S01]  /*0530*/  SYNCS.EXCH.64 URZ, [UR6+0x22888], UR4 ;  /* 0x02288804063f75b2 */ /* 0x0000220008000100 */
[----:B------:R-:W-:Y:S01]  /*0540*/  NOP ;  /* 0x0000000000007918 */ /* 0x000fe20000000000 */
.L_x_2:
        /* <DEDUP_REMOVED lines=22> */
.L_x_3:
[----:B------:R-:W5:Y:S01]  /*06b0*/  SHFL.IDX PT, R2, R0, RZ, 0x1f ;  /* 0x00001fff00027589 */ /* 0x000f6200000e0000 */
[----:B------:R-:W-:Y:S01]  /*06c0*/  R2UR UR9, R3 ;  /* 0x00000000030972ca */ /* 0x000fe200000e0000 */
        /* <DEDUP_REMOVED lines=21> */
.L_x_4:
[----:B------:R-:W-:Y:S01]  /*0820*/  UISETP.NE.AND UP0, UPT, UR9, URZ, UPT ;  /* 0x0000003f0900728c */ /* 0x000fe2000bf05270 */
[----:B------:R-:W-:Y:S01]  /*0830*/  NOP ;  /* 0x0000000000007918 */ /* 0x000fe20000000000 */
[----:B------:R-:W-:Y:S01]  /*0840*/  UMOV UR38, 0x1 ;  /* 0x0000000100267882 */ /* 0x000fe20000000000 */
[----:B------:R-:W-:Y:S01]  /*0850*/  ULDC.64 UR48, c[0x0][0x208] ;  /* 0x0000820000307ab9 */ /* 0x000fe20000000a00 */
[----:B------:R-:W-:Y:S01]  /*0860*/  USEL UR38, UR38, 0x2, !UP0 ;  /* 0x0000000226267887 */ /* 0x000fe2000c000000 */
[----:B01234-:R-:W-:Y:S01]  /*0870*/  BAR.SYNC.DEFER_BLOCKING 0x0 ;  /* 0x0000000000007b1d */ /* 0x01ffe20000010000 */
[----:B------:R-:W-:-:S13]  /*0880*/  PLOP3.LUT P0, PT, PT, PT, UP0, 0x80, 0x0 ;  /* 0x000000000000781c */ /* 0x000fda0003f0f008 */
[----:B------:R-:W-:Y:S05]  /*0890*/  @!P0 BRA `(.L_x_5) ;  /* 0x0000006800008947 */ /* 0x000fea0003800000 */
.L_x_6:
[----:B------:R-:W-:-:S08]  /*08a0*/  NOP ;  /* 0x0000000000007918 */ /* 0x000fd00000000000 */
[----:B------:R-:W0:Y:S02]  /*08b0*/  USETMAXREG.TRY_ALLOC.CTAPOOL UP0, 0xe8 ;  /* 0x000000e8000079c8 */ /* 0x000e240008000600 */
[----:B0-----:R-:W-:-:S13]  /*08c0*/  PLOP3.LUT P0, PT, PT, PT, UP0, 0x80, 0x0 ;  /* 0x000000000000781c */ /* 0x001fda0003f0f008 */
[----:B------:R-:W-:Y:S05]  /*08d0*/  @!P0 BRA `(.L_x_6) ;  /* 0xfffffffc00f08947 */ /* 0x000fea000383ffff */
[----:B------:R-:W-:Y:S01]  /*08e0*/  SHF.R.U32.HI R0, RZ, 0x7, R19 ;  /* 0x00000007ff007819 */ /* 0x000fe20000011613 */
[----:B------:R-:W0:Y:S08]  /*08f0*/  S2UR UR45, SR_CTAID.X ;  /* 0x00000000002d79c3 */ /* 0x000e300000002500 */
[----:B------:R-:W-:Y:S06]  /*0900*/  BAR.ARV 0x8, 0x180 ;  /* 0x0206000000007b1d */ /* 0x000fec0000002000 */
[----:B------:R-:W-:-:S02]  /*0910*/  ISETP.NE.AND P0, PT, R0, 0x1, PT ;  /* 0x000000010000780c */ /* 0x000fc40003f05270 */
[----:B------:R-:W0:Y:S11]  /*0920*/  LDC R0, c[0x0][0xc34] ;  /* 0x00030d00ff007b82 */ /* 0x000e360000000800 */
[----:B------:R-:W-:Y:S06]  /*0930*/  @!P0 BAR.ARV 0x9, 0x100 ;  /* 0x0244000000008b1d */ /* 0x000fec0000002000 */
[----:B0-----:R-:W-:-:S13]  /*0940*/  ISETP.LE.AND P0, PT, R0, UR45, PT ;  /* 0x0000002d00007c0c */ /* 0x001fda000bf03270 */
[----:B------:R-:W-:Y:S05]  /*0950*/  @P0 EXIT ;  /* 0x000000000000094d */ /* 0x000fea0003800000 */
[----:B------:R-:W-:Y:S01]  /*0960*/  VIADD R19, R19, 0xffffff80 ;  /* 0xffffff8013137836 */ /* 0x000fe20000000000 */
[----:B------:R-:W-:Y:S01]  /*0970*/  ULOP3.LUT UR47, UR38, 0x1, URZ, 0xfc, !UPT ;  /* 0x00000001262f7892 */ /* 0x000fe2000f8efc3f */
[----:B------:R-:W-:Y:S01]  /*0980*/  UMOV UR46, URZ ;  /* 0x0000003f002e7c82 */ /* 0x000fe20008000000 */
[----:B------:R-:W-:Y:S02]  /*0990*/  UMOV UR36, URZ ;  /* 0x0000003f00247c82 */ /* 0x000fe40008000000 */
[----:B------:R-:W-:Y:S01]  /*09a0*/  SHF.R.S32.HI R0, RZ, 0x1f, R19 ;  /* 0x0000001fff007819 */ /* 0x000fe20000011413 */
[----:B------:R-:W-:-:S03]  /*09b0*/  UMOV UR37, URZ ;  /* 0x0000003f00257c82 */ /* 0x000fc60008000000 */
[CC--:B------:R-:W-:Y:S02]  /*09c0*/  LEA.HI R3, R0.reuse, R19.reuse, RZ, 0x7 ;  /* 0x0000001300037211 */ /* 0x0c0fe400078f38ff */
[CC--:B------:R-:W-:Y:S02]  /*09d0*/  LEA.HI R4, R0.reuse, R19.reuse, RZ, 0x5 ;  /* 0x0000001300047211 */ /* 0x0c0fe400078f28ff */
[----:B------:R-:W-:Y:S02]  /*09e0*/  LOP3.LUT R2, R3, 0xffffff80, RZ, 0xc0, !PT ;  /* 0xffffff8003027812 */ /* 0x000fe400078ec0ff */
[-C--:B------:R-:W-:Y:S01]  /*09f0*/  LEA.HI R200, R0, R19.reuse, RZ, 0x3 ;  /* 0x0000001300c87211 */ /* 0x080fe200078f18ff */
[----:B------:R-:W-:Y:S01]  /*0a00*/  IMAD.SHL.U32 R6, R4, 0x20, RZ ;  /* 0x0000002004067824 */ /* 0x000fe200078e00ff */
[----:B------:R-:W-:Y:S01]  /*0a10*/  SHF.R.S32.HI R206, RZ, 0x7, R3 ;  /* 0x00000007ffce7819 */ /* 0x000fe20000011403 */
[----:B------:R-:W-:Y:S01]  /*0a20*/  IMAD.IADD R205, R19, 0x1, -R2 ;  /* 0x0000000113cd7824 */ /* 0x000fe200078e0a02 */
[----:B------:R-:W-:-:S02]  /*0a30*/  LEA.HI R2, R0, R19, RZ, 0x4 ;  /* 0x0000001300027211 */ /* 0x000fc400078f20ff */
[----:B------:R-:W-:Y:S02]  /*0a40*/  LOP3.LUT R7, R6, 0xfffffc00, RZ, 0xc0, !PT ;  /* 0xfffffc0006077812 */ /* 0x000fe400078ec0ff */
[----:B------:R-:W-:Y:S02]  /*0a50*/  SHF.R.S32.HI R8, RZ, 0x1f, R205 ;  /* 0x0000001fff087819 */ /* 0x000fe400000114cd */
[----:B------:R-:W-:Y:S02]  /*0a60*/  LOP3.LUT R4, R2, 0x3fffff0, RZ, 0xc0, !PT ;  /* 0x03fffff002047812 */ /* 0x000fe400078ec0ff */
[----:B------:R-:W-:Y:S02]  /*0a70*/  LEA.HI R9, R8, R205, RZ, 0x2 ;  /* 0x000000cd08097211 */ /* 0x000fe400078f10ff */
[----:B------:R-:W-:Y:S01]  /*0a80*/  SHF.R.S32.HI R5, RZ, 0x4, R2 ;  /* 0x00000004ff057819 */ /* 0x000fe20000011402 */
[----:B------:R-:W-:Y:S01]  /*0a90*/  IMAD.IADD R4, R19, 0x1, -R4 ;  /* 0x0000000113047824 */ /* 0x000fe200078e0a04 */
[----:B------:R-:W-:-:S02]  /*0aa0*/  LEA.HI R6, R0, R19, RZ, 0x2 ;  /* 0x0000001300067211 */ /* 0x000fc400078f10ff */
[----:B------:R-:W-:Y:S01]  /*0ab0*/  SHF.R.S32.HI R10, RZ, 0x2, R9 ;  /* 0x00000002ff0a7819 */ /* 0x000fe20000011409 */
[----:B------:R-:W-:Y:S01]  /*0ac0*/  IMAD R7, R4, 0x40, R7 ;  /* 0x0000004004077824 */ /* 0x000fe200078e0207 */
[----:B------:R-:W-:Y:S02]  /*0ad0*/  SHF.R.S32.HI R11, RZ, 0x1f, R9 ;  /* 0x0000001fff0b7819 */ /* 0x000fe40000011409 */
[----:B------:R-:W-:Y:S02]  /*0ae0*/  LEA.HI R2, R2, R5, RZ, 0x1 ;  /* 0x0000000502027211 */ /* 0x000fe400078f08ff */
[----:B------:R-:W-:Y:S02]  /*0af0*/  LOP3.LUT R6, R6, 0xfffffffc, RZ, 0xc0, !PT ;  /* 0xfffffffc06067812 */ /* 0x000fe400078ec0ff */
[----:B------:R-:W-:Y:S02]  /*0b00*/  LEA.HI R11, R11, R10, RZ, 0x3 ;  /* 0x0000000a0b0b7211 */ /* 0x000fe400078f18ff */
[----:B------:R-:W-:Y:S01]  /*0b10*/  LOP3.LUT R2, R2, 0x1ffffffe, RZ, 0xc0, !PT ;  /* 0x1ffffffe02027812 */ /* 0x000fe200078ec0ff */
[----:B------:R-:W-:Y:S01]  /*0b20*/  IMAD.IADD R6, R19, 0x1, -R6 ;  /* 0x0000000113067824 */ /* 0x000fe200078e0a06 */
[----:B------:R-:W-:-:S02]  /*0b30*/  LOP3.LUT R4, R200, 0xfffffff8, RZ, 0xc0, !PT ;  /* 0xfffffff8c8047812 */ /* 0x000fc400078ec0ff */
[----:B------:R-:W-:Y:S01]  /*0b40*/  LOP3.LUT R11, R11, 0xfffffff8, RZ, 0xc0, !PT ;  /* 0xfffffff80b0b7812 */ /* 0x000fe200078ec0ff */
[----:B------:R-:W-:Y:S01]  /*0b50*/  IMAD.IADD R2, R5, 0x1, -R2 ;  /* 0x0000000105027824 */ /* 0x000fe200078e0a02 */
[----:B------:R-:W-:Y:S01]  /*0b60*/  LEA.HI R8, R8, R205, RZ, 0x5 ;  /* 0x000000cd08087211 */ /* 0x000fe200078f28ff */
[----:B------:R-:W-:Y:S01]  /*0b70*/  IMAD.IADD R19, R19, 0x1, -R4 ;  /* 0x0000000113137824 */ /* 0x000fe200078e0a04 */
[----:B------:R-:W-:Y:S01]  /*0b80*/  LEA.HI R3, R3, R206, RZ, 0x1 ;  /* 0x000000ce03037211 */ /* 0x000fe200078f08ff */
[----:B------:R-:W-:Y:S01]  /*0b90*/  IMAD.IADD R11, R10, 0x1, -R11 ;  /* 0x000000010a0b7824 */ /* 0x000fe200078e0a0b */
[----:B------:R-:W-:Y:S01]  /*0ba0*/  SHF.R.S32.HI R8, RZ, 0x5, R8 ;  /* 0x00000005ff087819 */ /* 0x000fe20000011408 */
[----:B------:R-:W-:Y:S01]  /*0bb0*/  IMAD R210, R2, 0x8, R7 ;  /* 0x0000000802d27824 */ /* 0x000fe200078e0207 */
[----:B------:R-:W-:Y:S01]  /*0bc0*/  LEA.HI R0, R6, R6, RZ, 0x1 ;  /* 0x0000000606007211 */ /* 0x000fe200078f08ff */
[----:B------:R-:W-:Y:S01]  /*0bd0*/  IMAD.SHL.U32 R2, R19, 0x8, RZ ;  /* 0x0000000813027824 */ /* 0x000fe200078e00ff */
[----:B------:R-:W-:Y:S01]  /*0be0*/  LOP3.LUT R3, R3, 0x3fffffe, RZ, 0xc0, !PT ;  /* 0x03fffffe03037812 */ /* 0x000fe200078ec0ff */
[----:B------:R-:W-:Y:S01]  /*0bf0*/  IMAD R8, R8, 0x10, R11 ;  /* 0x0000001008087824 */ /* 0x000fe200078e020b */
[----:B------:R-:W-:Y:S01]  /*0c00*/  LOP3.LUT R5, R0, 0x1ffffffe, RZ, 0xc0, !PT ;  /* 0x1ffffffe00057812 */ /* 0x000fe200078ec0ff */
[----:B------:R-:W-:Y:S01]  /*0c10*/  VIADD R18, R2, 0x40 ;  /* 0x0000004002127836 */ /* 0x000fe20000000000 */
[----:B------:R-:W-:Y:S01]  /*0c20*/  LOP3.LUT R208, R9, 0x7ffffffc, RZ, 0xc0, !PT ;  /* 0x7ffffffc09d07812 */ /* 0x000fe200078ec0ff */
[----:B------:R-:W-:Y:S01]  /*0c30*/  IMAD.IADD R3, R206, 0x1, -R3 ;  /* 0x00000001ce037824 */ /* 0x000fe200078e0a03 */
[----:B------:R-:W-:Y:S01]  /*0c40*/  SHF.R.S32.HI R200, RZ, 0x3, R200 ;  /* 0x00000003ffc87819 */ /* 0x000fe200000114c8 */
[C---:B------:R-:W-:Y:S01]  /*0c50*/  VIADD R17, R2.reuse, 0x80 ;  /* 0x0000008002117836 */ /* 0x040fe20000000000 */
[----:B------:R-:W-:Y:S01]  /*0c60*/  SHF.R.S32.HI R214, RZ, 0x1f, R18 ;  /* 0x0000001fffd67819 */ /* 0x000fe20000011412 */
[----:B------:R-:W-:Y:S01]  /*0c70*/  VIADD R16, R2, 0xc0 ;  /* 0x000000c002107836 */ /* 0x000fe20000000000 */
[----:B------:R-:W-:Y:S01]  /*0c80*/  IADD3 R208, R205, -R208, RZ ;  /* 0x800000d0cdd07210 */ /* 0x000fe20007ffe0ff */
[----:B------:R-:W-:Y:S01]  /*0c90*/  IMAD.IADD R6, R6, 0x1, -R5 ;  /* 0x0000000106067824 */ /* 0x000fe200078e0a05 */
[----:B------:R-:W-:Y:S01]  /*0ca0*/  SHF.R.S32.HI R213, RZ, 0x1f, R17 ;  /* 0x0000001fffd57819 */ /* 0x000fe20000011411 */
[----:B------:R-:W-:Y:S01]  /*0cb0*/  IMAD R207, R3, 0x40, R8 ;  /* 0x0000004003cf7824 */ /* 0x000fe200078e0208 */
[----:B------:R-:W-:-:S03]  /*0cc0*/  SHF.R.S32.HI R212, RZ, 0x1f, R16 ;  /* 0x0000001fffd47819 */ /* 0x000fc60000011410 */
[----:B------:R-:W-:-:S07]  /*0cd0*/  IMAD R209, R6, 0x8, R207 ;  /* 0x0000000806d17824 */ /* 0x000fce00078e02cf */
.L_x_39:
[----:B0-----:R-:W0:Y:S01]  /*0ce0*/  SHFL.IDX PT, R0, R206, RZ, 0x1f ;  /* 0x00001fffce007589 */ /* 0x001e2200000e0000 */
[----:B-1----:R-:W1:Y:S01]  /*0cf0*/  S2UR UR39, SR_CgaCtaId ;  /* 0x00000000002779c3 */ /* 0x002e620000008800 */
[----:B------:R-:W-:Y:S01]  /*0d00*/  ULDC.64 UR6, c[0x0][0x418] ;  /* 0x0001060000067ab9 */ /* 0x000fe20000000a00 */
[----:B------:R-:W-:Y:S01]  /*0d10*/  ULDC UR4, c[0x0][0xc38] ;  /* 0x00030e0000047ab9 */ /* 0x000fe20000000800 */
[----:B------:R-:W-:Y:S02]  /*0d20*/  UISETP.NE.U32.AND UP0, UPT, UR6, URZ, UPT ;  /* 0x0000003f0600728c */ /* 0x000fe4000bf05070 */
[----:B------:R-:W-:Y:S01]  /*0d30*/  UISETP.NE.AND UP1, UPT, UR4, 0x1, UPT ;  /* 0x000000010400788c */ /* 0x000fe2000bf25270 */
[----:B------:R-:W-:Y:S02]  /*0d40*/  UMOV UR41, 0x400 ;  /* 0x0000040000297882 */ /* 0x000fe40000000000 */
[----:B------:R-:W-:Y:S01]  /*0d50*/  ULDC UR4, c[0x0][0xc44] ;  /* 0x0003110000047ab9 */ /* 0x000fe20000000800 */
[----:B------:R-:W-:-:S02]  /*0d60*/  UISETP.NE.AND.EX UP0, UPT, UR7, URZ, UPT, UP0 ;  /* 0x0000003f0700728c */ /* 0x000fc4000bf05300 */
[----:B------:R-:W-:Y:S01]  /*0d70*/  UISETP.NE.AND UP2, UPT, UR4, 0x1, UPT ;  /* 0x000000010400788c */ /* 0x000fe2000bf45270 */
[----:B------:R-:W-:Y:S01]  /*0d80*/  ULDC UR42, c[0x0][0x424] ;  /* 0x00010900002a7ab9 */ /* 0x000fe20000000800 */
[----:B------:R-:W-:Y:S01]  /*0d90*/  ULDC UR10, c[0x0][0x2f0] ;  /* 0x0000bc00000a7ab9 */ /* 0x000fe20000000800 */
[----:B------:R-:W-:Y:S02]  /*0da0*/  USEL UR42, UR42, 0x1, UP0 ;  /* 0x000000012a2a7887 */ /* 0x000fe40008000000 */
[----:B------:R-:W-:Y:S01]  /*0db0*/  @UP1 ULDC UR4, c[0x0][0xc3c] ;  /* 0x00030f0000041ab9 */ /* 0x000fe20000000800 */
[----:B------:R-:W-:Y:S01]  /*0dc0*/  @UP1 ULDC UR12, c[0x0][0xc40] ;  /* 0x00031000000c1ab9 */ /* 0x000fe20000000800 */
[----:B------:R-:W-:Y:S02]  /*0dd0*/  UIMAD.WIDE.U32 UR4, UR45, UR4, URZ ;  /* 0x000000042d0472a5 */ /* 0x000fe4000f8e003f */
[----:B------:R-:W-:Y:S01]  /*0de0*/  UIMAD UR42, UR42, UR10, URZ ;  /* 0x0000000a2a2a72a4 */ /* 0x000fe2000f8e023f */
[----:B0-----:R-:W-:Y:S01]  /*0df0*/  R2UR UR6, R0 ;  /* 0x00000000000672ca */ /* 0x001fe200000e0000 */
[----:B-1----:R-:W-:Y:S01]  /*0e00*/  ULEA UR41, UR39, UR41, 0x18 ;  /* 0x0000002927297291 */ /* 0x002fe2000f8ec03f */
[----:B------:R-:W-:Y:S01]  /*0e10*/  UMOV UR40, UR45 ;  /* 0x0000002d00287c82 */ /* 0x000fe20008000000 */
[----:B------:R-:W-:-:S02]  /*0e20*/  @UP1 USHF.R.U32.HI UR40, URZ, UR12, UR5 ;  /* 0x0000000c3f281299 */ /* 0x000fc40008011605 */
[----:B------:R-:W-:Y:S01]  /*0e30*/  UIADD3 UR11, UR41, 0x18400, URZ ;  /* 0x00018400290b7890 */ /* 0x000fe2000fffe03f */
[----:B------:R-:W-:-:S03]  /*0e40*/  @UP2 ULDC.64 UR8, c[0x0][0xc48] ;  /* 0x0003120000082ab9 */ /* 0x000fc60000000a00 */
[----:B------:R-:W-:Y:S02]  /*0e50*/  ULOP3.LUT UP0, URZ, UR11, 0x1bf, URZ, 0xc0, !UPT ;  /* 0x000001bf0b3f7892 */ /* 0x000fe4000f80c03f */
[----:B------:R-:W-:Y:S02]  /*0e60*/  UIMAD.WIDE.U32 UR4, UR40, UR8, URZ ;  /* 0x00000008280472a5 */ /* 0x000fe4000f8e003f */
[----:B------:R-:W-:Y:S02]  /*0e70*/  ULEA.HI UR7, UR6, UR6, URZ, 0x1 ;  /* 0x0000000606077291 */ /* 0x000fe4000f8f083f */
[----:B------:R-:W-:Y:S01]  /*0e80*/  PLOP3.LUT P0, PT, PT, PT, UP0, 0x80, 0x0 ;  /* 0x000000000000781c */ /* 0x000fe20003f0f008 */
[----:B------:R-:W-:Y:S01]  /*0e90*/  UMOV UR43, UR40 ;  /* 0x00000028002b7c82 */ /* 0x000fe20008000000 */
[----:B------:R-:W-:Y:S02]  /*0ea0*/  ULOP3.LUT UR7, UR7, 0x1e, URZ, 0xc0, !UPT ;  /* 0x0000001e07077892 */ /* 0x000fe4000f8ec03f */
[----:B------:R-:W-:-:S02]  /*0eb0*/  @UP2 USHF.R.U32.HI UR43, URZ, UR9, UR5 ;  /* 0x000000093f2b2299 */ /* 0x000fc40008011605 */
[----:B------:R-:W-:Y:S02]  /*0ec0*/  UIADD3 UR7, UR6, -UR7, URZ ;  /* 0x8000000706077290 */ /* 0x000fe4000fffe03f */
[----:B------:R-:W-:Y:S02]  /*0ed0*/  UIADD3 UR6, UR42, 0x5f, URZ ;  /* 0x0000005f2a067890 */ /* 0x000fe4000fffe03f */
[----:B------:R-:W-:Y:S02]  /*0ee0*/  ULEA UR8, UR7, UR11, 0xd ;  /* 0x0000000b07087291 */ /* 0x000fe4000f8e683f */
[----:B------:R-:W-:Y:S02]  /*0ef0*/  UIMAD.WIDE UR6, UR6, 0x2aaaaaab, URZ ;  /* 0x2aaaaaab060678a5 */ /* 0x000fe4000f8e023f */
[----:B------:R-:W-:Y:S02]  /*0f00*/  USHF.R.U32.HI UR8, URZ, 0x4, UR8 ;  /* 0x000000043f087899 */ /* 0x000fe40008011608 */
[----:B------:R-:W-:-:S02]  /*0f10*/  USHF.R.U32.HI UR44, URZ, 0x1f, UR7 ;  /* 0x0000001f3f2c7899 */ /* 0x000fc40008011607 */
[----:B------:R-:W-:Y:S02]  /*0f20*/  ULOP3.LUT UR50, UR8, 0x3fff, URZ, 0xc0, !UPT ;  /* 0x00003fff08327892 */ /* 0x000fe4000f8ec03f */
[----:B------:R-:W-:Y:S01]  /*0f30*/  ULEA.HI.SX32 UR44, UR7, UR44, 0x1c ;  /* 0x0000002c072c7291 */ /* 0x000fe2000f8fe23f */
[----:B--234-:R-:W-:Y:S11]  /*0f40*/  @!P0 BRA `(.L_x_7) ;  /* 0x0000000000408947 */ /* 0x01cff60003800000 */
[----:B------:R-:W-:Y:S01]  /*0f50*/  MOV R0, 0x0 ;  /* 0x0000000000007802 */ /* 0x000fe20000000f00 */
[----:B------:R-:W-:Y:S01]  /*0f60*/  ULDC.64 UR4, c[0x4][0x98] ;  /* 0x0100260000047ab9 */ /* 0x000fe20000000a00 */
[----:B------:R-:W-:Y:S01]  /*0f70*/  ULDC.64 UR6, c[0x4][0x38] ;  /* 0x01000e0000067ab9 */ /* 0x000fe20000000a00 */
[----:B------:R-:W-:Y:S01]  /*0f80*/  IMAD.U32 R4, RZ, RZ, UR4 ;  /* 0x00000004ff047e24 */ /* 0x000fe2000f8e00ff */
[----:B------:R0:W1:Y:S01]  /*0f90*/  LDC.64 R14, c[0x4][R0] ;  /* 0x01000000000e7b82 */ /* 0x0000620000000a00 */
[----:B------:R-:W-:Y:S01]  /*0fa0*/  IMAD.U32 R5, RZ, RZ, UR5 ;  /* 0x00000005ff057e24 */ /* 0x000fe2000f8e00ff */
[----:B------:R-:W-:Y:S01]  /*0fb0*/  ULDC.64 UR4, c[0x4][0xa0] ;  /* 0x0100280000047ab9 */ /* 0x000fe20000000a00 */
[----:B------:R-:W-:Y:S02]  /*0fc0*/  IMAD.U32 R10, RZ, RZ, UR6 ;  /* 0x00000006ff0a7e24 */ /* 0x000fe4000f8e00ff */
[----:B------:R-:W-:Y:S02]  /*0fd0*/  IMAD.U32 R6, RZ, RZ, UR4 ;  /* 0x00000004ff067e24 */ /* 0x000fe4000f8e00ff */
[----:B------:R-:W-:-:S02]  /*0fe0*/  IMAD.U32 R7, RZ, RZ, UR5 ;  /* 0x00000005ff077e24 */ /* 0x000fc4000f8e00ff */
[----:B------:R-:W-:Y:S02]  /*0ff0*/  IMAD.U32 R11, RZ, RZ, UR7 ;  /* 0x00000007ff0b7e24 */ /* 0x000fe4000f8e00ff */
[----:B------:R-:W-:Y:S02]  /*1000*/  IMAD.MOV.U32 R8, RZ, RZ, 0x70 ;  /* 0x00000070ff087424 */ /* 0x000fe400078e00ff */
[----:B------:R-:W-:Y:S02]  /*1010*/  IMAD.MOV.U32 R12, RZ, RZ, 0x1 ;  /* 0x00000001ff0c7424 */ /* 0x000fe400078e00ff */
[----:B0-----:R-:W-:-:S07]  /*1020*/  IMAD.MOV.U32 R13, RZ, RZ, RZ ;  /* 0x000000ffff0d7224 */ /* 0x001fce00078e00ff */
[----:B------:R-:W-:-:S07]  /*1030*/  LEPC R20, `(.L_x_7) ;  /* 0x000000001014794e */ /* 0x000fce0000000000 */
[----:B-1----:R-:W-:Y:S05]  /*1040*/  CALL.ABS.NOINC R14 ;  /* 0x000000000e007343 */ /* 0x002fea0003c00000 */
.L_x_7:
[----:B------:R-:W-:Y:S01]  /*1050*/  ULOP3.LUT UR4, UR46, 0x1, URZ, 0xc0, !UPT ;  /* 0x000000012e047892 */ /* 0x000fe2000f8ec03f */
[----:B------:R-:W0:Y:S05]  /*1060*/  S2R R20, SR_TID.X ;  /* 0x0000000000147919 */ /* 0x000e2a0000002100 */
[----:B------:R-:W-:-:S05]  /*1070*/  IMAD.U32 R0, RZ, RZ, UR4 ;  /* 0x00000004ff007e24 */ /* 0x000fca000f8e00ff */
[----:B------:R-:W-:-:S04]  /*1080*/  SHF.L.U32 R0, R0, 0x1f, RZ ;  /* 0x0000001f00007819 */ /* 0x000fc800000006ff */
[----:B------:R-:W1:Y:S01]  /*1090*/  SYNCS.PHASECHK.TRANS64.TRYWAIT P0, [UR41+0x22800], R0 ;  /* 0x02280000ff0075a7 */ /* 0x000e620008000169 */
[----:B0-----:R-:W-:-:S05]  /*10a0*/  SHF.R.U32.HI R20, RZ, 0x7, R20 ;  /* 0x00000007ff147819 */ /* 0x001fca0000011614 */
[----:B------:R-:W-:Y:S01]  /*10b0*/  VIADD R7, R20, 0x8 ;  /* 0x0000000814077836 */ /* 0x000fe20000000000 */
[----:B-1----:R-:W-:Y:S06]  /*10c0*/  @!P0 BRA `(.L_x_8) ;  /* 0x0000009c005c8947 */ /* 0x002fec0003800000 */
.L_x_89:
[----:B0-----:R-:W-:Y:S01]  /*10d0*/  IMAD.U32 R0, RZ, RZ, UR47 ;  /* 0x0000002fff007e24 */ /* 0x001fe2000f8e00ff */
[----:B------:R-:W-:Y:S05]  /*10e0*/  WARPSYNC.ALL ;  /* 0x0000000000007948 */ /* 0x000fea0003800000 */
[----:B------:R0:W-:Y:S01]  /*10f0*/  BAR.SYNC.DEFER_BLOCKING R7, 0x100 ;  /* 0x000400070000751d */ /* 0x0001e20000010000 */
[----:B------:R-:W-:-:S13]  /*1100*/  ISETP.NE.AND P0, PT, R0, 0x3, PT ;  /* 0x000000030000780c */ /* 0x000fda0003f05270 */
[----:B0-----:R-:W-:Y:S05]  /*1110*/  @!P0 BRA `(.L_x_9) ;  /* 0x0000000000048947 */ /* 0x001fea0003800000 */
[----:B------:R-:W-:Y:S01]  /*1120*/  BPT.TRAP 0x1 ;  /* 0x000000040000795c */ /* 0x000fe20000300000 */
.L_x_9:
[----:B------:R-:W-:Y:S01]  /*1130*/  ULEA UR22, UR37, UR41, 0x3 ;  /* 0x0000002925167291 */ /* 0x000fe2000f8e183f */
[----:B------:R-:W-:-:S05]  /*1140*/  IMAD.U32 R8, RZ, RZ, UR36 ;  /* 0x00000024ff087e24 */ /* 0x000fca000f8e00ff */
[----:B------:R-:W-:-:S04]  /*1150*/  SHF.L.U32 R8, R8, 0x1f, RZ ;  /* 0x0000001f08087819 */ /* 0x000fc800000006ff */
[----:B------:R0:W1:Y:S01]  /*1160*/  SYNCS.PHASECHK.TRANS64.TRYWAIT P1, [UR22+0x22830], R8 ;  /* 0x02283008ff0075a7 */ /* 0x0000620008020156 */
[----:B------:R-:W-:Y:S05]  /*1170*/  @!P0 BRA `(.L_x_10) ;  /* 0x0000000000048947 */ /* 0x000fea0003800000 */
[----:B------:R-:W-:Y:S01]  /*1180*/  BPT.TRAP 0x1 ;  /* 0x000000040000795c */ /* 0x000fe20000300000 */
.L_x_10:
[----:B-1----:R-:W-:Y:S05]  /*1190*/  @P1 BRA `(.L_x_11) ;  /* 0x0000000000081947 */ /* 0x002fea0003800000 */
[----:B------:R-:W1:Y:S02]  /*11a0*/  SYNCS.PHASECHK.TRANS64.TRYWAIT P1, [UR22+0x22830], R8 ;  /* 0x02283008ff0075a7 */ /* 0x000e640008020156 */
[----:B-1----:R-:W-:Y:S05]  /*11b0*/  @!P1 BRA `(.L_x_12) ;  /* 0x0000009c00389947 */ /* 0x002fea0003800000 */
.L_x_11:
[----:B------:R-:W-:Y:S01]  /*11c0*/  UIADD3 UR4, UR41, 0x1c400, URZ ;  /* 0x0001c40029047890 */ /* 0x000fe2000fffe03f */
[----:B------:R-:W-:Y:S01]  /*11d0*/  WARPGROUP.ARRIVE ;  /* 0x00000000000079c5 */ /* 0x000fe20000000000 */
[----:B------:R-:W-:Y:S01]  /*11e0*/  UMOV UR5, 0x40000040 ;  /* 0x4000004000057882 */ /* 0x000fe20000000000 */
[----:B------:R-:W-:Y:S01]  /*11f0*/  UMOV UR7, 0x40000040 ;  /* 0x4000004000077882 */ /* 0x000fe20000000000 */
[----:B------:R-:W-:-:S03]  /*1200*/  USHF.R.U32.HI UR4, URZ, 0x4, UR4 ;  /* 0x000000043f047899 */ /* 0x000fc60008011604 */
[----:B------:R-:W2:Y:S01]  /*1210*/  S2R R0, SR_TID.X ;  /* 0x0000000000007919 */ /* 0x000ea20000002100 */
[----:B------:R-:W-:Y:S01]  /*1220*/  UMOV UR9, 0x40000040 ;  /* 0x4000004000097882 */ /* 0x000fe20000000000 */
[----:B------:R-:W-:Y:S01]  /*1230*/  UMOV UR11, 0x40000040 ;  /* 0x40000040000b7882 */ /* 0x000fe20000000000 */
[----:B------:R-:W-:Y:S01]  /*1240*/  ULOP3.LUT UR4, UR4, 0x3fff, URZ, 0xc0, !UPT ;  /* 0x00003fff04047892 */ /* 0x000fe2000f8ec03f */
[----:B------:R-:W-:Y:S01]  /*1250*/  UMOV UR13, 0x40000040 ;  /* 0x40000040000d7882 */ /* 0x000fe20000000000 */
[----:B------:R-:W-:Y:S02]  /*1260*/  UMOV UR15, 0x40000040 ;  /* 0x40000040000f7882 */ /* 0x000fe40000000000 */
[----:B------:R-:W-:Y:S02]  /*1270*/  ULOP3.LUT UR20, UR4, 0x10000, URZ, 0xfc, !UPT ;  /* 0x0001000004147892 */ /* 0x000fe4000f8efc3f */
[----:B------:R-:W-:Y:S02]  /*1280*/  ULOP3.LUT UR4, UR50, 0x10000, URZ, 0xfc, !UPT ;  /* 0x0001000032047892 */ /* 0x000fe4000f8efc3f */
[----:B------:R-:W-:-:S02]  /*1290*/  UIMAD UR6, UR37, 0x300, UR20 ;  /* 0x00000300250678a4 */ /* 0x000fc4000f8e0214 */
[----:B------:R-:W-:Y:S02]  /*12a0*/  UIADD3 UR8, UR4, 0x2, URZ ;  /* 0x0000000204087890 */ /* 0x000fe4000fffe03f */
[----:B------:R-:W-:Y:S02]  /*12b0*/  UIADD3 UR10, UR6, 0x2, URZ ;  /* 0x00000002060a7890 */ /* 0x000fe4000fffe03f */
[----:B------:R-:W-:Y:S02]  /*12c0*/  UIADD3 UR12, UR4, 0x4, URZ ;  /* 0x00000004040c7890 */ /* 0x000fe4000fffe03f */
[----:B------:R-:W-:Y:S02]  /*12d0*/  UIADD3 UR14, UR6, 0x4, URZ ;  /* 0x00000004060e7890 */ /* 0x000fe4000fffe03f */
[----:B------:R-:W-:Y:S01]  /*12e0*/  HGMMA.64x96x16.F32 R24, gdesc[UR4], RZ, !UPT, gsb0 ;  /* 0x01600000041879f0 */ /* 0x000fe2000c0008ff */
[----:B------:R-:W-:Y:S02]  /*12f0*/  UIADD3 UR16, UR4, 0x6, URZ ;  /* 0x0000000604107890 */ /* 0x000fe4000fffe03f */
[----:B------:R-:W-:Y:S01]  /*1300*/  UIADD3 UR18, UR6, 0x6, URZ ;  /* 0x0000000606127890 */ /* 0x000fe2000fffe03f */
[----:B------:R-:W-:Y:S01]  /*1310*/  UMOV UR17, 0x40000040 ;  /* 0x4000004000117882 */ /* 0x000fe20000000000 */
[----:B------:R-:W-:Y:S01]  /*1320*/  UMOV UR19, 0x40000040 ;  /* 0x4000004000137882 */ /* 0x000fe20000000000 */
[----:B--2---:R-:W-:-:S04]  /*1330*/  SHF.R.U32.HI R0, RZ, 0x7, R0 ;  /* 0x00000007ff007819 */ /* 0x004fc80000011600 */
[----:B------:R-:W-:Y:S01]  /*1340*/  IADD3 R0, -R0, 0xb, RZ ;  /* 0x0000000b00007810 */ /* 0x000fe20007ffe1ff */
[----:B------:R-:W-:Y:S02]  /*1350*/  WARPGROUP.DEPBAR.LE gsb0, 0x0 ;  /* 0x00008000000079c5 */ /* 0x000fe40000010000 */
[----:B------:R-:W-:-:S06]  /*1360*/  WARPGROUP.ARRIVE ;  /* 0x00000000000079c5 */ /* 0x000fcc0000000000 */
[----:B------:R-:W-:Y:S03]  /*1370*/  HGMMA.64x96x16.F32 R24, gdesc[UR8], R24, gsb0 ;  /* 0x01600000081879f0 */ /* 0x000fe60008000818 */
[----:B------:R-:W-:Y:S02]  /*1380*/  WARPGROUP.DEPBAR.LE gsb0, 0x0 ;  /* 0x00008000000079c5 */ /* 0x000fe40000010000 */
[----:B------:R-:W-:-:S06]  /*1390*/  WARPGROUP.ARRIVE ;  /* 0x00000000000079c5 */ /* 0x000fcc0000000000 */
[----:B------:R-:W-:Y:S03]  /*13a0*/  HGMMA.64x96x16.F32 R24, gdesc[UR12], R24, gsb0 ;  /* 0x016000000c1879f0 */ /* 0x000fe60008000818 */
[----:B------:R-:W-:Y:S02]  /*13b0*/  WARPGROUP.DEPBAR.LE gsb0, 0x0 ;  /* 0x00008000000079c5 */ /* 0x000fe40000010000 */
[----:B------:R-:W-:-:S06]  /*13c0*/  WARPGROUP.ARRIVE ;  /* 0x00000000000079c5 */ /* 0x000fcc0000000000 */
[----:B------:R-:W-:Y:S03]  /*13d0*/  HGMMA.64x96x16.F32 R24, gdesc[UR16], R24, gsb0 ;  /* 0x01600000101879f0 */ /* 0x000fe60008000818 */
[----:B------:R-:W-:Y:S02]  /*13e0*/  WARPGROUP.DEPBAR.LE gsb0, 0x0 ;  /* 0x00008000000079c5 */ /* 0x000fe40000010000 */
[----:B------:R2:W-:Y:S06]  /*13f0*/  BAR.ARV R0, 0x100 ;  /* 0x000400000000751d */ /* 0x0005ec0000002000 */
[----:B------:R-:W-:Y:S05]  /*1400*/  @!P0 BRA `(.L_x_13) ;  /* 0x0000000000048947 */ /* 0x000fea0003800000 */
[----:B------:R-:W-:Y:S01]  /*1410*/  BPT.TRAP 0x1 ;  /* 0x000000040000795c */ /* 0x000fe20000300000 */
.L_x_13:
[----:B------:R-:W-:Y:S01]  /*1420*/  UIMAD UR6, UR44, -0x60, UR42 ;  /* 0xffffffa02c0678a4 */ /* 0x000fe2000f8e022a */
[----:B------:R-:W-:Y:S01]  /*1430*/  P2R R11, PR, RZ, 0x1 ;  /* 0x00000001ff0b7803 */ /* 0x000fe20000000000 */
[----:B------:R-:W-:Y:S02]  /*1440*/  ULDC UR10, c[0x0][0x988] ;  /* 0x00026200000a7ab9 */ /* 0x000fe40000000800 */
[----:B------:R-:W-:-:S06]  /*1450*/  UIADD3 UR6, UR6, 0x60, URZ ;  /* 0x0000006006067890 */ /* 0x000fcc000fffe03f */
[----:B-1----:R-:W-:Y:S01]  /*1460*/  IMAD.U32 R3, RZ, RZ, UR6 ;  /* 0x00000006ff037e24 */ /* 0x002fe2000f8e00ff */
[----:B------:R-:W-:-:S03]  /*1470*/  UIADD3 UR6, UR22, 0x22840, URZ ;  /* 0x0002284016067890 */ /* 0x000fc6000fffe03f */
[----:B------:R-:W-:Y:S01]  /*1480*/  IMAD R3, R208, -0x2, R3 ;  /* 0xfffffffed0037824 */ /* 0x000fe200078e0203 */
[----:B------:R-:W-:-:S04]  /*1490*/  UPRMT UR6, UR39, 0x654, UR6 ;  /* 0x0000065427067896 */ /* 0x000fc80008000006 */
[C---:B------:R-:W-:Y:S02]  /*14a0*/  ISETP.GT.AND P6, PT, R3.reuse, RZ, PT ;  /* 0x000000ff0300720c */ /* 0x040fe40003fc4270 */
[C---:B------:R-:W-:Y:S02]  /*14b0*/  ISETP.GT.AND P5, PT, R3.reuse, 0x1, PT ;  /* 0x000000010300780c */ /* 0x040fe40003fa4270 */
[----:B------:R-:W-:Y:S01]  /*14c0*/  ISETP.GT.AND P4, PT, R3, 0x8, PT ;  /* 0x000000080300780c */ /* 0x000fe20003f84270 */
[----:B------:R-:W-:Y:S01]  /*14d0*/  SYNCS.ARRIVE.TRANS64.RED.A1T0 RZ, [UR6], RZ ;  /* 0x000000ffffff79a7 */ /* 0x000fe20008100406 */
[----:B------:R-:W-:Y:S02]  /*14e0*/  FSEL R24, R24, -INF , P6 ;  /* 0xff80000018187808 */ /* 0x000fe40003000000 */
[----:B------:R-:W-:Y:S02]  /*14f0*/  FSEL R25, R25, -INF , P5 ;  /* 0xff80000019197808 */ /* 0x000fe40002800000 */
[----:B------:R-:W-:-:S02]  /*1500*/  ISETP.GT.AND P3, PT, R3, 0x9, PT ;  /* 0x000000090300780c */ /* 0x000fc40003f64270 */
[----:B------:R-:W-:Y:S02]  /*1510*/  FSEL R28, R28, -INF , P4 ;  /* 0xff8000001c1c7808 */ /* 0x000fe40002000000 */
[----:B------:R-:W-:Y:S02]  /*1520*/  FMNMX.FTZ R5, R24, R25, !PT ;  /* 0x0000001918057209 */ /* 0x000fe40007810000 */
[----:B------:R-:W-:Y:S02]  /*1530*/  ISETP.GT.AND P2, PT, R3, 0x10, PT ;  /* 0x000000100300780c */ /* 0x000fe40003f44270 */
[----:B------:R-:W-:Y:S02]  /*1540*/  FSEL R29, R29, -INF , P3 ;  /* 0xff8000001d1d7808 */ /* 0x000fe40001800000 */
[----:B------:R-:W-:Y:S02]  /*1550*/  FMNMX.FTZ R4, R28, R5, !PT ;  /* 0x000000051c047209 */ /* 0x000fe40007810000 */
[----:B------:R-:W-:-:S02]  /*1560*/  ISETP.GT.AND P1, PT, R3, 0x11, PT ;  /* 0x000000110300780c */ /* 0x000fc40003f24270 */
[----:B------:R-:W-:Y:S02]  /*1570*/  FSEL R32, R32, -INF , P2 ;  /* 0xff80000020207808 */ /* 0x000fe40001000000 */
[----:B------:R-:W-:Y:S02]  /*1580*/  FMNMX.FTZ R5, R29, R4, !PT ;  /* 0x000000041d057209 */ /* 0x000fe40007810000 */
[----:B------:R-:W-:Y:S02]  /*1590*/  FSEL R26, R26, -INF , P6 ;  /* 0xff8000001a1a7808 */ /* 0x000fe40003000000 */
[----:B------:R-:W-:Y:S02]  /*15a0*/  ISETP.GT.AND P6, PT, R3, 0x18, PT ;  /* 0x000000180300780c */ /* 0x000fe40003fc4270 */
[----:B------:R-:W-:Y:S02]  /*15b0*/  FSEL R33, R33, -INF , P1 ;  /* 0xff80000021217808 */ /* 0x000fe40000800000 */
[----:B------:R-:W-:-:S02]  /*15c0*/  FMNMX.FTZ R4, R32, R5, !PT ;  /* 0x0000000520047209 */ /* 0x000fc40007810000 */
[----:B------:R-:W-:Y:S02]  /*15d0*/  FSEL R27, R27, -INF , P5 ;  /* 0xff8000001b1b7808 */ /* 0x000fe40002800000 */
[----:B------:R-:W-:Y:S02]  /*15e0*/  ISETP.GT.AND P5, PT, R3, 0x19, PT ;  /* 0x000000190300780c */ /* 0x000fe40003fa4270 */
[----:B------:R-:W-:Y:S02]  /*15f0*/  FSEL R36, R36, -INF , P6 ;  /* 0xff80000024247808 */ /* 0x000fe40003000000 */
[----:B------:R-:W-:Y:S02]  /*1600*/  FMNMX.FTZ R5, R33, R4, !PT ;  /* 0x0000000421057209 */ /* 0x000fe40007810000 */
[----:B------:R-:W-:Y:S02]  /*1610*/  FSEL R30, R30, -INF , P4 ;  /* 0xff8000001e1e7808 */ /* 0x000fe40002000000 */
        /* <DEDUP_REMOVED lines=64> */
[----:B------:R-:W-:Y:S02]  /*1a20*/  FMNMX.FTZ R4, R68, R3, !PT ;  /* 0x0000000344047209 */ /* 0x000fe40007810000 */
[----:B------:R-:W-:Y:S02]  /*1a30*/  FMNMX.FTZ R5, R26, R27, !PT ;  /* 0x0000001b1a057209 */ /* 0x000fe40007810000 */
[----:B------:R-:W-:-:S02]  /*1a40*/  FMNMX.FTZ R6, R69, R4, !PT ;  /* 0x0000000445067209 */ /* 0x000fc40007810000 */
[----:B------:R-:W-:Y:S02]  /*1a50*/  FSEL R62, R62, -INF , P6 ;  /* 0xff8000003e3e7808 */ /* 0x000fe40003000000 */
[----:B------:R-:W-:Y:S01]  /*1a60*/  FSEL R63, R63, -INF , P5 ;  /* 0xff8000003f3f7808 */ /* 0x000fe20002800000 */
[----:B------:R-:W1:Y:S01]  /*1a70*/  SHFL.BFLY PT, R3, R6, 0x2, 0x1f ;  /* 0x0c401f0006037f89 */ /* 0x000e6200000e0000 */
[----:B------:R-:W-:Y:S02]  /*1a80*/  FSEL R66, R66, -INF , P4 ;  /* 0xff80000042427808 */ /* 0x000fe40002000000 */
[----:B------:R-:W-:Y:S02]  /*1a90*/  FSEL R67, R67, -INF , P3 ;  /* 0xff80000043437808 */ /* 0x000fe40001800000 */
[----:B------:R-:W-:Y:S02]  /*1aa0*/  FSEL R70, R70, -INF , P2 ;  /* 0xff80000046467808 */ /* 0x000fe40001000000 */
[----:B------:R-:W-:-:S02]  /*1ab0*/  FSEL R71, R71, -INF , P1 ;  /* 0xff80000047477808 */ /* 0x000fc40000800000 */
[----:B-1----:R-:W-:-:S05]  /*1ac0*/  FMNMX.FTZ R9, R6, R3, !PT ;  /* 0x0000000306097209 */ /* 0x002fca0007810000 */
[----:B------:R-:W1:Y:S02]  /*1ad0*/  SHFL.BFLY PT, R4, R9, 0x1, 0x1f ;  /* 0x0c201f0009047f89 */ /* 0x000e6400000e0000 */
[----:B-1----:R-:W-:-:S04]  /*1ae0*/  FMNMX.FTZ R3, R9, R4, !PT ;  /* 0x0000000409037209 */ /* 0x002fc80007810000 */
[C---:B------:R-:W-:Y:S01]  /*1af0*/  FSETP.NEU.FTZ.AND P0, PT, R3.reuse, -INF , PT ;  /* 0xff8000000300780b */ /* 0x040fe20003f1d000 */
[----:B------:R-:W-:-:S05]  /*1b00*/  FMUL.FTZ R4, R3, UR10 ;  /* 0x0000000a03047c20 */ /* 0x000fca0008410000 */
[----:B------:R-:W-:Y:S02]  /*1b10*/  FSEL R10, R4, RZ, P0 ;  /* 0x000000ff040a7208 */ /* 0x000fe40000000000 */
[----:B------:R-:W-:Y:S02]  /*1b20*/  FMNMX.FTZ R4, R30, R5, !PT ;  /* 0x000000051e047209 */ /* 0x000fe40007810000 */
[----:B------:R-:W-:Y:S01]  /*1b30*/  ISETP.NE.AND P0, PT, R11, RZ, PT ;  /* 0x000000ff0b00720c */ /* 0x000fe20003f05270 */
[--C-:B------:R-:W-:Y:S01]  /*1b40*/  FFMA.FTZ R24, R24, UR10, -R10.reuse ;  /* 0x0000000a18187c23 */ /* 0x100fe2000801080a */
[----:B------:R-:W-:Y:S01]  /*1b50*/  FMNMX.FTZ R5, R31, R4, !PT ;  /* 0x000000041f057209 */ /* 0x000fe20007810000 */
[--C-:B------:R-:W-:Y:S01]  /*1b60*/  FFMA.FTZ R25, R25, UR10, -R10.reuse ;  /* 0x0000000a19197c23 */ /* 0x100fe2000801080a */
[--C-:B------:R-:W-:Y:S01]  /*1b70*/  FFMA.FTZ R28, R28, UR10, -R10.reuse ;  /* 0x0000000a1c1c7c23 */ /* 0x100fe2000801080a */
[--C-:B------:R-:W-:Y:S01]  /*1b80*/  FFMA.FTZ R29, R29, UR10, -R10.reuse ;  /* 0x0000000a1d1d7c23 */ /* 0x100fe2000801080a */
[----:B------:R-:W-:Y:S01]  /*1b90*/  FMNMX.FTZ R4, R34, R5, !PT ;  /* 0x0000000522047209 */ /* 0x000fe20007810000 */
[----:B------:R-:W-:Y:S01]  /*1ba0*/  MUFU.EX2 R24, R24 ;  /* 0x0000001800187308 */ /* 0x000fe20000000800 */
[--C-:B------:R-:W-:Y:S01]  /*1bb0*/  FFMA.FTZ R32, R32, UR10, -R10.reuse ;  /* 0x0000000a20207c23 */ /* 0x100fe2000801080a */
[--C-:B------:R-:W-:Y:S01]  /*1bc0*/  FFMA.FTZ R33, R33, UR10, -R10.reuse ;  /* 0x0000000a21217c23 */ /* 0x100fe2000801080a */
[----:B------:R-:W-:Y:S01]  /*1bd0*/  FMNMX.FTZ R5, R35, R4, !PT ;  /* 0x0000000423057209 */ /* 0x000fe20007810000 */
[--C-:B------:R-:W-:Y:S01]  /*1be0*/  FFMA.FTZ R36, R36, UR10, -R10.reuse ;  /* 0x0000000a24247c23 */ /* 0x100fe2000801080a */
[--C-:B------:R-:W-:Y:S01]  /*1bf0*/  FFMA.FTZ R37, R37, UR10, -R10.reuse ;  /* 0x0000000a25257c23 */ /* 0x100fe2000801080a */
[--C-:B------:R-:W-:Y:S01]  /*1c00*/  FFMA.FTZ R40, R40, UR10, -R10.reuse ;  /* 0x0000000a28287c23 */ /* 0x100fe2000801080a */
[----:B------:R-:W-:Y:S01]  /*1c10*/  FMNMX.FTZ R4, R38, R5, !PT ;  /* 0x0000000526047209 */ /* 0x000fe20007810000 */
[----:B------:R-:W1:Y:S01]  /*1c20*/  MUFU.EX2 R25, R25 ;  /* 0x0000001900197308 */ /* 0x000e620000000800 */
[--C-:B------:R-:W-:Y:S01]  /*1c30*/  FFMA.FTZ R41, R41, UR10, -R10.reuse ;  /* 0x0000000a29297c23 */ /* 0x100fe2000801080a */
        /* <DEDUP_REMOVED lines=14> */
[----:B------:R-:W3:Y:S01]  /*1d20*/  MUFU.EX2 R29, R29 ;  /* 0x0000001d001d7308 */ /* 0x000ee20000000800 */
[--C-:B------:R-:W-:Y:S01]  /*1d30*/  FFMA.FTZ R61, R61, UR10, -R10.reuse ;  /* 0x0000000a3d3d7c23 */ /* 0x100fe2000801080a */
[--C-:B------:R-:W-:Y:S01]  /*1d40*/  FFMA.FTZ R64, R64, UR10, -R10.reuse ;  /* 0x0000000a40407c23 */ /* 0x100fe2000801080a */
[----:B------:R-:W-:Y:S01]  /*1d50*/  FMNMX.FTZ R5, R47, R4, !PT ;  /* 0x000000042f057209 */ /* 0x000fe20007810000 */
[--C-:B------:R-:W-:Y:S01]  /*1d60*/  FFMA.FTZ R65, R65, UR10, -R10.reuse ;  /* 0x0000000a41417c23 */ /* 0x100fe2000801080a */
[--C-:B------:R-:W-:Y:S01]  /*1d70*/  FFMA.FTZ R68, R68, UR10, -R10.reuse ;  /* 0x0000000a44447c23 */ /* 0x100fe2000801080a */
[----:B------:R-:W-:Y:S01]  /*1d80*/  FFMA.FTZ R10, R69, UR10, -R10 ;  /* 0x0000000a450a7c23 */ /* 0x000fe2000801080a */
[----:B------:R-:W-:Y:S01]  /*1d90*/  FMNMX.FTZ R4, R50, R5, !PT ;  /* 0x0000000532047209 */ /* 0x000fe20007810000 */
[----:B------:R-:W-:Y:S01]  /*1da0*/  MUFU.EX2 R32, R32 ;  /* 0x0000002000207308 */ /* 0x000fe20000000800 */
[----:B-1----:R-:W-:Y:S01]  /*1db0*/  FADD.FTZ R9, R24, R25 ;  /* 0x0000001918097221 */ /* 0x002fe20000010000 */
[----:B------:R-:W-:-:S02]  /*1dc0*/  F2FP.F16.F32.PACK_AB R152, R25, R24 ;  /* 0x000000181998723e */ /* 0x000fc400000000ff */
[----:B------:R-:W-:-:S04]  /*1dd0*/  FMNMX.FTZ R5, R51, R4, !PT ;  /* 0x0000000433057209 */ /* 0x000fc80007810000 */
[----:B------:R-:W-:Y:S01]  /*1de0*/  FMNMX.FTZ R4, R54, R5, !PT ;  /* 0x0000000536047209 */ /* 0x000fe20007810000 */
[----:B------:R-:W1:Y:S01]  /*1df0*/  MUFU.EX2 R33, R33 ;  /* 0x0000002100217308 */ /* 0x000e620000000800 */
[----:B---3--:R-:W-:Y:S02]  /*1e00*/  F2FP.F16.F32.PACK_AB R154, R29, R28 ;  /* 0x0000001c1d9a723e */ /* 0x008fe400000000ff */
[----:B------:R-:W-:-:S04]  /*1e10*/  FMNMX.FTZ R5, R55, R4, !PT ;  /* 0x0000000437057209 */ /* 0x000fc80007810000 */
[----:B------:R-:W-:Y:S01]  /*1e20*/  FMNMX.FTZ R4, R58, R5, !PT ;  /* 0x000000053a047209 */ /* 0x000fe20007810000 */
[----:B------:R-:W-:Y:S03]  /*1e30*/  MUFU.EX2 R36, R36 ;  /* 0x0000002400247308 */ /* 0x000fe60000000800 */
[----:B------:R-:W-:-:S04]  /*1e40*/  FMNMX.FTZ R5, R59, R4, !PT ;  /* 0x000000043b057209 */ /* 0x000fc80007810000 */
[----:B------:R-:W-:Y:S01]  /*1e50*/  FMNMX.FTZ R4, R62, R5, !PT ;  /* 0x000000053e047209 */ /* 0x000fe20007810000 */
[----:B------:R-:W3:Y:S01]  /*1e60*/  MUFU.EX2 R37, R37 ;  /* 0x0000002500257308 */ /* 0x000ee20000000800 */
[----:B-1----:R-:W-:Y:S02]  /*1e70*/  F2FP.F16.F32.PACK_AB R156, R33, R32 ;  /* 0x00000020219c723e */ /* 0x002fe400000000ff */
[----:B------:R-:W-:-:S04]  /*1e80*/  FMNMX.FTZ R5, R63, R4, !PT ;  /* 0x000000043f057209 */ /* 0x000fc80007810000 */
[----:B------:R-:W-:Y:S01]  /*1e90*/  FMNMX.FTZ R4, R66, R5, !PT ;  /* 0x0000000542047209 */ /* 0x000fe20007810000 */
[----:B------:R-:W-:Y:S03]  /*1ea0*/  MUFU.EX2 R40, R40 ;  /* 0x0000002800287308 */ /* 0x000fe60000000800 */
[----:B------:R-:W-:-:S04]  /*1eb0*/  FMNMX.FTZ R5, R67, R4, !PT ;  /* 0x0000000443057209 */ /* 0x000fc80007810000 */
[----:B------:R-:W-:Y:S01]  /*1ec0*/  FMNMX.FTZ R4, R70, R5, !PT ;  /* 0x0000000546047209 */ /* 0x000fe20007810000 */
[----:B------:R-:W1:Y:S01]  /*1ed0*/  MUFU.EX2 R41, R41 ;  /* 0x0000002900297308 */ /* 0x000e620000000800 */
[----:B---3--:R-:W-:Y:S02]  /*1ee0*/  F2FP.F16.F32.PACK_AB R158, R37, R36 ;  /* 0x00000024259e723e */ /* 0x008fe400000000ff */
[----:B------:R-:W-:-:S05]  /*1ef0*/  FMNMX.FTZ R4, R71, R4, !PT ;  /* 0x0000000447047209 */ /* 0x000fca0007810000 */
[----:B------:R-:W3:Y:S01]  /*1f00*/  SHFL.BFLY PT, R5, R4, 0x2, 0x1f ;  /* 0x0c401f0004057f89 */ /* 0x000ee200000e0000 */
[----:B------:R-:W-:Y:S08]  /*1f10*/  MUFU.EX2 R44, R44 ;  /* 0x0000002c002c7308 */ /* 0x000ff00000000800 */
[----:B------:R-:W4:Y:S01]  /*1f20*/  MUFU.EX2 R45, R45 ;  /* 0x0000002d002d7308 */ /* 0x000f220000000800 */
[----:B-1----:R-:W-:-:S07]  /*1f30*/  F2FP.F16.F32.PACK_AB R160, R41, R40 ;  /* 0x0000002829a0723e */ /* 0x002fce00000000ff */
[----:B------:R-:W-:Y:S01]  /*1f40*/  MUFU.EX2 R48, R48 ;  /* 0x0000003000307308 */ /* 0x000fe20000000800 */
[----:B---3--:R-:W-:-:S07]  /*1f50*/  FMNMX.FTZ R5, R4, R5, !PT ;  /* 0x0000000504057209 */ /* 0x008fce0007810000 */
[----:B------:R-:W1:Y:S01]  /*1f60*/  MUFU.EX2 R49, R49 ;  /* 0x0000003100317308 */ /* 0x000e620000000800 */
[----:B----4-:R-:W-:Y:S01]  /*1f70*/  F2FP.F16.F32.PACK_AB R162, R45, R44 ;  /* 0x0000002c2da2723e */ /* 0x010fe200000000ff */
[----:B------:R-:W3:Y:S06]  /*1f80*/  SHFL.BFLY PT, R4, R5, 0x1, 0x1f ;  /* 0x0c201f0005047f89 */ /* 0x000eec00000e0000 */
[----:B------:R-:W-:Y:S08]  /*1f90*/  MUFU.EX2 R52, R52 ;  /* 0x0000003400347308 */ /* 0x000ff00000000800 */
[----:B------:R-:W4:Y:S01]  /*1fa0*/  MUFU.EX2 R53, R53 ;  /* 0x0000003500357308 */ /* 0x000f220000000800 */
[----:B-1----:R-:W-:-:S07]  /*1fb0*/  F2FP.F16.F32.PACK_AB R164, R49, R48 ;  /* 0x0000003031a4723e */ /* 0x002fce00000000ff */
[----:B------:R-:W-:Y:S01]  /*1fc0*/  MUFU.EX2 R56, R56 ;  /* 0x0000003800387308 */ /* 0x000fe20000000800 */
[----:B---3--:R-:W-:-:S04]  /*1fd0*/  FMNMX.FTZ R4, R5, R4, !PT ;  /* 0x0000000405047209 */ /* 0x008fc80007810000 */
[C---:B------:R-:W-:Y:S01]  /*1fe0*/  FSETP.NEU.FTZ.AND P1, PT, R4.reuse, -INF , PT ;  /* 0xff8000000400780b */ /* 0x040fe20003f3d000 */
[----:B------:R-:W-:Y:S02]  /*1ff0*/  FMUL.FTZ R5, R4, UR10 ;  /* 0x0000000a04057c20 */ /* 0x000fe40008410000 */
[----:B------:R-:W-:Y:S01]  /*2000*/  MUFU.EX2 R57, R57 ;  /* 0x0000003900397308 */ /* 0x000fe20000000800 */
[----:B----4-:R-:W-:Y:S02]  /*2010*/  F2FP.F16.F32.PACK_AB R166, R53, R52 ;  /* 0x0000003435a6723e */ /* 0x010fe400000000ff */
[----:B------:R-:W-:-:S05]  /*2020*/  FSEL R6, R5, RZ, P1 ;  /* 0x000000ff05067208 */ /* 0x000fca0000800000 */
[----:B------:R1:W-:Y:S01]  /*2030*/  MUFU.EX2 R5, R10 ;  /* 0x0000000a00057308 */ /* 0x0003e20000000800 */
[--C-:B------:R-:W-:Y:S01]  /*2040*/  FFMA.FTZ R26, R26, UR10, -R6.reuse ;  /* 0x0000000a1a1a7c23 */ /* 0x100fe20008010806 */
[--C-:B------:R-:W-:Y:S01]  /*2050*/  FFMA.FTZ R27, R27, UR10, -R6.reuse ;  /* 0x0000000a1b1b7c23 */ /* 0x100fe20008010806 */
[--C-:B------:R-:W-:Y:S01]  /*2060*/  FFMA.FTZ R30, R30, UR10, -R6.reuse ;  /* 0x0000000a1e1e7c23 */ /* 0x100fe20008010806 */
[--C-:B------:R-:W-:Y:S01]  /*2070*/  FFMA.FTZ R31, R31, UR10, -R6.reuse ;  /* 0x0000000a1f1f7c23 */ /* 0x100fe20008010806 */
[--C-:B------:R-:W-:Y:S01]  /*2080*/  FFMA.FTZ R34, R34, UR10, -R6.reuse ;  /* 0x0000000a22227c23 */ /* 0x100fe20008010806 */
[--C-:B------:R-:W-:Y:S01]  /*2090*/  FFMA.FTZ R35, R35, UR10, -R6.reuse ;  /* 0x0000000a23237c23 */ /* 0x100fe20008010806 */
[--C-:B------:R-:W-:Y:S01]  /*20a0*/  FFMA.FTZ R38, R38, UR10, -R6.reuse ;  /* 0x0000000a26267c23 */ /* 0x100fe20008010806 */
[----:B------:R-:W-:Y:S01]  /*20b0*/  MUFU.EX2 R26, R26 ;  /* 0x0000001a001a7308 */ /* 0x000fe20000000800 */
[----:B-1----:R-:W-:Y:S01]  /*20c0*/  FADD.FTZ R10, R28, R9 ;  /* 0x000000091c0a7221 */ /* 0x002fe20000010000 */
[--C-:B------:R-:W-:Y:S01]  /*20d0*/  FFMA.FTZ R39, R39, UR10, -R6.reuse ;  /* 0x0000000a27277c23 */ /* 0x100fe20008010806 */
[--C-:B------:R-:W-:Y:S01]  /*20e0*/  FFMA.FTZ R42, R42, UR10, -R6.reuse ;  /* 0x0000000a2a2a7c23 */ /* 0x100fe20008010806 */
[----:B------:R-:W-:Y:S01]  /*20f0*/  FFMA.FTZ R43, R43, UR10, -R6 ;  /* 0x0000000a2b2b7c23 */ /* 0x000fe20008010806 */
[----:B------:R-:W-:Y:S01]  /*2100*/  FADD.FTZ R9, R29, R10 ;  /* 0x0000000a1d097221 */ /* 0x000fe20000010000 */
[--C-:B------:R-:W-:Y:S01]  /*2110*/  FFMA.FTZ R46, R46, UR10, -R6.reuse ;  /* 0x0000000a2e2e7c23 */ /* 0x100fe20008010806 */
[--C-:B------:R-:W-:Y:S01]  /*2120*/  FFMA.FTZ R47, R47, UR10, -R6.reuse ;  /* 0x0000000a2f2f7c23 */ /* 0x100fe20008010806 */
[----:B------:R-:W1:Y:S01]  /*2130*/  MUFU.EX2 R27, R27 ;  /* 0x0000001b001b7308 */ /* 0x000e620000000800 */
[----:B------:R-:W-:Y:S01]  /*2140*/  FADD.FTZ R10, R32, R9 ;  /* 0x00000009200a7221 */ /* 0x000fe20000010000 */
[--C-:B------:R-:W-:Y:S01]  /*2150*/  FFMA.FTZ R50, R50, UR10, -R6.reuse ;  /* 0x0000000a32327c23 */ /* 0x100fe20008010806 */
[--C-:B------:R-:W-:Y:S01]  /*2160*/  FFMA.FTZ R51, R51, UR10, -R6.reuse ;  /* 0x0000000a33337c23 */ /* 0x100fe20008010806 */
[----:B------:R-:W-:Y:S01]  /*2170*/  FFMA.FTZ R54, R54, UR10, -R6 ;  /* 0x0000000a36367c23 */ /* 0x000fe20008010806 */
[----:B------:R-:W-:Y:S01]  /*2180*/  FADD.FTZ R11, R33, R10 ;  /* 0x0000000a210b7221 */ /* 0x000fe20000010000 */
[--C-:B------:R-:W-:Y:S01]  /*2190*/  FFMA.FTZ R55, R55, UR10, -R6.reuse ;  /* 0x0000000a37377c23 */ /* 0x100fe20008010806 */
[--C-:B------:R-:W-:Y:S01]  /*21a0*/  FFMA.FTZ R58, R58, UR10, -R6.reuse ;  /* 0x0000000a3a3a7c23 */ /* 0x100fe20008010806 */
[----:B------:R-:W3:Y:S01]  /*21b0*/  MUFU.EX2 R30, R30 ;  /* 0x0000001e001e7308 */ /* 0x000ee20000000800 */
[----:B------:R-:W-:Y:S01]  /*21c0*/  FADD.FTZ R12, R36, R11 ;  /* 0x0000000b240c7221 */ /* 0x000fe20000010000 */
[--C-:B------:R-:W-:Y:S01]  /*21d0*/  FFMA.FTZ R59, R59, UR10, -R6.reuse ;  /* 0x0000000a3b3b7c23 */ /* 0x100fe20008010806 */
[--C-:B------:R-:W-:Y:S01]  /*21e0*/  FFMA.FTZ R62, R62, UR10, -R6.reuse ;  /* 0x0000000a3e3e7c23 */ /* 0x100fe20008010806 */
[----:B------:R-:W-:Y:S01]  /*21f0*/  FFMA.FTZ R63, R63, UR10, -R6 ;  /* 0x0000000a3f3f7c23 */ /* 0x000fe20008010806 */
[----:B------:R-:W-:Y:S01]  /*2200*/  FADD.FTZ R11, R37, R12 ;  /* 0x0000000c250b7221 */ /* 0x000fe20000010000 */
[--C-:B------:R-:W-:Y:S01]  /*2210*/  FFMA.FTZ R66, R66, UR10, -R6.reuse ;  /* 0x0000000a42427c23 */ /* 0x100fe20008010806 */
[--C-:B------:R-:W-:Y:S01]  /*2220*/  FFMA.FTZ R67, R67, UR10, -R6.reuse ;  /* 0x0000000a43437c23 */ /* 0x100fe20008010806 */
[----:B------:R-:W4:Y:S01]  /*2230*/  MUFU.EX2 R31, R31 ;  /* 0x0000001f001f7308 */ /* 0x000f220000000800 */
[----:B-1----:R-:W-:Y:S01]  /*2240*/  FADD.FTZ R9, R26, R27 ;  /* 0x0000001b1a097221 */ /* 0x002fe20000010000 */
[----:B------:R-:W-:Y:S01]  /*2250*/  FADD.FTZ R12, R40, R11 ;  /* 0x0000000b280c7221 */ /* 0x000fe20000010000 */
[--C-:B------:R-:W-:Y:S01]  /*2260*/  FFMA.FTZ R70, R70, UR10, -R6.reuse ;  /* 0x0000000a46467c23 */ /* 0x100fe20008010806 */
[----:B------:R-:W-:Y:S01]  /*2270*/  FFMA.FTZ R71, R71, UR10, -R6 ;  /* 0x0000000a47477c23 */ /* 0x000fe20008010806 */
[----:B------:R-:W-:Y:S01]  /*2280*/  F2FP.F16.F32.PACK_AB R168, R57, R56 ;  /* 0x0000003839a8723e */ /* 0x000fe200000000ff */
[----:B------:R-:W-:Y:S01]  /*2290*/  FADD.FTZ R11, R41, R12 ;  /* 0x0000000c290b7221 */ /* 0x000fe20000010000 */
[----:B------:R-:W-:Y:S01]  /*22a0*/  F2FP.F16.F32.PACK_AB R153, R27, R26 ;  /* 0x0000001a1b99723e */ /* 0x000fe200000000ff */
[----:B------:R-:W1:Y:S01]  /*22b0*/  MUFU.EX2 R34, R34 ;  /* 0x0000002200227308 */ /* 0x000e620000000800 */
[----:B---3--:R-:W-:Y:S01]  /*22c0*/  FADD.FTZ R10, R30, R9 ;  /* 0x000000091e0a7221 */ /* 0x008fe20000010000 */
[----:B------:R-:W-:-:S04]  /*22d0*/  FADD.FTZ R12, R44, R11 ;  /* 0x0000000b2c0c7221 */ /* 0x000fc80000010000 */
[----:B------:R-:W-:Y:S02]  /*22e0*/  FADD.FTZ R11, R45, R12 ;  /* 0x0000000c2d0b7221 */ /* 0x000fe40000010000 */
[----:B------:R-:W3:Y:S01]  /*22f0*/  MUFU.EX2 R35, R35 ;  /* 0x0000002300237308 */ /* 0x000ee20000000800 */
[C---:B----4-:R-:W-:Y:S01]  /*2300*/  FADD.FTZ R9, R31.reuse, R10 ;  /* 0x0000000a1f097221 */ /* 0x050fe20000010000 */
[----:B------:R-:W-:Y:S01]  /*2310*/  FADD.FTZ R12, R48, R11 ;  /* 0x0000000b300c7221 */ /* 0x000fe20000010000 */
[----:B------:R-:W-:-:S03]  /*2320*/  F2FP.F16.F32.PACK_AB R155, R31, R30 ;  /* 0x0000001e1f9b723e */ /* 0x000fc600000000ff */
[----:B------:R-:W-:Y:S02]  /*2330*/  FADD.FTZ R11, R49, R12 ;  /* 0x0000000c310b7221 */ /* 0x000fe40000010000 */
[----:B------:R-:W4:Y:S01]  /*2340*/  MUFU.EX2 R38, R38 ;  /* 0x0000002600267308 */ /* 0x000f220000000800 */
[----:B-1----:R-:W-:-:S07]  /*2350*/  FADD.FTZ R10, R34, R9 ;  /* 0x00000009220a7221 */ /* 0x002fce0000010000 */
[----:B------:R-:W1:Y:S01]  /*2360*/  MUFU.EX2 R39, R39 ;  /* 0x0000002700277308 */ /* 0x000e620000000800 */
[C---:B---3--:R-:W-:Y:S01]  /*2370*/  FADD.FTZ R9, R35.reuse, R10 ;  /* 0x0000000a23097221 */ /* 0x048fe20000010000 */
[----:B------:R-:W-:-:S06]  /*2380*/  F2FP.F16.F32.PACK_AB R157, R35, R34 ;  /* 0x00000022239d723e */ /* 0x000fcc00000000ff */
[----:B------:R-:W3:Y:S01]  /*2390*/  MUFU.EX2 R42, R42 ;  /* 0x0000002a002a7308 */ /* 0x000ee20000000800 */
[----:B----4-:R-:W-:-:S07]  /*23a0*/  FADD.FTZ R10, R38, R9 ;  /* 0x00000009260a7221 */ /* 0x010fce0000010000 */
[----:B------:R-:W4:Y:S01]  /*23b0*/  MUFU.EX2 R43, R43 ;  /* 0x0000002b002b7308 */ /* 0x000f220000000800 */
[C---:B-1----:R-:W-:Y:S01]  /*23c0*/  FADD.FTZ R9, R39.reuse, R10 ;  /* 0x0000000a27097221 */ /* 0x042fe20000010000 */
[----:B------:R-:W-:-:S06]  /*23d0*/  F2FP.F16.F32.PACK_AB R159, R39, R38 ;  /* 0x00000026279f723e */ /* 0x000fcc00000000ff */
[----:B------:R-:W1:Y:S01]  /*23e0*/  MUFU.EX2 R46, R46 ;  /* 0x0000002e002e7308 */ /* 0x000e620000000800 */
[----:B---3--:R-:W-:-:S07]  /*23f0*/  FADD.FTZ R10, R42, R9 ;  /* 0x000000092a0a7221 */ /* 0x008fce0000010000 */
[----:B------:R-:W3:Y:S01]  /*2400*/  MUFU.EX2 R47, R47 ;  /* 0x0000002f002f7308 */ /* 0x000ee20000000800 */
[C---:B----4-:R-:W-:Y:S01]  /*2410*/  FADD.FTZ R9, R43.reuse, R10 ;  /* 0x0000000a2b097221 */ /* 0x050fe20000010000 */
[----:B------:R-:W-:Y:S01]  /*2420*/  FADD.FTZ R10, R52, R11 ;  /* 0x0000000b340a7221 */ /* 0x000fe20000010000 */
[----:B------:R-:W-:-:S03]  /*2430*/  F2FP.F16.F32.PACK_AB R161, R43, R42 ;  /* 0x0000002a2ba1723e */ /* 0x000fc600000000ff */
[----:B------:R-:W-:Y:S02]  /*2440*/  FADD.FTZ R11, R53, R10 ;  /* 0x0000000a350b7221 */ /* 0x000fe40000010000 */
[----:B------:R-:W4:Y:S01]  /*2450*/  MUFU.EX2 R50, R50 ;  /* 0x0000003200327308 */ /* 0x000f220000000800 */
[----:B-1----:R-:W-:Y:S01]  /*2460*/  FADD.FTZ R6, R46, R9 ;  /* 0x000000092e067221 */ /* 0x002fe20000010000 */
[----:B------:R-:W-:-:S04]  /*2470*/  FADD.FTZ R10, R56, R11 ;  /* 0x0000000b380a7221 */ /* 0x000fc80000010000 */
[----:B------:R-:W-:Y:S02]  /*2480*/  FADD.FTZ R11, R57, R10 ;  /* 0x0000000a390b7221 */ /* 0x000fe40000010000 */
        /* <DEDUP_REMOVED lines=11> */
[----:B----4-:R-:W-:-:S07]  /*2540*/  FADD.FTZ R10, R60, R11 ;  /* 0x0000000b3c0a7221 */ /* 0x010fce0000010000 */
[----:B------:R-:W4:Y:S01]  /*2550*/  MUFU.EX2 R58, R58 ;  /* 0x0000003a003a7308 */ /* 0x000f220000000800 */
[C---:B-1----:R-:W-:Y:S01]  /*2560*/  FADD.FTZ R9, R55.reuse, R6 ;  /* 0x0000000637097221 */ /* 0x042fe20000010000 */
[----:B------:R-:W-:-:S06]  /*2570*/  F2FP.F16.F32.PACK_AB R167, R55, R54 ;  /* 0x0000003637a7723e */ /* 0x000fcc00000000ff */
[----:B------:R-:W1:Y:S01]  /*2580*/  MUFU.EX2 R64, R64 ;  /* 0x0000004000407308 */ /* 0x000e620000000800 */
[C---:B---3--:R-:W-:Y:S01]  /*2590*/  FADD.FTZ R11, R61.reuse, R10 ;  /* 0x0000000a3d0b7221 */ /* 0x048fe20000010000 */
[----:B------:R-:W-:-:S06]  /*25a0*/  F2FP.F16.F32.PACK_AB R170, R61, R60 ;  /* 0x0000003c3daa723e */ /* 0x000fcc00000000ff */
[----:B------:R-:W3:Y:S01]  /*25b0*/  MUFU.EX2 R59, R59 ;  /* 0x0000003b003b7308 */ /* 0x000ee20000000800 */
[----:B----4-:R-:W-:-:S07]  /*25c0*/  FADD.FTZ R6, R58, R9 ;  /* 0x000000093a067221 */ /* 0x010fce0000010000 */
[----:B------:R-:W4:Y:S01]  /*25d0*/  MUFU.EX2 R65, R65 ;  /* 0x0000004100417308 */ /* 0x000f220000000800 */
[----:B-1----:R-:W-:-:S07]  /*25e0*/  FADD.FTZ R10, R64, R11 ;  /* 0x0000000b400a7221 */ /* 0x002fce0000010000 */
[----:B------:R-:W1:Y:S01]  /*25f0*/  MUFU.EX2 R62, R62 ;  /* 0x0000003e003e7308 */ /* 0x000e620000000800 */
[C---:B---3--:R-:W-:Y:S01]  /*2600*/  FADD.FTZ R9, R59.reuse, R6 ;  /* 0x000000063b097221 */ /* 0x048fe20000010000 */
[----:B------:R-:W-:-:S06]  /*2610*/  F2FP.F16.F32.PACK_AB R169, R59, R58 ;  /* 0x0000003a3ba9723e */ /* 0x000fcc00000000ff */
[----:B------:R-:W3:Y:S01]  /*2620*/  MUFU.EX2 R68, R68 ;  /* 0x0000004400447308 */ /* 0x000ee20000000800 */
[C---:B----4-:R-:W-:Y:S01]  /*2630*/  FADD.FTZ R11, R65.reuse, R10 ;  /* 0x0000000a410b7221 */ /* 0x050fe20000010000 */
[----:B------:R-:W-:-:S06]  /*2640*/  F2FP.F16.F32.PACK_AB R172, R65, R64 ;  /* 0x0000004041ac723e */ /* 0x000fcc00000000ff */
[----:B------:R-:W4:Y:S01]  /*2650*/  MUFU.EX2 R63, R63 ;  /* 0x0000003f003f7308 */ /* 0x000f220000000800 */
[----:B-1----:R-:W-:-:S07]  /*2660*/  FADD.FTZ R6, R62, R9 ;  /* 0x000000093e067221 */ /* 0x002fce0000010000 */
[----:B------:R-:W1:Y:S01]  /*2670*/  MUFU.EX2 R66, R66 ;  /* 0x0000004200427308 */ /* 0x000e620000000800 */
[----:B---3--:R-:W-:Y:S01]  /*2680*/  FADD.FTZ R10, R68, R11 ;  /* 0x0000000b440a7221 */ /* 0x008fe20000010000 */
[----:B------:R-:W-:-:S06]  /*2690*/  F2FP.F16.F32.PACK_AB R174, R5, R68 ;  /* 0x0000004405ae723e */ /* 0x000fcc00000000ff */
[----:B------:R-:W3:Y:S01]  /*26a0*/  MUFU.EX2 R67, R67 ;  /* 0x0000004300437308 */ /* 0x000ee20000000800 */
[----:B----4-:R-:W-:Y:S01]  /*26b0*/  FADD.FTZ R9, R63, R6 ;  /* 0x000000063f097221 */ /* 0x010fe20000010000 */
[----:B------:R-:W-:Y:S01]  /*26c0*/  FADD.FTZ R6, R5, R10 ;  /* 0x0000000a05067221 */ /* 0x000fe20000010000 */
[----:B------:R-:W-:-:S05]  /*26d0*/  F2FP.F16.F32.PACK_AB R171, R63, R62 ;  /* 0x0000003e3fab723e */ /* 0x000fca00000000ff */
[----:B------:R-:W4:Y:S01]  /*26e0*/  MUFU.EX2 R70, R70 ;  /* 0x0000004600467308 */ /* 0x000f220000000800 */
[----:B-1----:R-:W-:-:S07]  /*26f0*/  FADD.FTZ R10, R66, R9 ;  /* 0x00000009420a7221 */ /* 0x002fce0000010000 */
[----:B------:R-:W1:Y:S01]  /*2700*/  MUFU.EX2 R71, R71 ;  /* 0x0000004700477308 */ /* 0x000e620000000800 */
[C---:B---3--:R-:W-:Y:S01]  /*2710*/  FADD.FTZ R5, R67.reuse, R10 ;  /* 0x0000000a43057221 */ /* 0x048fe20000010000 */
[----:B------:R-:W-:-:S03]  /*2720*/  F2FP.F16.F32.PACK_AB R173, R67, R66 ;  /* 0x0000004243ad723e */ /* 0x000fc600000000ff */
[----:B----4-:R-:W-:-:S04]  /*2730*/  FADD.FTZ R10, R70, R5 ;  /* 0x00000005460a7221 */ /* 0x010fc80000010000 */
[C---:B-1----:R-:W-:Y:S01]  /*2740*/  FADD.FTZ R5, R71.reuse, R10 ;  /* 0x0000000a47057221 */ /* 0x042fe20000010000 */
[----:B------:R-:W-:Y:S01]  /*2750*/  F2FP.F16.F32.PACK_AB R175, R71, R70 ;  /* 0x0000004647af723e */ /* 0x000fe200000000ff */
[----:B------:R-:W-:Y:S06]  /*2760*/  @!P0 BRA `(.L_x_14) ;  /* 0x0000000000048947 */ /* 0x000fec0003800000 */
[----:B------:R-:W-:Y:S01]  /*2770*/  BPT.TRAP 0x1 ;  /* 0x000000040000795c */ /* 0x000fe20000300000 */
.L_x_14:
[----:B------:R1:W3:Y:S01]  /*2780*/  SYNCS.PHASECHK.TRANS64.TRYWAIT P1, [UR22+0x22850], R8 ;  /* 0x02285008ff0075a7 */ /* 0x0002e20008020156 */
[----:B------:R-:W-:Y:S05]  /*2790*/  @!P0 BRA `(.L_x_15) ;  /* 0x0000000000048947 */ /* 0x000fea0003800000 */
[----:B------:R-:W-:Y:S01]  /*27a0*/  BPT.TRAP 0x1 ;  /* 0x000000040000795c */ /* 0x000fe20000300000 */
.L_x_15:
[----:B---3--:R-:W-:Y:S05]  /*27b0*/  @P1 BRA `(.L_x_16) ;  /* 0x0000000000081947 */ /* 0x008fea0003800000 */
[----:B------:R-:W3:Y:S02]  /*27c0*/  SYNCS.PHASECHK.TRANS64.TRYWAIT P1, [UR22+0x22850], R8 ;  /* 0x02285008ff0075a7 */ /* 0x000ee40008020156 */
[----:B---3--:R-:W-:Y:S05]  /*27d0*/  @!P1 BRA `(.L_x_17) ;  /* 0x0000008400c89947 */ /* 0x008fea0003800000 */
.L_x_16:
[----:B------:R4:W-:Y:S01]  /*27e0*/  BAR.SYNC.DEFER_BLOCKING R7, 0x100 ;  /* 0x000400070000751d */ /* 0x0009e20000010000 */
[----:B------:R-:W-:-:S04]  /*27f0*/  UIADD3 UR41, UR41, 0x400, URZ ;  /* 0x0000040029297890 */ /* 0x000fc8000fffe03f */
[----:B------:R-:W-:Y:S01]  /*2800*/  USHF.R.U32.HI UR41, URZ, 0x4, UR41 ;  /* 0x000000043f297899 */ /* 0x000fe20008011629 */
[----:B------:R-:W-:-:S03]  /*2810*/  UMOV UR7, 0x40000040 ;  /* 0x4000004000077882 */ /* 0x000fc60000000000 */
[----:B------:R-:W-:-:S04]  /*2820*/  ULOP3.LUT UR21, UR41, 0x3fff, URZ, 0xc0, !UPT ;  /* 0x00003fff29157892 */ /* 0x000fc8000f8ec03f */
[----:B------:R-:W-:-:S04]  /*2830*/  ULOP3.LUT UR21, UR21, 0x3000000, URZ, 0xfc, !UPT ;  /* 0x0300000015157892 */ /* 0x000fc8000f8efc3f */
[----:B------:R-:W-:Y:S01]  /*2840*/  UIMAD UR11, UR37, 0xc00, UR21 ;  /* 0x00000c00250b78a4 */ /* 0x000fe2000f8e0215 */
[----:B------:R-:W-:-:S06]  /*2850*/  WARPGROUP.ARRIVE ;  /* 0x00000000000079c5 */ /* 0x000fcc0000000000 */
[----:B------:R-:W-:Y:S02]  /*2860*/  UMOV UR6, UR11 ;  /* 0x0000000b00067c82 */ /* 0x000fe40008000000 */
[----:B------:R-:W-:Y:S01]  /*2870*/  HGMMA.64x256x16.F32 R24, R152, gdesc[UR4].tnspB, RZ, !UPT, gsb0 ;  /* 0x43e0000498187df0 */ /* 0x000fe2000c0008ff */
[----:B------:R-:W-:Y:S01]  /*2880*/  UIADD3 UR6, UR11, 0x80, URZ ;  /* 0x000000800b067890 */ /* 0x000fe2000fffe03f */
[----:B------:R-:W-:Y:S01]  /*2890*/  UMOV UR7, 0x40000040 ;  /* 0x4000004000077882 */ /* 0x000fe20000000000 */
[----:B------:R-:W-:Y:S02]  /*28a0*/  WARPGROUP.DEPBAR.LE gsb0, 0x0 ;  /* 0x00008000000079c5 */ /* 0x000fe40000010000 */
[----:B------:R-:W-:-:S15]  /*28b0*/  WARPGROUP.ARRIVE ;  /* 0x00000000000079c5 */ /* 0x000fde0000000000 */
[----:B------:R-:W-:-:S08]  /*28c0*/  NOP ;  /* 0x0000000000007918 */ /* 0x000fd00000000000 */
[----:B------:R-:W-:Y:S01]  /*28d0*/  HGMMA.64x256x16.F32 R24, R156, gdesc[UR4].tnspB, R24, gsb0 ;  /* 0x43e000049c187df0 */ /* 0x000fe20008000818 */
        /* <DEDUP_REMOVED lines=23> */
[----:B------:R-:W-:Y:S03]  /*2a50*/  HGMMA.64x256x16.F32 R24, R172, gdesc[UR4].tnspB, R24, gsb0 ;  /* 0x43e00004ac187df0 */ /* 0x000fe60008000818 */
[----:B------:R-:W-:Y:S02]  /*2a60*/  WARPGROUP.DEPBAR.LE gsb0, 0x0 ;  /* 0x00008000000079c5 */ /* 0x000fe40000010000 */
[----:B----4-:R-:W-:Y:S05]  /*2a70*/  @!P0 BRA `(.L_x_18) ;  /* 0x0000000000048947 */ /* 0x010fea0003800000 */
[----:B------:R-:W-:Y:S01]  /*2a80*/  BPT.TRAP 0x1 ;  /* 0x000000040000795c */ /* 0x000fe20000300000 */
.L_x_18:
[----:B------:R-:W4:Y:S01]  /*2a90*/  S2UR UR6, SR_CgaCtaId ;  /* 0x00000000000679c3 */ /* 0x000f220000008800 */
[----:B------:R-:W-:Y:S02]  /*2aa0*/  UISETP.GE.AND UP0, UPT, UR42, 0x61, UPT ;  /* 0x000000612a00788c */ /* 0x000fe4000bf06270 */
[----:B------:R-:W-:-:S04]  /*2ab0*/  UIADD3 UR22, UR22, 0x22860, URZ ;  /* 0x0002286016167890 */ /* 0x000fc8000fffe03f */
[----:B------:R-:W-:Y:S01]  /*2ac0*/  PLOP3.LUT P1, PT, PT, PT, UP0, 0x80, 0x0 ;  /* 0x000000000000781c */ /* 0x000fe20003f2f008 */
[----:B----4-:R-:W-:-:S09]  /*2ad0*/  UPRMT UR22, UR6, 0x654, UR22 ;  /* 0x0000065406167896 */ /* 0x010fd20008000016 */
[----:B------:R-:W-:Y:S01]  /*2ae0*/  SYNCS.ARRIVE.TRANS64.RED.A1T0 RZ, [UR22], RZ ;  /* 0x000000ffffff79a7 */ /* 0x000fe20008100416 */
[----:B------:R-:W-:Y:S02]  /*2af0*/  UMOV UR22, 0x400 ;  /* 0x0000040000167882 */ /* 0x000fe40000000000 */
[----:B------:R-:W-:Y:S01]  /*2b00*/  ULEA UR22, UR6, UR22, 0x18 ;  /* 0x0000001606167291 */ /* 0x000fe2000f8ec03f */
[----:B------:R-:W-:Y:S11]  /*2b10*/  @!P1 BRA `(.L_x_19) ;  /* 0x0000001c006c9947 */ /* 0x000ff60003800000 */
[----:B------:R-:W-:Y:S01]  /*2b20*/  IMAD.MOV.U32 R203, RZ, RZ, R4 ;  /* 0x000000ffffcb7224 */ /* 0x000fe200078e0004 */
[----:B------:R-:W-:Y:S01]  /*2b30*/  UIADD3 UR44, UR44, -0x2, URZ ;  /* 0xfffffffe2c2c7890 */ /* 0x000fe2000fffe03f */
[----:B------:R-:W-:Y:S01]  /*2b40*/  IMAD.MOV.U32 R7, RZ, RZ, R3 ;  /* 0x000000ffff077224 */ /* 0x000fe200078e0003 */
[----:B------:R-:W-:-:S10]  /*2b50*/  ULDC UR23, c[0x0][0x988] ;  /* 0x0002620000177ab9 */ /* 0x000fd40000000800 */
.L_x_30:
[----:B------:R-:W-:Y:S01]  /*2b60*/  UIADD3 UR37, UR37, 0x1, URZ ;  /* 0x0000000125257890 */ /* 0x000fe2000fffe03f */
[----:B--2---:R-:W-:Y:S01]  /*2b70*/  IMAD.U32 R0, RZ, RZ, UR44 ;  /* 0x0000002cff007e24 */ /* 0x004fe2000f8e00ff */
[----:B------:R-:W-:Y:S02]  /*2b80*/  UIADD3 UR44, UR44, -0x1, URZ ;  /* 0xffffffff2c2c7890 */ /* 0x000fe4000fffe03f */
[----:B------:R-:W-:Y:S02]  /*2b90*/  UISETP.NE.AND UP0, UPT, UR37, 0x2, UPT ;  /* 0x000000022500788c */ /* 0x000fe4000bf05270 */
[----:B------:R-:W-:Y:S02]  /*2ba0*/  ISETP.GT.AND P1, PT, R0, RZ, PT ;  /* 0x000000ff0000720c */ /* 0x000fe40003f24270 */
[----:B------:R-:W-:Y:S02]  /*2bb0*/  USEL UR6, URZ, 0x1, UP0 ;  /* 0x000000013f067887 */ /* 0x000fe40008000000 */
[----:B------:R-:W-:-:S02]  /*2bc0*/  USEL UR37, UR37, URZ, UP0 ;  /* 0x0000003f25257287 */ /* 0x000fc40008000000 */
[----:B------:R-:W-:Y:S01]  /*2bd0*/  ULOP3.LUT UR36, UR36, UR6, URZ, 0x3c, !UPT ;  /* 0x0000000624247292 */ /* 0x000fe2000f8e3c3f */
[----:B0-----:R-:W-:Y:S11]  /*2be0*/  @!P0 BRA `(.L_x_20) ;  /* 0x0000000000048947 */ /* 0x001ff60003800000 */
[----:B------:R-:W-:Y:S01]  /*2bf0*/  BPT.TRAP 0x1 ;  /* 0x000000040000795c */ /* 0x000fe20000300000 */
.L_x_20:
[----:B------:R-:W2:Y:S01]  /*2c00*/  S2UR UR24, SR_CgaCtaId ;  /* 0x00000000001879c3 */ /* 0x000ea20000008800 */
[----:B------:R-:W-:Y:S01]  /*2c10*/  MOV R0, UR36 ;  /* 0x0000002400007c02 */ /* 0x000fe20008000f00 */
[----:B------:R-:W-:-:S03]  /*2c20*/  UMOV UR22, 0x400 ;  /* 0x0000040000167882 */ /* 0x000fc60000000000 */
[----:B------:R-:W-:-:S04]  /*2c30*/  SHF.L.U32 R0, R0, 0x1f, RZ ;  /* 0x0000001f00007819 */ /* 0x000fc800000006ff */
[----:B------:R-:W-:-:S13]  /*2c40*/  R2UR UR26, R0 ;  /* 0x00000000001a72ca */ /* 0x000fda00000e0000 */
[----:B------:R-:W-:Y:S01]  /*2c50*/  IMAD.U32 R0, RZ, RZ, UR26 ;  /* 0x0000001aff007e24 */ /* 0x000fe2000f8e00ff */
[----:B--2---:R-:W-:-:S04]  /*2c60*/  ULEA UR22, UR24, UR22, 0x18 ;  /* 0x0000001618167291 */ /* 0x004fc8000f8ec03f */
[----:B------:R-:W-:-:S09]  /*2c70*/  ULEA UR25, UR37, UR22, 0x3 ;  /* 0x0000001625197291 */ /* 0x000fd2000f8e183f */
[----:B------:R2:W4:Y:S01]  /*2c80*/  SYNCS.PHASECHK.TRANS64.TRYWAIT P2, [UR25+0x22830], R0 ;  /* 0x02283000ff0075a7 */ /* 0x0005220008040159 */
[----:B------:R-:W-:Y:S05]  /*2c90*/  @!P0 BRA `(.L_x_21) ;  /* 0x0000000000048947 */ /* 0x000fea0003800000 */
[----:B------:R-:W-:Y:S01]  /*2ca0*/  BPT.TRAP 0x1 ;  /* 0x000000040000795c */ /* 0x000fe20000300000 */
.L_x_21:
[----:B----4-:R-:W-:Y:S05]  /*2cb0*/  @P2 BRA `(.L_x_22) ;  /* 0x00000000000c2947 */ /* 0x010fea0003800000 */
[----:B--2---:R-:W-:-:S04]  /*2cc0*/  IMAD.U32 R0, RZ, RZ, UR26 ;  /* 0x0000001aff007e24 */ /* 0x004fc8000f8e00ff */
[----:B------:R-:W2:Y:S02]  /*2cd0*/  SYNCS.PHASECHK.TRANS64.TRYWAIT P2, [UR25+0x22830], R0 ;  /* 0x02283000ff0075a7 */ /* 0x000ea40008040159 */
[----:B--2---:R-:W-:Y:S05]  /*2ce0*/  @!P2 BRA `(.L_x_23) ;  /* 0x00000080009ca947 */ /* 0x004fea0003800000 */
.L_x_22:
[----:B------:R-:W-:Y:S01]  /*2cf0*/  UIMAD UR6, UR37, 0x300, UR20 ;  /* 0x00000300250678a4 */ /* 0x000fe2000f8e0214 */
[----:B------:R-:W-:Y:S01]  /*2d00*/  WARPGROUP.ARRIVE ;  /* 0x00000000000079c5 */ /* 0x000fe20000000000 */
[----:B------:R-:W-:Y:S01]  /*2d10*/  UMOV UR7, 0x40000040 ;  /* 0x4000004000077882 */ /* 0x000fe20000000000 */
[----:B------:R-:W-:Y:S01]  /*2d20*/  UMOV UR11, 0x40000040 ;  /* 0x40000040000b7882 */ /* 0x000fe20000000000 */
[----:B------:R-:W-:-:S03]  /*2d30*/  UIADD3 UR10, UR6, 0x2, URZ ;  /* 0x00000002060a7890 */ /* 0x000fc6000fffe03f */
[----:B------:R-:W4:Y:S01]  /*2d40*/  S2R R204, SR_TID.X ;  /* 0x0000000000cc7919 */ /* 0x000f220000002100 */
[----:B------:R-:W-:Y:S01]  /*2d50*/  UIADD3 UR14, UR6, 0x4, URZ ;  /* 0x00000004060e7890 */ /* 0x000fe2000fffe03f */
[----:B------:R-:W-:Y:S01]  /*2d60*/  UMOV UR15, 0x40000040 ;  /* 0x40000040000f7882 */ /* 0x000fe20000000000 */
[----:B------:R-:W-:Y:S01]  /*2d70*/  HGMMA.64x96x16.F32 R152, gdesc[UR4], RZ, !UPT, gsb0 ;  /* 0x01600000049879f0 */ /* 0x000fe2000c0008ff */
[----:B------:R-:W-:Y:S01]  /*2d80*/  UIADD3 UR18, UR6, 0x6, URZ ;  /* 0x0000000606127890 */ /* 0x000fe2000fffe03f */
[----:B------:R-:W-:Y:S01]  /*2d90*/  UMOV UR19, 0x40000040 ;  /* 0x4000004000137882 */ /* 0x000fe20000000000 */
[----:B----4-:R-:W-:-:S04]  /*2da0*/  SHF.R.U32.HI R204, RZ, 0x7, R204 ;  /* 0x00000007ffcc7819 */ /* 0x010fc800000116cc */
[----:B--2---:R-:W-:Y:S01]  /*2db0*/  IADD3 R0, -R204, 0xb, RZ ;  /* 0x0000000bcc007810 */ /* 0x004fe20007ffe1ff */
        /* <DEDUP_REMOVED lines=13> */
.L_x_24:
[----:B------:R-:W-:Y:S01]  /*2e90*/  FMNMX.FTZ R4, R152, R7, !PT ;  /* 0x0000000798047209 */ /* 0x000fe20007810000 */
[----:B------:R-:W-:Y:S01]  /*2ea0*/  UMOV UR10, UR23 ;  /* 0x00000017000a7c82 */ /* 0x000fe20008000000 */
[----:B------:R-:W-:Y:S02]  /*2eb0*/  UIADD3 UR6, UR25, 0x22840, URZ ;  /* 0x0002284019067890 */ /* 0x000fe4000fffe03f */
[----:B------:R-:W-:Y:S02]  /*2ec0*/  FMNMX.FTZ R3, R153, R4, !PT ;  /* 0x0000000499037209 */ /* 0x000fe40007810000 */
[----:B------:R-:W-:Y:S02]  /*2ed0*/  UPRMT UR6, UR24, 0x654, UR6 ;  /* 0x0000065418067896 */ /* 0x000fe40008000006 */
[----:B------:R-:W-:-:S04]  /*2ee0*/  FMNMX.FTZ R4, R156, R3, !PT ;  /* 0x000000039c047209 */ /* 0x000fc80007810000 */
[----:B------:R-:W-:-:S03]  /*2ef0*/  FMNMX.FTZ R3, R157, R4, !PT ;  /* 0x000000049d037209 */ /* 0x000fc60007810000 */
[----:B------:R-:W-:Y:S01]  /*2f00*/  SYNCS.ARRIVE.TRANS64.RED.A1T0 RZ, [UR6], RZ ;  /* 0x000000ffffff79a7 */ /* 0x000fe20008100406 */
[----:B------:R-:W-:-:S04]  /*2f10*/  FMNMX.FTZ R4, R160, R3, !PT ;  /* 0x00000003a0047209 */ /* 0x000fc80007810000 */
        /* <DEDUP_REMOVED lines=18> */
[----:B01-3--:R-:W-:-:S05]  /*3040*/  FMNMX.FTZ R8, R197, R4, !PT ;  /* 0x00000004c5087209 */ /* 0x00bfca0007810000 */
[----:B------:R-:W0:Y:S02]  /*3050*/  SHFL.BFLY PT, R3, R8, 0x2, 0x1f ;  /* 0x0c401f0008037f89 */ /* 0x000e2400000e0000 */
[----:B0-----:R-:W-:-:S05]  /*3060*/  FMNMX.FTZ R10, R8, R3, !PT ;  /* 0x00000003080a7209 */ /* 0x001fca0007810000 */
[----:B------:R-:W0:Y:S02]  /*3070*/  SHFL.BFLY PT, R3, R10, 0x1, 0x1f ;  /* 0x0c201f000a037f89 */ /* 0x000e2400000e0000 */
[----:B0-----:R-:W-:-:S05]  /*3080*/  FMNMX.FTZ R3, R10, R3, !PT ;  /* 0x000000030a037209 */ /* 0x001fca0007810000 */
[C---:B------:R-:W-:Y:S01]  /*3090*/  FADD.FTZ R4, -R3.reuse, R7 ;  /* 0x0000000703047221 */ /* 0x040fe20000010100 */
[----:B------:R-:W-:-:S03]  /*30a0*/  FMUL.FTZ R22, R3, UR10 ;  /* 0x0000000a03167c20 */ /* 0x000fc60008410000 */
[----:B------:R-:W-:Y:S01]  /*30b0*/  FMUL.FTZ R7, R4, UR10 ;  /* 0x0000000a04077c20 */ /* 0x000fe20008410000 */
[----:B------:R-:W-:Y:S01]  /*30c0*/  FMNMX.FTZ R4, R154, R203, !PT ;  /* 0x000000cb9a047209 */ /* 0x000fe20007810000 */
[--C-:B------:R-:W-:Y:S01]  /*30d0*/  FFMA.FTZ R202, R157, UR10, -R22.reuse ;  /* 0x0000000a9dca7c23 */ /* 0x100fe20008010816 */
[--C-:B------:R-:W-:Y:S01]  /*30e0*/  FFMA.FTZ R201, R156, UR10, -R22.reuse ;  /* 0x0000000a9cc97c23 */ /* 0x100fe20008010816 */
[--C-:B------:R-:W-:Y:S01]  /*30f0*/  FFMA.FTZ R13, R161, UR10, -R22.reuse ;  /* 0x0000000aa10d7c23 */ /* 0x100fe20008010816 */
        /* <DEDUP_REMOVED lines=26> */
[----:B------:R-:W-:Y:S01]  /*32a0*/  FFMA.FTZ R177, R197, UR10, -R22 ;  /* 0x0000000ac5b17c23 */ /* 0x000fe20008010816 */
[----:B------:R-:W0:Y:S01]  /*32b0*/  MUFU.EX2 R7, R7 ;  /* 0x0000000700077308 */ /* 0x000e220000000800 */
[----:B------:R-:W-:-:S04]  /*32c0*/  FMNMX.FTZ R4, R170, R9, !PT ;  /* 0x00000009aa047209 */ /* 0x000fc80007810000 */
[----:B------:R-:W-:-:S03]  /*32d0*/  FMNMX.FTZ R9, R171, R4, !PT ;  /* 0x00000004ab097209 */ /* 0x000fc60007810000 */
[----:B------:R-:W1:Y:S01]  /*32e0*/  MUFU.EX2 R152, R152 ;  /* 0x0000009800987308 */ /* 0x000e620000000800 */
[----:B------:R-:W-:-:S04]  /*32f0*/  FMNMX.FTZ R4, R174, R9, !PT ;  /* 0x00000009ae047209 */ /* 0x000fc80007810000 */
[----:B------:R-:W-:-:S03]  /*3300*/  FMNMX.FTZ R9, R175, R4, !PT ;  /* 0x00000004af097209 */ /* 0x000fc60007810000 */
[----:B------:R-:W3:Y:S01]  /*3310*/  MUFU.EX2 R153, R153 ;  /* 0x0000009900997308 */ /* 0x000ee20000000800 */
[----:B------:R-:W-:Y:S01]  /*3320*/  FMNMX.FTZ R4, R178, R9, !PT ;  /* 0x00000009b2047209 */ /* 0x000fe20007810000 */
[-C--:B0-----:R-:W-:Y:S01]  /*3330*/  FMUL.FTZ R24, R24, R7.reuse ;  /* 0x0000000718187220 */ /* 0x081fe20000410000 */
[-C--:B------:R-:W-:Y:S01]  /*3340*/  FMUL.FTZ R25, R25, R7.reuse ;  /* 0x0000000719197220 */ /* 0x080fe20000410000 */
[-C--:B------:R-:W-:Y:S01]  /*3350*/  FMUL.FTZ R28, R28, R7.reuse ;  /* 0x000000071c1c7220 */ /* 0x080fe20000410000 */
[----:B------:R-:W-:Y:S01]  /*3360*/  FMNMX.FTZ R9, R179, R4, !PT ;  /* 0x00000004b3097209 */ /* 0x000fe20007810000 */
[-C--:B------:R-:W-:Y:S01]  /*3370*/  FMUL.FTZ R29, R29, R7.reuse ;  /* 0x000000071d1d7220 */ /* 0x080fe20000410000 */
[----:B------:R-:W-:Y:S01]  /*3380*/  FMUL.FTZ R32, R32, R7 ;  /* 0x0000000720207220 */ /* 0x000fe20000410000 */
[----:B------:R-:W-:Y:S01]  /*3390*/  MUFU.EX2 R201, R201 ;  /* 0x000000c900c97308 */ /* 0x000fe20000000800 */
[----:B------:R-:W-:Y:S01]  /*33a0*/  FMNMX.FTZ R4, R182, R9, !PT ;  /* 0x00000009b6047209 */ /* 0x000fe20007810000 */
[----:B-1----:R-:W-:Y:S01]  /*33b0*/  FFMA.FTZ R6, R7, R6, R152 ;  /* 0x0000000607067223 */ /* 0x002fe20000010098 */
[-C--:B------:R-:W-:Y:S01]  /*33c0*/  FMUL.FTZ R33, R33, R7.reuse ;  /* 0x0000000721217220 */ /* 0x080fe20000410000 */
[-C--:B------:R-:W-:Y:S01]  /*33d0*/  FMUL.FTZ R36, R36, R7.reuse ;  /* 0x0000000724247220 */ /* 0x080fe20000410000 */
[----:B------:R-:W-:Y:S01]  /*33e0*/  FMNMX.FTZ R9, R183, R4, !PT ;  /* 0x00000004b7097209 */ /* 0x000fe20007810000 */
[-C--:B------:R-:W-:Y:S01]  /*33f0*/  FMUL.FTZ R37, R37, R7.reuse ;  /* 0x0000000725257220 */ /* 0x080fe20000410000 */
[----:B------:R-:W-:Y:S01]  /*3400*/  FMUL.FTZ R40, R40, R7 ;  /* 0x0000000728287220 */ /* 0x000fe20000410000 */
[----:B------:R-:W-:Y:S01]  /*3410*/  MUFU.EX2 R202, R202 ;  /* 0x000000ca00ca7308 */ /* 0x000fe20000000800 */
[----:B------:R-:W-:Y:S01]  /*3420*/  FMNMX.FTZ R4, R186, R9, !PT ;  /* 0x00000009ba047209 */ /* 0x000fe20007810000 */
[C---:B---3--:R-:W-:Y:S01]  /*3430*/  FADD.FTZ R6, R153.reuse, R6 ;  /* 0x0000000699067221 */ /* 0x048fe20000010000 */
[----:B------:R-:W-:Y:S01]  /*3440*/  F2FP.F16.F32.PACK_AB R152, R153, R152 ;  /* 0x000000989998723e */ /* 0x000fe200000000ff */
[-C--:B------:R-:W-:Y:S01]  /*3450*/  FMUL.FTZ R41, R41, R7.reuse ;  /* 0x0000000729297220 */ /* 0x080fe20000410000 */
[----:B------:R-:W-:Y:S01]  /*3460*/  FMNMX.FTZ R9, R187, R4, !PT ;  /* 0x00000004bb097209 */ /* 0x000fe20007810000 */
[-C--:B------:R-:W-:Y:S01]  /*3470*/  FMUL.FTZ R44, R44, R7.reuse ;  /* 0x000000072c2c7220 */ /* 0x080fe20000410000 */
[----:B------:R-:W-:Y:S01]  /*3480*/  FMUL.FTZ R45, R45, R7 ;  /* 0x000000072d2d7220 */ /* 0x000fe20000410000 */
[----:B------:R-:W-:Y:S01]  /*3490*/  MUFU.EX2 R156, R156 ;  /* 0x0000009c009c7308 */ /* 0x000fe20000000800 */
[----:B------:R-:W-:Y:S01]  /*34a0*/  FMNMX.FTZ R4, R190, R9, !PT ;  /* 0x00000009be047209 */ /* 0x000fe20007810000 */
[-C--:B------:R-:W-:Y:S01]  /*34b0*/  FMUL.FTZ R48, R48, R7.reuse ;  /* 0x0000000730307220 */ /* 0x080fe20000410000 */
[-C--:B------:R-:W-:Y:S01]  /*34c0*/  FMUL.FTZ R49, R49, R7.reuse ;  /* 0x0000000731317220 */ /* 0x080fe20000410000 */
        /* <DEDUP_REMOVED lines=19> */
[-C--:B------:R-:W-:Y:S01]  /*3600*/  FMUL.FTZ R76, R76, R7.reuse ;  /* 0x000000074c4c7220 */ /* 0x080fe20000410000 */
[----:B------:R-:W-:Y:S01]  /*3610*/  MUFU.EX2 R161, R161 ;  /* 0x000000a100a17308 */ /* 0x000fe20000000800 */
[-C--:B------:R-:W-:Y:S01]  /*3620*/  FMUL.FTZ R77, R77, R7.reuse ;  /* 0x000000074d4d7220 */ /* 0x080fe20000410000 */
[----:B------:R-:W0:Y:S01]  /*3630*/  SHFL.BFLY PT, R9, R4, 0x2, 0x1f ;  /* 0x0c401f0004097f89 */ /* 0x000e2200000e0000 */
[-C--:B------:R-:W-:Y:S01]  /*3640*/  FMUL.FTZ R80, R80, R7.reuse ;  /* 0x0000000750507220 */ /* 0x080fe20000410000 */
[-C--:B------:R-:W-:Y:S01]  /*3650*/  FMUL.FTZ R81, R81, R7.reuse ;  /* 0x0000000751517220 */ /* 0x080fe20000410000 */
[-C--:B------:R-:W-:Y:S01]  /*3660*/  FMUL.FTZ R84, R84, R7.reuse ;  /* 0x0000000754547220 */ /* 0x080fe20000410000 */
[-C--:B------:R-:W-:Y:S01]  /*3670*/  FMUL.FTZ R85, R85, R7.reuse ;  /* 0x0000000755557220 */ /* 0x080fe20000410000 */
[-C--:B------:R-:W-:Y:S01]  /*3680*/  FMUL.FTZ R88, R88, R7.reuse ;  /* 0x0000000758587220 */ /* 0x080fe20000410000 */
[----:B------:R-:W-:Y:S01]  /*3690*/  MUFU.EX2 R160, R160 ;  /* 0x000000a000a07308 */ /* 0x000fe20000000800 */
[-C--:B------:R-:W-:Y:S01]  /*36a0*/  FMUL.FTZ R89, R89, R7.reuse ;  /* 0x0000000759597220 */ /* 0x080fe20000410000 */
[-C--:B------:R-:W-:Y:S01]  /*36b0*/  FMUL.FTZ R92, R92, R7.reuse ;  /* 0x000000075c5c7220 */ /* 0x080fe20000410000 */
        /* <DEDUP_REMOVED lines=14> */
[----:B------:R-:W-:Y:S01]  /*37a0*/  FMUL.FTZ R117, R117, R7 ;  /* 0x0000000775757220 */ /* 0x000fe20000410000 */
[----:B0-----:R-:W-:Y:S01]  /*37b0*/  FMNMX.FTZ R8, R4, R9, !PT ;  /* 0x0000000904087209 */ /* 0x001fe20007810000 */
[----:B------:R-:W-:Y:S01]  /*37c0*/  FFMA.FTZ R9, R188, UR10, -R22 ;  /* 0x0000000abc097c23 */ /* 0x000fe20008010816 */
[-C--:B------:R-:W-:Y:S01]  /*37d0*/  FMUL.FTZ R120, R120, R7.reuse ;  /* 0x0000000778787220 */ /* 0x080fe20000410000 */
[-C--:B------:R-:W-:Y:S01]  /*37e0*/  FMUL.FTZ R121, R121, R7.reuse ;  /* 0x0000000779797220 */ /* 0x080fe20000410000 */
[-C--:B------:R-:W-:Y:S01]  /*37f0*/  FMUL.FTZ R124, R124, R7.reuse ;  /* 0x000000077c7c7220 */ /* 0x080fe20000410000 */
[----:B------:R-:W0:Y:S01]  /*3800*/  SHFL.BFLY PT, R157, R8, 0x1, 0x1f ;  /* 0x0c201f00089d7f89 */ /* 0x000e2200000e0000 */
        /* <DEDUP_REMOVED lines=14> */
[----:B------:R-:W-:-:S02]  /*38f0*/  FMUL.FTZ R149, R149, R7 ;  /* 0x0000000795957220 */ /* 0x000fc40000410000 */
[----:B------:R-:W-:Y:S01]  /*3900*/  MUFU.EX2 R165, R165 ;  /* 0x000000a500a57308 */ /* 0x000fe20000000800 */
[----:B0-----:R-:W-:-:S07]  /*3910*/  FMNMX.FTZ R4, R8, R157, !PT ;  /* 0x0000009d08047209 */ /* 0x001fce0007810000 */
[----:B------:R-:W-:Y:S01]  /*3920*/  MUFU.EX2 R10, R10 ;  /* 0x0000000a000a7308 */ /* 0x000fe20000000800 */
[C---:B------:R-:W-:Y:S01]  /*3930*/  FADD.FTZ R22, -R4.reuse, R203 ;  /* 0x000000cb04167221 */ /* 0x040fe20000010100 */
[----:B------:R-:W-:-:S03]  /*3940*/  FMUL.FTZ R169, R4, UR10 ;  /* 0x0000000a04a97c20 */ /* 0x000fc60008410000 */
[----:B------:R-:W-:Y:S01]  /*3950*/  FMUL.FTZ R22, R22, UR10 ;  /* 0x0000000a16167c20 */ /* 0x000fe20008410000 */
[--C-:B------:R-:W-:Y:S01]  /*3960*/  FFMA.FTZ R157, R154, UR10, -R169.reuse ;  /* 0x0000000a9a9d7c23 */ /* 0x100fe200080108a9 */
[--C-:B------:R-:W-:Y:S01]  /*3970*/  FFMA.FTZ R176, R155, UR10, -R169.reuse ;  /* 0x0000000a9bb07c23 */ /* 0x100fe200080108a9 */
[--C-:B------:R-:W-:Y:S01]  /*3980*/  FFMA.FTZ R155, R158, UR10, -R169.reuse ;  /* 0x0000000a9e9b7c23 */ /* 0x100fe200080108a9 */
[--C-:B------:R-:W-:Y:S01]  /*3990*/  FFMA.FTZ R180, R159, UR10, -R169.reuse ;  /* 0x0000000a9fb47c23 */ /* 0x100fe200080108a9 */
[--C-:B------:R-:W-:Y:S01]  /*39a0*/  FFMA.FTZ R158, R162, UR10, -R169.reuse ;  /* 0x0000000aa29e7c23 */ /* 0x100fe200080108a9 */
[----:B------:R-:W0:Y:S01]  /*39b0*/  MUFU.EX2 R22, R22 ;  /* 0x0000001600167308 */ /* 0x000e220000000800 */
[--C-:B------:R-:W-:Y:S01]  /*39c0*/  FFMA.FTZ R159, R163, UR10, -R169.reuse ;  /* 0x0000000aa39f7c23 */ /* 0x100fe200080108a9 */
[--C-:B------:R-:W-:Y:S01]  /*39d0*/  FFMA.FTZ R163, R167, UR10, -R169.reuse ;  /* 0x0000000aa7a37c23 */ /* 0x100fe200080108a9 */
[--C-:B------:R-:W-:Y:S01]  /*39e0*/  FFMA.FTZ R167, R171, UR10, -R169.reuse ;  /* 0x0000000aaba77c23 */ /* 0x100fe200080108a9 */
[--C-:B------:R-:W-:Y:S01]  /*39f0*/  FFMA.FTZ R171, R175, UR10, -R169.reuse ;  /* 0x0000000aafab7c23 */ /* 0x100fe200080108a9 */
[--C-:B------:R-:W-:Y:S01]  /*3a00*/  FFMA.FTZ R175, R179, UR10, -R169.reuse ;  /* 0x0000000ab3af7c23 */ /* 0x100fe200080108a9 */
[--C-:B------:R-:W-:Y:S01]  /*3a10*/  FFMA.FTZ R162, R166, UR10, -R169.reuse ;  /* 0x0000000aa6a27c23 */ /* 0x100fe200080108a9 */
[--C-:B------:R-:W-:Y:S01]  /*3a20*/  FFMA.FTZ R166, R170, UR10, -R169.reuse ;  /* 0x0000000aaaa67c23 */ /* 0x100fe200080108a9 */
[----:B------:R-:W1:Y:S01]  /*3a30*/  MUFU.EX2 R157, R157 ;  /* 0x0000009d009d7308 */ /* 0x000e620000000800 */
[--C-:B------:R-:W-:Y:S01]  /*3a40*/  FFMA.FTZ R182, R182, UR10, -R169.reuse ;  /* 0x0000000ab6b67c23 */ /* 0x100fe200080108a9 */
[--C-:B------:R-:W-:Y:S01]  /*3a50*/  FFMA.FTZ R170, R174, UR10, -R169.reuse ;  /* 0x0000000aaeaa7c23 */ /* 0x100fe200080108a9 */
[--C-:B------:R-:W-:Y:S01]  /*3a60*/  FFMA.FTZ R174, R178, UR10, -R169.reuse ;  /* 0x0000000ab2ae7c23 */ /* 0x100fe200080108a9 */
[--C-:B------:R-:W-:Y:S01]  /*3a70*/  FFMA.FTZ R178, R186, UR10, -R169.reuse ;  /* 0x0000000abab27c23 */ /* 0x100fe200080108a9 */
[--C-:B------:R-:W-:Y:S01]  /*3a80*/  FFMA.FTZ R191, R191, UR10, -R169.reuse ;  /* 0x0000000abfbf7c23 */ /* 0x100fe200080108a9 */
[--C-:B------:R-:W-:Y:S01]  /*3a90*/  FFMA.FTZ R194, R194, UR10, -R169.reuse ;  /* 0x0000000ac2c27c23 */ /* 0x100fe200080108a9 */
[--C-:B------:R-:W-:Y:S01]  /*3aa0*/  FFMA.FTZ R195, R195, UR10, -R169.reuse ;  /* 0x0000000ac3c37c23 */ /* 0x100fe200080108a9 */
[----:B------:R-:W3:Y:S01]  /*3ab0*/  MUFU.EX2 R176, R176 ;  /* 0x000000b000b07308 */ /* 0x000ee20000000800 */
[--C-:B------:R-:W-:Y:S01]  /*3ac0*/  FFMA.FTZ R198, R198, UR10, -R169.reuse ;  /* 0x0000000ac6c67c23 */ /* 0x100fe200080108a9 */
[----:B------:R-:W-:Y:S01]  /*3ad0*/  FFMA.FTZ R199, R199, UR10, -R169 ;  /* 0x0000000ac7c77c23 */ /* 0x000fe200080108a9 */
[-C--:B0-----:R-:W-:Y:S01]  /*3ae0*/  FMUL.FTZ R26, R26, R22.reuse ;  /* 0x000000161a1a7220 */ /* 0x081fe20000410000 */
[-C--:B------:R-:W-:Y:S01]  /*3af0*/  FMUL.FTZ R27, R27, R22.reuse ;  /* 0x000000161b1b7220 */ /* 0x080fe20000410000 */
[-C--:B------:R-:W-:Y:S01]  /*3b00*/  FMUL.FTZ R30, R30, R22.reuse ;  /* 0x000000161e1e7220 */ /* 0x080fe20000410000 */
[-C--:B------:R-:W-:Y:S01]  /*3b10*/  FMUL.FTZ R31, R31, R22.reuse ;  /* 0x000000161f1f7220 */ /* 0x080fe20000410000 */
[-C--:B------:R-:W-:Y:S01]  /*3b20*/  FMUL.FTZ R34, R34, R22.reuse ;  /* 0x0000001622227220 */ /* 0x080fe20000410000 */
[----:B------:R-:W0:Y:S01]  /*3b30*/  MUFU.EX2 R155, R155 ;  /* 0x0000009b009b7308 */ /* 0x000e220000000800 */
[----:B-1----:R-:W-:Y:S01]  /*3b40*/  FFMA.FTZ R179, R22, R5, R157 ;  /* 0x0000000516b37223 */ /* 0x002fe2000001009d */
[-C--:B------:R-:W-:Y:S01]  /*3b50*/  FMUL.FTZ R35, R35, R22.reuse ;  /* 0x0000001623237220 */ /* 0x080fe20000410000 */
[-C--:B------:R-:W-:Y:S01]  /*3b60*/  FMUL.FTZ R38, R38, R22.reuse ;  /* 0x0000001626267220 */ /* 0x080fe20000410000 */
[-C--:B------:R-:W-:Y:S01]  /*3b70*/  FMUL.FTZ R39, R39, R22.reuse ;  /* 0x0000001627277220 */ /* 0x080fe20000410000 */
[-C--:B------:R-:W-:Y:S01]  /*3b80*/  FMUL.FTZ R42, R42, R22.reuse ;  /* 0x000000162a2a7220 */ /* 0x080fe20000410000 */
[-C--:B------:R-:W-:Y:S01]  /*3b90*/  FMUL.FTZ R43, R43, R22.reuse ;  /* 0x000000162b2b7220 */ /* 0x080fe20000410000 */
[-C--:B------:R-:W-:Y:S01]  /*3ba0*/  FMUL.FTZ R46, R46, R22.reuse ;  /* 0x000000162e2e7220 */ /* 0x080fe20000410000 */
[----:B------:R-:W1:Y:S01]  /*3bb0*/  MUFU.EX2 R180, R180 ;  /* 0x000000b400b47308 */ /* 0x000e620000000800 */
[C---:B---3--:R-:W-:Y:S01]  /*3bc0*/  FADD.FTZ R154, R176.reuse, R179 ;  /* 0x000000b3b09a7221 */ /* 0x048fe20000010000 */
[----:B------:R-:W-:Y:S01]  /*3bd0*/  FADD.FTZ R179, R201, R6 ;  /* 0x00000006c9b37221 */ /* 0x000fe20000010000 */
[----:B------:R-:W-:Y:S01]  /*3be0*/  FFMA.FTZ R6, R183, UR10, -R169 ;  /* 0x0000000ab7067c23 */ /* 0x000fe200080108a9 */
[----:B------:R-:W-:Y:S01]  /*3bf0*/  F2FP.F16.F32.PACK_AB R153, R176, R157 ;  /* 0x0000009db099723e */ /* 0x000fe200000000ff */
[-C--:B------:R-:W-:Y:S01]  /*3c00*/  FMUL.FTZ R47, R47, R22.reuse ;  /* 0x000000162f2f7220 */ /* 0x080fe20000410000 */
[----:B------:R-:W-:Y:S01]  /*3c10*/  FADD.FTZ R179, R202, R179 ;  /* 0x000000b3cab37221 */ /* 0x000fe20000010000 */
[----:B------:R-:W-:Y:S01]  /*3c20*/  FMUL.FTZ R50, R50, R22 ;  /* 0x0000001632327220 */ /* 0x000fe20000410000 */
[----:B------:R-:W-:Y:S01]  /*3c30*/  MUFU.EX2 R158, R158 ;  /* 0x0000009e009e7308 */ /* 0x000fe20000000800 */
[----:B0-----:R-:W-:Y:S01]  /*3c40*/  FADD.FTZ R181, R155, R154 ;  /* 0x0000009a9bb57221 */ /* 0x001fe20000010000 */
[----:B------:R-:W-:Y:S01]  /*3c50*/  FADD.FTZ R154, R156, R179 ;  /* 0x000000b39c9a7221 */ /* 0x000fe20000010000 */
[----:B------:R-:W-:Y:S01]  /*3c60*/  FFMA.FTZ R179, R187, UR10, -R169 ;  /* 0x0000000abbb37c23 */ /* 0x000fe200080108a9 */
[----:B------:R-:W-:Y:S01]  /*3c70*/  F2FP.F16.F32.PACK_AB R156, R13, R156 ;  /* 0x0000009c0d9c723e */ /* 0x000fe200000000ff */
[-C--:B------:R-:W-:Y:S01]  /*3c80*/  FMUL.FTZ R51, R51, R22.reuse ;  /* 0x0000001633337220 */ /* 0x080fe20000410000 */
[----:B------:R-:W-:Y:S01]  /*3c90*/  FADD.FTZ R183, R13, R154 ;  /* 0x0000009a0db77221 */ /* 0x000fe20000010000 */
[-C--:B------:R-:W-:Y:S01]  /*3ca0*/  FMUL.FTZ R54, R54, R22.reuse ;  /* 0x0000001636367220 */ /* 0x080fe20000410000 */
[----:B------:R-:W0:Y:S01]  /*3cb0*/  MUFU.EX2 R159, R159 ;  /* 0x0000009f009f7308 */ /* 0x000e220000000800 */
[----:B-1----:R-:W-:Y:S01]  /*3cc0*/  FADD.FTZ R181, R180, R181 ;  /* 0x000000b5b4b57221 */ /* 0x002fe20000010000 */
[----:B------:R-:W-:Y:S01]  /*3cd0*/  FADD.FTZ R154, R12, R183 ;  /* 0x000000b70c9a7221 */ /* 0x000fe20000010000 */
[----:B------:R-:W-:Y:S01]  /*3ce0*/  F2FP.F16.F32.PACK_AB R155, R180, R155 ;  /* 0x0000009bb49b723e */ /* 0x000fe200000000ff */
[-C--:B------:R-:W-:Y:S01]  /*3cf0*/  FMUL.FTZ R55, R55, R22.reuse ;  /* 0x0000001637377220 */ /* 0x080fe20000410000 */
[-C--:B------:R-:W-:Y:S01]  /*3d00*/  FMUL.FTZ R58, R58, R22.reuse ;  /* 0x000000163a3a7220 */ /* 0x080fe20000410000 */
[----:B------:R-:W-:Y:S01]  /*3d10*/  FADD.FTZ R183, R161, R154 ;  /* 0x0000009aa1b77221 */ /* 0x000fe20000010000 */
[-C--:B------:R-:W-:Y:S01]  /*3d20*/  FMUL.FTZ R59, R59, R22.reuse ;  /* 0x000000163b3b7220 */ /* 0x080fe20000410000 */
[----:B------:R-:W-:Y:S01]  /*3d30*/  MUFU.EX2 R162, R162 ;  /* 0x000000a200a27308 */ /* 0x000fe20000000800 */
[----:B------:R-:W-:Y:S01]  /*3d40*/  FMUL.FTZ R62, R62, R22 ;  /* 0x000000163e3e7220 */ /* 0x000fe20000410000 */
[----:B------:R-:W-:Y:S01]  /*3d50*/  FADD.FTZ R154, R160, R183 ;  /* 0x000000b7a09a7221 */ /* 0x000fe20000010000 */
[----:B------:R-:W-:Y:S01]  /*3d60*/  F2FP.F16.F32.PACK_AB R160, R15, R160 ;  /* 0x000000a00fa0723e */ /* 0x000fe200000000ff */
[-C--:B------:R-:W-:Y:S01]  /*3d70*/  FMUL.FTZ R63, R63, R22.reuse ;  /* 0x000000163f3f7220 */ /* 0x080fe20000410000 */
[----:B------:R-:W-:Y:S01]  /*3d80*/  FMUL.FTZ R66, R66, R22 ;  /* 0x0000001642427220 */ /* 0x000fe20000410000 */
[----:B------:R-:W-:Y:S01]  /*3d90*/  FADD.FTZ R184, R15, R154 ;  /* 0x0000009a0fb87221 */ /* 0x000fe20000010000 */
[----:B------:R-:W-:Y:S01]  /*3da0*/  F2FP.F16.F32.PACK_AB R154, R202, R201 ;  /* 0x000000c9ca9a723e */ /* 0x000fe200000000ff */
[----:B------:R-:W1:Y:S01]  /*3db0*/  MUFU.EX2 R163, R163 ;  /* 0x000000a300a37308 */ /* 0x000e620000000800 */
[----:B0-----:R-:W-:Y:S01]  /*3dc0*/  F2FP.F16.F32.PACK_AB R157, R159, R158 ;  /* 0x0000009e9f9d723e */ /* 0x001fe200000000ff */
[----:B------:R-:W-:Y:S01]  /*3dd0*/  FADD.FTZ R183, R11, R184 ;  /* 0x000000b80bb77221 */ /* 0x000fe20000010000 */
[-C--:B------:R-:W-:Y:S01]  /*3de0*/  FMUL.FTZ R67, R67, R22.reuse ;  /* 0x0000001643437220 */ /* 0x080fe20000410000 */
[-C--:B------:R-:W-:Y:S01]  /*3df0*/  FMUL.FTZ R70, R70, R22.reuse ;  /* 0x0000001646467220 */ /* 0x080fe20000410000 */
[-C--:B------:R-:W-:Y:S01]  /*3e00*/  FMUL.FTZ R71, R71, R22.reuse ;  /* 0x0000001647477220 */ /* 0x080fe20000410000 */
[----:B------:R-:W-:Y:S01]  /*3e10*/  FADD.FTZ R183, R14, R183 ;  /* 0x000000b70eb77221 */ /* 0x000fe20000010000 */
[-C--:B------:R-:W-:Y:S01]  /*3e20*/  FMUL.FTZ R74, R74, R22.reuse ;  /* 0x000000164a4a7220 */ /* 0x080fe20000410000 */
[----:B------:R-:W0:Y:S01]  /*3e30*/  MUFU.EX2 R166, R166 ;  /* 0x000000a600a67308 */ /* 0x000e220000000800 */
[----:B------:R-:W-:Y:S01]  /*3e40*/  FMUL.FTZ R75, R75, R22 ;  /* 0x000000164b4b7220 */ /* 0x000fe20000410000 */
[----:B------:R-:W-:Y:S01]  /*3e50*/  FADD.FTZ R180, R164, R183 ;  /* 0x000000b7a4b47221 */ /* 0x000fe20000010000 */
[----:B------:R-:W-:Y:S01]  /*3e60*/  F2FP.F16.F32.PACK_AB R164, R165, R164 ;  /* 0x000000a4a5a4723e */ /* 0x000fe200000000ff */
[-C--:B------:R-:W-:Y:S01]  /*3e70*/  FMUL.FTZ R78, R78, R22.reuse ;  /* 0x000000164e4e7220 */ /* 0x080fe20000410000 */
[-C--:B------:R-:W-:Y:S01]  /*3e80*/  FMUL.FTZ R79, R79, R22.reuse ;  /* 0x000000164f4f7220 */ /* 0x080fe20000410000 */
[----:B------:R-:W-:Y:S01]  /*3e90*/  FADD.FTZ R13, R165, R180 ;  /* 0x000000b4a50d7221 */ /* 0x000fe20000010000 */
[-C--:B------:R-:W-:Y:S01]  /*3ea0*/  FMUL.FTZ R82, R82, R22.reuse ;  /* 0x0000001652527220 */ /* 0x080fe20000410000 */
[----:B------:R3:W-:Y:S01]  /*3eb0*/  MUFU.EX2 R5, R182 ;  /* 0x000000b600057308 */ /* 0x0007e20000000800 */
[-C--:B------:R-:W-:Y:S01]  /*3ec0*/  FMUL.FTZ R83, R83, R22.reuse ;  /* 0x0000001653537220 */ /* 0x080fe20000410000 */
[-C--:B------:R-:W-:Y:S01]  /*3ed0*/  FMUL.FTZ R86, R86, R22.reuse ;  /* 0x0000001656567220 */ /* 0x080fe20000410000 */
[-C--:B------:R-:W-:Y:S01]  /*3ee0*/  FMUL.FTZ R87, R87, R22.reuse ;  /* 0x0000001657577220 */ /* 0x080fe20000410000 */
[-C--:B------:R-:W-:Y:S01]  /*3ef0*/  FMUL.FTZ R90, R90, R22.reuse ;  /* 0x000000165a5a7220 */ /* 0x080fe20000410000 */
[-C--:B------:R-:W-:Y:S01]  /*3f00*/  FMUL.FTZ R91, R91, R22.reuse ;  /* 0x000000165b5b7220 */ /* 0x080fe20000410000 */
[-C--:B------:R-:W-:Y:S01]  /*3f10*/  FMUL.FTZ R94, R94, R22.reuse ;  /* 0x000000165e5e7220 */ /* 0x080fe20000410000 */
[----:B------:R-:W-:Y:S01]  /*3f20*/  FMUL.FTZ R95, R95, R22 ;  /* 0x000000165f5f7220 */ /* 0x000fe20000410000 */
[----:B------:R-:W4:Y:S01]  /*3f30*/  MUFU.EX2 R167, R167 ;  /* 0x000000a700a77308 */ /* 0x000f220000000800 */
[----:B---3--:R-:W-:Y:S01]  /*3f40*/  FADD.FTZ R182, R158, R181 ;  /* 0x000000b59eb67221 */ /* 0x008fe20000010000 */
[----:B------:R-:W-:Y:S01]  /*3f50*/  FFMA.FTZ R181, R190, UR10, -R169 ;  /* 0x0000000abeb57c23 */ /* 0x000fe200080108a9 */
[----:B------:R-:W-:Y:S01]  /*3f60*/  F2FP.F16.F32.PACK_AB R158, R161, R12 ;  /* 0x0000000ca19e723e */ /* 0x000fe200000000ff */
[----:B------:R-:W-:Y:S01]  /*3f70*/  FADD.FTZ R12, R10, R13 ;  /* 0x0000000d0a0c7221 */ /* 0x000fe20000010000 */
[----:B------:R-:W-:Y:S01]  /*3f80*/  FADD.FTZ R185, R159, R182 ;  /* 0x000000b69fb97221 */ /* 0x000fe20000010000 */
[----:B-1----:R-:W-:Y:S01]  /*3f90*/  F2FP.F16.F32.PACK_AB R159, R163, R162 ;  /* 0x000000a2a39f723e */ /* 0x002fe200000000ff */
[-C--:B------:R-:W-:Y:S01]  /*3fa0*/  FMUL.FTZ R98, R98, R22.reuse ;  /* 0x0000001662627220 */ /* 0x080fe20000410000 */
[----:B------:R-:W1:Y:S01]  /*3fb0*/  MUFU.EX2 R170, R170 ;  /* 0x000000aa00aa7308 */ /* 0x000e620000000800 */
[----:B------:R-:W-:Y:S01]  /*3fc0*/  FADD.FTZ R182, R162, R185 ;  /* 0x000000b9a2b67221 */ /* 0x000fe20000010000 */
[----:B------:R-:W-:Y:S01]  /*3fd0*/  F2FP.F16.F32.PACK_AB R162, R14, R11 ;  /* 0x0000000b0ea2723e */ /* 0x000fe200000000ff */
[-C--:B------:R-:W-:Y:S01]  /*3fe0*/  FMUL.FTZ R99, R99, R22.reuse ;  /* 0x0000001663637220 */ /* 0x080fe20000410000 */
[-C--:B------:R-:W-:Y:S01]  /*3ff0*/  FMUL.FTZ R102, R102, R22.reuse ;  /* 0x0000001666667220 */ /* 0x080fe20000410000 */
[----:B------:R-:W-:Y:S01]  /*4000*/  FADD.FTZ R185, R163, R182 ;  /* 0x000000b6a3b97221 */ /* 0x000fe20000010000 */
[-C--:B------:R-:W-:Y:S01]  /*4010*/  FMUL.FTZ R103, R103, R22.reuse ;  /* 0x0000001667677220 */ /* 0x080fe20000410000 */
[----:B------:R-:W-:Y:S01]  /*4020*/  FMUL.FTZ R106, R106, R22 ;  /* 0x000000166a6a7220 */ /* 0x000fe20000410000 */
[----:B------:R-:W3:Y:S01]  /*4030*/  MUFU.EX2 R171, R171 ;  /* 0x000000ab00ab7308 */ /* 0x000ee20000000800 */
[----:B0-----:R-:W-:Y:S01]  /*4040*/  FADD.FTZ R182, R166, R185 ;  /* 0x000000b9a6b67221 */ /* 0x001fe20000010000 */
[----:B----4-:R-:W-:Y:S01]  /*4050*/  F2FP.F16.F32.PACK_AB R161, R167, R166 ;  /* 0x000000a6a7a1723e */ /* 0x010fe200000000ff */
[-C--:B------:R-:W-:Y:S01]  /*4060*/  FMUL.FTZ R107, R107, R22.reuse ;  /* 0x000000166b6b7220 */ /* 0x080fe20000410000 */
[-C--:B------:R-:W-:Y:S01]  /*4070*/  FMUL.FTZ R110, R110, R22.reuse ;  /* 0x000000166e6e7220 */ /* 0x080fe20000410000 */
[----:B------:R-:W-:Y:S01]  /*4080*/  FADD.FTZ R169, R167, R182 ;  /* 0x000000b6a7a97221 */ /* 0x000fe20000010000 */
[-C--:B------:R-:W-:Y:S01]  /*4090*/  FMUL.FTZ R111, R111, R22.reuse ;  /* 0x000000166f6f7220 */ /* 0x080fe20000410000 */
[-C--:B------:R-:W-:Y:S01]  /*40a0*/  FMUL.FTZ R114, R114, R22.reuse ;  /* 0x0000001672727220 */ /* 0x080fe20000410000 */
[----:B------:R-:W0:Y:S01]  /*40b0*/  MUFU.EX2 R174, R174 ;  /* 0x000000ae00ae7308 */ /* 0x000e220000000800 */
[----:B-1----:R-:W-:Y:S01]  /*40c0*/  FADD.FTZ R182, R170, R169 ;  /* 0x000000a9aab67221 */ /* 0x002fe20000010000 */
[-C--:B------:R-:W-:Y:S01]  /*40d0*/  FMUL.FTZ R115, R115, R22.reuse ;  /* 0x0000001673737220 */ /* 0x080fe20000410000 */
[-C--:B------:R-:W-:Y:S01]  /*40e0*/  FMUL.FTZ R118, R118, R22.reuse ;  /* 0x0000001676767220 */ /* 0x080fe20000410000 */
[-C--:B------:R-:W-:Y:S01]  /*40f0*/  FMUL.FTZ R119, R119, R22.reuse ;  /* 0x0000001677777220 */ /* 0x080fe20000410000 */
[-C--:B------:R-:W-:Y:S01]  /*4100*/  FMUL.FTZ R122, R122, R22.reuse ;  /* 0x000000167a7a7220 */ /* 0x080fe20000410000 */
[-C--:B------:R-:W-:Y:S01]  /*4110*/  FMUL.FTZ R123, R123, R22.reuse ;  /* 0x000000167b7b7220 */ /* 0x080fe20000410000 */
[----:B------:R-:W-:Y:S01]  /*4120*/  FMUL.FTZ R126, R126, R22 ;  /* 0x000000167e7e7220 */ /* 0x000fe20000410000 */
[----:B------:R-:W1:Y:S01]  /*4130*/  MUFU.EX2 R175, R175 ;  /* 0x000000af00af7308 */ /* 0x000e620000000800 */
[C---:B---3--:R-:W-:Y:S01]  /*4140*/  FADD.FTZ R169, R171.reuse, R182 ;  /* 0x000000b6aba97221 */ /* 0x048fe20000010000 */
[----:B------:R-:W-:Y:S01]  /*4150*/  F2FP.F16.F32.PACK_AB R163, R171, R170 ;  /* 0x000000aaaba3723e */ /* 0x000fe200000000ff */
[-C--:B------:R-:W-:Y:S01]  /*4160*/  FMUL.FTZ R127, R127, R22.reuse ;  /* 0x000000167f7f7220 */ /* 0x080fe20000410000 */
[-C--:B------:R-:W-:Y:S01]  /*4170*/  FMUL.FTZ R130, R130, R22.reuse ;  /* 0x0000001682827220 */ /* 0x080fe20000410000 */
[-C--:B------:R-:W-:Y:S01]  /*4180*/  FMUL.FTZ R131, R131, R22.reuse ;  /* 0x0000001683837220 */ /* 0x080fe20000410000 */
[-C--:B------:R-:W-:Y:S01]  /*4190*/  FMUL.FTZ R134, R134, R22.reuse ;  /* 0x0000001686867220 */ /* 0x080fe20000410000 */
[-C--:B------:R-:W-:Y:S01]  /*41a0*/  FMUL.FTZ R135, R135, R22.reuse ;  /* 0x0000001687877220 */ /* 0x080fe20000410000 */
[----:B------:R-:W3:Y:S01]  /*41b0*/  MUFU.EX2 R6, R6 ;  /* 0x0000000600067308 */ /* 0x000ee20000000800 */
[----:B0-----:R-:W-:Y:S01]  /*41c0*/  FADD.FTZ R182, R174, R169 ;  /* 0x000000a9aeb67221 */ /* 0x001fe20000010000 */
[-C--:B------:R-:W-:Y:S01]  /*41d0*/  FMUL.FTZ R138, R138, R22.reuse ;  /* 0x000000168a8a7220 */ /* 0x080fe20000410000 */
[-C--:B------:R-:W-:Y:S01]  /*41e0*/  FMUL.FTZ R139, R139, R22.reuse ;  /* 0x000000168b8b7220 */ /* 0x080fe20000410000 */
[-C--:B------:R-:W-:Y:S01]  /*41f0*/  FMUL.FTZ R142, R142, R22.reuse ;  /* 0x000000168e8e7220 */ /* 0x080fe20000410000 */
[-C--:B------:R-:W-:Y:S01]  /*4200*/  FMUL.FTZ R143, R143, R22.reuse ;  /* 0x000000168f8f7220 */ /* 0x080fe20000410000 */
[-C--:B------:R-:W-:Y:S01]  /*4210*/  FMUL.FTZ R146, R146, R22.reuse ;  /* 0x0000001692927220 */ /* 0x080fe20000410000 */
[----:B------:R-:W-:Y:S01]  /*4220*/  FMUL.FTZ R147, R147, R22 ;  /* 0x0000001693937220 */ /* 0x000fe20000410000 */
[----:B------:R-:W0:Y:S01]  /*4230*/  MUFU.EX2 R21, R21 ;  /* 0x0000001500157308 */ /* 0x000e220000000800 */
[C---:B-1----:R-:W-:Y:S01]  /*4240*/  FADD.FTZ R182, R175.reuse, R182 ;  /* 0x000000b6afb67221 */ /* 0x042fe20000010000 */
[----:B------:R-:W-:Y:S01]  /*4250*/  F2FP.F16.F32.PACK_AB R165, R175, R174 ;  /* 0x000000aeafa5723e */ /* 0x000fe200000000ff */
[-C--:B------:R-:W-:Y:S01]  /*4260*/  FMUL.FTZ R150, R150, R22.reuse ;  /* 0x0000001696967220 */ /* 0x080fe20000410000 */
[----:B------:R-:W-:Y:S01]  /*4270*/  FMUL.FTZ R151, R151, R22 ;  /* 0x0000001697977220 */ /* 0x000fe20000410000 */
[----:B------:R-:W-:-:S03]  /*4280*/  FADD.FTZ R13, R5, R182 ;  /* 0x000000b6050d7221 */ /* 0x000fc60000010000 */
[----:B------:R-:W1:Y:S01]  /*4290*/  MUFU.EX2 R178, R178 ;  /* 0x000000b200b27308 */ /* 0x000e620000000800 */
[C---:B---3--:R-:W-:Y:S01]  /*42a0*/  FADD.FTZ R13, R6.reuse, R13 ;  /* 0x0000000d060d7221 */ /* 0x048fe20000010000 */
[----:B------:R-:W-:-:S06]  /*42b0*/  F2FP.F16.F32.PACK_AB R167, R6, R5 ;  /* 0x0000000506a7723e */ /* 0x000fcc00000000ff */
[----:B------:R-:W3:Y:S01]  /*42c0*/  MUFU.EX2 R168, R168 ;  /* 0x000000a800a87308 */ /* 0x000ee20000000800 */
[C---:B0-----:R-:W-:Y:S01]  /*42d0*/  FADD.FTZ R15, R21.reuse, R12 ;  /* 0x0000000c150f7221 */ /* 0x041fe20000010000 */
[----:B------:R-:W-:-:S06]  /*42e0*/  F2FP.F16.F32.PACK_AB R166, R21, R10 ;  /* 0x0000000a15a6723e */ /* 0x000fcc00000000ff */
[----:B------:R-:W0:Y:S01]  /*42f0*/  MUFU.EX2 R179, R179 ;  /* 0x000000b300b37308 */ /* 0x000e220000000800 */
[----:B-1----:R-:W-:-:S07]  /*4300*/  FADD.FTZ R14, R178, R13 ;  /* 0x0000000db20e7221 */ /* 0x002fce0000010000 */
[----:B------:R-:W1:Y:S01]  /*4310*/  MUFU.EX2 R23, R23 ;  /* 0x0000001700177308 */ /* 0x000e620000000800 */
[----:B---3--:R-:W-:-:S07]  /*4320*/  FADD.FTZ R12, R168, R15 ;  /* 0x0000000fa80c7221 */ /* 0x008fce0000010000 */
[----:B------:R-:W3:Y:S01]  /*4330*/  MUFU.EX2 R181, R181 ;  /* 0x000000b500b57308 */ /* 0x000ee20000000800 */
[C---:B0-----:R-:W-:Y:S01]  /*4340*/  FADD.FTZ R14, R179.reuse, R14 ;  /* 0x0000000eb30e7221 */ /* 0x041fe20000010000 */
[----:B------:R-:W-:-:S06]  /*4350*/  F2FP.F16.F32.PACK_AB R169, R179, R178 ;  /* 0x000000b2b3a9723e */ /* 0x000fcc00000000ff */
[----:B------:R-:W0:Y:S01]  /*4360*/  MUFU.EX2 R9, R9 ;  /* 0x0000000900097308 */ /* 0x000e220000000800 */
[C---:B-1----:R-:W-:Y:S01]  /*4370*/  FADD.FTZ R12, R23.reuse, R12 ;  /* 0x0000000c170c7221 */ /* 0x042fe20000010000 */
[----:B------:R-:W-:-:S06]  /*4380*/  F2FP.F16.F32.PACK_AB R168, R23, R168 ;  /* 0x000000a817a8723e */ /* 0x000fcc00000000ff */
[----:B------:R-:W1:Y:S01]  /*4390*/  MUFU.EX2 R176, R191 ;  /* 0x000000bf00b07308 */ /* 0x000e620000000800 */
[----:B---3--:R-:W-:-:S07]  /*43a0*/  FADD.FTZ R13, R181, R14 ;  /* 0x0000000eb50d7221 */ /* 0x008fce0000010000 */
[----:B------:R-:W3:Y:S01]  /*43b0*/  MUFU.EX2 R20, R20 ;  /* 0x0000001400147308 */ /* 0x000ee20000000800 */
[----:B0-----:R-:W-:-:S07]  /*43c0*/  FADD.FTZ R11, R9, R12 ;  /* 0x0000000c090b7221 */ /* 0x001fce0000010000 */
[----:B------:R-:W0:Y:S01]  /*43d0*/  MUFU.EX2 R194, R194 ;  /* 0x000000c200c27308 */ /* 0x000e220000000800 */
[C---:B-1----:R-:W-:Y:S01]  /*43e0*/  FADD.FTZ R13, R176.reuse, R13 ;  /* 0x0000000db00d7221 */ /* 0x042fe20000010000 */
[----:B------:R-:W-:-:S06]  /*43f0*/  F2FP.F16.F32.PACK_AB R171, R176, R181 ;  /* 0x000000b5b0ab723e */ /* 0x000fcc00000000ff */
[----:B------:R-:W1:Y:S01]  /*4400*/  MUFU.EX2 R172, R172 ;  /* 0x000000ac00ac7308 */ /* 0x000e620000000800 */
[C---:B---3--:R-:W-:Y:S01]  /*4410*/  FADD.FTZ R11, R20.reuse, R11 ;  /* 0x0000000b140b7221 */ /* 0x048fe20000010000 */
[----:B------:R-:W-:-:S06]  /*4420*/  F2FP.F16.F32.PACK_AB R170, R20, R9 ;  /* 0x0000000914aa723e */ /* 0x000fcc00000000ff */
[----:B------:R-:W3:Y:S01]  /*4430*/  MUFU.EX2 R195, R195 ;  /* 0x000000c300c37308 */ /* 0x000ee20000000800 */
[----:B0-----:R-:W-:-:S07]  /*4440*/  FADD.FTZ R10, R194, R13 ;  /* 0x0000000dc20a7221 */ /* 0x001fce0000010000 */
[----:B------:R-:W0:Y:S01]  /*4450*/  MUFU.EX2 R173, R173 ;  /* 0x000000ad00ad7308 */ /* 0x000e220000000800 */
[----:B-1----:R-:W-:-:S07]  /*4460*/  FADD.FTZ R6, R172, R11 ;  /* 0x0000000bac067221 */ /* 0x002fce0000010000 */
[----:B------:R-:W1:Y:S01]  /*4470*/  MUFU.EX2 R198, R198 ;  /* 0x000000c600c67308 */ /* 0x000e620000000800 */
[----:B---3--:R-:W-:-:S07]  /*4480*/  FADD.FTZ R9, R195, R10 ;  /* 0x0000000ac3097221 */ /* 0x008fce0000010000 */
[----:B------:R-:W3:Y:S01]  /*4490*/  MUFU.EX2 R8, R196 ;  /* 0x000000c400087308 */ /* 0x000ee20000000800 */
[C---:B0-----:R-:W-:Y:S01]  /*44a0*/  FADD.FTZ R5, R173.reuse, R6 ;  /* 0x00000006ad057221 */ /* 0x041fe20000010000 */
[----:B------:R-:W-:Y:S02]  /*44b0*/  F2FP.F16.F32.PACK_AB R172, R173, R172 ;  /* 0x000000acadac723e */ /* 0x000fe400000000ff */
[----:B------:R-:W-:-:S04]  /*44c0*/  F2FP.F16.F32.PACK_AB R173, R195, R194 ;  /* 0x000000c2c3ad723e */ /* 0x000fc800000000ff */
[----:B------:R-:W0:Y:S01]  /*44d0*/  MUFU.EX2 R175, R199 ;  /* 0x000000c700af7308 */ /* 0x000e220000000800 */
[----:B-1----:R-:W-:-:S07]  /*44e0*/  FADD.FTZ R10, R198, R9 ;  /* 0x00000009c60a7221 */ /* 0x002fce0000010000 */
[----:B------:R-:W1:Y:S01]  /*44f0*/  MUFU.EX2 R177, R177 ;  /* 0x000000b100b17308 */ /* 0x000e620000000800 */
[----:B---3--:R-:W-:Y:S01]  /*4500*/  FADD.FTZ R6, R8, R5 ;  /* 0x0000000508067221 */ /* 0x008fe20000010000 */
[C---:B0-----:R-:W-:Y:S01]  /*4510*/  FADD.FTZ R5, R175.reuse, R10 ;  /* 0x0000000aaf057221 */ /* 0x041fe20000010000 */
[----:B------:R-:W-:Y:S02]  /*4520*/  F2FP.F16.F32.PACK_AB R175, R175, R198 ;  /* 0x000000c6afaf723e */ /* 0x000fe400000000ff */
[C---:B-1----:R-:W-:Y:S01]  /*4530*/  FADD.FTZ R6, R177.reuse, R6 ;  /* 0x00000006b1067221 */ /* 0x042fe20000010000 */
[----:B------:R-:W-:Y:S01]  /*4540*/  F2FP.F16.F32.PACK_AB R174, R177, R8 ;  /* 0x00000008b1ae723e */ /* 0x000fe200000000ff */
[----:B------:R-:W-:Y:S06]  /*4550*/  @!P0 BRA `(.L_x_25) ;  /* 0x0000000000048947 */ /* 0x000fec0003800000 */
[----:B------:R-:W-:Y:S01]  /*4560*/  BPT.TRAP 0x1 ;  /* 0x000000040000795c */ /* 0x000fe20000300000 */
.L_x_25:
[----:B------:R-:W-:-:S04]  /*4570*/  IMAD.U32 R7, RZ, RZ, UR26 ;  /* 0x0000001aff077e24 */ /* 0x000fc8000f8e00ff */
[----:B------:R0:W1:Y:S01]  /*4580*/  SYNCS.PHASECHK.TRANS64.TRYWAIT P2, [UR25+0x22850], R7 ;  /* 0x02285007ff0075a7 */ /* 0x0000620008040159 */
[----:B------:R-:W-:Y:S05]  /*4590*/  @!P0 BRA `(.L_x_26) ;  /* 0x0000000000048947 */ /* 0x000fea0003800000 */
[----:B------:R-:W-:Y:S01]  /*45a0*/  BPT.TRAP 0x1 ;  /* 0x000000040000795c */ /* 0x000fe20000300000 */
.L_x_26:
[----:B0-----:R-:W-:Y:S01]  /*45b0*/  VIADD R7, R204, 0x8 ;  /* 0x00000008cc077836 */ /* 0x001fe20000000000 */
[----:B-1----:R-:W-:Y:S06]  /*45c0*/  @P2 BRA `(.L_x_27) ;  /* 0x00000000000c2947 */ /* 0x002fec0003800000 */
[----:B------:R-:W-:-:S04]  /*45d0*/  IMAD.U32 R8, RZ, RZ, UR26 ;  /* 0x0000001aff087e24 */ /* 0x000fc8000f8e00ff */
[----:B------:R-:W0:Y:S02]  /*45e0*/  SYNCS.PHASECHK.TRANS64.TRYWAIT P2, [UR25+0x22850], R8 ;  /* 0x02285008ff0075a7 */ /* 0x000e240008040159 */
[----:B0-----:R-:W-:Y:S05]  /*45f0*/  @!P2 BRA `(.L_x_28) ;  /* 0x000000680074a947 */ /* 0x001fea0003800000 */
.L_x_27:
[----:B------:R1:W-:Y:S01]  /*4600*/  BAR.SYNC.DEFER_BLOCKING R7, 0x100 ;  /* 0x000400070000751d */ /* 0x0003e20000010000 */
[----:B------:R-:W-:-:S05]  /*4610*/  UIMAD UR11, UR37, 0xc00, UR21 ;  /* 0x00000c00250b78a4 */ /* 0x000fca000f8e0215 */
[----:B------:R-:W-:Y:S02]  /*4620*/  UMOV UR7, 0x40000040 ;  /* 0x4000004000077882 */ /* 0x000fe40000000000 */
[----:B------:R-:W-:Y:S01]  /*4630*/  UMOV UR6, UR11 ;  /* 0x0000000b00067c82 */ /* 0x000fe20008000000 */
[----:B------:R-:W-:-:S06]  /*4640*/  WARPGROUP.ARRIVE ;  /* 0x00000000000079c5 */ /* 0x000fcc0000000000 */
        /* <DEDUP_REMOVED lines=32> */
[----:B-1----:R-:W-:Y:S05]  /*4850*/  @!P0 BRA `(.L_x_29) ;  /* 0x0000000000048947 */ /* 0x002fea0003800000 */
[----:B------:R-:W-:Y:S01]  /*4860*/  BPT.TRAP 0x1 ;  /* 0x000000040000795c */ /* 0x000fe20000300000 */
.L_x_29:
[----:B------:R-:W-:Y:S01]  /*4870*/  UIADD3 UR25, UR25, 0x22860, URZ ;  /* 0x0002286019197890 */ /* 0x000fe2000fffe03f */
[----:B------:R-:W-:Y:S02]  /*4880*/  IMAD.MOV.U32 R203, RZ, RZ, R4 ;  /* 0x000000ffffcb7224 */ /* 0x000fe400078e0004 */
[----:B------:R-:W-:Y:S01]  /*4890*/  IMAD.MOV.U32 R7, RZ, RZ, R3 ;  /* 0x000000ffff077224 */ /* 0x000fe200078e0003 */
[----:B------:R-:W-:-:S09]  /*48a0*/  UPRMT UR25, UR24, 0x654, UR25 ;  /* 0x0000065418197896 */ /* 0x000fd20008000019 */
[----:B------:R-:W-:Y:S01]  /*48b0*/  SYNCS.ARRIVE.TRANS64.RED.A1T0 RZ, [UR25], RZ ;  /* 0x000000ffffff79a7 */ /* 0x000fe20008100419 */
[----:B------:R-:W-:Y:S05]  /*48c0*/  @P1 BRA `(.L_x_30) ;  /* 0xffffffe000a41947 */ /* 0x000fea000383ffff */
.L_x_19:
[----:B------:R-:W4:Y:S01]  /*48d0*/  SHFL.BFLY PT, R7, R6, 0x2, 0x1f ;  /* 0x0c401f0006077f89 */ /* 0x000f2200000e0000 */
[----:B------:R-:W0:Y:S01]  /*48e0*/  S2UR UR6, SR_SWINHI ;  /* 0x00000000000679c3 */ /* 0x000e220000002f00 */
[----:B------:R-:W-:Y:S01]  /*48f0*/  IMAD.U32 R12, RZ, RZ, UR10 ;  /* 0x0000000aff0c7e24 */ /* 0x000fe2000f8e00ff */
[----:B------:R-:W-:Y:S01]  /*4900*/  ULDC.64 UR8, c[0x0][0xae8] ;  /* 0x0002ba0000087ab9 */ /* 0x000fe20000000a00 */
[----:B------:R-:W1:Y:S01]  /*4910*/  SHFL.BFLY PT, R10, R5, 0x2, 0x1f ;  /* 0x0c401f00050a7f89 */ /* 0x000e6200000e0000 */
[----:B------:R-:W-:Y:S01]  /*4920*/  IMAD.U32 R22, RZ, RZ, UR10 ;  /* 0x0000000aff167e24 */ /* 0x000fe2000f8e00ff */
[----:B------:R-:W-:-:S03]  /*4930*/  ULDC UR10, c[0x0][0xc44] ;  /* 0x00031100000a7ab9 */ /* 0x000fc60000000800 */
[----:B------:R2:W-:Y:S08]  /*4940*/  BAR.ARV R0, 0x100 ;  /* 0x000400000000751d */ /* 0x0005f00000002000 */
[----:B------:R-:W3:Y:S01]  /*4950*/  LDC R211, c[0x0][0xbe8] ;  /* 0x0002fa00ffd37b82 */ /* 0x000ee20000000800 */
[----:B--2---:R-:W-:Y:S02]  /*4960*/  IMAD.MOV.U32 R0, RZ, RZ, RZ ;  /* 0x000000ffff007224 */ /* 0x004fe400078e00ff */
[----:B----4-:R-:W-:Y:S01]  /*4970*/  FADD.FTZ R7, R7, R6 ;  /* 0x0000000607077221 */ /* 0x010fe20000010000 */
[----:B------:R-:W-:Y:S01]  /*4980*/  UMOV UR4, UR22 ;  /* 0x0000001600047c82 */ /* 0x000fe20008000000 */
[----:B0-----:R-:W-:Y:S01]  /*4990*/  UMOV UR5, UR6 ;  /* 0x0000000600057c82 */ /* 0x001fe20008000000 */
[----:B------:R-:W-:Y:S01]  /*49a0*/  IMAD.MOV.U32 R6, RZ, RZ, -0x800000 ;  /* 0xff800000ff067424 */ /* 0x000fe200078e00ff */
[----:B------:R-:W-:Y:S01]  /*49b0*/  ULDC.64 UR6, c[0x0][0xb90] ;  /* 0x0002e40000067ab9 */ /* 0x000fe20000000a00 */
[----:B-1----:R-:W-:Y:S01]  /*49c0*/  FADD.FTZ R10, R10, R5 ;  /* 0x000000050a0a7221 */ /* 0x002fe20000010000 */
[----:B---3--:R-:W0:Y:S01]  /*49d0*/  SHFL.BFLY PT, R8, R7, 0x1, 0x1f ;  /* 0x0c201f0007087f89 */ /* 0x008e2200000e0000 */
[----:B------:R-:W-:-:S02]  /*49e0*/  IMAD.U32 R11, RZ, RZ, UR5 ;  /* 0x00000005ff0b7e24 */ /* 0x000fc4000f8e00ff */
[----:B------:R-:W-:Y:S01]  /*49f0*/  IMAD.MOV.U32 R5, RZ, RZ, -0x800000 ;  /* 0xff800000ff057424 */ /* 0x000fe200078e00ff */
[----:B------:R-:W1:Y:S01]  /*4a00*/  SHFL.BFLY PT, R9, R10, 0x1, 0x1f ;  /* 0x0c201f000a097f89 */ /* 0x000e6200000e0000 */
[----:B0-----:R-:W-:Y:S01]  /*4a10*/  FADD.FTZ R13, R7, R8 ;  /* 0x00000008070d7221 */ /* 0x001fe20000010000 */
[----:B------:R-:W-:Y:S02]  /*4a20*/  IMAD.MOV.U32 R8, RZ, RZ, RZ ;  /* 0x000000ffff087224 */ /* 0x000fe400078e00ff */
[----:B-1----:R-:W-:Y:S01]  /*4a30*/  FADD.FTZ R14, R10, R9 ;  /* 0x000000090a0e7221 */ /* 0x002fe20000010000 */
[----:B------:R-:W-:Y:S08]  /*4a40*/  BAR.ARV 0x8, 0x180 ;  /* 0x0206000000007b1d */ /* 0x000ff00000002000 */
[----:B------:R-:W-:Y:S01]  /*4a50*/  BAR.SYNC.DEFER_BLOCKING 0x1, 0x100 ;  /* 0x0044000000007b1d */ /* 0x000fe20000010000 */
[----:B------:R-:W-:Y:S01]  /*4a60*/  FSETP.NE.FTZ.AND P0, PT, R13, RZ, PT ;  /* 0x000000ff0d00720b */ /* 0x000fe20003f15000 */
[----:B------:R-:W-:Y:S01]  /*4a70*/  IMAD R9, R200, 0x40, R2 ;  /* 0x00000040c8097824 */ /* 0x000fe200078e0202 */
[----:B------:R-:W-:Y:S01]  /*4a80*/  FSETP.NE.FTZ.AND P1, PT, R14, RZ, PT ;  /* 0x000000ff0e00720b */ /* 0x000fe20003f35000 */
[----:B------:R-:W-:Y:S01]  /*4a90*/  IMAD.U32 R10, RZ, RZ, UR4 ;  /* 0x00000004ff0a7e24 */ /* 0x000fe2000f8e00ff */
[----:B------:R-:W-:-:S04]  /*4aa0*/  UIADD3 UR4, -UR43, URZ, URZ ;  /* 0x0000003f2b047290 */ /* 0x000fc8000fffe13f */
[----:B------:R-:W-:-:S04]  /*4ab0*/  UIMAD UR10, UR10, UR4, UR40 ;  /* 0x000000040a0a72a4 */ /* 0x000fc8000f8e0228 */
[----:B------:R-:W-:Y:S01]  /*4ac0*/  USHF.R.S32.HI UR11, URZ, 0x1f, UR10 ;  /* 0x0000001f3f0b7899 */ /* 0x000fe2000801140a */
[----:B------:R-:W0:Y:S01]  /*4ad0*/  @P0 MUFU.RCP R8, R13 ;  /* 0x0000000d00080308 */ /* 0x000e220000001000 */
[----:B------:R-:W-:Y:S01]  /*4ae0*/  @P0 FMUL.FTZ R12, R12, 0.69314718246459960938 ;  /* 0x3f3172180c0c0820 */ /* 0x000fe20000410000 */
[----:B------:R-:W-:Y:S01]  /*4af0*/  @P1 FMUL.FTZ R22, R22, 0.69314718246459960938 ;  /* 0x3f31721816161820 */ /* 0x000fe20000410000 */
[----:B------:R-:W-:Y:S02]  /*4b00*/  UIMAD.WIDE.U32 UR4, UR10, UR6, URZ ;  /* 0x000000060a0472a5 */ /* 0x000fe4000f8e003f */
[----:B------:R-:W-:-:S03]  /*4b10*/  UIMAD UR6, UR11, UR6, URZ ;  /* 0x000000060b0672a4 */ /* 0x000fc6000f8e023f */
[----:B------:R-:W-:Y:S01]  /*4b20*/  @P1 MUFU.RCP R0, R14 ;  /* 0x0000000e00001308 */ /* 0x000fe20000001000 */
[----:B------:R-:W-:Y:S02]  /*4b30*/  UIMAD UR6, UR10, UR7, UR6 ;  /* 0x000000070a0672a4 */ /* 0x000fe4000f8e0206 */
[----:B------:R-:W-:-:S05]  /*4b40*/  USHF.R.S32.HI UR7, URZ, 0x1f, UR43 ;  /* 0x0000001f3f077899 */ /* 0x000fca000801142b */
[----:B------:R-:W1:Y:S01]  /*4b50*/  @P0 MUFU.LG2 R13, R13 ;  /* 0x0000000d000d0308 */ /* 0x000e620000000c00 */
[-C--:B0-----:R-:W-:Y:S01]  /*4b60*/  FMUL.FTZ R180, R29, R8.reuse ;  /* 0x000000081db47220 */ /* 0x081fe20000410000 */
[-C--:B------:R-:W-:Y:S01]  /*4b70*/  FMUL.FTZ R25, R25, R8.reuse ;  /* 0x0000000819197220 */ /* 0x080fe20000410000 */
[-C--:B------:R-:W-:Y:S01]  /*4b80*/  FMUL.FTZ R24, R24, R8.reuse ;  /* 0x0000000818187220 */ /* 0x080fe20000410000 */
[-C--:B------:R-:W-:Y:S01]  /*4b90*/  FMUL.FTZ R28, R28, R8.reuse ;  /* 0x000000081c1c7220 */ /* 0x080fe20000410000 */
[-C--:B------:R-:W-:Y:S01]  /*4ba0*/  FMUL.FTZ R33, R33, R8.reuse ;  /* 0x0000000821217220 */ /* 0x080fe20000410000 */
[-C--:B------:R-:W-:Y:S01]  /*4bb0*/  FMUL.FTZ R32, R32, R8.reuse ;  /* 0x0000000820207220 */ /* 0x080fe20000410000 */
[-C--:B------:R-:W-:Y:S01]  /*4bc0*/  FMUL.FTZ R29, R37, R8.reuse ;  /* 0x00000008251d7220 */ /* 0x080fe20000410000 */
[----:B------:R-:W0:Y:S01]  /*4bd0*/  @P1 MUFU.LG2 R14, R14 ;  /* 0x0000000e000e1308 */ /* 0x000e220000000c00 */
[-C--:B------:R-:W-:Y:S01]  /*4be0*/  FMUL.FTZ R36, R36, R8.reuse ;  /* 0x0000000824247220 */ /* 0x080fe20000410000 */
        /* <DEDUP_REMOVED lines=55> */
[----:B------:R-:W-:Y:S01]  /*4f60*/  FMUL.FTZ R148, R148, R8 ;  /* 0x0000000894947220 */ /* 0x000fe20000410000 */
[----:B------:R-:W-:-:S04]  /*4f70*/  IMAD.WIDE R8, R9, 0x2, R10 ;  /* 0x0000000209087825 */ /* 0x000fc800078e020a */
[----:B-1----:R-:W-:Y:S01]  /*4f80*/  @P0 FMUL.FTZ R13, R13, 0.69314718246459960938 ;  /* 0x3f3172180d0d0820 */ /* 0x002fe20000410000 */
[----:B0-----:R-:W-:Y:S01]  /*4f90*/  @P1 FMUL.FTZ R15, R14, 0.69314718246459960938 ;  /* 0x3f3172180e0f1820 */ /* 0x001fe20000410000 */
[----:B------:R-:W-:Y:S01]  /*4fa0*/  FMUL.FTZ R7, R99, R0 ;  /* 0x0000000063077220 */ /* 0x000fe20000410000 */
[----:B------:R-:W-:-:S04]  /*4fb0*/  IMAD.WIDE R10, R210, 0x2, R10 ;  /* 0x00000002d20a7825 */ /* 0x000fc800078e020a */
[----:B------:R-:W-:Y:S01]  /*4fc0*/  FMUL.FTZ R77, R103, R0 ;  /* 0x00000000674d7220 */ /* 0x000fe20000410000 */
[----:B------:R-:W-:Y:S01]  /*4fd0*/  @P0 FFMA.FTZ R6, R12, R3, R13 ;  /* 0x000000030c060223 */ /* 0x000fe2000001000d */
[----:B------:R-:W-:Y:S01]  /*4fe0*/  @P1 FFMA.FTZ R5, R22, R4, R15 ;  /* 0x0000000416051223 */ /* 0x000fe2000001000f */
[-C--:B------:R-:W-:Y:S01]  /*4ff0*/  FMUL.FTZ R167, R127, R0.reuse ;  /* 0x000000007fa77220 */ /* 0x080fe20000410000 */
[C---:B------:R-:W-:Y:S01]  /*5000*/  IADD3 R21, P3, R10.reuse, 0xc060, RZ ;  /* 0x0000c0600a157810 */ /* 0x040fe20007f7e0ff */
[-C--:B------:R-:W-:Y:S01]  /*5010*/  FMUL.FTZ R169, R131, R0.reuse ;  /* 0x0000000083a97220 */ /* 0x080fe20000410000 */
[C---:B------:R-:W-:Y:S01]  /*5020*/  IADD3 R103, P4, R10.reuse, 0xc040, RZ ;  /* 0x0000c0400a677810 */ /* 0x040fe20007f9e0ff */
[-C--:B------:R-:W-:Y:S01]  /*5030*/  FMUL.FTZ R171, R135, R0.reuse ;  /* 0x0000000087ab7220 */ /* 0x080fe20000410000 */
[----:B------:R-:W-:Y:S01]  /*5040*/  LOP3.LUT R20, R21, 0x380, RZ, 0xc0, !PT ;  /* 0x0000038015147812 */ /* 0x000fe200078ec0ff */
[-C--:B------:R-:W-:Y:S01]  /*5050*/  FMUL.FTZ R173, R139, R0.reuse ;  /* 0x000000008bad7220 */ /* 0x080fe20000410000 */
[----:B------:R-:W-:Y:S01]  /*5060*/  IADD3 R99, P6, R10, 0xc000, RZ ;  /* 0x0000c0000a637810 */ /* 0x000fe20007fde0ff */
[-C--:B------:R-:W-:Y:S01]  /*5070*/  FMUL.FTZ R175, R143, R0.reuse ;  /* 0x000000008faf7220 */ /* 0x080fe20000410000 */
[----:B------:R-:W-:Y:S01]  /*5080*/  SHF.R.U64 R20, R20, 0x3, RZ ;  /* 0x0000000314147819 */ /* 0x000fe200000012ff */
[-C--:B------:R-:W-:Y:S01]  /*5090*/  FMUL.FTZ R177, R147, R0.reuse ;  /* 0x0000000093b17220 */ /* 0x080fe20000410000 */
[----:B------:R-:W-:Y:S01]  /*50a0*/  IADD3 R73, P0, R10, 0x8060, RZ ;  /* 0x000080600a497810 */ /* 0x000fe20007f1e0ff */
[--C-:B------:R-:W-:Y:S01]  /*50b0*/  IMAD.X R23, RZ, RZ, R11.reuse, P4 ;  /* 0x000000ffff177224 */ /* 0x100fe200020e060b */
[----:B------:R-:W-:Y:S01]  /*50c0*/  LOP3.LUT R20, R20, R21, RZ, 0x3c, !PT ;  /* 0x0000001514147212 */ /* 0x000fe200078e3cff */
[--C-:B------:R-:W-:Y:S01]  /*50d0*/  IMAD.X R21, RZ, RZ, R11.reuse, P3 ;  /* 0x000000ffff157224 */ /* 0x100fe200018e060b */
[C---:B------:R-:W-:Y:S01]  /*50e0*/  IADD3 R13, P1, R10.reuse, 0x20, RZ ;  /* 0x000000200a0d7810 */ /* 0x040fe20007f3e0ff */
[--C-:B------:R-:W-:Y:S01]  /*50f0*/  IMAD.X R131, RZ, RZ, R11.reuse, P6 ;  /* 0x000000ffff837224 */ /* 0x100fe200030e060b */
[C---:B------:R-:W-:Y:S01]  /*5100*/  IADD3 R69, P2, R10.reuse, 0x8040, RZ ;  /* 0x000080400a457810 */ /* 0x040fe20007f5e0ff */
[--C-:B------:R-:W-:Y:S01]  /*5110*/  IMAD.X R135, RZ, RZ, R11.reuse, P0 ;  /* 0x000000ffff877224 */ /* 0x100fe200000e060b */
[C---:B------:R-:W-:Y:S01]  /*5120*/  IADD3 R14, P3, R10.reuse, 0x8020, RZ ;  /* 0x000080200a0e7810 */ /* 0x040fe20007f7e0ff */
[--C-:B------:R-:W-:Y:S01]  /*5130*/  IMAD.X R139, RZ, RZ, R11.reuse, P1 ;  /* 0x000000ffff8b7224 */ /* 0x100fe200008e060b */
[C---:B------:R-:W-:Y:S01]  /*5140*/  IADD3 R52, P5, R10.reuse, 0xc020, RZ ;  /* 0x0000c0200a347810 */ /* 0x040fe20007fbe0ff */
[--C-:B------:R-:W-:Y:S01]  /*5150*/  IMAD.X R143, RZ, RZ, R11.reuse, P2 ;  /* 0x000000ffff8f7224 */ /* 0x100fe200010e060b */
[C---:B------:R-:W-:Y:S01]  /*5160*/  LOP3.LUT R165, R10.reuse, 0x380, RZ, 0xc0, !PT ;  /* 0x000003800aa57812 */ /* 0x040fe200078ec0ff */
[--C-:B------:R-:W-:Y:S01]  /*5170*/  IMAD.X R147, RZ, RZ, R11.reuse, P3 ;  /* 0x000000ffff937224 */ /* 0x100fe200018e060b */
[----:B------:R-:W-:Y:S01]  /*5180*/  IADD3.X R127, RZ, R11, RZ, P5, !PT ;  /* 0x0000000bff7f7210 */ /* 0x000fe20002ffe4ff */
[-C--:B------:R-:W-:Y:S01]  /*5190*/  FMUL.FTZ R179, R151, R0.reuse ;  /* 0x0000000097b37220 */ /* 0x080fe20000410000 */
[----:B------:R-:W-:Y:S01]  /*51a0*/  IADD3 R65, P4, R10, 0x8000, RZ ;  /* 0x000080000a417810 */ /* 0x000fe20007f9e0ff */
[-C--:B------:R-:W-:Y:S01]  /*51b0*/  FMUL.FTZ R170, R130, R0.reuse ;  /* 0x0000000082aa7220 */ /* 0x080fe20000410000 */
[----:B------:R-:W-:Y:S01]  /*51c0*/  IADD3 R61, P5, R10, 0x4060, RZ ;  /* 0x000040600a3d7810 */ /* 0x000fe20007fbe0ff */
[----:B------:R-:W-:Y:S01]  /*51d0*/  FMUL.FTZ R168, R126, R0 ;  /* 0x000000007ea87220 */ /* 0x000fe20000410000 */
        /* <DEDUP_REMOVED lines=8> */
[----:B------:R-:W-:Y:S01]  /*5260*/  IADD3 R3, P3, R10, 0x60, RZ ;  /* 0x000000600a037810 */ /* 0x000fe20007f7e0ff */
[--C-:B------:R-:W-:Y:S01]  /*5270*/  IMAD.X R159, RZ, RZ, R11.reuse, P1 ;  /* 0x000000ffff9f7224 */ /* 0x100fe200008e060b */
[----:B------:R-:W-:Y:S01]  /*5280*/  SHF.R.U64 R165, R165, 0x3, RZ ;  /* 0x00000003a5a57819 */ /* 0x000fe200000012ff */
[--C-:B------:R-:W-:Y:S01]  /*5290*/  IMAD.X R161, RZ, RZ, R11.reuse, P2 ;  /* 0x000000ffffa17224 */ /* 0x100fe200010e060b */
[----:B------:R-:W-:Y:S01]  /*52a0*/  LOP3.LUT R4, R99, 0x380, RZ, 0xc0, !PT ;  /* 0x0000038063047812 */ /* 0x000fe200078ec0ff */
[--C-:B------:R-:W-:Y:S01]  /*52b0*/  IMAD.X R163, RZ, RZ, R11.reuse, P3 ;  /* 0x000000ffffa37224 */ /* 0x100fe200018e060b */
[----:B------:R-:W-:Y:S01]  /*52c0*/  LOP3.LUT R164, R165, R10, RZ, 0x3c, !PT ;  /* 0x0000000aa5a47212 */ /* 0x000fe200078e3cff */
[----:B------:R-:W-:Y:S01]  /*52d0*/  IMAD.MOV.U32 R165, RZ, RZ, R11 ;  /* 0x000000ffffa57224 */ /* 0x000fe200078e000b */
[----:B------:R-:W-:Y:S01]  /*52e0*/  LOP3.LUT R11, R52, 0x380, RZ, 0xc0, !PT ;  /* 0x00000380340b7812 */ /* 0x000fe200078ec0ff */
[-C--:B------:R-:W-:Y:S01]  /*52f0*/  FMUL.FTZ R172, R134, R0.reuse ;  /* 0x0000000086ac7220 */ /* 0x080fe20000410000 */
[----:B------:R-:W-:Y:S01]  /*5300*/  SHF.R.U64 R4, R4, 0x3, RZ ;  /* 0x0000000304047819 */ /* 0x000fe200000012ff */
[-C--:B------:R-:W-:Y:S01]  /*5310*/  FMUL.FTZ R174, R138, R0.reuse ;  /* 0x000000008aae7220 */ /* 0x080fe20000410000 */
[----:B------:R-:W-:Y:S01]  /*5320*/  LOP3.LUT R10, R73, 0x380, RZ, 0xc0, !PT ;  /* 0x00000380490a7812 */ /* 0x000fe200078ec0ff */
[-C--:B------:R-:W-:Y:S01]  /*5330*/  FMUL.FTZ R176, R142, R0.reuse ;  /* 0x000000008eb07220 */ /* 0x080fe20000410000 */
[----:B------:R-:W-:Y:S01]  /*5340*/  SHF.R.U64 R11, R11, 0x3, RZ ;  /* 0x000000030b0b7819 */ /* 0x000fe200000012ff */
[-C--:B------:R-:W-:Y:S01]  /*5350*/  FMUL.FTZ R27, R27, R0.reuse ;  /* 0x000000001b1b7220 */ /* 0x080fe20000410000 */
[----:B------:R-:W-:Y:S01]  /*5360*/  LOP3.LUT R130, R4, R99, RZ, 0x3c, !PT ;  /* 0x0000006304827212 */ /* 0x000fe200078e3cff */
[-C--:B------:R-:W-:Y:S01]  /*5370*/  FMUL.FTZ R26, R26, R0.reuse ;  /* 0x000000001a1a7220 */ /* 0x080fe20000410000 */
[----:B------:R-:W-:Y:S01]  /*5380*/  SHF.R.U64 R10, R10, 0x3, RZ ;  /* 0x000000030a0a7819 */ /* 0x000fe200000012ff */
[----:B------:R-:W-:Y:S01]  /*5390*/  FMUL.FTZ R31, R31, R0 ;  /* 0x000000001f1f7220 */ /* 0x000fe20000410000 */
[----:B------:R-:W-:Y:S01]  /*53a0*/  LOP3.LUT R126, R11, R52, RZ, 0x3c, !PT ;  /* 0x000000340b7e7212 */ /* 0x000fe200078e3cff */
[-C--:B------:R-:W-:Y:S01]  /*53b0*/  FMUL.FTZ R30, R30, R0.reuse ;  /* 0x000000001e1e7220 */ /* 0x080fe20000410000 */
[----:B------:R-:W-:Y:S01]  /*53c0*/  LOP3.LUT R4, R13, 0x380, RZ, 0xc0, !PT ;  /* 0x000003800d047812 */ /* 0x000fe200078ec0ff */
[-C--:B------:R-:W-:Y:S01]  /*53d0*/  FMUL.FTZ R35, R35, R0.reuse ;  /* 0x0000000023237220 */ /* 0x080fe20000410000 */
[----:B------:R-:W-:Y:S01]  /*53e0*/  LOP3.LUT R52, R69, 0x380, RZ, 0xc0, !PT ;  /* 0x0000038045347812 */ /* 0x000fe200078ec0ff */
[-C--:B------:R-:W-:Y:S01]  /*53f0*/  FMUL.FTZ R34, R34, R0.reuse ;  /* 0x0000000022227220 */ /* 0x080fe20000410000 */
[----:B------:R-:W-:Y:S01]  /*5400*/  LOP3.LUT R134, R10, R73, RZ, 0x3c, !PT ;  /* 0x000000490a867212 */ /* 0x000fe200078e3cff */
[-C--:B------:R-:W-:Y:S01]  /*5410*/  FMUL.FTZ R39, R39, R0.reuse ;  /* 0x0000000027277220 */ /* 0x080fe20000410000 */
[----:B------:R-:W-:Y:S01]  /*5420*/  SHF.R.U64 R4, R4, 0x3, RZ ;  /* 0x0000000304047819 */ /* 0x000fe200000012ff */
[-C--:B------:R-:W-:Y:S01]  /*5430*/  FMUL.FTZ R38, R38, R0.reuse ;  /* 0x0000000026267220 */ /* 0x080fe20000410000 */
[----:B------:R-:W-:Y:S01]  /*5440*/  LOP3.LUT R10, R65, 0x380, RZ, 0xc0, !PT ;  /* 0x00000380410a7812 */ /* 0x000fe200078ec0ff */
[-C--:B------:R-:W-:Y:S01]  /*5450*/  FMUL.FTZ R43, R43, R0.reuse ;  /* 0x000000002b2b7220 */ /* 0x080fe20000410000 */
[----:B------:R-:W-:Y:S01]  /*5460*/  SHF.R.U64 R52, R52, 0x3, RZ ;  /* 0x0000000334347819 */ /* 0x000fe200000012ff */
[-C--:B------:R-:W-:Y:S01]  /*5470*/  FMUL.FTZ R42, R42, R0.reuse ;  /* 0x000000002a2a7220 */ /* 0x080fe20000410000 */
[----:B------:R-:W-:Y:S01]  /*5480*/  LOP3.LUT R11, R14, 0x380, RZ, 0xc0, !PT ;  /* 0x000003800e0b7812 */ /* 0x000fe200078ec0ff */
[-C--:B------:R-:W-:Y:S01]  /*5490*/  FMUL.FTZ R47, R47, R0.reuse ;  /* 0x000000002f2f7220 */ /* 0x080fe20000410000 */
[----:B------:R-:W-:Y:S01]  /*54a0*/  LOP3.LUT R138, R4, R13, RZ, 0x3c, !PT ;  /* 0x0000000d048a7212 */ /* 0x000fe200078e3cff */
[-C--:B------:R-:W-:Y:S01]  /*54b0*/  FMUL.FTZ R46, R46, R0.reuse ;  /* 0x000000002e2e7220 */ /* 0x080fe20000410000 */
[----:B------:R-:W-:Y:S01]  /*54c0*/  SHF.R.U64 R4, R10, 0x3, RZ ;  /* 0x000000030a047819 */ /* 0x000fe200000012ff */
[-C--:B------:R-:W-:Y:S01]  /*54d0*/  FMUL.FTZ R51, R51, R0.reuse ;  /* 0x0000000033337220 */ /* 0x080fe20000410000 */
[----:B------:R-:W-:Y:S01]  /*54e0*/  LOP3.LUT R142, R52, R69, RZ, 0x3c, !PT ;  /* 0x00000045348e7212 */ /* 0x000fe200078e3cff */
[-C--:B------:R-:W-:Y:S01]  /*54f0*/  FMUL.FTZ R50, R50, R0.reuse ;  /* 0x0000000032327220 */ /* 0x080fe20000410000 */
[----:B------:R-:W-:Y:S01]  /*5500*/  SHF.R.U64 R11, R11, 0x3, RZ ;  /* 0x000000030b0b7819 */ /* 0x000fe200000012ff */
[-C--:B------:R-:W-:Y:S01]  /*5510*/  FMUL.FTZ R55, R55, R0.reuse ;  /* 0x0000000037377220 */ /* 0x080fe20000410000 */
[----:B------:R-:W-:Y:S01]  /*5520*/  IADD3 R69, P2, R8, 0x7000, RZ ;  /* 0x0000700008457810 */ /* 0x000fe20007f5e0ff */
        /* <DEDUP_REMOVED lines=35> */
[----:B------:R-:W-:-:S02]  /*5760*/  LOP3.LUT R150, R4, R65, RZ, 0x3c, !PT ;  /* 0x0000004104967212 */ /* 0x000fc400078e3cff */
[----:B------:R-:W-:Y:S02]  /*5770*/  LOP3.LUT R146, R11, R14, RZ, 0x3c, !PT ;  /* 0x0000000e0b927212 */ /* 0x000fe400078e3cff */
[----:B------:R-:W-:Y:S02]  /*5780*/  LOP3.LUT R4, R15, 0x380, RZ, 0xc0, !PT ;  /* 0x000003800f047812 */ /* 0x000fe400078ec0ff */
[----:B------:R-:W-:Y:S02]  /*5790*/  LOP3.LUT R68, R69, 0x380, RZ, 0xc0, !PT ;  /* 0x0000038045447812 */ /* 0x000fe400078ec0ff */
[----:B------:R-:W-:Y:S02]  /*57a0*/  LOP3.LUT R11, R12, 0x380, RZ, 0xc0, !PT ;  /* 0x000003800c0b7812 */ /* 0x000fe400078ec0ff */
[----:B------:R-:W-:Y:S02]  /*57b0*/  LOP3.LUT R10, R61, 0x380, RZ, 0xc0, !PT ;  /* 0x000003803d0a7812 */ /* 0x000fe400078ec0ff */
[----:B------:R-:W-:-:S02]  /*57c0*/  SHF.R.U64 R4, R4, 0x3, RZ ;  /* 0x0000000304047819 */ /* 0x000fc400000012ff */
[----:B------:R-:W-:Y:S02]  /*57d0*/  SHF.R.U64 R68, R68, 0x3, RZ ;  /* 0x0000000344447819 */ /* 0x000fe400000012ff */
[----:B------:R-:W-:Y:S02]  /*57e0*/  SHF.R.U64 R11, R11, 0x3, RZ ;  /* 0x000000030b0b7819 */ /* 0x000fe400000012ff */
[----:B------:R-:W-:Y:S02]  /*57f0*/  SHF.R.U64 R10, R10, 0x3, RZ ;  /* 0x000000030a0a7819 */ /* 0x000fe400000012ff */
[----:B------:R-:W-:Y:S02]  /*5800*/  IADD3 R13, P3, R8, 0x1000, RZ ;  /* 0x00001000080d7810 */ /* 0x000fe40007f7e0ff */
[----:B------:R-:W-:Y:S02]  /*5810*/  LOP3.LUT R154, R4, R15, RZ, 0x3c, !PT ;  /* 0x0000000f049a7212 */ /* 0x000fe400078e3cff */
[----:B------:R-:W-:Y:S01]  /*5820*/  LOP3.LUT R68, R68, R69, RZ, 0x3c, !PT ;  /* 0x0000004544447212 */ /* 0x000fe200078e3cff */
[----:B------:R-:W-:Y:S01]  /*5830*/  IMAD.X R69, RZ, RZ, R9, P2 ;  /* 0x000000ffff457224 */ /* 0x000fe200010e0609 */
[----:B------:R-:W-:-:S02]  /*5840*/  LOP3.LUT R4, R53, 0x380, RZ, 0xc0, !PT ;  /* 0x0000038035047812 */ /* 0x000fc400078ec0ff */
[----:B------:R-:W-:Y:S01]  /*5850*/  LOP3.LUT R156, R11, R12, RZ, 0x3c, !PT ;  /* 0x0000000c0b9c7212 */ /* 0x000fe200078e3cff */
[----:B------:R-:W-:Y:S01]  /*5860*/  IMAD.U32 R11, RZ, RZ, UR5 ;  /* 0x00000005ff0b7e24 */ /* 0x000fe2000f8e00ff */
[----:B------:R-:W-:Y:S02]  /*5870*/  LOP3.LUT R152, R10, R61, RZ, 0x3c, !PT ;  /* 0x0000003d0a987212 */ /* 0x000fe400078e3cff */
[----:B------:R-:W-:Y:S02]  /*5880*/  LOP3.LUT R12, R13, 0x380, RZ, 0xc0, !PT ;  /* 0x000003800d0c7812 */ /* 0x000fe400078ec0ff */
[----:B------:R-:W-:Y:S02]  /*5890*/  IADD3 R119, P2, R8, 0xe000, RZ ;  /* 0x0000e00008777810 */ /* 0x000fe40007f5e0ff */
[----:B------:R-:W-:Y:S02]  /*58a0*/  LOP3.LUT R10, R57, 0x380, RZ, 0xc0, !PT ;  /* 0x00000380390a7812 */ /* 0x000fe400078ec0ff */
[----:B------:R-:W-:-:S02]  /*58b0*/  SHF.R.U64 R4, R4, 0x3, RZ ;  /* 0x0000000304047819 */ /* 0x000fc400000012ff */
[----:B------:R-:W-:Y:S02]  /*58c0*/  SHF.R.U64 R12, R12, 0x3, RZ ;  /* 0x000000030c0c7819 */ /* 0x000fe400000012ff */
[----:B------:R-:W-:Y:S02]  /*58d0*/  LOP3.LUT R118, R119, 0x380, RZ, 0xc0, !PT ;  /* 0x0000038077767812 */ /* 0x000fe400078ec0ff */
[----:B------:R-:W-:Y:S02]  /*58e0*/  LOP3.LUT R22, R103, 0x380, RZ, 0xc0, !PT ;  /* 0x0000038067167812 */ /* 0x000fe400078ec0ff */
[----:B------:R-:W-:Y:S02]  /*58f0*/  SHF.R.U64 R10, R10, 0x3, RZ ;  /* 0x000000030a0a7819 */ /* 0x000fe400000012ff */
[----:B------:R-:W-:Y:S02]  /*5900*/  LOP3.LUT R160, R4, R53, RZ, 0x3c, !PT ;  /* 0x0000003504a07212 */ /* 0x000fe400078e3cff */
[----:B------:R-:W-:-:S02]  /*5910*/  LOP3.LUT R4, R3, 0x380, RZ, 0xc0, !PT ;  /* 0x0000038003047812 */ /* 0x000fc400078ec0ff */
[----:B------:R-:W-:Y:S01]  /*5920*/  LOP3.LUT R12, R12, R13, RZ, 0x3c, !PT ;  /* 0x0000000d0c0c7212 */ /* 0x000fe200078e3cff */
[----:B------:R-:W-:Y:S01]  /*5930*/  IMAD.X R13, RZ, RZ, R9, P3 ;  /* 0x000000ffff0d7224 */ /* 0x000fe200018e0609 */
[----:B------:R-:W-:Y:S02]  /*5940*/  SHF.R.U64 R118, R118, 0x3, RZ ;  /* 0x0000000376767819 */ /* 0x000fe400000012ff */
[----:B------:R-:W-:Y:S02]  /*5950*/  SHF.R.U64 R22, R22, 0x3, RZ ;  /* 0x0000000316167819 */ /* 0x000fe400000012ff */
[----:B------:R-:W-:Y:S01]  /*5960*/  LOP3.LUT R158, R10, R57, RZ, 0x3c, !PT ;  /* 0x000000390a9e7212 */ /* 0x000fe200078e3cff */
[----:B------:R-:W-:Y:S01]  /*5970*/  IMAD.U32 R10, RZ, RZ, UR4 ;  /* 0x00000004ff0a7e24 */ /* 0x000fe2000f8e00ff */
[C---:B------:R-:W-:Y:S01]  /*5980*/  IADD3 R15, P4, R8.reuse, 0x2000, RZ ;  /* 0x00002000080f7810 */ /* 0x040fe20007f9e0ff */
[----:B------:R-:W-:Y:S01]  /*5990*/  UIADD3 UR4, UR5, UR6, URZ ;  /* 0x0000000605047290 */ /* 0x000fe2000fffe03f */
[----:B------:R-:W-:-:S02]  /*59a0*/  IADD3 R53, P5, R8, 0x3000, RZ ;  /* 0x0000300008357810 */ /* 0x000fc40007fbe0ff */
[C---:B------:R-:W-:Y:S01]  /*59b0*/  IADD3 R57, P6, R8.reuse, 0x4000, RZ ;  /* 0x0000400008397810 */ /* 0x040fe20007fde0ff */
[----:B------:R-:W-:Y:S01]  /*59c0*/  ULDC UR6, c[0x0][0xa88] ;  /* 0x0002a20000067ab9 */ /* 0x000fe20000000800 */
[C---:B------:R-:W-:Y:S01]  /*59d0*/  IADD3 R61, P0, R8.reuse, 0x5000, RZ ;  /* 0x00005000083d7810 */ /* 0x040fe20007f1e0ff */
[----:B------:R-:W-:Y:S01]  /*59e0*/  IMAD.U32 R11, RZ, RZ, UR4 ;  /* 0x00000004ff0b7e24 */ /* 0x000fe2000f8e00ff */
[C---:B------:R-:W-:Y:S01]  /*59f0*/  IADD3 R65, P1, R8.reuse, 0x6000, RZ ;  /* 0x0000600008417810 */ /* 0x040fe20007f3e0ff */
[----:B------:R-:W-:Y:S01]  /*5a00*/  ULDC.64 UR4, c[0x0][0xb88] ;  /* 0x0002e20000047ab9 */ /* 0x000fe20000000a00 */
[----:B------:R-:W-:Y:S02]  /*5a10*/  IADD3 R73, P3, R8, 0x8000, RZ ;  /* 0x0000800008497810 */ /* 0x000fe40007f7e0ff */
[----:B------:R-:W-:Y:S02]  /*5a20*/  SHF.R.U64 R4, R4, 0x3, RZ ;  /* 0x0000000304047819 */ /* 0x000fe400000012ff */
[----:B------:R-:W-:Y:S01]  /*5a30*/  LOP3.LUT R118, R118, R119, RZ, 0x3c, !PT ;  /* 0x0000007776767212 */ /* 0x000fe200078e3cff */
[----:B------:R-:W-:Y:S01]  /*5a40*/  IMAD.X R119, RZ, RZ, R9, P2 ;  /* 0x000000ffff777224 */ /* 0x000fe200010e0609 */
[----:B------:R-:W-:-:S02]  /*5a50*/  LOP3.LUT R22, R22, R103, RZ, 0x3c, !PT ;  /* 0x0000006716167212 */ /* 0x000fc400078e3cff */
[----:B------:R-:W-:Y:S02]  /*5a60*/  LOP3.LUT R14, R15, 0x380, RZ, 0xc0, !PT ;  /* 0x000003800f0e7812 */ /* 0x000fe400078ec0ff */
[----:B------:R-:W-:Y:S02]  /*5a70*/  LOP3.LUT R52, R53, 0x380, RZ, 0xc0, !PT ;  /* 0x0000038035347812 */ /* 0x000fe400078ec0ff */
[----:B------:R-:W-:Y:S02]  /*5a80*/  LOP3.LUT R56, R57, 0x380, RZ, 0xc0, !PT ;  /* 0x0000038039387812 */ /* 0x000fe400078ec0ff */
[----:B------:R-:W-:Y:S02]  /*5a90*/  LOP3.LUT R60, R61, 0x380, RZ, 0xc0, !PT ;  /* 0x000003803d3c7812 */ /* 0x000fe400078ec0ff */
[----:B------:R-:W-:Y:S02]  /*5aa0*/  LOP3.LUT R64, R65, 0x380, RZ, 0xc0, !PT ;  /* 0x0000038041407812 */ /* 0x000fe400078ec0ff */
[----:B------:R-:W-:-:S02]  /*5ab0*/  LOP3.LUT R72, R73, 0x380, RZ, 0xc0, !PT ;  /* 0x0000038049487812 */ /* 0x000fc400078ec0ff */
[----:B------:R-:W-:Y:S02]  /*5ac0*/  ISETP.NE.AND P2, PT, R211, 0x1, PT ;  /* 0x00000001d300780c */ /* 0x000fe40003f45270 */
[----:B------:R-:W-:Y:S02]  /*5ad0*/  LOP3.LUT R162, R4, R3, RZ, 0x3c, !PT ;  /* 0x0000000304a27212 */ /* 0x000fe400078e3cff */
[----:B------:R-:W-:Y:S02]  /*5ae0*/  LOP3.LUT R3, R8, 0x380, RZ, 0xc0, !PT ;  /* 0x0000038008037812 */ /* 0x000fe400078ec0ff */
[----:B------:R-:W-:Y:S02]  /*5af0*/  SHF.R.U64 R14, R14, 0x3, RZ ;  /* 0x000000030e0e7819 */ /* 0x000fe400000012ff */
[----:B------:R-:W-:Y:S02]  /*5b00*/  SHF.R.U64 R52, R52, 0x3, RZ ;  /* 0x0000000334347819 */ /* 0x000fe400000012ff */
[----:B------:R-:W-:-:S02]  /*5b10*/  SHF.R.U64 R56, R56, 0x3, RZ ;  /* 0x0000000338387819 */ /* 0x000fc400000012ff */
[----:B------:R-:W-:Y:S02]  /*5b20*/  SHF.R.U64 R60, R60, 0x3, RZ ;  /* 0x000000033c3c7819 */ /* 0x000fe400000012ff */
[----:B------:R-:W-:Y:S02]  /*5b30*/  SHF.R.U64 R64, R64, 0x3, RZ ;  /* 0x0000000340407819 */ /* 0x000fe400000012ff */
[----:B------:R-:W-:Y:S02]  /*5b40*/  SHF.R.U64 R72, R72, 0x3, RZ ;  /* 0x0000000348487819 */ /* 0x000fe400000012ff */
[----:B------:R-:W-:Y:S02]  /*5b50*/  MOV R4, R22 ;  /* 0x0000001600047202 */ /* 0x000fe40000000f00 */
[----:B------:R-:W0:Y:S01]  /*5b60*/  LDC R22, c[0x0][0xc38] ;  /* 0x00030e00ff167b82 */ /* 0x000e220000000800 */
[----:B------:R-:W-:Y:S02]  /*5b70*/  SHF.R.U64 R3, R3, 0x3, RZ ;  /* 0x0000000303037819 */ /* 0x000fe400000012ff */
[----:B------:R-:W-:Y:S01]  /*5b80*/  LOP3.LUT R14, R14, R15, RZ, 0x3c, !PT ;  /* 0x0000000f0e0e7212 */ /* 0x000fe200078e3cff */
[----:B------:R-:W-:Y:S01]  /*5b90*/  IMAD.X R15, RZ, RZ, R9, P4 ;  /* 0x000000ffff0f7224 */ /* 0x000fe200020e0609 */
[----:B------:R-:W-:-:S02]  /*5ba0*/  LOP3.LUT R52, R52, R53, RZ, 0x3c, !PT ;  /* 0x0000003534347212 */ /* 0x000fc400078e3cff */
[----:B------:R-:W-:Y:S01]  /*5bb0*/  LOP3.LUT R56, R56, R57, RZ, 0x3c, !PT ;  /* 0x0000003938387212 */ /* 0x000fe200078e3cff */
[--C-:B------:R-:W-:Y:S01]  /*5bc0*/  IMAD.X R57, RZ, RZ, R9.reuse, P6 ;  /* 0x000000ffff397224 */ /* 0x100fe200030e0609 */
[----:B------:R-:W-:Y:S01]  /*5bd0*/  LOP3.LUT R60, R60, R61, RZ, 0x3c, !PT ;  /* 0x0000003d3c3c7212 */ /* 0x000fe200078e3cff */
[--C-:B------:R-:W-:Y:S01]  /*5be0*/  IMAD.X R61, RZ, RZ, R9.reuse, P0 ;  /* 0x000000ffff3d7224 */ /* 0x100fe200000e0609 */
[----:B------:R-:W-:Y:S01]  /*5bf0*/  LOP3.LUT R64, R64, R65, RZ, 0x3c, !PT ;  /* 0x0000004140407212 */ /* 0x000fe200078e3cff */
[--C-:B------:R-:W-:Y:S01]  /*5c00*/  IMAD.X R65, RZ, RZ, R9.reuse, P1 ;  /* 0x000000ffff417224 */ /* 0x100fe200008e0609 */
[----:B------:R-:W-:Y:S01]  /*5c10*/  LOP3.LUT R72, R72, R73, RZ, 0x3c, !PT ;  /* 0x0000004948487212 */ /* 0x000fe200078e3cff */
[----:B------:R-:W-:Y:S01]  /*5c20*/  IMAD.X R73, RZ, RZ, R9, P3 ;  /* 0x000000ffff497224 */ /* 0x000fe200018e0609 */
[----:B------:R-:W-:Y:S02]  /*5c30*/  IADD3.X R53, RZ, R9, RZ, P5, !PT ;  /* 0x00000009ff357210 */ /* 0x000fe40002ffe4ff */
[----:B------:R-:W-:-:S02]  /*5c40*/  IADD3 R99, P4, R8, 0x9000, RZ ;  /* 0x0000900008637810 */ /* 0x000fc40007f9e0ff */
[C---:B------:R-:W-:Y:S02]  /*5c50*/  IADD3 R103, P5, R8.reuse, 0xa000, RZ ;  /* 0x0000a00008677810 */ /* 0x040fe40007fbe0ff */
[C---:B------:R-:W-:Y:S02]  /*5c60*/  IADD3 R107, P6, R8.reuse, 0xb000, RZ ;  /* 0x0000b000086b7810 */ /* 0x040fe40007fde0ff */
[C---:B------:R-:W-:Y:S02]  /*5c70*/  IADD3 R111, P0, R8.reuse, 0xc000, RZ ;  /* 0x0000c000086f7810 */ /* 0x040fe40007f1e0ff */
[C---:B------:R-:W-:Y:S02]  /*5c80*/  IADD3 R115, P1, R8.reuse, 0xd000, RZ ;  /* 0x0000d00008737810 */ /* 0x040fe40007f3e0ff */
[----:B------:R-:W-:Y:S02]  /*5c90*/  IADD3 R123, P3, R8, 0xf000, RZ ;  /* 0x0000f000087b7810 */ /* 0x000fe40007f7e0ff */
[----:B------:R-:W-:-:S02]  /*5ca0*/  LOP3.LUT R8, R3, R8, RZ, 0x3c, !PT ;  /* 0x0000000803087212 */ /* 0x000fc400078e3cff */
[----:B------:R-:W-:Y:S02]  /*5cb0*/  MOV R3, R20 ;  /* 0x0000001400037202 */ /* 0x000fe40000000f00 */
[----:B------:R-:W1:Y:S01]  /*5cc0*/  @P2 LDC R20, c[0x0][0xbec] ;  /* 0x0002fb00ff142b82 */ /* 0x000e620000000800 */
[----:B------:R-:W-:Y:S01]  /*5cd0*/  MOV R126, R126 ;  /* 0x0000007e007e7202 */ /* 0x000fe20000000f00 */
[----:B------:R-:W-:Y:S01]  /*5ce0*/  IMAD R127, RZ, RZ, -UR40 ;  /* 0x80000028ff7f7e24 */ /* 0x000fe2000f8e02ff */
[----:B------:R-:W-:Y:S02]  /*5cf0*/  F2FP.F16.F32.PACK_AB R32, R33, R32 ;  /* 0x000000202120723e */ /* 0x000fe400000000ff */
[----:B------:R-:W-:Y:S01]  /*5d00*/  F2FP.F16.F32.PACK_AB R33, R35, R34 ;  /* 0x000000222321723e */ /* 0x000fe200000000ff */
[----:B0-----:R-:W-:Y:S01]  /*5d10*/  IMAD R127, R22, R127, UR45 ;  /* 0x0000002d167f7e24 */ /* 0x001fe2000f8e027f */
[----:B------:R-:W-:Y:S01]  /*5d20*/  F2FP.F16.F32.PACK_AB R35, R39, R38 ;  /* 0x000000262723723e */ /* 0x000fe200000000ff */
[----:B------:R-:W0:Y:S01]  /*5d30*/  @P2 LDC R21, c[0x0][0xbf0] ;  /* 0x0002fc00ff152b82 */ /* 0x000e220000000800 */
[----:B------:R-:W-:-:S02]  /*5d40*/  F2FP.F16.F32.PACK_AB R40, R41, R40 ;  /* 0x000000282928723e */ /* 0x000fc400000000ff */
[----:B------:R-:W-:Y:S02]  /*5d50*/  F2FP.F16.F32.PACK_AB R41, R43, R42 ;  /* 0x0000002a2b29723e */ /* 0x000fe400000000ff */
[----:B------:R-:W-:Y:S01]  /*5d60*/  F2FP.F16.F32.PACK_AB R43, R47, R46 ;  /* 0x0000002e2f2b723e */ /* 0x000fe200000000ff */
[----:B------:R-:W-:Y:S01]  /*5d70*/  IMAD R47, R127, 0x80, R209 ;  /* 0x000000807f2f7824 */ /* 0x000fe200078e02d1 */
[----:B------:R-:W-:Y:S01]  /*5d80*/  F2FP.F16.F32.PACK_AB R24, R25, R24 ;  /* 0x000000181918723e */ /* 0x000fe200000000ff */
[----:B------:R-:W2:Y:S01]  /*5d90*/  LDC.64 R38, c[0x0][0xb98] ;  /* 0x0002e600ff267b82 */ /* 0x000ea20000000a00 */
[----:B------:R-:W-:Y:S02]  /*5da0*/  F2FP.F16.F32.PACK_AB R25, R27, R26 ;  /* 0x0000001a1b19723e */ /* 0x000fe400000000ff */
[----:B------:R-:W-:Y:S02]  /*5db0*/  MOV R164, R164 ;  /* 0x000000a400a47202 */ /* 0x000fe40000000f00 */
[----:B------:R-:W-:-:S02]  /*5dc0*/  F2FP.F16.F32.PACK_AB R26, R180, R28 ;  /* 0x0000001cb41a723e */ /* 0x000fc400000000ff */
[----:B------:R-:W-:Y:S01]  /*5dd0*/  F2FP.F16.F32.PACK_AB R27, R31, R30 ;  /* 0x0000001e1f1b723e */ /* 0x000fe200000000ff */
[----:B-1----:R-:W-:Y:S01]  /*5de0*/  @P2 IMAD.HI.U32 R20, R47, R20, RZ ;  /* 0x000000142f142227 */ /* 0x002fe200078e00ff */
[----:B------:R-:W-:Y:S02]  /*5df0*/  F2FP.F16.F32.PACK_AB R42, R45, R44 ;  /* 0x0000002c2d2a723e */ /* 0x000fe400000000ff */
[----:B------:R-:W-:Y:S01]  /*5e00*/  MOV R138, R138 ;  /* 0x0000008a008a7202 */ /* 0x000fe20000000f00 */
[----:B------:R-:W-:Y:S01]  /*5e10*/  IMAD.MOV.U32 R45, RZ, RZ, R47 ;  /* 0x000000ffff2d7224 */ /* 0x000fe200078e002f */
[----:B------:R-:W-:Y:S01]  /*5e20*/  F2FP.F16.F32.PACK_AB R34, R29, R36 ;  /* 0x000000241d22723e */ /* 0x000fe200000000ff */
[----:B------:R-:W-:Y:S01]  /*5e30*/  STSM.16.M88.4 [R164], R24 ;  /* 0x00000018a4007844 */ /* 0x000fe20000000200 */
[----:B------:R-:W-:Y:S02]  /*5e40*/  LOP3.LUT R110, R111, 0x380, RZ, 0xc0, !PT ;  /* 0x000003806f6e7812 */ /* 0x000fe400078ec0ff */
[----:B0-----:R-:W-:Y:S01]  /*5e50*/  @P2 SHF.R.U32.HI R45, RZ, R21, R20 ;  /* 0x00000015ff2d2219 */ /* 0x001fe20000011614 */
[----:B------:R0:W-:Y:S01]  /*5e60*/  STSM.16.M88.4 [R138], R32 ;  /* 0x000000208a007844 */ /* 0x0001e20000000200 */
[----:B------:R-:W-:-:S02]  /*5e70*/  F2FP.F16.F32.PACK_AB R48, R49, R48 ;  /* 0x000000303130723e */ /* 0x000fc400000000ff */
[----:B------:R-:W-:Y:S02]  /*5e80*/  MOV R154, R154 ;  /* 0x0000009a009a7202 */ /* 0x000fe40000000f00 */
[----:B------:R-:W-:Y:S01]  /*5e90*/  F2FP.F16.F32.PACK_AB R49, R51, R50 ;  /* 0x000000323331723e */ /* 0x000fe200000000ff */
[----:B--2---:R-:W-:Y:S01]  /*5ea0*/  IMAD.WIDE.U32 R10, R38, UR43, R10 ;  /* 0x0000002b260a7c25 */ /* 0x004fe2000f8e000a */
[----:B------:R-:W-:Y:S01]  /*5eb0*/  MOV R162, R162 ;  /* 0x000000a200a27202 */ /* 0x000fe20000000f00 */
[----:B------:R-:W-:Y:S01]  /*5ec0*/  STSM.16.M88.4 [R154], R40 ;  /* 0x000000289a007844 */ /* 0x000fe20000000200 */
[----:B------:R-:W-:Y:S02]  /*5ed0*/  F2FP.F16.F32.PACK_AB R50, R204, R186 ;  /* 0x000000bacc32723e */ /* 0x000fe400000000ff */
[----:B------:R-:W-:Y:S02]  /*5ee0*/  F2FP.F16.F32.PACK_AB R51, R55, R54 ;  /* 0x000000363733723e */ /* 0x000fe400000000ff */
[----:B------:R-:W-:-:S02]  /*5ef0*/  MOV R160, R160 ;  /* 0x000000a000a07202 */ /* 0x000fc40000000f00 */
[----:B------:R-:W-:Y:S01]  /*5f00*/  F2FP.F16.F32.PACK_AB R20, R203, R185 ;  /* 0x000000b9cb14723e */ /* 0x000fe200000000ff */
[----:B0-----:R-:W-:Y:S01]  /*5f10*/  IMAD.MOV R34, RZ, RZ, -R45 ;  /* 0x000000ffff227224 */ /* 0x001fe200078e0a2d */
[----:B------:R-:W-:Y:S01]  /*5f20*/  F2FP.F16.F32.PACK_AB R21, R59, R58 ;  /* 0x0000003a3b15723e */ /* 0x000fe200000000ff */
[----:B------:R-:W-:Y:S01]  /*5f30*/  IMAD R32, R38, UR7, RZ ;  /* 0x0000000726207c24 */ /* 0x000fe2000f8e02ff */
[----:B------:R-:W-:Y:S01]  /*5f40*/  F2FP.F16.F32.PACK_AB R22, R202, R184 ;  /* 0x000000b8ca16723e */ /* 0x000fe200000000ff */
[----:B------:R-:W-:Y:S01]  /*5f50*/  IMAD R33, R211, R34, R47 ;  /* 0x00000022d3217224 */ /* 0x000fe200078e022f */
[----:B------:R-:W-:Y:S01]  /*5f60*/  F2FP.F16.F32.PACK_AB R23, R63, R62 ;  /* 0x0000003e3f17723e */ /* 0x000fe200000000ff */
[----:B------:R-:W-:Y:S01]  /*5f70*/  STSM.16.M88.4 [R162], R48 ;  /* 0x00000030a2007844 */ /* 0x000fe20000000200 */
[----:B------:R-:W-:Y:S01]  /*5f80*/  SHF.R.U64 R110, R110, 0x3, RZ ;  /* 0x000000036e6e7819 */ /* 0x000fe200000012ff */
[----:B------:R-:W-:Y:S01]  /*5f90*/  IMAD R32, R39, UR43, R32 ;  /* 0x0000002b27207c24 */ /* 0x000fe2000f8e0220 */
[----:B------:R-:W-:Y:S01]  /*5fa0*/  MOV R158, R158 ;  /* 0x0000009e009e7202 */ /* 0x000fe20000000f00 */
[----:B------:R-:W-:Y:S01]  /*5fb0*/  STSM.16.M88.4 [R160], R20 ;  /* 0x00000014a0007844 */ /* 0x000fe20000000200 */
[----:B------:R-:W-:-:S02]  /*5fc0*/  F2FP.F16.F32.PACK_AB R24, R201, R183 ;  /* 0x000000b7c918723e */ /* 0x000fc400000000ff */
[----:B------:R-:W-:Y:S02]  /*5fd0*/  F2FP.F16.F32.PACK_AB R25, R67, R66 ;  /* 0x000000424319723e */ /* 0x000fe400000000ff */
[----:B------:R-:W-:Y:S02]  /*5fe0*/  F2FP.F16.F32.PACK_AB R26, R199, R182 ;  /* 0x000000b6c71a723e */ /* 0x000fe400000000ff */
[----:B------:R-:W-:Y:S02]  /*5ff0*/  F2FP.F16.F32.PACK_AB R27, R71, R70 ;  /* 0x00000046471b723e */ /* 0x000fe400000000ff */
[----:B------:R-:W-:Y:S01]  /*6000*/  LOP3.LUT R110, R110, R111, RZ, 0x3c, !PT ;  /* 0x0000006f6e6e7212 */ /* 0x000fe200078e3cff */
[----:B------:R-:W-:Y:S01]  /*6010*/  IMAD.X R111, RZ, RZ, R9, P0 ;  /* 0x000000ffff6f7224 */ /* 0x000fe200000e0609 */
[----:B------:R-:W-:Y:S01]  /*6020*/  F2FP.F16.F32.PACK_AB R80, R81, R80 ;  /* 0x000000505150723e */ /* 0x000fe200000000ff */
[----:B------:R0:W-:Y:S01]  /*6030*/  STSM.16.M88.4 [R158], R24 ;  /* 0x000000189e007844 */ /* 0x0001e20000000200 */
[----:B------:R-:W-:-:S02]  /*6040*/  MOV R156, R156 ;  /* 0x0000009c009c7202 */ /* 0x000fc40000000f00 */
[----:B------:R-:W-:Y:S02]  /*6050*/  F2FP.F16.F32.PACK_AB R28, R198, R181 ;  /* 0x000000b5c61c723e */ /* 0x000fe400000000ff */
[----:B------:R-:W-:Y:S02]  /*6060*/  F2FP.F16.F32.PACK_AB R29, R75, R74 ;  /* 0x0000004a4b1d723e */ /* 0x000fe400000000ff */
[----:B------:R-:W-:Y:S02]  /*6070*/  F2FP.F16.F32.PACK_AB R30, R197, R76 ;  /* 0x0000004cc51e723e */ /* 0x000fe400000000ff */
[----:B------:R-:W-:Y:S02]  /*6080*/  F2FP.F16.F32.PACK_AB R31, R79, R78 ;  /* 0x0000004e4f1f723e */ /* 0x000fe400000000ff */
[----:B------:R-:W-:Y:S02]  /*6090*/  F2FP.F16.F32.PACK_AB R81, R83, R82 ;  /* 0x000000525351723e */ /* 0x000fe400000000ff */
[----:B------:R-:W-:Y:S01]  /*60a0*/  F2FP.F16.F32.PACK_AB R37, R7, R37 ;  /* 0x000000250725723e */ /* 0x000fe200000000ff */
[----:B------:R-:W-:Y:S01]  /*60b0*/  STSM.16.M88.4 [R156], R28 ;  /* 0x0000001c9c007844 */ /* 0x000fe20000000200 */
[----:B------:R-:W-:Y:S01]  /*60c0*/  MOV R152, R152 ;  /* 0x0000009800987202 */ /* 0x000fe20000000f00 */
[----:B0-----:R-:W-:Y:S01]  /*60d0*/  IMAD R26, R127, 0x80, R207 ;  /* 0x000000807f1a7824 */ /* 0x001fe200078e02cf */
[----:B------:R-:W-:-:S02]  /*60e0*/  F2FP.F16.F32.PACK_AB R82, R196, R84 ;  /* 0x00000054c452723e */ /* 0x000fc400000000ff */
[----:B------:R-:W-:Y:S02]  /*60f0*/  F2FP.F16.F32.PACK_AB R83, R87, R86 ;  /* 0x000000565753723e */ /* 0x000fe400000000ff */
[----:B------:R-:W-:Y:S02]  /*6100*/  SHF.R.S32.HI R25, RZ, 0x1f, R45 ;  /* 0x0000001fff197819 */ /* 0x000fe4000001142d */
[----:B------:R-:W-:Y:S01]  /*6110*/  SHF.R.S32.HI R7, RZ, 0x1f, R33 ;  /* 0x0000001fff077819 */ /* 0x000fe20000011421 */
[----:B------:R-:W-:Y:S01]  /*6120*/  STSM.16.M88.4 [R152], R80 ;  /* 0x0000005098007844 */ /* 0x000fe20000000200 */
[----:B------:R-:W-:Y:S02]  /*6130*/  IADD3 R10, P0, R45, R10, RZ ;  /* 0x0000000a2d0a7210 */ /* 0x000fe40007f1e0ff */
[----:B------:R-:W-:Y:S01]  /*6140*/  LOP3.LUT R114, R115, 0x380, RZ, 0xc0, !PT ;  /* 0x0000038073727812 */ /* 0x000fe200078ec0ff */
[----:B------:R-:W-:Y:S01]  /*6150*/  IMAD R24, R7, UR4, RZ ;  /* 0x0000000407187c24 */ /* 0x000fe2000f8e02ff */
[----:B------:R-:W-:Y:S01]  /*6160*/  MOV R150, R150 ;  /* 0x0000009600967202 */ /* 0x000fe20000000f00 */
[----:B------:R-:W-:Y:S01]  /*6170*/  IMAD R7, R211, UR6, RZ ;  /* 0x00000006d3077c24 */ /* 0x000fe2000f8e02ff */
[----:B------:R-:W-:-:S02]  /*6180*/  F2FP.F16.F32.PACK_AB R20, R195, R88 ;  /* 0x00000058c314723e */ /* 0x000fc400000000ff */
[----:B------:R-:W-:Y:S02]  /*6190*/  F2FP.F16.F32.PACK_AB R21, R91, R90 ;  /* 0x0000005a5b15723e */ /* 0x000fe400000000ff */
[----:B------:R-:W-:Y:S02]  /*61a0*/  F2FP.F16.F32.PACK_AB R22, R194, R92 ;  /* 0x0000005cc216723e */ /* 0x000fe400000000ff */
[----:B------:R-:W-:Y:S02]  /*61b0*/  F2FP.F16.F32.PACK_AB R23, R95, R94 ;  /* 0x0000005e5f17723e */ /* 0x000fe400000000ff */
[----:B------:R-:W-:Y:S02]  /*61c0*/  LOP3.LUT R122, R123, 0x380, RZ, 0xc0, !PT ;  /* 0x000003807b7a7812 */ /* 0x000fe400078ec0ff */
[----:B------:R-:W-:Y:S01]  /*61d0*/  IADD3.X R11, R25, R11, R32, P0, !PT ;  /* 0x0000000b190b7210 */ /* 0x000fe200007fe420 */
[----:B------:R0:W-:Y:S01]  /*61e0*/  STSM.16.M88.4 [R150], R20 ;  /* 0x0000001496007844 */ /* 0x0001e20000000200 */
[----:B------:R-:W-:Y:S01]  /*61f0*/  SHF.R.U64 R114, R114, 0x3, RZ ;  /* 0x0000000372727819 */ /* 0x000fe200000012ff */
[----:B------:R-:W-:Y:S01]  /*6200*/  IMAD R25, R33, UR5, R24 ;  /* 0x0000000521197c24 */ /* 0x000fe2000f8e0218 */
[----:B------:R-:W-:Y:S01]  /*6210*/  LOP3.LUT P0, RZ, R205, 0x3, RZ, 0xc0, !PT ;  /* 0x00000003cdff7812 */ /* 0x000fe2000780c0ff */
[----:B------:R-:W-:Y:S01]  /*6220*/  IMAD.WIDE.U32 R10, R33, UR4, R10 ;  /* 0x00000004210a7c25 */ /* 0x000fe2000f8e000a */
[----:B------:R-:W-:Y:S01]  /*6230*/  SHF.R.U64 R122, R122, 0x3, RZ ;  /* 0x000000037a7a7819 */ /* 0x000fe200000012ff */
[----:B------:R-:W-:Y:S01]  /*6240*/  ULDC.64 UR4, c[0x0][0xb50] ;  /* 0x0002d40000047ab9 */ /* 0x000fe20000000a00 */
[----:B------:R-:W-:Y:S01]  /*6250*/  LOP3.LUT R114, R114, R115, RZ, 0x3c, !PT ;  /* 0x0000007372727212 */ /* 0x000fe200078e3cff */
[----:B------:R-:W-:Y:S01]  /*6260*/  IMAD.X R115, RZ, RZ, R9, P1 ;  /* 0x000000ffff737224 */ /* 0x000fe200008e0609 */
[----:B------:R-:W-:-:S02]  /*6270*/  MOV R146, R146 ;  /* 0x0000009200927202 */ /* 0x000fc40000000f00 */
[----:B------:R-:W-:Y:S02]  /*6280*/  F2FP.F16.F32.PACK_AB R36, R193, R96 ;  /* 0x00000060c124723e */ /* 0x000fe400000000ff */
[----:B------:R-:W-:Y:S02]  /*6290*/  F2FP.F16.F32.PACK_AB R38, R192, R100 ;  /* 0x00000064c026723e */ /* 0x000fe400000000ff */
[----:B------:R-:W-:Y:S01]  /*62a0*/  F2FP.F16.F32.PACK_AB R39, R77, R85 ;  /* 0x000000554d27723e */ /* 0x000fe200000000ff */
[C---:B0-----:R-:W-:Y:S01]  /*62b0*/  VIADD R20, R26.reuse, 0x8 ;  /* 0x000000081a147836 */ /* 0x041fe20000000000 */
[----:B------:R-:W-:Y:S02]  /*62c0*/  ISETP.GE.OR P1, PT, R26, R7, P0 ;  /* 0x000000071a00720c */ /* 0x000fe40000726670 */
[----:B------:R-:W-:Y:S01]  /*62d0*/  LOP3.LUT R122, R122, R123, RZ, 0x3c, !PT ;  /* 0x0000007b7a7a7212 */ /* 0x000fe200078e3cff */
[----:B------:R-:W-:Y:S01]  /*62e0*/  IMAD.X R123, RZ, RZ, R9, P3 ;  /* 0x000000ffff7b7224 */ /* 0x000fe200018e0609 */
[----:B------:R-:W-:Y:S01]  /*62f0*/  MOV R142, R142 ;  /* 0x0000008e008e7202 */ /* 0x000fe20000000f00 */
[----:B------:R-:W-:Y:S01]  /*6300*/  STSM.16.M88.4 [R146], R36 ;  /* 0x0000002492007844 */ /* 0x000fe20000000200 */
[----:B------:R-:W-:-:S02]  /*6310*/  F2FP.F16.F32.PACK_AB R88, R191, R104 ;  /* 0x00000068bf58723e */ /* 0x000fc400000000ff */
[----:B------:R-:W-:Y:S02]  /*6320*/  F2FP.F16.F32.PACK_AB R89, R89, R93 ;  /* 0x0000005d5959723e */ /* 0x000fe400000000ff */
[----:B------:R-:W-:Y:S02]  /*6330*/  F2FP.F16.F32.PACK_AB R90, R190, R108 ;  /* 0x0000006cbe5a723e */ /* 0x000fe400000000ff */
[----:B------:R-:W-:Y:S02]  /*6340*/  F2FP.F16.F32.PACK_AB R91, R97, R101 ;  /* 0x00000065615b723e */ /* 0x000fe400000000ff */
[----:B------:R-:W-:Y:S02]  /*6350*/  ISETP.GE.OR P0, PT, R20, R7, P0 ;  /* 0x000000071400720c */ /* 0x000fe40000706670 */
[----:B------:R-:W-:Y:S01]  /*6360*/  MOV R134, R134 ;  /* 0x0000008600867202 */ /* 0x000fe20000000f00 */
[----:B------:R-:W-:Y:S01]  /*6370*/  STSM.16.M88.4 [R142], R88 ;  /* 0x000000588e007844 */ /* 0x000fe20000000200 */
[----:B------:R-:W-:-:S02]  /*6380*/  F2FP.F16.F32.PACK_AB R20, R189, R112 ;  /* 0x00000070bd14723e */ /* 0x000fc400000000ff */
[----:B------:R-:W-:Y:S02]  /*6390*/  F2FP.F16.F32.PACK_AB R21, R105, R109 ;  /* 0x0000006d6915723e */ /* 0x000fe400000000ff */
[----:B------:R-:W-:Y:S02]  /*63a0*/  F2FP.F16.F32.PACK_AB R22, R188, R116 ;  /* 0x00000074bc16723e */ /* 0x000fe400000000ff */
[----:B------:R-:W-:Y:S02]  /*63b0*/  F2FP.F16.F32.PACK_AB R23, R113, R117 ;  /* 0x000000757117723e */ /* 0x000fe400000000ff */
[----:B------:R-:W-:Y:S02]  /*63c0*/  F2FP.F16.F32.PACK_AB R165, R121, R166 ;  /* 0x000000a679a5723e */ /* 0x000fe400000000ff */
[----:B------:R-:W-:Y:S01]  /*63d0*/  MOV R130, R130 ;  /* 0x0000008200827202 */ /* 0x000fe20000000f00 */
[----:B------:R-:W-:Y:S01]  /*63e0*/  STSM.16.M88.4 [R134], R20 ;  /* 0x0000001486007844 */ /* 0x000fe20000000200 */
[----:B------:R-:W-:-:S02]  /*63f0*/  IADD3 R11, R11, R25, RZ ;  /* 0x000000190b0b7210 */ /* 0x000fc40007ffe0ff */
[----:B------:R-:W-:Y:S02]  /*6400*/  LEA R24, P3, R10, UR4, 0x2 ;  /* 0x000000040a187c11 */ /* 0x000fe4000f8610ff */
[----:B------:R-:W-:Y:S02]  /*6410*/  F2FP.F16.F32.PACK_AB R164, R187, R120 ;  /* 0x00000078bba4723e */ /* 0x000fe400000000ff */
[----:B------:R-:W-:Y:S01]  /*6420*/  F2FP.F16.F32.PACK_AB R166, R125, R124 ;  /* 0x0000007c7da6723e */ /* 0x000fe200000000ff */
[----:B------:R-:W-:Y:S01]  /*6430*/  SHFL.IDX PT, R32, R24, RZ, 0x1c1f ;  /* 0x001c1fff18207589 */ /* 0x000fe200000e0000 */
[----:B------:R-:W-:Y:S02]  /*6440*/  F2FP.F16.F32.PACK_AB R167, R167, R168 ;  /* 0x000000a8a7a7723e */ /* 0x000fe400000000ff */
[----:B------:R-:W-:Y:S01]  /*6450*/  F2FP.F16.F32.PACK_AB R169, R169, R170 ;  /* 0x000000aaa9a9723e */ /* 0x000fe200000000ff */
[----:B------:R-:W-:Y:S01]  /*6460*/  SHFL.IDX PT, R34, R24, 0x1, 0x1c1f ;  /* 0x003c1f0018227f89 */ /* 0x000fe200000e0000 */
[----:B------:R-:W-:-:S02]  /*6470*/  F2FP.F16.F32.PACK_AB R168, R129, R128 ;  /* 0x0000008081a8723e */ /* 0x000fc400000000ff */
[----:B------:R-:W-:Y:S01]  /*6480*/  F2FP.F16.F32.PACK_AB R170, R133, R132 ;  /* 0x0000008485aa723e */ /* 0x000fe200000000ff */
[----:B------:R-:W-:Y:S01]  /*6490*/  STSM.16.M88.4 [R130], R164 ;  /* 0x000000a482007844 */ /* 0x000fe20000000200 */
[----:B------:R-:W-:Y:S02]  /*64a0*/  F2FP.F16.F32.PACK_AB R171, R171, R172 ;  /* 0x000000acabab723e */ /* 0x000fe400000000ff */
[----:B------:R-:W-:Y:S02]  /*64b0*/  F2FP.F16.F32.PACK_AB R173, R173, R174 ;  /* 0x000000aeadad723e */ /* 0x000fe400000000ff */
[----:B------:R-:W-:Y:S01]  /*64c0*/  F2FP.F16.F32.PACK_AB R172, R137, R136 ;  /* 0x0000008889ac723e */ /* 0x000fe200000000ff */
[----:B------:R-:W-:Y:S01]  /*64d0*/  STSM.16.M88.4 [R126], R168 ;  /* 0x000000a87e007844 */ /* 0x000fe20000000200 */
[----:B------:R-:W-:Y:S02]  /*64e0*/  F2FP.F16.F32.PACK_AB R174, R141, R140 ;  /* 0x0000008c8dae723e */ /* 0x000fe400000000ff */
[----:B------:R-:W-:-:S02]  /*64f0*/  F2FP.F16.F32.PACK_AB R175, R175, R176 ;  /* 0x000000b0afaf723e */ /* 0x000fc400000000ff */
[----:B------:R-:W-:Y:S02]  /*6500*/  F2FP.F16.F32.PACK_AB R177, R177, R178 ;  /* 0x000000b2b1b1723e */ /* 0x000fe400000000ff */
[----:B------:R-:W-:Y:S01]  /*6510*/  F2FP.F16.F32.PACK_AB R176, R145, R144 ;  /* 0x0000009091b0723e */ /* 0x000fe200000000ff */
[----:B------:R0:W-:Y:S01]  /*6520*/  STSM.16.M88.4 [R4], R172 ;  /* 0x000000ac04007844 */ /* 0x0001e20000000200 */
[----:B------:R-:W-:Y:S02]  /*6530*/  F2FP.F16.F32.PACK_AB R178, R149, R148 ;  /* 0x0000009495b2723e */ /* 0x000fe400000000ff */
[----:B------:R-:W-:Y:S02]  /*6540*/  F2FP.F16.F32.PACK_AB R179, R179, R0 ;  /* 0x00000000b3b3723e */ /* 0x000fe400000000ff */
[----:B------:R-:W-:Y:S02]  /*6550*/  LEA.HI.X R11, R10, UR5, R11, 0x2, P3 ;  /* 0x000000050a0b7c11 */ /* 0x000fe400098f140b */
[----:B------:R-:W-:Y:S01]  /*6560*/  LOP3.LUT R98, R99, 0x380, RZ, 0xc0, !PT ;  /* 0x0000038063627812 */ /* 0x000fe200078ec0ff */
[----:B------:R1:W-:Y:S01]  /*6570*/  STSM.16.M88.4 [R3], R176 ;  /* 0x000000b003007844 */ /* 0x0003e20000000200 */
[----:B------:R-:W-:-:S02]  /*6580*/  LOP3.LUT R102, R103, 0x380, RZ, 0xc0, !PT ;  /* 0x0000038067667812 */ /* 0x000fc400078ec0ff */
[----:B------:R-:W-:Y:S01]  /*6590*/  LOP3.LUT R106, R107, 0x380, RZ, 0xc0, !PT ;  /* 0x000003806b6a7812 */ /* 0x000fe200078ec0ff */
[----:B------:R-:W2:Y:S01]  /*65a0*/  SHFL.IDX PT, R33, R11, RZ, 0x1c1f ;  /* 0x001c1fff0b217589 */ /* 0x000ea200000e0000 */
[----:B0-----:R-:W0:Y:S08]  /*65b0*/  @P2 LDC R4, c[0x0][0xbec] ;  /* 0x0002fb00ff042b82 */ /* 0x001e300000000800 */
[----:B------:R-:W-:Y:S01]  /*65c0*/  BAR.SYNC.DEFER_BLOCKING 0x1, 0x100 ;  /* 0x0044000000007b1d */ /* 0x000fe20000010000 */
[----:B------:R-:W-:Y:S01]  /*65d0*/  IMAD R0, R19, 0x20, R200 ;  /* 0x0000002013007824 */ /* 0x000fe200078e02c8 */
[----:B------:R-:W-:Y:S01]  /*65e0*/  UIMAD UR6, UR11, UR8, URZ ;  /* 0x000000080b0672a4 */ /* 0x000fe2000f8e023f */
[----:B------:R-:W-:Y:S01]  /*65f0*/  SHF.R.U64 R98, R98, 0x3, RZ ;  /* 0x0000000362627819 */ /* 0x000fe200000012ff */
[----:B------:R-:W-:Y:S01]  /*6600*/  UIMAD.WIDE.U32 UR4, UR10, UR8, URZ ;  /* 0x000000080a0472a5 */ /* 0x000fe2000f8e003f */
[----:B------:R-:W-:-:S03]  /*6610*/  SHF.R.U64 R102, R102, 0x3, RZ ;  /* 0x0000000366667819 */ /* 0x000fc600000012ff */
[----:B-1----:R-:W1:Y:S01]  /*6620*/  @P2 LDC R3, c[0x0][0xbf0] ;  /* 0x0002fc00ff032b82 */ /* 0x002e620000000800 */
[----:B------:R-:W3:Y:S01]  /*6630*/  SHFL.IDX PT, R35, R11, 0x1, 0x1c1f ;  /* 0x003c1f000b237f89 */ /* 0x000ee200000e0000 */
[----:B------:R-:W-:Y:S01]  /*6640*/  UIMAD UR6, UR10, UR9, UR6 ;  /* 0x000000090a0672a4 */ /* 0x000fe2000f8e0206 */
[----:B------:R-:W-:Y:S02]  /*6650*/  SHF.R.U64 R106, R106, 0x3, RZ ;  /* 0x000000036a6a7819 */ /* 0x000fe400000012ff */
[----:B------:R-:W-:Y:S01]  /*6660*/  ULDC.64 UR8, c[0x0][0xaf0] ;  /* 0x0002bc0000087ab9 */ /* 0x000fe20000000a00 */
[----:B--2---:R-:W-:Y:S01]  /*6670*/  @!P1 ST.E desc[UR48][R32.64], R6 ;  /* 0x0000000620009985 */ /* 0x004fe2000c101930 */
[----:B------:R-:W-:Y:S01]  /*6680*/  UIADD3 UR5, UR5, UR6, URZ ;  /* 0x0000000605057290 */ /* 0x000fe2000fffe03f */
[----:B------:R-:W-:Y:S02]  /*6690*/  LOP3.LUT R98, R98, R99, RZ, 0x3c, !PT ;  /* 0x0000006362627212 */ /* 0x000fe400078e3cff */
[----:B------:R-:W-:-:S02]  /*66a0*/  LOP3.LUT R102, R102, R103, RZ, 0x3c, !PT ;  /* 0x0000006766667212 */ /* 0x000fc400078e3cff */
[----:B------:R-:W-:Y:S01]  /*66b0*/  LOP3.LUT R106, R106, R107, RZ, 0x3c, !PT ;  /* 0x0000006b6a6a7212 */ /* 0x000fe200078e3cff */
[----:B---3--:R2:W-:Y:S01]  /*66c0*/  @!P0 ST.E desc[UR48][R34.64], R5 ;  /* 0x0000000522008985 */ /* 0x0085e2000c101930 */
[----:B------:R-:W-:Y:S01]  /*66d0*/  UIMAD UR6, UR7, UR8, URZ ;  /* 0x00000008070672a4 */ /* 0x000fe2000f8e023f */
[--C-:B------:R-:W-:Y:S02]  /*66e0*/  IMAD.X R99, RZ, RZ, R9.reuse, P4 ;  /* 0x000000ffff637224 */ /* 0x100fe400020e0609 */
[----:B------:R3:W5:Y:S01]  /*66f0*/  LD.E.128 R24, desc[UR48][R12.64] ;  /* 0x000000300c187980 */ /* 0x000762000c101d00 */
[----:B------:R-:W-:Y:S01]  /*6700*/  UIMAD.WIDE.U32 UR4, UR43, UR8, UR4 ;  /* 0x000000082b0472a5 */ /* 0x000fe2000f8e0004 */
[--C-:B------:R-:W-:Y:S02]  /*6710*/  IMAD.X R103, RZ, RZ, R9.reuse, P5 ;  /* 0x000000ffff677224 */ /* 0x100fe400028e0609 */
[----:B------:R-:W-:Y:S02]  /*6720*/  IMAD.X R107, RZ, RZ, R9, P6 ;  /* 0x000000ffff6b7224 */ /* 0x000fe400030e0609 */
[----:B--2---:R-:W-:Y:S01]  /*6730*/  IMAD R5, R127, 0x80, R0 ;  /* 0x000000807f057824 */ /* 0x004fe200078e0200 */
[----:B------:R-:W-:Y:S01]  /*6740*/  UIMAD UR6, UR43, UR9, UR6 ;  /* 0x000000092b0672a4 */ /* 0x000fe2000f8e0206 */
[----:B---3--:R-:W2:Y:S01]  /*6750*/  LDC.64 R12, c[0x0][0xae0] ;  /* 0x0002b800ff0c7b82 */ /* 0x008ea20000000a00 */
[----:B------:R-:W5:Y:S01]  /*6760*/  LD.E.128 R8, desc[UR48][R8.64] ;  /* 0x0000003008087980 */ /* 0x000f62000c101d00 */
[----:B0-----:R-:W-:-:S03]  /*6770*/  @P2 IMAD.HI.U32 R0, R5, R4, RZ ;  /* 0x0000000405002227 */ /* 0x001fc600078e00ff */
[----:B------:R0:W5:Y:S01]  /*6780*/  LD.E.128 R28, desc[UR48][R14.64] ;  /* 0x000000300e1c7980 */ /* 0x000162000c101d00 */
[--C-:B------:R-:W-:Y:S01]  /*6790*/  IMAD.MOV.U32 R4, RZ, RZ, R5.reuse ;  /* 0x000000ffff047224 */ /* 0x100fe200078e0005 */
[----:B-1----:R-:W-:Y:S02]  /*67a0*/  @P2 SHF.R.U32.HI R4, RZ, R3, R0 ;  /* 0x00000003ff042219 */ /* 0x002fe40000011600 */
[----:B------:R-:W5:Y:S02]  /*67b0*/  LD.E.128 R52, desc[UR48][R52.64] ;  /* 0x0000003034347980 */ /* 0x000f64000c101d00 */
[--C-:B------:R-:W-:Y:S01]  /*67c0*/  SHF.R.S32.HI R3, RZ, 0x1f, R4.reuse ;  /* 0x0000001fff037819 */ /* 0x100fe20000011404 */
[----:B------:R-:W-:Y:S01]  /*67d0*/  IMAD.MOV R0, RZ, RZ, -R4 ;  /* 0x000000ffff007224 */ /* 0x000fe200078e0a04 */
[----:B------:R-:W-:Y:S01]  /*67e0*/  UIADD3 UR5, UR5, UR6, URZ ;  /* 0x0000000605057290 */ /* 0x000fe2000fffe03f */
[----:B------:R-:W5:Y:S02]  /*67f0*/  LD.E.128 R56, desc[UR48][R56.64] ;  /* 0x0000003038387980 */ /* 0x000f64000c101d00 */
[----:B------:R-:W-:Y:S01]  /*6800*/  IMAD R211, R211, R0, R5 ;  /* 0x00000000d3d37224 */ /* 0x000fe200078e0205 */
[----:B------:R-:W-:Y:S01]  /*6810*/  ULDC.64 UR6, c[0x0][0xad8] ;  /* 0x0002b60000067ab9 */ /* 0x000fe20000000a00 */
[----:B------:R-:W5:Y:S04]  /*6820*/  LD.E.128 R60, desc[UR48][R60.64] ;  /* 0x000000303c3c7980 */ /* 0x000f68000c101d00 */
[----:B------:R-:W5:Y:S01]  /*6830*/  LD.E.128 R64, desc[UR48][R64.64] ;  /* 0x0000003040407980 */ /* 0x000f62000c101d00 */
[----:B--2---:R-:W-:-:S03]  /*6840*/  IMAD R3, R3, R12, RZ ;  /* 0x0000000c03037224 */ /* 0x004fc600078e02ff */
[----:B------:R-:W5:Y:S01]  /*6850*/  LD.E.128 R68, desc[UR48][R68.64] ;  /* 0x0000003044447980 */ /* 0x000f62000c101d00 */
[----:B------:R-:W-:Y:S01]  /*6860*/  SHF.R.S32.HI R0, RZ, 0x1f, R211 ;  /* 0x0000001fff007819 */ /* 0x000fe200000114d3 */
[C---:B------:R-:W-:Y:S02]  /*6870*/  IMAD R3, R4.reuse, R13, R3 ;  /* 0x0000000d04037224 */ /* 0x040fe400078e0203 */
[----:B------:R-:W5:Y:S01]  /*6880*/  LD.E.128 R72, desc[UR48][R72.64] ;  /* 0x0000003048487980 */ /* 0x000f62000c101d00 */
[----:B------:R-:W-:-:S03]  /*6890*/  IMAD.WIDE.U32 R4, R4, R12, UR4 ;  /* 0x0000000404047e25 */ /* 0x000fc6000f8e000c */
[----:B------:R-:W5:Y:S04]  /*68a0*/  LD.E.128 R96, desc[UR48][R98.64] ;  /* 0x0000003062607980 */ /* 0x000f68000c101d00 */
[----:B------:R-:W5:Y:S04]  /*68b0*/  LD.E.128 R100, desc[UR48][R102.64] ;  /* 0x0000003066647980 */ /* 0x000f68000c101d00 */
[----:B------:R-:W5:Y:S04]  /*68c0*/  LD.E.128 R104, desc[UR48][R106.64] ;  /* 0x000000306a687980 */ /* 0x000f68000c101d00 */
[----:B------:R-:W5:Y:S04]  /*68d0*/  LD.E.128 R108, desc[UR48][R110.64] ;  /* 0x000000306e6c7980 */ /* 0x000f68000c101d00 */
[----:B------:R-:W5:Y:S04]  /*68e0*/  LD.E.128 R112, desc[UR48][R114.64] ;  /* 0x0000003072707980 */ /* 0x000f68000c101d00 */
[----:B------:R-:W5:Y:S04]  /*68f0*/  LD.E.128 R116, desc[UR48][R118.64] ;  /* 0x0000003076747980 */ /* 0x000f68000c101d00 */
[----:B------:R-:W5:Y:S01]  /*6900*/  LD.E.128 R120, desc[UR48][R122.64] ;  /* 0x000000307a787980 */ /* 0x000f62000c101d00 */
[----:B------:R-:W-:Y:S01]  /*6910*/  @!PT LDS RZ, [RZ] ;  /* 0x00000000fffff984 */ /* 0x000fe20000000800 */
[----:B------:R-:W-:Y:S01]  /*6920*/  @!PT LDS RZ, [RZ] ;  /* 0x00000000fffff984 */ /* 0x000fe20000000800 */
[----:B------:R-:W-:Y:S01]  /*6930*/  @!PT LDS RZ, [RZ] ;  /* 0x00000000fffff984 */ /* 0x000fe20000000800 */
[----:B------:R-:W-:Y:S01]  /*6940*/  @!PT LDS RZ, [RZ] ;  /* 0x00000000fffff984 */ /* 0x000fe20000000800 */
[----:B------:R1:W-:Y:S06]  /*6950*/  MEMBAR.ALL.CTA ;  /* 0x0000000000007992 */ /* 0x0003ec0000008000 */
[----:B-1----:R-:W1:Y:S01]  /*6960*/  FENCE.VIEW.ASYNC.S ;  /* 0x00000000000073c6 */ /* 0x002e620000000000 */
[----:B------:R-:W-:-:S02]  /*6970*/  IMAD.IADD R5, R5, 0x1, R3 ;  /* 0x0000000105057824 */ /* 0x000fc400078e0203 */
[----:B------:R-:W-:Y:S02]  /*6980*/  IMAD R6, R0, UR6, RZ ;  /* 0x0000000600067c24 */ /* 0x000fe4000f8e02ff */
[----:B------:R-:W-:Y:S01]  /*6990*/  IMAD R32, R127, 0x80, R200 ;  /* 0x000000807f207824 */ /* 0x000fe200078e02c8 */
[----:B------:R-:W-:Y:S01]  /*69a0*/  UIADD3 UR22, UR22, 0x22820, URZ ;  /* 0x0002282016167890 */ /* 0x000fe2000fffe03f */
[C---:B------:R-:W-:Y:S02]  /*69b0*/  IMAD R3, R211.reuse, UR7, R6 ;  /* 0x00000007d3037c24 */ /* 0x040fe4000f8e0206 */
[----:B------:R-:W-:Y:S01]  /*69c0*/  IMAD.WIDE.U32 R4, R211, UR6, R4 ;  /* 0x00000006d3047c25 */ /* 0x000fe2000f8e0004 */
[----:B------:R-:W-:Y:S01]  /*69d0*/  UIADD3 UR37, UR37, 0x1, URZ ;  /* 0x0000000125257890 */ /* 0x000fe2000fffe03f */
[----:B------:R-:W-:Y:S01]  /*69e0*/  ISETP.GE.AND P2, PT, R32, R7, PT ;  /* 0x000000072000720c */ /* 0x000fe20003f46270 */
[----:B------:R-:W-:Y:S01]  /*69f0*/  ULDC.64 UR6, c[0x0][0xa80] ;  /* 0x0002a00000067ab9 */ /* 0x000fe20000000a00 */
[----:B------:R-:W-:Y:S01]  /*6a00*/  IMAD.IADD R3, R5, 0x1, R3 ;  /* 0x0000000105037824 */ /* 0x000fe200078e0203 */
[----:B------:R-:W-:Y:S01]  /*6a10*/  UPRMT UR22, URZ, 0x654, UR22 ;  /* 0x000006543f167896 */ /* 0x000fe20008000016 */
[----:B------:R-:W-:Y:S01]  /*6a20*/  LEA R6, P3, R4, UR6, 0x1 ;  /* 0x0000000604067c11 */ /* 0x000fe2000f8608ff */
[----:B------:R-:W-:Y:S01]  /*6a30*/  VIADD R0, R32, 0x20 ;  /* 0x0000002020007836 */ /* 0x000fe20000000000 */
[----:B------:R-:W-:-:S02]  /*6a40*/  UISETP.NE.AND UP0, UPT, UR37, 0x2, UPT ;  /* 0x000000022500788c */ /* 0x000fc4000bf05270 */
[----:B------:R-:W-:Y:S02]  /*6a50*/  LEA.HI.X R3, R4, UR7, R3, 0x1, P3 ;  /* 0x0000000704037c11 */ /* 0x000fe400098f0c03 */
[----:B------:R-:W-:Y:S01]  /*6a60*/  USEL UR5, URZ, 0x1, UP0 ;  /* 0x000000013f057887 */ /* 0x000fe20008000000 */
[-C--:B------:R-:W-:Y:S01]  /*6a70*/  ISETP.GE.AND P1, PT, R0, R7.reuse, PT ;  /* 0x000000070000720c */ /* 0x080fe20003f26270 */
[----:B------:R-:W-:Y:S01]  /*6a80*/  ULDC UR4, c[0x0][0xc] ;  /* 0x0000030000047ab9 */ /* 0x000fe20000000800 */
[----:B------:R-:W-:Y:S01]  /*6a90*/  VIADD R0, R32, 0x40 ;  /* 0x0000004020007836 */ /* 0x000fe20000000000 */
[----:B------:R-:W-:Y:S01]  /*6aa0*/  UIADD3 UR45, UR4, UR45, URZ ;  /* 0x0000002d042d7290 */ /* 0x000fe2000fffe03f */
[----:B-1----:R0:W1:Y:S01]  /*6ab0*/  SHFL.IDX PT, R12, R6, RZ, 0x181f ;  /* 0x00181fff060c7589 */ /* 0x00206200000e0000 */
[----:B------:R-:W-:Y:S01]  /*6ac0*/  USEL UR37, UR37, URZ, UP0 ;  /* 0x0000003f25257287 */ /* 0x000fe20008000000 */
[----:B------:R-:W-:Y:S01]  /*6ad0*/  SYNCS.ARRIVE.TRANS64.RED.A1T0 RZ, [UR22], RZ ;  /* 0x000000ffffff79a7 */ /* 0x000fe20008100416 */
[----:B------:R-:W-:Y:S01]  /*6ae0*/  ULOP3.LUT UR36, UR36, UR5, URZ, 0x3c, !UPT ;  /* 0x0000000524247292 */ /* 0x000fe2000f8e3c3f */
[----:B------:R0:W2:Y:S01]  /*6af0*/  SHFL.IDX PT, R13, R3, RZ, 0x181f ;  /* 0x00181fff030d7589 */ /* 0x0000a200000e0000 */
[----:B------:R-:W-:Y:S01]  /*6b00*/  BSSY B0, `(.L_x_31) ;  /* 0x0000013000007945 */ /* 0x000fe20003800000 */
[----:B------:R-:W-:-:S03]  /*6b10*/  ISETP.GE.AND P0, PT, R0, R7, PT ;  /* 0x000000070000720c */ /* 0x000fc60003f06270 */
[----:B------:R-:W-:Y:S10]  /*6b20*/  @P2 BRA `(.L_x_32) ;  /* 0x0000000000402947 */ /* 0x000ff40003800000 */
[----:B------:R-:W-:Y:S02]  /*6b30*/  ULDC UR4, c[0x0][0xac8] ;  /* 0x0002b20000047ab9 */ /* 0x000fe40000000800 */
[----:B------:R-:W-:Y:S02]  /*6b40*/  ISETP.GE.AND P4, PT, R18, UR4, PT ;  /* 0x0000000412007c0c */ /* 0x000fe4000bf86270 */
[----:B------:R-:W-:Y:S02]  /*6b50*/  ISETP.GE.AND P3, PT, R17, UR4, PT ;  /* 0x0000000411007c0c */ /* 0x000fe4000bf66270 */
[----:B------:R-:W-:Y:S02]  /*6b60*/  ISETP.GE.AND P2, PT, R16, UR4, PT ;  /* 0x0000000410007c0c */ /* 0x000fe4000bf46270 */
[----:B------:R-:W-:-:S07]  /*6b70*/  ISETP.GE.AND P5, PT, R2, UR4, PT ;  /* 0x0000000402007c0c */ /* 0x000fce000bfa6270 */
[----:B01----:R-:W-:-:S04]  /*6b80*/  @!P4 LEA R14, P6, R18, R12, 0x1 ;  /* 0x0000000c120ec211 */ /* 0x003fc800078c08ff */
[----:B--2---:R-:W-:Y:S02]  /*6b90*/  @!P4 LEA.HI.X R15, R18, R13, R214, 0x1, P6 ;  /* 0x0000000d120fc211 */ /* 0x004fe400030f0cd6 */
[----:B------:R-:W-:Y:S01]  /*6ba0*/  @!P3 LEA R20, P6, R17, R12, 0x1 ;  /* 0x0000000c1114b211 */ /* 0x000fe200078c08ff */
[----:B------:R-:W-:-:S03]  /*6bb0*/  @!P5 IMAD.WIDE R4, R2, 0x2, R12 ;  /* 0x000000020204d825 */ /* 0x000fc600078e020c */
[-C--:B------:R-:W-:Y:S02]  /*6bc0*/  @!P3 LEA.HI.X R21, R17, R13.reuse, R213, 0x1, P6 ;  /* 0x0000000d1115b211 */ /* 0x080fe400030f0cd5 */
[C---:B------:R-:W-:Y:S01]  /*6bd0*/  @!P2 LEA R22, P6, R16.reuse, R12, 0x1 ;  /* 0x0000000c1016a211 */ /* 0x040fe200078c08ff */
[----:B-----5:R3:W-:Y:S03]  /*6be0*/  @!P5 ST.E.128 desc[UR48][R4.64], R8 ;  /* 0x000000080400d985 */ /* 0x0207e6000c101d30 */
[----:B------:R-:W-:Y:S01]  /*6bf0*/  @!P2 LEA.HI.X R23, R16, R13, R212, 0x1, P6 ;  /* 0x0000000d1017a211 */ /* 0x000fe200030f0cd4 */
[----:B------:R3:W-:Y:S04]  /*6c00*/  @!P4 ST.E.128 desc[UR48][R14.64], R56 ;  /* 0x000000380e00c985 */ /* 0x0007e8000c101d30 */
[----:B------:R3:W-:Y:S04]  /*6c10*/  @!P3 ST.E.128 desc[UR48][R20.64], R72 ;  /* 0x000000481400b985 */ /* 0x0007e8000c101d30 */
[----:B------:R3:W-:Y:S02]  /*6c20*/  @!P2 ST.E.128 desc[UR48][R22.64], R108 ;  /* 0x0000006c1600a985 */ /* 0x0007e4000c101d30 */
.L_x_32:
[----:B------:R-:W-:Y:S05]  /*6c30*/  BSYNC B0 ;  /* 0x0000000000007941 */ /* 0x000fea0003800000 */
.L_x_31:
[----:B---3-5:R3:W4:Y:S01]  /*6c40*/  SHFL.IDX PT, R9, R3, 0x1, 0x181f ;  /* 0x00381f0003097f89 */ /* 0x02872200000e0000 */
[----:B------:R-:W-:Y:S03]  /*6c50*/  BSSY B0, `(.L_x_33) ;  /* 0x0000013000007945 */ /* 0x000fe60003800000 */
[----:B------:R3:W0:Y:S01]  /*6c60*/  SHFL.IDX PT, R8, R6, 0x1, 0x181f ;  /* 0x00381f0006087f89 */ /* 0x00062200000e0000 */
[----:B------:R-:W-:Y:S05]  /*6c70*/  @P1 BRA `(.L_x_34) ;  /* 0x0000000000401947 */ /* 0x000fea0003800000 */
[----:B------:R-:W-:Y:S02]  /*6c80*/  ULDC UR4, c[0x0][0xac8] ;  /* 0x0002b20000047ab9 */ /* 0x000fe40000000800 */
[----:B------:R-:W-:Y:S02]  /*6c90*/  ISETP.GE.AND P3, PT, R18, UR4, PT ;  /* 0x0000000412007c0c */ /* 0x000fe4000bf66270 */
[----:B------:R-:W-:Y:S02]  /*6ca0*/  ISETP.GE.AND P2, PT, R17, UR4, PT ;  /* 0x0000000411007c0c */ /* 0x000fe4000bf46270 */
[----:B------:R-:W-:Y:S02]  /*6cb0*/  ISETP.GE.AND P1, PT, R16, UR4, PT ;  /* 0x0000000410007c0c */ /* 0x000fe4000bf26270 */
[----:B------:R-:W-:-:S07]  /*6cc0*/  ISETP.GE.AND P4, PT, R2, UR4, PT ;  /* 0x0000000402007c0c */ /* 0x000fce000bf86270 */
[CC--:B0-----:R-:W-:Y:S02]  /*6cd0*/  @!P3 LEA R10, P6, R18.reuse, R8.reuse, 0x1 ;  /* 0x00000008120ab211 */ /* 0x0c1fe400078c08ff */
[CC--:B-1----:R-:W-:Y:S02]  /*6ce0*/  @!P2 LEA R12, P5, R17.reuse, R8.reuse, 0x1 ;  /* 0x00000008110ca211 */ /* 0x0c2fe400078a08ff */
[-C--:B----4-:R-:W-:Y:S02]  /*6cf0*/  @!P3 LEA.HI.X R11, R18, R9.reuse, R214, 0x1, P6 ;  /* 0x00000009120bb211 */ /* 0x090fe400030f0cd6 */
[----:B------:R-:W-:Y:S01]  /*6d00*/  @!P1 LEA R14, P6, R16, R8, 0x1 ;  /* 0x00000008100e9211 */ /* 0x000fe200078c08ff */
[----:B------:R-:W-:Y:S01]  /*6d10*/  @!P4 IMAD.WIDE R4, R2, 0x2, R8 ;  /* 0x000000020204c825 */ /* 0x000fe200078e0208 */
[-C--:B--2---:R-:W-:Y:S02]  /*6d20*/  @!P2 LEA.HI.X R13, R17, R9.reuse, R213, 0x1, P5 ;  /* 0x00000009110da211 */ /* 0x084fe400028f0cd5 */
[----:B------:R-:W-:-:S02]  /*6d30*/  @!P1 LEA.HI.X R15, R16, R9, R212, 0x1, P6 ;  /* 0x00000009100f9211 */ /* 0x000fc400030f0cd4 */
[----:B------:R0:W-:Y:S04]  /*6d40*/  @!P4 ST.E.128 desc[UR48][R4.64], R24 ;  /* 0x000000180400c985 */ /* 0x0001e8000c101d30 */
[----:B------:R0:W-:Y:S04]  /*6d50*/  @!P3 ST.E.128 desc[UR48][R10.64], R60 ;  /* 0x0000003c0a00b985 */ /* 0x0001e8000c101d30 */
[----:B------:R0:W-:Y:S04]  /*6d60*/  @!P2 ST.E.128 desc[UR48][R12.64], R96 ;  /* 0x000000600c00a985 */ /* 0x0001e8000c101d30 */
[----:B------:R0:W-:Y:S02]  /*6d70*/  @!P1 ST.E.128 desc[UR48][R14.64], R112 ;  /* 0x000000700e009985 */ /* 0x0001e4000c101d30 */
.L_x_34:
[----:B------:R-:W-:Y:S05]  /*6d80*/  BSYNC B0 ;  /* 0x0000000000007941 */ /* 0x000fea0003800000 */
.L_x_33:
[----:B----4-:R4:W1:Y:S01]  /*6d90*/  SHFL.IDX PT, R9, R3, 0x2, 0x181f ;  /* 0x00581f0003097f89 */ /* 0x01086200000e0000 */
[----:B------:R-:W-:Y:S03]  /*6da0*/  BSSY B0, `(.L_x_35) ;  /* 0x0000013000007945 */ /* 0x000fe60003800000 */
[----:B0-----:R4:W0:Y:S01]  /*6db0*/  SHFL.IDX PT, R8, R6, 0x2, 0x181f ;  /* 0x00581f0006087f89 */ /* 0x00182200000e0000 */
[----:B------:R-:W-:Y:S05]  /*6dc0*/  @P0 BRA `(.L_x_36) ;  /* 0x0000000000400947 */ /* 0x000fea0003800000 */
[----:B------:R-:W-:Y:S02]  /*6dd0*/  ULDC UR4, c[0x0][0xac8] ;  /* 0x0002b20000047ab9 */ /* 0x000fe40000000800 */
[----:B------:R-:W-:Y:S02]  /*6de0*/  ISETP.GE.AND P4, PT, R18, UR4, PT ;  /* 0x0000000412007c0c */ /* 0x000fe4000bf86270 */
[----:B------:R-:W-:Y:S02]  /*6df0*/  ISETP.GE.AND P5, PT, R17, UR4, PT ;  /* 0x0000000411007c0c */ /* 0x000fe4000bfa6270 */
[----:B------:R-:W-:Y:S02]  /*6e00*/  ISETP.GE.AND P6, PT, R16, UR4, PT ;  /* 0x0000000410007c0c */ /* 0x000fe4000bfc6270 */
[----:B------:R-:W-:-:S07]  /*6e10*/  ISETP.GE.AND P3, PT, R2, UR4, PT ;  /* 0x0000000402007c0c */ /* 0x000fce000bf66270 */
[-C--:B0-----:R-:W-:Y:S02]  /*6e20*/  @!P4 LEA R10, P0, R18, R8.reuse, 0x1 ;  /* 0x00000008120ac211 */ /* 0x081fe400078008ff */
[CC--:B-1----:R-:W-:Y:S02]  /*6e30*/  @!P5 LEA R12, P1, R17.reuse, R8.reuse, 0x1 ;  /* 0x00000008110cd211 */ /* 0x0c2fe400078208ff */
[----:B------:R-:W-:Y:S02]  /*6e40*/  @!P6 LEA R14, P2, R16, R8, 0x1 ;  /* 0x00000008100ee211 */ /* 0x000fe400078408ff */
[----:B------:R-:W-:Y:S01]  /*6e50*/  @!P3 IMAD.WIDE R4, R2, 0x2, R8 ;  /* 0x000000020204b825 */ /* 0x000fe200078e0208 */
[-C--:B------:R-:W-:Y:S02]  /*6e60*/  @!P4 LEA.HI.X R11, R18, R9.reuse, R214, 0x1, P0 ;  /* 0x00000009120bc211 */ /* 0x080fe400000f0cd6 */
[-C--:B--2---:R-:W-:Y:S02]  /*6e70*/  @!P5 LEA.HI.X R13, R17, R9.reuse, R213, 0x1, P1 ;  /* 0x00000009110dd211 */ /* 0x084fe400008f0cd5 */
[----:B------:R-:W-:Y:S01]  /*6e80*/  @!P6 LEA.HI.X R15, R16, R9, R212, 0x1, P2 ;  /* 0x00000009100fe211 */ /* 0x000fe200010f0cd4 */
[----:B------:R0:W-:Y:S04]  /*6e90*/  @!P3 ST.E.128 desc[UR48][R4.64], R28 ;  /* 0x0000001c0400b985 */ /* 0x0001e8000c101d30 */
[----:B------:R0:W-:Y:S04]  /*6ea0*/  @!P4 ST.E.128 desc[UR48][R10.64], R64 ;  /* 0x000000400a00c985 */ /* 0x0001e8000c101d30 */
[----:B------:R0:W-:Y:S04]  /*6eb0*/  @!P5 ST.E.128 desc[UR48][R12.64], R100 ;  /* 0x000000640c00d985 */ /* 0x0001e8000c101d30 */
[----:B------:R0:W-:Y:S02]  /*6ec0*/  @!P6 ST.E.128 desc[UR48][R14.64], R116 ;  /* 0x000000740e00e985 */ /* 0x0001e4000c101d30 */
.L_x_36:
[----:B------:R-:W-:Y:S05]  /*6ed0*/  BSYNC B0 ;  /* 0x0000000000007941 */ /* 0x000fea0003800000 */
.L_x_35:
[----:B------:R-:W-:Y:S01]  /*6ee0*/  VIADD R0, R32, 0x60 ;  /* 0x0000006020007836 */ /* 0x000fe20000000000 */
[----:B-1----:R1:W1:Y:S01]  /*6ef0*/  SHFL.IDX PT, R9, R3, 0x3, 0x181f ;  /* 0x00781f0003097f89 */ /* 0x00226200000e0000 */
[----:B------:R-:W-:Y:S01]  /*6f00*/  UIADD3 UR46, UR46, 0x1, URZ ;  /* 0x000000012e2e7890 */ /* 0x000fe2000fffe03f */
[----:B------:R-:W-:Y:S02]  /*6f10*/  BSSY B0, `(.L_x_37) ;  /* 0x0000014000007945 */ /* 0x000fe40003800000 */
[----:B------:R-:W-:Y:S01]  /*6f20*/  ISETP.GE.AND P0, PT, R0, R7, PT ;  /* 0x000000070000720c */ /* 0x000fe20003f06270 */
[----:B0-----:R0:W0:-:S12]  /*6f30*/  SHFL.IDX PT, R8, R6, 0x3, 0x181f ;  /* 0x00781f0006087f89 */ /* 0x00101800000e0000 */
[----:B------:R-:W-:Y:S05]  /*6f40*/  @P0 BRA `(.L_x_38) ;  /* 0x0000000000400947 */ /* 0x000fea0003800000 */
[----:B------:R-:W-:Y:S02]  /*6f50*/  ULDC UR4, c[0x0][0xac8] ;  /* 0x0002b20000047ab9 */ /* 0x000fe40000000800 */
[----:B------:R-:W-:Y:S02]  /*6f60*/  ISETP.GE.AND P4, PT, R18, UR4, PT ;  /* 0x0000000412007c0c */ /* 0x000fe4000bf86270 */
[----:B------:R-:W-:Y:S02]  /*6f70*/  ISETP.GE.AND P5, PT, R17, UR4, PT ;  /* 0x0000000411007c0c */ /* 0x000fe4000bfa6270 */
[----:B------:R-:W-:Y:S02]  /*6f80*/  ISETP.GE.AND P6, PT, R16, UR4, PT ;  /* 0x0000000410007c0c */ /* 0x000fe4000bfc6270 */
[----:B------:R-:W-:-:S07]  /*6f90*/  ISETP.GE.AND P3, PT, R2, UR4, PT ;  /* 0x0000000402007c0c */ /* 0x000fce000bf66270 */
[-C--:B0--34-:R-:W-:Y:S02]  /*6fa0*/  @!P4 LEA R6, P0, R18, R8.reuse, 0x1 ;  /* 0x000000081206c211 */ /* 0x099fe400078008ff */
[CC--:B------:R-:W-:Y:S02]  /*6fb0*/  @!P5 LEA R10, P1, R17.reuse, R8.reuse, 0x1 ;  /* 0x00000008110ad211 */ /* 0x0c0fe400078208ff */
[----:B------:R-:W-:Y:S02]  /*6fc0*/  @!P6 LEA R12, P2, R16, R8, 0x1 ;  /* 0x00000008100ce211 */ /* 0x000fe400078408ff */
[----:B-1----:R-:W-:Y:S01]  /*6fd0*/  @!P3 IMAD.WIDE R4, R2, 0x2, R8 ;  /* 0x000000020204b825 */ /* 0x002fe200078e0208 */
[-C--:B------:R-:W-:Y:S02]  /*6fe0*/  @!P4 LEA.HI.X R7, R18, R9.reuse, R214, 0x1, P0 ;  /* 0x000000091207c211 */ /* 0x080fe400000f0cd6 */
[-C--:B------:R-:W-:Y:S02]  /*6ff0*/  @!P5 LEA.HI.X R11, R17, R9.reuse, R213, 0x1, P1 ;  /* 0x00000009110bd211 */ /* 0x080fe400008f0cd5 */
[----:B--2---:R-:W-:Y:S01]  /*7000*/  @!P6 LEA.HI.X R13, R16, R9, R212, 0x1, P2 ;  /* 0x00000009100de211 */ /* 0x004fe200010f0cd4 */
[----:B------:R0:W-:Y:S04]  /*7010*/  @!P3 ST.E.128 desc[UR48][R4.64], R52 ;  /* 0x000000340400b985 */ /* 0x0001e8000c101d30 */
[----:B------:R0:W-:Y:S04]  /*7020*/  @!P4 ST.E.128 desc[UR48][R6.64], R68 ;  /* 0x000000440600c985 */ /* 0x0001e8000c101d30 */
[----:B------:R0:W-:Y:S04]  /*7030*/  @!P5 ST.E.128 desc[UR48][R10.64], R104 ;  /* 0x000000680a00d985 */ /* 0x0001e8000c101d30 */
[----:B------:R0:W-:Y:S02]  /*7040*/  @!P6 ST.E.128 desc[UR48][R12.64], R120 ;  /* 0x000000780c00e985 */ /* 0x0001e4000c101d30 */
.L_x_38:
[----:B------:R-:W-:Y:S05]  /*7050*/  BSYNC B0 ;  /* 0x0000000000007941 */ /* 0x000fea0003800000 */
.L_x_37:
[----:B------:R-:W5:Y:S02]  /*7060*/  LDC R0, c[0x0][0xc34] ;  /* 0x00030d00ff007b82 */ /* 0x000f640000000800 */
[----:B-----5:R-:W-:-:S13]  /*7070*/  ISETP.LE.AND P0, PT, R0, UR45, PT ;  /* 0x0000002d00007c0c */ /* 0x020fda000bf03270 */
[----:B------:R-:W-:Y:S05]  /*7080*/  @!P0 BRA `(.L_x_39) ;  /* 0xffffff9c00148947 */ /* 0x000fea000383ffff */
[----:B------:R-:W-:Y:S05]  /*7090*/  EXIT ;  /* 0x000000000000794d */ /* 0x000fea0003800000 */
.L_x_5:
[----:B------:R-:W-:-:S08]  /*70a0*/  NOP ;  /* 0x0000000000007918 */ /* 0x000fd00000000000 */
[----:B------:R-:W0:-:S00]  /*70b0*/  USETMAXREG.DEALLOC.CTAPOOL 0x28 ;  /* 0x00000028000079c8 */ /* 0x000e0000080e0500 */
[----:B------:R-:W1:Y:S01]  /*70c0*/  S2UR UR11, SR_CTAID.X ;  /* 0x00000000000b79c3 */ /* 0x000e620000002500 */
[----:B0-----:R-:W-:Y:S02]  /*70d0*/  IMAD.MOV.U32 R0, RZ, RZ, 0x1 ;  /* 0x00000001ff007424 */ /* 0x001fe400078e00ff */
[----:B------:R-:W-:Y:S02]  /*70e0*/  IMAD.MOV.U32 R17, RZ, RZ, RZ ;  /* 0x000000ffff117224 */ /* 0x000fe400078e00ff */
[----:B------:R-:W-:-:S03]  /*70f0*/  IMAD.MOV.U32 R27, RZ, RZ, 0x1 ;  /* 0x00000001ff1b7424 */ /* 0x000fc600078e00ff */
[----:B------:R-:W1:Y:S02]  /*7100*/  LDC R2, c[0x0][0xc34] ;  /* 0x00030d00ff027b82 */ /* 0x000e640000000800 */
[----:B-1----:R-:W-:-:S13]  /*7110*/  ISETP.LE.AND P0, PT, R2, UR11, PT ;  /* 0x0000000b02007c0c */ /* 0x002fda000bf03270 */
[----:B------:R-:W-:Y:S05]  /*7120*/  @P0 BRA `(.L_x_40) ;  /* 0x0000003800700947 */ /* 0x000fea0003800000 */
[----:B------:R-:W-:Y:S01]  /*7130*/  IMAD.SHL.U32 R31, R19, 0x8, RZ ;  /* 0x00000008131f7824 */ /* 0x000fe200078e00ff */
[----:B------:R-:W-:Y:S01]  /*7140*/  ULDC.64 UR4, c[0x0][0x418] ;  /* 0x0001060000047ab9 */ /* 0x000fe20000000a00 */
[----:B------:R-:W-:Y:S01]  /*7150*/  ULDC UR9, c[0x0][0x320] ;  /* 0x0000c80000097ab9 */ /* 0x000fe20000000800 */
[----:B------:R-:W-:Y:S01]  /*7160*/  UISETP.NE.U32.AND UP0, UPT, UR4, URZ, UPT ;  /* 0x0000003f0400728c */ /* 0x000fe2000bf05070 */
[----:B------:R-:W0:Y:S01]  /*7170*/  S2UR UR8, SR_CgaCtaId ;  /* 0x00000000000879c3 */ /* 0x000e220000008800 */
[----:B------:R-:W-:Y:S01]  /*7180*/  LOP3.LUT R5, R31, 0x38, RZ, 0xc0, !PT ;  /* 0x000000381f057812 */ /* 0x000fe200078ec0ff */
[----:B------:R-:W-:Y:S01]  /*7190*/  ULDC UR4, c[0x0][0x424] ;  /* 0x0001090000047ab9 */ /* 0x000fe20000000800 */
[----:B------:R-:W-:Y:S01]  /*71a0*/  UISETP.NE.AND.EX UP0, UPT, UR5, URZ, UPT, UP0 ;  /* 0x0000003f0500728c */ /* 0x000fe2000bf05300 */
[----:B------:R-:W-:Y:S01]  /*71b0*/  LOP3.LUT R16, R16, 0xffffffef, RZ, 0xc0, !PT ;  /* 0xffffffef10107812 */ /* 0x000fe200078ec0ff */
[----:B------:R-:W-:Y:S01]  /*71c0*/  ULDC.64 UR6, c[0x0][0x2f0] ;  /* 0x0000bc0000067ab9 */ /* 0x000fe20000000a00 */
[C---:B------:R-:W-:Y:S01]  /*71d0*/  LOP3.LUT R0, R5.reuse, 0x40, RZ, 0xfc, !PT ;  /* 0x0000004005007812 */ /* 0x040fe200078efcff */
[----:B------:R-:W-:Y:S01]  /*71e0*/  USEL UR4, UR4, 0x1, UP0 ;  /* 0x0000000104047887 */ /* 0x000fe20008000000 */
[C---:B------:R-:W-:Y:S01]  /*71f0*/  LOP3.LUT R2, R5.reuse, 0x80, RZ, 0xfc, !PT ;  /* 0x0000008005027812 */ /* 0x040fe200078efcff */
[----:B------:R-:W-:Y:S01]  /*7200*/  UMOV UR37, 0x400 ;  /* 0x0000040000257882 */ /* 0x000fe20000000000 */
[----:B------:R-:W-:Y:S01]  /*7210*/  ISETP.GE.AND P2, PT, R0, UR9, PT ;  /* 0x0000000900007c0c */ /* 0x000fe2000bf46270 */
[----:B------:R-:W-:Y:S01]  /*7220*/  UIMAD UR36, UR4, UR6, URZ ;  /* 0x00000006042472a4 */ /* 0x000fe2000f8e023f */
[----:B------:R-:W-:Y:S01]  /*7230*/  ISETP.GE.AND P1, PT, R2, UR9, PT ;  /* 0x0000000902007c0c */ /* 0x000fe2000bf26270 */
[----:B------:R1:W-:Y:S01]  /*7240*/  STL [R1+0x4], RZ ;  /* 0x000004ff01007387 */ /* 0x0003e20000100800 */
[C---:B------:R-:W-:Y:S01]  /*7250*/  ISETP.GE.AND P3, PT, R5.reuse, UR9, PT ;  /* 0x0000000905007c0c */ /* 0x040fe2000bf66270 */
[----:B------:R-:W-:Y:S01]  /*7260*/  UIADD3 UR4, UR36, 0x5f, URZ ;  /* 0x0000005f24047890 */ /* 0x000fe2000fffe03f */
[----:B------:R-:W-:Y:S01]  /*7270*/  LOP3.LUT R0, R5, 0xc0, RZ, 0xfc, !PT ;  /* 0x000000c005007812 */ /* 0x000fe200078efcff */
[----:B------:R-:W-:Y:S01]  /*7280*/  ULDC UR10, c[0x0][0x2b8] ;  /* 0x0000ae00000a7ab9 */ /* 0x000fe20000000800 */
[----:B------:R-:W-:Y:S01]  /*7290*/  SHF.R.U32.HI R36, RZ, 0x3, R19 ;  /* 0x00000003ff247819 */ /* 0x000fe20000011613 */
[----:B------:R-:W-:Y:S01]  /*72a0*/  UIMAD.WIDE UR4, UR4, 0x2aaaaaab, URZ ;  /* 0x2aaaaaab040478a5 */ /* 0x000fe2000f8e023f */
[----:B------:R-:W-:Y:S01]  /*72b0*/  ISETP.GE.AND P0, PT, R0, UR9, PT ;  /* 0x0000000900007c0c */ /* 0x000fe2000bf06270 */
[----:B------:R-:W-:Y:S01]  /*72c0*/  IMAD.U32 R37, RZ, RZ, UR11 ;  /* 0x0000000bff257e24 */ /* 0x000fe2000f8e00ff */
[----:B------:R-:W-:Y:S01]  /*72d0*/  SEL R4, RZ, 0x1, P3 ;  /* 0x00000001ff047807 */ /* 0x000fe20001800000 */
[----:B------:R-:W-:Y:S01]  /*72e0*/  USHF.R.U32.HI UR6, URZ, 0x1f, UR5 ;  /* 0x0000001f3f067899 */ /* 0x000fe20008011605 */
[----:B------:R-:W-:Y:S01]  /*72f0*/  @P2 LOP3.LUT R16, R16, 0x10, RZ, 0xfc, !PT ;  /* 0x0000001010102812 */ /* 0x000fe200078efcff */
[----:B0-----:R-:W-:Y:S01]  /*7300*/  ULEA UR37, UR8, UR37, 0x18 ;  /* 0x0000002508257291 */ /* 0x001fe2000f8ec03f */
[----:B------:R-:W-:Y:S01]  /*7310*/  SEL R2, RZ, 0x2, P2 ;  /* 0x00000002ff027807 */ /* 0x000fe20001000000 */
[----:B------:R-:W-:Y:S01]  /*7320*/  ULEA.HI.SX32 UR6, UR5, UR6, 0x1c ;  /* 0x0000000605067291 */ /* 0x000fe2000f8fe23f */
[----:B------:R-:W-:Y:S01]  /*7330*/  LOP3.LUT R16, R16, 0xfffffff7, RZ, 0xc0, !PT ;  /* 0xfffffff710107812 */ /* 0x000fe200078ec0ff */
[----:B------:R-:W-:Y:S01]  /*7340*/  IMAD.MOV.U32 R27, RZ, RZ, 0x1 ;  /* 0x00000001ff1b7424 */ /* 0x000fe200078e00ff */
[----:B------:R-:W-:Y:S01]  /*7350*/  SEL R3, RZ, 0x4, P1 ;  /* 0x00000004ff037807 */ /* 0x000fe20000800000 */
[----:B------:R-:W-:Y:S01]  /*7360*/  UIADD3 UR5, UR6, -0x1, URZ ;  /* 0xffffffff06057890 */ /* 0x000fe2000fffe03f */
[----:B------:R-:W-:Y:S01]  /*7370*/  @P1 LOP3.LUT R16, R16, 0x8, RZ, 0xfc, !PT ;  /* 0x0000000810101812 */ /* 0x000fe200078efcff */
[----:B------:R-:W-:Y:S01]  /*7380*/  ULDC UR39, c[0x0][0x448] ;  /* 0x0001120000277ab9 */ /* 0x000fe20000000800 */
[----:B------:R-:W-:Y:S01]  /*7390*/  LOP3.LUT R36, R36, 0xf, RZ, 0xc0, !PT ;  /* 0x0000000f24247812 */ /* 0x000fe200078ec0ff */
[----:B------:R-:W-:Y:S01]  /*73a0*/  UIMAD UR8, UR5, -0x60, UR36 ;  /* 0xffffffa0050878a4 */ /* 0x000fe2000f8e0224 */
[----:B------:R-:W-:Y:S01]  /*73b0*/  LOP3.LUT R16, R16, 0xfffffffd, RZ, 0xc0, !PT ;  /* 0xfffffffd10107812 */ /* 0x000fe200078ec0ff */
[----:B------:R-:W-:Y:S01]  /*73c0*/  ULDC UR4, c[0x0][0x288] ;  /* 0x0000a20000047ab9 */ /* 0x000fe20000000800 */
[----:B------:R-:W-:Y:S01]  /*73d0*/  IADD3 R3, R3, R2, R4 ;  /* 0x0000000203037210 */ /* 0x000fe20007ffe004 */
[----:B------:R-:W-:Y:S01]  /*73e0*/  ULOP3.LUT UR41, UR38, 0x2, URZ, 0xfc, !UPT ;  /* 0x0000000226297892 */ /* 0x000fe2000f8efc3f */
[----:B------:R-:W-:Y:S01]  /*73f0*/  @P3 LOP3.LUT R16, R16, 0x2, RZ, 0xfc, !PT ;  /* 0x0000000210103812 */ /* 0x000fe200078efcff */
[----:B------:R-:W-:Y:S01]  /*7400*/  ULDC UR42, c[0x0][0xc] ;  /* 0x00000300002a7ab9 */ /* 0x000fe20000000800 */
[----:B------:R-:W-:Y:S01]  /*7410*/  SEL R2, RZ, 0x8, P0 ;  /* 0x00000008ff027807 */ /* 0x000fe20000000000 */
[----:B------:R-:W-:Y:S01]  /*7420*/  UIMAD UR39, UR39, UR4, URZ ;  /* 0x00000004272772a4 */ /* 0x000fe2000f8e023f */
[----:B------:R-:W-:Y:S01]  /*7430*/  LOP3.LUT R16, R16, 0xfffffffb, RZ, 0xc0, !PT ;  /* 0xfffffffb10107812 */ /* 0x000fe200078ec0ff */
[----:B------:R-:W-:Y:S01]  /*7440*/  UIADD3 UR40, UR6, -0x2, URZ ;  /* 0xfffffffe06287890 */ /* 0x000fe2000fffe03f */
[----:B------:R-:W-:Y:S01]  /*7450*/  IADD3 R34, -R36, UR8, RZ ;  /* 0x0000000824227c10 */ /* 0x000fe2000fffe1ff */
[----:B------:R-:W-:Y:S01]  /*7460*/  IMAD.IADD R2, R2, 0x1, R3 ;  /* 0x0000000102027824 */ /* 0x000fe200078e0203 */
[----:B------:R-:W-:Y:S01]  /*7470*/  @P0 LOP3.LUT R16, R16, 0x4, RZ, 0xfc, !PT ;  /* 0x0000000410100812 */ /* 0x000fe200078efcff */
[----:B------:R-:W-:Y:S01]  /*7480*/  IMAD.SHL.U32 R3, R19, 0x10, RZ ;  /* 0x0000001013037824 */ /* 0x000fe200078e00ff */
[----:B------:R-:W-:-:S02]  /*7490*/  ISETP.GE.AND P0, PT, R5, UR9, PT ;  /* 0x0000000905007c0c */ /* 0x000fc4000bf06270 */
[----:B------:R-:W-:Y:S02]  /*74a0*/  LOP3.LUT R35, R35, 0xfffffffb, RZ, 0xc0, !PT ;  /* 0xfffffffb23237812 */ /* 0x000fe400078ec0ff */
[C---:B------:R-:W-:Y:S02]  /*74b0*/  ISETP.LT.OR P3, PT, R34.reuse, 0x1, P0 ;  /* 0x000000012200780c */ /* 0x040fe40000761670 */
[C---:B------:R-:W-:Y:S02]  /*74c0*/  ISETP.LT.OR P2, PT, R34.reuse, 0x11, P0 ;  /* 0x000000112200780c */ /* 0x040fe40000741670 */
[----:B------:R-:W-:Y:S02]  /*74d0*/  ISETP.LT.OR P1, PT, R34, 0x21, P0 ;  /* 0x000000212200780c */ /* 0x000fe40000721670 */
[----:B------:R-:W-:Y:S02]  /*74e0*/  LOP3.LUT R16, R16, 0xefffffff, RZ, 0xc0, !PT ;  /* 0xefffffff10107812 */ /* 0x000fe400078ec0ff */
[----:B------:R-:W-:-:S02]  /*74f0*/  LOP3.LUT R0, R31, 0x1f8, RZ, 0xc0, !PT ;  /* 0x000001f81f007812 */ /* 0x000fc400078ec0ff */
[----:B------:R-:W-:Y:S01]  /*7500*/  LOP3.LUT R28, R36, 0x70, R3, 0xf8, !PT ;  /* 0x00000070241c7812 */ /* 0x000fe200078ef803 */
[----:B------:R-:W-:Y:S01]  /*7510*/  IMAD.U32 R3, RZ, RZ, UR5 ;  /* 0x00000005ff037e24 */ /* 0x000fe2000f8e00ff */
[----:B------:R-:W-:Y:S02]  /*7520*/  LOP3.LUT R0, R0, 0x38, R19, 0x78, !PT ;  /* 0x0000003800007812 */ /* 0x000fe400078e7813 */
[----:B------:R-:W-:Y:S02]  /*7530*/  @P3 LOP3.LUT R35, R35, 0x4, RZ, 0xfc, !PT ;  /* 0x0000000423233812 */ /* 0x000fe400078efcff */
[----:B------:R-:W-:Y:S02]  /*7540*/  ISETP.LT.OR P3, PT, R34, 0x31, P0 ;  /* 0x000000312200780c */ /* 0x000fe40000761670 */
[----:B------:R-:W-:Y:S02]  /*7550*/  LOP3.LUT R35, R35, 0xfffffffd, RZ, 0xc0, !PT ;  /* 0xfffffffd23237812 */ /* 0x000fe400078ec0ff */
[----:B------:R-:W-:Y:S01]  /*7560*/  LOP3.LUT R31, R0, 0x200, R31, 0xf8, !PT ;  /* 0x00000200001f7812 */ /* 0x000fe200078ef81f */
[----:B------:R-:W-:Y:S01]  /*7570*/  IMAD R0, R3, 0x60, R28 ;  /* 0x0000006003007824 */ /* 0x000fe200078e021c */
[----:B------:R-:W-:-:S02]  /*7580*/  @P2 LOP3.LUT R35, R35, 0x2, RZ, 0xfc, !PT ;  /* 0x0000000223232812 */ /* 0x000fc400078efcff */
[C---:B------:R-:W-:Y:S02]  /*7590*/  ISETP.LT.OR P2, PT, R34.reuse, 0x41, P0 ;  /* 0x000000412200780c */ /* 0x040fe40000741670 */
[----:B------:R-:W-:Y:S01]  /*75a0*/  LOP3.LUT R35, R35, 0xfffffffe, RZ, 0xc0, !PT ;  /* 0xfffffffe23237812 */ /* 0x000fe200078ec0ff */
[----:B------:R1:W-:Y:S01]  /*75b0*/  STL [R1+0x8], R0 ;  /* 0x0000080001007387 */ /* 0x0003e20000100800 */
[----:B------:R-:W-:Y:S02]  /*75c0*/  MOV R17, RZ ;  /* 0x000000ff00117202 */ /* 0x000fe40000000f00 */
[----:B------:R-:W-:Y:S02]  /*75d0*/  @P1 LOP3.LUT R35, R35, 0x1, RZ, 0xfc, !PT ;  /* 0x0000000123231812 */ /* 0x000fe400078efcff */
[----:B------:R-:W-:Y:S02]  /*75e0*/  ISETP.LT.OR P1, PT, R34, 0x51, P0 ;  /* 0x000000512200780c */ /* 0x000fe40000721670 */
[----:B------:R-:W-:-:S02]  /*75f0*/  LOP3.LUT P0, RZ, R2, 0x2, RZ, 0xc0, !PT ;  /* 0x0000000202ff7812 */ /* 0x000fc4000780c0ff */
[----:B------:R-:W-:Y:S02]  /*7600*/  @P3 LOP3.LUT R16, R16, 0x10000000, RZ, 0xfc, !PT ;  /* 0x1000000010103812 */ /* 0x000fe400078efcff */
[----:B------:R-:W-:Y:S02]  /*7610*/  ISETP.LT.OR P3, PT, R34, 0x1, !P0 ;  /* 0x000000012200780c */ /* 0x000fe40004761670 */
[----:B------:R-:W-:Y:S02]  /*7620*/  LOP3.LUT R16, R16, 0xffbfffff, RZ, 0xc0, !PT ;  /* 0xffbfffff10107812 */ /* 0x000fe400078ec0ff */
[----:B------:R-:W-:Y:S02]  /*7630*/  LOP3.LUT R35, R35, 0xffffffbf, RZ, 0xc0, !PT ;  /* 0xffffffbf23237812 */ /* 0x000fe400078ec0ff */
[----:B------:R-:W-:Y:S02]  /*7640*/  @P2 LOP3.LUT R16, R16, 0x400000, RZ, 0xfc, !PT ;  /* 0x0040000010102812 */ /* 0x000fe400078efcff */
[----:B------:R-:W-:-:S02]  /*7650*/  ISETP.LT.OR P2, PT, R34, 0x11, !P0 ;  /* 0x000000112200780c */ /* 0x000fc40004741670 */
[----:B------:R-:W-:Y:S02]  /*7660*/  LOP3.LUT R16, R16, 0x7fffffff, RZ, 0xc0, !PT ;  /* 0x7fffffff10107812 */ /* 0x000fe400078ec0ff */
[----:B------:R-:W-:Y:S02]  /*7670*/  @P1 LOP3.LUT R35, R35, 0x40, RZ, 0xfc, !PT ;  /* 0x0000004023231812 */ /* 0x000fe400078efcff */
[----:B------:R-:W-:Y:S02]  /*7680*/  @P3 LOP3.LUT R16, R16, 0x80000000, RZ, 0xfc, !PT ;  /* 0x8000000010103812 */ /* 0x000fe400078efcff */
[----:B------:R-:W-:Y:S02]  /*7690*/  ISETP.LT.OR P1, PT, R34, 0x21, !P0 ;  /* 0x000000212200780c */ /* 0x000fe40004721670 */
[----:B------:R-:W-:Y:S02]  /*76a0*/  LOP3.LUT R16, R16, 0xbfffffff, RZ, 0xc0, !PT ;  /* 0xbfffffff10107812 */ /* 0x000fe400078ec0ff */
[----:B------:R-:W-:-:S02]  /*76b0*/  ISETP.LT.OR P3, PT, R34, 0x31, !P0 ;  /* 0x000000312200780c */ /* 0x000fc40004761670 */
[----:B------:R-:W-:Y:S02]  /*76c0*/  @P2 LOP3.LUT R16, R16, 0x40000000, RZ, 0xfc, !PT ;  /* 0x4000000010102812 */ /* 0x000fe400078efcff */
[----:B------:R-:W-:Y:S02]  /*76d0*/  ISETP.LT.OR P2, PT, R34, 0x41, !P0 ;  /* 0x000000412200780c */ /* 0x000fe40004741670 */
[----:B------:R-:W-:Y:S02]  /*76e0*/  LOP3.LUT R16, R16, 0xdfffffff, RZ, 0xc0, !PT ;  /* 0xdfffffff10107812 */ /* 0x000fe400078ec0ff */
[----:B------:R-:W-:Y:S02]  /*76f0*/  LOP3.LUT R35, R35, 0xffffffdf, RZ, 0xc0, !PT ;  /* 0xffffffdf23237812 */ /* 0x000fe400078ec0ff */
[----:B------:R-:W-:Y:S02]  /*7700*/  @P1 LOP3.LUT R16, R16, 0x20000000, RZ, 0xfc, !PT ;  /* 0x2000000010101812 */ /* 0x000fe400078efcff */
[----:B------:R-:W-:-:S02]  /*7710*/  ISETP.LT.OR P1, PT, R34, 0x51, !P0 ;  /* 0x000000512200780c */ /* 0x000fc40004721670 */
[----:B------:R-:W-:Y:S02]  /*7720*/  LOP3.LUT R16, R16, 0xf7ffffff, RZ, 0xc0, !PT ;  /* 0xf7ffffff10107812 */ /* 0x000fe400078ec0ff */
[----:B------:R-:W-:Y:S02]  /*7730*/  LOP3.LUT P0, RZ, R2, 0x4, RZ, 0xc0, !PT ;  /* 0x0000000402ff7812 */ /* 0x000fe4000780c0ff */
[----:B------:R-:W-:Y:S02]  /*7740*/  @P3 LOP3.LUT R16, R16, 0x8000000, RZ, 0xfc, !PT ;  /* 0x0800000010103812 */ /* 0x000fe400078efcff */
[----:B------:R-:W-:Y:S02]  /*7750*/  ISETP.LT.OR P3, PT, R34, 0x1, !P0 ;  /* 0x000000012200780c */ /* 0x000fe40004761670 */
[----:B------:R-:W-:Y:S02]  /*7760*/  LOP3.LUT R16, R16, 0xfffdffff, RZ, 0xc0, !PT ;  /* 0xfffdffff10107812 */ /* 0x000fe400078ec0ff */
[----:B------:R-:W-:-:S02]  /*7770*/  LEA R4, R31, UR37, 0x1 ;  /* 0x000000251f047c11 */ /* 0x000fc4000f8e08ff */
[----:B------:R-:W-:Y:S02]  /*7780*/  @P2 LOP3.LUT R16, R16, 0x20000, RZ, 0xfc, !PT ;  /* 0x0002000010102812 */ /* 0x000fe400078efcff */
[----:B------:R-:W-:Y:S02]  /*7790*/  ISETP.LT.OR P2, PT, R34, 0x11, !P0 ;  /* 0x000000112200780c */ /* 0x000fe40004741670 */
[----:B------:R-:W-:Y:S02]  /*77a0*/  LOP3.LUT R16, R16, 0xfbffffff, RZ, 0xc0, !PT ;  /* 0xfbffffff10107812 */ /* 0x000fe400078ec0ff */
[----:B------:R-:W-:Y:S02]  /*77b0*/  @P1 LOP3.LUT R35, R35, 0x20, RZ, 0xfc, !PT ;  /* 0x0000002023231812 */ /* 0x000fe400078efcff */
[----:B------:R-:W-:Y:S02]  /*77c0*/  @P3 LOP3.LUT R16, R16, 0x4000000, RZ, 0xfc, !PT ;  /* 0x0400000010103812 */ /* 0x000fe400078efcff */
[----:B------:R-:W-:-:S02]  /*77d0*/  ISETP.LT.OR P1, PT, R34, 0x21, !P0 ;  /* 0x000000212200780c */ /* 0x000fc40004721670 */
[----:B------:R-:W-:Y:S02]  /*77e0*/  LOP3.LUT R16, R16, 0xfdffffff, RZ, 0xc0, !PT ;  /* 0xfdffffff10107812 */ /* 0x000fe400078ec0ff */
[----:B------:R-:W-:Y:S02]  /*77f0*/  ISETP.LT.OR P3, PT, R34, 0x31, !P0 ;  /* 0x000000312200780c */ /* 0x000fe40004761670 */
[----:B------:R-:W-:Y:S02]  /*7800*/  @P2 LOP3.LUT R16, R16, 0x2000000, RZ, 0xfc, !PT ;  /* 0x0200000010102812 */ /* 0x000fe400078efcff */
[----:B------:R-:W-:Y:S02]  /*7810*/  ISETP.LT.OR P2, PT, R34, 0x41, !P0 ;  /* 0x000000412200780c */ /* 0x000fe40004741670 */
[----:B------:R-:W-:Y:S02]  /*7820*/  LOP3.LUT R16, R16, 0xfeffffff, RZ, 0xc0, !PT ;  /* 0xfeffffff10107812 */ /* 0x000fe400078ec0ff */
[----:B------:R-:W-:-:S02]  /*7830*/  LOP3.LUT R35, R35, 0xffffffef, RZ, 0xc0, !PT ;  /* 0xffffffef23237812 */ /* 0x000fc400078ec0ff */
[----:B------:R-:W-:Y:S02]  /*7840*/  @P1 LOP3.LUT R16, R16, 0x1000000, RZ, 0xfc, !PT ;  /* 0x0100000010101812 */ /* 0x000fe400078efcff */
[----:B------:R-:W-:Y:S02]  /*7850*/  ISETP.LT.OR P1, PT, R34, 0x51, !P0 ;  /* 0x000000512200780c */ /* 0x000fe40004721670 */
[----:B------:R-:W-:Y:S02]  /*7860*/  LOP3.LUT R16, R16, 0xff7fffff, RZ, 0xc0, !PT ;  /* 0xff7fffff10107812 */ /* 0x000fe400078ec0ff */
[----:B------:R-:W-:Y:S02]  /*7870*/  LOP3.LUT P0, RZ, R2, 0x8, RZ, 0xc0, !PT ;  /* 0x0000000802ff7812 */ /* 0x000fe4000780c0ff */
[----:B------:R-:W-:Y:S02]  /*7880*/  @P3 LOP3.LUT R16, R16, 0x800000, RZ, 0xfc, !PT ;  /* 0x0080000010103812 */ /* 0x000fe400078efcff */
[----:B------:R-:W-:-:S02]  /*7890*/  ISETP.LT.OR P3, PT, R34, 0x1, !P0 ;  /* 0x000000012200780c */ /* 0x000fc40004761670 */
[----:B------:R-:W-:-:S03]  /*78a0*/  LOP3.LUT R16, R16, 0xfffeffff, RZ, 0xc0, !PT ;  /* 0xfffeffff10107812 */ /* 0x000fc600078ec0ff */
[----:B------:R-:W-:Y:S02]  /*78b0*/  @P1 LOP3.LUT R35, R35, 0x10, RZ, 0xfc, !PT ;  /* 0x0000001023231812 */ /* 0x000fe400078efcff */
[----:B------:R-:W-:Y:S02]  /*78c0*/  @P2 LOP3.LUT R16, R16, 0x10000, RZ, 0xfc, !PT ;  /* 0x0001000010102812 */ /* 0x000fe400078efcff */
[----:B------:R-:W-:Y:S02]  /*78d0*/  ISETP.LT.OR P2, PT, R34, 0x11, !P0 ;  /* 0x000000112200780c */ /* 0x000fe40004741670 */
[----:B------:R-:W-:Y:S02]  /*78e0*/  LOP3.LUT R16, R16, 0xffdfffff, RZ, 0xc0, !PT ;  /* 0xffdfffff10107812 */ /* 0x000fe400078ec0ff */
[----:B------:R-:W-:Y:S02]  /*78f0*/  ISETP.LT.OR P1, PT, R34, 0x21, !P0 ;  /* 0x000000212200780c */ /* 0x000fe40004721670 */
[----:B------:R-:W-:-:S02]  /*7900*/  @P3 LOP3.LUT R16, R16, 0x200000, RZ, 0xfc, !PT ;  /* 0x0020000010103812 */ /* 0x000fc400078efcff */
[----:B------:R-:W-:Y:S02]  /*7910*/  ISETP.LT.OR P3, PT, R34, 0x31, !P0 ;  /* 0x000000312200780c */ /* 0x000fe40004761670 */
[----:B------:R-:W-:Y:S02]  /*7920*/  LOP3.LUT R16, R16, 0xffefffff, RZ, 0xc0, !PT ;  /* 0xffefffff10107812 */ /* 0x000fe400078ec0ff */
[----:B------:R-:W-:Y:S02]  /*7930*/  LOP3.LUT R35, R35, 0xfffffff7, RZ, 0xc0, !PT ;  /* 0xfffffff723237812 */ /* 0x000fe400078ec0ff */
[----:B------:R-:W-:Y:S02]  /*7940*/  @P2 LOP3.LUT R16, R16, 0x100000, RZ, 0xfc, !PT ;  /* 0x0010000010102812 */ /* 0x000fe400078efcff */
[----:B------:R-:W-:Y:S02]  /*7950*/  ISETP.LT.OR P2, PT, R34, 0x41, !P0 ;  /* 0x000000412200780c */ /* 0x000fe40004741670 */
[----:B------:R-:W-:-:S04]  /*7960*/  LOP3.LUT R16, R16, 0xfff7ffff, RZ, 0xc0, !PT ;  /* 0xfff7ffff10107812 */ /* 0x000fc800078ec0ff */
[----:B------:R-:W-:Y:S02]  /*7970*/  @P1 LOP3.LUT R16, R16, 0x80000, RZ, 0xfc, !PT ;  /* 0x0008000010101812 */ /* 0x000fe400078efcff */
[----:B------:R-:W-:Y:S02]  /*7980*/  ISETP.LT.OR P1, PT, R34, 0x51, !P0 ;  /* 0x000000512200780c */ /* 0x000fe40004721670 */
[----:B------:R-:W-:Y:S02]  /*7990*/  LOP3.LUT R16, R16, 0xfffbffff, RZ, 0xc0, !PT ;  /* 0xfffbffff10107812 */ /* 0x000fe400078ec0ff */
[----:B------:R-:W-:Y:S02]  /*79a0*/  ISETP.GE.AND P0, PT, R0, UR36, PT ;  /* 0x0000002400007c0c */ /* 0x000fe4000bf06270 */
[----:B------:R-:W-:-:S04]  /*79b0*/  @P3 LOP3.LUT R16, R16, 0x40000, RZ, 0xfc, !PT ;  /* 0x0004000010103812 */ /* 0x000fc800078efcff */
[----:B------:R-:W-:-:S03]  /*79c0*/  LOP3.LUT R16, R16, 0xffff7fff, RZ, 0xc0, !PT ;  /* 0xffff7fff10107812 */ /* 0x000fc600078ec0ff */
[----:B------:R-:W-:Y:S02]  /*79d0*/  @P1 LOP3.LUT R35, R35, 0x8, RZ, 0xfc, !PT ;  /* 0x0000000823231812 */ /* 0x000fe400078efcff */
[----:B------:R-:W-:Y:S02]  /*79e0*/  @P2 LOP3.LUT R16, R16, 0x8000, RZ, 0xfc, !PT ;  /* 0x0000800010102812 */ /* 0x000fe400078efcff */
[----:B------:R-:W-:Y:S02]  /*79f0*/  ISETP.LT.U32.AND P2, PT, R28, 0x60, !P0 ;  /* 0x000000601c00780c */ /* 0x000fe40004741070 */
[----:B------:R-:W-:Y:S02]  /*7a00*/  ISETP.GE.AND P1, PT, R34, 0x1, PT ;  /* 0x000000012200780c */ /* 0x000fe40003f26270 */
[----:B------:R-:W-:Y:S02]  /*7a10*/  LOP3.LUT R16, R16, 0xffffff7f, RZ, 0xc0, !PT ;  /* 0xffffff7f10107812 */ /* 0x000fe400078ec0ff */
[----:B------:R-:W-:-:S07]  /*7a20*/  ISETP.GE.AND P0, PT, R34, 0x11, PT ;  /* 0x000000112200780c */ /* 0x000fce0003f06270 */
[----:B------:R-:W-:Y:S02]  /*7a30*/  @P2 LOP3.LUT R16, R16, 0x80, RZ, 0xfc, !PT ;  /* 0x0000008010102812 */ /* 0x000fe400078efcff */
[----:B------:R-:W-:Y:S02]  /*7a40*/  ISETP.GE.AND P2, PT, R34, 0x21, PT ;  /* 0x000000212200780c */ /* 0x000fe40003f46270 */
[----:B------:R-:W-:-:S04]  /*7a50*/  LOP3.LUT R16, R16, 0xffffefff, RZ, 0xc0, !PT ;  /* 0xffffefff10107812 */ /* 0x000fc800078ec0ff */
        /* <DEDUP_REMOVED lines=10> */
[----:B------:R-:W-:Y:S02]  /*7b00*/  ISETP.GE.AND P1, PT, R5, UR7, PT ;  /* 0x0000000705007c0c */ /* 0x000fe4000bf26270 */
[----:B------:R-:W-:-:S04]  /*7b10*/  LOP3.LUT R16, R16, 0xfffffeff, RZ, 0xc0, !PT ;  /* 0xfffffeff10107812 */ /* 0x000fc800078ec0ff */
[----:B------:R-:W-:Y:S02]  /*7b20*/  @P0 LOP3.LUT R16, R16, 0x100, RZ, 0xfc, !PT ;  /* 0x0000010010100812 */ /* 0x000fe400078efcff */
[----:B------:R-:W-:Y:S02]  /*7b30*/  ISETP.GE.AND P0, PT, R5, UR10, PT ;  /* 0x0000000a05007c0c */ /* 0x000fe4000bf06270 */
[----:B------:R-:W-:-:S04]  /*7b40*/  LOP3.LUT R16, R16, 0xffffbfff, RZ, 0xc0, !PT ;  /* 0xffffbfff10107812 */ /* 0x000fc800078ec0ff */
[----:B------:R-:W-:-:S04]  /*7b50*/  @P2 LOP3.LUT R16, R16, 0x4000, RZ, 0xfc, !PT ;  /* 0x0000400010102812 */ /* 0x000fc800078efcff */
[----:B------:R-:W-:-:S04]  /*7b60*/  LOP3.LUT R16, R16, 0xffffdfff, RZ, 0xc0, !PT ;  /* 0xffffdfff10107812 */ /* 0x000fc800078ec0ff */
[----:B------:R-:W-:-:S04]  /*7b70*/  LOP3.LUT R16, R16, 0xfffffffe, RZ, 0xc0, !PT ;  /* 0xfffffffe10107812 */ /* 0x000fc800078ec0ff */
[----:B------:R-:W-:-:S04]  /*7b80*/  @P1 LOP3.LUT R16, R16, 0x1, RZ, 0xfc, !PT ;  /* 0x0000000110101812 */ /* 0x000fc800078efcff */
[----:B-1----:R-:W-:-:S07]  /*7b90*/  @P0 LOP3.LUT R16, R16, 0x2000, RZ, 0xfc, !PT ;  /* 0x0000200010100812 */ /* 0x002fce00078efcff */
.L_x_75:
[----:B0-----:R-:W0:Y:S01]  /*7ba0*/  LDC R0, c[0x0][0xc38] ;  /* 0x00030e00ff007b82 */ /* 0x001e220000000800 */
[----:B------:R-:W-:Y:S01]  /*7bb0*/  IMAD.MOV.U32 R23, RZ, RZ, R37 ;  /* 0x000000ffff177224 */ /* 0x000fe200078e0025 */
[----:B------:R-:W-:Y:S05]  /*7bc0*/  YIELD ;  /* 0x0000000000007946 */ /* 0x000fea0003800000 */
[----:B------:R-:W-:Y:S01]  /*7bd0*/  ULDC.64 UR4, c[0x0][0xa28] ;  /* 0x00028a0000047ab9 */ /* 0x000fe20000000a00 */
[----:B------:R-:W-:Y:S01]  /*7be0*/  IMAD.MOV.U32 R32, RZ, RZ, RZ ;  /* 0x000000ffff207224 */ /* 0x000fe200078e00ff */
[----:B0-----:R-:W-:-:S13]  /*7bf0*/  ISETP.NE.AND P0, PT, R0, 0x1, PT ;  /* 0x000000010000780c */ /* 0x001fda0003f05270 */
[----:B------:R-:W0:Y:S08]  /*7c00*/  @P0 LDC R0, c[0x0][0xc3c] ;  /* 0x00030f00ff000b82 */ /* 0x000e300000000800 */
[----:B-1----:R-:W1:Y:S01]  /*7c10*/  @P0 LDC R3, c[0x0][0xc40] ;  /* 0x00031000ff030b82 */ /* 0x002e620000000800 */
[----:B0-----:R-:W-:-:S05]  /*7c20*/  @P0 IMAD.HI.U32 R0, R37, R0, RZ ;  /* 0x0000000025000227 */ /* 0x001fca00078e00ff */
[----:B-1----:R-:W-:Y:S02]  /*7c30*/  @P0 SHF.R.U32.HI R23, RZ, R3, R0 ;  /* 0x00000003ff170219 */ /* 0x002fe40000011600 */
[----:B------:R-:W0:Y:S03]  /*7c40*/  LDC R0, c[0x0][0xc44] ;  /* 0x00031100ff007b82 */ /* 0x000e260000000800 */
[----:B--2---:R-:W-:Y:S01]  /*7c50*/  IMAD.MOV.U32 R18, RZ, RZ, R23 ;  /* 0x000000ffff127224 */ /* 0x004fe200078e0017 */
[----:B0-----:R-:W-:-:S13]  /*7c60*/  ISETP.NE.AND P0, PT, R0, 0x1, PT ;  /* 0x000000010000780c */ /* 0x001fda0003f05270 */
[----:B------:R-:W0:Y:S02]  /*7c70*/  @P0 LDC.64 R2, c[0x0][0xc48] ;  /* 0x00031200ff020b82 */ /* 0x000e240000000a00 */
[----:B0-----:R-:W-:-:S05]  /*7c80*/  @P0 IMAD.HI.U32 R0, R23, R2, RZ ;  /* 0x0000000217000227 */ /* 0x001fca00078e00ff */
[----:B------:R-:W-:Y:S02]  /*7c90*/  @P0 SHF.R.U32.HI R18, RZ, R3, R0 ;  /* 0x00000003ff120219 */ /* 0x000fe40000011600 */
[----:B------:R-:W-:-:S04]  /*7ca0*/  ISETP.NE.U32.AND P0, PT, RZ, UR4, PT ;  /* 0x00000004ff007c0c */ /* 0x000fc8000bf05070 */
[----:B------:R-:W-:-:S13]  /*7cb0*/  ISETP.NE.AND.EX P0, PT, RZ, UR5, PT, P0 ;  /* 0x00000005ff007c0c */ /* 0x000fda000bf05300 */
[----:B------:R-:W0:Y:S01]  /*7cc0*/  @P0 LDC.64 R2, c[0x0][0xa28] ;  /* 0x00028a00ff020b82 */ /* 0x000e220000000a00 */
[----:B------:R-:W-:-:S04]  /*7cd0*/  UIADD3 UR4, UR37, 0x1c400, URZ ;  /* 0x0001c40025047890 */ /* 0x000fc8000fffe03f */
[----:B------:R-:W-:Y:S01]  /*7ce0*/  ULOP3.LUT UP0, URZ, UR4, 0x3ff, URZ, 0xc0, !UPT ;  /* 0x000003ff043f7892 */ /* 0x000fe2000f80c03f */
[----:B0-----:R-:W-:-:S05]  /*7cf0*/  @P0 IMAD.WIDE R2, R18, 0x4, R2 ;  /* 0x0000000412020825 */ /* 0x001fca00078e0202 */
[----:B------:R0:W5:Y:S01]  /*7d00*/  @P0 LDG.E R32, desc[UR48][R2.64] ;  /* 0x0000003002200981 */ /* 0x000162000c1e1900 */
[----:B------:R-:W-:-:S13]  /*7d10*/  PLOP3.LUT P0, PT, PT, PT, UP0, 0x80, 0x0 ;  /* 0x000000000000781c */ /* 0x000fda0003f0f008 */
[----:B0-----:R-:W-:Y:S05]  /*7d20*/  @!P0 BRA `(.L_x_41) ;  /* 0x0000000000408947 */ /* 0x001fea0003800000 */
[----:B------:R-:W-:Y:S01]  /*7d30*/  MOV R2, 0x0 ;  /* 0x0000000000027802 */ /* 0x000fe20000000f00 */
[----:B------:R-:W-:Y:S01]  /*7d40*/  ULDC.64 UR4, c[0x4][0x98] ;  /* 0x0100260000047ab9 */ /* 0x000fe20000000a00 */
[----:B------:R-:W-:Y:S01]  /*7d50*/  ULDC.64 UR6, c[0x4][0xa0] ;  /* 0x0100280000067ab9 */ /* 0x000fe20000000a00 */
[----:B------:R-:W-:Y:S02]  /*7d60*/  IMAD.U32 R4, RZ, RZ, UR4 ;  /* 0x00000004ff047e24 */ /* 0x000fe4000f8e00ff */
[----:B------:R-:W-:Y:S01]  /*7d70*/  IMAD.U32 R5, RZ, RZ, UR5 ;  /* 0x00000005ff057e24 */ /* 0x000fe2000f8e00ff */
[----:B------:R-:W0:Y:S01]  /*7d80*/  LDC.64 R2, c[0x4][R2] ;  /* 0x0100000002027b82 */ /* 0x000e220000000a00 */
[----:B------:R-:W-:Y:S01]  /*7d90*/  ULDC.64 UR4, c[0x4][0x8] ;  /* 0x0100020000047ab9 */ /* 0x000fe20000000a00 */
[----:B------:R-:W-:Y:S02]  /*7da0*/  IMAD.U32 R6, RZ, RZ, UR6 ;  /* 0x00000006ff067e24 */ /* 0x000fe4000f8e00ff */
[----:B------:R-:W-:-:S02]  /*7db0*/  IMAD.U32 R7, RZ, RZ, UR7 ;  /* 0x00000007ff077e24 */ /* 0x000fc4000f8e00ff */
[----:B------:R-:W-:Y:S02]  /*7dc0*/  IMAD.U32 R10, RZ, RZ, UR4 ;  /* 0x00000004ff0a7e24 */ /* 0x000fe4000f8e00ff */
[----:B------:R-:W-:Y:S02]  /*7dd0*/  IMAD.U32 R11, RZ, RZ, UR5 ;  /* 0x00000005ff0b7e24 */ /* 0x000fe4000f8e00ff */
[----:B------:R-:W-:Y:S02]  /*7de0*/  IMAD.MOV.U32 R8, RZ, RZ, 0x70 ;  /* 0x00000070ff087424 */ /* 0x000fe400078e00ff */
[----:B------:R-:W-:Y:S02]  /*7df0*/  IMAD.MOV.U32 R12, RZ, RZ, 0x1 ;  /* 0x00000001ff0c7424 */ /* 0x000fe400078e00ff */
[----:B------:R-:W-:-:S07]  /*7e00*/  IMAD.MOV.U32 R13, RZ, RZ, RZ ;  /* 0x000000ffff0d7224 */ /* 0x000fce00078e00ff */
[----:B------:R-:W-:-:S07]  /*7e10*/  LEPC R20, `(.L_x_41) ;  /* 0x000000001014794e */ /* 0x000fce0000000000 */
[----:B0----5:R-:W-:Y:S05]  /*7e20*/  CALL.ABS.NOINC R2 ;  /* 0x0000000002007343 */ /* 0x021fea0003c00000 */
.L_x_41:
[----:B------:R-:W-:-:S04]  /*7e30*/  UIADD3 UR4, UR37, 0x400, URZ ;  /* 0x0000040025047890 */ /* 0x000fc8000fffe03f */
[----:B------:R-:W-:-:S06]  /*7e40*/  ULOP3.LUT UP0, URZ, UR4, 0x3ff, URZ, 0xc0, !UPT ;  /* 0x000003ff043f7892 */ /* 0x000fcc000f80c03f */
[----:B------:R-:W-:-:S13]  /*7e50*/  PLOP3.LUT P0, PT, PT, PT, UP0, 0x80, 0x0 ;  /* 0x000000000000781c */ /* 0x000fda0003f0f008 */
[----:B------:R-:W-:Y:S05]  /*7e60*/  @!P0 BRA `(.L_x_42) ;  /* 0x00000000007c8947 */ /* 0x000fea0003800000 */
[----:B------:R-:W-:Y:S01]  /*7e70*/  MOV R19, 0x0 ;  /* 0x0000000000137802 */ /* 0x000fe20000000f00 */
[----:B------:R-:W-:Y:S01]  /*7e80*/  ULDC.64 UR4, c[0x4][0x98] ;  /* 0x0100260000047ab9 */ /* 0x000fe20000000a00 */
[----:B------:R-:W-:Y:S01]  /*7e90*/  ULDC.64 UR6, c[0x4][0xa0] ;  /* 0x0100280000067ab9 */ /* 0x000fe20000000a00 */
[----:B------:R-:W-:Y:S01]  /*7ea0*/  IMAD.U32 R4, RZ, RZ, UR4 ;  /* 0x00000004ff047e24 */ /* 0x000fe2000f8e00ff */
[----:B------:R0:W1:Y:S01]  /*7eb0*/  LDC.64 R2, c[0x4][R19] ;  /* 0x0100000013027b82 */ /* 0x0000620000000a00 */
[----:B------:R-:W-:Y:S01]  /*7ec0*/  IMAD.U32 R5, RZ, RZ, UR5 ;  /* 0x00000005ff057e24 */ /* 0x000fe2000f8e00ff */
[----:B------:R-:W-:Y:S01]  /*7ed0*/  ULDC.64 UR4, c[0x4][0x10] ;  /* 0x0100040000047ab9 */ /* 0x000fe20000000a00 */
[----:B------:R-:W-:Y:S01]  /*7ee0*/  IMAD.U32 R6, RZ, RZ, UR6 ;  /* 0x00000006ff067e24 */ /* 0x000fe2000f8e00ff */
[----:B------:R-:W-:Y:S01]  /*7ef0*/  MOV R11, UR5 ;  /* 0x00000005000b7c02 */ /* 0x000fe20008000f00 */
[----:B------:R-:W-:Y:S02]  /*7f00*/  IMAD.U32 R7, RZ, RZ, UR7 ;  /* 0x00000007ff077e24 */ /* 0x000fe4000f8e00ff */
[----:B------:R-:W-:-:S02]  /*7f10*/  IMAD.U32 R10, RZ, RZ, UR4 ;  /* 0x00000004ff0a7e24 */ /* 0x000fc4000f8e00ff */
[----:B------:R-:W-:Y:S02]  /*7f20*/  IMAD.MOV.U32 R8, RZ, RZ, 0x70 ;  /* 0x00000070ff087424 */ /* 0x000fe400078e00ff */
[----:B------:R-:W-:Y:S02]  /*7f30*/  IMAD.MOV.U32 R12, RZ, RZ, 0x1 ;  /* 0x00000001ff0c7424 */ /* 0x000fe400078e00ff */
[----:B0-----:R-:W-:-:S07]  /*7f40*/  IMAD.MOV.U32 R13, RZ, RZ, RZ ;  /* 0x000000ffff0d7224 */ /* 0x001fce00078e00ff */
[----:B------:R-:W-:-:S07]  /*7f50*/  LEPC R20, `(.L_x_43) ;  /* 0x000000001014794e */ /* 0x000fce0000000000 */
[----:B-1---5:R-:W-:Y:S05]  /*7f60*/  CALL.ABS.NOINC R2 ;  /* 0x0000000002007343 */ /* 0x022fea0003c00000 */
.L_x_43:
[----:B------:R0:W1:Y:S01]  /*7f70*/  LDC.64 R2, c[0x4][R19] ;  /* 0x0100000013027b82 */ /* 0x0000620000000a00 */
[----:B------:R-:W-:Y:S01]  /*7f80*/  ULDC.64 UR4, c[0x4][0x98] ;  /* 0x0100260000047ab9 */ /* 0x000fe20000000a00 */
[----:B------:R-:W-:Y:S01]  /*7f90*/  ULDC.64 UR6, c[0x4][0xa0] ;  /* 0x0100280000067ab9 */ /* 0x000fe20000000a00 */
[----:B------:R-:W-:Y:S02]  /*7fa0*/  IMAD.U32 R4, RZ, RZ, UR4 ;  /* 0x00000004ff047e24 */ /* 0x000fe4000f8e00ff */
        /* <DEDUP_REMOVED lines=11> */
.L_x_42:
[----:B------:R-:W-:Y:S01]  /*8060*/  ULDC.64 UR4, c[0x0][0x9f8] ;  /* 0x00027e0000047ab9 */ /* 0x000fe20000000a00 */
[--C-:B------:R-:W-:Y:S01]  /*8070*/  IMAD.MOV.U32 R30, RZ, RZ, R18.reuse ;  /* 0x000000ffff1e7224 */ /* 0x100fe200078e0012 */
[----:B------:R-:W-:Y:S01]  /*8080*/  ISETP.NE.U32.AND P0, PT, RZ, UR4, PT ;  /* 0x00000004ff007c0c */ /* 0x000fe2000bf05070 */
[----:B------:R-:W0:Y:S01]  /*8090*/  LDC R8, c[0x0][0x430] ;  /* 0x00010c00ff087b82 */ /* 0x000e220000000800 */
[----:B------:R-:W-:Y:S01]  /*80a0*/  IMAD.MOV R0, RZ, RZ, -R18 ;  /* 0x000000ffff007224 */ /* 0x000fe200078e0a12 */
[----:B------:R-:W-:Y:S01]  /*80b0*/  ULDC UR4, c[0x0][0xc44] ;  /* 0x0003110000047ab9 */ /* 0x000fe20000000800 */
[----:B------:R-:W-:-:S13]  /*80c0*/  ISETP.NE.AND.EX P0, PT, RZ, UR5, PT, P0 ;  /* 0x00000005ff007c0c */ /* 0x000fda000bf05300 */
[----:B------:R-:W1:Y:S02]  /*80d0*/  @P0 LDC.64 R2, c[0x0][0x9f8] ;  /* 0x00027e00ff020b82 */ /* 0x000e640000000a00 */
[----:B-1----:R-:W-:-:S05]  /*80e0*/  @P0 IMAD.WIDE R2, R18, 0x4, R2 ;  /* 0x0000000412020825 */ /* 0x002fca00078e0202 */
[----:B------:R1:W5:Y:S01]  /*80f0*/  @P0 LDG.E R30, desc[UR48][R2.64] ;  /* 0x00000030021e0981 */ /* 0x000362000c1e1900 */
[----:B------:R-:W-:Y:S01]  /*8100*/  UMOV UR5, 0xffffffff ;  /* 0xffffffff00057882 */ /* 0x000fe20000000000 */
[----:B------:R-:W-:Y:S02]  /*8110*/  IMAD R19, R0, UR4, R23 ;  /* 0x0000000400137c24 */ /* 0x000fe4000f8e0217 */
[----:B0-----:R-:W-:Y:S05]  /*8120*/  BRA.DIV UR5, `(.L_x_44) ;  /* 0x0000002e05c47947 */ /* 0x001fea000b800000 */
.L_x_92:
[----:B------:R-:W2:Y:S01]  /*8130*/  LDL R4, [R1+0x8] ;  /* 0x0000080001047983 */ /* 0x000ea20000100800 */
[----:B------:R-:W-:Y:S02]  /*8140*/  ISETP.NE.AND P0, PT, R8, 0x1, PT ;  /* 0x000000010800780c */ /* 0x000fe40003f05270 */
[C---:B------:R-:W-:Y:S02]  /*8150*/  LOP3.LUT P1, RZ, R16.reuse, 0x80, RZ, 0xc0, !PT ;  /* 0x0000008010ff7812 */ /* 0x040fe4000782c0ff */
[----:B-----5:R-:W-:Y:S02]  /*8160*/  SHF.R.S32.HI R33, RZ, 0x1f, R30 ;  /* 0x0000001fff217819 */ /* 0x020fe4000001141e */
[----:B------:R-:W-:Y:S02]  /*8170*/  LOP3.LUT R16, R16, 0xffffffbf, RZ, 0xc0, !PT ;  /* 0xffffffbf10107812 */ /* 0x000fe400078ec0ff */
[----:B------:R-:W-:-:S05]  /*8180*/  MOV R24, RZ ;  /* 0x000000ff00187202 */ /* 0x000fca0000000f00 */
[----:B------:R-:W0:Y:S01]  /*8190*/  @P0 LDC R0, c[0x0][0x434] ;  /* 0x00010d00ff000b82 */ /* 0x000e220000000800 */
[----:B------:R-:W-:-:S07]  /*81a0*/  @P0 LOP3.LUT R16, R16, 0x40, RZ, 0xfc, !PT ;  /* 0x0000004010100812 */ /* 0x000fce00078efcff */
[----:B-1----:R-:W1:Y:S08]  /*81b0*/  @P0 LDC R3, c[0x0][0x438] ;  /* 0x00010e00ff030b82 */ /* 0x002e700000000800 */
[----:B------:R-:W3:Y:S01]  /*81c0*/  @P1 LDC.64 R6, c[0x0][0x428] ;  /* 0x00010a00ff061b82 */ /* 0x000ee20000000a00 */
[----:B--2---:R-:W-:-:S07]  /*81d0*/  IMAD.IADD R25, R4, 0x1, R32 ;  /* 0x0000000104197824 */ /* 0x004fce00078e0220 */
[----:B------:R-:W2:Y:S01]  /*81e0*/  @P1 LDC.64 R4, c[0x0][0x418] ;  /* 0x00010600ff041b82 */ /* 0x000ea20000000a00 */
[----:B0-----:R-:W-:-:S04]  /*81f0*/  @P0 IMAD.HI.U32 R0, R25, R0, RZ ;  /* 0x0000000019000227 */ /* 0x001fc800078e00ff */
[----:B------:R-:W-:Y:S01]  /*8200*/  IMAD.MOV.U32 R9, RZ, RZ, R25 ;  /* 0x000000ffff097224 */ /* 0x000fe200078e0019 */
[----:B-1----:R-:W-:Y:S01]  /*8210*/  @P0 SHF.R.U32.HI R9, RZ, R3, R0 ;  /* 0x00000003ff090219 */ /* 0x002fe20000011600 */
[----:B---3--:R-:W-:-:S03]  /*8220*/  @P1 IMAD R0, R33, R6, RZ ;  /* 0x0000000621001224 */ /* 0x008fc600078e02ff */
[--C-:B------:R-:W-:Y:S01]  /*8230*/  @P1 SHF.R.S32.HI R3, RZ, 0x1f, R9.reuse ;  /* 0x0000001fff031819 */ /* 0x100fe20000011409 */
[----:B------:R-:W-:Y:S02]  /*8240*/  @P1 IMAD.MOV.U32 R2, RZ, RZ, R9 ;  /* 0x000000ffff021224 */ /* 0x000fe400078e0009 */
[C---:B------:R-:W-:Y:S02]  /*8250*/  @P1 IMAD R7, R30.reuse, R7, R0 ;  /* 0x000000071e071224 */ /* 0x040fe400078e0200 */
[----:B------:R-:W-:-:S04]  /*8260*/  @P1 IMAD.WIDE.U32 R2, R30, R6, R2 ;  /* 0x000000061e021225 */ /* 0x000fc800078e0002 */
[----:B------:R-:W-:Y:S01]  /*8270*/  @P1 IMAD.IADD R0, R3, 0x1, R7 ;  /* 0x0000000103001824 */ /* 0x000fe200078e0207 */
[----:B--2---:R-:W-:-:S04]  /*8280*/  @P1 LEA R4, P0, R2, R4, 0x2 ;  /* 0x0000000402041211 */ /* 0x004fc800078010ff */
[----:B------:R-:W-:-:S05]  /*8290*/  @P1 LEA.HI.X R5, R2, R5, R0, 0x2, P0 ;  /* 0x0000000502051211 */ /* 0x000fca00000f1400 */
[----:B------:R0:W5:Y:S01]  /*82a0*/  @P1 LDG.E R24, desc[UR48][R4.64] ;  /* 0x0000003004181981 */ /* 0x000162000c1e1900 */
[----:B------:R-:W-:Y:S01]  /*82b0*/  IMAD.U32 R2, RZ, RZ, UR41 ;  /* 0x00000029ff027e24 */ /* 0x000fe2000f8e00ff */
[----:B------:R-:W-:Y:S01]  /*82c0*/  LOP3.LUT R16, R16, 0xffffffdf, RZ, 0xc0, !PT ;  /* 0xffffffdf10107812 */ /* 0x000fe200078ec0ff */
[----:B------:R-:W-:Y:S01]  /*82d0*/  IMAD.MOV R0, RZ, RZ, -R9 ;  /* 0x000000ffff007224 */ /* 0x000fe200078e0a09 */
[----:B------:R-:W-:Y:S02]  /*82e0*/  SHF.R.S32.HI R29, RZ, 0x1f, R19 ;  /* 0x0000001fff1d7819 */ /* 0x000fe40000011413 */
[----:B------:R-:W-:Y:S01]  /*82f0*/  ISETP.NE.AND P0, PT, R2, 0x3, PT ;  /* 0x000000030200780c */ /* 0x000fe20003f05270 */
[----:B------:R-:W-:-:S12]  /*8300*/  IMAD R25, R8, R0, R25 ;  /* 0x0000000008197224 */ /* 0x000fd800078e0219 */
[----:B------:R-:W-:Y:S01]  /*8310*/  @P0 LOP3.LUT R16, R16, 0x20, RZ, 0xfc, !PT ;  /* 0x0000002010100812 */ /* 0x000fe200078efcff */
[----:B0-----:R-:W-:Y:S06]  /*8320*/  @!P0 BRA `(.L_x_45) ;  /* 0x0000000000048947 */ /* 0x001fec0003800000 */
[----:B------:R-:W-:Y:S01]  /*8330*/  BPT.TRAP 0x1 ;  /* 0x000000040000795c */ /* 0x000fe20000300000 */
.L_x_45:
[----:B------:R-:W-:Y:S01]  /*8340*/  LEA R22, R17, UR37, 0x3 ;  /* 0x0000002511167c11 */ /* 0x000fe2000f8e18ff */
[----:B------:R-:W-:Y:S01]  /*8350*/  BSSY B0, `(.L_x_46) ;  /* 0x0000004000007945 */ /* 0x000fe20003800000 */
[----:B------:R-:W-:-:S04]  /*8360*/  SHF.L.U32 R3, R27, 0x1f, RZ ;  /* 0x0000001f1b037819 */ /* 0x000fc800000006ff */
[----:B------:R-:W0:Y:S02]  /*8370*/  SYNCS.PHASECHK.TRANS64.TRYWAIT P0, [R22+URZ+0x22840], R3 ;  /* 0x02284003160075a7 */ /* 0x000e24000800017f */
[----:B0-----:R-:W-:Y:S05]  /*8380*/  @!P0 BRA `(.L_x_47) ;  /* 0x0000002c00608947 */ /* 0x001fea0003800000 */
.L_x_93:
[----:B------:R-:W-:Y:S05]  /*8390*/  BSYNC B0 ;  /* 0x0000000000007941 */ /* 0x000fea0003800000 */
.L_x_46:
[----:B------:R-:W-:Y:S01]  /*83a0*/  SHF.R.S32.HI R26, RZ, 0x1f, R25 ;  /* 0x0000001fff1a7819 */ /* 0x000fe20000011419 */
[----:B------:R-:W1:Y:S01]  /*83b0*/  S2R R20, SR_TID.X ;  /* 0x0000000000147919 */ /* 0x000e620000002100 */
[----:B------:R-:W-:Y:S01]  /*83c0*/  ULDC.64 UR4, c[0x0][0x300] ;  /* 0x0000c00000047ab9 */ /* 0x000fe20000000a00 */
[----:B-----5:R-:W-:Y:S01]  /*83d0*/  SHF.R.S32.HI R4, RZ, 0x1f, R24 ;  /* 0x0000001fff047819 */ /* 0x020fe20000011418 */
[----:B0-----:R-:W-:Y:S01]  /*83e0*/  IMAD.WIDE.U32 R2, R25, UR4, RZ ;  /* 0x0000000419027c25 */ /* 0x001fe2000f8e00ff */
[----:B------:R-:W-:-:S03]  /*83f0*/  LOP3.LUT P1, RZ, R16, 0x1, RZ, 0xc0, !PT ;  /* 0x0000000110ff7812 */ /* 0x000fc6000782c0ff */
[----:B------:R-:W-:Y:S01]  /*8400*/  IMAD R0, R26, UR4, RZ ;  /* 0x000000041a007c24 */ /* 0x000fe2000f8e02ff */
[----:B------:R0:W-:Y:S03]  /*8410*/  STL [R1], R4 ;  /* 0x0000000401007387 */ /* 0x0001e60000100800 */
[----:B------:R-:W-:Y:S01]  /*8420*/  IMAD R5, R25, UR5, R0 ;  /* 0x0000000519057c24 */ /* 0x000fe2000f8e0200 */
[----:B------:R-:W-:-:S03]  /*8430*/  ULDC.64 UR4, c[0x0][0x310] ;  /* 0x0000c40000047ab9 */ /* 0x000fc60000000a00 */
[----:B------:R-:W-:Y:S02]  /*8440*/  IMAD.IADD R3, R3, 0x1, R5 ;  /* 0x0000000103037824 */ /* 0x000fe400078e0205 */
[----:B------:R-:W-:Y:S02]  /*8450*/  IMAD R5, R4, UR4, RZ ;  /* 0x0000000404057c24 */ /* 0x000fe4000f8e02ff */
[----:B------:R-:W-:-:S04]  /*8460*/  IMAD.WIDE.U32 R2, R24, UR4, R2 ;  /* 0x0000000418027c25 */ /* 0x000fc8000f8e0002 */
[----:B------:R-:W-:Y:S01]  /*8470*/  IMAD R5, R24, UR5, R5 ;  /* 0x0000000518057c24 */ /* 0x000fe2000f8e0205 */
[----:B------:R-:W-:Y:S01]  /*8480*/  ULDC.64 UR4, c[0x0][0x308] ;  /* 0x0000c20000047ab9 */ /* 0x000fe20000000a00 */
[----:B0-----:R-:W-:Y:S02]  /*8490*/  IMAD R4, R17, 0x1800, R31 ;  /* 0x0000180011047824 */ /* 0x001fe400078e021f */
[----:B------:R-:W-:Y:S02]  /*84a0*/  IMAD.IADD R3, R3, 0x1, R5 ;  /* 0x0000000103037824 */ /* 0x000fe400078e0205 */
[----:B------:R-:W-:Y:S02]  /*84b0*/  IMAD R0, R29, UR4, RZ ;  /* 0x000000041d007c24 */ /* 0x000fe4000f8e02ff */
[----:B------:R-:W-:-:S04]  /*84c0*/  IMAD.WIDE.U32 R2, R19, UR4, R2 ;  /* 0x0000000413027c25 */ /* 0x000fc8000f8e0002 */
[----:B------:R-:W-:Y:S01]  /*84d0*/  IMAD R5, R19, UR5, R0 ;  /* 0x0000000513057c24 */ /* 0x000fe2000f8e0200 */
[----:B------:R-:W-:Y:S01]  /*84e0*/  ULDC.64 UR4, c[0x0][0x2e8] ;  /* 0x0000ba0000047ab9 */ /* 0x000fe20000000a00 */
[----:B-1----:R-:W-:Y:S01]  /*84f0*/  IMAD.SHL.U32 R20, R20, 0x8, RZ ;  /* 0x0000000814147824 */ /* 0x002fe200078e00ff */
[----:B------:R-:W-:Y:S01]  /*8500*/  LEA R0, P0, R2, UR4, 0x1 ;  /* 0x0000000402007c11 */ /* 0x000fe2000f8008ff */
[----:B------:R-:W-:Y:S01]  /*8510*/  IMAD.IADD R5, R3, 0x1, R5 ;  /* 0x0000000103057824 */ /* 0x000fe200078e0205 */
[----:B------:R-:W-:Y:S02]  /*8520*/  UMOV UR4, 0xffffffff ;  /* 0xffffffff00047882 */ /* 0x000fe40000000000 */
[----:B------:R-:W-:Y:S02]  /*8530*/  LOP3.LUT R20, R20, 0x38, RZ, 0xc0, !PT ;  /* 0x0000003814147812 */ /* 0x000fe400078ec0ff */
[----:B------:R-:W-:Y:S01]  /*8540*/  LEA.HI.X R5, R2, UR5, R5, 0x1, P0 ;  /* 0x0000000502057c11 */ /* 0x000fe200080f0c05 */
[----:B------:R-:W-:Y:S06]  /*8550*/  BRA.DIV UR4, `(.L_x_48) ;  /* 0x0000002e04007947 */ /* 0x000fec000b800000 */
[----:B------:R-:W0:Y:S01]  /*8560*/  SHFL.IDX PT, R14, R0, RZ, 0x181f ;  /* 0x00181fff000e7589 */ /* 0x000e2200000e0000 */
[C---:B------:R-:W-:Y:S02]  /*8570*/  ISETP.GE.AND P2, PT, R34.reuse, 0x1, PT ;  /* 0x000000012200780c */ /* 0x040fe40003f46270 */
[C---:B------:R-:W-:Y:S01]  /*8580*/  ISETP.GE.AND P5, PT, R34.reuse, 0x11, PT ;  /* 0x000000112200780c */ /* 0x040fe20003fa6270 */
[----:B------:R-:W1:Y:S01]  /*8590*/  SHFL.IDX PT, R3, R5, RZ, 0x181f ;  /* 0x00181fff05037589 */ /* 0x000e6200000e0000 */
[C---:B------:R-:W-:Y:S02]  /*85a0*/  ISETP.GE.AND P4, PT, R34.reuse, 0x21, PT ;  /* 0x000000212200780c */ /* 0x040fe40003f86270 */
[----:B------:R-:W-:Y:S01]  /*85b0*/  ISETP.GE.AND P3, PT, R34, 0x31, PT ;  /* 0x000000312200780c */ /* 0x000fe20003f66270 */
[----:B------:R-:W-:Y:S04]  /*85c0*/  SHFL.IDX PT, R6, R5, 0x1, 0x181f ;  /* 0x00381f0005067f89 */ /* 0x000fe800000e0000 */
[----:B------:R-:W-:Y:S02]  /*85d0*/  SHFL.IDX PT, R9, R5, 0x2, 0x181f ;  /* 0x00581f0005097f89 */ /* 0x000fe400000e0000 */
[----:B------:R-:W-:-:S02]  /*85e0*/  @P2 LEA R7, R4, UR37, 0x1 ;  /* 0x0000002504072c11 */ /* 0x000fc4000f8e08ff */
[----:B------:R-:W-:Y:S02]  /*85f0*/  @P5 LEA R12, R4, UR37, 0x1 ;  /* 0x00000025040c5c11 */ /* 0x000fe4000f8e08ff */
[----:B0-----:R-:W-:Y:S02]  /*8600*/  @P2 LEA R2, P0, R20, R14, 0x1 ;  /* 0x0000000e14022211 */ /* 0x001fe400078008ff */
[----:B------:R-:W0:Y:S03]  /*8610*/  SHFL.IDX PT, R14, R0, 0x1, 0x181f ;  /* 0x00381f00000e7f89 */ /* 0x000e2600000e0000 */
[----:B-1----:R-:W-:-:S05]  /*8620*/  @P2 IMAD.X R3, RZ, RZ, R3, P0 ;  /* 0x000000ffff032224 */ /* 0x002fca00000e0603 */
[----:B------:R1:W-:Y:S01]  /*8630*/  @P2 LDGSTS.E.BYPASS.LTC128B.128 [R7+0x1c400], desc[UR48][R2.64], !P1 ;  /* 0x1c40000002072fae */ /* 0x0003e2000c901d70 */
[----:B------:R-:W-:-:S03]  /*8640*/  ISETP.GE.AND P2, PT, R34, 0x41, PT ;  /* 0x000000412200780c */ /* 0x000fc60003f46270 */
[----:B-1----:R-:W-:Y:S01]  /*8650*/  SHFL.IDX PT, R7, R5, 0x3, 0x181f ;  /* 0x00781f0005077f89 */ /* 0x002fe200000e0000 */
[----:B0-----:R-:W-:-:S03]  /*8660*/  @P5 LEA R11, P0, R20, R14, 0x1 ;  /* 0x0000000e140b5211 */ /* 0x001fc600078008ff */
[----:B------:R-:W0:Y:S02]  /*8670*/  SHFL.IDX PT, R14, R0, 0x2, 0x181f ;  /* 0x00581f00000e7f89 */ /* 0x000e2400000e0000 */
[----:B------:R-:W-:Y:S02]  /*8680*/  @P5 IMAD.X R6, RZ, RZ, R6, P0 ;  /* 0x000000ffff065224 */ /* 0x000fe400000e0606 */
[----:B------:R-:W-:Y:S02]  /*8690*/  @P5 IMAD.MOV.U32 R2, RZ, RZ, R11 ;  /* 0x000000ffff025224 */ /* 0x000fe400078e000b */
[----:B------:R-:W-:-:S05]  /*86a0*/  @P5 IMAD.MOV.U32 R3, RZ, RZ, R6 ;  /* 0x000000ffff035224 */ /* 0x000fca00078e0006 */
[----:B------:R1:W-:Y:S01]  /*86b0*/  @P5 LDGSTS.E.BYPASS.LTC128B.128 [R12+0x1cc00], desc[UR48][R2.64], !P1 ;  /* 0x1cc00000020c5fae */ /* 0x0003e2000c901d70 */
[----:B0-----:R-:W-:-:S03]  /*86c0*/  @P4 LEA R10, P0, R20, R14, 0x1 ;  /* 0x0000000e140a4211 */ /* 0x001fc600078008ff */
[----:B-1----:R-:W-:Y:S01]  /*86d0*/  SHFL.IDX PT, R2, R5, 0x4, 0x181f ;  /* 0x00981f0005027f89 */ /* 0x002fe200000e0000 */
[----:B------:R-:W-:-:S03]  /*86e0*/  @P4 LEA R12, R4, UR37, 0x1 ;  /* 0x00000025040c4c11 */ /* 0x000fc6000f8e08ff */
[----:B------:R-:W0:Y:S01]  /*86f0*/  SHFL.IDX PT, R14, R0, 0x3, 0x181f ;  /* 0x00781f00000e7f89 */ /* 0x000e2200000e0000 */
[----:B------:R-:W-:-:S03]  /*8700*/  @P4 IMAD.X R9, RZ, RZ, R9, P0 ;  /* 0x000000ffff094224 */ /* 0x000fc600000e0609 */
[----:B------:R-:W-:Y:S01]  /*8710*/  SHFL.IDX PT, R5, R5, 0x5, 0x181f ;  /* 0x00b81f0005057f89 */ /* 0x000fe200000e0000 */
[----:B------:R-:W-:Y:S01]  /*8720*/  @P4 IMAD.MOV.U32 R3, RZ, RZ, R9 ;  /* 0x000000ffff034224 */ /* 0x000fe200078e0009 */
[----:B------:R-:W-:Y:S02]  /*8730*/  @P3 LEA R9, R4, UR37, 0x1 ;  /* 0x0000002504093c11 */ /* 0x000fe4000f8e08ff */
[C---:B0-----:R-:W-:Y:S02]  /*8740*/  @P3 LEA R8, P0, R20.reuse, R14, 0x1 ;  /* 0x0000000e14083211 */ /* 0x041fe400078008ff */
[----:B------:R-:W0:Y:S03]  /*8750*/  SHFL.IDX PT, R14, R0, 0x4, 0x181f ;  /* 0x00981f00000e7f89 */ /* 0x000e2600000e0000 */
[----:B------:R-:W-:Y:S01]  /*8760*/  @P3 IMAD.X R7, RZ, RZ, R7, P0 ;  /* 0x000000ffff073224 */ /* 0x000fe200000e0607 */
[----:B0-----:R-:W-:-:S02]  /*8770*/  @P2 LEA R6, P0, R20, R14, 0x1 ;  /* 0x0000000e14062211 */ /* 0x001fc400078008ff */
[----:B------:R0:W1:Y:S03]  /*8780*/  SHFL.IDX PT, R14, R0, 0x5, 0x181f ;  /* 0x00b81f00000e7f89 */ /* 0x00006600000e0000 */
[----:B------:R-:W-:Y:S02]  /*8790*/  @P2 IMAD.X R11, RZ, RZ, R2, P0 ;  /* 0x000000ffff0b2224 */ /* 0x000fe400000e0602 */
[----:B------:R-:W-:-:S05]  /*87a0*/  @P4 IMAD.MOV.U32 R2, RZ, RZ, R10 ;  /* 0x000000ffff024224 */ /* 0x000fca00078e000a */
[----:B------:R2:W-:Y:S02]  /*87b0*/  @P4 LDGSTS.E.BYPASS.LTC128B.128 [R12+0x1d400], desc[UR48][R2.64], !P1 ;  /* 0x1d400000020c4fae */ /* 0x0005e4000c901d70 */
[----:B--2---:R-:W-:Y:S02]  /*87c0*/  @P3 IMAD.MOV.U32 R2, RZ, RZ, R8 ;  /* 0x000000ffff023224 */ /* 0x004fe400078e0008 */
[----:B------:R-:W-:Y:S01]  /*87d0*/  @P3 IMAD.MOV.U32 R3, RZ, RZ, R7 ;  /* 0x000000ffff033224 */ /* 0x000fe200078e0007 */
[----:B------:R-:W-:-:S04]  /*87e0*/  @P2 LEA R7, R4, UR37, 0x1 ;  /* 0x0000002504072c11 */ /* 0x000fc8000f8e08ff */
[----:B------:R2:W-:Y:S02]  /*87f0*/  @P3 LDGSTS.E.BYPASS.LTC128B.128 [R9+0x1dc00], desc[UR48][R2.64], !P1 ;  /* 0x1dc0000002093fae */ /* 0x0005e4000c901d70 */
[----:B--2---:R-:W-:Y:S01]  /*8800*/  @P2 IMAD.MOV.U32 R2, RZ, RZ, R6 ;  /* 0x000000ffff022224 */ /* 0x004fe200078e0006 */
[----:B------:R-:W-:-:S05]  /*8810*/  @P2 MOV R3, R11 ;  /* 0x0000000b00032202 */ /* 0x000fca0000000f00 */
[----:B-1----:R0:W-:Y:S02]  /*8820*/  @P2 LDGSTS.E.BYPASS.LTC128B.128 [R7+0x1e400], desc[UR48][R2.64], !P1 ;  /* 0x1e40000002072fae */ /* 0x0021e4000c901d70 */
.L_x_107:
[----:B------:R-:W-:-:S13]  /*8830*/  ISETP.GE.AND P2, PT, R34, 0x51, PT ;  /* 0x000000512200780c */ /* 0x000fda0003f46270 */
[----:B0-----:R-:W-:-:S05]  /*8840*/  @P2 LEA R2, P0, R20, R14, 0x1 ;  /* 0x0000000e14022211 */ /* 0x001fca00078008ff */
[----:B------:R-:W-:Y:S01]  /*8850*/  @P2 IMAD.X R3, RZ, RZ, R5, P0 ;  /* 0x000000ffff032224 */ /* 0x000fe200000e0605 */
[----:B------:R-:W-:Y:S02]  /*8860*/  @P2 LEA R5, R4, UR37, 0x1 ;  /* 0x0000002504052c11 */ /* 0x000fe4000f8e08ff */
[----:B------:R-:W-:-:S03]  /*8870*/  PLOP3.LUT P0, PT, PT, PT, PT, 0x80, 0x0 ;  /* 0x000000000000781c */ /* 0x000fc60003f0f070 */
[----:B------:R-:W-:Y:S01]  /*8880*/  @!PT LDS RZ, [RZ] ;  /* 0x00000000fffff984 */ /* 0x000fe20000000800 */
[----:B------:R-:W-:Y:S01]  /*8890*/  @!PT LDS RZ, [RZ] ;  /* 0x00000000fffff984 */ /* 0x000fe20000000800 */
[----:B------:R-:W-:Y:S01]  /*88a0*/  @!PT LDS RZ, [RZ] ;  /* 0x00000000fffff984 */ /* 0x000fe20000000800 */
[----:B------:R0:W-:Y:S01]  /*88b0*/  @P2 LDGSTS.E.BYPASS.LTC128B.128 [R5+0x1ec00], desc[UR48][R2.64], !P1 ;  /* 0x1ec0000002052fae */ /* 0x0001e2000c901d70 */
[----:B------:R-:W-:-:S09]  /*88c0*/  NOP ;  /* 0x0000000000007918 */ /* 0x000fd20000000000 */
.L_x_49:
[----:B------:R-:W-:Y:S02]  /*88d0*/  PLOP3.LUT P1, PT, P1, P0, PT, 0xa2, 0x0 ;  /* 0x000000000000781c */ /* 0x000fe40000f21472 */
[----:B------:R-:W-:-:S08]  /*88e0*/  @P0 R2UR P1, UR4, R22 ;  /* 0x00000000160402ca */ /* 0x000fd00000020000 */
[----:B------:R-:W-:-:S05]  /*88f0*/  @P0 PLOP3.LUT P0, PT, P1, PT, PT, 0x80, 0x0 ;  /* 0x000000000000081c */ /* 0x000fca0000f0f070 */
[----:B------:R-:W-:Y:S01]  /*8900*/  @!P1 SYNCS.ARRIVE.TRANS64.RED.A0T1 RZ, [UR4+0x22830], RZ ;  /* 0x022830ffffff99a7 */ /* 0x000fe20008200404 */
[----:B------:R-:W-:Y:S07]  /*8910*/  @!P1 ARRIVES.LDGSTSBAR.64.TRANSCNT [UR4+0x22830] ;  /* 0x02283000ff0099b0 */ /* 0x000fee0008000a84 */
[----:B------:R-:W-:Y:S05]  /*8920*/  @P0 BRA.U.ANY `(.L_x_49) ;  /* 0xfffffffd00e80947 */ /* 0x000fea000393ffff */
[----:B------:R-:W-:Y:S01]  /*8930*/  NOP ;  /* 0x0000000000007918 */ /* 0x000fe20000000000 */
[----:B------:R-:W-:-:S05]  /*8940*/  IMAD.U32 R0, RZ, RZ, UR41 ;  /* 0x00000029ff007e24 */ /* 0x000fca000f8e00ff */
[----:B------:R-:W-:-:S13]  /*8950*/  ISETP.NE.AND P2, PT, R0, 0x3, PT ;  /* 0x000000030000780c */ /* 0x000fda0003f45270 */
[----:B------:R-:W-:Y:S05]  /*8960*/  @!P2 BRA `(.L_x_50) ;  /* 0x000000000004a947 */ /* 0x000fea0003800000 */
[----:B------:R-:W-:Y:S01]  /*8970*/  BPT.TRAP 0x1 ;  /* 0x000000040000795c */ /* 0x000fe20000300000 */
.L_x_50:
[----:B------:R1:W-:Y:S02]  /*8980*/  SYNCS.ARRIVE.TRANS64.A1T0 RZ, [R22+URZ+0x22830], RZ ;  /* 0x022830ff16ff79a7 */ /* 0x0003e4000810003f */
[----:B------:R-:W-:Y:S05]  /*8990*/  WARPSYNC.ALL ;  /* 0x0000000000007948 */ /* 0x000fea0003800000 */
[----:B------:R-:W-:-:S04]  /*89a0*/  UIADD3 UR4, UR37, 0x18400, URZ ;  /* 0x0001840025047890 */ /* 0x000fc8000fffe03f */
[----:B------:R-:W-:Y:S01]  /*89b0*/  ULOP3.LUT UP0, URZ, UR4, 0x3ff, URZ, 0xc0, !UPT ;  /* 0x000003ff043f7892 */ /* 0x000fe2000f80c03f */
[----:B------:R-:W-:Y:S05]  /*89c0*/  BAR.SYNC.DEFER_BLOCKING 0x8, 0x180 ;  /* 0x0206000000007b1d */ /* 0x000fea0000010000 */
[----:B------:R-:W-:-:S13]  /*89d0*/  PLOP3.LUT P0, PT, PT, PT, UP0, 0x80, 0x0 ;  /* 0x000000000000781c */ /* 0x000fda0003f0f008 */
[----:B------:R-:W-:Y:S05]  /*89e0*/  @!P0 BRA `(.L_x_51) ;  /* 0x0000000000408947 */ /* 0x000fea0003800000 */
[----:B0-----:R-:W-:Y:S01]  /*89f0*/  MOV R2, 0x0 ;  /* 0x0000000000027802 */ /* 0x001fe20000000f00 */
[----:B------:R-:W-:Y:S01]  /*8a00*/  ULDC.64 UR6, c[0x4][0x98] ;  /* 0x0100260000067ab9 */ /* 0x000fe20000000a00 */
[----:B------:R-:W-:Y:S01]  /*8a10*/  ULDC.64 UR8, c[0x4][0xa0] ;  /* 0x0100280000087ab9 */ /* 0x000fe20000000a00 */
[----:B------:R-:W-:Y:S01]  /*8a20*/  ULDC.64 UR4, c[0x4][0x20] ;  /* 0x0100080000047ab9 */ /* 0x000fe20000000a00 */
[----:B------:R-:W-:Y:S02]  /*8a30*/  IMAD.U32 R4, RZ, RZ, UR6 ;  /* 0x00000006ff047e24 */ /* 0x000fe4000f8e00ff */
[----:B------:R-:W0:Y:S01]  /*8a40*/  LDC.64 R2, c[0x4][R2] ;  /* 0x0100000002027b82 */ /* 0x000e220000000a00 */
[----:B------:R-:W-:Y:S02]  /*8a50*/  IMAD.U32 R5, RZ, RZ, UR7 ;  /* 0x00000007ff057e24 */ /* 0x000fe4000f8e00ff */
        /* <DEDUP_REMOVED lines=8> */
[----:B01----:R-:W-:Y:S05]  /*8ae0*/  CALL.ABS.NOINC R2 ;  /* 0x0000000002007343 */ /* 0x003fea0003c00000 */
.L_x_51:
[----:B0-----:R-:W0:Y:S01]  /*8af0*/  LDC R5, c[0x0][0x448] ;  /* 0x00011200ff057b82 */ /* 0x001e220000000800 */
[----:B------:R-:W-:Y:S01]  /*8b00*/  IMAD.MOV R0, RZ, RZ, -R23 ;  /* 0x000000ffff007224 */ /* 0x000fe200078e0a17 */
[----:B------:R-:W-:Y:S01]  /*8b10*/  ULDC UR4, c[0x0][0xc38] ;  /* 0x00030e0000047ab9 */ /* 0x000fe20000000800 */
[----:B------:R-:W2:Y:S01]  /*8b20*/  S2R R21, SR_TID.X ;  /* 0x0000000000157919 */ /* 0x000ea20000002100 */
[----:B------:R-:W-:Y:S01]  /*8b30*/  LOP3.LUT P5, RZ, R16, 0x2000, RZ, 0xc0, !PT ;  /* 0x0000200010ff7812 */ /* 0x000fe200078ac0ff */
[----:B------:R-:W-:Y:S01]  /*8b40*/  IMAD R0, R0, UR4, R37 ;  /* 0x0000000400007c24 */ /* 0x000fe2000f8e0225 */
[----:B------:R-:W-:Y:S01]  /*8b50*/  ULDC.64 UR4, c[0x0][0x2d8] ;  /* 0x0000b60000047ab9 */ /* 0x000fe20000000a00 */
[----:B------:R-:W-:Y:S02]  /*8b60*/  LEA R20, R31, UR37, 0x1 ;  /* 0x000000251f147c11 */ /* 0x000fe4000f8e08ff */
[----:B------:R-:W-:-:S05]  /*8b70*/  IMAD.SHL.U32 R0, R0, 0x80, RZ ;  /* 0x0000008000007824 */ /* 0x000fca00078e00ff */
[----:B------:R-:W-:-:S05]  /*8b80*/  LOP3.LUT R6, R28, R0, RZ, 0xfc, !PT ;  /* 0x000000001c067212 */ /* 0x000fca00078efcff */
[----:B------:R-:W-:Y:S01]  /*8b90*/  IMAD.MOV.U32 R4, RZ, RZ, R6 ;  /* 0x000000ffff047224 */ /* 0x000fe200078e0006 */
[----:B0-----:R-:W-:Y:S01]  /*8ba0*/  ISETP.NE.AND P0, PT, R5, 0x1, PT ;  /* 0x000000010500780c */ /* 0x001fe20003f05270 */
[----:B--2---:R-:W-:-:S12]  /*8bb0*/  IMAD.SHL.U32 R21, R21, 0x8, RZ ;  /* 0x0000000815157824 */ /* 0x004fd800078e00ff */
[----:B------:R-:W0:Y:S01]  /*8bc0*/  @P0 LDC R3, c[0x0][0x44c] ;  /* 0x00011300ff030b82 */ /* 0x000e220000000800 */
[----:B------:R-:W-:-:S07]  /*8bd0*/  LOP3.LUT R21, R21, 0x38, RZ, 0xc0, !PT ;  /* 0x0000003815157812 */ /* 0x000fce00078ec0ff */
[----:B------:R-:W2:Y:S01]  /*8be0*/  @P0 LDC R7, c[0x0][0x450] ;  /* 0x00011400ff070b82 */ /* 0x000ea20000000800 */
[----:B0-----:R-:W-:-:S05]  /*8bf0*/  @P0 IMAD.HI.U32 R2, R6, R3, RZ ;  /* 0x0000000306020227 */ /* 0x001fca00078e00ff */
[----:B--2---:R-:W-:Y:S01]  /*8c00*/  @P0 SHF.R.U32.HI R4, RZ, R7, R2 ;  /* 0x00000007ff040219 */ /* 0x004fe20000011602 */
[----:B------:R-:W-:Y:S01]  /*8c10*/  IMAD R2, R29, UR4, RZ ;  /* 0x000000041d027c24 */ /* 0x000fe2000f8e02ff */
[----:B------:R-:W-:-:S03]  /*8c20*/  SHF.R.S32.HI R7, RZ, 0x1f, R18 ;  /* 0x0000001fff077819 */ /* 0x000fc60000011412 */
[C---:B------:R-:W-:Y:S02]  /*8c30*/  IMAD R9, R19.reuse, UR5, R2 ;  /* 0x0000000513097c24 */ /* 0x040fe4000f8e0202 */
[----:B------:R-:W-:Y:S01]  /*8c40*/  IMAD.WIDE.U32 R2, R19, UR4, RZ ;  /* 0x0000000413027c25 */ /* 0x000fe2000f8e00ff */
[----:B------:R-:W-:-:S03]  /*8c50*/  ULDC.64 UR4, c[0x0][0x2e0] ;  /* 0x0000b80000047ab9 */ /* 0x000fc60000000a00 */
[----:B------:R-:W-:Y:S02]  /*8c60*/  IMAD.MOV R8, RZ, RZ, -R4 ;  /* 0x000000ffff087224 */ /* 0x000fe400078e0a04 */
[----:B------:R-:W-:Y:S02]  /*8c70*/  IMAD.IADD R3, R3, 0x1, R9 ;  /* 0x0000000103037824 */ /* 0x000fe400078e0209 */
[----:B------:R-:W-:Y:S02]  /*8c80*/  IMAD R7, R7, UR4, RZ ;  /* 0x0000000407077c24 */ /* 0x000fe4000f8e02ff */
[----:B------:R-:W-:Y:S01]  /*8c90*/  IMAD R5, R5, R8, R6 ;  /* 0x0000000805057224 */ /* 0x000fe200078e0206 */
[----:B------:R-:W-:Y:S01]  /*8ca0*/  SHF.R.S32.HI R6, RZ, 0x1f, R4 ;  /* 0x0000001fff067819 */ /* 0x000fe20000011404 */
[C---:B------:R-:W-:Y:S02]  /*8cb0*/  IMAD R7, R18.reuse, UR5, R7 ;  /* 0x0000000512077c24 */ /* 0x040fe4000f8e0207 */
[----:B------:R-:W-:Y:S01]  /*8cc0*/  IMAD.WIDE.U32 R2, R18, UR4, R2 ;  /* 0x0000000412027c25 */ /* 0x000fe2000f8e0002 */
[----:B------:R-:W-:-:S03]  /*8cd0*/  ULDC.64 UR4, c[0x0][0x2d0] ;  /* 0x0000b40000047ab9 */ /* 0x000fc60000000a00 */
[----:B------:R-:W-:Y:S02]  /*8ce0*/  IMAD.IADD R3, R3, 0x1, R7 ;  /* 0x0000000103037824 */ /* 0x000fe400078e0207 */
[----:B------:R-:W-:Y:S02]  /*8cf0*/  IMAD R7, R6, UR4, RZ ;  /* 0x0000000406077c24 */ /* 0x000fe4000f8e02ff */
[----:B------:R-:W-:-:S04]  /*8d00*/  IMAD.WIDE.U32 R2, R4, UR4, R2 ;  /* 0x0000000404027c25 */ /* 0x000fc8000f8e0002 */
[----:B------:R-:W-:Y:S01]  /*8d10*/  IMAD R7, R4, UR5, R7 ;  /* 0x0000000504077c24 */ /* 0x000fe2000f8e0207 */
[----:B------:R-:W-:Y:S01]  /*8d20*/  SHF.R.S32.HI R4, RZ, 0x1f, R5 ;  /* 0x0000001fff047819 */ /* 0x000fe20000011405 */
[----:B------:R-:W-:Y:S02]  /*8d30*/  ULDC.64 UR4, c[0x0][0x2c8] ;  /* 0x0000b20000047ab9 */ /* 0x000fe40000000a00 */
[----:B------:R-:W-:Y:S02]  /*8d40*/  IMAD.IADD R3, R3, 0x1, R7 ;  /* 0x0000000103037824 */ /* 0x000fe400078e0207 */
[----:B------:R-:W-:Y:S02]  /*8d50*/  IMAD R4, R4, UR4, RZ ;  /* 0x0000000404047c24 */ /* 0x000fe4000f8e02ff */
[----:B------:R-:W-:-:S04]  /*8d60*/  IMAD.WIDE.U32 R2, R5, UR4, R2 ;  /* 0x0000000405027c25 */ /* 0x000fc8000f8e0002 */
[----:B------:R-:W-:Y:S01]  /*8d70*/  IMAD R7, R5, UR5, R4 ;  /* 0x0000000505077c24 */ /* 0x000fe2000f8e0204 */
[----:B------:R-:W-:Y:S02]  /*8d80*/  ULDC.64 UR4, c[0x0][0x280] ;  /* 0x0000a00000047ab9 */ /* 0x000fe40000000a00 */
[----:B------:R-:W-:Y:S01]  /*8d90*/  LEA R4, P0, R2, UR4, 0x1 ;  /* 0x0000000402047c11 */ /* 0x000fe2000f8008ff */
[----:B------:R-:W-:Y:S01]  /*8da0*/  UMOV UR4, 0xffffffff ;  /* 0xffffffff00047882 */ /* 0x000fe20000000000 */
[----:B------:R-:W-:-:S04]  /*8db0*/  IADD3 R5, R3, R7, RZ ;  /* 0x0000000703057210 */ /* 0x000fc80007ffe0ff */
[----:B------:R-:W-:Y:S01]  /*8dc0*/  LEA.HI.X R5, R2, UR5, R5, 0x1, P0 ;  /* 0x0000000502057c11 */ /* 0x000fe200080f0c05 */
[----:B------:R-:W-:Y:S06]  /*8dd0*/  BRA.DIV UR4, `(.L_x_52) ;  /* 0x0000002a04b87947 */ /* 0x000fec000b800000 */
[----:B------:R-:W0:Y:S01]  /*8de0*/  SHFL.IDX PT, R14, R4, RZ, 0x181f ;  /* 0x00181fff040e7589 */ /* 0x000e2200000e0000 */
[----:B------:R-:W-:-:S03]  /*8df0*/  IMAD.IADD R0, R36, 0x1, R0 ;  /* 0x0000000124007824 */ /* 0x000fc600078e0200 */
[----:B------:R-:W2:Y:S01]  /*8e00*/  SHFL.IDX PT, R2, R5, RZ, 0x181f ;  /* 0x00181fff05027589 */ /* 0x000ea200000e0000 */
[C---:B------:R-:W-:Y:S01]  /*8e10*/  VIADD R7, R0.reuse, 0x10 ;  /* 0x0000001000077836 */ /* 0x040fe20000000000 */
[----:B------:R-:W-:Y:S02]  /*8e20*/  ISETP.GE.AND P0, PT, R0, UR39, PT ;  /* 0x0000002700007c0c */ /* 0x000fe4000bf06270 */
[----:B------:R-:W-:Y:S11]  /*8e30*/  SHFL.IDX PT, R6, R5, 0x1, 0x181f ;  /* 0x00381f0005067f89 */ /* 0x000ff600000e0000 */
[----:B0-----:R-:W-:-:S05]  /*8e40*/  @!P0 LEA R14, P1, R21, R14, 0x1 ;  /* 0x0000000e150e8211 */ /* 0x001fca00078208ff */
[----:B--2---:R-:W-:Y:S02]  /*8e50*/  @!P0 IMAD.X R3, RZ, RZ, R2, P1 ;  /* 0x000000ffff038224 */ /* 0x004fe400008e0602 */
[----:B------:R-:W-:Y:S02]  /*8e60*/  @!P0 IMAD.MOV.U32 R2, RZ, RZ, R14 ;  /* 0x000000ffff028224 */ /* 0x000fe400078e000e */
[----:B------:R-:W0:Y:S04]  /*8e70*/  SHFL.IDX PT, R14, R4, 0x1, 0x181f ;  /* 0x00381f00040e7f89 */ /* 0x000e2800000e0000 */
[----:B------:R0:W-:Y:S01]  /*8e80*/  @!P0 LDGSTS.E.BYPASS.LTC128B.128 [R20+0x18400], desc[UR48][R2.64], !P5 ;  /* 0x1840000002148fae */ /* 0x0001e2000e901d70 */
[----:B------:R-:W-:Y:S01]  /*8e90*/  ISETP.GE.AND P0, PT, R7, UR39, PT ;  /* 0x0000002707007c0c */ /* 0x000fe2000bf06270 */
[----:B------:R-:W-:-:S12]  /*8ea0*/  VIADD R7, R0, 0x20 ;  /* 0x0000002000077836 */ /* 0x000fd80000000000 */
[----:B0-----:R-:W-:Y:S02]  /*8eb0*/  @!P0 LEA R2, P1, R21, R14, 0x1 ;  /* 0x0000000e15028211 */ /* 0x001fe400078208ff */
[----:B------:R-:W0:Y:S03]  /*8ec0*/  SHFL.IDX PT, R14, R4, 0x2, 0x181f ;  /* 0x00581f00040e7f89 */ /* 0x000e2600000e0000 */
[----:B------:R-:W-:Y:S02]  /*8ed0*/  @!P0 IMAD.X R3, RZ, RZ, R6, P1 ;  /* 0x000000ffff038224 */ /* 0x000fe400008e0606 */
[----:B------:R-:W2:Y:S04]  /*8ee0*/  SHFL.IDX PT, R6, R5, 0x2, 0x181f ;  /* 0x00581f0005067f89 */ /* 0x000ea800000e0000 */
[----:B------:R0:W-:Y:S01]  /*8ef0*/  @!P0 LDGSTS.E.BYPASS.LTC128B.128 [R20+0x18c00], desc[UR48][R2.64], !P5 ;  /* 0x18c0000002148fae */ /* 0x0001e2000e901d70 */
[----:B------:R-:W-:Y:S01]  /*8f00*/  ISETP.GE.AND P0, PT, R7, UR39, PT ;  /* 0x0000002707007c0c */ /* 0x000fe2000bf06270 */
[----:B------:R-:W-:-:S12]  /*8f10*/  VIADD R7, R0, 0x30 ;  /* 0x0000003000077836 */ /* 0x000fd80000000000 */
[----:B0-----:R-:W-:Y:S02]  /*8f20*/  @!P0 LEA R2, P1, R21, R14, 0x1 ;  /* 0x0000000e15028211 */ /* 0x001fe400078208ff */
[----:B------:R-:W0:Y:S03]  /*8f30*/  SHFL.IDX PT, R14, R4, 0x3, 0x181f ;  /* 0x00781f00040e7f89 */ /* 0x000e2600000e0000 */
[----:B--2---:R-:W-:Y:S02]  /*8f40*/  @!P0 IMAD.X R3, RZ, RZ, R6, P1 ;  /* 0x000000ffff038224 */ /* 0x004fe400008e0606 */
        /* <DEDUP_REMOVED lines=23> */
[----:B------:R-:W-:-:S13]  /*90c0*/  ISETP.GE.AND P0, PT, R7, UR39, PT ;  /* 0x0000002707007c0c */ /* 0x000fda000bf06270 */
[----:B0-----:R-:W-:Y:S02]  /*90d0*/  @!P0 LEA R2, P1, R21, R14, 0x1 ;  /* 0x0000000e15028211 */ /* 0x001fe400078208ff */
[----:B------:R0:W3:Y:S03]  /*90e0*/  SHFL.IDX PT, R14, R4, 0x7, 0x181f ;  /* 0x00f81f00040e7f89 */ /* 0x0000e600000e0000 */
[----:B--2---:R-:W-:Y:S02]  /*90f0*/  @!P0 IMAD.X R3, RZ, RZ, R6, P1 ;  /* 0x000000ffff038224 */ /* 0x004fe400008e0606 */
[----:B------:R0:W2:Y:S04]  /*9100*/  SHFL.IDX PT, R6, R5, 0x7, 0x181f ;  /* 0x00f81f0005067f89 */ /* 0x0000a800000e0000 */
[----:B------:R0:W-:Y:S02]  /*9110*/  @!P0 LDGSTS.E.BYPASS.LTC128B.128 [R20+0x1b400], desc[UR48][R2.64], !P5 ;  /* 0x1b40000002148fae */ /* 0x0001e4000e901d70 */
.L_x_124:
[----:B0-----:R-:W4:Y:S01]  /*9120*/  LDL R5, [R1+0x4] ;  /* 0x0000040001057983 */ /* 0x001f220000100800 */
[----:B------:R-:W-:-:S05]  /*9130*/  VIADD R0, R0, 0x70 ;  /* 0x0000007000007836 */ /* 0x000fca0000000000 */
[----:B------:R-:W-:-:S13]  /*9140*/  ISETP.GE.AND P0, PT, R0, UR39, PT ;  /* 0x0000002700007c0c */ /* 0x000fda000bf06270 */
[----:B---3--:R-:W-:-:S05]  /*9150*/  @!P0 LEA R2, P1, R21, R14, 0x1 ;  /* 0x0000000e15028211 */ /* 0x008fca00078208ff */
[----:B--2---:R-:W-:-:S05]  /*9160*/  @!P0 IMAD.X R3, RZ, RZ, R6, P1 ;  /* 0x000000ffff038224 */ /* 0x004fca00008e0606 */
[----:B------:R-:W-:Y:S01]  /*9170*/  @!PT LDS RZ, [RZ] ;  /* 0x00000000fffff984 */ /* 0x000fe20000000800 */
[----:B------:R-:W-:Y:S01]  /*9180*/  @!PT LDS RZ, [RZ] ;  /* 0x00000000fffff984 */ /* 0x000fe20000000800 */
[----:B------:R-:W-:Y:S01]  /*9190*/  @!PT LDS RZ, [RZ] ;  /* 0x00000000fffff984 */ /* 0x000fe20000000800 */
[----:B------:R0:W-:Y:S01]  /*91a0*/  @!P0 LDGSTS.E.BYPASS.LTC128B.128 [R20+0x1bc00], desc[UR48][R2.64], !P5 ;  /* 0x1bc0000002148fae */ /* 0x0001e2000e901d70 */
[----:B------:R-:W-:Y:S01]  /*91b0*/  NOP ;  /* 0x0000000000007918 */ /* 0x000fe20000000000 */
[----:B------:R-:W-:Y:S02]  /*91c0*/  SYNCS.ARRIVE.TRANS64.RED.A0T1 RZ, [UR37+0x22800], RZ ;  /* 0x022800ffffff79a7 */ /* 0x000fe40008200425 */
[----:B------:R-:W-:Y:S01]  /*91d0*/  ARRIVES.LDGSTSBAR.64.TRANSCNT [UR37+0x22800] ;  /* 0x02280000ff0079b0 */ /* 0x000fe20008000aa5 */
[----:B----4-:R-:W-:-:S04]  /*91e0*/  LOP3.LUT R0, R5, 0x1, RZ, 0xc, !PT ;  /* 0x0000000105007812 */ /* 0x010fc800078e0cff */
[----:B------:R-:W-:Y:S01]  /*91f0*/  SHF.L.U32 R0, R0, 0x1f, RZ ;  /* 0x0000001f00007819 */ /* 0x000fe200000006ff */
[----:B------:R-:W-:Y:S01]  /*9200*/  NOP ;  /* 0x0000000000007918 */ /* 0x000fe20000000000 */
[----:B------:R-:W-:Y:S01]  /*9210*/  SYNCS.ARRIVE.TRANS64.A1T0 RZ, [UR37+0x22800], RZ ;  /* 0x022800ffffff79a7 */ /* 0x000fe20008100025 */
[----:B------:R-:W-:Y:S01]  /*9220*/  BSSY B0, `(.L_x_53) ;  /* 0x0000003000007945 */ /* 0x000fe20003800000 */
[----:B------:R-:W2:Y:S03]  /*9230*/  SYNCS.PHASECHK.TRANS64.TRYWAIT P0, [UR37+0x22820], R0 ;  /* 0x02282000ff0075a7 */ /* 0x000ea60008000165 */
[----:B0-2---:R-:W-:Y:S05]  /*9240*/  @!P0 BRA `(.L_x_54) ;  /* 0x0000002c00cc8947 */ /* 0x005fea0003800000 */
.L_x_125:
[----:B------:R-:W-:Y:S05]  /*9250*/  BSYNC B0 ;  /* 0x0000000000007941 */ /* 0x000fea0003800000 */
.L_x_53:
[----:B------:R-:W-:-:S04]  /*9260*/  MOV R2, UR41 ;  /* 0x0000002900027c02 */ /* 0x000fc80008000f00 */
[----:B------:R-:W-:-:S13]  /*9270*/  ISETP.NE.AND P0, PT, R2, 0x3, PT ;  /* 0x000000030200780c */ /* 0x000fda0003f05270 */
[----:B------:R-:W-:Y:S05]  /*9280*/  @!P0 BRA `(.L_x_55) ;  /* 0x0000000000048947 */ /* 0x000fea0003800000 */
[----:B------:R-:W-:Y:S01]  /*9290*/  BPT.TRAP 0x1 ;  /* 0x000000040000795c */ /* 0x000fe20000300000 */
.L_x_55:
[----:B0-----:R-:W-:Y:S01]  /*92a0*/  SHF.L.U32 R3, R27, 0x1f, RZ ;  /* 0x0000001f1b037819 */ /* 0x001fe200000006ff */
[----:B------:R-:W-:Y:S03]  /*92b0*/  BSSY B0, `(.L_x_56) ;  /* 0x0000003000007945 */ /* 0x000fe60003800000 */
[----:B------:R-:W0:Y:S02]  /*92c0*/  SYNCS.PHASECHK.TRANS64.TRYWAIT P0, [R22+URZ+0x22860], R3 ;  /* 0x02286003160075a7 */ /* 0x000e24000800017f */
[----:B0-----:R-:W-:Y:S05]  /*92d0*/  @!P0 BRA `(.L_x_57) ;  /* 0x0000002c00c08947 */ /* 0x001fea0003800000 */
.L_x_126:
[----:B------:R-:W-:Y:S05]  /*92e0*/  BSYNC B0 ;  /* 0x0000000000007941 */ /* 0x000fea0003800000 */
.L_x_56:
[----:B------:R-:W2:Y:S01]  /*92f0*/  LDL.LU R0, [R1] ;  /* 0x0000000001007983 */ /* 0x000ea20000300800 */
[----:B------:R-:W-:Y:S01]  /*9300*/  ULDC.64 UR4, c[0x0][0x328] ;  /* 0x0000ca0000047ab9 */ /* 0x000fe20000000a00 */
[----:B------:R-:W-:Y:S02]  /*9310*/  IMAD R6, R17, 0x6000, R31 ;  /* 0x0000600011067824 */ /* 0x000fe400078e021f */
[----:B------:R-:W-:Y:S02]  /*9320*/  IMAD R26, R26, UR4, RZ ;  /* 0x000000041a1a7c24 */ /* 0x000fe4000f8e02ff */
[----:B0-----:R-:W-:-:S04]  /*9330*/  IMAD.WIDE.U32 R2, R25, UR4, RZ ;  /* 0x0000000419027c25 */ /* 0x001fc8000f8e00ff */
[----:B------:R-:W-:Y:S01]  /*9340*/  IMAD R5, R25, UR5, R26 ;  /* 0x0000000519057c24 */ /* 0x000fe2000f8e021a */
[----:B------:R-:W-:-:S03]  /*9350*/  ULDC.64 UR4, c[0x0][0x338] ;  /* 0x0000ce0000047ab9 */ /* 0x000fc60000000a00 */
[----:B------:R-:W-:Y:S02]  /*9360*/  IMAD.IADD R3, R3, 0x1, R5 ;  /* 0x0000000103037824 */ /* 0x000fe400078e0205 */
[----:B------:R-:W-:-:S04]  /*9370*/  IMAD.WIDE.U32 R2, R24, UR4, R2 ;  /* 0x0000000418027c25 */ /* 0x000fc8000f8e0002 */
[----:B--2---:R-:W-:-:S04]  /*9380*/  IMAD R5, R0, UR4, RZ ;  /* 0x0000000400057c24 */ /* 0x004fc8000f8e02ff */
[----:B------:R-:W-:Y:S01]  /*9390*/  IMAD R5, R24, UR5, R5 ;  /* 0x0000000518057c24 */ /* 0x000fe2000f8e0205 */
[----:B------:R-:W-:Y:S02]  /*93a0*/  ULDC.64 UR4, c[0x0][0x330] ;  /* 0x0000cc0000047ab9 */ /* 0x000fe40000000a00 */
[----:B------:R-:W-:Y:S02]  /*93b0*/  IMAD R0, R29, UR4, RZ ;  /* 0x000000041d007c24 */ /* 0x000fe4000f8e02ff */
[----:B------:R-:W-:Y:S02]  /*93c0*/  IMAD.IADD R3, R3, 0x1, R5 ;  /* 0x0000000103037824 */ /* 0x000fe400078e0205 */
[C---:B------:R-:W-:Y:S02]  /*93d0*/  IMAD R7, R19.reuse, UR5, R0 ;  /* 0x0000000513077c24 */ /* 0x040fe4000f8e0200 */
[----:B------:R-:W-:Y:S01]  /*93e0*/  IMAD.WIDE.U32 R2, R19, UR4, R2 ;  /* 0x0000000413027c25 */ /* 0x000fe2000f8e0002 */
[----:B------:R-:W-:-:S03]  /*93f0*/  ULDC.64 UR4, c[0x0][0x318] ;  /* 0x0000c60000047ab9 */ /* 0x000fc60000000a00 */
[----:B------:R-:W-:Y:S01]  /*9400*/  IMAD.IADD R7, R3, 0x1, R7 ;  /* 0x0000000103077824 */ /* 0x000fe200078e0207 */
[----:B------:R-:W-:Y:S01]  /*9410*/  LEA R8, P0, R2, UR4, 0x1 ;  /* 0x0000000402087c11 */ /* 0x000fe2000f8008ff */
[----:B------:R-:W-:-:S03]  /*9420*/  UMOV UR4, 0xffffffff ;  /* 0xffffffff00047882 */ /* 0x000fc60000000000 */
[----:B------:R-:W-:Y:S01]  /*9430*/  LEA.HI.X R7, R2, UR5, R7, 0x1, P0 ;  /* 0x0000000502077c11 */ /* 0x000fe200080f0c07 */
[----:B------:R-:W-:Y:S08]  /*9440*/  BRA.DIV UR4, `(.L_x_58) ;  /* 0x0000002e04787947 */ /* 0x000ff0000b800000 */
[----:B------:R-:W-:Y:S01]  /*9450*/  LOP3.LUT P6, RZ, R16, 0x800000, RZ, 0xc0, !PT ;  /* 0x0080000010ff7812 */ /* 0x000fe200078cc0ff */
[----:B------:R-:W0:Y:S01]  /*9460*/  S2R R4, SR_TID.X ;  /* 0x0000000000047919 */ /* 0x000e220000002100 */
[----:B------:R-:W-:Y:S02]  /*9470*/  LEA R6, R6, UR37, 0x1 ;  /* 0x0000002506067c11 */ /* 0x000fe4000f8e08ff */
[----:B------:R-:W-:Y:S01]  /*9480*/  P2R R20, PR, RZ, 0x40 ;  /* 0x00000040ff147803 */ /* 0x000fe20000000000 */
[----:B------:R-:W2:Y:S01]  /*9490*/  SHFL.IDX PT, R2, R8, RZ, 0x181f ;  /* 0x00181fff08027589 */ /* 0x000ea200000e0000 */
[C---:B------:R-:W-:Y:S02]  /*94a0*/  LOP3.LUT P6, RZ, R16.reuse, 0x10000000, RZ, 0xc0, !PT ;  /* 0x1000000010ff7812 */ /* 0x040fe400078cc0ff */
[----:B------:R-:W-:Y:S01]  /*94b0*/  LOP3.LUT P5, RZ, R16, 0x40000, RZ, 0xc0, !PT ;  /* 0x0004000010ff7812 */ /* 0x000fe200078ac0ff */
[----:B------:R-:W-:Y:S01]  /*94c0*/  STL [R1+0x18], R27 ;  /* 0x0000181b01007387 */ /* 0x000fe20000100800 */
[----:B------:R-:W-:-:S02]  /*94d0*/  P2R R21, PR, RZ, 0x40 ;  /* 0x00000040ff157803 */ /* 0x000fc40000000000 */
[C---:B------:R-:W-:Y:S01]  /*94e0*/  LOP3.LUT P6, RZ, R16.reuse, 0x80000, RZ, 0xc0, !PT ;  /* 0x0008000010ff7812 */ /* 0x040fe200078cc0ff */
[----:B------:R-:W-:Y:S01]  /*94f0*/  STL [R1+0x14], R22 ;  /* 0x0000141601007387 */ /* 0x000fe20000100800 */
[C---:B------:R-:W-:Y:S02]  /*9500*/  LOP3.LUT P4, RZ, R16.reuse, 0x400000, RZ, 0xc0, !PT ;  /* 0x0040000010ff7812 */ /* 0x040fe4000788c0ff */
[----:B------:R-:W-:Y:S01]  /*9510*/  P2R R18, PR, RZ, 0x40 ;  /* 0x00000040ff127803 */ /* 0x000fe20000000000 */
[----:B------:R-:W-:Y:S01]  /*9520*/  STL [R1+0x10], R19 ;  /* 0x0000101301007387 */ /* 0x000fe20000100800 */
[C---:B------:R-:W-:Y:S02]  /*9530*/  LOP3.LUT P6, RZ, R16.reuse, 0x1000000, RZ, 0xc0, !PT ;  /* 0x0100000010ff7812 */ /* 0x040fe400078cc0ff */
[----:B------:R-:W-:Y:S01]  /*9540*/  LOP3.LUT P3, RZ, R16, 0x20000, RZ, 0xc0, !PT ;  /* 0x0002000010ff7812 */ /* 0x000fe2000786c0ff */
[----:B------:R3:W-:Y:S01]  /*9550*/  STL [R1+0xc], R17 ;  /* 0x00000c1101007387 */ /* 0x0007e20000100800 */
[----:B------:R-:W-:-:S02]  /*9560*/  P2R R9, PR, RZ, 0x40 ;  /* 0x00000040ff097803 */ /* 0x000fc40000000000 */
[C---:B------:R-:W-:Y:S01]  /*9570*/  LOP3.LUT P6, RZ, R16.reuse, 0x20000000, RZ, 0xc0, !PT ;  /* 0x2000000010ff7812 */ /* 0x040fe200078cc0ff */
[----:B------:R-:W4:Y:S01]  /*9580*/  SHFL.IDX PT, R3, R7, RZ, 0x181f ;  /* 0x00181fff07037589 */ /* 0x000f2200000e0000 */
[C---:B------:R-:W-:Y:S02]  /*9590*/  LOP3.LUT P2, RZ, R16.reuse, 0x10000, RZ, 0xc0, !PT ;  /* 0x0001000010ff7812 */ /* 0x040fe4000784c0ff */
[----:B------:R-:W-:Y:S02]  /*95a0*/  P2R R23, PR, RZ, 0x40 ;  /* 0x00000040ff177803 */ /* 0x000fe40000000000 */
[----:B------:R-:W-:Y:S02]  /*95b0*/  LOP3.LUT P6, RZ, R35, 0x1, RZ, 0xc0, !PT ;  /* 0x0000000123ff7812 */ /* 0x000fe400078cc0ff */
[----:B------:R-:W-:Y:S01]  /*95c0*/  LOP3.LUT P1, RZ, R16, 0x8000, RZ, 0xc0, !PT ;  /* 0x0000800010ff7812 */ /* 0x000fe2000782c0ff */
[----:B0-----:R-:W-:Y:S01]  /*95d0*/  IMAD.SHL.U32 R4, R4, 0x8, RZ ;  /* 0x0000000804047824 */ /* 0x001fe200078e00ff */
[----:B------:R-:W-:-:S02]  /*95e0*/  P2R R24, PR, RZ, 0x40 ;  /* 0x00000040ff187803 */ /* 0x000fc40000000000 */
[----:B------:R-:W-:Y:S02]  /*95f0*/  LOP3.LUT P6, RZ, R16, 0x100000, RZ, 0xc0, !PT ;  /* 0x0010000010ff7812 */ /* 0x000fe400078cc0ff */
[----:B------:R-:W-:Y:S02]  /*9600*/  LOP3.LUT R4, R4, 0x38, RZ, 0xc0, !PT ;  /* 0x0000003804047812 */ /* 0x000fe400078ec0ff */
[----:B------:R-:W-:Y:S02]  /*9610*/  P2R R25, PR, RZ, 0x40 ;  /* 0x00000040ff197803 */ /* 0x000fe40000000000 */
[----:B------:R-:W-:-:S04]  /*9620*/  LOP3.LUT P6, RZ, R16, 0x2000000, RZ, 0xc0, !PT ;  /* 0x0200000010ff7812 */ /* 0x000fc800078cc0ff */
[----:B------:R-:W-:Y:S02]  /*9630*/  P2R R26, PR, RZ, 0x40 ;  /* 0x00000040ff1a7803 */ /* 0x000fe40000000000 */
[----:B------:R-:W-:-:S04]  /*9640*/  LOP3.LUT P6, RZ, R16, 0x40000000, RZ, 0xc0, !PT ;  /* 0x4000000010ff7812 */ /* 0x000fc800078cc0ff */
[----:B------:R-:W-:Y:S02]  /*9650*/  P2R R0, PR, RZ, 0x40 ;  /* 0x00000040ff007803 */ /* 0x000fe40000000000 */
[----:B------:R-:W-:-:S03]  /*9660*/  LOP3.LUT P6, RZ, R35, 0x2, RZ, 0xc0, !PT ;  /* 0x0000000223ff7812 */ /* 0x000fc600078cc0ff */
[----:B------:R0:W-:Y:S01]  /*9670*/  STL [R1], R0 ;  /* 0x0000000001007387 */ /* 0x0001e20000100800 */
[----:B---3--:R-:W-:Y:S02]  /*9680*/  P2R R17, PR, RZ, 0x40 ;  /* 0x00000040ff117803 */ /* 0x008fe40000000000 */
[----:B------:R-:W-:-:S04]  /*9690*/  LOP3.LUT P6, RZ, R16, 0x200000, RZ, 0xc0, !PT ;  /* 0x0020000010ff7812 */ /* 0x000fc800078cc0ff */
[----:B------:R-:W-:Y:S02]  /*96a0*/  P2R R19, PR, RZ, 0x40 ;  /* 0x00000040ff137803 */ /* 0x000fe40000000000 */
[----:B------:R-:W-:Y:S01]  /*96b0*/  LOP3.LUT P6, RZ, R16, 0x4000000, RZ, 0xc0, !PT ;  /* 0x0400000010ff7812 */ /* 0x000fe200078cc0ff */
[----:B0-----:R-:W-:-:S03]  /*96c0*/  IMAD.SHL.U32 R0, R4, 0x2, RZ ;  /* 0x0000000204007824 */ /* 0x001fc600078e00ff */
[----:B-1----:R-:W-:Y:S02]  /*96d0*/  P2R R22, PR, RZ, 0x40 ;  /* 0x00000040ff167803 */ /* 0x002fe40000000000 */
[----:B------:R-:W-:Y:S02]  /*96e0*/  LOP3.LUT P6, RZ, R16, 0x80000000, RZ, 0xc0, !PT ;  /* 0x8000000010ff7812 */ /* 0x000fe400078cc0ff */
[----:B--2---:R-:W-:Y:S02]  /*96f0*/  IADD3 R14, P0, R2, R0, RZ ;  /* 0x00000000020e7210 */ /* 0x004fe40007f1e0ff */
[----:B------:R-:W-:Y:S01]  /*9700*/  P2R R27, PR, RZ, 0x40 ;  /* 0x00000040ff1b7803 */ /* 0x000fe20000000000 */
[----:B------:R-:W0:Y:S01]  /*9710*/  SHFL.IDX PT, R2, R8, 0x1, 0x181f ;  /* 0x00381f0008027f89 */ /* 0x000e2200000e0000 */
[----:B------:R-:W-:Y:S01]  /*9720*/  LOP3.LUT P6, RZ, R35, 0x4, RZ, 0xc0, !PT ;  /* 0x0000000423ff7812 */ /* 0x000fe200078cc0ff */
[----:B----4-:R-:W-:Y:S02]  /*9730*/  IMAD.X R15, RZ, RZ, R3, P0 ;  /* 0x000000ffff0f7224 */ /* 0x010fe400000e0603 */
[----:B------:R-:W1:Y:S10]  /*9740*/  SHFL.IDX PT, R3, R7, 0x1, 0x181f ;  /* 0x00381f0007037f89 */ /* 0x000e7400000e0000 */
[----:B------:R-:W-:Y:S01]  /*9750*/  LDGSTS.E.BYPASS.LTC128B.128 [R6+0x400], desc[UR48][R14.64], !P6 ;  /* 0x004000000e067fae */ /* 0x000fe2000f101d70 */
[----:B------:R-:W-:-:S03]  /*9760*/  ISETP.NE.AND P6, PT, R27, RZ, PT ;  /* 0x000000ff1b00720c */ /* 0x000fc60003fc5270 */
[----:B------:R-:W5:Y:S01]  /*9770*/  LDL.LU R27, [R1+0x18] ;  /* 0x00001800011b7983 */ /* 0x000f620000300800 */
[----:B0-----:R-:W-:-:S03]  /*9780*/  IADD3 R12, P0, R2, R0, RZ ;  /* 0x00000000020c7210 */ /* 0x001fc60007f1e0ff */
[----:B------:R-:W0:Y:S02]  /*9790*/  SHFL.IDX PT, R2, R8, 0x2, 0x181f ;  /* 0x00581f0008027f89 */ /* 0x000e2400000e0000 */
[----:B-1----:R-:W-:-:S04]  /*97a0*/  IMAD.X R13, RZ, RZ, R3, P0 ;  /* 0x000000ffff0d7224 */ /* 0x002fc800000e0603 */
[----:B------:R-:W-:Y:S01]  /*97b0*/  LDGSTS.E.BYPASS.LTC128B.128 [R6+0x3400], desc[UR48][R14.64+0x80], !P6 ;  /* 0x034000800e067fae */ /* 0x000fe2000f101d70 */
[----:B------:R-:W-:-:S03]  /*97c0*/  ISETP.NE.AND P6, PT, R22, RZ, PT ;  /* 0x000000ff1600720c */ /* 0x000fc60003fc5270 */
[----:B------:R-:W5:Y:S04]  /*97d0*/  LDL.LU R22, [R1+0x14] ;  /* 0x0000140001167983 */ /* 0x000f680000300800 */
[----:B------:R-:W1:Y:S06]  /*97e0*/  SHFL.IDX PT, R3, R7, 0x2, 0x181f ;  /* 0x00581f0007037f89 */ /* 0x000e6c00000e0000 */
[----:B------:R-:W-:Y:S01]  /*97f0*/  LDGSTS.E.BYPASS.LTC128B.128 [R6+0x6400], desc[UR48][R14.64+0x100], !P6 ;  /* 0x064001000e067fae */ /* 0x000fe2000f101d70 */
[----:B------:R-:W-:-:S03]  /*9800*/  ISETP.NE.AND P6, PT, R19, RZ, PT ;  /* 0x000000ff1300720c */ /* 0x000fc60003fc5270 */
[----:B------:R-:W5:Y:S01]  /*9810*/  LDL.LU R19, [R1+0x10] ;  /* 0x0000100001137983 */ /* 0x000f620000300800 */
[----:B0-----:R-:W-:-:S03]  /*9820*/  IADD3 R10, P0, R2, R0, RZ ;  /* 0x00000000020a7210 */ /* 0x001fc60007f1e0ff */
[----:B------:R-:W0:Y:S06]  /*9830*/  SHFL.IDX PT, R2, R8, 0x3, 0x181f ;  /* 0x00781f0008027f89 */ /* 0x000e2c00000e0000 */
[----:B------:R2:W-:Y:S01]  /*9840*/  LDGSTS.E.BYPASS.LTC128B.128 [R6+0x9400], desc[UR48][R14.64+0x180], !P6 ;  /* 0x094001800e067fae */ /* 0x0005e2000f101d70 */
[----:B-1----:R-:W-:-:S03]  /*9850*/  IMAD.X R11, RZ, RZ, R3, P0 ;  /* 0x000000ffff0b7224 */ /* 0x002fc600000e0603 */
[----:B------:R-:W3:Y:S01]  /*9860*/  LDL.LU R15, [R1] ;  /* 0x00000000010f7983 */ /* 0x000ee20000300800 */
[----:B------:R-:W-:-:S03]  /*9870*/  ISETP.NE.AND P6, PT, R17, RZ, PT ;  /* 0x000000ff1100720c */ /* 0x000fc60003fc5270 */
[----:B------:R1:W5:Y:S01]  /*9880*/  LDL.LU R17, [R1+0xc] ;  /* 0x00000c0001117983 */ /* 0x0003620000300800 */
[----:B0-----:R-:W-:-:S03]  /*9890*/  IADD3 R4, P0, R2, R0, RZ ;  /* 0x0000000002047210 */ /* 0x001fc60007f1e0ff */
[----:B------:R-:W0:Y:S04]  /*98a0*/  SHFL.IDX PT, R3, R7, 0x3, 0x181f ;  /* 0x00781f0007037f89 */ /* 0x000e2800000e0000 */
[----:B------:R-:W4:Y:S04]  /*98b0*/  SHFL.IDX PT, R2, R8, 0x4, 0x181f ;  /* 0x00981f0008027f89 */ /* 0x000f2800000e0000 */
[----:B------:R1:W-:Y:S01]  /*98c0*/  LDGSTS.E.BYPASS.LTC128B.128 [R6+0xc00], desc[UR48][R12.64], !P6 ;  /* 0x00c000000c067fae */ /* 0x0003e2000f101d70 */
[----:B0-----:R-:W-:-:S03]  /*98d0*/  IMAD.X R5, RZ, RZ, R3, P0 ;  /* 0x000000ffff057224 */ /* 0x001fc600000e0603 */
[----:B------:R-:W0:Y:S01]  /*98e0*/  SHFL.IDX PT, R3, R7, 0x4, 0x181f ;  /* 0x00981f0007037f89 */ /* 0x000e2200000e0000 */
[----:B----4-:R-:W-:-:S03]  /*98f0*/  IADD3 R2, P0, R2, R0, RZ ;  /* 0x0000000002027210 */ /* 0x010fc60007f1e0ff */
[----:B--2---:R1:W2:Y:S02]  /*9900*/  SHFL.IDX PT, R14, R8, 0x5, 0x181f ;  /* 0x00b81f00080e7f89 */ /* 0x0042a400000e0000 */
[----:B0-----:R-:W-:Y:S01]  /*9910*/  IMAD.X R3, RZ, RZ, R3, P0 ;  /* 0x000000ffff037224 */ /* 0x001fe200000e0603 */
[----:B------:R-:W-:Y:S01]  /*9920*/  LOP3.LUT P0, RZ, R16, 0x8000000, RZ, 0xc0, !PT ;  /* 0x0800000010ff7812 */ /* 0x000fe2000780c0ff */
[----:B------:R-:W0:Y:S01]  /*9930*/  SHFL.IDX PT, R7, R7, 0x5, 0x181f ;  /* 0x00b81f0007077f89 */ /* 0x000e2200000e0000 */
[----:B---3--:R-:W-:-:S13]  /*9940*/  ISETP.NE.AND P6, PT, R15, RZ, PT ;  /* 0x000000ff0f00720c */ /* 0x008fda0003fc5270 */
[----:B------:R1:W-:Y:S01]  /*9950*/  LDGSTS.E.BYPASS.LTC128B.128 [R6+0x3c00], desc[UR48][R12.64+0x80], !P6 ;  /* 0x03c000800c067fae */ /* 0x0003e2000f101d70 */
[----:B------:R-:W-:-:S13]  /*9960*/  ISETP.NE.AND P6, PT, R26, RZ, PT ;  /* 0x000000ff1a00720c */ /* 0x000fda0003fc5270 */
        /* <DEDUP_REMOVED lines=13> */
[----:B------:R-:W-:-:S03]  /*9a40*/  ISETP.NE.AND P6, PT, R20, RZ, PT ;  /* 0x000000ff1400720c */ /* 0x000fc60003fc5270 */
[----:B------:R1:W-:Y:S10]  /*9a50*/  LDGSTS.E.BYPASS.LTC128B.128 [R6+0x4c00], desc[UR48][R4.64+0x80], !P0 ;  /* 0x04c0008004067fae */ /* 0x0003f4000c101d70 */
[----:B------:R1:W-:Y:S04]  /*9a60*/  LDGSTS.E.BYPASS.LTC128B.128 [R6+0x7c00], desc[UR48][R4.64+0x100], !P6 ;  /* 0x07c0010004067fae */ /* 0x0003e8000f101d70 */
[----:B------:R1:W-:Y:S04]  /*9a70*/  LDGSTS.E.BYPASS.LTC128B.128 [R6+0xac00], desc[UR48][R4.64+0x180], !P5 ;  /* 0x0ac0018004067fae */ /* 0x0003e8000e901d70 */
[----:B------:R1:W-:Y:S04]  /*9a80*/  LDGSTS.E.BYPASS.LTC128B.128 [R6+0x2400], desc[UR48][R2.64], !P4 ;  /* 0x0240000002067fae */ /* 0x0003e8000e101d70 */
[----:B------:R1:W-:Y:S04]  /*9a90*/  LDGSTS.E.BYPASS.LTC128B.128 [R6+0x5400], desc[UR48][R2.64+0x80], !P3 ;  /* 0x0540008002067fae */ /* 0x0003e8000d901d70 */
[----:B------:R1:W-:Y:S04]  /*9aa0*/  LDGSTS.E.BYPASS.LTC128B.128 [R6+0x8400], desc[UR48][R2.64+0x100], !P2 ;  /* 0x0840010002067fae */ /* 0x0003e8000d101d70 */
[----:B0-2---:R1:W-:Y:S02]  /*9ab0*/  LDGSTS.E.BYPASS.LTC128B.128 [R6+0xb400], desc[UR48][R2.64+0x180], !P1 ;  /* 0x0b40018002067fae */ /* 0x0053e4000c901d70 */
.L_x_140:
[C---:B------:R-:W-:Y:S02]  /*9ac0*/  LOP3.LUT P4, RZ, R35.reuse, 0x40, RZ, 0xc0, !PT ;  /* 0x0000004023ff7812 */ /* 0x040fe4000788c0ff */
[C---:B------:R-:W-:Y:S02]  /*9ad0*/  LOP3.LUT P3, RZ, R35.reuse, 0x20, RZ, 0xc0, !PT ;  /* 0x0000002023ff7812 */ /* 0x040fe4000786c0ff */
[C---:B------:R-:W-:Y:S02]  /*9ae0*/  LOP3.LUT P2, RZ, R35.reuse, 0x10, RZ, 0xc0, !PT ;  /* 0x0000001023ff7812 */ /* 0x040fe4000784c0ff */
[----:B------:R-:W-:Y:S02]  /*9af0*/  LOP3.LUT P1, RZ, R35, 0x8, RZ, 0xc0, !PT ;  /* 0x0000000823ff7812 */ /* 0x000fe4000782c0ff */
[----:B-1----:R-:W-:-:S05]  /*9b00*/  IADD3 R2, P0, R14, R0, RZ ;  /* 0x000000000e027210 */ /* 0x002fca0007f1e0ff */
[----:B------:R-:W-:Y:S01]  /*9b10*/  IMAD.X R3, RZ, RZ, R7, P0 ;  /* 0x000000ffff037224 */ /* 0x000fe200000e0607 */
[----:B------:R-:W-:-:S04]  /*9b20*/  PLOP3.LUT P0, PT, PT, PT, PT, 0x80, 0x0 ;  /* 0x000000000000781c */ /* 0x000fc80003f0f070 */
[----:B------:R-:W-:Y:S01]  /*9b30*/  @!PT LDS RZ, [RZ] ;  /* 0x00000000fffff984 */ /* 0x000fe20000000800 */
[----:B------:R-:W-:Y:S01]  /*9b40*/  @!PT LDS RZ, [RZ] ;  /* 0x00000000fffff984 */ /* 0x000fe20000000800 */
[----:B------:R-:W-:Y:S01]  /*9b50*/  @!PT LDS RZ, [RZ] ;  /* 0x00000000fffff984 */ /* 0x000fe20000000800 */
[----:B------:R0:W-:Y:S04]  /*9b60*/  LDGSTS.E.BYPASS.LTC128B.128 [R6+0x2c00], desc[UR48][R2.64], !P4 ;  /* 0x02c0000002067fae */ /* 0x0001e8000e101d70 */
[----:B------:R0:W-:Y:S04]  /*9b70*/  LDGSTS.E.BYPASS.LTC128B.128 [R6+0x5c00], desc[UR48][R2.64+0x80], !P3 ;  /* 0x05c0008002067fae */ /* 0x0001e8000d901d70 */
[----:B------:R0:W-:Y:S04]  /*9b80*/  LDGSTS.E.BYPASS.LTC128B.128 [R6+0x8c00], desc[UR48][R2.64+0x100], !P2 ;  /* 0x08c0010002067fae */ /* 0x0001e8000d101d70 */
[----:B------:R0:W-:Y:S01]  /*9b90*/  LDGSTS.E.BYPASS.LTC128B.128 [R6+0xbc00], desc[UR48][R2.64+0x180], !P1 ;  /* 0x0bc0018002067fae */ /* 0x0001e2000c901d70 */
[----:B------:R-:W-:Y:S01]  /*9ba0*/  NOP ;  /* 0x0000000000007918 */ /* 0x000fe20000000000 */
.L_x_59:
[----:B------:R-:W-:Y:S02]  /*9bb0*/  PLOP3.LUT P1, PT, P1, P0, PT, 0xa2, 0x0 ;  /* 0x000000000000781c */ /* 0x000fe40000f21472 */
[----:B-----5:R-:W-:-:S08]  /*9bc0*/  @P0 R2UR P1, UR4, R22 ;  /* 0x00000000160402ca */ /* 0x020fd00000020000 */
[----:B------:R-:W-:-:S05]  /*9bd0*/  @P0 PLOP3.LUT P0, PT, P1, PT, PT, 0x80, 0x0 ;  /* 0x000000000000081c */ /* 0x000fca0000f0f070 */
[----:B------:R-:W-:Y:S01]  /*9be0*/  @!P1 SYNCS.ARRIVE.TRANS64.RED.A0T1 RZ, [UR4+0x22850], RZ ;  /* 0x022850ffffff99a7 */ /* 0x000fe20008200404 */
[----:B------:R-:W-:Y:S07]  /*9bf0*/  @!P1 ARRIVES.LDGSTSBAR.64.TRANSCNT [UR4+0x22850] ;  /* 0x02285000ff0099b0 */ /* 0x000fee0008000a84 */
[----:B------:R-:W-:Y:S05]  /*9c00*/  @P0 BRA.U.ANY `(.L_x_59) ;  /* 0xfffffffd00e80947 */ /* 0x000fea000393ffff */
[----:B------:R-:W-:Y:S01]  /*9c10*/  NOP ;  /* 0x0000000000007918 */ /* 0x000fe20000000000 */
[----:B0-----:R-:W-:-:S05]  /*9c20*/  IMAD.U32 R2, RZ, RZ, UR41 ;  /* 0x00000029ff027e24 */ /* 0x001fca000f8e00ff */
[----:B------:R-:W-:-:S13]  /*9c30*/  ISETP.NE.AND P2, PT, R2, 0x3, PT ;  /* 0x000000030200780c */ /* 0x000fda0003f45270 */
[----:B------:R-:W-:Y:S05]  /*9c40*/  @!P2 BRA `(.L_x_60) ;  /* 0x000000000004a947 */ /* 0x000fea0003800000 */
[----:B------:R-:W-:Y:S01]  /*9c50*/  BPT.TRAP 0x1 ;  /* 0x000000040000795c */ /* 0x000fe20000300000 */
.L_x_60:
[----:B------:R-:W-:Y:S01]  /*9c60*/  VIADD R17, R17, 0x1 ;  /* 0x0000000111117836 */ /* 0x000fe20000000000 */
[----:B------:R-:W-:Y:S01]  /*9c70*/  UISETP.GE.AND UP0, UPT, UR36, 0x61, UPT ;  /* 0x000000612400788c */ /* 0x000fe2000bf06270 */
[----:B------:R0:W-:Y:S03]  /*9c80*/  SYNCS.ARRIVE.TRANS64.A1T0 RZ, [R22+URZ+0x22850], RZ ;  /* 0x022850ff16ff79a7 */ /* 0x0001e6000810003f */
[----:B------:R-:W-:-:S04]  /*9c90*/  ISETP.NE.AND P0, PT, R17, 0x2, PT ;  /* 0x000000021100780c */ /* 0x000fc80003f05270 */
[----:B------:R-:W-:Y:S02]  /*9ca0*/  SEL R17, R17, RZ, P0 ;  /* 0x000000ff11117207 */ /* 0x000fe40000000000 */
[----:B------:R-:W-:Y:S02]  /*9cb0*/  SEL R2, RZ, 0x1, P0 ;  /* 0x00000001ff027807 */ /* 0x000fe40000000000 */
[----:B------:R-:W-:Y:S02]  /*9cc0*/  PLOP3.LUT P0, PT, PT, PT, UP0, 0x40, 0x0 ;  /* 0x000000000000781c */ /* 0x000fe40003f0e808 */
[----:B------:R-:W-:-:S11]  /*9cd0*/  LOP3.LUT R27, R27, R2, RZ, 0x3c, !PT ;  /* 0x000000021b1b7212 */ /* 0x000fd600078e3cff */
[----:B0-----:R-:W-:Y:S05]  /*9ce0*/  @P0 BRA `(.L_x_61) ;  /* 0x0000000c00600947 */ /* 0x001fea0003800000 */
[----:B------:R-:W-:Y:S01]  /*9cf0*/  BSSY B0, `(.L_x_61) ;  /* 0x00000d7000007945 */ /* 0x000fe20003800000 */
[----:B------:R-:W-:-:S07]  /*9d00*/  IMAD.U32 R20, RZ, RZ, UR40 ;  /* 0x00000028ff147e24 */ /* 0x000fce000f8e00ff */
.L_x_74:
[----:B------:R-:W0:Y:S01]  /*9d10*/  LDC R2, c[0x0][0x430] ;  /* 0x00010c00ff027b82 */ /* 0x000e220000000800 */
[----:B------:R-:W-:Y:S01]  /*9d20*/  ISETP.GT.U32.AND P0, PT, R28, 0x5f, PT ;  /* 0x0000005f1c00780c */ /* 0x000fe20003f04070 */
[----:B------:R-:W-:Y:S01]  /*9d30*/  IMAD R3, R20, 0x60, R32 ;  /* 0x0000006014037824 */ /* 0x000fe200078e0220 */
[----:B------:R-:W-:Y:S01]  /*9d40*/  MOV R10, UR41 ;  /* 0x00000029000a7c02 */ /* 0x000fe20008000f00 */
[----:B------:R-:W-:Y:S02]  /*9d50*/  ULDC UR4, c[0x0][0x430] ;  /* 0x00010c0000047ab9 */ /* 0x000fe40000000800 */
[----:B------:R-:W-:-:S04]  /*9d60*/  IMAD.IADD R8, R28, 0x1, R3 ;  /* 0x000000011c087824 */ /* 0x000fc800078e0203 */
[----:B------:R-:W-:-:S04]  /*9d70*/  IMAD.MOV.U32 R9, RZ, RZ, R8 ;  /* 0x000000ffff097224 */ /* 0x000fc800078e0008 */
[----:B-1----:R-:W1:Y:S01]  /*9d80*/  @!P0 LDC.64 R4, c[0x0][0x428] ;  /* 0x00010a00ff048b82 */ /* 0x002e620000000a00 */
[----:B0-----:R-:W-:-:S13]  /*9d90*/  ISETP.NE.AND P1, PT, R2, 0x1, PT ;  /* 0x000000010200780c */ /* 0x001fda0003f25270 */
[----:B------:R-:W0:Y:S08]  /*9da0*/  @P1 LDC R7, c[0x0][0x434] ;  /* 0x00010d00ff071b82 */ /* 0x000e300000000800 */
[----:B--2---:R-:W2:Y:S01]  /*9db0*/  @P1 LDC R3, c[0x0][0x438] ;  /* 0x00010e00ff031b82 */ /* 0x004ea20000000800 */
[----:B0-----:R-:W-:-:S07]  /*9dc0*/  @P1 IMAD.HI.U32 R2, R8, R7, RZ ;  /* 0x0000000708021227 */ /* 0x001fce00078e00ff */
[----:B------:R-:W0:Y:S01]  /*9dd0*/  @!P0 LDC.64 R6, c[0x0][0x418] ;  /* 0x00010600ff068b82 */ /* 0x000e220000000a00 */
[----:B--2---:R-:W-:Y:S01]  /*9de0*/  @P1 SHF.R.U32.HI R9, RZ, R3, R2 ;  /* 0x00000003ff091219 */ /* 0x004fe20000011602 */
[----:B-1----:R-:W-:-:S03]  /*9df0*/  @!P0 IMAD R2, R33, R4, RZ ;  /* 0x0000000421028224 */ /* 0x002fc600078e02ff */
[--C-:B------:R-:W-:Y:S01]  /*9e00*/  @!P0 SHF.R.S32.HI R3, RZ, 0x1f, R9.reuse ;  /* 0x0000001fff038819 */ /* 0x100fe20000011409 */
[----:B------:R-:W-:Y:S02]  /*9e10*/  @!P0 IMAD R5, R30, R5, R2 ;  /* 0x000000051e058224 */ /* 0x000fe400078e0202 */
[----:B------:R-:W-:-:S04]  /*9e20*/  @!P0 IMAD.MOV.U32 R2, RZ, RZ, R9 ;  /* 0x000000ffff028224 */ /* 0x000fc800078e0009 */
[----:B------:R-:W-:-:S04]  /*9e30*/  @!P0 IMAD.WIDE.U32 R2, R30, R4, R2 ;  /* 0x000000041e028225 */ /* 0x000fc800078e0002 */
[----:B------:R-:W-:Y:S02]  /*9e40*/  @!P0 IMAD.IADD R3, R5, 0x1, R3 ;  /* 0x0000000105038824 */ /* 0x000fe400078e0203 */
[----:B------:R-:W-:Y:S01]  /*9e50*/  IMAD.MOV.U32 R4, RZ, RZ, RZ ;  /* 0x000000ffff047224 */ /* 0x000fe200078e00ff */
[----:B0-----:R-:W-:-:S04]  /*9e60*/  @!P0 LEA R6, P1, R2, R6, 0x2 ;  /* 0x0000000602068211 */ /* 0x001fc800078210ff */
[----:B------:R-:W-:-:S05]  /*9e70*/  @!P0 LEA.HI.X R7, R2, R7, R3, 0x2, P1 ;  /* 0x0000000702078211 */ /* 0x000fca00008f1403 */
[----:B------:R0:W5:Y:S01]  /*9e80*/  @!P0 LDG.E R4, desc[UR48][R6.64] ;  /* 0x0000003006048981 */ /* 0x000162000c1e1900 */
[----:B------:R-:W-:Y:S01]  /*9e90*/  ISETP.NE.AND P2, PT, R10, 0x3, PT ;  /* 0x000000030a00780c */ /* 0x000fe20003f45270 */
[----:B------:R-:W-:-:S04]  /*9ea0*/  IMAD.MOV R5, RZ, RZ, -R9 ;  /* 0x000000ffff057224 */ /* 0x000fc800078e0a09 */
[----:B------:R-:W-:-:S08]  /*9eb0*/  IMAD R5, R5, UR4, R8 ;  /* 0x0000000405057c24 */ /* 0x000fd0000f8e0208 */
[----:B0-----:R-:W-:Y:S05]  /*9ec0*/  @!P2 BRA `(.L_x_62) ;  /* 0x000000000004a947 */ /* 0x001fea0003800000 */
[----:B------:R-:W-:Y:S01]  /*9ed0*/  BPT.TRAP 0x1 ;  /* 0x000000040000795c */ /* 0x000fe20000300000 */
.L_x_62:
[----:B------:R-:W-:Y:S01]  /*9ee0*/  LEA R18, R17, UR37, 0x3 ;  /* 0x0000002511127c11 */ /* 0x000fe2000f8e18ff */
[----:B------:R-:W-:Y:S01]  /*9ef0*/  BSSY B1, `(.L_x_63) ;  /* 0x0000005000017945 */ /* 0x000fe20003800000 */
[----:B------:R-:W-:Y:S02]  /*9f00*/  SHF.L.U32 R26, R27, 0x1f, RZ ;  /* 0x0000001f1b1a7819 */ /* 0x000fe400000006ff */
[----:B------:R-:W-:Y:S02]  /*9f10*/  SHF.R.S32.HI R23, RZ, 0x1f, R5 ;  /* 0x0000001fff177819 */ /* 0x000fe40000011405 */
[----:B------:R-:W0:Y:S02]  /*9f20*/  SYNCS.PHASECHK.TRANS64.TRYWAIT P0, [R18+URZ+0x22840], R26 ;  /* 0x0228401a120075a7 */ /* 0x000e24000800017f */
[----:B0-----:R-:W-:Y:S05]  /*9f30*/  @!P0 BRA `(.L_x_64) ;  /* 0x0000002800f88947 */ /* 0x001fea0003800000 */
.L_x_141:
[----:B------:R-:W-:Y:S05]  /*9f40*/  BSYNC B1 ;  /* 0x0000000000017941 */ /* 0x000fea0003800000 */
.L_x_63:
[----:B------:R-:W-:Y:S01]  /*9f50*/  ULDC.64 UR4, c[0x0][0x300] ;  /* 0x0000c00000047ab9 */ /* 0x000fe20000000a00 */
[----:B-----5:R-:W-:Y:S01]  /*9f60*/  SHF.R.S32.HI R25, RZ, 0x1f, R4 ;  /* 0x0000001fff197819 */ /* 0x020fe20000011404 */
[----:B------:R-:W-:Y:S01]  /*9f70*/  IMAD R2, R23, UR4, RZ ;  /* 0x0000000417027c24 */ /* 0x000fe2000f8e02ff */
[----:B------:R-:W-:Y:S01]  /*9f80*/  LOP3.LUT P1, RZ, R16, 0x1, RZ, 0xc0, !PT ;  /* 0x0000000110ff7812 */ /* 0x000fe2000782c0ff */
[----:B------:R-:W-:Y:S02]  /*9f90*/  IMAD R22, R17, 0x1800, R31 ;  /* 0x0000180011167824 */ /* 0x000fe400078e021f */
[C---:B------:R-:W-:Y:S02]  /*9fa0*/  IMAD R7, R5.reuse, UR5, R2 ;  /* 0x0000000505077c24 */ /* 0x040fe4000f8e0202 */
[----:B------:R-:W-:Y:S01]  /*9fb0*/  IMAD.WIDE.U32 R2, R5, UR4, RZ ;  /* 0x0000000405027c25 */ /* 0x000fe2000f8e00ff */
[----:B------:R-:W-:-:S03]  /*9fc0*/  ULDC.64 UR4, c[0x0][0x310] ;  /* 0x0000c40000047ab9 */ /* 0x000fc60000000a00 */
[----:B------:R-:W-:Y:S02]  /*9fd0*/  IMAD.IADD R3, R3, 0x1, R7 ;  /* 0x0000000103037824 */ /* 0x000fe400078e0207 */
[----:B------:R-:W-:Y:S02]  /*9fe0*/  IMAD R7, R25, UR4, RZ ;  /* 0x0000000419077c24 */ /* 0x000fe4000f8e02ff */
[----:B------:R-:W-:-:S04]  /*9ff0*/  IMAD.WIDE.U32 R2, R4, UR4, R2 ;  /* 0x0000000404027c25 */ /* 0x000fc8000f8e0002 */
        /* <DEDUP_REMOVED lines=12> */
[----:B------:R-:W1:Y:S01]  /*a0c0*/  SHFL.IDX PT, R14, R21, RZ, 0x181f ;  /* 0x00181fff150e7589 */ /* 0x000e6200000e0000 */
[----:B------:R-:W-:-:S03]  /*a0d0*/  LEA R22, R22, UR37, 0x1 ;  /* 0x0000002516167c11 */ /* 0x000fc6000f8e08ff */
[----:B------:R-:W2:Y:S04]  /*a0e0*/  SHFL.IDX PT, R3, R24, RZ, 0x181f ;  /* 0x00181fff18037589 */ /* 0x000ea800000e0000 */
[----:B------:R-:W-:Y:S04]  /*a0f0*/  SHFL.IDX PT, R6, R24, 0x1, 0x181f ;  /* 0x00381f0018067f89 */ /* 0x000fe800000e0000 */
[----:B------:R-:W-:Y:S01]  /*a100*/  SHFL.IDX PT, R10, R21, 0x2, 0x181f ;  /* 0x00581f00150a7f89 */ /* 0x000fe200000e0000 */
[----:B-1----:R-:W-:-:S03]  /*a110*/  IADD3 R2, P0, R14, R0, RZ ;  /* 0x000000000e027210 */ /* 0x002fc60007f1e0ff */
[----:B------:R-:W1:Y:S02]  /*a120*/  SHFL.IDX PT, R14, R21, 0x1, 0x181f ;  /* 0x00381f00150e7f89 */ /* 0x000e6400000e0000 */
[----:B--2---:R-:W-:-:S05]  /*a130*/  IMAD.X R3, RZ, RZ, R3, P0 ;  /* 0x000000ffff037224 */ /* 0x004fca00000e0603 */
[----:B------:R2:W-:Y:S04]  /*a140*/  LDGSTS.E.BYPASS.LTC128B.128 [R22+0x1c400], desc[UR48][R2.64], !P1 ;  /* 0x1c40000002167fae */ /* 0x0005e8000c901d70 */
[----:B--2---:R-:W-:Y:S01]  /*a150*/  SHFL.IDX PT, R2, R21, 0x3, 0x181f ;  /* 0x00781f0015027f89 */ /* 0x004fe200000e0000 */
[----:B-1----:R-:W-:-:S03]  /*a160*/  IADD3 R8, P0, R14, R0, RZ ;  /* 0x000000000e087210 */ /* 0x002fc60007f1e0ff */
[----:B------:R-:W-:Y:S02]  /*a170*/  SHFL.IDX PT, R3, R24, 0x3, 0x181f ;  /* 0x00781f0018037f89 */ /* 0x000fe400000e0000 */
[----:B------:R-:W-:Y:S01]  /*a180*/  IMAD.X R9, RZ, RZ, R6, P0 ;  /* 0x000000ffff097224 */ /* 0x000fe200000e0606 */
[-C--:B------:R-:W-:Y:S01]  /*a190*/  IADD3 R10, P0, R10, R0.reuse, RZ ;  /* 0x000000000a0a7210 */ /* 0x080fe20007f1e0ff */
[----:B------:R-:W1:Y:S04]  /*a1a0*/  SHFL.IDX PT, R6, R24, 0x2, 0x181f ;  /* 0x00581f0018067f89 */ /* 0x000e6800000e0000 */
[----:B------:R2:W-:Y:S04]  /*a1b0*/  LDGSTS.E.BYPASS.LTC128B.128 [R22+0x1cc00], desc[UR48][R8.64], !P1 ;  /* 0x1cc0000008167fae */ /* 0x0005e8000c901d70 */
[----:B------:R-:W-:Y:S01]  /*a1c0*/  SHFL.IDX PT, R14, R21, 0x5, 0x181f ;  /* 0x00b81f00150e7f89 */ /* 0x000fe200000e0000 */
[----:B-1----:R-:W-:Y:S01]  /*a1d0*/  IMAD.X R11, RZ, RZ, R6, P0 ;  /* 0x000000ffff0b7224 */ /* 0x002fe200000e0606 */
[----:B------:R-:W-:-:S02]  /*a1e0*/  IADD3 R6, P0, R2, R0, RZ ;  /* 0x0000000002067210 */ /* 0x000fc40007f1e0ff */
[----:B------:R-:W1:Y:S03]  /*a1f0*/  SHFL.IDX PT, R2, R21, 0x4, 0x181f ;  /* 0x00981f0015027f89 */ /* 0x000e6600000e0000 */
[----:B------:R-:W-:Y:S01]  /*a200*/  IMAD.X R7, RZ, RZ, R3, P0 ;  /* 0x000000ffff077224 */ /* 0x000fe200000e0603 */
[----:B------:R2:W-:Y:S04]  /*a210*/  LDGSTS.E.BYPASS.LTC128B.128 [R22+0x1d400], desc[UR48][R10.64], !P1 ;  /* 0x1d4000000a167fae */ /* 0x0005e8000c901d70 */
[----:B------:R-:W3:Y:S04]  /*a220*/  SHFL.IDX PT, R3, R24, 0x4, 0x181f ;  /* 0x00981f0018037f89 */ /* 0x000ee800000e0000 */
[----:B------:R2:W-:Y:S04]  /*a230*/  LDGSTS.E.BYPASS.LTC128B.128 [R22+0x1dc00], desc[UR48][R6.64], !P1 ;  /* 0x1dc0000006167fae */ /* 0x0005e8000c901d70 */
[----:B------:R-:W4:Y:S01]  /*a240*/  SHFL.IDX PT, R24, R24, 0x5, 0x181f ;  /* 0x00b81f0018187f89 */ /* 0x000f2200000e0000 */
[----:B-1----:R-:W-:-:S05]  /*a250*/  IADD3 R2, P0, R2, R0, RZ ;  /* 0x0000000002027210 */ /* 0x002fca0007f1e0ff */
[----:B---3--:R-:W-:-:S05]  /*a260*/  IMAD.X R3, RZ, RZ, R3, P0 ;  /* 0x000000ffff037224 */ /* 0x008fca00000e0603 */
[----:B------:R2:W-:Y:S03]  /*a270*/  LDGSTS.E.BYPASS.LTC128B.128 [R22+0x1e400], desc[UR48][R2.64], !P1 ;  /* 0x1e40000002167fae */ /* 0x0005e6000c901d70 */
.L_x_155:
[----:B--2---:R-:W-:-:S05]  /*a280*/  IADD3 R2, P0, R14, R0, RZ ;  /* 0x000000000e027210 */ /* 0x004fca0007f1e0ff */
[----:B----4-:R-:W-:Y:S01]  /*a290*/  IMAD.X R3, RZ, RZ, R24, P0 ;  /* 0x000000ffff037224 */ /* 0x010fe200000e0618 */
[----:B------:R-:W-:-:S04]  /*a2a0*/  PLOP3.LUT P0, PT, PT, PT, PT, 0x80, 0x0 ;  /* 0x000000000000781c */ /* 0x000fc80003f0f070 */
[----:B------:R-:W-:Y:S01]  /*a2b0*/  @!PT LDS RZ, [RZ] ;  /* 0x00000000fffff984 */ /* 0x000fe20000000800 */
[----:B------:R-:W-:Y:S01]  /*a2c0*/  @!PT LDS RZ, [RZ] ;  /* 0x00000000fffff984 */ /* 0x000fe20000000800 */
[----:B------:R-:W-:Y:S01]  /*a2d0*/  @!PT LDS RZ, [RZ] ;  /* 0x00000000fffff984 */ /* 0x000fe20000000800 */
[----:B------:R1:W-:Y:S01]  /*a2e0*/  LDGSTS.E.BYPASS.LTC128B.128 [R22+0x1ec00], desc[UR48][R2.64], !P1 ;  /* 0x1ec0000002167fae */ /* 0x0003e2000c901d70 */
[----:B------:R-:W-:-:S08]  /*a2f0*/  NOP ;  /* 0x0000000000007918 */ /* 0x000fd00000000000 */
.L_x_66:
[----:B------:R-:W-:Y:S02]  /*a300*/  PLOP3.LUT P1, PT, P1, P0, PT, 0xa2, 0x0 ;  /* 0x000000000000781c */ /* 0x000fe40000f21472 */
[----:B------:R-:W-:-:S08]  /*a310*/  @P0 R2UR P1, UR4, R18 ;  /* 0x00000000120402ca */ /* 0x000fd00000020000 */
[----:B------:R-:W-:-:S05]  /*a320*/  @P0 PLOP3.LUT P0, PT, P1, PT, PT, 0x80, 0x0 ;  /* 0x000000000000081c */ /* 0x000fca0000f0f070 */
[----:B------:R-:W-:Y:S01]  /*a330*/  @!P1 SYNCS.ARRIVE.TRANS64.RED.A0T1 RZ, [UR4+0x22830], RZ ;  /* 0x022830ffffff99a7 */ /* 0x000fe20008200404 */
[----:B------:R-:W-:Y:S07]  /*a340*/  @!P1 ARRIVES.LDGSTSBAR.64.TRANSCNT [UR4+0x22830] ;  /* 0x02283000ff0099b0 */ /* 0x000fee0008000a84 */
[----:B------:R-:W-:Y:S05]  /*a350*/  @P0 BRA.U.ANY `(.L_x_66) ;  /* 0xfffffffd00e80947 */ /* 0x000fea000393ffff */
[----:B------:R-:W-:Y:S01]  /*a360*/  NOP ;  /* 0x0000000000007918 */ /* 0x000fe20000000000 */
[----:B-1----:R-:W-:-:S05]  /*a370*/  IMAD.U32 R2, RZ, RZ, UR41 ;  /* 0x00000029ff027e24 */ /* 0x002fca000f8e00ff */
[----:B------:R-:W-:-:S13]  /*a380*/  ISETP.NE.AND P2, PT, R2, 0x3, PT ;  /* 0x000000030200780c */ /* 0x000fda0003f45270 */
[----:B------:R-:W-:Y:S05]  /*a390*/  @!P2 BRA `(.L_x_67) ;  /* 0x000000000004a947 */ /* 0x000fea0003800000 */
[----:B------:R-:W-:Y:S01]  /*a3a0*/  BPT.TRAP 0x1 ;  /* 0x000000040000795c */ /* 0x000fe20000300000 */
.L_x_67:
[----:B------:R1:W-:Y:S01]  /*a3b0*/  SYNCS.ARRIVE.TRANS64.A1T0 RZ, [R18+URZ+0x22830], RZ ;  /* 0x022830ff12ff79a7 */ /* 0x0003e2000810003f */
[----:B------:R-:W-:Y:S05]  /*a3c0*/  @!P2 BRA `(.L_x_68) ;  /* 0x000000000004a947 */ /* 0x000fea0003800000 */
[----:B------:R-:W-:Y:S01]  /*a3d0*/  BPT.TRAP 0x1 ;  /* 0x000000040000795c */ /* 0x000fe20000300000 */
.L_x_68:
[----:B------:R-:W2:Y:S01]  /*a3e0*/  SYNCS.PHASECHK.TRANS64.TRYWAIT P0, [R18+URZ+0x22860], R26 ;  /* 0x0228601a120075a7 */ /* 0x000ea2000800017f */
[----:B------:R-:W-:Y:S04]  /*a3f0*/  BSSY B1, `(.L_x_69) ;  /* 0x0000002000017945 */ /* 0x000fe80003800000 */
[----:B--2---:R-:W-:Y:S05]  /*a400*/  @!P0 BRA `(.L_x_70) ;  /* 0x0000002c00708947 */ /* 0x004fea0003800000 */
.L_x_156:
[----:B------:R-:W-:Y:S05]  /*a410*/  BSYNC B1 ;  /* 0x0000000000017941 */ /* 0x000fea0003800000 */
.L_x_69:
[----:B------:R-:W-:Y:S01]  /*a420*/  ULDC.64 UR4, c[0x0][0x328] ;  /* 0x0000ca0000047ab9 */ /* 0x000fe20000000a00 */
[C---:B------:R-:W-:Y:S01]  /*a430*/  LOP3.LUT P4, RZ, R16.reuse, 0x2, RZ, 0xc0, !PT ;  /* 0x0000000210ff7812 */ /* 0x040fe2000788c0ff */
[----:B------:R-:W-:Y:S01]  /*a440*/  IMAD R2, R23, UR4, RZ ;  /* 0x0000000417027c24 */ /* 0x000fe2000f8e02ff */
[C---:B------:R-:W-:Y:S01]  /*a450*/  LOP3.LUT P3, RZ, R16.reuse, 0x10, RZ, 0xc0, !PT ;  /* 0x0000001010ff7812 */ /* 0x040fe2000786c0ff */
[----:B------:R-:W-:Y:S01]  /*a460*/  IMAD R22, R17, 0x6000, R31 ;  /* 0x0000600011167824 */ /* 0x000fe200078e021f */
[C---:B------:R-:W-:Y:S01]  /*a470*/  LOP3.LUT P2, RZ, R16.reuse, 0x8, RZ, 0xc0, !PT ;  /* 0x0000000810ff7812 */ /* 0x040fe2000784c0ff */
[C---:B------:R-:W-:Y:S01]  /*a480*/  IMAD R7, R5.reuse, UR5, R2 ;  /* 0x0000000505077c24 */ /* 0x040fe2000f8e0202 */
[----:B------:R-:W-:Y:S01]  /*a490*/  LOP3.LUT P1, RZ, R16, 0x4, RZ, 0xc0, !PT ;  /* 0x0000000410ff7812 */ /* 0x000fe2000782c0ff */
        /* <DEDUP_REMOVED lines=17> */
[----:B------:R-:W3:Y:S01]  /*a5b0*/  SHFL.IDX PT, R14, R21, RZ, 0x181f ;  /* 0x00181fff150e7589 */ /* 0x000ee200000e0000 */
[----:B------:R-:W-:-:S03]  /*a5c0*/  LEA R22, R22, UR37, 0x1 ;  /* 0x0000002516167c11 */ /* 0x000fc6000f8e08ff */
[----:B------:R-:W4:Y:S04]  /*a5d0*/  SHFL.IDX PT, R3, R23, RZ, 0x181f ;  /* 0x00181fff17037589 */ /* 0x000f2800000e0000 */
[----:B------:R-:W-:Y:S01]  /*a5e0*/  SHFL.IDX PT, R2, R21, 0x4, 0x181f ;  /* 0x00981f0015027f89 */ /* 0x000fe200000e0000 */
[----:B---3--:R-:W-:-:S03]  /*a5f0*/  IADD3 R10, P0, R14, R0, RZ ;  /* 0x000000000e0a7210 */ /* 0x008fc60007f1e0ff */
[----:B------:R-:W3:Y:S02]  /*a600*/  SHFL.IDX PT, R14, R21, 0x1, 0x181f ;  /* 0x00381f00150e7f89 */ /* 0x000ee400000e0000 */
[----:B----4-:R-:W-:Y:S02]  /*a610*/  IMAD.X R11, RZ, RZ, R3, P0 ;  /* 0x000000ffff0b7224 */ /* 0x010fe400000e0603 */
[----:B------:R-:W4:Y:S04]  /*a620*/  SHFL.IDX PT, R3, R23, 0x1, 0x181f ;  /* 0x00381f0017037f89 */ /* 0x000f2800000e0000 */
[----:B------:R0:W-:Y:S04]  /*a630*/  LDGSTS.E.BYPASS.LTC128B.128 [R22+0x400], desc[UR48][R10.64], !P4 ;  /* 0x004000000a167fae */ /* 0x0001e8000e101d70 */
[----:B------:R0:W-:Y:S04]  /*a640*/  LDGSTS.E.BYPASS.LTC128B.128 [R22+0x3400], desc[UR48][R10.64+0x80], !P3 ;  /* 0x034000800a167fae */ /* 0x0001e8000d901d70 */
[----:B------:R0:W-:Y:S04]  /*a650*/  LDGSTS.E.BYPASS.LTC128B.128 [R22+0x6400], desc[UR48][R10.64+0x100], !P2 ;  /* 0x064001000a167fae */ /* 0x0001e8000d101d70 */
[----:B------:R0:W-:Y:S01]  /*a660*/  LDGSTS.E.BYPASS.LTC128B.128 [R22+0x9400], desc[UR48][R10.64+0x180], !P1 ;  /* 0x094001800a167fae */ /* 0x0001e2000c901d70 */
        /* <DEDUP_REMOVED lines=17> */
[----:B------:R-:W-:Y:S01]  /*a780*/  SHFL.IDX PT, R14, R21, 0x5, 0x181f ;  /* 0x00b81f00150e7f89 */ /* 0x000fe200000e0000 */
[----:B----4-:R-:W-:-:S03]  /*a790*/  IADD3.X R5, RZ, R3, RZ, P0, !PT ;  /* 0x00000003ff057210 */ /* 0x010fc600007fe4ff */
[----:B------:R-:W3:Y:S01]  /*a7a0*/  SHFL.IDX PT, R3, R23, 0x4, 0x181f ;  /* 0x00981f0017037f89 */ /* 0x000ee200000e0000 */
[----:B------:R-:W-:-:S03]  /*a7b0*/  IADD3 R2, P0, R2, R0, RZ ;  /* 0x0000000002027210 */ /* 0x000fc60007f1e0ff */
[----:B------:R0:W-:Y:S04]  /*a7c0*/  LDGSTS.E.BYPASS.LTC128B.128 [R22+0x1c00], desc[UR48][R4.64], !P4 ;  /* 0x01c0000004167fae */ /* 0x0001e8000e101d70 */
[----:B------:R0:W-:Y:S04]  /*a7d0*/  LDGSTS.E.BYPASS.LTC128B.128 [R22+0x4c00], desc[UR48][R4.64+0x80], !P3 ;  /* 0x04c0008004167fae */ /* 0x0001e8000d901d70 */
[----:B------:R0:W-:Y:S04]  /*a7e0*/  LDGSTS.E.BYPASS.LTC128B.128 [R22+0x7c00], desc[UR48][R4.64+0x100], !P2 ;  /* 0x07c0010004167fae */ /* 0x0001e8000d101d70 */
[----:B------:R0:W-:Y:S04]  /*a7f0*/  LDGSTS.E.BYPASS.LTC128B.128 [R22+0xac00], desc[UR48][R4.64+0x180], !P1 ;  /* 0x0ac0018004167fae */ /* 0x0001e8000c901d70 */
[----:B------:R-:W4:Y:S01]  /*a800*/  SHFL.IDX PT, R23, R23, 0x5, 0x181f ;  /* 0x00b81f0017177f89 */ /* 0x000f2200000e0000 */
[----:B---3--:R-:W-:-:S05]  /*a810*/  IMAD.X R3, RZ, RZ, R3, P0 ;  /* 0x000000ffff037224 */ /* 0x008fca00000e0603 */
[----:B------:R0:W-:Y:S04]  /*a820*/  LDGSTS.E.BYPASS.LTC128B.128 [R22+0x2400], desc[UR48][R2.64], !P4 ;  /* 0x0240000002167fae */ /* 0x0001e8000e101d70 */
[----:B------:R0:W-:Y:S04]  /*a830*/  LDGSTS.E.BYPASS.LTC128B.128 [R22+0x5400], desc[UR48][R2.64+0x80], !P3 ;  /* 0x0540008002167fae */ /* 0x0001e8000d901d70 */
[----:B------:R0:W-:Y:S04]  /*a840*/  LDGSTS.E.BYPASS.LTC128B.128 [R22+0x8400], desc[UR48][R2.64+0x100], !P2 ;  /* 0x0840010002167fae */ /* 0x0001e8000d101d70 */
[----:B------:R0:W-:Y:S02]  /*a850*/  LDGSTS.E.BYPASS.LTC128B.128 [R22+0xb400], desc[UR48][R2.64+0x180], !P1 ;  /* 0x0b40018002167fae */ /* 0x0001e4000c901d70 */
.L_x_170:
[----:B0-----:R-:W-:-:S05]  /*a860*/  IADD3 R2, P0, R14, R0, RZ ;  /* 0x000000000e027210 */ /* 0x001fca0007f1e0ff */
[----:B----4-:R-:W-:Y:S01]  /*a870*/  IMAD.X R3, RZ, RZ, R23, P0 ;  /* 0x000000ffff037224 */ /* 0x010fe200000e0617 */
        /* <DEDUP_REMOVED lines=9> */
.L_x_72:
[----:B------:R-:W-:Y:S02]  /*a910*/  PLOP3.LUT P1, PT, P1, P0, PT, 0xa2, 0x0 ;  /* 0x000000000000781c */ /* 0x000fe40000f21472 */
[----:B------:R-:W-:-:S08]  /*a920*/  @P0 R2UR P1, UR4, R18 ;  /* 0x00000000120402ca */ /* 0x000fd00000020000 */
        /* <DEDUP_REMOVED lines=9> */
.L_x_73:
[----:B------:R-:W-:Y:S01]  /*a9c0*/  VIADD R17, R17, 0x1 ;  /* 0x0000000111117836 */ /* 0x000fe20000000000 */
[----:B------:R0:W-:Y:S04]  /*a9d0*/  SYNCS.ARRIVE.TRANS64.A1T0 RZ, [R18+URZ+0x22850], RZ ;  /* 0x022850ff12ff79a7 */ /* 0x0001e8000810003f */
[----:B------:R-:W-:-:S04]  /*a9e0*/  ISETP.NE.AND P0, PT, R17, 0x2, PT ;  /* 0x000000021100780c */ /* 0x000fc80003f05270 */
[----:B------:R-:W-:Y:S02]  /*a9f0*/  SEL R17, R17, RZ, P0 ;  /* 0x000000ff11117207 */ /* 0x000fe40000000000 */
[----:B------:R-:W-:Y:S02]  /*aa00*/  SEL R2, RZ, 0x1, P0 ;  /* 0x00000001ff027807 */ /* 0x000fe40000000000 */
[C---:B------:R-:W-:Y:S02]  /*aa10*/  ISETP.GT.AND P0, PT, R20.reuse, RZ, PT ;  /* 0x000000ff1400720c */ /* 0x040fe40003f04270 */
[----:B------:R-:W-:Y:S01]  /*aa20*/  LOP3.LUT R27, R27, R2, RZ, 0x3c, !PT ;  /* 0x000000021b1b7212 */ /* 0x000fe200078e3cff */
[----:B------:R-:W-:-:S04]  /*aa30*/  VIADD R2, R20, 0xffffffff ;  /* 0xffffffff14027836 */ /* 0x000fc80000000000 */
[----:B------:R-:W-:-:S06]  /*aa40*/  IMAD.MOV.U32 R20, RZ, RZ, R2 ;  /* 0x000000ffff147224 */ /* 0x000fcc00078e0002 */
[----:B0-----:R-:W-:Y:S05]  /*aa50*/  @P0 BRA `(.L_x_74) ;  /* 0xfffffff000ac0947 */ /* 0x001fea000383ffff */
[----:B------:R-:W-:Y:S05]  /*aa60*/  BSYNC B0 ;  /* 0x0000000000007941 */ /* 0x000fea0003800000 */
.L_x_61:
[----:B------:R-:W3:Y:S01]  /*aa70*/  LDL.LU R0, [R1+0x4] ;  /* 0x0000040001007983 */ /* 0x000ee20000300800 */
[----:B------:R-:W-:Y:S01]  /*aa80*/  VIADD R37, R37, UR42 ;  /* 0x0000002a25257c36 */ /* 0x000fe20008000000 */
[----:B------:R-:W-:-:S04]  /*aa90*/  ULDC UR4, c[0x0][0xc34] ;  /* 0x00030d0000047ab9 */ /* 0x000fc80000000800 */
[----:B------:R-:W-:Y:S01]  /*aaa0*/  ISETP.GE.AND P0, PT, R37, UR4, PT ;  /* 0x0000000425007c0c */ /* 0x000fe2000bf06270 */
[----:B---3--:R-:W-:-:S05]  /*aab0*/  VIADD R0, R0, 0x1 ;  /* 0x0000000100007836 */ /* 0x008fca0000000000 */
[----:B------:R0:W-:Y:S07]  /*aac0*/  STL [R1+0x4], R0 ;  /* 0x0000040001007387 */ /* 0x0001ee0000100800 */
[----:B------:R-:W-:Y:S05]  /*aad0*/  @!P0 BRA `(.L_x_75) ;  /* 0xffffffd000308947 */ /* 0x000fea000383ffff */
[----:B0-----:R-:W-:-:S07]  /*aae0*/  LOP3.LUT R0, R0, 0x1, RZ, 0xc, !PT ;  /* 0x0000000100007812 */ /* 0x001fce00078e0cff */
.L_x_40:
[----:B------:R-:W0:Y:S01]  /*aaf0*/  S2R R3, SR_CgaCtaId ;  /* 0x0000000000037919 */ /* 0x000e220000008800 */
[----:B------:R-:W-:Y:S01]  /*ab00*/  MOV R2, 0x400 ;  /* 0x0000040000027802 */ /* 0x000fe20000000f00 */
[----:B------:R-:W-:Y:S01]  /*ab10*/  BSSY B0, `(.L_x_76) ;  /* 0x0000005000007945 */ /* 0x000fe20003800000 */
[----:B------:R-:W-:Y:S02]  /*ab20*/  SHF.L.U32 R0, R0, 0x1f, RZ ;  /* 0x0000001f00007819 */ /* 0x000fe400000006ff */
[----:B0-----:R-:W-:-:S04]  /*ab30*/  LEA R4, R3, R2, 0x18 ;  /* 0x0000000203047211 */ /* 0x001fc800078ec0ff */
[----:B------:R-:W0:Y:S02]  /*ab40*/  SYNCS.PHASECHK.TRANS64.TRYWAIT P0, [R4+URZ+0x22820], R0 ;  /* 0x02282000040075a7 */ /* 0x000e24000800017f */
[----:B0-----:R-:W-:Y:S05]  /*ab50*/  @!P0 BRA `(.L_x_77) ;  /* 0x0000002c007c8947 */ /* 0x001fea0003800000 */
.L_x_171:
[----:B------:R-:W-:Y:S05]  /*ab60*/  BSYNC B0 ;  /* 0x0000000000007941 */ /* 0x000fea0003800000 */
.L_x_76:
[----:B------:R-:W-:-:S03]  /*ab70*/  UMOV UR4, 0xffffffff ;  /* 0xffffffff00047882 */ /* 0x000fc60000000000 */
[----:B------:R-:W-:Y:S05]  /*ab80*/  BRA.DIV UR4, `(.L_x_78) ;  /* 0x0000002e04847947 */ /* 0x000fea000b800000 */
[----:B0-----:R-:W0:Y:S02]  /*ab90*/  S2R R0, SR_TID.X ;  /* 0x0000000000007919 */ /* 0x001e240000002100 */
[----:B0-----:R-:W-:-:S04]  /*aba0*/  SHF.R.U32.HI R0, RZ, 0x5, R0 ;  /* 0x00000005ff007819 */ /* 0x001fc80000011600 */
[----:B------:R-:W-:-:S05]  /*abb0*/  LOP3.LUT R0, R0, 0x3, RZ, 0xc0, !PT ;  /* 0x0000000300007812 */ /* 0x000fca00078ec0ff */
[----:B------:R0:W3:Y:S02]  /*abc0*/  SHFL.IDX PT, R14, R0, RZ, 0x1f ;  /* 0x00001fff000e7589 */ /* 0x0000e400000e0000 */
.L_x_174:
[----:B---3--:R-:W-:Y:S01]  /*abd0*/  ISETP.NE.AND P0, PT, R14, RZ, PT ;  /* 0x000000ff0e00720c */ /* 0x008fe20003f05270 */
[----:B------:R-:W-:-:S12]  /*abe0*/  BSSY B0, `(.L_x_79) ;  /* 0x0000024000007945 */ /* 0x000fd80003800000 */
[----:B------:R-:W-:Y:S05]  /*abf0*/  @P0 BRA `(.L_x_80) ;  /* 0x0000000000880947 */ /* 0x000fea0003800000 */
[----:B------:R-:W-:-:S03]  /*ac00*/  UMOV UR4, 0xffffffff ;  /* 0xffffffff00047882 */ /* 0x000fc60000000000 */
[----:B------:R-:W-:Y:S05]  /*ac10*/  BRA.DIV UR4, `(.L_x_81) ;  /* 0x0000002e04947947 */ /* 0x000fea000b800000 */
[----:B------:R-:W-:-:S13]  /*ac20*/  ELECT P6, URZ, PT ;  /* 0x00000000003f782f */ /* 0x000fda00038c0000 */
.L_x_177:
[----:B------:R-:W-:Y:S05]  /*ac30*/  @!P6 BRA `(.L_x_80) ;  /* 0x000000000078e947 */ /* 0x000fea0003800000 */
[----:B------:R-:W-:-:S06]  /*ac40*/  ULOP3.LUT UR4, UR38, 0x2, URZ, 0xfc, !UPT ;  /* 0x0000000226047892 */ /* 0x000fcc000f8efc3f */
[----:B0-----:R-:W-:-:S05]  /*ac50*/  IMAD.U32 R0, RZ, RZ, UR4 ;  /* 0x00000004ff007e24 */ /* 0x001fca000f8e00ff */
[----:B------:R-:W-:-:S13]  /*ac60*/  ISETP.NE.AND P0, PT, R0, 0x3, PT ;  /* 0x000000030000780c */ /* 0x000fda0003f05270 */
[----:B------:R-:W-:Y:S05]  /*ac70*/  @!P0 BRA `(.L_x_82) ;  /* 0x0000000000048947 */ /* 0x000fea0003800000 */
[----:B------:R-:W-:Y:S01]  /*ac80*/  BPT.TRAP 0x1 ;  /* 0x000000040000795c */ /* 0x000fe20000300000 */
.L_x_82:
[----:B------:R-:W-:Y:S01]  /*ac90*/  IMAD R3, R17, 0x8, R4 ;  /* 0x0000000811037824 */ /* 0x000fe200078e0204 */
[----:B------:R-:W-:Y:S01]  /*aca0*/  SHF.L.U32 R2, R27, 0x1f, RZ ;  /* 0x0000001f1b027819 */ /* 0x000fe200000006ff */
[----:B------:R-:W-:-:S03]  /*acb0*/  VIADD R17, R17, 0x1 ;  /* 0x0000000111117836 */ /* 0x000fc60000000000 */
[----:B------:R-:W0:Y:S02]  /*acc0*/  SYNCS.PHASECHK.TRANS64.TRYWAIT P1, [R3+URZ+0x22840], R2 ;  /* 0x02284002030075a7 */ /* 0x000e24000802017f */
[----:B------:R-:W-:-:S04]  /*acd0*/  ISETP.NE.AND P2, PT, R17, 0x2, PT ;  /* 0x000000021100780c */ /* 0x000fc80003f45270 */
[----:B------:R-:W-:Y:S01]  /*ace0*/  SEL R0, RZ, 0x1, P2 ;  /* 0x00000001ff007807 */ /* 0x000fe20001000000 */
[----:B0-----:R-:W-:Y:S08]  /*acf0*/  @!P1 BRA `(.L_x_83) ;  /* 0x0000002c007c9947 */ /* 0x001ff00003800000 */
.L_x_178:
[----:B------:R-:W-:Y:S02]  /*ad00*/  SEL R17, R17, RZ, P2 ;  /* 0x000000ff11117207 */ /* 0x000fe40001000000 */
[----:B------:R-:W-:Y:S01]  /*ad10*/  LOP3.LUT R0, R27, R0, RZ, 0x3c, !PT ;  /* 0x000000001b007212 */ /* 0x000fe200078e3cff */
[----:B------:R-:W-:Y:S06]  /*ad20*/  @!P0 BRA `(.L_x_84) ;  /* 0x0000000000048947 */ /* 0x000fec0003800000 */
[----:B------:R-:W-:Y:S01]  /*ad30*/  BPT.TRAP 0x1 ;  /* 0x000000040000795c */ /* 0x000fe20000300000 */
.L_x_84:
[----:B------:R-:W-:Y:S01]  /*ad40*/  IMAD R17, R17, 0x8, R4 ;  /* 0x0000000811117824 */ /* 0x000fe200078e0204 */
[----:B------:R-:W-:-:S04]  /*ad50*/  SHF.L.U32 R0, R0, 0x1f, RZ ;  /* 0x0000001f00007819 */ /* 0x000fc800000006ff */
[----:B------:R-:W3:Y:S02]  /*ad60*/  SYNCS.PHASECHK.TRANS64.TRYWAIT P1, [R17+URZ+0x22840], R0 ;  /* 0x02284000110075a7 */ /* 0x000ee4000802017f */
[----:B---3--:R-:W-:Y:S05]  /*ad70*/  @!P1 BRA `(.L_x_85) ;  /* 0x0000002c00709947 */ /* 0x008fea0003800000 */
.L_x_179:
[----:B------:R-:W-:Y:S05]  /*ad80*/  @!P0 BRA `(.L_x_86) ;  /* 0x0000000000048947 */ /* 0x000fea0003800000 */
[----:B------:R-:W-:Y:S01]  /*ad90*/  BPT.TRAP 0x1 ;  /* 0x000000040000795c */ /* 0x000fe20000300000 */
.L_x_86:
[----:B------:R-:W4:Y:S02]  /*ada0*/  SYNCS.PHASECHK.TRANS64.TRYWAIT P1, [R3+URZ+0x22860], R2 ;  /* 0x02286002030075a7 */ /* 0x000f24000802017f */
[----:B----4-:R-:W-:Y:S05]  /*adb0*/  @!P1 BRA `(.L_x_87) ;  /* 0x0000002c00749947 */ /* 0x010fea0003800000 */
.L_x_180:
[----:B------:R-:W-:Y:S05]  /*adc0*/  @!P0 BRA `(.L_x_88) ;  /* 0x0000000000048947 */ /* 0x000fea0003800000 */
[----:B------:R-:W-:Y:S01]  /*add0*/  BPT.TRAP 0x1 ;  /* 0x000000040000795c */ /* 0x000fe20000300000 */
.L_x_88:
[----:B------:R0:W0:Y:S02]  /*ade0*/  SYNCS.PHASECHK.TRANS64.TRYWAIT P0, [R17+URZ+0x22860], R0 ;  /* 0x02286000110075a7 */ /* 0x000024000800017f */
[----:B0-----:R-:W-:Y:S05]  /*adf0*/  @!P0 NANOSLEEP.SYNCS 0x989680 ;  /* 0x009896800000895d */ /* 0x001fea0003900000 */
[----:B------:R-:W0:Y:S02]  /*ae00*/  @!P0 SYNCS.PHASECHK.TRANS64 P0, [R17+URZ+0x22860], R0 ;  /* 0x02286000110085a7 */ /* 0x000e24000800007f */
[----:B0-----:R-:W-:Y:S05]  /*ae10*/  @!P0 BRA `(.L_x_88) ;  /* 0xfffffffc00f08947 */ /* 0x001fea000383ffff */
.L_x_80:
[----:B------:R-:W-:Y:S05]  /*ae20*/  BSYNC B0 ;  /* 0x0000000000007941 */ /* 0x000fea0003800000 */
.L_x_79:
[----:B------:R-:W-:Y:S05]  /*ae30*/  EXIT ;  /* 0x000000000000794d */ /* 0x000fea0003800000 */
.L_x_8:
[----:B0-----:R-:W-:-:S04]  /*ae40*/  IMAD.U32 R3, RZ, RZ, UR41 ;  /* 0x00000029ff037e24 */ /* 0x001fc8000f8e00ff */
[----:B------:R0:W1:Y:S03]  /*ae50*/  SYNCS.PHASECHK.TRANS64.TRYWAIT P0, [R3+URZ+0x22800], R0 ;  /* 0x02280000030075a7 */ /* 0x000066000800017f */
[----:B-1----:R-:W-:Y:S05]  /*ae60*/  @!P0 NANOSLEEP.SYNCS 0x989680 ;  /* 0x009896800000895d */ /* 0x002fea0003900000 */
[----:B------:R-:W1:Y:S02]  /*ae70*/  @!P0 SYNCS.PHASECHK.TRANS64 P0, [R3+URZ+0x22800], R0 ;  /* 0x02280000030085a7 */ /* 0x000e64000800007f */
[----:B-1----:R-:W-:Y:S05]  /*ae80*/  @!P0 BRA `(.L_x_8) ;  /* 0xfffffffc00ec8947 */ /* 0x002fea000383ffff */
[----:B------:R-:W-:Y:S05]  /*ae90*/  BRA `(.L_x_89) ;  /* 0xffffff60008c7947 */ /* 0x000fea000383ffff */
.L_x_12:
[----:B-1----:R-:W-:-:S04]  /*aea0*/  IMAD.U32 R3, RZ, RZ, UR22 ;  /* 0x00000016ff037e24 */ /* 0x002fc8000f8e00ff */
[----:B------:R1:W2:Y:S03]  /*aeb0*/  SYNCS.PHASECHK.TRANS64.TRYWAIT P1, [R3+URZ+0x22830], R8 ;  /* 0x02283008030075a7 */ /* 0x0002a6000802017f */
[----:B--2---:R-:W-:Y:S05]  /*aec0*/  @!P1 NANOSLEEP.SYNCS 0x989680 ;  /* 0x009896800000995d */ /* 0x004fea0003900000 */
[----:B------:R-:W2:Y:S02]  /*aed0*/  @!P1 SYNCS.PHASECHK.TRANS64 P1, [R3+URZ+0x22830], R8 ;  /* 0x02283008030095a7 */ /* 0x000ea4000802007f */
[----:B--2---:R-:W-:Y:S05]  /*aee0*/  @!P1 BRA `(.L_x_12) ;  /* 0xfffffffc00ec9947 */ /* 0x004fea000383ffff */
[----:B------:R-:W-:Y:S05]  /*aef0*/  BRA `(.L_x_11) ;  /* 0xffffff6000b07947 */ /* 0x000fea000383ffff */
.L_x_17:
[----:B---3--:R-:W-:-:S04]  /*af00*/  IMAD.U32 R9, RZ, RZ, UR22 ;  /* 0x00000016ff097e24 */ /* 0x008fc8000f8e00ff */
[----:B------:R3:W4:Y:S03]  /*af10*/  SYNCS.PHASECHK.TRANS64.TRYWAIT P1, [R9+URZ+0x22850], R8 ;  /* 0x02285008090075a7 */ /* 0x000726000802017f */
[----:B----4-:R-:W-:Y:S05]  /*af20*/  @!P1 NANOSLEEP.SYNCS 0x989680 ;  /* 0x009896800000995d */ /* 0x010fea0003900000 */
[----:B------:R-:W4:Y:S02]  /*af30*/  @!P1 SYNCS.PHASECHK.TRANS64 P1, [R9+URZ+0x22850], R8 ;  /* 0x02285008090095a7 */ /* 0x000f24000802007f */
[----:B----4-:R-:W-:Y:S05]  /*af40*/  @!P1 BRA `(.L_x_17) ;  /* 0xfffffffc00ec9947 */ /* 0x010fea000383ffff */
[----:B------:R-:W-:Y:S05]  /*af50*/  BRA `(.L_x_16) ;  /* 0xffffff7800207947 */ /* 0x000fea000383ffff */
.L_x_23:
[----:B--2---:R-:W-:Y:S02]  /*af60*/  IMAD.U32 R0, RZ, RZ, UR25 ;  /* 0x00000019ff007e24 */ /* 0x004fe4000f8e00ff */
[----:B------:R-:W-:-:S04]  /*af70*/  IMAD.U32 R3, RZ, RZ, UR26 ;  /* 0x0000001aff037e24 */ /* 0x000fc8000f8e00ff */
[----:B------:R2:W4:Y:S03]  /*af80*/  SYNCS.PHASECHK.TRANS64.TRYWAIT P2, [R0+URZ+0x22830], R3 ;  /* 0x02283003000075a7 */ /* 0x000526000804017f */
[----:B----4-:R-:W-:Y:S05]  /*af90*/  @!P2 NANOSLEEP.SYNCS 0x989680 ;  /* 0x009896800000a95d */ /* 0x010fea0003900000 */
[----:B------:R-:W4:Y:S02]  /*afa0*/  @!P2 SYNCS.PHASECHK.TRANS64 P2, [R0+URZ+0x22830], R3 ;  /* 0x022830030000a5a7 */ /* 0x000f24000804007f */
[----:B----4-:R-:W-:Y:S05]  /*afb0*/  @!P2 BRA `(.L_x_23) ;  /* 0xfffffffc00e8a947 */ /* 0x010fea000383ffff */
[----:B------:R-:W-:Y:S05]  /*afc0*/  BRA `(.L_x_22) ;  /* 0xffffff7c00487947 */ /* 0x000fea000383ffff */
.L_x_28:
[----:B0-----:R-:W-:Y:S01]  /*afd0*/  IMAD.U32 R8, RZ, RZ, UR25 ;  /* 0x00000019ff087e24 */ /* 0x001fe2000f8e00ff */
[----:B------:R-:W-:-:S04]  /*afe0*/  MOV R9, UR26 ;  /* 0x0000001a00097c02 */ /* 0x000fc80008000f00 */
[----:B------:R0:W1:Y:S03]  /*aff0*/  SYNCS.PHASECHK.TRANS64.TRYWAIT P2, [R8+URZ+0x22850], R9 ;  /* 0x02285009080075a7 */ /* 0x000066000804017f */
[----:B-1----:R-:W-:Y:S05]  /*b000*/  @!P2 NANOSLEEP.SYNCS 0x989680 ;  /* 0x009896800000a95d */ /* 0x002fea0003900000 */
[----:B------:R-:W1:Y:S02]  /*b010*/  @!P2 SYNCS.PHASECHK.TRANS64 P2, [R8+URZ+0x22850], R9 ;  /* 0x022850090800a5a7 */ /* 0x000e64000804007f */
[----:B-1----:R-:W-:Y:S05]  /*b020*/  @!P2 BRA `(.L_x_28) ;  /* 0xfffffffc00e8a947 */ /* 0x002fea000383ffff */
[----:B------:R-:W-:Y:S05]  /*b030*/  BRA `(.L_x_27) ;  /* 0xffffff9400707947 */ /* 0x000fea000383ffff */
.L_x_44:
[----:B------:R-:W0:Y:S01]  /*b040*/  S2R R20, SR_TID.X ;  /* 0x0000000000147919 */ /* 0x000e220000002100 */
[----:B------:R-:W-:Y:S01]  /*b050*/  BSSY B0, `(.L_x_90) ;  /* 0x000000a000007945 */ /* 0x000fe20003800000 */
[----:B------:R-:W-:Y:S02]  /*b060*/  IMAD.MOV.U32 R12, RZ, RZ, RZ ;  /* 0x000000ffff0c7224 */ /* 0x000fe400078e00ff */
[----:B------:R-:W-:Y:S02]  /*b070*/  IMAD.MOV.U32 R11, RZ, RZ, 0x1f ;  /* 0x0000001fff0b7424 */ /* 0x000fe400078e00ff */
[----:B------:R-:W-:Y:S01]  /*b080*/  IMAD.MOV.U32 R15, RZ, RZ, -0x1 ;  /* 0xffffffffff0f7424 */ /* 0x000fe200078e00ff */
[----:B0-----:R-:W-:-:S04]  /*b090*/  SHF.R.U32.HI R20, RZ, 0x5, R20 ;  /* 0x00000005ff147819 */ /* 0x001fc80000011614 */
[----:B------:R-:W-:-:S05]  /*b0a0*/  LOP3.LUT R20, R20, 0x3, RZ, 0xc0, !PT ;  /* 0x0000000314147812 */ /* 0x000fca00078ec0ff */
[----:B------:R-:W-:-:S07]  /*b0b0*/  IMAD.MOV.U32 R13, RZ, RZ, R20 ;  /* 0x000000ffff0d7224 */ /* 0x000fce00078e0014 */
[----:B-1---5:R-:W-:Y:S05]  /*b0c0*/  WARPSYNC.COLLECTIVE R15, `(.L_x_91) ;  /* 0x000000000f087348 */ /* 0x022fea0003c00000 */
[----:B------:R0:W2:Y:S02]  /*b0d0*/  SHFL.IDX P6, R14, R13, R12, R11 ;  /* 0x0000000c0d0e7389 */ /* 0x0000a400000c000b */
[----:B012--5:R-:W-:Y:S01]  /*b0e0*/  ENDCOLLECTIVE ;  /* 0x000000000000791b */ /* 0x027fe20003800000 */
.L_x_91:
[----:B------:R-:W-:Y:S05]  /*b0f0*/  BSYNC B0 ;  /* 0x0000000000007941 */ /* 0x000fea0003800000 */
.L_x_90:
[----:B------:R-:W-:Y:S05]  /*b100*/  BRA `(.L_x_92) ;  /* 0xffffffd000087947 */ /* 0x000fea000383ffff */
.L_x_47:
[----:B0-----:R0:W1:Y:S02]  /*b110*/  SYNCS.PHASECHK.TRANS64.TRYWAIT P0, [R22+URZ+0x22840], R3 ;  /* 0x02284003160075a7 */ /* 0x001064000800017f */
[----:B-1----:R-:W-:Y:S05]  /*b120*/  @!P0 NANOSLEEP.SYNCS 0x989680 ;  /* 0x009896800000895d */ /* 0x002fea0003900000 */
[----:B------:R-:W1:Y:S02]  /*b130*/  @!P0 SYNCS.PHASECHK.TRANS64 P0, [R22+URZ+0x22840], R3 ;  /* 0x02284003160085a7 */ /* 0x000e64000800007f */
[----:B-1----:R-:W-:Y:S05]  /*b140*/  @!P0 BRA `(.L_x_47) ;  /* 0xfffffffc00f08947 */ /* 0x002fea000383ffff */
[----:B------:R-:W-:Y:S05]  /*b150*/  BRA `(.L_x_93) ;  /* 0xffffffd0008c7947 */ /* 0x000fea000383ffff */
.L_x_48:
[----:B------:R-:W-:Y:S01]  /*b160*/  BSSY B0, `(.L_x_94) ;  /* 0x0000008000007945 */ /* 0x000fe20003800000 */
[----:B------:R-:W-:Y:S02]  /*b170*/  IMAD.MOV.U32 R13, RZ, RZ, R5 ;  /* 0x000000ffff0d7224 */ /* 0x000fe400078e0005 */
[----:B------:R-:W-:Y:S02]  /*b180*/  IMAD.MOV.U32 R12, RZ, RZ, RZ ;  /* 0x000000ffff0c7224 */ /* 0x000fe400078e00ff */
[----:B------:R-:W-:Y:S02]  /*b190*/  IMAD.MOV.U32 R11, RZ, RZ, 0x181f ;  /* 0x0000181fff0b7424 */ /* 0x000fe400078e00ff */
[----:B------:R-:W-:-:S07]  /*b1a0*/  IMAD.MOV.U32 R15, RZ, RZ, -0x1 ;  /* 0xffffffffff0f7424 */ /* 0x000fce00078e00ff */
[----:B------:R-:W-:Y:S05]  /*b1b0*/  WARPSYNC.COLLECTIVE R15, `(.L_x_95) ;  /* 0x000000000f087348 */ /* 0x000fea0003c00000 */
[----:B------:R0:W1:Y:S02]  /*b1c0*/  SHFL.IDX P6, R14, R13, R12, R11 ;  /* 0x0000000c0d0e7389 */ /* 0x00006400000c000b */
[----:B01----:R-:W-:Y:S01]  /*b1d0*/  ENDCOLLECTIVE ;  /* 0x000000000000791b */ /* 0x003fe20003800000 */
.L_x_95:
[----:B------:R-:W-:Y:S05]  /*b1e0*/  BSYNC B0 ;  /* 0x0000000000007941 */ /* 0x000fea0003800000 */
.L_x_94:
[----:B------:R-:W-:Y:S01]  /*b1f0*/  IMAD.MOV.U32 R13, RZ, RZ, R0 ;  /* 0x000000ffff0d7224 */ /* 0x000fe200078e0000 */
[----:B------:R-:W-:Y:S01]  /*b200*/  ISETP.GE.AND P2, PT, R34, 0x1, PT ;  /* 0x000000012200780c */ /* 0x000fe20003f46270 */
[----:B------:R-:W-:Y:S02]  /*b210*/  IMAD.MOV.U32 R12, RZ, RZ, RZ ;  /* 0x000000ffff0c7224 */ /* 0x000fe400078e00ff */
[----:B------:R-:W-:Y:S02]  /*b220*/  IMAD.MOV.U32 R11, RZ, RZ, 0x181f ;  /* 0x0000181fff0b7424 */ /* 0x000fe400078e00ff */
[----:B------:R-:W-:Y:S02]  /*b230*/  IMAD.MOV.U32 R15, RZ, RZ, -0x1 ;  /* 0xffffffffff0f7424 */ /* 0x000fe400078e00ff */
[----:B------:R-:W-:-:S07]  /*b240*/  IMAD.MOV.U32 R3, RZ, RZ, R14 ;  /* 0x000000ffff037224 */ /* 0x000fce00078e000e */
[----:B------:R-:W-:Y:S05]  /*b250*/  WARPSYNC.COLLECTIVE R15, `(.L_x_96) ;  /* 0x000000000f087348 */ /* 0x000fea0003c00000 */
[----:B------:R0:W1:Y:S02]  /*b260*/  SHFL.IDX P6, R14, R13, R12, R11 ;  /* 0x0000000c0d0e7389 */ /* 0x00006400000c000b */
[----:B01----:R-:W-:Y:S01]  /*b270*/  ENDCOLLECTIVE ;  /* 0x000000000000791b */ /* 0x003fe20003800000 */
.L_x_96:
[----:B------:R-:W-:Y:S01]  /*b280*/  @P2 LEA R7, R4, UR37, 0x1 ;  /* 0x0000002504072c11 */ /* 0x000fe2000f8e08ff */
[----:B------:R-:W-:Y:S02]  /*b290*/  IMAD.MOV.U32 R13, RZ, RZ, R5 ;  /* 0x000000ffff0d7224 */ /* 0x000fe400078e0005 */
[----:B------:R-:W-:Y:S01]  /*b2a0*/  IMAD.MOV.U32 R12, RZ, RZ, 0x1 ;  /* 0x00000001ff0c7424 */ /* 0x000fe200078e00ff */
[----:B------:R-:W-:-:S13]  /*b2b0*/  @P2 LEA R2, P0, R20, R14, 0x1 ;  /* 0x0000000e14022211 */ /* 0x000fda00078008ff */
[----:B------:R-:W-:Y:S05]  /*b2c0*/  WARPSYNC.COLLECTIVE R15, `(.L_x_97) ;  /* 0x000000000f087348 */ /* 0x000fea0003c00000 */
[----:B------:R0:W1:Y:S02]  /*b2d0*/  SHFL.IDX P6, R14, R13, R12, R11 ;  /* 0x0000000c0d0e7389 */ /* 0x00006400000c000b */
[----:B01----:R-:W-:Y:S01]  /*b2e0*/  ENDCOLLECTIVE ;  /* 0x000000000000791b */ /* 0x003fe20003800000 */
.L_x_97:
[----:B------:R-:W-:-:S05]  /*b2f0*/  @P2 IMAD.X R3, RZ, RZ, R3, P0 ;  /* 0x000000ffff032224 */ /* 0x000fca00000e0603 */
[----:B------:R-:W-:Y:S01]  /*b300*/  @!PT LDS RZ, [RZ] ;  /* 0x00000000fffff984 */ /* 0x000fe20000000800 */
[----:B------:R-:W-:Y:S01]  /*b310*/  @!PT LDS RZ, [RZ] ;  /* 0x00000000fffff984 */ /* 0x000fe20000000800 */
[----:B------:R-:W-:Y:S01]  /*b320*/  @!PT LDS RZ, [RZ] ;  /* 0x00000000fffff984 */ /* 0x000fe20000000800 */
[----:B------:R0:W-:Y:S01]  /*b330*/  @P2 LDGSTS.E.BYPASS.LTC128B.128 [R7+0x1c400], desc[UR48][R2.64], !P1 ;  /* 0x1c40000002072fae */ /* 0x0001e2000c901d70 */
[----:B------:R-:W-:Y:S01]  /*b340*/  ISETP.GE.AND P2, PT, R34, 0x11, PT ;  /* 0x000000112200780c */ /* 0x000fe20003f46270 */
[----:B------:R-:W-:Y:S02]  /*b350*/  IMAD.MOV.U32 R13, RZ, RZ, R0 ;  /* 0x000000ffff0d7224 */ /* 0x000fe400078e0000 */
[----:B------:R-:W-:-:S10]  /*b360*/  IMAD.MOV.U32 R6, RZ, RZ, R14 ;  /* 0x000000ffff067224 */ /* 0x000fd400078e000e */
[----:B0-----:R-:W-:Y:S05]  /*b370*/  WARPSYNC.COLLECTIVE R15, `(.L_x_98) ;  /* 0x000000000f087348 */ /* 0x001fea0003c00000 */
[----:B------:R1:W2:Y:S02]  /*b380*/  SHFL.IDX P6, R14, R13, R12, R11 ;  /* 0x0000000c0d0e7389 */ /* 0x0002a400000c000b */
[----:B012---:R-:W-:Y:S01]  /*b390*/  ENDCOLLECTIVE ;  /* 0x000000000000791b */ /* 0x007fe20003800000 */
.L_x_98:
[----:B------:R-:W-:Y:S01]  /*b3a0*/  @P2 LEA R12, R4, UR37, 0x1 ;  /* 0x00000025040c2c11 */ /* 0x000fe2000f8e08ff */
[----:B------:R-:W-:Y:S01]  /*b3b0*/  IMAD.MOV.U32 R13, RZ, RZ, R5 ;  /* 0x000000ffff0d7224 */ /* 0x000fe200078e0005 */
[----:B------:R-:W-:-:S04]  /*b3c0*/  @P2 LEA R11, P0, R20, R14, 0x1 ;  /* 0x0000000e140b2211 */ /* 0x000fc800078008ff */
[----:B------:R-:W-:Y:S01]  /*b3d0*/  @P2 IADD3.X R6, RZ, R6, RZ, P0, !PT ;  /* 0x00000006ff062210 */ /* 0x000fe200007fe4ff */
[----:B------:R-:W-:Y:S02]  /*b3e0*/  @P2 IMAD.MOV.U32 R2, RZ, RZ, R11 ;  /* 0x000000ffff022224 */ /* 0x000fe400078e000b */
[----:B------:R-:W-:Y:S02]  /*b3f0*/  IMAD.MOV.U32 R11, RZ, RZ, 0x181f ;  /* 0x0000181fff0b7424 */ /* 0x000fe400078e00ff */
[----:B------:R-:W-:-:S05]  /*b400*/  @P2 IMAD.MOV.U32 R3, RZ, RZ, R6 ;  /* 0x000000ffff032224 */ /* 0x000fca00078e0006 */
[----:B------:R-:W-:Y:S01]  /*b410*/  @!PT LDS RZ, [RZ] ;  /* 0x00000000fffff984 */ /* 0x000fe20000000800 */
[----:B------:R-:W-:Y:S01]  /*b420*/  @!PT LDS RZ, [RZ] ;  /* 0x00000000fffff984 */ /* 0x000fe20000000800 */
[----:B------:R-:W-:Y:S01]  /*b430*/  @!PT LDS RZ, [RZ] ;  /* 0x00000000fffff984 */ /* 0x000fe20000000800 */
[----:B------:R0:W-:Y:S01]  /*b440*/  @P2 LDGSTS.E.BYPASS.LTC128B.128 [R12+0x1cc00], desc[UR48][R2.64], !P1 ;  /* 0x1cc00000020c2fae */ /* 0x0001e2000c901d70 */
[----:B------:R-:W-:Y:S01]  /*b450*/  ISETP.GE.AND P2, PT, R34, 0x21, PT ;  /* 0x000000212200780c */ /* 0x000fe20003f46270 */
[----:B0-----:R-:W-:-:S12]  /*b460*/  IMAD.MOV.U32 R12, RZ, RZ, 0x2 ;  /* 0x00000002ff0c7424 */ /* 0x001fd800078e00ff */
[----:B------:R-:W-:Y:S05]  /*b470*/  WARPSYNC.COLLECTIVE R15, `(.L_x_99) ;  /* 0x000000000f087348 */ /* 0x000fea0003c00000 */
[----:B------:R0:W1:Y:S02]  /*b480*/  SHFL.IDX P6, R14, R13, R12, R11 ;  /* 0x0000000c0d0e7389 */ /* 0x00006400000c000b */
[----:B01----:R-:W-:Y:S01]  /*b490*/  ENDCOLLECTIVE ;  /* 0x000000000000791b */ /* 0x003fe20003800000 */
.L_x_99:
[----:B------:R-:W-:Y:S02]  /*b4a0*/  IMAD.MOV.U32 R13, RZ, RZ, R0 ;  /* 0x000000ffff0d7224 */ /* 0x000fe400078e0000 */
[----:B------:R-:W-:-:S07]  /*b4b0*/  IMAD.MOV.U32 R9, RZ, RZ, R14 ;  /* 0x000000ffff097224 */ /* 0x000fce00078e000e */
[----:B------:R-:W-:Y:S05]  /*b4c0*/  WARPSYNC.COLLECTIVE R15, `(.L_x_100) ;  /* 0x000000000f087348 */ /* 0x000fea0003c00000 */
[----:B------:R0:W1:Y:S02]  /*b4d0*/  SHFL.IDX P6, R14, R13, R12, R11 ;  /* 0x0000000c0d0e7389 */ /* 0x00006400000c000b */
[----:B01----:R-:W-:Y:S01]  /*b4e0*/  ENDCOLLECTIVE ;  /* 0x000000000000791b */ /* 0x003fe20003800000 */
.L_x_100:
[----:B------:R-:W-:Y:S01]  /*b4f0*/  @P2 LEA R12, R4, UR37, 0x1 ;  /* 0x00000025040c2c11 */ /* 0x000fe2000f8e08ff */
[----:B------:R-:W-:Y:S01]  /*b500*/  IMAD.MOV.U32 R13, RZ, RZ, R5 ;  /* 0x000000ffff0d7224 */ /* 0x000fe200078e0005 */
[----:B------:R-:W-:-:S05]  /*b510*/  @P2 LEA R10, P0, R20, R14, 0x1 ;  /* 0x0000000e140a2211 */ /* 0x000fca00078008ff */
[----:B------:R-:W-:Y:S02]  /*b520*/  @P2 IMAD.X R9, RZ, RZ, R9, P0 ;  /* 0x000000ffff092224 */ /* 0x000fe400000e0609 */
[----:B------:R-:W-:Y:S02]  /*b530*/  @P2 IMAD.MOV.U32 R2, RZ, RZ, R10 ;  /* 0x000000ffff022224 */ /* 0x000fe400078e000a */
[----:B------:R-:W-:-:S05]  /*b540*/  @P2 IMAD.MOV.U32 R3, RZ, RZ, R9 ;  /* 0x000000ffff032224 */ /* 0x000fca00078e0009 */
[----:B------:R-:W-:Y:S01]  /*b550*/  @!PT LDS RZ, [RZ] ;  /* 0x00000000fffff984 */ /* 0x000fe20000000800 */
[----:B------:R-:W-:Y:S01]  /*b560*/  @!PT LDS RZ, [RZ] ;  /* 0x00000000fffff984 */ /* 0x000fe20000000800 */
[----:B------:R-:W-:Y:S01]  /*b570*/  @!PT LDS RZ, [RZ] ;  /* 0x00000000fffff984 */ /* 0x000fe20000000800 */
[----:B------:R0:W-:Y:S01]  /*b580*/  @P2 LDGSTS.E.BYPASS.LTC128B.128 [R12+0x1d400], desc[UR48][R2.64], !P1 ;  /* 0x1d400000020c2fae */ /* 0x0001e2000c901d70 */
[----:B------:R-:W-:Y:S01]  /*b590*/  ISETP.GE.AND P2, PT, R34, 0x31, PT ;  /* 0x000000312200780c */ /* 0x000fe20003f46270 */
[----:B0-----:R-:W-:-:S12]  /*b5a0*/  IMAD.MOV.U32 R12, RZ, RZ, 0x3 ;  /* 0x00000003ff0c7424 */ /* 0x001fd800078e00ff */
[----:B------:R-:W-:-:S07]  /*b5b0*/  @P2 LEA R9, R4, UR37, 0x1 ;  /* 0x0000002504092c11 */ /* 0x000fce000f8e08ff */
[----:B------:R-:W-:Y:S05]  /*b5c0*/  WARPSYNC.COLLECTIVE R15, `(.L_x_101) ;  /* 0x000000000f087348 */ /* 0x000fea0003c00000 */
[----:B------:R0:W1:Y:S02]  /*b5d0*/  SHFL.IDX P6, R14, R13, R12, R11 ;  /* 0x0000000c0d0e7389 */ /* 0x00006400000c000b */
[----:B01----:R-:W-:Y:S01]  /*b5e0*/  ENDCOLLECTIVE ;  /* 0x000000000000791b */ /* 0x003fe20003800000 */
.L_x_101:
[----:B------:R-:W-:Y:S02]  /*b5f0*/  IMAD.MOV.U32 R13, RZ, RZ, R0 ;  /* 0x000000ffff0d7224 */ /* 0x000fe400078e0000 */
[----:B------:R-:W-:-:S07]  /*b600*/  IMAD.MOV.U32 R7, RZ, RZ, R14 ;  /* 0x000000ffff077224 */ /* 0x000fce00078e000e */
[----:B------:R-:W-:Y:S05]  /*b610*/  WARPSYNC.COLLECTIVE R15, `(.L_x_102) ;  /* 0x000000000f087348 */ /* 0x000fea0003c00000 */
[----:B------:R0:W1:Y:S02]  /*b620*/  SHFL.IDX P6, R14, R13, R12, R11 ;  /* 0x0000000c0d0e7389 */ /* 0x00006400000c000b */
[----:B01----:R-:W-:Y:S01]  /*b630*/  ENDCOLLECTIVE ;  /* 0x000000000000791b */ /* 0x003fe20003800000 */
.L_x_102:
[----:B------:R-:W-:Y:S01]  /*b640*/  IMAD.MOV.U32 R13, RZ, RZ, R5 ;  /* 0x000000ffff0d7224 */ /* 0x000fe200078e0005 */
[----:B------:R-:W-:Y:S02]  /*b650*/  MOV R12, 0x4 ;  /* 0x00000004000c7802 */ /* 0x000fe40000000f00 */
[----:B------:R-:W-:-:S13]  /*b660*/  @P2 LEA R8, P0, R20, R14, 0x1 ;  /* 0x0000000e14082211 */ /* 0x000fda00078008ff */
[----:B------:R-:W-:Y:S05]  /*b670*/  WARPSYNC.COLLECTIVE R15, `(.L_x_103) ;  /* 0x000000000f087348 */ /* 0x000fea0003c00000 */
[----:B------:R0:W1:Y:S02]  /*b680*/  SHFL.IDX P6, R14, R13, R12, R11 ;  /* 0x0000000c0d0e7389 */ /* 0x00006400000c000b */
[----:B01----:R-:W-:Y:S01]  /*b690*/  ENDCOLLECTIVE ;  /* 0x000000000000791b */ /* 0x003fe20003800000 */
.L_x_103:
        /* <DEDUP_REMOVED lines=8> */
[----:B------:R-:W-:Y:S02]  /*b720*/  IMAD.MOV.U32 R13, RZ, RZ, R0 ;  /* 0x000000ffff0d7224 */ /* 0x000fe400078e0000 */
[----:B0-----:R-:W-:-:S10]  /*b730*/  IMAD.MOV.U32 R2, RZ, RZ, R14 ;  /* 0x000000ffff027224 */ /* 0x001fd400078e000e */
[----:B------:R-:W-:Y:S05]  /*b740*/  WARPSYNC.COLLECTIVE R15, `(.L_x_104) ;  /* 0x000000000f087348 */ /* 0x000fea0003c00000 */
[----:B------:R0:W1:Y:S02]  /*b750*/  SHFL.IDX P6, R14, R13, R12, R11 ;  /* 0x0000000c0d0e7389 */ /* 0x00006400000c000b */
[----:B01----:R-:W-:Y:S01]  /*b760*/  ENDCOLLECTIVE ;  /* 0x000000000000791b */ /* 0x003fe20003800000 */
.L_x_104:
[----:B------:R-:W-:Y:S01]  /*b770*/  @P2 LEA R7, R4, UR37, 0x1 ;  /* 0x0000002504072c11 */ /* 0x000fe2000f8e08ff */
[----:B------:R-:W-:Y:S02]  /*b780*/  IMAD.MOV.U32 R13, RZ, RZ, R5 ;  /* 0x000000ffff0d7224 */ /* 0x000fe400078e0005 */
[----:B------:R-:W-:Y:S01]  /*b790*/  IMAD.MOV.U32 R12, RZ, RZ, 0x5 ;  /* 0x00000005ff0c7424 */ /* 0x000fe200078e00ff */
[----:B------:R-:W-:-:S05]  /*b7a0*/  @P2 LEA R6, P0, R20, R14, 0x1 ;  /* 0x0000000e14062211 */ /* 0x000fca00078008ff */
[----:B------:R-:W-:Y:S02]  /*b7b0*/  @P2 IMAD.X R11, RZ, RZ, R2, P0 ;  /* 0x000000ffff0b2224 */ /* 0x000fe400000e0602 */
[----:B------:R-:W-:Y:S02]  /*b7c0*/  @P2 IMAD.MOV.U32 R2, RZ, RZ, R6 ;  /* 0x000000ffff022224 */ /* 0x000fe400078e0006 */
[----:B------:R-:W-:Y:S02]  /*b7d0*/  @P2 IMAD.MOV.U32 R3, RZ, RZ, R11 ;  /* 0x000000ffff032224 */ /* 0x000fe400078e000b */
[----:B------:R-:W-:-:S03]  /*b7e0*/  IMAD.MOV.U32 R11, RZ, RZ, 0x181f ;  /* 0x0000181fff0b7424 */ /* 0x000fc600078e00ff */
[----:B------:R-:W-:Y:S01]  /*b7f0*/  @!PT LDS RZ, [RZ] ;  /* 0x00000000fffff984 */ /* 0x000fe20000000800 */
[----:B------:R-:W-:Y:S01]  /*b800*/  @!PT LDS RZ, [RZ] ;  /* 0x00000000fffff984 */ /* 0x000fe20000000800 */
[----:B------:R-:W-:Y:S01]  /*b810*/  @!PT LDS RZ, [RZ] ;  /* 0x00000000fffff984 */ /* 0x000fe20000000800 */
[----:B------:R0:W-:Y:S04]  /*b820*/  @P2 LDGSTS.E.BYPASS.LTC128B.128 [R7+0x1e400], desc[UR48][R2.64], !P1 ;  /* 0x1e40000002072fae */ /* 0x0001e8000c901d70 */
[----:B0-----:R-:W-:Y:S05]  /*b830*/  WARPSYNC.COLLECTIVE R15, `(.L_x_105) ;  /* 0x000000000f087348 */ /* 0x001fea0003c00000 */
[----:B------:R1:W2:Y:S02]  /*b840*/  SHFL.IDX P6, R14, R13, R12, R11 ;  /* 0x0000000c0d0e7389 */ /* 0x0002a400000c000b */
[----:B012---:R-:W-:Y:S01]  /*b850*/  ENDCOLLECTIVE ;  /* 0x000000000000791b */ /* 0x007fe20003800000 */
.L_x_105:
[----:B------:R-:W-:Y:S02]  /*b860*/  IMAD.MOV.U32 R13, RZ, RZ, R0 ;  /* 0x000000ffff0d7224 */ /* 0x000fe400078e0000 */
[----:B------:R-:W-:-:S07]  /*b870*/  IMAD.MOV.U32 R5, RZ, RZ, R14 ;  /* 0x000000ffff057224 */ /* 0x000fce00078e000e */
[----:B------:R-:W-:Y:S05]  /*b880*/  WARPSYNC.COLLECTIVE R15, `(.L_x_106) ;  /* 0x000000000f087348 */ /* 0x000fea0003c00000 */
[----:B------:R0:W1:Y:S02]  /*b890*/  SHFL.IDX P6, R14, R13, R12, R11 ;  /* 0x0000000c0d0e7389 */ /* 0x00006400000c000b */
[----:B01----:R-:W-:Y:S01]  /*b8a0*/  ENDCOLLECTIVE ;  /* 0x000000000000791b */ /* 0x003fe20003800000 */
.L_x_106:
[----:B------:R-:W-:Y:S05]  /*b8b0*/  BRA `(.L_x_107) ;  /* 0xffffffcc00dc7947 */ /* 0x000fea000383ffff */
.L_x_52:
[----:B------:R-:W-:Y:S02]  /*b8c0*/  IMAD.MOV.U32 R13, RZ, RZ, R5 ;  /* 0x000000ffff0d7224 */ /* 0x000fe400078e0005 */
[----:B------:R-:W-:Y:S02]  /*b8d0*/  IMAD.MOV.U32 R12, RZ, RZ, RZ ;  /* 0x000000ffff0c7224 */ /* 0x000fe400078e00ff */
[----:B------:R-:W-:Y:S02]  /*b8e0*/  IMAD.MOV.U32 R11, RZ, RZ, 0x181f ;  /* 0x0000181fff0b7424 */ /* 0x000fe400078e00ff */
[----:B------:R-:W-:Y:S02]  /*b8f0*/  IMAD.MOV.U32 R15, RZ, RZ, -0x1 ;  /* 0xffffffffff0f7424 */ /* 0x000fe400078e00ff */
[----:B------:R-:W-:-:S07]  /*b900*/  IMAD.IADD R0, R36, 0x1, R0 ;  /* 0x0000000124007824 */ /* 0x000fce00078e0200 */
[----:B-1----:R-:W-:Y:S05]  /*b910*/  WARPSYNC.COLLECTIVE R15, `(.L_x_108) ;  /* 0x000000000f087348 */ /* 0x002fea0003c00000 */
[----:B------:R0:W2:Y:S02]  /*b920*/  SHFL.IDX P6, R14, R13, R12, R11 ;  /* 0x0000000c0d0e7389 */ /* 0x0000a400000c000b */
[----:B012---:R-:W-:Y:S01]  /*b930*/  ENDCOLLECTIVE ;  /* 0x000000000000791b */ /* 0x007fe20003800000 */
.L_x_108:
[C---:B------:R-:W-:Y:S01]  /*b940*/  VIADD R6, R0.reuse, 0x10 ;  /* 0x0000001000067836 */ /* 0x040fe20000000000 */
[----:B------:R-:W-:Y:S01]  /*b950*/  ISETP.GE.AND P0, PT, R0, UR39, PT ;  /* 0x0000002700007c0c */ /* 0x000fe2000bf06270 */
[----:B------:R-:W-:Y:S02]  /*b960*/  IMAD.MOV.U32 R13, RZ, RZ, R4 ;  /* 0x000000ffff0d7224 */ /* 0x000fe400078e0004 */
[----:B------:R-:W-:-:S10]  /*b970*/  IMAD.MOV.U32 R2, RZ, RZ, R14 ;  /* 0x000000ffff027224 */ /* 0x000fd400078e000e */
[----:B------:R-:W-:Y:S05]  /*b980*/  WARPSYNC.COLLECTIVE R15, `(.L_x_109) ;  /* 0x000000000f087348 */ /* 0x000fea0003c00000 */
[----:B------:R0:W1:Y:S02]  /*b990*/  SHFL.IDX P6, R14, R13, R12, R11 ;  /* 0x0000000c0d0e7389 */ /* 0x00006400000c000b */
[----:B01----:R-:W-:Y:S01]  /*b9a0*/  ENDCOLLECTIVE ;  /* 0x000000000000791b */ /* 0x003fe20003800000 */
.L_x_109:
[----:B------:R-:W-:Y:S02]  /*b9b0*/  IMAD.MOV.U32 R13, RZ, RZ, R5 ;  /* 0x000000ffff0d7224 */ /* 0x000fe400078e0005 */
[----:B------:R-:W-:Y:S01]  /*b9c0*/  IMAD.MOV.U32 R12, RZ, RZ, 0x1 ;  /* 0x00000001ff0c7424 */ /* 0x000fe200078e00ff */
[----:B------:R-:W-:-:S04]  /*b9d0*/  @!P0 LEA R14, P1, R21, R14, 0x1 ;  /* 0x0000000e150e8211 */ /* 0x000fc800078208ff */
[----:B------:R-:W-:Y:S01]  /*b9e0*/  @!P0 IADD3.X R3, RZ, R2, RZ, P1, !PT ;  /* 0x00000002ff038210 */ /* 0x000fe20000ffe4ff */
[----:B------:R-:W-:-:S08]  /*b9f0*/  @!P0 IMAD.MOV.U32 R2, RZ, RZ, R14 ;  /* 0x000000ffff028224 */ /* 0x000fd000078e000e */
[----:B------:R-:W-:Y:S05]  /*ba00*/  WARPSYNC.COLLECTIVE R15, `(.L_x_110) ;  /* 0x000000000f087348 */ /* 0x000fea0003c00000 */
[----:B------:R0:W1:Y:S02]  /*ba10*/  SHFL.IDX P6, R14, R13, R12, R11 ;  /* 0x0000000c0d0e7389 */ /* 0x00006400000c000b */
[----:B01----:R-:W-:Y:S01]  /*ba20*/  ENDCOLLECTIVE ;  /* 0x000000000000791b */ /* 0x003fe20003800000 */
.L_x_110:
[----:B------:R-:W-:Y:S01]  /*ba30*/  @!PT LDS RZ, [RZ] ;  /* 0x00000000fffff984 */ /* 0x000fe20000000800 */
[----:B------:R-:W-:Y:S01]  /*ba40*/  @!PT LDS RZ, [RZ] ;  /* 0x00000000fffff984 */ /* 0x000fe20000000800 */
[----:B------:R-:W-:Y:S01]  /*ba50*/  @!PT LDS RZ, [RZ] ;  /* 0x00000000fffff984 */ /* 0x000fe20000000800 */
[----:B------:R0:W-:Y:S01]  /*ba60*/  @!P0 LDGSTS.E.BYPASS.LTC128B.128 [R20+0x18400], desc[UR48][R2.64], !P5 ;  /* 0x1840000002148fae */ /* 0x0001e2000e901d70 */
[----:B------:R-:W-:Y:S01]  /*ba70*/  ISETP.GE.AND P0, PT, R6, UR39, PT ;  /* 0x0000002706007c0c */ /* 0x000fe2000bf06270 */
[----:B------:R-:W-:Y:S02]  /*ba80*/  IMAD.MOV.U32 R13, RZ, RZ, R4 ;  /* 0x000000ffff0d7224 */ /* 0x000fe400078e0004 */
[----:B------:R-:W-:-:S10]  /*ba90*/  IMAD.MOV.U32 R6, RZ, RZ, R14 ;  /* 0x000000ffff067224 */ /* 0x000fd400078e000e */
[----:B0-----:R-:W-:Y:S05]  /*baa0*/  WARPSYNC.COLLECTIVE R15, `(.L_x_111) ;  /* 0x000000000f087348 */ /* 0x001fea0003c00000 */
[----:B------:R1:W2:Y:S02]  /*bab0*/  SHFL.IDX P6, R14, R13, R12, R11 ;  /* 0x0000000c0d0e7389 */ /* 0x0002a400000c000b */
[----:B012---:R-:W-:Y:S01]  /*bac0*/  ENDCOLLECTIVE ;  /* 0x000000000000791b */ /* 0x007fe20003800000 */
.L_x_111:
[----:B------:R-:W-:Y:S02]  /*bad0*/  IMAD.MOV.U32 R13, RZ, RZ, R5 ;  /* 0x000000ffff0d7224 */ /* 0x000fe400078e0005 */
[----:B------:R-:W-:Y:S01]  /*bae0*/  IMAD.MOV.U32 R12, RZ, RZ, 0x2 ;  /* 0x00000002ff0c7424 */ /* 0x000fe200078e00ff */
[----:B------:R-:W-:-:S13]  /*baf0*/  @!P0 LEA R2, P1, R21, R14, 0x1 ;  /* 0x0000000e15028211 */ /* 0x000fda00078208ff */
[----:B------:R-:W-:Y:S05]  /*bb00*/  WARPSYNC.COLLECTIVE R15, `(.L_x_112) ;  /* 0x000000000f087348 */ /* 0x000fea0003c00000 */
[----:B------:R0:W1:Y:S02]  /*bb10*/  SHFL.IDX P6, R14, R13, R12, R11 ;  /* 0x0000000c0d0e7389 */ /* 0x00006400000c000b */
[----:B01----:R-:W-:Y:S01]  /*bb20*/  ENDCOLLECTIVE ;  /* 0x000000000000791b */ /* 0x003fe20003800000 */
.L_x_112:
[----:B------:R-:W-:Y:S02]  /*bb30*/  @!P0 IMAD.X R3, RZ, RZ, R6, P1 ;  /* 0x000000ffff038224 */ /* 0x000fe400008e0606 */
[----:B------:R-:W-:-:S03]  /*bb40*/  VIADD R6, R0, 0x20 ;  /* 0x0000002000067836 */ /* 0x000fc60000000000 */
[----:B------:R-:W-:Y:S01]  /*bb50*/  @!PT LDS RZ, [RZ] ;  /* 0x00000000fffff984 */ /* 0x000fe20000000800 */
[----:B------:R-:W-:Y:S01]  /*bb60*/  @!PT LDS RZ, [RZ] ;  /* 0x00000000fffff984 */ /* 0x000fe20000000800 */
[----:B------:R-:W-:Y:S01]  /*bb70*/  @!PT LDS RZ, [RZ] ;  /* 0x00000000fffff984 */ /* 0x000fe20000000800 */
[----:B------:R0:W-:Y:S02]  /*bb80*/  @!P0 LDGSTS.E.BYPASS.LTC128B.128 [R20+0x18c00], desc[UR48][R2.64], !P5 ;  /* 0x18c0000002148fae */ /* 0x0001e4000e901d70 */
[----:B------:R-:W-:Y:S01]  /*bb90*/  ISETP.GE.AND P0, PT, R6, UR39, PT ;  /* 0x0000002706007c0c */ /* 0x000fe2000bf06270 */
[----:B------:R-:W-:Y:S02]  /*bba0*/  IMAD.MOV.U32 R13, RZ, RZ, R4 ;  /* 0x000000ffff0d7224 */ /* 0x000fe400078e0004 */
[----:B------:R-:W-:-:S10]  /*bbb0*/  IMAD.MOV.U32 R6, RZ, RZ, R14 ;  /* 0x000000ffff067224 */ /* 0x000fd400078e000e */
[----:B0-----:R-:W-:Y:S05]  /*bbc0*/  WARPSYNC.COLLECTIVE R15, `(.L_x_113) ;  /* 0x000000000f087348 */ /* 0x001fea0003c00000 */
[----:B------:R1:W2:Y:S02]  /*bbd0*/  SHFL.IDX P6, R14, R13, R12, R11 ;  /* 0x0000000c0d0e7389 */ /* 0x0002a400000c000b */
[----:B012---:R-:W-:Y:S01]  /*bbe0*/  ENDCOLLECTIVE ;  /* 0x000000000000791b */ /* 0x007fe20003800000 */
.L_x_113:
[----:B------:R-:W-:Y:S02]  /*bbf0*/  IMAD.MOV.U32 R13, RZ, RZ, R5 ;  /* 0x000000ffff0d7224 */ /* 0x000fe400078e0005 */
[----:B------:R-:W-:Y:S01]  /*bc00*/  IMAD.MOV.U32 R12, RZ, RZ, 0x3 ;  /* 0x00000003ff0c7424 */ /* 0x000fe200078e00ff */
[----:B------:R-:W-:-:S13]  /*bc10*/  @!P0 LEA R2, P1, R21, R14, 0x1 ;  /* 0x0000000e15028211 */ /* 0x000fda00078208ff */
[----:B------:R-:W-:Y:S05]  /*bc20*/  WARPSYNC.COLLECTIVE R15, `(.L_x_114) ;  /* 0x000000000f087348 */ /* 0x000fea0003c00000 */
[----:B------:R0:W1:Y:S02]  /*bc30*/  SHFL.IDX P6, R14, R13, R12, R11 ;  /* 0x0000000c0d0e7389 */ /* 0x00006400000c000b */
[----:B01----:R-:W-:Y:S01]  /*bc40*/  ENDCOLLECTIVE ;  /* 0x000000000000791b */ /* 0x003fe20003800000 */
.L_x_114:
[----:B------:R-:W-:Y:S02]  /*bc50*/  @!P0 IMAD.X R3, RZ, RZ, R6, P1 ;  /* 0x000000ffff038224 */ /* 0x000fe400008e0606 */
[----:B------:R-:W-:-:S03]  /*bc60*/  VIADD R6, R0, 0x30 ;  /* 0x0000003000067836 */ /* 0x000fc60000000000 */
[----:B------:R-:W-:Y:S01]  /*bc70*/  @!PT LDS RZ, [RZ] ;  /* 0x00000000fffff984 */ /* 0x000fe20000000800 */
[----:B------:R-:W-:Y:S01]  /*bc80*/  @!PT LDS RZ, [RZ] ;  /* 0x00000000fffff984 */ /* 0x000fe20000000800 */
[----:B------:R-:W-:Y:S01]  /*bc90*/  @!PT LDS RZ, [RZ] ;  /* 0x00000000fffff984 */ /* 0x000fe20000000800 */
[----:B------:R0:W-:Y:S02]  /*bca0*/  @!P0 LDGSTS.E.BYPASS.LTC128B.128 [R20+0x19400], desc[UR48][R2.64], !P5 ;  /* 0x1940000002148fae */ /* 0x0001e4000e901d70 */
[----:B------:R-:W-:Y:S02]  /*bcb0*/  ISETP.GE.AND P0, PT, R6, UR39, PT ;  /* 0x0000002706007c0c */ /* 0x000fe4000bf06270 */
[----:B------:R-:W-:Y:S01]  /*bcc0*/  MOV R13, R4 ;  /* 0x00000004000d7202 */ /* 0x000fe20000000f00 */
[----:B------:R-:W-:-:S10]  /*bcd0*/  IMAD.MOV.U32 R6, RZ, RZ, R14 ;  /* 0x000000ffff067224 */ /* 0x000fd400078e000e */
[----:B0-----:R-:W-:Y:S05]  /*bce0*/  WARPSYNC.COLLECTIVE R15, `(.L_x_115) ;  /* 0x000000000f087348 */ /* 0x001fea0003c00000 */
[----:B------:R1:W2:Y:S02]  /*bcf0*/  SHFL.IDX P6, R14, R13, R12, R11 ;  /* 0x0000000c0d0e7389 */ /* 0x0002a400000c000b */
[----:B012---:R-:W-:Y:S01]  /*bd00*/  ENDCOLLECTIVE ;  /* 0x000000000000791b */ /* 0x007fe20003800000 */
.L_x_115:
[----:B------:R-:W-:Y:S02]  /*bd10*/  IMAD.MOV.U32 R13, RZ, RZ, R5 ;  /* 0x000000ffff0d7224 */ /* 0x000fe400078e0005 */
[----:B------:R-:W-:Y:S01]  /*bd20*/  IMAD.MOV.U32 R12, RZ, RZ, 0x4 ;  /* 0x00000004ff0c7424 */ /* 0x000fe200078e00ff */
[----:B------:R-:W-:-:S13]  /*bd30*/  @!P0 LEA R2, P1, R21, R14, 0x1 ;  /* 0x0000000e15028211 */ /* 0x000fda00078208ff */
[----:B------:R-:W-:Y:S05]  /*bd40*/  WARPSYNC.COLLECTIVE R15, `(.L_x_116) ;  /* 0x000000000f087348 */ /* 0x000fea0003c00000 */
[----:B------:R0:W1:Y:S02]  /*bd50*/  SHFL.IDX P6, R14, R13, R12, R11 ;  /* 0x0000000c0d0e7389 */ /* 0x00006400000c000b */
[----:B01----:R-:W-:Y:S01]  /*bd60*/  ENDCOLLECTIVE ;  /* 0x000000000000791b */ /* 0x003fe20003800000 */
.L_x_116:
        /* <DEDUP_REMOVED lines=12> */
.L_x_117:
[----:B------:R-:W-:Y:S02]  /*be30*/  IMAD.MOV.U32 R13, RZ, RZ, R5 ;  /* 0x000000ffff0d7224 */ /* 0x000fe400078e0005 */
[----:B------:R-:W-:Y:S01]  /*be40*/  IMAD.MOV.U32 R12, RZ, RZ, 0x5 ;  /* 0x00000005ff0c7424 */ /* 0x000fe200078e00ff */
[----:B------:R-:W-:-:S13]  /*be50*/  @!P0 LEA R2, P1, R21, R14, 0x1 ;  /* 0x0000000e15028211 */ /* 0x000fda00078208ff */
[----:B------:R-:W-:Y:S05]  /*be60*/  WARPSYNC.COLLECTIVE R15, `(.L_x_118) ;  /* 0x000000000f087348 */ /* 0x000fea0003c00000 */
[----:B------:R0:W1:Y:S02]  /*be70*/  SHFL.IDX P6, R14, R13, R12, R11 ;  /* 0x0000000c0d0e7389 */ /* 0x00006400000c000b */
[----:B01----:R-:W-:Y:S01]  /*be80*/  ENDCOLLECTIVE ;  /* 0x000000000000791b */ /* 0x003fe20003800000 */
.L_x_118:
        /* <DEDUP_REMOVED lines=12> */
.L_x_119:
[----:B------:R-:W-:Y:S02]  /*bf50*/  IMAD.MOV.U32 R13, RZ, RZ, R5 ;  /* 0x000000ffff0d7224 */ /* 0x000fe400078e0005 */
[----:B------:R-:W-:Y:S01]  /*bf60*/  IMAD.MOV.U32 R12, RZ, RZ, 0x6 ;  /* 0x00000006ff0c7424 */ /* 0x000fe200078e00ff */
[----:B------:R-:W-:-:S13]  /*bf70*/  @!P0 LEA R2, P1, R21, R14, 0x1 ;  /* 0x0000000e15028211 */ /* 0x000fda00078208ff */
[----:B------:R-:W-:Y:S05]  /*bf80*/  WARPSYNC.COLLECTIVE R15, `(.L_x_120) ;  /* 0x000000000f087348 */ /* 0x000fea0003c00000 */
[----:B------:R0:W1:Y:S02]  /*bf90*/  SHFL.IDX P6, R14, R13, R12, R11 ;  /* 0x0000000c0d0e7389 */ /* 0x00006400000c000b */
[----:B01----:R-:W-:Y:S01]  /*bfa0*/  ENDCOLLECTIVE ;  /* 0x000000000000791b */ /* 0x003fe20003800000 */
.L_x_120:
        /* <DEDUP_REMOVED lines=12> */
.L_x_121:
[----:B------:R-:W-:Y:S02]  /*c070*/  IMAD.MOV.U32 R13, RZ, RZ, R5 ;  /* 0x000000ffff0d7224 */ /* 0x000fe400078e0005 */
[----:B------:R-:W-:Y:S01]  /*c080*/  IMAD.MOV.U32 R12, RZ, RZ, 0x7 ;  /* 0x00000007ff0c7424 */ /* 0x000fe200078e00ff */
[----:B------:R-:W-:-:S13]  /*c090*/  @!P0 LEA R2, P1, R21, R14, 0x1 ;  /* 0x0000000e15028211 */ /* 0x000fda00078208ff */
[----:B------:R-:W-:Y:S05]  /*c0a0*/  WARPSYNC.COLLECTIVE R15, `(.L_x_122) ;  /* 0x000000000f087348 */ /* 0x000fea0003c00000 */
[----:B------:R0:W1:Y:S02]  /*c0b0*/  SHFL.IDX P6, R14, R13, R12, R11 ;  /* 0x0000000c0d0e7389 */ /* 0x00006400000c000b */
[----:B01----:R-:W-:Y:S01]  /*c0c0*/  ENDCOLLECTIVE ;  /* 0x000000000000791b */ /* 0x003fe20003800000 */
.L_x_122:
[----:B------:R-:W-:-:S05]  /*c0d0*/  @!P0 IMAD.X R3, RZ, RZ, R6, P1 ;  /* 0x000000ffff038224 */ /* 0x000fca00008e0606 */
[----:B------:R-:W-:Y:S01]  /*c0e0*/  @!PT LDS RZ, [RZ] ;  /* 0x00000000fffff984 */ /* 0x000fe20000000800 */
[----:B------:R-:W-:Y:S01]  /*c0f0*/  @!PT LDS RZ, [RZ] ;  /* 0x00000000fffff984 */ /* 0x000fe20000000800 */
[----:B------:R-:W-:Y:S01]  /*c100*/  @!PT LDS RZ, [RZ] ;  /* 0x00000000fffff984 */ /* 0x000fe20000000800 */
[----:B------:R0:W-:Y:S01]  /*c110*/  @!P0 LDGSTS.E.BYPASS.LTC128B.128 [R20+0x1b400], desc[UR48][R2.64], !P5 ;  /* 0x1b40000002148fae */ /* 0x0001e2000e901d70 */
[----:B------:R-:W-:Y:S02]  /*c120*/  IMAD.MOV.U32 R13, RZ, RZ, R4 ;  /* 0x000000ffff0d7224 */ /* 0x000fe400078e0004 */
[----:B------:R-:W-:-:S07]  /*c130*/  IMAD.MOV.U32 R6, RZ, RZ, R14 ;  /* 0x000000ffff067224 */ /* 0x000fce00078e000e */
[----:B0-----:R-:W-:Y:S05]  /*c140*/  WARPSYNC.COLLECTIVE R15, `(.L_x_123) ;  /* 0x000000000f087348 */ /* 0x001fea0003c00000 */
[----:B------:R1:W2:Y:S02]  /*c150*/  SHFL.IDX P6, R14, R13, R12, R11 ;  /* 0x0000000c0d0e7389 */ /* 0x0002a400000c000b */
[----:B012---:R-:W-:Y:S01]  /*c160*/  ENDCOLLECTIVE ;  /* 0x000000000000791b */ /* 0x007fe20003800000 */
.L_x_123:
[----:B------:R-:W-:Y:S05]  /*c170*/  BRA `(.L_x_124) ;  /* 0xffffffcc00e87947 */ /* 0x000fea000383ffff */
.L_x_54:
[----:B0-----:R-:W-:-:S04]  /*c180*/  IMAD.U32 R3, RZ, RZ, UR37 ;  /* 0x00000025ff037e24 */ /* 0x001fc8000f8e00ff */
[----:B------:R0:W2:Y:S03]  /*c190*/  SYNCS.PHASECHK.TRANS64.TRYWAIT P0, [R3+URZ+0x22820], R0 ;  /* 0x02282000030075a7 */ /* 0x0000a6000800017f */
[----:B--2---:R-:W-:Y:S05]  /*c1a0*/  @!P0 NANOSLEEP.SYNCS 0x989680 ;  /* 0x009896800000895d */ /* 0x004fea0003900000 */
[----:B------:R-:W2:Y:S02]  /*c1b0*/  @!P0 SYNCS.PHASECHK.TRANS64 P0, [R3+URZ+0x22820], R0 ;  /* 0x02282000030085a7 */ /* 0x000ea4000800007f */
[----:B--2---:R-:W-:Y:S05]  /*c1c0*/  @!P0 BRA `(.L_x_54) ;  /* 0xfffffffc00ec8947 */ /* 0x004fea000383ffff */
[----:B------:R-:W-:Y:S05]  /*c1d0*/  BRA `(.L_x_125) ;  /* 0xffffffd0001c7947 */ /* 0x000fea000383ffff */
.L_x_57:
[----:B0-----:R0:W2:Y:S02]  /*c1e0*/  SYNCS.PHASECHK.TRANS64.TRYWAIT P0, [R22+URZ+0x22860], R3 ;  /* 0x02286003160075a7 */ /* 0x0010a4000800017f */
[----:B--2---:R-:W-:Y:S05]  /*c1f0*/  @!P0 NANOSLEEP.SYNCS 0x989680 ;  /* 0x009896800000895d */ /* 0x004fea0003900000 */
[----:B------:R-:W2:Y:S02]  /*c200*/  @!P0 SYNCS.PHASECHK.TRANS64 P0, [R22+URZ+0x22860], R3 ;  /* 0x02286003160085a7 */ /* 0x000ea4000800007f */
[----:B--2---:R-:W-:Y:S05]  /*c210*/  @!P0 BRA `(.L_x_57) ;  /* 0xfffffffc00f08947 */ /* 0x004fea000383ffff */
[----:B------:R-:W-:Y:S05]  /*c220*/  BRA `(.L_x_126) ;  /* 0xffffffd0002c7947 */ /* 0x000fea000383ffff */
.L_x_58:
[----:B------:R-:W-:Y:S01]  /*c230*/  BSSY B0, `(.L_x_127) ;  /* 0x0000008000007945 */ /* 0x000fe20003800000 */
[----:B------:R-:W-:Y:S02]  /*c240*/  IMAD.MOV.U32 R13, RZ, RZ, R7 ;  /* 0x000000ffff0d7224 */ /* 0x000fe400078e0007 */
[----:B------:R-:W-:Y:S02]  /*c250*/  IMAD.MOV.U32 R12, RZ, RZ, RZ ;  /* 0x000000ffff0c7224 */ /* 0x000fe400078e00ff */
[----:B------:R-:W-:Y:S02]  /*c260*/  IMAD.MOV.U32 R11, RZ, RZ, 0x181f ;  /* 0x0000181fff0b7424 */ /* 0x000fe400078e00ff */
[----:B------:R-:W-:-:S07]  /*c270*/  IMAD.MOV.U32 R15, RZ, RZ, -0x1 ;  /* 0xffffffffff0f7424 */ /* 0x000fce00078e00ff */
[----:B-1----:R-:W-:Y:S05]  /*c280*/  WARPSYNC.COLLECTIVE R15, `(.L_x_128) ;  /* 0x000000000f087348 */ /* 0x002fea0003c00000 */
[----:B------:R0:W2:Y:S02]  /*c290*/  SHFL.IDX P6, R14, R13, R12, R11 ;  /* 0x0000000c0d0e7389 */ /* 0x0000a400000c000b */
[----:B012---:R-:W-:Y:S01]  /*c2a0*/  ENDCOLLECTIVE ;  /* 0x000000000000791b */ /* 0x007fe20003800000 */
.L_x_128:
[----:B------:R-:W-:Y:S05]  /*c2b0*/  BSYNC B0 ;  /* 0x0000000000007941 */ /* 0x000fea0003800000 */
.L_x_127:
[----:B------:R-:W0:Y:S01]  /*c2c0*/  S2R R4, SR_TID.X ;  /* 0x0000000000047919 */ /* 0x000e220000002100 */
[----:B------:R-:W-:Y:S01]  /*c2d0*/  IMAD.MOV.U32 R13, RZ, RZ, R8 ;  /* 0x000000ffff0d7224 */ /* 0x000fe200078e0008 */
[----:B------:R-:W-:Y:S01]  /*c2e0*/  LOP3.LUT P3, RZ, R35, 0x4, RZ, 0xc0, !PT ;  /* 0x0000000423ff7812 */ /* 0x000fe2000786c0ff */
[----:B------:R-:W-:Y:S01]  /*c2f0*/  IMAD.MOV.U32 R12, RZ, RZ, RZ ;  /* 0x000000ffff0c7224 */ /* 0x000fe200078e00ff */
[C---:B------:R-:W-:Y:S01]  /*c300*/  LOP3.LUT P2, RZ, R16.reuse, 0x80000000, RZ, 0xc0, !PT ;  /* 0x8000000010ff7812 */ /* 0x040fe2000784c0ff */
[----:B------:R-:W-:Y:S01]  /*c310*/  IMAD.MOV.U32 R11, RZ, RZ, 0x181f ;  /* 0x0000181fff0b7424 */ /* 0x000fe200078e00ff */
[C---:B------:R-:W-:Y:S01]  /*c320*/  LOP3.LUT P1, RZ, R16.reuse, 0x4000000, RZ, 0xc0, !PT ;  /* 0x0400000010ff7812 */ /* 0x040fe2000782c0ff */
[----:B------:R-:W-:Y:S01]  /*c330*/  IMAD.MOV.U32 R15, RZ, RZ, -0x1 ;  /* 0xffffffffff0f7424 */ /* 0x000fe200078e00ff */
[----:B------:R-:W-:Y:S01]  /*c340*/  LOP3.LUT P4, RZ, R16, 0x200000, RZ, 0xc0, !PT ;  /* 0x0020000010ff7812 */ /* 0x000fe2000788c0ff */
[----:B------:R-:W-:Y:S01]  /*c350*/  IMAD.MOV.U32 R3, RZ, RZ, R14 ;  /* 0x000000ffff037224 */ /* 0x000fe200078e000e */
[----:B------:R-:W-:-:S11]  /*c360*/  LEA R6, R6, UR37, 0x1 ;  /* 0x0000002506067c11 */ /* 0x000fd6000f8e08ff */
[----:B0-----:R-:W-:Y:S05]  /*c370*/  WARPSYNC.COLLECTIVE R15, `(.L_x_129) ;  /* 0x000000000f087348 */ /* 0x001fea0003c00000 */
[----:B------:R1:W2:Y:S02]  /*c380*/  SHFL.IDX P6, R14, R13, R12, R11 ;  /* 0x0000000c0d0e7389 */ /* 0x0002a400000c000b */
[----:B012---:R-:W-:Y:S01]  /*c390*/  ENDCOLLECTIVE ;  /* 0x000000000000791b */ /* 0x007fe20003800000 */
.L_x_129:
[----:B------:R-:W-:Y:S01]  /*c3a0*/  LOP3.LUT P5, RZ, R16, 0x40000, RZ, 0xc0, !PT ;  /* 0x0004000010ff7812 */ /* 0x000fe200078ac0ff */
[----:B------:R-:W-:Y:S02]  /*c3b0*/  IMAD.MOV.U32 R13, RZ, RZ, R7 ;  /* 0x000000ffff0d7224 */ /* 0x000fe400078e0007 */
[----:B------:R-:W-:Y:S02]  /*c3c0*/  IMAD.MOV.U32 R12, RZ, RZ, 0x1 ;  /* 0x00000001ff0c7424 */ /* 0x000fe400078e00ff */
[----:B------:R-:W-:Y:S02]  /*c3d0*/  IMAD.SHL.U32 R4, R4, 0x8, RZ ;  /* 0x0000000804047824 */ /* 0x000fe400078e00ff */
[----:B------:R-:W-:-:S03]  /*c3e0*/  IMAD.MOV.U32 R2, RZ, RZ, R14 ;  /* 0x000000ffff027224 */ /* 0x000fc600078e000e */
[----:B------:R-:W-:-:S07]  /*c3f0*/  LOP3.LUT R4, R4, 0x38, RZ, 0xc0, !PT ;  /* 0x0000003804047812 */ /* 0x000fce00078ec0ff */
[----:B------:R-:W-:Y:S05]  /*c400*/  WARPSYNC.COLLECTIVE R15, `(.L_x_130) ;  /* 0x000000000f087348 */ /* 0x000fea0003c00000 */
[----:B------:R0:W1:Y:S02]  /*c410*/  SHFL.IDX P6, R14, R13, R12, R11 ;  /* 0x0000000c0d0e7389 */ /* 0x00006400000c000b */
[----:B01----:R-:W-:Y:S01]  /*c420*/  ENDCOLLECTIVE ;  /* 0x000000000000791b */ /* 0x003fe20003800000 */
.L_x_130:
[----:B------:R-:W-:-:S04]  /*c430*/  SHF.L.U32 R0, R4, 0x1, RZ ;  /* 0x0000000104007819 */ /* 0x000fc800000006ff */
[----:B------:R-:W-:-:S05]  /*c440*/  IADD3 R2, P0, R2, R0, RZ ;  /* 0x0000000002027210 */ /* 0x000fca0007f1e0ff */
[----:B------:R-:W-:Y:S02]  /*c450*/  IMAD.X R3, RZ, RZ, R3, P0 ;  /* 0x000000ffff037224 */ /* 0x000fe400000e0603 */
[----:B------:R-:W-:-:S03]  /*c460*/  IMAD.MOV.U32 R13, RZ, RZ, R8 ;  /* 0x000000ffff0d7224 */ /* 0x000fc600078e0008 */
[----:B------:R-:W-:Y:S01]  /*c470*/  @!PT LDS RZ, [RZ] ;  /* 0x00000000fffff984 */ /* 0x000fe20000000800 */
[----:B------:R-:W-:Y:S01]  /*c480*/  @!PT LDS RZ, [RZ] ;  /* 0x00000000fffff984 */ /* 0x000fe20000000800 */
[----:B------:R-:W-:Y:S01]  /*c490*/  @!PT LDS RZ, [RZ] ;  /* 0x00000000fffff984 */ /* 0x000fe20000000800 */
[----:B------:R-:W-:Y:S01]  /*c4a0*/  LDGSTS.E.BYPASS.LTC128B.128 [R6+0x400], desc[UR48][R2.64], !P3 ;  /* 0x0040000002067fae */ /* 0x000fe2000d901d70 */
[----:B------:R-:W-:-:S03]  /*c4b0*/  LOP3.LUT P3, RZ, R35, 0x2, RZ, 0xc0, !PT ;  /* 0x0000000223ff7812 */ /* 0x000fc6000786c0ff */
[----:B------:R-:W-:Y:S01]  /*c4c0*/  LDGSTS.E.BYPASS.LTC128B.128 [R6+0x3400], desc[UR48][R2.64+0x80], !P2 ;  /* 0x0340008002067fae */ /* 0x000fe2000d101d70 */
[----:B------:R-:W-:-:S03]  /*c4d0*/  LOP3.LUT P2, RZ, R16, 0x40000000, RZ, 0xc0, !PT ;  /* 0x4000000010ff7812 */ /* 0x000fc6000784c0ff */
[----:B------:R-:W-:Y:S01]  /*c4e0*/  LDGSTS.E.BYPASS.LTC128B.128 [R6+0x6400], desc[UR48][R2.64+0x100], !P1 ;  /* 0x0640010002067fae */ /* 0x000fe2000c901d70 */
[----:B------:R-:W-:-:S03]  /*c4f0*/  LOP3.LUT P1, RZ, R16, 0x2000000, RZ, 0xc0, !PT ;  /* 0x0200000010ff7812 */ /* 0x000fc6000782c0ff */
[----:B------:R0:W-:Y:S01]  /*c500*/  LDGSTS.E.BYPASS.LTC128B.128 [R6+0x9400], desc[UR48][R2.64+0x180], !P4 ;  /* 0x0940018002067fae */ /* 0x0001e2000e101d70 */
[----:B------:R-:W-:Y:S01]  /*c510*/  LOP3.LUT P4, RZ, R16, 0x100000, RZ, 0xc0, !PT ;  /* 0x0010000010ff7812 */ /* 0x000fe2000788c0ff */
[----:B0-----:R-:W-:-:S12]  /*c520*/  IMAD.MOV.U32 R3, RZ, RZ, R14 ;  /* 0x000000ffff037224 */ /* 0x001fd800078e000e */
[----:B------:R-:W-:Y:S05]  /*c530*/  WARPSYNC.COLLECTIVE R15, `(.L_x_131) ;  /* 0x000000000f087348 */ /* 0x000fea0003c00000 */
[----:B------:R0:W1:Y:S02]  /*c540*/  SHFL.IDX P6, R14, R13, R12, R11 ;  /* 0x0000000c0d0e7389 */ /* 0x00006400000c000b */
[----:B01----:R-:W-:Y:S01]  /*c550*/  ENDCOLLECTIVE ;  /* 0x000000000000791b */ /* 0x003fe20003800000 */
.L_x_131:
[----:B------:R-:W-:Y:S02]  /*c560*/  IMAD.MOV.U32 R13, RZ, RZ, R7 ;  /* 0x000000ffff0d7224 */ /* 0x000fe400078e0007 */
[----:B------:R-:W-:Y:S02]  /*c570*/  IMAD.MOV.U32 R12, RZ, RZ, 0x2 ;  /* 0x00000002ff0c7424 */ /* 0x000fe400078e00ff */
[----:B------:R-:W-:-:S07]  /*c580*/  IMAD.MOV.U32 R2, RZ, RZ, R14 ;  /* 0x000000ffff027224 */ /* 0x000fce00078e000e */
[----:B------:R-:W-:Y:S05]  /*c590*/  WARPSYNC.COLLECTIVE R15, `(.L_x_132) ;  /* 0x000000000f087348 */ /* 0x000fea0003c00000 */
[----:B------:R0:W1:Y:S02]  /*c5a0*/  SHFL.IDX P6, R14, R13, R12, R11 ;  /* 0x0000000c0d0e7389 */ /* 0x00006400000c000b */
[----:B01----:R-:W-:Y:S01]  /*c5b0*/  ENDCOLLECTIVE ;  /* 0x000000000000791b */ /* 0x003fe20003800000 */
.L_x_132:
[----:B------:R-:W-:-:S05]  /*c5c0*/  IADD3 R2, P0, R2, R0, RZ ;  /* 0x0000000002027210 */ /* 0x000fca0007f1e0ff */
[----:B------:R-:W-:-:S05]  /*c5d0*/  IMAD.X R3, RZ, RZ, R3, P0 ;  /* 0x000000ffff037224 */ /* 0x000fca00000e0603 */
[----:B------:R-:W-:Y:S01]  /*c5e0*/  @!PT LDS RZ, [RZ] ;  /* 0x00000000fffff984 */ /* 0x000fe20000000800 */
[----:B------:R-:W-:Y:S01]  /*c5f0*/  @!PT LDS RZ, [RZ] ;  /* 0x00000000fffff984 */ /* 0x000fe20000000800 */
[----:B------:R-:W-:Y:S01]  /*c600*/  @!PT LDS RZ, [RZ] ;  /* 0x00000000fffff984 */ /* 0x000fe20000000800 */
[----:B------:R-:W-:Y:S01]  /*c610*/  LDGSTS.E.BYPASS.LTC128B.128 [R6+0xc00], desc[UR48][R2.64], !P3 ;  /* 0x00c0000002067fae */ /* 0x000fe2000d901d70 */
[----:B------:R-:W-:Y:S01]  /*c620*/  IMAD.MOV.U32 R13, RZ, RZ, R8 ;  /* 0x000000ffff0d7224 */ /* 0x000fe200078e0008 */
[----:B------:R-:W-:Y:S02]  /*c630*/  LOP3.LUT P3, RZ, R35, 0x1, RZ, 0xc0, !PT ;  /* 0x0000000123ff7812 */ /* 0x000fe4000786c0ff */
        /* <DEDUP_REMOVED lines=10> */
.L_x_133:
[----:B------:R-:W-:Y:S02]  /*c6e0*/  IMAD.MOV.U32 R13, RZ, RZ, R7 ;  /* 0x000000ffff0d7224 */ /* 0x000fe400078e0007 */
[----:B------:R-:W-:Y:S02]  /*c6f0*/  IMAD.MOV.U32 R12, RZ, RZ, 0x3 ;  /* 0x00000003ff0c7424 */ /* 0x000fe400078e00ff */
[----:B------:R-:W-:-:S07]  /*c700*/  IMAD.MOV.U32 R2, RZ, RZ, R14 ;  /* 0x000000ffff027224 */ /* 0x000fce00078e000e */
[----:B------:R-:W-:Y:S05]  /*c710*/  WARPSYNC.COLLECTIVE R15, `(.L_x_134) ;  /* 0x000000000f087348 */ /* 0x000fea0003c00000 */
[----:B------:R0:W1:Y:S02]  /*c720*/  SHFL.IDX P6, R14, R13, R12, R11 ;  /* 0x0000000c0d0e7389 */ /* 0x00006400000c000b */
[----:B01----:R-:W-:Y:S01]  /*c730*/  ENDCOLLECTIVE ;  /* 0x000000000000791b */ /* 0x003fe20003800000 */
.L_x_134:
[----:B------:R-:W-:-:S05]  /*c740*/  IADD3 R2, P0, R2, R0, RZ ;  /* 0x0000000002027210 */ /* 0x000fca0007f1e0ff */
[----:B------:R-:W-:-:S05]  /*c750*/  IMAD.X R3, RZ, RZ, R3, P0 ;  /* 0x000000ffff037224 */ /* 0x000fca00000e0603 */
[----:B------:R-:W-:Y:S01]  /*c760*/  @!PT LDS RZ, [RZ] ;  /* 0x00000000fffff984 */ /* 0x000fe20000000800 */
[----:B------:R-:W-:Y:S01]  /*c770*/  @!PT LDS RZ, [RZ] ;  /* 0x00000000fffff984 */ /* 0x000fe20000000800 */
[----:B------:R-:W-:Y:S01]  /*c780*/  @!PT LDS RZ, [RZ] ;  /* 0x00000000fffff984 */ /* 0x000fe20000000800 */
[----:B------:R-:W-:Y:S01]  /*c790*/  LDGSTS.E.BYPASS.LTC128B.128 [R6+0x1400], desc[UR48][R2.64], !P3 ;  /* 0x0140000002067fae */ /* 0x000fe2000d901d70 */
[----:B------:R-:W-:Y:S01]  /*c7a0*/  IMAD.MOV.U32 R13, RZ, RZ, R8 ;  /* 0x000000ffff0d7224 */ /* 0x000fe200078e0008 */
[C---:B------:R-:W-:Y:S02]  /*c7b0*/  LOP3.LUT P3, RZ, R16.reuse, 0x10000000, RZ, 0xc0, !PT ;  /* 0x1000000010ff7812 */ /* 0x040fe4000786c0ff */
        /* <DEDUP_REMOVED lines=10> */
.L_x_135:
[----:B------:R-:W-:Y:S02]  /*c860*/  IMAD.MOV.U32 R13, RZ, RZ, R7 ;  /* 0x000000ffff0d7224 */ /* 0x000fe400078e0007 */
[----:B------:R-:W-:Y:S01]  /*c870*/  IMAD.MOV.U32 R12, RZ, RZ, 0x4 ;  /* 0x00000004ff0c7424 */ /* 0x000fe200078e00ff */
[----:B------:R-:W-:-:S07]  /*c880*/  MOV R2, R14 ;  /* 0x0000000e00027202 */ /* 0x000fce0000000f00 */
[----:B------:R-:W-:Y:S05]  /*c890*/  WARPSYNC.COLLECTIVE R15, `(.L_x_136) ;  /* 0x000000000f087348 */ /* 0x000fea0003c00000 */
[----:B------:R0:W1:Y:S02]  /*c8a0*/  SHFL.IDX P6, R14, R13, R12, R11 ;  /* 0x0000000c0d0e7389 */ /* 0x00006400000c000b */
[----:B01----:R-:W-:Y:S01]  /*c8b0*/  ENDCOLLECTIVE ;  /* 0x000000000000791b */ /* 0x003fe20003800000 */
.L_x_136:
[----:B------:R-:W-:-:S05]  /*c8c0*/  IADD3 R2, P0, R2, R0, RZ ;  /* 0x0000000002027210 */ /* 0x000fca0007f1e0ff */
[----:B------:R-:W-:-:S05]  /*c8d0*/  IMAD.X R3, RZ, RZ, R3, P0 ;  /* 0x000000ffff037224 */ /* 0x000fca00000e0603 */
[----:B------:R-:W-:Y:S01]  /*c8e0*/  @!PT LDS RZ, [RZ] ;  /* 0x00000000fffff984 */ /* 0x000fe20000000800 */
[----:B------:R-:W-:Y:S01]  /*c8f0*/  @!PT LDS RZ, [RZ] ;  /* 0x00000000fffff984 */ /* 0x000fe20000000800 */
[----:B------:R-:W-:Y:S01]  /*c900*/  @!PT LDS RZ, [RZ] ;  /* 0x00000000fffff984 */ /* 0x000fe20000000800 */
[----:B------:R-:W-:Y:S01]  /*c910*/  LDGSTS.E.BYPASS.LTC128B.128 [R6+0x1c00], desc[UR48][R2.64], !P3 ;  /* 0x01c0000002067fae */ /* 0x000fe2000d901d70 */
[C---:B------:R-:W-:Y:S01]  /*c920*/  LOP3.LUT P3, RZ, R16.reuse, 0x20000, RZ, 0xc0, !PT ;  /* 0x0002000010ff7812 */ /* 0x040fe2000786c0ff */
[----:B------:R-:W-:Y:S02]  /*c930*/  IMAD.MOV.U32 R13, RZ, RZ, R8 ;  /* 0x000000ffff0d7224 */ /* 0x000fe400078e0008 */
[----:B------:R-:W-:Y:S01]  /*c940*/  LDGSTS.E.BYPASS.LTC128B.128 [R6+0x4c00], desc[UR48][R2.64+0x80], !P2 ;  /* 0x04c0008002067fae */ /* 0x000fe2000d101d70 */
[----:B------:R-:W-:-:S03]  /*c950*/  LOP3.LUT P2, RZ, R16, 0x10000, RZ, 0xc0, !PT ;  /* 0x0001000010ff7812 */ /* 0x000fc6000784c0ff */
[----:B------:R-:W-:Y:S01]  /*c960*/  LDGSTS.E.BYPASS.LTC128B.128 [R6+0x7c00], desc[UR48][R2.64+0x100], !P1 ;  /* 0x07c0010002067fae */ /* 0x000fe2000c901d70 */
[----:B------:R-:W-:-:S03]  /*c970*/  LOP3.LUT P1, RZ, R16, 0x8000, RZ, 0xc0, !PT ;  /* 0x0000800010ff7812 */ /* 0x000fc6000782c0ff */
[----:B------:R0:W-:Y:S02]  /*c980*/  LDGSTS.E.BYPASS.LTC128B.128 [R6+0xac00], desc[UR48][R2.64+0x180], !P5 ;  /* 0x0ac0018002067fae */ /* 0x0001e4000e901d70 */
[----:B0-----:R-:W-:-:S08]  /*c990*/  IMAD.MOV.U32 R3, RZ, RZ, R14 ;  /* 0x000000ffff037224 */ /* 0x001fd000078e000e */
[----:B------:R-:W-:Y:S05]  /*c9a0*/  WARPSYNC.COLLECTIVE R15, `(.L_x_137) ;  /* 0x000000000f087348 */ /* 0x000fea0003c00000 */
[----:B------:R0:W1:Y:S02]  /*c9b0*/  SHFL.IDX P6, R14, R13, R12, R11 ;  /* 0x0000000c0d0e7389 */ /* 0x00006400000c000b */
[----:B01----:R-:W-:Y:S01]  /*c9c0*/  ENDCOLLECTIVE ;  /* 0x000000000000791b */ /* 0x003fe20003800000 */
.L_x_137:
[----:B------:R-:W-:Y:S02]  /*c9d0*/  IMAD.MOV.U32 R13, RZ, RZ, R7 ;  /* 0x000000ffff0d7224 */ /* 0x000fe400078e0007 */
[----:B------:R-:W-:Y:S02]  /*c9e0*/  IMAD.MOV.U32 R12, RZ, RZ, 0x5 ;  /* 0x00000005ff0c7424 */ /* 0x000fe400078e00ff */
[----:B------:R-:W-:-:S07]  /*c9f0*/  IMAD.MOV.U32 R2, RZ, RZ, R14 ;  /* 0x000000ffff027224 */ /* 0x000fce00078e000e */
[----:B------:R-:W-:Y:S05]  /*ca00*/  WARPSYNC.COLLECTIVE R15, `(.L_x_138) ;  /* 0x000000000f087348 */ /* 0x000fea0003c00000 */
[----:B------:R0:W1:Y:S02]  /*ca10*/  SHFL.IDX P6, R14, R13, R12, R11 ;  /* 0x0000000c0d0e7389 */ /* 0x00006400000c000b */
[----:B01----:R-:W-:Y:S01]  /*ca20*/  ENDCOLLECTIVE ;  /* 0x000000000000791b */ /* 0x003fe20003800000 */
.L_x_138:
[----:B------:R-:W-:-:S05]  /*ca30*/  IADD3 R2, P0, R2, R0, RZ ;  /* 0x0000000002027210 */ /* 0x000fca0007f1e0ff */
[----:B------:R-:W-:-:S05]  /*ca40*/  IMAD.X R3, RZ, RZ, R3, P0 ;  /* 0x000000ffff037224 */ /* 0x000fca00000e0603 */
[----:B------:R-:W-:Y:S01]  /*ca50*/  @!PT LDS RZ, [RZ] ;  /* 0x00000000fffff984 */ /* 0x000fe20000000800 */
[----:B------:R-:W-:Y:S01]  /*ca60*/  @!PT LDS RZ, [RZ] ;  /* 0x00000000fffff984 */ /* 0x000fe20000000800 */
[----:B------:R-:W-:Y:S01]  /*ca70*/  @!PT LDS RZ, [RZ] ;  /* 0x00000000fffff984 */ /* 0x000fe20000000800 */
[----:B------:R0:W-:Y:S01]  /*ca80*/  LDGSTS.E.BYPASS.LTC128B.128 [R6+0x2400], desc[UR48][R2.64], !P4 ;  /* 0x0240000002067fae */ /* 0x0001e2000e101d70 */
[----:B------:R-:W-:-:S03]  /*ca90*/  IMAD.MOV.U32 R13, RZ, RZ, R8 ;  /* 0x000000ffff0d7224 */ /* 0x000fc600078e0008 */
[----:B------:R0:W-:Y:S04]  /*caa0*/  LDGSTS.E.BYPASS.LTC128B.128 [R6+0x5400], desc[UR48][R2.64+0x80], !P3 ;  /* 0x0540008002067fae */ /* 0x0001e8000d901d70 */
[----:B------:R0:W-:Y:S01]  /*cab0*/  LDGSTS.E.BYPASS.LTC128B.128 [R6+0x8400], desc[UR48][R2.64+0x100], !P2 ;  /* 0x0840010002067fae */ /* 0x0001e2000d101d70 */
[----:B------:R-:W-:-:S03]  /*cac0*/  IMAD.MOV.U32 R7, RZ, RZ, R14 ;  /* 0x000000ffff077224 */ /* 0x000fc600078e000e */
[----:B------:R0:W-:Y:S04]  /*cad0*/  LDGSTS.E.BYPASS.LTC128B.128 [R6+0xb400], desc[UR48][R2.64+0x180], !P1 ;  /* 0x0b40018002067fae */ /* 0x0001e8000c901d70 */
[----:B0-----:R-:W-:Y:S05]  /*cae0*/  WARPSYNC.COLLECTIVE R15, `(.L_x_139) ;  /* 0x000000000f087348 */ /* 0x001fea0003c00000 */
[----:B------:R1:W2:Y:S02]  /*caf0*/  SHFL.IDX P6, R14, R13, R12, R11 ;  /* 0x0000000c0d0e7389 */ /* 0x0002a400000c000b */
[----:B012---:R-:W-:Y:S01]  /*cb00*/  ENDCOLLECTIVE ;  /* 0x000000000000791b */ /* 0x007fe20003800000 */
.L_x_139:
[----:B------:R-:W-:Y:S05]  /*cb10*/  BRA `(.L_x_140) ;  /* 0xffffffcc00e87947 */ /* 0x000fea000383ffff */
.L_x_64:
[----:B0-----:R0:W1:Y:S02]  /*cb20*/  SYNCS.PHASECHK.TRANS64.TRYWAIT P0, [R18+URZ+0x22840], R26 ;  /* 0x0228401a120075a7 */ /* 0x001064000800017f */
[----:B-1----:R-:W-:Y:S05]  /*cb30*/  @!P0 NANOSLEEP.SYNCS 0x989680 ;  /* 0x009896800000895d */ /* 0x002fea0003900000 */
[----:B------:R-:W1:Y:S02]  /*cb40*/  @!P0 SYNCS.PHASECHK.TRANS64 P0, [R18+URZ+0x22840], R26 ;  /* 0x0228401a120085a7 */ /* 0x000e64000800007f */
[----:B-1----:R-:W-:Y:S05]  /*cb50*/  @!P0 BRA `(.L_x_64) ;  /* 0xfffffffc00f08947 */ /* 0x002fea000383ffff */
[----:B------:R-:W-:Y:S05]  /*cb60*/  BRA `(.L_x_141) ;  /* 0xffffffd000f47947 */ /* 0x000fea000383ffff */
.L_x_65:
[----:B------:R-:W-:Y:S01]  /*cb70*/  BSSY B1, `(.L_x_142) ;  /* 0x0000008000017945 */ /* 0x000fe20003800000 */
[----:B------:R-:W-:Y:S02]  /*cb80*/  IMAD.MOV.U32 R13, RZ, RZ, R24 ;  /* 0x000000ffff0d7224 */ /* 0x000fe400078e0018 */
[----:B------:R-:W-:Y:S02]  /*cb90*/  IMAD.MOV.U32 R12, RZ, RZ, RZ ;  /* 0x000000ffff0c7224 */ /* 0x000fe400078e00ff */
[----:B------:R-:W-:Y:S02]  /*cba0*/  IMAD.MOV.U32 R11, RZ, RZ, 0x181f ;  /* 0x0000181fff0b7424 */ /* 0x000fe400078e00ff */
[----:B------:R-:W-:-:S07]  /*cbb0*/  IMAD.MOV.U32 R15, RZ, RZ, -0x1 ;  /* 0xffffffffff0f7424 */ /* 0x000fce00078e00ff */
[----:B0-----:R-:W-:Y:S05]  /*cbc0*/  WARPSYNC.COLLECTIVE R15, `(.L_x_143) ;  /* 0x000000000f087348 */ /* 0x001fea0003c00000 */
[----:B------:R1:W2:Y:S02]  /*cbd0*/  SHFL.IDX P6, R14, R13, R12, R11 ;  /* 0x0000000c0d0e7389 */ /* 0x0002a400000c000b */
[----:B012---:R-:W-:Y:S01]  /*cbe0*/  ENDCOLLECTIVE ;  /* 0x000000000000791b */ /* 0x007fe20003800000 */
.L_x_143:
[----:B------:R-:W-:Y:S05]  /*cbf0*/  BSYNC B1 ;  /* 0x0000000000017941 */ /* 0x000fea0003800000 */
.L_x_142:
[----:B------:R-:W-:Y:S01]  /*cc00*/  IMAD.MOV.U32 R13, RZ, RZ, R21 ;  /* 0x000000ffff0d7224 */ /* 0x000fe200078e0015 */
[----:B------:R-:W-:Y:S01]  /*cc10*/  MOV R12, RZ ;  /* 0x000000ff000c7202 */ /* 0x000fe20000000f00 */
[----:B------:R-:W-:Y:S01]  /*cc20*/  IMAD.MOV.U32 R11, RZ, RZ, 0x181f ;  /* 0x0000181fff0b7424 */ /* 0x000fe200078e00ff */
[----:B------:R-:W-:Y:S01]  /*cc30*/  LEA R22, R22, UR37, 0x1 ;  /* 0x0000002516167c11 */ /* 0x000fe2000f8e08ff */
[----:B------:R-:W-:Y:S02]  /*cc40*/  IMAD.MOV.U32 R15, RZ, RZ, -0x1 ;  /* 0xffffffffff0f7424 */ /* 0x000fe400078e00ff */
[----:B------:R-:W-:-:S07]  /*cc50*/  IMAD.MOV.U32 R3, RZ, RZ, R14 ;  /* 0x000000ffff037224 */ /* 0x000fce00078e000e */
[----:B------:R-:W-:Y:S05]  /*cc60*/  WARPSYNC.COLLECTIVE R15, `(.L_x_144) ;  /* 0x000000000f087348 */ /* 0x000fea0003c00000 */
[----:B------:R0:W1:Y:S02]  /*cc70*/  SHFL.IDX P6, R14, R13, R12, R11 ;  /* 0x0000000c0d0e7389 */ /* 0x00006400000c000b */
[----:B01----:R-:W-:Y:S01]  /*cc80*/  ENDCOLLECTIVE ;  /* 0x000000000000791b */ /* 0x003fe20003800000 */
.L_x_144:
[----:B------:R-:W-:Y:S02]  /*cc90*/  IMAD.MOV.U32 R13, RZ, RZ, R24 ;  /* 0x000000ffff0d7224 */ /* 0x000fe400078e0018 */
[----:B------:R-:W-:Y:S01]  /*cca0*/  IMAD.MOV.U32 R12, RZ, RZ, 0x1 ;  /* 0x00000001ff0c7424 */ /* 0x000fe200078e00ff */
[----:B------:R-:W-:-:S13]  /*ccb0*/  IADD3 R2, P0, R14, R0, RZ ;  /* 0x000000000e027210 */ /* 0x000fda0007f1e0ff */
[----:B------:R-:W-:Y:S05]  /*ccc0*/  WARPSYNC.COLLECTIVE R15, `(.L_x_145) ;  /* 0x000000000f087348 */ /* 0x000fea0003c00000 */
[----:B------:R0:W1:Y:S02]  /*ccd0*/  SHFL.IDX P6, R14, R13, R12, R11 ;  /* 0x0000000c0d0e7389 */ /* 0x00006400000c000b */
[----:B01----:R-:W-:Y:S01]  /*cce0*/  ENDCOLLECTIVE ;  /* 0x000000000000791b */ /* 0x003fe20003800000 */
.L_x_145:
[----:B------:R-:W-:-:S05]  /*ccf0*/  IMAD.X R3, RZ, RZ, R3, P0 ;  /* 0x000000ffff037224 */ /* 0x000fca00000e0603 */
[----:B------:R-:W-:Y:S01]  /*cd00*/  @!PT LDS RZ, [RZ] ;  /* 0x00000000fffff984 */ /* 0x000fe20000000800 */
[----:B------:R-:W-:Y:S01]  /*cd10*/  @!PT LDS RZ, [RZ] ;  /* 0x00000000fffff984 */ /* 0x000fe20000000800 */
[----:B------:R-:W-:Y:S01]  /*cd20*/  @!PT LDS RZ, [RZ] ;  /* 0x00000000fffff984 */ /* 0x000fe20000000800 */
[----:B------:R0:W-:Y:S01]  /*cd30*/  LDGSTS.E.BYPASS.LTC128B.128 [R22+0x1c400], desc[UR48][R2.64], !P1 ;  /* 0x1c40000002167fae */ /* 0x0001e2000c901d70 */
[----:B------:R-:W-:Y:S02]  /*cd40*/  IMAD.MOV.U32 R13, RZ, RZ, R21 ;  /* 0x000000ffff0d7224 */ /* 0x000fe400078e0015 */
[----:B------:R-:W-:-:S07]  /*cd50*/  IMAD.MOV.U32 R6, RZ, RZ, R14 ;  /* 0x000000ffff067224 */ /* 0x000fce00078e000e */
[----:B0-----:R-:W-:Y:S05]  /*cd60*/  WARPSYNC.COLLECTIVE R15, `(.L_x_146) ;  /* 0x000000000f087348 */ /* 0x001fea0003c00000 */
[----:B------:R1:W2:Y:S02]  /*cd70*/  SHFL.IDX P6, R14, R13, R12, R11 ;  /* 0x0000000c0d0e7389 */ /* 0x0002a400000c000b */
[----:B012---:R-:W-:Y:S01]  /*cd80*/  ENDCOLLECTIVE ;  /* 0x000000000000791b */ /* 0x007fe20003800000 */
.L_x_146:
[----:B------:R-:W-:Y:S02]  /*cd90*/  IMAD.MOV.U32 R13, RZ, RZ, R24 ;  /* 0x000000ffff0d7224 */ /* 0x000fe400078e0018 */
[----:B------:R-:W-:Y:S01]  /*cda0*/  IMAD.MOV.U32 R12, RZ, RZ, 0x2 ;  /* 0x00000002ff0c7424 */ /* 0x000fe200078e00ff */
[----:B------:R-:W-:-:S13]  /*cdb0*/  IADD3 R2, P0, R14, R0, RZ ;  /* 0x000000000e027210 */ /* 0x000fda0007f1e0ff */
[----:B------:R-:W-:Y:S05]  /*cdc0*/  WARPSYNC.COLLECTIVE R15, `(.L_x_147) ;  /* 0x000000000f087348 */ /* 0x000fea0003c00000 */
[----:B------:R0:W1:Y:S02]  /*cdd0*/  SHFL.IDX P6, R14, R13, R12, R11 ;  /* 0x0000000c0d0e7389 */ /* 0x00006400000c000b */
[----:B01----:R-:W-:Y:S01]  /*cde0*/  ENDCOLLECTIVE ;  /* 0x000000000000791b */ /* 0x003fe20003800000 */
.L_x_147:
        /* <DEDUP_REMOVED lines=10> */
.L_x_148:
[----:B------:R-:W-:Y:S02]  /*ce90*/  IMAD.MOV.U32 R13, RZ, RZ, R24 ;  /* 0x000000ffff0d7224 */ /* 0x000fe400078e0018 */
[----:B------:R-:W-:Y:S02]  /*cea0*/  IMAD.MOV.U32 R12, RZ, RZ, 0x3 ;  /* 0x00000003ff0c7424 */ /* 0x000fe400078e00ff */
[----:B------:R-:W-:-:S07]  /*ceb0*/  IMAD.MOV.U32 R10, RZ, RZ, R14 ;  /* 0x000000ffff0a7224 */ /* 0x000fce00078e000e */
[----:B------:R-:W-:Y:S05]  /*cec0*/  WARPSYNC.COLLECTIVE R15, `(.L_x_149) ;  /* 0x000000000f087348 */ /* 0x000fea0003c00000 */
[----:B------:R0:W1:Y:S02]  /*ced0*/  SHFL.IDX P6, R14, R13, R12, R11 ;  /* 0x0000000c0d0e7389 */ /* 0x00006400000c000b */
[----:B01----:R-:W-:Y:S01]  /*cee0*/  ENDCOLLECTIVE ;  /* 0x000000000000791b */ /* 0x003fe20003800000 */
.L_x_149:
[----:B------:R-:W-:-:S05]  /*cef0*/  IADD3 R2, P0, R10, R0, RZ ;  /* 0x000000000a027210 */ /* 0x000fca0007f1e0ff */
[----:B------:R-:W-:-:S05]  /*cf00*/  IMAD.X R3, RZ, RZ, R6, P0 ;  /* 0x000000ffff037224 */ /* 0x000fca00000e0606 */
[----:B------:R-:W-:Y:S01]  /*cf10*/  @!PT LDS RZ, [RZ] ;  /* 0x00000000fffff984 */ /* 0x000fe20000000800 */
[----:B------:R-:W-:Y:S01]  /*cf20*/  @!PT LDS RZ, [RZ] ;  /* 0x00000000fffff984 */ /* 0x000fe20000000800 */
[----:B------:R-:W-:Y:S01]  /*cf30*/  @!PT LDS RZ, [RZ] ;  /* 0x00000000fffff984 */ /* 0x000fe20000000800 */
[----:B------:R0:W-:Y:S01]  /*cf40*/  LDGSTS.E.BYPASS.LTC128B.128 [R22+0x1d400], desc[UR48][R2.64], !P1 ;  /* 0x1d40000002167fae */ /* 0x0001e2000c901d70 */
[----:B------:R-:W-:Y:S01]  /*cf50*/  MOV R13, R21 ;  /* 0x00000015000d7202 */ /* 0x000fe20000000f00 */
[----:B0-----:R-:W-:-:S07]  /*cf60*/  IMAD.MOV.U32 R3, RZ, RZ, R14 ;  /* 0x000000ffff037224 */ /* 0x001fce00078e000e */
[----:B------:R-:W-:Y:S05]  /*cf70*/  WARPSYNC.COLLECTIVE R15, `(.L_x_150) ;  /* 0x000000000f087348 */ /* 0x000fea0003c00000 */
[----:B------:R0:W1:Y:S02]  /*cf80*/  SHFL.IDX P6, R14, R13, R12, R11 ;  /* 0x0000000c0d0e7389 */ /* 0x00006400000c000b */
[----:B01----:R-:W-:Y:S01]  /*cf90*/  ENDCOLLECTIVE ;  /* 0x000000000000791b */ /* 0x003fe20003800000 */
.L_x_150:
[----:B------:R-:W-:Y:S02]  /*cfa0*/  IMAD.MOV.U32 R13, RZ, RZ, R24 ;  /* 0x000000ffff0d7224 */ /* 0x000fe400078e0018 */
[----:B------:R-:W-:Y:S02]  /*cfb0*/  IMAD.MOV.U32 R12, RZ, RZ, 0x4 ;  /* 0x00000004ff0c7424 */ /* 0x000fe400078e00ff */
[----:B------:R-:W-:-:S07]  /*cfc0*/  IMAD.MOV.U32 R2, RZ, RZ, R14 ;  /* 0x000000ffff027224 */ /* 0x000fce00078e000e */
[----:B------:R-:W-:Y:S05]  /*cfd0*/  WARPSYNC.COLLECTIVE R15, `(.L_x_151) ;  /* 0x000000000f087348 */ /* 0x000fea0003c00000 */
[----:B------:R0:W1:Y:S02]  /*cfe0*/  SHFL.IDX P6, R14, R13, R12, R11 ;  /* 0x0000000c0d0e7389 */ /* 0x00006400000c000b */
[----:B01----:R-:W-:Y:S01]  /*cff0*/  ENDCOLLECTIVE ;  /* 0x000000000000791b */ /* 0x003fe20003800000 */
.L_x_151:
[----:B------:R-:W-:-:S05]  /*d000*/  IADD3 R2, P0, R2, R0, RZ ;  /* 0x0000000002027210 */ /* 0x000fca0007f1e0ff */
[----:B------:R-:W-:-:S05]  /*d010*/  IMAD.X R3, RZ, RZ, R3, P0 ;  /* 0x000000ffff037224 */ /* 0x000fca00000e0603 */
[----:B------:R-:W-:Y:S01]  /*d020*/  @!PT LDS RZ, [RZ] ;  /* 0x00000000fffff984 */ /* 0x000fe20000000800 */
[----:B------:R-:W-:Y:S01]  /*d030*/  @!PT LDS RZ, [RZ] ;  /* 0x00000000fffff984 */ /* 0x000fe20000000800 */
[----:B------:R-:W-:Y:S01]  /*d040*/  @!PT LDS RZ, [RZ] ;  /* 0x00000000fffff984 */ /* 0x000fe20000000800 */
[----:B------:R0:W-:Y:S01]  /*d050*/  LDGSTS.E.BYPASS.LTC128B.128 [R22+0x1dc00], desc[UR48][R2.64], !P1 ;  /* 0x1dc0000002167fae */ /* 0x0001e2000c901d70 */
[----:B------:R-:W-:Y:S02]  /*d060*/  IMAD.MOV.U32 R13, RZ, RZ, R21 ;  /* 0x000000ffff0d7224 */ /* 0x000fe400078e0015 */
[----:B0-----:R-:W-:-:S07]  /*d070*/  IMAD.MOV.U32 R3, RZ, RZ, R14 ;  /* 0x000000ffff037224 */ /* 0x001fce00078e000e */
[----:B------:R-:W-:Y:S05]  /*d080*/  WARPSYNC.COLLECTIVE R15, `(.L_x_152) ;  /* 0x000000000f087348 */ /* 0x000fea0003c00000 */
[----:B------:R0:W1:Y:S02]  /*d090*/  SHFL.IDX P6, R14, R13, R12, R11 ;  /* 0x0000000c0d0e7389 */ /* 0x00006400000c000b */
[----:B01----:R-:W-:Y:S01]  /*d0a0*/  ENDCOLLECTIVE ;  /* 0x000000000000791b */ /* 0x003fe20003800000 */
.L_x_152:
[----:B------:R-:W-:Y:S02]  /*d0b0*/  IMAD.MOV.U32 R13, RZ, RZ, R24 ;  /* 0x000000ffff0d7224 */ /* 0x000fe400078e0018 */
[----:B------:R-:W-:Y:S02]  /*d0c0*/  IMAD.MOV.U32 R12, RZ, RZ, 0x5 ;  /* 0x00000005ff0c7424 */ /* 0x000fe400078e00ff */
[----:B------:R-:W-:-:S07]  /*d0d0*/  IMAD.MOV.U32 R2, RZ, RZ, R14 ;  /* 0x000000ffff027224 */ /* 0x000fce00078e000e */
[----:B------:R-:W-:Y:S05]  /*d0e0*/  WARPSYNC.COLLECTIVE R15, `(.L_x_153) ;  /* 0x000000000f087348 */ /* 0x000fea0003c00000 */
[----:B------:R0:W1:Y:S02]  /*d0f0*/  SHFL.IDX P6, R14, R13, R12, R11 ;  /* 0x0000000c0d0e7389 */ /* 0x00006400000c000b */
[----:B01----:R-:W-:Y:S01]  /*d100*/  ENDCOLLECTIVE ;  /* 0x000000000000791b */ /* 0x003fe20003800000 */
.L_x_153:
[----:B------:R-:W-:-:S05]  /*d110*/  IADD3 R2, P0, R2, R0, RZ ;  /* 0x0000000002027210 */ /* 0x000fca0007f1e0ff */
        /* <DEDUP_REMOVED lines=10> */
.L_x_154:
[----:B------:R-:W-:Y:S05]  /*d1c0*/  BRA `(.L_x_155) ;  /* 0xffffffd0002c7947 */ /* 0x000fea000383ffff */
.L_x_70:
[----:B--2---:R2:W3:Y:S02]  /*d1d0*/  SYNCS.PHASECHK.TRANS64.TRYWAIT P0, [R18+URZ+0x22860], R26 ;  /* 0x0228601a120075a7 */ /* 0x0044e4000800017f */
[----:B---3--:R-:W-:Y:S05]  /*d1e0*/  @!P0 NANOSLEEP.SYNCS 0x989680 ;  /* 0x009896800000895d */ /* 0x008fea0003900000 */
[----:B------:R-:W3:Y:S02]  /*d1f0*/  @!P0 SYNCS.PHASECHK.TRANS64 P0, [R18+URZ+0x22860], R26 ;  /* 0x0228601a120085a7 */ /* 0x000ee4000800007f */
[----:B---3--:R-:W-:Y:S05]  /*d200*/  @!P0 BRA `(.L_x_70) ;  /* 0xfffffffc00f08947 */ /* 0x008fea000383ffff */
[----:B------:R-:W-:Y:S05]  /*d210*/  BRA `(.L_x_156) ;  /* 0xffffffd0007c7947 */ /* 0x000fea000383ffff */
.L_x_71:
[----:B------:R-:W-:Y:S01]  /*d220*/  BSSY B1, `(.L_x_157) ;  /* 0x0000008000017945 */ /* 0x000fe20003800000 */
[----:B------:R-:W-:Y:S02]  /*d230*/  IMAD.MOV.U32 R13, RZ, RZ, R23 ;  /* 0x000000ffff0d7224 */ /* 0x000fe400078e0017 */
[----:B------:R-:W-:Y:S02]  /*d240*/  IMAD.MOV.U32 R12, RZ, RZ, RZ ;  /* 0x000000ffff0c7224 */ /* 0x000fe400078e00ff */
[----:B------:R-:W-:Y:S02]  /*d250*/  IMAD.MOV.U32 R11, RZ, RZ, 0x181f ;  /* 0x0000181fff0b7424 */ /* 0x000fe400078e00ff */
[----:B------:R-:W-:-:S07]  /*d260*/  IMAD.MOV.U32 R15, RZ, RZ, -0x1 ;  /* 0xffffffffff0f7424 */ /* 0x000fce00078e00ff */
[----:B012---:R-:W-:Y:S05]  /*d270*/  WARPSYNC.COLLECTIVE R15, `(.L_x_158) ;  /* 0x000000000f087348 */ /* 0x007fea0003c00000 */
[----:B------:R3:W4:Y:S02]  /*d280*/  SHFL.IDX P6, R14, R13, R12, R11 ;  /* 0x0000000c0d0e7389 */ /* 0x00072400000c000b */
[----:B01234-:R-:W-:Y:S01]  /*d290*/  ENDCOLLECTIVE ;  /* 0x000000000000791b */ /* 0x01ffe20003800000 */
.L_x_158:
[----:B------:R-:W-:Y:S05]  /*d2a0*/  BSYNC B1 ;  /* 0x0000000000017941 */ /* 0x000fea0003800000 */
.L_x_157:
[----:B------:R-:W-:Y:S01]  /*d2b0*/  MOV R13, R21 ;  /* 0x00000015000d7202 */ /* 0x000fe20000000f00 */
[----:B------:R-:W-:Y:S01]  /*d2c0*/  IMAD.MOV.U32 R12, RZ, RZ, RZ ;  /* 0x000000ffff0c7224 */ /* 0x000fe200078e00ff */
[----:B------:R-:W-:Y:S01]  /*d2d0*/  LEA R22, R22, UR37, 0x1 ;  /* 0x0000002516167c11 */ /* 0x000fe2000f8e08ff */
[----:B------:R-:W-:Y:S02]  /*d2e0*/  IMAD.MOV.U32 R11, RZ, RZ, 0x181f ;  /* 0x0000181fff0b7424 */ /* 0x000fe400078e00ff */
[----:B------:R-:W-:Y:S02]  /*d2f0*/  IMAD.MOV.U32 R15, RZ, RZ, -0x1 ;  /* 0xffffffffff0f7424 */ /* 0x000fe400078e00ff */
[----:B------:R-:W-:-:S07]  /*d300*/  IMAD.MOV.U32 R3, RZ, RZ, R14 ;  /* 0x000000ffff037224 */ /* 0x000fce00078e000e */
[----:B------:R-:W-:Y:S05]  /*d310*/  WARPSYNC.COLLECTIVE R15, `(.L_x_159) ;  /* 0x000000000f087348 */ /* 0x000fea0003c00000 */
[----:B------:R0:W1:Y:S02]  /*d320*/  SHFL.IDX P6, R14, R13, R12, R11 ;  /* 0x0000000c0d0e7389 */ /* 0x00006400000c000b */
[----:B01----:R-:W-:Y:S01]  /*d330*/  ENDCOLLECTIVE ;  /* 0x000000000000791b */ /* 0x003fe20003800000 */
.L_x_159:
[----:B------:R-:W-:Y:S02]  /*d340*/  IMAD.MOV.U32 R13, RZ, RZ, R23 ;  /* 0x000000ffff0d7224 */ /* 0x000fe400078e0017 */
[----:B------:R-:W-:Y:S01]  /*d350*/  IMAD.MOV.U32 R12, RZ, RZ, 0x1 ;  /* 0x00000001ff0c7424 */ /* 0x000fe200078e00ff */
[----:B------:R-:W-:-:S13]  /*d360*/  IADD3 R2, P0, R14, R0, RZ ;  /* 0x000000000e027210 */ /* 0x000fda0007f1e0ff */
[----:B------:R-:W-:Y:S05]  /*d370*/  WARPSYNC.COLLECTIVE R15, `(.L_x_160) ;  /* 0x000000000f087348 */ /* 0x000fea0003c00000 */
[----:B------:R0:W1:Y:S02]  /*d380*/  SHFL.IDX P6, R14, R13, R12, R11 ;  /* 0x0000000c0d0e7389 */ /* 0x00006400000c000b */
[----:B01----:R-:W-:Y:S01]  /*d390*/  ENDCOLLECTIVE ;  /* 0x000000000000791b */ /* 0x003fe20003800000 */
.L_x_160:
[----:B------:R-:W-:-:S05]  /*d3a0*/  IMAD.X R3, RZ, RZ, R3, P0 ;  /* 0x000000ffff037224 */ /* 0x000fca00000e0603 */
[----:B------:R-:W-:Y:S01]  /*d3b0*/  @!PT LDS RZ, [RZ] ;  /* 0x00000000fffff984 */ /* 0x000fe20000000800 */
[----:B------:R-:W-:Y:S01]  /*d3c0*/  @!PT LDS RZ, [RZ] ;  /* 0x00000000fffff984 */ /* 0x000fe20000000800 */
[----:B------:R-:W-:Y:S01]  /*d3d0*/  @!PT LDS RZ, [RZ] ;  /* 0x00000000fffff984 */ /* 0x000fe20000000800 */
[----:B------:R-:W-:Y:S04]  /*d3e0*/  LDGSTS.E.BYPASS.LTC128B.128 [R22+0x400], desc[UR48][R2.64], !P4 ;  /* 0x0040000002167fae */ /* 0x000fe8000e101d70 */
[----:B------:R-:W-:Y:S01]  /*d3f0*/  LDGSTS.E.BYPASS.LTC128B.128 [R22+0x3400], desc[UR48][R2.64+0x80], !P3 ;  /* 0x0340008002167fae */ /* 0x000fe2000d901d70 */
[----:B------:R-:W-:-:S03]  /*d400*/  IMAD.MOV.U32 R13, RZ, RZ, R21 ;  /* 0x000000ffff0d7224 */ /* 0x000fc600078e0015 */
[----:B------:R-:W-:Y:S04]  /*d410*/  LDGSTS.E.BYPASS.LTC128B.128 [R22+0x6400], desc[UR48][R2.64+0x100], !P2 ;  /* 0x0640010002167fae */ /* 0x000fe8000d101d70 */
[----:B------:R0:W-:Y:S02]  /*d420*/  LDGSTS.E.BYPASS.LTC128B.128 [R22+0x9400], desc[UR48][R2.64+0x180], !P1 ;  /* 0x0940018002167fae */ /* 0x0001e4000c901d70 */
[----:B0-----:R-:W-:-:S07]  /*d430*/  IMAD.MOV.U32 R3, RZ, RZ, R14 ;  /* 0x000000ffff037224 */ /* 0x001fce00078e000e */
[----:B------:R-:W-:Y:S05]  /*d440*/  WARPSYNC.COLLECTIVE R15, `(.L_x_161) ;  /* 0x000000000f087348 */ /* 0x000fea0003c00000 */
[----:B------:R0:W1:Y:S02]  /*d450*/  SHFL.IDX P6, R14, R13, R12, R11 ;  /* 0x0000000c0d0e7389 */ /* 0x00006400000c000b */
[----:B01----:R-:W-:Y:S01]  /*d460*/  ENDCOLLECTIVE ;  /* 0x000000000000791b */ /* 0x003fe20003800000 */
.L_x_161:
[----:B------:R-:W-:Y:S02]  /*d470*/  IMAD.MOV.U32 R13, RZ, RZ, R23 ;  /* 0x000000ffff0d7224 */ /* 0x000fe400078e0017 */
[----:B------:R-:W-:Y:S01]  /*d480*/  IMAD.MOV.U32 R12, RZ, RZ, 0x2 ;  /* 0x00000002ff0c7424 */ /* 0x000fe200078e00ff */
[----:B------:R-:W-:-:S13]  /*d490*/  IADD3 R2, P0, R14, R0, RZ ;  /* 0x000000000e027210 */ /* 0x000fda0007f1e0ff */
[----:B------:R-:W-:Y:S05]  /*d4a0*/  WARPSYNC.COLLECTIVE R15, `(.L_x_162) ;  /* 0x000000000f087348 */ /* 0x000fea0003c00000 */
[----:B------:R0:W1:Y:S02]  /*d4b0*/  SHFL.IDX P6, R14, R13, R12, R11 ;  /* 0x0000000c0d0e7389 */ /* 0x00006400000c000b */
[----:B01----:R-:W-:Y:S01]  /*d4c0*/  ENDCOLLECTIVE ;  /* 0x000000000000791b */ /* 0x003fe20003800000 */
.L_x_162:
        /* <DEDUP_REMOVED lines=13> */
.L_x_163:
[----:B------:R-:W-:Y:S02]  /*d5a0*/  IMAD.MOV.U32 R13, RZ, RZ, R23 ;  /* 0x000000ffff0d7224 */ /* 0x000fe400078e0017 */
[----:B------:R-:W-:Y:S01]  /*d5b0*/  IMAD.MOV.U32 R12, RZ, RZ, 0x3 ;  /* 0x00000003ff0c7424 */ /* 0x000fe200078e00ff */
[----:B------:R-:W-:-:S13]  /*d5c0*/  IADD3 R2, P0, R14, R0, RZ ;  /* 0x000000000e027210 */ /* 0x000fda0007f1e0ff */
[----:B------:R-:W-:Y:S05]  /*d5d0*/  WARPSYNC.COLLECTIVE R15, `(.L_x_164) ;  /* 0x000000000f087348 */ /* 0x000fea0003c00000 */
[----:B------:R0:W1:Y:S02]  /*d5e0*/  SHFL.IDX P6, R14, R13, R12, R11 ;  /* 0x0000000c0d0e7389 */ /* 0x00006400000c000b */
[----:B01----:R-:W-:Y:S01]  /*d5f0*/  ENDCOLLECTIVE ;  /* 0x000000000000791b */ /* 0x003fe20003800000 */
.L_x_164:
[----:B------:R-:W-:-:S05]  /*d600*/  IMAD.X R3, RZ, RZ, R3, P0 ;  /* 0x000000ffff037224 */ /* 0x000fca00000e0603 */
[----:B------:R-:W-:Y:S01]  /*d610*/  @!PT LDS RZ, [RZ] ;  /* 0x00000000fffff984 */ /* 0x000fe20000000800 */
[----:B------:R-:W-:Y:S01]  /*d620*/  @!PT LDS RZ, [RZ] ;  /* 0x00000000fffff984 */ /* 0x000fe20000000800 */
[----:B------:R-:W-:Y:S01]  /*d630*/  @!PT LDS RZ, [RZ] ;  /* 0x00000000fffff984 */ /* 0x000fe20000000800 */
[----:B------:R-:W-:Y:S04]  /*d640*/  LDGSTS.E.BYPASS.LTC128B.128 [R22+0x1400], desc[UR48][R2.64], !P4 ;  /* 0x0140000002167fae */ /* 0x000fe8000e101d70 */
[----:B------:R-:W-:Y:S01]  /*d650*/  LDGSTS.E.BYPASS.LTC128B.128 [R22+0x4400], desc[UR48][R2.64+0x80], !P3 ;  /* 0x0440008002167fae */ /* 0x000fe2000d901d70 */
[----:B------:R-:W-:-:S03]  /*d660*/  MOV R13, R21 ;  /* 0x00000015000d7202 */ /* 0x000fc60000000f00 */
[----:B------:R-:W-:Y:S04]  /*d670*/  LDGSTS.E.BYPASS.LTC128B.128 [R22+0x7400], desc[UR48][R2.64+0x100], !P2 ;  /* 0x0740010002167fae */ /* 0x000fe8000d101d70 */
[----:B------:R0:W-:Y:S02]  /*d680*/  LDGSTS.E.BYPASS.LTC128B.128 [R22+0xa400], desc[UR48][R2.64+0x180], !P1 ;  /* 0x0a40018002167fae */ /* 0x0001e4000c901d70 */
[----:B0-----:R-:W-:-:S07]  /*d690*/  IMAD.MOV.U32 R3, RZ, RZ, R14 ;  /* 0x000000ffff037224 */ /* 0x001fce00078e000e */
[----:B------:R-:W-:Y:S05]  /*d6a0*/  WARPSYNC.COLLECTIVE R15, `(.L_x_165) ;  /* 0x000000000f087348 */ /* 0x000fea0003c00000 */
[----:B------:R0:W1:Y:S02]  /*d6b0*/  SHFL.IDX P6, R14, R13, R12, R11 ;  /* 0x0000000c0d0e7389 */ /* 0x00006400000c000b */
[----:B01----:R-:W-:Y:S01]  /*d6c0*/  ENDCOLLECTIVE ;  /* 0x000000000000791b */ /* 0x003fe20003800000 */
.L_x_165:
[----:B------:R-:W-:Y:S02]  /*d6d0*/  IMAD.MOV.U32 R13, RZ, RZ, R23 ;  /* 0x000000ffff0d7224 */ /* 0x000fe400078e0017 */
[----:B------:R-:W-:Y:S01]  /*d6e0*/  IMAD.MOV.U32 R12, RZ, RZ, 0x4 ;  /* 0x00000004ff0c7424 */ /* 0x000fe200078e00ff */
[----:B------:R-:W-:-:S13]  /*d6f0*/  IADD3 R2, P0, R14, R0, RZ ;  /* 0x000000000e027210 */ /* 0x000fda0007f1e0ff */
[----:B------:R-:W-:Y:S05]  /*d700*/  WARPSYNC.COLLECTIVE R15, `(.L_x_166) ;  /* 0x000000000f087348 */ /* 0x000fea0003c00000 */
[----:B------:R0:W1:Y:S02]  /*d710*/  SHFL.IDX P6, R14, R13, R12, R11 ;  /* 0x0000000c0d0e7389 */ /* 0x00006400000c000b */
[----:B01----:R-:W-:Y:S01]  /*d720*/  ENDCOLLECTIVE ;  /* 0x000000000000791b */ /* 0x003fe20003800000 */
.L_x_166:
        /* <DEDUP_REMOVED lines=13> */
.L_x_167:
[----:B------:R-:W-:Y:S02]  /*d800*/  IMAD.MOV.U32 R13, RZ, RZ, R23 ;  /* 0x000000ffff0d7224 */ /* 0x000fe400078e0017 */
[----:B------:R-:W-:Y:S02]  /*d810*/  IMAD.MOV.U32 R12, RZ, RZ, 0x5 ;  /* 0x00000005ff0c7424 */ /* 0x000fe400078e00ff */
[----:B------:R-:W-:-:S07]  /*d820*/  IMAD.MOV.U32 R2, RZ, RZ, R14 ;  /* 0x000000ffff027224 */ /* 0x000fce00078e000e */
[----:B------:R-:W-:Y:S05]  /*d830*/  WARPSYNC.COLLECTIVE R15, `(.L_x_168) ;  /* 0x000000000f087348 */ /* 0x000fea0003c00000 */
[----:B------:R0:W1:Y:S02]  /*d840*/  SHFL.IDX P6, R14, R13, R12, R11 ;  /* 0x0000000c0d0e7389 */ /* 0x00006400000c000b */
[----:B01----:R-:W-:Y:S01]  /*d850*/  ENDCOLLECTIVE ;  /* 0x000000000000791b */ /* 0x003fe20003800000 */
.L_x_168:
        /* <DEDUP_REMOVED lines=14> */
.L_x_169:
[----:B------:R-:W-:Y:S05]  /*d940*/  BRA `(.L_x_170) ;  /* 0xffffffcc00c47947 */ /* 0x000fea000383ffff */
.L_x_77:
[----:B0-----:R0:W3:Y:S02]  /*d950*/  SYNCS.PHASECHK.TRANS64.TRYWAIT P0, [R4+URZ+0x22820], R0 ;  /* 0x02282000040075a7 */ /* 0x0010e4000800017f */
[----:B---3--:R-:W-:Y:S05]  /*d960*/  @!P0 NANOSLEEP.SYNCS 0x989680 ;  /* 0x009896800000895d */ /* 0x008fea0003900000 */
[----:B------:R-:W3:Y:S02]  /*d970*/  @!P0 SYNCS.PHASECHK.TRANS64 P0, [R4+URZ+0x22820], R0 ;  /* 0x02282000040085a7 */ /* 0x000ee4000800007f */
[----:B---3--:R-:W-:Y:S05]  /*d980*/  @!P0 BRA `(.L_x_77) ;  /* 0xfffffffc00f08947 */ /* 0x008fea000383ffff */
[----:B------:R-:W-:Y:S05]  /*d990*/  BRA `(.L_x_171) ;  /* 0xffffffd000707947 */ /* 0x000fea000383ffff */
.L_x_78:
[----:B------:R-:W3:Y:S01]  /*d9a0*/  S2R R2, SR_TID.X ;  /* 0x0000000000027919 */ /* 0x000ee20000002100 */
[----:B------:R-:W-:Y:S01]  /*d9b0*/  BSSY B0, `(.L_x_172) ;  /* 0x000000a000007945 */ /* 0x000fe20003800000 */
[----:B------:R-:W-:Y:S02]  /*d9c0*/  IMAD.MOV.U32 R12, RZ, RZ, RZ ;  /* 0x000000ffff0c7224 */ /* 0x000fe400078e00ff */
[----:B------:R-:W-:Y:S02]  /*d9d0*/  IMAD.MOV.U32 R11, RZ, RZ, 0x1f ;  /* 0x0000001fff0b7424 */ /* 0x000fe400078e00ff */
[----:B------:R-:W-:Y:S01]  /*d9e0*/  IMAD.MOV.U32 R15, RZ, RZ, -0x1 ;  /* 0xffffffffff0f7424 */ /* 0x000fe200078e00ff */
[----:B---3--:R-:W-:-:S04]  /*d9f0*/  SHF.R.U32.HI R2, RZ, 0x5, R2 ;  /* 0x00000005ff027819 */ /* 0x008fc80000011602 */
[----:B------:R-:W-:-:S05]  /*da00*/  LOP3.LUT R2, R2, 0x3, RZ, 0xc0, !PT ;  /* 0x0000000302027812 */ /* 0x000fca00078ec0ff */
[----:B------:R-:W-:-:S07]  /*da10*/  IMAD.MOV.U32 R13, RZ, RZ, R2 ;  /* 0x000000ffff0d7224 */ /* 0x000fce00078e0002 */
[----:B012---:R-:W-:Y:S05]  /*da20*/  WARPSYNC.COLLECTIVE R15, `(.L_x_173) ;  /* 0x000000000f087348 */ /* 0x007fea0003c00000 */
[----:B------:R3:W4:Y:S02]  /*da30*/  SHFL.IDX P6, R14, R13, R12, R11 ;  /* 0x0000000c0d0e7389 */ /* 0x00072400000c000b */
[----:B01234-:R-:W-:Y:S01]  /*da40*/  ENDCOLLECTIVE ;  /* 0x000000000000791b */ /* 0x01ffe20003800000 */
.L_x_173:
[----:B------:R-:W-:Y:S05]  /*da50*/  BSYNC B0 ;  /* 0x0000000000007941 */ /* 0x000fea0003800000 */
.L_x_172:
[----:B------:R-:W-:Y:S05]  /*da60*/  BRA `(.L_x_174) ;  /* 0xffffffd000587947 */ /* 0x000fea000383ffff */
.L_x_81:
[----:B------:R-:W-:Y:S01]  /*da70*/  BSSY B1, `(.L_x_175) ;  /* 0x0000006000017945 */ /* 0x000fe20003800000 */
[----:B------:R-:W-:-:S07]  /*da80*/  IMAD.MOV.U32 R15, RZ, RZ, -0x1 ;  /* 0xffffffffff0f7424 */ /* 0x000fce00078e00ff */
[----:B012---:R-:W-:Y:S05]  /*da90*/  WARPSYNC.COLLECTIVE R15, `(.L_x_176) ;  /* 0x000000000f0c7348 */ /* 0x007fea0003c00000 */
[----:B------:R-:W-:Y:S02]  /*daa0*/  ELECT P6, UR62, PT ;  /* 0x00000000003e782f */ /* 0x000fe400038c0000 */
[----:B------:R-:W-:Y:S01]  /*dab0*/  MOV R14, UR62 ;  /* 0x0000003e000e7c02 */ /* 0x000fe20008000f00 */
[----:B012---:R-:W-:Y:S10]  /*dac0*/  ENDCOLLECTIVE ;  /* 0x000000000000791b */ /* 0x007ff40003800000 */
.L_x_176:
[----:B------:R-:W-:Y:S05]  /*dad0*/  BSYNC B1 ;  /* 0x0000000000017941 */ /* 0x000fea0003800000 */
.L_x_175:
[----:B------:R-:W-:Y:S05]  /*dae0*/  BRA `(.L_x_177) ;  /* 0xffffffd000507947 */ /* 0x000fea000383ffff */
.L_x_83:
[----:B0-----:R0:W3:Y:S02]  /*daf0*/  SYNCS.PHASECHK.TRANS64.TRYWAIT P1, [R3+URZ+0x22840], R2 ;  /* 0x02284002030075a7 */ /* 0x0010e4000802017f */
[----:B---3--:R-:W-:Y:S05]  /*db00*/  @!P1 NANOSLEEP.SYNCS 0x989680 ;  /* 0x009896800000995d */ /* 0x008fea0003900000 */
[----:B------:R-:W3:Y:S02]  /*db10*/  @!P1 SYNCS.PHASECHK.TRANS64 P1, [R3+URZ+0x22840], R2 ;  /* 0x02284002030095a7 */ /* 0x000ee4000802007f */
[----:B---3--:R-:W-:Y:S05]  /*db20*/  @!P1 BRA `(.L_x_83) ;  /* 0xfffffffc00f09947 */ /* 0x008fea000383ffff */
[----:B------:R-:W-:Y:S05]  /*db30*/  BRA `(.L_x_178) ;  /* 0xffffffd000707947 */ /* 0x000fea000383ffff */
.L_x_85:
[----:B---3--:R3:W4:Y:S02]  /*db40*/  SYNCS.PHASECHK.TRANS64.TRYWAIT P1, [R17+URZ+0x22840], R0 ;  /* 0x02284000110075a7 */ /* 0x008724000802017f */
[----:B----4-:R-:W-:Y:S05]  /*db50*/  @!P1 NANOSLEEP.SYNCS 0x989680 ;  /* 0x009896800000995d */ /* 0x010fea0003900000 */
[----:B------:R-:W4:Y:S02]  /*db60*/  @!P1 SYNCS.PHASECHK.TRANS64 P1, [R17+URZ+0x22840], R0 ;  /* 0x02284000110095a7 */ /* 0x000f24000802007f */
[----:B----4-:R-:W-:Y:S05]  /*db70*/  @!P1 BRA `(.L_x_85) ;  /* 0xfffffffc00f09947 */ /* 0x010fea000383ffff */
[----:B------:R-:W-:Y:S05]  /*db80*/  BRA `(.L_x_179) ;  /* 0xffffffd0007c7947 */ /* 0x000fea000383ffff */
.L_x_87:
[----:B----4-:R4:W0:Y:S02]  /*db90*/  SYNCS.PHASECHK.TRANS64.TRYWAIT P1, [R3+URZ+0x22860], R2 ;  /* 0x02286002030075a7 */ /* 0x010824000802017f */
[----:B0-----:R-:W-:Y:S05]  /*dba0*/  @!P1 NANOSLEEP.SYNCS 0x989680 ;  /* 0x009896800000995d */ /* 0x001fea0003900000 */
[----:B------:R-:W0:Y:S02]  /*dbb0*/  @!P1 SYNCS.PHASECHK.TRANS64 P1, [R3+URZ+0x22860], R2 ;  /* 0x02286002030095a7 */ /* 0x000e24000802007f */
[----:B0-----:R-:W-:Y:S05]  /*dbc0*/  @!P1 BRA `(.L_x_87) ;  /* 0xfffffffc00f09947 */ /* 0x001fea000383ffff */
[----:B------:R-:W-:Y:S05]  /*dbd0*/  BRA `(.L_x_180) ;  /* 0xffffffd000787947 */ /* 0x000fea000383ffff */
.L_x_181:
[----:B------:R-:W-:-:S00]  /*dbe0*/  BRA `(.L_x_181) ;  /* 0xfffffffc00fc7947 */ /* 0x000fc0000383ffff */
[----:B------:R-:W-:-:S00]  /*dbf0*/  NOP ;  /* 0x0000000000007918 */ /* 0x000fc00000000000 */
        /* <DEDUP_REMOVED lines=8> */
.L_x_6448:


//--------------------- .text._ZN7cutlass13device_kernelIN5flash11enable_sm90INS1_16FlashAttnFwdSm90INS1_25CollectiveMainloopFwdSm90ILi2EN4cute5tupleIJNS5_1CILi1EEES8_S8_EEENS6_IJNS7_ILi128EEENS7_ILi96EEENS7_ILi64EEEEEELi256ENS_6half_tEfNS_4arch4Sm90ELb0ELb0ELb0ELb0ELb1ELb0ELb1ELb1ELb0ELb1ELb0ELb0EEENS1_21CollectiveEpilogueFwdINS6_IJSA_NS7_ILi256EEESB_EEES9_SE_SG_Li256ELb0ELb1ELb0ELb0EEENS1_29StaticPersistentTileSchedulerILb0EEEEEEEEEvNT_6ParamsE --------------------------
	.section	.text._ZN7cutlass13device_kernelIN5flash11enable_sm90INS1_16FlashAttnFwdSm90INS1_25CollectiveMainloopFwdSm90ILi2EN4cute5tupleIJNS5_1CILi1EEES8_S8_EEENS6_IJNS7_ILi128EEENS7_ILi96EEENS7_ILi64EEEEEELi256ENS_6half_tEfNS_4arch4Sm90ELb0ELb0ELb0ELb0ELb1ELb0ELb1ELb1ELb0ELb1ELb0ELb0EEENS1_21CollectiveEpilogueFwdINS6_IJSA_NS7_ILi256EEESB_EEES9_SE_SG_Li256ELb0ELb1ELb0ELb0EEENS1_29StaticPersistentTileSchedulerILb0EEEEEEEEEvNT_6ParamsE,"ax",@progbits
	.align	128
.text._ZN7cutlass13device_kernelIN5flash11enable_sm90INS1_16FlashAttnFwdSm90INS1_25CollectiveMainloopFwdSm90ILi2EN4cute5tupleIJNS5_1CILi1EEES8_S8_EEENS6_IJNS7_ILi128EEENS7_ILi96EEENS7_ILi64EEEEEELi256ENS_6half_tEfNS_4arch4Sm90ELb0ELb0ELb0ELb0ELb1ELb0ELb1ELb1ELb0ELb1ELb0ELb0EEENS1_21CollectiveEpilogueFwdINS6_IJSA_NS7_ILi256EEESB_EEES9_SE_SG_Li256ELb0ELb1ELb0ELb0EEENS1_29StaticPersistentTileSchedulerILb0EEEEEEEEEvNT_6ParamsE:
        .type           _ZN7cutlass13device_kernelIN5flash11enable_sm90INS1_16FlashAttnFwdSm90INS1_25CollectiveMainloopFwdSm90ILi2EN4cute5tupleIJNS5_1CILi1EEES8_S8_EEENS6_IJNS7_ILi128EEENS7_ILi96EEENS7_ILi64EEEEEELi256ENS_6half_tEfNS_4arch4Sm90ELb0ELb0ELb0ELb0ELb1ELb0ELb1ELb1ELb0ELb1ELb0ELb0EEENS1_21CollectiveEpilogueFwdINS6_IJSA_NS7_ILi256EEESB_EEES9_SE_SG_Li256ELb0ELb1ELb0ELb0EEENS1_29StaticPersistentTileSchedulerILb0EEEEEEEEEvNT_6ParamsE,@function
        .size           _ZN7cutlass13device_kernelIN5flash11enable_sm90INS1_16FlashAttnFwdSm90INS1_25CollectiveMainloopFwdSm90ILi2EN4cute5tupleIJNS5_1CILi1EEES8_S8_EEENS6_IJNS7_ILi128EEENS7_ILi96EEENS7_ILi64EEEEEELi256ENS_6half_tEfNS_4arch4Sm90ELb0ELb0ELb0ELb0ELb1ELb0ELb1ELb1ELb0ELb1ELb0ELb0EEENS1_21CollectiveEpilogueFwdINS6_IJSA_NS7_ILi256EEESB_EEES9_SE_SG_Li256ELb0ELb1ELb0ELb0EEENS1_29StaticPersistentTileSchedulerILb0EEEEEEEEEvNT_6ParamsE,(.L_x_6449 - _ZN7cutlass13device_kernelIN5flash11enable_sm90INS1_16FlashAttnFwdSm90INS1_25CollectiveMainloopFwdSm90ILi2EN4cute5tupleIJNS5_1CILi1EEES8_S8_EEENS6_IJNS7_ILi128EEENS7_ILi96EEENS7_ILi64EEEEEELi256ENS_6half_tEfNS_4arch4Sm90ELb0ELb0ELb0ELb0ELb1ELb0ELb1ELb1ELb0ELb1ELb0ELb0EEENS1_21CollectiveEpilogueFwdINS6_IJSA_NS7_ILi256EEESB_EEES9_SE_SG_Li256ELb0ELb1ELb0ELb0EEENS1_29StaticPersistentTileSchedulerILb0EEEEEEEEEvNT_6ParamsE)
        .other          _ZN7cutlass13device_kernelIN5flash11enable_sm90INS1_16FlashAttnFwdSm90INS1_25CollectiveMainloopFwdSm90ILi2EN4cute5tupleIJNS5_1CILi1EEES8_S8_EEENS6_IJNS7_ILi128EEENS7_ILi96EEENS7_ILi64EEEEEELi256ENS_6half_tEfNS_4arch4Sm90ELb0ELb0ELb0ELb0ELb1ELb0ELb1ELb1ELb0ELb1ELb0ELb0EEENS1_21CollectiveEpilogueFwdINS6_IJSA_NS7_ILi256EEESB_EEES9_SE_SG_Li256ELb0ELb1ELb0ELb0EEENS1_29StaticPersistentTileSchedulerILb0EEEEEEEEEvNT_6ParamsE,@"STO_CUDA_ENTRY STV_DEFAULT"
_ZN7cutlass13device_kernelIN5flash11enable_sm90INS1_16FlashAttnFwdSm90INS1_25CollectiveMainloopFwdSm90ILi2EN4cute5tupleIJNS5_1CILi1EEES8_S8_EEENS6_IJNS7_ILi128EEENS7_ILi96EEENS7_ILi64EEEEEELi256ENS_6half_tEfNS_4arch4Sm90ELb0ELb0ELb0ELb0ELb1ELb0ELb1ELb1ELb0ELb1ELb0ELb0EEENS1_21CollectiveEpilogueFwdINS6_IJSA_NS7_ILi256EEESB_EEES9_SE_SG_Li256ELb0ELb1ELb0ELb0EEENS1_29StaticPersistentTileSchedulerILb0EEEEEEEEEvNT_6ParamsE:
        /* <DEDUP_REMOVED lines=13> */
[----:B------:R-:W-:Y:S01]  /*00d0*/  VOTEU.ALL UP1, P0 ;  /* 0x00000000003f7886 */ /* 0x000fe20000020000 */
[----:B------:R-:W-:-:S03]  /*00e0*/  VOTEU.ALL UP2, P0 ;  /* 0x00000000003f7886 */ /* 0x000fc60000040000 */
        /* <DEDUP_REMOVED lines=10> */
[----:B------:R0:W2:Y:S01]  /*0190*/  @!UP0 SYNCS.EXCH.64 URZ, [UR8+0x32400], UR4 ;  /* 0x03240004083f85b2 */ /* 0x0000a20008000100 */
[----:B------:R0:W3:Y:S05]  /*01a0*/  @!UP1 SYNCS.EXCH.64 URZ, [UR8+0x32410], UR4 ;  /* 0x03241004083f95b2 */ /* 0x0000ea0008000100 */
[----:B------:R0:W4:Y:S02]  /*01b0*/  @!UP2 SYNCS.EXCH.64 URZ, [UR8+0x32420], UR6 ;  /* 0x03242006083fa5b2 */ /* 0x0001240008000100 */
        /* <DEDUP_REMOVED lines=15> */
[----:B------:R0:W0:Y:S01]  /*02b0*/  SYNCS.EXCH.64 URZ, [UR8+0x32440], UR6 ;  /* 0x03244006083f75b2 */ /* 0x0000220008000100 */
[----:B------:R0:W0:Y:S01]  /*02c0*/  SYNCS.EXCH.64 URZ, [UR8+0x32438], UR4 ;  /* 0x03243804083f75b2 */ /* 0x0000220008000100 */
[----:B------:R0:W0:Y:S01]  /*02d0*/  SYNCS.EXCH.64 URZ, [UR8+0x32448], UR6 ;  /* 0x03244806083f75b2 */ /* 0x0000220008000100 */
[----:B------:R-:W-:Y:S01]  /*02e0*/  NOP ;  /* 0x0000000000007918 */ /* 0x000fe20000000000 */
.L_x_182:
        /* <DEDUP_REMOVED lines=22> */
.L_x_183:
        /* <DEDUP_REMOVED lines=18> */
.L_x_184:
        /* <DEDUP_REMOVED lines=22> */
.L_x_185:
        /* <DEDUP_REMOVED lines=23> */
.L_x_186:
        /* <DEDUP_REMOVED lines=8> */
.L_x_188:
        /* <DEDUP_REMOVED lines=23> */
[----:B------:R-:W-:Y:S01]  /*0a30*/  LEA.HI R200, R0, R19, RZ, 0x3 ;  /* 0x0000001300c87211 */ /* 0x000fe200078f18ff */
[----:B------:R-:W-:Y:S01]  /*0a40*/  IMAD.IADD R206, R19, 0x1, -R206 ;  /* 0x0000000113ce7824 */ /* 0x000fe200078e0ace */
[----:B------:R-:W-:-:S02]  /*0a50*/  LOP3.LUT R4, R2, 0x3fffff0, RZ, 0xc0, !PT ;  /* 0x03fffff002047812 */ /* 0x000fc400078ec0ff */
[----:B------:R-:W-:Y:S02]  /*0a60*/  SHF.R.S32.HI R5, RZ, 0x4, R2 ;  /* 0x00000004ff057819 */ /* 0x000fe40000011402 */
[----:B------:R-:W-:Y:S01]  /*0a70*/  SHF.R.S32.HI R9, RZ, 0x1f, R206 ;  /* 0x0000001fff097819 */ /* 0x000fe200000114ce */
[----:B------:R-:W-:Y:S01]  /*0a80*/  IMAD.IADD R4, R19, 0x1, -R4 ;  /* 0x0000000113047824 */ /* 0x000fe200078e0a04 */
[----:B------:R-:W-:Y:S02]  /*0a90*/  LOP3.LUT R7, R6, 0xfffffc00, RZ, 0xc0, !PT ;  /* 0xfffffc0006077812 */ /* 0x000fe400078ec0ff */
[----:B------:R-:W-:Y:S02]  /*0aa0*/  LEA.HI R8, R9, R206, RZ, 0x2 ;  /* 0x000000ce09087211 */ /* 0x000fe400078f10ff */
[----:B------:R-:W-:Y:S01]  /*0ab0*/  LEA.HI R6, R0, R19, RZ, 0x2 ;  /* 0x0000001300067211 */ /* 0x000fe200078f10ff */
[----:B------:R-:W-:Y:S01]  /*0ac0*/  IMAD R7, R4, 0x40, R7 ;  /* 0x0000004004077824 */ /* 0x000fe200078e0207 */
[----:B------:R-:W-:-:S02]  /*0ad0*/  SHF.R.S32.HI R10, RZ, 0x2, R8 ;  /* 0x00000002ff0a7819 */ /* 0x000fc40000011408 */
[----:B------:R-:W-:Y:S02]  /*0ae0*/  SHF.R.S32.HI R11, RZ, 0x1f, R8 ;  /* 0x0000001fff0b7819 */ /* 0x000fe40000011408 */
[----:B------:R-:W-:Y:S02]  /*0af0*/  LEA.HI R2, R2, R5, RZ, 0x1 ;  /* 0x0000000502027211 */ /* 0x000fe400078f08ff */
[----:B------:R-:W-:Y:S02]  /*0b00*/  LEA.HI R11, R11, R10, RZ, 0x3 ;  /* 0x0000000a0b0b7211 */ /* 0x000fe400078f18ff */
[----:B------:R-:W-:Y:S02]  /*0b10*/  LOP3.LUT R6, R6, 0xfffffffc, RZ, 0xc0, !PT ;  /* 0xfffffffc06067812 */ /* 0x000fe400078ec0ff */
[----:B------:R-:W-:Y:S02]  /*0b20*/  SHF.R.S32.HI R208, RZ, 0x7, R3 ;  /* 0x00000007ffd07819 */ /* 0x000fe40000011403 */
        /* <DEDUP_REMOVED lines=11> */
[----:B------:R-:W-:Y:S02]  /*0be0*/  LOP3.LUT R3, R3, 0x3fffffe, RZ, 0xc0, !PT ;  /* 0x03fffffe03037812 */ /* 0x000fe400078ec0ff */
[----:B------:R-:W-:Y:S01]  /*0bf0*/  LEA.HI R0, R6, R6, RZ, 0x1 ;  /* 0x0000000606007211 */ /* 0x000fe200078f08ff */
[----:B------:R-:W-:Y:S01]  /*0c00*/  IMAD R10, R9, 0x10, R10 ;  /* 0x00000010090a7824 */ /* 0x000fe200078e020a */
[----:B------:R-:W-:Y:S01]  /*0c10*/  SHF.L.U32 R2, R19, 0x3, RZ ;  /* 0x0000000313027819 */ /* 0x000fe200000006ff */
[----:B------:R-:W-:Y:S01]  /*0c20*/  IMAD.IADD R3, R208, 0x1, -R3 ;  /* 0x00000001d0037824 */ /* 0x000fe200078e0a03 */
[----:B------:R-:W-:-:S02]  /*0c30*/  LOP3.LUT R5, R0, 0x1ffffffe, RZ, 0xc0, !PT ;  /* 0x1ffffffe00057812 */ /* 0x000fc400078ec0ff */
[----:B------:R-:W-:Y:S01]  /*0c40*/  SHF.R.S32.HI R200, RZ, 0x3, R200 ;  /* 0x00000003ffc87819 */ /* 0x000fe200000114c8 */
[----:B------:R-:W-:Y:S01]  /*0c50*/  IMAD R209, R3, 0x40, R10 ;  /* 0x0000004003d17824 */ /* 0x000fe200078e020a */
[----:B------:R-:W-:Y:S01]  /*0c60*/  LOP3.LUT R3, R8, 0x7ffffffc, RZ, 0xc0, !PT ;  /* 0x7ffffffc08037812 */ /* 0x000fe200078ec0ff */
[C---:B------:R-:W-:Y:S02]  /*0c70*/  VIADD R18, R2.reuse, 0x40 ;  /* 0x0000004002127836 */ /* 0x040fe40000000000 */
[C---:B------:R-:W-:Y:S02]  /*0c80*/  VIADD R17, R2.reuse, 0x80 ;  /* 0x0000008002117836 */ /* 0x040fe40000000000 */
[----:B------:R-:W-:Y:S01]  /*0c90*/  VIADD R16, R2, 0xc0 ;  /* 0x000000c002107836 */ /* 0x000fe20000000000 */
[----:B------:R-:W-:Y:S01]  /*0ca0*/  SHF.R.S32.HI R216, RZ, 0x1f, R18 ;  /* 0x0000001fffd87819 */ /* 0x000fe20000011412 */
[----:B------:R-:W-:Y:S01]  /*0cb0*/  IMAD.IADD R6, R6, 0x1, -R5 ;  /* 0x0000000106067824 */ /* 0x000fe200078e0a05 */
[----:B------:R-:W-:Y:S01]  /*0cc0*/  SHF.R.S32.HI R215, RZ, 0x1f, R17 ;  /* 0x0000001fffd77819 */ /* 0x000fe20000011411 */
[----:B------:R-:W-:Y:S01]  /*0cd0*/  IMAD.IADD R210, R206, 0x1, -R3 ;  /* 0x00000001ced27824 */ /* 0x000fe200078e0a03 */
[----:B------:R-:W-:Y:S01]  /*0ce0*/  SHF.R.S32.HI R214, RZ, 0x1f, R16 ;  /* 0x0000001fffd67819 */ /* 0x000fe20000011410 */
[----:B------:R-:W-:-:S07]  /*0cf0*/  IMAD R211, R6, 0x8, R209 ;  /* 0x0000000806d37824 */ /* 0x000fce00078e02d1 */
.L_x_222:
[----:B------:R-:W0:Y:S01]  /*0d00*/  SHFL.IDX PT, R0, R208, RZ, 0x1f ;  /* 0x00001fffd0007589 */ /* 0x000e2200000e0000 */
[----:B------:R-:W1:Y:S01]  /*0d10*/  S2UR UR45, SR_CgaCtaId ;  /* 0x00000000002d79c3 */ /* 0x000e620000008800 */
[----:B------:R-:W-:Y:S01]  /*0d20*/  ULDC UR4, c[0x0][0xd38] ;  /* 0x00034e0000047ab9 */ /* 0x000fe20000000800 */
[----:B------:R-:W-:Y:S01]  /*0d30*/  ULDC.64 UR6, c[0x0][0x418] ;  /* 0x0001060000067ab9 */ /* 0x000fe20000000a00 */
[----:B------:R-:W-:Y:S02]  /*0d40*/  UISETP.NE.AND UP1, UPT, UR4, 0x1, UPT ;  /* 0x000000010400788c */ /* 0x000fe4000bf25270 */
[----:B------:R-:W-:Y:S01]  /*0d50*/  UISETP.NE.U32.AND UP0, UPT, UR6, URZ, UPT ;  /* 0x0000003f0600728c */ /* 0x000fe2000bf05070 */
[----:B------:R-:W-:Y:S01]  /*0d60*/  UMOV UR51, 0x400 ;  /* 0x0000040000337882 */ /* 0x000fe20000000000 */
[----:B------:R-:W-:Y:S02]  /*0d70*/  ULDC UR4, c[0x0][0xd44] ;  /* 0x0003510000047ab9 */ /* 0x000fe40000000800 */
[----:B------:R-:W-:Y:S01]  /*0d80*/  UISETP.NE.AND.EX UP0, UPT, UR7, URZ, UPT, UP0 ;  /* 0x0000003f0700728c */ /* 0x000fe2000bf05300 */
[----:B------:R-:W-:Y:S01]  /*0d90*/  ULDC UR47, c[0x0][0x424] ;  /* 0x00010900002f7ab9 */ /* 0x000fe20000000800 */
[----:B------:R-:W-:-:S02]  /*0da0*/  UISETP.NE.AND UP2, UPT, UR4, 0x1, UPT ;  /* 0x000000010400788c */ /* 0x000fc4000bf45270 */
[----:B------:R-:W-:Y:S01]  /*0db0*/  USEL UR47, UR47, 0x1, UP0 ;  /* 0x000000012f2f7887 */ /* 0x000fe20008000000 */
[----:B------:R-:W-:Y:S01]  /*0dc0*/  @UP1 ULDC UR4, c[0x0][0xd3c] ;  /* 0x00034f0000041ab9 */ /* 0x000fe20000000800 */
[----:B------:R-:W-:Y:S01]  /*0dd0*/  ULDC UR7, c[0x0][0x2f0] ;  /* 0x0000bc0000077ab9 */ /* 0x000fe20000000800 */
[----:B------:R-:W-:Y:S02]  /*0de0*/  UIMAD.WIDE.U32 UR4, UR44, UR4, URZ ;  /* 0x000000042c0472a5 */ /* 0x000fe4000f8e003f */
[----:B------:R-:W-:Y:S01]  /*0df0*/  UIMAD UR47, UR47, UR7, URZ ;  /* 0x000000072f2f72a4 */ /* 0x000fe2000f8e023f */
[----:B------:R-:W-:Y:S01]  /*0e00*/  @UP1 ULDC UR8, c[0x0][0xd40] ;  /* 0x0003500000081ab9 */ /* 0x000fe20000000800 */
        /* <DEDUP_REMOVED lines=17> */
[----:B------:R-:W-:Y:S02]  /*0f20*/  UIADD3 UR8, UR8, 0x22400, URZ ;  /* 0x0002240008087890 */ /* 0x000fe4000fffe03f */
[----:B------:R-:W-:-:S02]  /*0f30*/  USHF.R.U32.HI UR46, URZ, 0x1f, UR7 ;  /* 0x0000001f3f2e7899 */ /* 0x000fc40008011607 */
[----:B------:R-:W-:Y:S02]  /*0f40*/  USHF.R.U32.HI UR8, URZ, 0x4, UR8 ;  /* 0x000000043f087899 */ /* 0x000fe40008011608 */
[----:B------:R-:W-:Y:S02]  /*0f50*/  ULEA.HI.SX32 UR46, UR7, UR46, 0x1c ;  /* 0x0000002e072e7291 */ /* 0x000fe4000f8fe23f */
[----:B------:R-:W-:Y:S01]  /*0f60*/  ULOP3.LUT UR50, UR8, 0x3fff, URZ, 0xc0, !UPT ;  /* 0x00003fff08327892 */ /* 0x000fe2000f8ec03f */
[----:B---3-5:R-:W-:Y:S11]  /*0f70*/  @!P0 BRA `(.L_x_189) ;  /* 0x0000000000408947 */ /* 0x028ff60003800000 */
        /* <DEDUP_REMOVED lines=16> */
.L_x_189:
[----:B------:R-:W-:Y:S01]  /*1080*/  ULOP3.LUT UR4, UR38, 0x1, URZ, 0xc0, !UPT ;  /* 0x0000000126047892 */ /* 0x000fe2000f8ec03f */
[----:B------:R-:W0:Y:S05]  /*1090*/  S2R R20, SR_TID.X ;  /* 0x0000000000147919 */ /* 0x000e2a0000002100 */
[----:B------:R-:W-:-:S04]  /*10a0*/  MOV R0, UR4 ;  /* 0x0000000400007c02 */ /* 0x000fc80008000f00 */
[----:B------:R-:W-:-:S04]  /*10b0*/  SHF.L.U32 R0, R0, 0x1f, RZ ;  /* 0x0000001f00007819 */ /* 0x000fc800000006ff */
[----:B------:R-:W1:Y:S01]  /*10c0*/  SYNCS.PHASECHK.TRANS64.TRYWAIT P0, [UR51+0x32400], R0 ;  /* 0x03240000ff0075a7 */ /* 0x000e620008000173 */
[----:B0-----:R-:W-:-:S05]  /*10d0*/  SHF.R.U32.HI R20, RZ, 0x7, R20 ;  /* 0x00000007ff147819 */ /* 0x001fca0000011614 */
[----:B------:R-:W-:Y:S01]  /*10e0*/  VIADD R192, R20, 0x8 ;  /* 0x0000000814c07836 */ /* 0x000fe20000000000 */
[----:B-1----:R-:W-:Y:S06]  /*10f0*/  @!P0 BRA `(.L_x_190) ;  /* 0x000000b8003c8947 */ /* 0x002fec0003800000 */
.L_x_274:
[----:B0-----:R-:W-:Y:S01]  /*1100*/  IMAD.U32 R3, RZ, RZ, UR40 ;  /* 0x00000028ff037e24 */ /* 0x001fe2000f8e00ff */
[----:B------:R-:W-:Y:S05]  /*1110*/  WARPSYNC.ALL ;  /* 0x0000000000007948 */ /* 0x000fea0003800000 */
[----:B------:R0:W-:Y:S01]  /*1120*/  BAR.SYNC.DEFER_BLOCKING R192, 0x100 ;  /* 0x000400c00000751d */ /* 0x0001e20000010000 */
[----:B------:R-:W-:-:S13]  /*1130*/  ISETP.NE.AND P0, PT, R3, 0x3, PT ;  /* 0x000000030300780c */ /* 0x000fda0003f05270 */
[----:B0-----:R-:W-:Y:S05]  /*1140*/  @!P0 BRA `(.L_x_191) ;  /* 0x0000000000048947 */ /* 0x001fea0003800000 */
[----:B------:R-:W-:Y:S01]  /*1150*/  BPT.TRAP 0x1 ;  /* 0x000000040000795c */ /* 0x000fe20000300000 */
.L_x_191:
[----:B------:R-:W-:Y:S01]  /*1160*/  ULEA UR27, UR37, UR51, 0x3 ;  /* 0x00000033251b7291 */ /* 0x000fe2000f8e183f */
[----:B------:R-:W-:-:S05]  /*1170*/  IMAD.U32 R3, RZ, RZ, UR36 ;  /* 0x00000024ff037e24 */ /* 0x000fca000f8e00ff */
[----:B------:R-:W-:-:S04]  /*1180*/  SHF.L.U32 R3, R3, 0x1f, RZ ;  /* 0x0000001f03037819 */ /* 0x000fc800000006ff */
[----:B------:R0:W1:Y:S01]  /*1190*/  SYNCS.PHASECHK.TRANS64.TRYWAIT P1, [UR27+0x32430], R3 ;  /* 0x03243003ff0075a7 */ /* 0x000062000802015b */
[----:B------:R-:W-:Y:S05]  /*11a0*/  @!P0 BRA `(.L_x_192) ;  /* 0x0000000000048947 */ /* 0x000fea0003800000 */
[----:B------:R-:W-:Y:S01]  /*11b0*/  BPT.TRAP 0x1 ;  /* 0x000000040000795c */ /* 0x000fe20000300000 */
.L_x_192:
[----:B-1----:R-:W-:Y:S05]  /*11c0*/  @P1 BRA `(.L_x_193) ;  /* 0x0000000000081947 */ /* 0x002fea0003800000 */
[----:B------:R-:W1:Y:S02]  /*11d0*/  SYNCS.PHASECHK.TRANS64.TRYWAIT P1, [UR27+0x32430], R3 ;  /* 0x03243003ff0075a7 */ /* 0x000e64000802015b */
[----:B-1----:R-:W-:Y:S05]  /*11e0*/  @!P1 BRA `(.L_x_194) ;  /* 0x000000b800189947 */ /* 0x002fea0003800000 */
.L_x_193:
[----:B------:R-:W-:Y:S01]  /*11f0*/  ULEA UR4, UR42, UR51, 0xd ;  /* 0x000000332a047291 */ /* 0x000fe2000f8e683f */
[----:B------:R-:W-:Y:S01]  /*1200*/  WARPGROUP.ARRIVE ;  /* 0x00000000000079c5 */ /* 0x000fe20000000000 */
[----:B------:R-:W-:Y:S02]  /*1210*/  UIADD3 UR5, UR51, 0x1c400, URZ ;  /* 0x0001c40033057890 */ /* 0x000fe4000fffe03f */
[----:B------:R-:W-:Y:S02]  /*1220*/  UIADD3 UR4, UR4, 0x18400, URZ ;  /* 0x0001840004047890 */ /* 0x000fe4000fffe03f */
[----:B------:R-:W-:Y:S02]  /*1230*/  USHF.R.U32.HI UR5, URZ, 0x4, UR5 ;  /* 0x000000043f057899 */ /* 0x000fe40008011605 */
[----:B------:R-:W-:Y:S02]  /*1240*/  USHF.R.U32.HI UR4, URZ, 0x4, UR4 ;  /* 0x000000043f047899 */ /* 0x000fe40008011604 */
[----:B------:R-:W-:-:S02]  /*1250*/  ULOP3.LUT UR5, UR5, 0x3fff, URZ, 0xc0, !UPT ;  /* 0x00003fff05057892 */ /* 0x000fc4000f8ec03f */
[----:B------:R-:W-:Y:S02]  /*1260*/  ULOP3.LUT UR4, UR4, 0x3fff, URZ, 0xc0, !UPT ;  /* 0x00003fff04047892 */ /* 0x000fe4000f8ec03f */
[----:B------:R-:W-:Y:S02]  /*1270*/  ULOP3.LUT UR24, UR5, 0x10000, URZ, 0xfc, !UPT ;  /* 0x0001000005187892 */ /* 0x000fe4000f8efc3f */
[----:B------:R-:W-:Y:S02]  /*1280*/  ULOP3.LUT UR4, UR4, 0x10000, URZ, 0xfc, !UPT ;  /* 0x0001000004047892 */ /* 0x000fe4000f8efc3f */
[----:B------:R-:W-:Y:S01]  /*1290*/  UIMAD UR6, UR37, 0x300, UR24 ;  /* 0x00000300250678a4 */ /* 0x000fe2000f8e0218 */
[----:B------:R-:W-:Y:S01]  /*12a0*/  UMOV UR5, 0x40000040 ;  /* 0x4000004000057882 */ /* 0x000fe20000000000 */
[----:B------:R-:W-:Y:S01]  /*12b0*/  UMOV UR7, 0x40000040 ;  /* 0x4000004000077882 */ /* 0x000fe20000000000 */
[----:B------:R-:W-:Y:S02]  /*12c0*/  UIADD3 UR8, UR4, 0x2, URZ ;  /* 0x0000000204087890 */ /* 0x000fe4000fffe03f */
[----:B------:R-:W-:Y:S01]  /*12d0*/  UIADD3 UR10, UR6, 0x2, URZ ;  /* 0x00000002060a7890 */ /* 0x000fe2000fffe03f */
[----:B------:R-:W-:-:S03]  /*12e0*/  UMOV UR9, 0x40000040 ;  /* 0x4000004000097882 */ /* 0x000fc60000000000 */
[----:B------:R-:W-:Y:S01]  /*12f0*/  HGMMA.64x96x16.F32 R24, gdesc[UR4], RZ, !UPT, gsb0 ;  /* 0x01600000041879f0 */ /* 0x000fe2000c0008ff */
[----:B------:R-:W-:Y:S01]  /*1300*/  UMOV UR11, 0x40000040 ;  /* 0x40000040000b7882 */ /* 0x000fe20000000000 */
[----:B------:R-:W-:Y:S02]  /*1310*/  UIADD3 UR12, UR4, 0x4, URZ ;  /* 0x00000004040c7890 */ /* 0x000fe4000fffe03f */
[----:B------:R-:W-:Y:S01]  /*1320*/  UIADD3 UR14, UR6, 0x4, URZ ;  /* 0x00000004060e7890 */ /* 0x000fe2000fffe03f */
[----:B------:R-:W-:Y:S01]  /*1330*/  UMOV UR13, 0x40000040 ;  /* 0x40000040000d7882 */ /* 0x000fe20000000000 */
[----:B------:R-:W-:Y:S01]  /*1340*/  UMOV UR15, 0x40000040 ;  /* 0x40000040000f7882 */ /* 0x000fe20000000000 */
[----:B------:R-:W-:Y:S02]  /*1350*/  UIADD3 UR16, UR4, 0x6, URZ ;  /* 0x0000000604107890 */ /* 0x000fe4000fffe03f */
[----:B------:R-:W-:Y:S01]  /*1360*/  UIADD3 UR18, UR6, 0x6, URZ ;  /* 0x0000000606127890 */ /* 0x000fe2000fffe03f */
[----:B------:R-:W-:Y:S01]  /*1370*/  UMOV UR17, 0x40000040 ;  /* 0x4000004000117882 */ /* 0x000fe20000000000 */
[----:B------:R-:W-:Y:S01]  /*1380*/  UMOV UR19, 0x40000040 ;  /* 0x4000004000137882 */ /* 0x000fe20000000000 */
[----:B------:R-:W-:-:S02]  /*1390*/  WARPGROUP.DEPBAR.LE gsb0, 0x0 ;  /* 0x00008000000079c5 */ /* 0x000fc40000010000 */
        /* <DEDUP_REMOVED lines=9> */
[----:B------:R-:W2:Y:S02]  /*1430*/  SYNCS.PHASECHK.TRANS64.TRYWAIT P1, [UR51+0x32410], R0 ;  /* 0x03241000ff0075a7 */ /* 0x000ea40008020173 */
[----:B--2---:R-:W-:Y:S05]  /*1440*/  @!P1 BRA `(.L_x_195) ;  /* 0x000000b400989947 */ /* 0x004fea0003800000 */
.L_x_275:
[----:B------:R-:W-:Y:S05]  /*1450*/  @!P0 BRA `(.L_x_196) ;  /* 0x0000000000048947 */ /* 0x000fea0003800000 */
[----:B------:R-:W-:Y:S01]  /*1460*/  BPT.TRAP 0x1 ;  /* 0x000000040000795c */ /* 0x000fe20000300000 */
.L_x_196:
[----:B------:R3:W4:Y:S01]  /*1470*/  SYNCS.PHASECHK.TRANS64.TRYWAIT P1, [UR27+0x32450], R3 ;  /* 0x03245003ff0075a7 */ /* 0x000722000802015b */
[----:B------:R-:W-:Y:S05]  /*1480*/  @!P0 BRA `(.L_x_197) ;  /* 0x0000000000048947 */ /* 0x000fea0003800000 */
[----:B------:R-:W-:Y:S01]  /*1490*/  BPT.TRAP 0x1 ;  /* 0x000000040000795c */ /* 0x000fe20000300000 */
.L_x_197:
[----:B----4-:R-:W-:Y:S05]  /*14a0*/  @P1 BRA `(.L_x_198) ;  /* 0x0000000000081947 */ /* 0x010fea0003800000 */
[----:B------:R-:W4:Y:S02]  /*14b0*/  SYNCS.PHASECHK.TRANS64.TRYWAIT P1, [UR27+0x32450], R3 ;  /* 0x03245003ff0075a7 */ /* 0x000f24000802015b */
[----:B----4-:R-:W-:Y:S05]  /*14c0*/  @!P1 BRA `(.L_x_199) ;  /* 0x000000b400909947 */ /* 0x010fea0003800000 */
.L_x_198:
[----:B------:R-:W-:Y:S01]  /*14d0*/  UIADD3 UR51, UR51, 0x400, URZ ;  /* 0x0000040033337890 */ /* 0x000fe2000fffe03f */
[----:B------:R-:W-:Y:S01]  /*14e0*/  WARPGROUP.ARRIVE ;  /* 0x00000000000079c5 */ /* 0x000fe20000000000 */
[----:B------:R-:W-:-:S05]  /*14f0*/  ULOP3.LUT UR6, UR50, 0x10000, URZ, 0xfc, !UPT ;  /* 0x0001000032067892 */ /* 0x000fca000f8efc3f */
[----:B--2---:R-:W2:Y:S01]  /*1500*/  S2R R0, SR_TID.X ;  /* 0x0000000000007919 */ /* 0x004ea20000002100 */
[----:B------:R-:W-:Y:S01]  /*1510*/  USHF.R.U32.HI UR26, URZ, 0x4, UR51 ;  /* 0x000000043f1a7899 */ /* 0x000fe20008011633 */
[----:B------:R-:W-:Y:S01]  /*1520*/  UMOV UR21, 0x40000040 ;  /* 0x4000004000157882 */ /* 0x000fe20000000000 */
[----:B------:R-:W-:Y:S02]  /*1530*/  UMOV UR23, 0x40000040 ;  /* 0x4000004000177882 */ /* 0x000fe40000000000 */
[----:B------:R-:W-:Y:S01]  /*1540*/  ULOP3.LUT UR26, UR26, 0x3fff, URZ, 0xc0, !UPT ;  /* 0x00003fff1a1a7892 */ /* 0x000fe2000f8ec03f */
[----:B------:R-:W-:-:S03]  /*1550*/  UMOV UR20, UR6 ;  /* 0x0000000600147c82 */ /* 0x000fc60008000000 */
[----:B------:R-:W-:-:S04]  /*1560*/  ULOP3.LUT UR25, UR26, 0x10000, URZ, 0xfc, !UPT ;  /* 0x000100001a197892 */ /* 0x000fc8000f8efc3f */
[----:B------:R-:W-:-:S07]  /*1570*/  UIMAD UR7, UR37, 0xc00, UR25 ;  /* 0x00000c00250778a4 */ /* 0x000fce000f8e0219 */
[----:B------:R-:W-:Y:S02]  /*1580*/  UMOV UR22, UR7 ;  /* 0x0000000700167c82 */ /* 0x000fe40008000000 */
[----:B------:R-:W-:Y:S01]  /*1590*/  HGMMA.64x96x16.F32 R24, gdesc[UR20], R24, gsb0 ;  /* 0x01600000141879f0 */ /* 0x000fe20008000818 */
        /* <DEDUP_REMOVED lines=8> */
[----:B------:R-:W-:Y:S01]  /*1620*/  HGMMA.64x96x16.F32 R24, gdesc[UR20], R24, gsb0 ;  /* 0x01600000141879f0 */ /* 0x000fe20008000818 */
[----:B------:R-:W-:Y:S02]  /*1630*/  UIADD3 UR20, UR6, 0x4, URZ ;  /* 0x0000000406147890 */ /* 0x000fe4000fffe03f */
[----:B------:R-:W-:Y:S01]  /*1640*/  UIADD3 UR22, UR7, 0x4, URZ ;  /* 0x0000000407167890 */ /* 0x000fe2000fffe03f */
[----:B------:R-:W-:Y:S01]  /*1650*/  UMOV UR21, 0x40000040 ;  /* 0x4000004000157882 */ /* 0x000fe20000000000 */
[----:B------:R-:W-:Y:S01]  /*1660*/  UMOV UR23, 0x40000040 ;  /* 0x4000004000177882 */ /* 0x000fe20000000000 */
        /* <DEDUP_REMOVED lines=93> */
[----:B------:R-:W-:Y:S03]  /*1c40*/  HGMMA.64x96x16.F32 R24, gdesc[UR20], R24, gsb0 ;  /* 0x01600000141879f0 */ /* 0x000fe60008000818 */
[----:B------:R-:W-:Y:S02]  /*1c50*/  WARPGROUP.DEPBAR.LE gsb0, 0x0 ;  /* 0x00008000000079c5 */ /* 0x000fe40000010000 */
[----:B------:R2:W-:Y:S06]  /*1c60*/  BAR.ARV R0, 0x100 ;  /* 0x000400000000751d */ /* 0x0005ec0000002000 */
[----:B------:R-:W-:Y:S05]  /*1c70*/  @!P0 BRA `(.L_x_200) ;  /* 0x0000000000048947 */ /* 0x000fea0003800000 */
[----:B------:R-:W-:Y:S01]  /*1c80*/  BPT.TRAP 0x1 ;  /* 0x000000040000795c */ /* 0x000fe20000300000 */
.L_x_200:
[----:B------:R-:W-:Y:S01]  /*1c90*/  UIMAD UR6, UR46, -0x60, UR47 ;  /* 0xffffffa02e0678a4 */ /* 0x000fe2000f8e022f */
[----:B------:R-:W-:Y:S01]  /*1ca0*/  ULDC UR10, c[0x0][0xa80] ;  /* 0x0002a000000a7ab9 */ /* 0x000fe20000000800 */
[----:B------:R-:W-:Y:S02]  /*1cb0*/  ULOP3.LUT UR26, UR26, 0x3000000, URZ, 0xfc, !UPT ;  /* 0x030000001a1a7892 */ /* 0x000fe4000f8efc3f */
[----:B------:R-:W-:Y:S02]  /*1cc0*/  UIADD3 UR6, UR6, 0x60, URZ ;  /* 0x0000006006067890 */ /* 0x000fe4000fffe03f */
[----:B------:R-:W-:Y:S01]  /*1cd0*/  UIMAD UR11, UR37, 0xc00, UR26 ;  /* 0x00000c00250b78a4 */ /* 0x000fe2000f8e021a */
[----:B------:R-:W-:-:S03]  /*1ce0*/  UMOV UR7, 0x40000040 ;  /* 0x4000004000077882 */ /* 0x000fc60000000000 */
[----:B01-3--:R-:W-:Y:S01]  /*1cf0*/  IMAD.U32 R3, RZ, RZ, UR6 ;  /* 0x00000006ff037e24 */ /* 0x00bfe2000f8e00ff */
[----:B------:R-:W-:-:S03]  /*1d00*/  UIADD3 UR6, UR27, 0x32440, URZ ;  /* 0x000324401b067890 */ /* 0x000fc6000fffe03f */
[----:B------:R-:W-:Y:S01]  /*1d10*/  IMAD R3, R210, -0x2, R3 ;  /* 0xfffffffed2037824 */ /* 0x000fe200078e0203 */
[----:B------:R-:W-:-:S04]  /*1d20*/  UPRMT UR6, UR45, 0x654, UR6 ;  /* 0x000006542d067896 */ /* 0x000fc80008000006 */
[C---:B------:R-:W-:Y:S02]  /*1d30*/  ISETP.GT.AND P2, PT, R3.reuse, RZ, PT ;  /* 0x000000ff0300720c */ /* 0x040fe40003f44270 */
[C---:B------:R-:W-:Y:S02]  /*1d40*/  ISETP.GT.AND P1, PT, R3.reuse, 0x1, PT ;  /* 0x000000010300780c */ /* 0x040fe40003f24270 */
[----:B------:R-:W-:Y:S01]  /*1d50*/  ISETP.GT.AND P6, PT, R3, 0x8, PT ;  /* 0x000000080300780c */ /* 0x000fe20003fc4270 */
[----:B------:R-:W-:Y:S01]  /*1d60*/  SYNCS.ARRIVE.TRANS64.RED.A1T0 RZ, [UR6], RZ ;  /* 0x000000ffffff79a7 */ /* 0x000fe20008100406 */
[----:B------:R-:W-:Y:S01]  /*1d70*/  FSEL R75, R24, -INF , P2 ;  /* 0xff800000184b7808 */ /* 0x000fe20001000000 */
[----:B------:R-:W-:Y:S01]  /*1d80*/  UMOV UR6, UR11 ;  /* 0x0000000b00067c82 */ /* 0x000fe20008000000 */
        /* <DEDUP_REMOVED lines=19> */
[----:B------:R-:W-:-:S02]  /*1ec0*/  FMNMX.FTZ R4, R73, R27, !PT ;  /* 0x0000001b49047209 */ /* 0x000fc40007810000 */
[----:B------:R-:W-:Y:S02]  /*1ed0*/  ISETP.GT.AND P6, PT, R3, 0x20, PT ;  /* 0x000000200300780c */ /* 0x000fe40003fc4270 */
[----:B------:R-:W-:Y:S02]  /*1ee0*/  FSEL R15, R37, -INF , P1 ;  /* 0xff800000250f7808 */ /* 0x000fe40000800000 */
[----:B------:R-:W-:Y:S02]  /*1ef0*/  FMNMX.FTZ R22, R11, R22, !PT ;  /* 0x000000160b167209 */ /* 0x000fe40007810000 */
[----:B------:R-:W-:Y:S02]  /*1f00*/  FSEL R31, R31, -INF , P5 ;  /* 0xff8000001f1f7808 */ /* 0x000fe40002800000 */
[----:B------:R-:W-:Y:S02]  /*1f10*/  FMNMX.FTZ R4, R77, R4, !PT ;  /* 0x000000044d047209 */ /* 0x000fe40007810000 */
[----:B------:R-:W-:-:S02]  /*1f20*/  ISETP.GT.AND P5, PT, R3, 0x21, PT ;  /* 0x000000210300780c */ /* 0x000fc40003fa4270 */
[----:B------:R-:W-:Y:S02]  /*1f30*/  FSEL R12, R40, -INF , P6 ;  /* 0xff800000280c7808 */ /* 0x000fe40003000000 */
[----:B------:R-:W-:Y:S02]  /*1f40*/  FMNMX.FTZ R33, R15, R22, !PT ;  /* 0x000000160f217209 */ /* 0x000fe40007810000 */
[----:B------:R-:W-:Y:S02]  /*1f50*/  FSEL R5, R34, -INF , P4 ;  /* 0xff80000022057808 */ /* 0x000fe40002000000 */
[----:B------:R-:W-:Y:S02]  /*1f60*/  FMNMX.FTZ R4, R31, R4, !PT ;  /* 0x000000041f047209 */ /* 0x000fe40007810000 */
[----:B------:R-:W-:Y:S02]  /*1f70*/  ISETP.GT.AND P4, PT, R3, 0x28, PT ;  /* 0x000000280300780c */ /* 0x000fe40003f84270 */
[----:B------:R-:W-:-:S02]  /*1f80*/  FSEL R20, R41, -INF , P5 ;  /* 0xff80000029147808 */ /* 0x000fc40002800000 */
[----:B------:R-:W-:Y:S02]  /*1f90*/  FMNMX.FTZ R33, R12, R33, !PT ;  /* 0x000000210c217209 */ /* 0x000fe40007810000 */
[----:B------:R-:W-:Y:S02]  /*1fa0*/  FSEL R7, R35, -INF , P3 ;  /* 0xff80000023077808 */ /* 0x000fe40001800000 */
[----:B------:R-:W-:Y:S02]  /*1fb0*/  FMNMX.FTZ R4, R5, R4, !PT ;  /* 0x0000000405047209 */ /* 0x000fe40007810000 */
[----:B------:R-:W-:Y:S02]  /*1fc0*/  ISETP.GT.AND P3, PT, R3, 0x29, PT ;  /* 0x000000290300780c */ /* 0x000fe40003f64270 */
[----:B------:R-:W-:Y:S02]  /*1fd0*/  FSEL R23, R44, -INF , P4 ;  /* 0xff8000002c177808 */ /* 0x000fe40002000000 */
[----:B------:R-:W-:-:S02]  /*1fe0*/  FMNMX.FTZ R24, R20, R33, !PT ;  /* 0x0000002114187209 */ /* 0x000fc40007810000 */
[----:B------:R-:W-:Y:S02]  /*1ff0*/  FSEL R9, R38, -INF , P2 ;  /* 0xff80000026097808 */ /* 0x000fe40001000000 */
[----:B------:R-:W-:Y:S02]  /*2000*/  FMNMX.FTZ R4, R7, R4, !PT ;  /* 0x0000000407047209 */ /* 0x000fe40007810000 */
[----:B------:R-:W-:Y:S02]  /*2010*/  ISETP.GT.AND P2, PT, R3, 0x30, PT ;  /* 0x000000300300780c */ /* 0x000fe40003f44270 */
[----:B------:R-:W-:Y:S02]  /*2020*/  FSEL R159, R45, -INF , P3 ;  /* 0xff8000002d9f7808 */ /* 0x000fe40001800000 */
[----:B------:R-:W-:Y:S02]  /*2030*/  FMNMX.FTZ R24, R23, R24, !PT ;  /* 0x0000001817187209 */ /* 0x000fe40007810000 */
[----:B------:R-:W-:-:S02]  /*2040*/  FSEL R13, R39, -INF , P1 ;  /* 0xff800000270d7808 */ /* 0x000fc40000800000 */
[----:B------:R-:W-:Y:S02]  /*2050*/  FMNMX.FTZ R4, R9, R4, !PT ;  /* 0x0000000409047209 */ /* 0x000fe40007810000 */
        /* <DEDUP_REMOVED lines=30> */
[----:B------:R-:W-:Y:S02]  /*2240*/  FSEL R162, R54, -INF , P6 ;  /* 0xff80000036a27808 */ /* 0x000fe40003000000 */
[----:B------:R-:W-:Y:S02]  /*2250*/  ISETP.GT.AND P6, PT, R3, 0x49, PT ;  /* 0x000000490300780c */ /* 0x000fe40003fc4270 */
[----:B------:R-:W-:Y:S02]  /*2260*/  FSEL R167, R60, -INF , P2 ;  /* 0xff8000003ca77808 */ /* 0x000fe40001000000 */
[----:B------:R-:W-:Y:S02]  /*2270*/  FMNMX.FTZ R4, R164, R35, !PT ;  /* 0x00000023a4047209 */ /* 0x000fe40007810000 */
[----:B------:R-:W-:-:S02]  /*2280*/  FMNMX.FTZ R33, R158, R33, !PT ;  /* 0x000000219e217209 */ /* 0x000fc40007810000 */
[----:B------:R-:W-:Y:S02]  /*2290*/  ISETP.GT.AND P1, PT, R3, 0x50, PT ;  /* 0x000000500300780c */ /* 0x000fe40003f24270 */
[----:B------:R-:W-:Y:S02]  /*22a0*/  FSEL R171, R61, -INF , P6 ;  /* 0xff8000003dab7808 */ /* 0x000fe40003000000 */
[----:B------:R-:W-:Y:S02]  /*22b0*/  FMNMX.FTZ R4, R167, R4, !PT ;  /* 0x00000004a7047209 */ /* 0x000fe40007810000 */
[----:B------:R-:W-:Y:S02]  /*22c0*/  FSEL R170, R55, -INF , P5 ;  /* 0xff80000037aa7808 */ /* 0x000fe40002800000 */
[----:B------:R-:W-:Y:S02]  /*22d0*/  FMNMX.FTZ R33, R162, R33, !PT ;  /* 0x00000021a2217209 */ /* 0x000fe40007810000 */
[----:B------:R-:W-:-:S02]  /*22e0*/  FSEL R165, R64, -INF , P1 ;  /* 0xff80000040a57808 */ /* 0x000fc40000800000 */
[----:B------:R-:W-:Y:S02]  /*22f0*/  FMNMX.FTZ R4, R171, R4, !PT ;  /* 0x00000004ab047209 */ /* 0x000fe40007810000 */
[----:B------:R-:W-:Y:S02]  /*2300*/  FSEL R168, R58, -INF , P4 ;  /* 0xff8000003aa87808 */ /* 0x000fe40002000000 */
[----:B------:R-:W-:Y:S02]  /*2310*/  FMNMX.FTZ R33, R170, R33, !PT ;  /* 0x00000021aa217209 */ /* 0x000fe40007810000 */
[----:B------:R-:W-:Y:S02]  /*2320*/  FMNMX.FTZ R24, R165, R4, !PT ;  /* 0x00000004a5187209 */ /* 0x000fe40007810000 */
[----:B------:R-:W-:Y:S02]  /*2330*/  FSEL R173, R59, -INF , P3 ;  /* 0xff8000003bad7808 */ /* 0x000fe40001800000 */
[----:B------:R-:W-:Y:S01]  /*2340*/  FMNMX.FTZ R4, R168, R33, !PT ;  /* 0x00000021a8047209 */ /* 0x000fe20007810000 */
[----:B------:R0:W-:Y:S01]  /*2350*/  BAR.SYNC.DEFER_BLOCKING R192, 0x100 ;  /* 0x000400c00000751d */ /* 0x0001e20000010000 */
[----:B------:R-:W-:-:S02]  /*2360*/  ISETP.GT.AND P5, PT, R3, 0x51, PT ;  /* 0x000000510300780c */ /* 0x000fc40003fa4270 */
[C---:B------:R-:W-:Y:S02]  /*2370*/  ISETP.GT.AND P4, PT, R3.reuse, 0x58, PT ;  /* 0x000000580300780c */ /* 0x040fe40003f84270 */
[----:B------:R-:W-:Y:S02]  /*2380*/  ISETP.GT.AND P3, PT, R3, 0x59, PT ;  /* 0x000000590300780c */ /* 0x000fe40003f64270 */
[----:B------:R-:W-:Y:S02]  /*2390*/  FSEL R184, R62, -INF , P2 ;  /* 0xff8000003eb87808 */ /* 0x000fe40001000000 */
[----:B------:R-:W-:Y:S02]  /*23a0*/  FMNMX.FTZ R3, R173, R4, !PT ;  /* 0x00000004ad037209 */ /* 0x000fe40007810000 */
[----:B------:R-:W-:Y:S02]  /*23b0*/  FSEL R187, R63, -INF , P6 ;  /* 0xff8000003fbb7808 */ /* 0x000fe40003000000 */
[----:B------:R-:W-:-:S02]  /*23c0*/  FMNMX.FTZ R4, R184, R3, !PT ;  /* 0x00000003b8047209 */ /* 0x000fc40007810000 */
[----:B------:R-:W-:Y:S02]  /*23d0*/  FSEL R169, R65, -INF , P5 ;  /* 0xff80000041a97808 */ /* 0x000fe40002800000 */
        /* <DEDUP_REMOVED lines=8> */
[----:B------:R-:W-:Y:S02]  /*2460*/  FSEL R186, R70, -INF , P4 ;  /* 0xff80000046ba7808 */ /* 0x000fe40002000000 */
[----:B------:R-:W-:Y:S02]  /*2470*/  FMNMX.FTZ R3, R185, R4, !PT ;  /* 0x00000004b9037209 */ /* 0x000fe40007810000 */
[----:B------:R-:W-:-:S02]  /*2480*/  FMNMX.FTZ R33, R174, R33, !PT ;  /* 0x00000021ae217209 */ /* 0x000fc40007810000 */
[----:B------:R-:W-:Y:S02]  /*2490*/  FSEL R189, R71, -INF , P3 ;  /* 0xff80000047bd7808 */ /* 0x000fe40001800000 */
[----:B------:R-:W-:Y:S01]  /*24a0*/  FMNMX.FTZ R4, R186, R3, !PT ;  /* 0x00000003ba047209 */ /* 0x000fe20007810000 */
[----:B------:R-:W1:Y:S03]  /*24b0*/  SHFL.BFLY PT, R24, R33, 0x2, 0x1f ;  /* 0x0c401f0021187f89 */ /* 0x000e6600000e0000 */
[----:B------:R-:W-:-:S05]  /*24c0*/  FMNMX.FTZ R4, R189, R4, !PT ;  /* 0x00000004bd047209 */ /* 0x000fca0007810000 */
[----:B------:R-:W3:Y:S01]  /*24d0*/  SHFL.BFLY PT, R35, R4, 0x2, 0x1f ;  /* 0x0c401f0004237f89 */ /* 0x000ee200000e0000 */
[----:B-1----:R-:W-:-:S05]  /*24e0*/  FMNMX.FTZ R24, R33, R24, !PT ;  /* 0x0000001821187209 */ /* 0x002fca0007810000 */
[----:B------:R-:W1:Y:S01]  /*24f0*/  SHFL.BFLY PT, R3, R24, 0x1, 0x1f ;  /* 0x0c201f0018037f89 */ /* 0x000e6200000e0000 */
[----:B---3--:R-:W-:-:S05]  /*2500*/  FMNMX.FTZ R35, R4, R35, !PT ;  /* 0x0000002304237209 */ /* 0x008fca0007810000 */
[----:B------:R-:W3:Y:S01]  /*2510*/  SHFL.BFLY PT, R26, R35, 0x1, 0x1f ;  /* 0x0c201f00231a7f89 */ /* 0x000ee200000e0000 */
[----:B-1----:R-:W-:-:S04]  /*2520*/  FMNMX.FTZ R3, R24, R3, !PT ;  /* 0x0000000318037209 */ /* 0x002fc80007810000 */
[C---:B------:R-:W-:Y:S01]  /*2530*/  FSETP.NEU.FTZ.AND P1, PT, R3.reuse, -INF , PT ;  /* 0xff8000000300780b */ /* 0x040fe20003f3d000 */
[----:B------:R-:W-:Y:S01]  /*2540*/  FMUL.FTZ R188, R3, UR10 ;  /* 0x0000000a03bc7c20 */ /* 0x000fe20008410000 */
[----:B---3--:R-:W-:-:S04]  /*2550*/  FMNMX.FTZ R4, R35, R26, !PT ;  /* 0x0000001a23047209 */ /* 0x008fc80007810000 */
[----:B------:R-:W-:Y:S02]  /*2560*/  FSEL R188, R188, RZ, P1 ;  /* 0x000000ffbcbc7208 */ /* 0x000fe40000800000 */
[C---:B------:R-:W-:Y:S01]  /*2570*/  FSETP.NEU.FTZ.AND P1, PT, R4.reuse, -INF , PT ;  /* 0xff8000000400780b */ /* 0x040fe20003f3d000 */
[----:B------:R-:W-:Y:S02]  /*2580*/  FMUL.FTZ R190, R4, UR10 ;  /* 0x0000000a04be7c20 */ /* 0x000fe40008410000 */
[--C-:B------:R-:W-:Y:S01]  /*2590*/  FFMA.FTZ R176, R75, UR10, -R188.reuse ;  /* 0x0000000a4bb07c23 */ /* 0x100fe200080108bc */
[--C-:B------:R-:W-:Y:S01]  /*25a0*/  FFMA.FTZ R175, R25, UR10, -R188.reuse ;  /* 0x0000000a19af7c23 */ /* 0x100fe200080108bc */
[--C-:B------:R-:W-:Y:S01]  /*25b0*/  FFMA.FTZ R178, R79, UR10, -R188.reuse ;  /* 0x0000000a4fb27c23 */ /* 0x100fe200080108bc */
[----:B------:R-:W-:Y:S01]  /*25c0*/  FSEL R190, R190, RZ, P1 ;  /* 0x000000ffbebe7208 */ /* 0x000fe20000800000 */
[--C-:B------:R-:W-:Y:S01]  /*25d0*/  FFMA.FTZ R181, R29, UR10, -R188.reuse ;  /* 0x0000000a1db57c23 */ /* 0x100fe200080108bc */
[--C-:B------:R-:W-:Y:S01]  /*25e0*/  FFMA.FTZ R191, R8, UR10, -R188.reuse ;  /* 0x0000000a08bf7c23 */ /* 0x100fe200080108bc */
[----:B------:R-:W-:Y:S01]  /*25f0*/  MUFU.EX2 R176, R176 ;  /* 0x000000b000b07308 */ /* 0x000fe20000000800 */
[----:B------:R-:W-:Y:S01]  /*2600*/  FFMA.FTZ R8, R11, UR10, -R188 ;  /* 0x0000000a0b087c23 */ /* 0x000fe200080108bc */
[--C-:B------:R-:W-:Y:S01]  /*2610*/  FFMA.FTZ R177, R73, UR10, -R190.reuse ;  /* 0x0000000a49b17c23 */ /* 0x100fe200080108be */
[--C-:B------:R-:W-:Y:S01]  /*2620*/  FFMA.FTZ R182, R27, UR10, -R190.reuse ;  /* 0x0000000a1bb67c23 */ /* 0x100fe200080108be */
[--C-:B------:R-:W-:Y:S01]  /*2630*/  FFMA.FTZ R179, R77, UR10, -R190.reuse ;  /* 0x0000000a4db37c23 */ /* 0x100fe200080108be */
[--C-:B------:R-:W-:Y:S01]  /*2640*/  FFMA.FTZ R180, R31, UR10, -R190.reuse ;  /* 0x0000000a1fb47c23 */ /* 0x100fe200080108be */
[----:B0-----:R-:W-:Y:S01]  /*2650*/  FFMA.FTZ R192, R7, UR10, -R190 ;  /* 0x0000000a07c07c23 */ /* 0x001fe200080108be */
[--C-:B------:R-:W-:Y:S01]  /*2660*/  FFMA.FTZ R6, R6, UR10, -R188.reuse ;  /* 0x0000000a06067c23 */ /* 0x100fe200080108bc */
[----:B------:R-:W0:Y:S01]  /*2670*/  MUFU.EX2 R175, R175 ;  /* 0x000000af00af7308 */ /* 0x000e220000000800 */
[----:B------:R-:W-:Y:S01]  /*2680*/  FFMA.FTZ R11, R15, UR10, -R188 ;  /* 0x0000000a0f0b7c23 */ /* 0x000fe200080108bc */
[--C-:B------:R-:W-:Y:S01]  /*2690*/  FFMA.FTZ R5, R5, UR10, -R190.reuse ;  /* 0x0000000a05057c23 */ /* 0x100fe200080108be */
[--C-:B------:R-:W-:Y:S01]  /*26a0*/  FFMA.FTZ R7, R9, UR10, -R190.reuse ;  /* 0x0000000a09077c23 */ /* 0x100fe200080108be */
[----:B------:R-:W-:Y:S01]  /*26b0*/  FFMA.FTZ R194, R13, UR10, -R190 ;  /* 0x0000000a0dc27c23 */ /* 0x000fe200080108be */
[----:B------:R-:W-:Y:S01]  /*26c0*/  FFMA.FTZ R9, R12, UR10, -R188 ;  /* 0x0000000a0c097c23 */ /* 0x000fe200080108bc */
[----:B------:R-:W-:Y:S01]  /*26d0*/  FFMA.FTZ R15, R14, UR10, -R190 ;  /* 0x0000000a0e0f7c23 */ /* 0x000fe200080108be */
[----:B------:R-:W-:Y:S01]  /*26e0*/  FFMA.FTZ R12, R20, UR10, -R188 ;  /* 0x0000000a140c7c23 */ /* 0x000fe200080108bc */
[----:B------:R-:W-:Y:S01]  /*26f0*/  MUFU.EX2 R178, R178 ;  /* 0x000000b200b27308 */ /* 0x000fe20000000800 */
[----:B------:R-:W-:Y:S01]  /*2700*/  FFMA.FTZ R14, R21, UR10, -R190 ;  /* 0x0000000a150e7c23 */ /* 0x000fe200080108be */
[--C-:B------:R-:W-:Y:S01]  /*2710*/  FFMA.FTZ R13, R23, UR10, -R188.reuse ;  /* 0x0000000a170d7c23 */ /* 0x100fe200080108bc */
[----:B------:R-:W-:Y:S01]  /*2720*/  FFMA.FTZ R20, R159, UR10, -R188 ;  /* 0x0000000a9f147c23 */ /* 0x000fe200080108bc */
[--C-:B------:R-:W-:Y:S01]  /*2730*/  FFMA.FTZ R10, R10, UR10, -R190.reuse ;  /* 0x0000000a0a0a7c23 */ /* 0x100fe200080108be */
[----:B------:R-:W-:Y:S01]  /*2740*/  FFMA.FTZ R21, R157, UR10, -R190 ;  /* 0x0000000a9d157c23 */ /* 0x000fe200080108be */
[--C-:B------:R-:W-:Y:S01]  /*2750*/  FFMA.FTZ R23, R156, UR10, -R188.reuse ;  /* 0x0000000a9c177c23 */ /* 0x100fe200080108bc */
[--C-:B------:R-:W-:Y:S01]  /*2760*/  FFMA.FTZ R156, R160, UR10, -R188.reuse ;  /* 0x0000000aa09c7c23 */ /* 0x100fe200080108bc */
[----:B------:R-:W1:Y:S01]  /*2770*/  MUFU.EX2 R181, R181 ;  /* 0x000000b500b57308 */ /* 0x000e620000000800 */
[----:B0-----:R-:W-:Y:S01]  /*2780*/  F2FP.F16.F32.PACK_AB R152, R175, R176 ;  /* 0x000000b0af98723e */ /* 0x001fe200000000ff */
[----:B------:R-:W-:Y:S01]  /*2790*/  FFMA.FTZ R157, R163, UR10, -R188 ;  /* 0x0000000aa39d7c23 */ /* 0x000fe200080108bc */
[----:B------:R-:W-:Y:S01]  /*27a0*/  FFMA.FTZ R159, R158, UR10, -R190 ;  /* 0x0000000a9e9f7c23 */ /* 0x000fe200080108be */
[----:B------:R-:W-:Y:S01]  /*27b0*/  FFMA.FTZ R160, R166, UR10, -R188 ;  /* 0x0000000aa6a07c23 */ /* 0x000fe200080108bc */
[--C-:B------:R-:W-:Y:S01]  /*27c0*/  FFMA.FTZ R22, R22, UR10, -R190.reuse ;  /* 0x0000000a16167c23 */ /* 0x100fe200080108be */
[--C-:B------:R-:W-:Y:S01]  /*27d0*/  FFMA.FTZ R158, R162, UR10, -R190.reuse ;  /* 0x0000000aa29e7c23 */ /* 0x100fe200080108be */
[----:B------:R-:W-:Y:S01]  /*27e0*/  FFMA.FTZ R163, R170, UR10, -R190 ;  /* 0x0000000aaaa37c23 */ /* 0x000fe200080108be */
[----:B------:R-:W-:Y:S01]  /*27f0*/  MUFU.EX2 R177, R177 ;  /* 0x000000b100b17308 */ /* 0x000fe20000000800 */
[--C-:B------:R-:W-:Y:S01]  /*2800*/  FFMA.FTZ R162, R164, UR10, -R188.reuse ;  /* 0x0000000aa4a27c23 */ /* 0x100fe200080108bc */
[--C-:B------:R-:W-:Y:S01]  /*2810*/  FFMA.FTZ R164, R167, UR10, -R188.reuse ;  /* 0x0000000aa7a47c23 */ /* 0x100fe200080108bc */
[----:B------:R-:W-:Y:S01]  /*2820*/  FFMA.FTZ R167, R171, UR10, -R188 ;  /* 0x0000000aaba77c23 */ /* 0x000fe200080108bc */
[--C-:B------:R-:W-:Y:S01]  /*2830*/  FFMA.FTZ R166, R168, UR10, -R190.reuse ;  /* 0x0000000aa8a67c23 */ /* 0x100fe200080108be */
[----:B------:R-:W-:Y:S01]  /*2840*/  FFMA.FTZ R171, R173, UR10, -R190 ;  /* 0x0000000aadab7c23 */ /* 0x000fe200080108be */
[----:B------:R-:W-:Y:S01]  /*2850*/  FFMA.FTZ R161, R161, UR10, -R188 ;  /* 0x0000000aa1a17c23 */ /* 0x000fe200080108bc */
[--C-:B------:R-:W-:Y:S01]  /*2860*/  FFMA.FTZ R168, R184, UR10, -R190.reuse ;  /* 0x0000000ab8a87c23 */ /* 0x100fe200080108be */
[----:B------:R-:W0:Y:S01]  /*2870*/  MUFU.EX2 R182, R182 ;  /* 0x000000b600b67308 */ /* 0x000e220000000800 */
[----:B-1----:R-:W-:Y:S01]  /*2880*/  F2FP.F16.F32.PACK_AB R154, R181, R178 ;  /* 0x000000b2b59a723e */ /* 0x002fe200000000ff */
[----:B------:R-:W-:Y:S01]  /*2890*/  FFMA.FTZ R173, R187, UR10, -R190 ;  /* 0x0000000abbad7c23 */ /* 0x000fe200080108be */
[--C-:B------:R-:W-:Y:S01]  /*28a0*/  FFMA.FTZ R170, R169, UR10, -R188.reuse ;  /* 0x0000000aa9aa7c23 */ /* 0x100fe200080108bc */
[--C-:B------:R-:W-:Y:S01]  /*28b0*/  FFMA.FTZ R169, R172, UR10, -R188.reuse ;  /* 0x0000000aaca97c23 */ /* 0x100fe200080108bc */
[----:B------:R-:W-:Y:S01]  /*28c0*/  FFMA.FTZ R172, R174, UR10, -R188 ;  /* 0x0000000aaeac7c23 */ /* 0x000fe200080108bc */
[--C-:B------:R-:W-:Y:S01]  /*28d0*/  FFMA.FTZ R174, R183, UR10, -R190.reuse ;  /* 0x0000000ab7ae7c23 */ /* 0x100fe200080108be */
[----:B------:R-:W-:Y:S01]  /*28e0*/  FFMA.FTZ R183, R185, UR10, -R190 ;  /* 0x0000000ab9b77c23 */ /* 0x000fe200080108be */
[----:B------:R-:W-:Y:S01]  /*28f0*/  MUFU.EX2 R179, R179 ;  /* 0x000000b300b37308 */ /* 0x000fe20000000800 */
[----:B------:R-:W-:Y:S01]  /*2900*/  FFMA.FTZ R165, R165, UR10, -R188 ;  /* 0x0000000aa5a57c23 */ /* 0x000fe200080108bc */
[--C-:B------:R-:W-:Y:S01]  /*2910*/  FFMA.FTZ R184, R186, UR10, -R190.reuse ;  /* 0x0000000abab87c23 */ /* 0x100fe200080108be */
[----:B------:R-:W-:Y:S01]  /*2920*/  FFMA.FTZ R185, R189, UR10, -R190 ;  /* 0x0000000abdb97c23 */ /* 0x000fe200080108be */
[----:B------:R-:W-:-:S04]  /*2930*/  FADD.FTZ R175, R176, R175 ;  /* 0x000000afb0af7221 */ /* 0x000fc80000010000 */
[----:B------:R-:W1:Y:S01]  /*2940*/  MUFU.EX2 R180, R180 ;  /* 0x000000b400b47308 */ /* 0x000e620000000800 */
[----:B0-----:R-:W-:Y:S01]  /*2950*/  F2FP.F16.F32.PACK_AB R153, R182, R177 ;  /* 0x000000b1b699723e */ /* 0x001fe200000000ff */
[----:B------:R-:W-:Y:S01]  /*2960*/  FADD.FTZ R182, R177, R182 ;  /* 0x000000b6b1b67221 */ /* 0x000fe20000010000 */
[----:B------:R-:W-:-:S04]  /*2970*/  FADD.FTZ R178, R178, R175 ;  /* 0x000000afb2b27221 */ /* 0x000fc80000010000 */
[----:B------:R-:W-:Y:S01]  /*2980*/  FADD.FTZ R181, R181, R178 ;  /* 0x000000b2b5b57221 */ /* 0x000fe20000010000 */
[----:B------:R-:W-:Y:S08]  /*2990*/  MUFU.EX2 R6, R6 ;  /* 0x0000000600067308 */ /* 0x000ff00000000800 */
[----:B------:R-:W0:Y:S01]  /*29a0*/  MUFU.EX2 R191, R191 ;  /* 0x000000bf00bf7308 */ /* 0x000e220000000800 */
[----:B-1----:R-:W-:Y:S01]  /*29b0*/  F2FP.F16.F32.PACK_AB R155, R180, R179 ;  /* 0x000000b3b49b723e */ /* 0x002fe200000000ff */
[----:B------:R-:W-:-:S03]  /*29c0*/  FADD.FTZ R179, R179, R182 ;  /* 0x000000b6b3b37221 */ /* 0x000fc60000010000 */
[----:B------:R-:W-:Y:S01]  /*29d0*/  WARPGROUP.ARRIVE ;  /* 0x00000000000079c5 */ /* 0x000fe20000000000 */
[----:B------:R-:W-:Y:S02]  /*29e0*/  FADD.FTZ R180, R180, R179 ;  /* 0x000000b3b4b47221 */ /* 0x000fe40000010000 */
[----:B------:R-:W-:Y:S03]  /*29f0*/  MUFU.EX2 R8, R8 ;  /* 0x0000000800087308 */ /* 0x000fe60000000800 */
[----:B------:R-:W-:Y:S01]  /*2a00*/  HGMMA.64x256x16.F32 R24, R152, gdesc[UR4].tnspB, RZ, !UPT, gsb0 ;  /* 0x43e0000498187df0 */ /* 0x000fe2000c0008ff */
[----:B------:R-:W-:Y:S01]  /*2a10*/  UIADD3 UR6, UR11, 0x80, URZ ;  /* 0x000000800b067890 */ /* 0x000fe2000fffe03f */
[----:B------:R-:W-:-:S03]  /*2a20*/  UMOV UR7, 0x40000040 ;  /* 0x4000004000077882 */ /* 0x000fc60000000000 */
[----:B------:R-:W-:Y:S08]  /*2a30*/  MUFU.EX2 R11, R11 ;  /* 0x0000000b000b7308 */ /* 0x000ff00000000800 */
[----:B------:R-:W-:Y:S08]  /*2a40*/  MUFU.EX2 R5, R5 ;  /* 0x0000000500057308 */ /* 0x000ff00000000800 */
[----:B------:R-:W1:Y:S08]  /*2a50*/  MUFU.EX2 R192, R192 ;  /* 0x000000c000c07308 */ /* 0x000e700000000800 */
[----:B------:R-:W-:Y:S08]  /*2a60*/  MUFU.EX2 R7, R7 ;  /* 0x0000000700077308 */ /* 0x000ff00000000800 */
[----:B------:R-:W3:Y:S08]  /*2a70*/  MUFU.EX2 R194, R194 ;  /* 0x000000c200c27308 */ /* 0x000ef00000000800 */
[----:B------:R-:W-:Y:S08]  /*2a80*/  MUFU.EX2 R9, R9 ;  /* 0x0000000900097308 */ /* 0x000ff00000000800 */
[----:B------:R-:W4:Y:S08]  /*2a90*/  MUFU.EX2 R12, R12 ;  /* 0x0000000c000c7308 */ /* 0x000f300000000800 */
[----:B------:R-:W-:Y:S08]  /*2aa0*/  MUFU.EX2 R13, R13 ;  /* 0x0000000d000d7308 */ /* 0x000ff00000000800 */
[----:B------:R-:W-:Y:S08]  /*2ab0*/  MUFU.EX2 R20, R20 ;  /* 0x0000001400147308 */ /* 0x000ff00000000800 */
[----:B------:R-:W-:Y:S08]  /*2ac0*/  MUFU.EX2 R10, R10 ;  /* 0x0000000a000a7308 */ /* 0x000ff00000000800 */
[----:B------:R-:W5:Y:S08]  /*2ad0*/  MUFU.EX2 R15, R15 ;  /* 0x0000000f000f7308 */ /* 0x000f700000000800 */
[----:B------:R-:W-:Y:S08]  /*2ae0*/  MUFU.EX2 R14, R14 ;  /* 0x0000000e000e7308 */ /* 0x000ff00000000800 */
[----:B------:R-:W2:Y:S08]  /*2af0*/  MUFU.EX2 R21, R21 ;  /* 0x0000001500157308 */ /* 0x000eb00000000800 */
[----:B------:R-:W-:Y:S08]  /*2b00*/  MUFU.EX2 R23, R23 ;  /* 0x0000001700177308 */ /* 0x000ff00000000800 */
[----:B------:R-:W2:Y:S08]  /*2b10*/  MUFU.EX2 R156, R156 ;  /* 0x0000009c009c7308 */ /* 0x000eb00000000800 */
[----:B------:R-:W-:Y:S08]  /*2b20*/  MUFU.EX2 R157, R157 ;  /* 0x0000009d009d7308 */ /* 0x000ff00000000800 */
[----:B------:R-:W-:Y:S08]  /*2b30*/  MUFU.EX2 R160, R160 ;  /* 0x000000a000a07308 */ /* 0x000ff00000000800 */
[----:B------:R-:W-:Y:S08]  /*2b40*/  MUFU.EX2 R22, R22 ;  /* 0x0000001600167308 */ /* 0x000ff00000000800 */
[----:B------:R-:W2:Y:S08]  /*2b50*/  MUFU.EX2 R159, R159 ;  /* 0x0000009f009f7308 */ /* 0x000eb00000000800 */
        /* <DEDUP_REMOVED lines=14> */
[----:B------:R-:W-:Y:S01]  /*2c40*/  MUFU.EX2 R174, R174 ;  /* 0x000000ae00ae7308 */ /* 0x000fe20000000800 */
[----:B------:R-:W-:-:S02]  /*2c50*/  WARPGROUP.DEPBAR.LE gsb0, 0x0 ;  /* 0x00008000000079c5 */ /* 0x000fc40000010000 */
[----:B0-----:R-:W-:Y:S01]  /*2c60*/  F2FP.F16.F32.PACK_AB R152, R191, R6 ;  /* 0x00000006bf98723e */ /* 0x001fe200000000ff */
[----:B------:R-:W-:Y:S01]  /*2c70*/  FADD.FTZ R6, R6, R181 ;  /* 0x000000b506067221 */ /* 0x000fe20000010000 */
[----:B-1----:R-:W-:Y:S01]  /*2c80*/  F2FP.F16.F32.PACK_AB R153, R192, R5 ;  /* 0x00000005c099723e */ /* 0x002fe200000000ff */
[----:B------:R-:W-:Y:S01]  /*2c90*/  FADD.FTZ R5, R5, R180 ;  /* 0x000000b405057221 */ /* 0x000fe20000010000 */
[----:B------:R-:W-:Y:S01]  /*2ca0*/  F2FP.F16.F32.PACK_AB R154, R11, R8 ;  /* 0x000000080b9a723e */ /* 0x000fe200000000ff */
[----:B------:R-:W0:Y:S01]  /*2cb0*/  MUFU.EX2 R183, R183 ;  /* 0x000000b700b77308 */ /* 0x000e220000000800 */
[----:B---3--:R-:W-:Y:S01]  /*2cc0*/  F2FP.F16.F32.PACK_AB R155, R194, R7 ;  /* 0x00000007c29b723e */ /* 0x008fe200000000ff */
[----:B------:R-:W-:Y:S01]  /*2cd0*/  FADD.FTZ R191, R191, R6 ;  /* 0x00000006bfbf7221 */ /* 0x000fe20000010000 */
[----:B------:R-:W-:Y:S02]  /*2ce0*/  FADD.FTZ R192, R192, R5 ;  /* 0x00000005c0c07221 */ /* 0x000fe40000010000 */
[----:B------:R-:W-:Y:S01]  /*2cf0*/  WARPGROUP.ARRIVE ;  /* 0x00000000000079c5 */ /* 0x000fe20000000000 */
[----:B------:R-:W-:Y:S01]  /*2d00*/  FADD.FTZ R8, R8, R191 ;  /* 0x000000bf08087221 */ /* 0x000fe20000010000 */
[----:B------:R-:W-:Y:S01]  /*2d10*/  FADD.FTZ R7, R7, R192 ;  /* 0x000000c007077221 */ /* 0x000fe20000010000 */
[----:B------:R-:W-:Y:S02]  /*2d20*/  MUFU.EX2 R184, R184 ;  /* 0x000000b800b87308 */ /* 0x000fe40000000800 */
[----:B------:R-:W-:Y:S01]  /*2d30*/  FADD.FTZ R8, R11, R8 ;  /* 0x000000080b087221 */ /* 0x000fe20000010000 */
[----:B------:R-:W-:Y:S01]  /*2d40*/  HGMMA.64x256x16.F32 R24, R152, gdesc[UR4].tnspB, R24, gsb0 ;  /* 0x43e0000498187df0 */ /* 0x000fe20008000818 */
[----:B------:R-:W-:Y:S01]  /*2d50*/  UIADD3 UR6, UR11, 0x100, URZ ;  /* 0x000001000b067890 */ /* 0x000fe2000fffe03f */
[----:B------:R-:W-:Y:S01]  /*2d60*/  FADD.FTZ R7, R194, R7 ;  /* 0x00000007c2077221 */ /* 0x000fe20000010000 */
[----:B------:R-:W-:-:S02]  /*2d70*/  UMOV UR7, 0x40000040 ;  /* 0x4000004000077882 */ /* 0x000fc40000000000 */
[----:B------:R-:W1:Y:S01]  /*2d80*/  MUFU.EX2 R185, R185 ;  /* 0x000000b900b97308 */ /* 0x000e620000000800 */
[----:B------:R-:W-:Y:S02]  /*2d90*/  WARPGROUP.DEPBAR.LE gsb0, 0x0 ;  /* 0x00008000000079c5 */ /* 0x000fe40000010000 */
[----:B----4-:R-:W-:Y:S01]  /*2da0*/  F2FP.F16.F32.PACK_AB R152, R12, R9 ;  /* 0x000000090c98723e */ /* 0x010fe200000000ff */
[----:B------:R-:W-:Y:S01]  /*2db0*/  FADD.FTZ R9, R9, R8 ;  /* 0x0000000809097221 */ /* 0x000fe20000010000 */
[----:B-----5:R-:W-:Y:S01]  /*2dc0*/  F2FP.F16.F32.PACK_AB R153, R15, R10 ;  /* 0x0000000a0f99723e */ /* 0x020fe200000000ff */
[----:B------:R-:W-:Y:S01]  /*2dd0*/  FADD.FTZ R10, R10, R7 ;  /* 0x000000070a0a7221 */ /* 0x000fe20000010000 */
[----:B------:R-:W-:Y:S01]  /*2de0*/  F2FP.F16.F32.PACK_AB R154, R20, R13 ;  /* 0x0000000d149a723e */ /* 0x000fe200000000ff */
[----:B------:R-:W-:Y:S01]  /*2df0*/  FADD.FTZ R12, R12, R9 ;  /* 0x000000090c0c7221 */ /* 0x000fe20000010000 */
[----:B--2---:R-:W-:Y:S01]  /*2e00*/  F2FP.F16.F32.PACK_AB R155, R21, R14 ;  /* 0x0000000e159b723e */ /* 0x004fe200000000ff */
[----:B------:R-:W-:-:S02]  /*2e10*/  FADD.FTZ R15, R15, R10 ;  /* 0x0000000a0f0f7221 */ /* 0x000fc40000010000 */
[----:B------:R-:W-:Y:S01]  /*2e20*/  FADD.FTZ R13, R13, R12 ;  /* 0x0000000c0d0d7221 */ /* 0x000fe20000010000 */
[----:B------:R-:W-:Y:S01]  /*2e30*/  WARPGROUP.ARRIVE ;  /* 0x00000000000079c5 */ /* 0x000fe20000000000 */
[----:B------:R-:W-:Y:S02]  /*2e40*/  FADD.FTZ R14, R14, R15 ;  /* 0x0000000f0e0e7221 */ /* 0x000fe40000010000 */
[----:B------:R-:W-:Y:S02]  /*2e50*/  FADD.FTZ R20, R20, R13 ;  /* 0x0000000d14147221 */ /* 0x000fe40000010000 */
[----:B------:R-:W-:-:S05]  /*2e60*/  FADD.FTZ R21, R21, R14 ;  /* 0x0000000e15157221 */ /* 0x000fca0000010000 */
[----:B------:R-:W-:Y:S01]  /*2e70*/  HGMMA.64x256x16.F32 R24, R152, gdesc[UR4].tnspB, R24, gsb0 ;  /* 0x43e0000498187df0 */ /* 0x000fe20008000818 */
[----:B------:R-:W-:Y:S01]  /*2e80*/  UIADD3 UR6, UR11, 0x180, URZ ;  /* 0x000001800b067890 */ /* 0x000fe2000fffe03f */
[----:B------:R-:W-:Y:S01]  /*2e90*/  UMOV UR7, 0x40000040 ;  /* 0x4000004000077882 */ /* 0x000fe20000000000 */
[----:B------:R-:W-:Y:S02]  /*2ea0*/  WARPGROUP.DEPBAR.LE gsb0, 0x0 ;  /* 0x00008000000079c5 */ /* 0x000fe40000010000 */
[----:B------:R-:W-:Y:S01]  /*2eb0*/  F2FP.F16.F32.PACK_AB R152, R156, R23 ;  /* 0x000000179c98723e */ /* 0x000fe200000000ff */
[----:B------:R-:W-:Y:S01]  /*2ec0*/  FADD.FTZ R23, R23, R20 ;  /* 0x0000001417177221 */ /* 0x000fe20000010000 */
[----:B------:R-:W-:Y:S01]  /*2ed0*/  F2FP.F16.F32.PACK_AB R153, R159, R22 ;  /* 0x000000169f99723e */ /* 0x000fe200000000ff */
[----:B------:R-:W-:Y:S01]  /*2ee0*/  FADD.FTZ R22, R22, R21 ;  /* 0x0000001516167221 */ /* 0x000fe20000010000 */
[----:B------:R-:W-:Y:S01]  /*2ef0*/  F2FP.F16.F32.PACK_AB R154, R160, R157 ;  /* 0x0000009da09a723e */ /* 0x000fe200000000ff */
[----:B------:R-:W-:Y:S01]  /*2f00*/  FADD.FTZ R156, R156, R23 ;  /* 0x000000179c9c7221 */ /* 0x000fe20000010000 */
[----:B------:R-:W-:Y:S01]  /*2f10*/  F2FP.F16.F32.PACK_AB R155, R163, R158 ;  /* 0x0000009ea39b723e */ /* 0x000fe200000000ff */
[----:B------:R-:W-:-:S02]  /*2f20*/  FADD.FTZ R159, R159, R22 ;  /* 0x000000169f9f7221 */ /* 0x000fc40000010000 */
[----:B------:R-:W-:Y:S01]  /*2f30*/  FADD.FTZ R157, R157, R156 ;  /* 0x0000009c9d9d7221 */ /* 0x000fe20000010000 */
[----:B------:R-:W-:Y:S01]  /*2f40*/  WARPGROUP.ARRIVE ;  /* 0x00000000000079c5 */ /* 0x000fe20000000000 */
[----:B------:R-:W-:Y:S02]  /*2f50*/  FADD.FTZ R158, R158, R159 ;  /* 0x0000009f9e9e7221 */ /* 0x000fe40000010000 */
[----:B------:R-:W-:Y:S02]  /*2f60*/  FADD.FTZ R160, R160, R157 ;  /* 0x0000009da0a07221 */ /* 0x000fe40000010000 */
[----:B------:R-:W-:-:S08]  /*2f70*/  FADD.FTZ R163, R163, R158 ;  /* 0x0000009ea3a37221 */ /* 0x000fd00000010000 */
        /* <DEDUP_REMOVED lines=23> */
[----:B0-----:R-:W-:Y:S01]  /*30f0*/  F2FP.F16.F32.PACK_AB R153, R183, R174 ;  /* 0x000000aeb799723e */ /* 0x001fe200000000ff */
[----:B------:R-:W-:Y:S01]  /*3100*/  FADD.FTZ R174, R174, R173 ;  /* 0x000000adaeae7221 */ /* 0x000fe20000010000 */
[----:B------:R-:W-:Y:S01]  /*3110*/  F2FP.F16.F32.PACK_AB R154, R172, R169 ;  /* 0x000000a9ac9a723e */ /* 0x000fe200000000ff */
[----:B------:R-:W-:Y:S01]  /*3120*/  FADD.FTZ R170, R170, R165 ;  /* 0x000000a5aaaa7221 */ /* 0x000fe20000010000 */
[----:B-1----:R-:W-:Y:S01]  /*3130*/  F2FP.F16.F32.PACK_AB R155, R185, R184 ;  /* 0x000000b8b99b723e */ /* 0x002fe200000000ff */
[----:B------:R-:W-:-:S02]  /*3140*/  FADD.FTZ R183, R183, R174 ;  /* 0x000000aeb7b77221 */ /* 0x000fc40000010000 */
[----:B------:R-:W-:Y:S01]  /*3150*/  FADD.FTZ R5, R169, R170 ;  /* 0x000000aaa9057221 */ /* 0x000fe20000010000 */
[----:B------:R-:W-:Y:S01]  /*3160*/  WARPGROUP.ARRIVE ;  /* 0x00000000000079c5 */ /* 0x000fe20000000000 */
[----:B------:R-:W-:Y:S02]  /*3170*/  FADD.FTZ R184, R184, R183 ;  /* 0x000000b7b8b87221 */ /* 0x000fe40000010000 */
[----:B------:R-:W-:Y:S02]  /*3180*/  FADD.FTZ R5, R172, R5 ;  /* 0x00000005ac057221 */ /* 0x000fe40000010000 */
[----:B------:R-:W-:-:S08]  /*3190*/  FADD.FTZ R7, R185, R184 ;  /* 0x000000b8b9077221 */ /* 0x000fd00000010000 */
[----:B------:R-:W-:Y:S03]  /*31a0*/  HGMMA.64x256x16.F32 R24, R152, gdesc[UR4].tnspB, R24, gsb0 ;  /* 0x43e0000498187df0 */ /* 0x000fe60008000818 */
[----:B------:R-:W-:Y:S02]  /*31b0*/  WARPGROUP.DEPBAR.LE gsb0, 0x0 ;  /* 0x00008000000079c5 */ /* 0x000fe40000010000 */
[----:B------:R-:W-:Y:S05]  /*31c0*/  @!P0 BRA `(.L_x_201) ;  /* 0x0000000000048947 */ /* 0x000fea0003800000 */
[----:B------:R-:W-:Y:S01]  /*31d0*/  BPT.TRAP 0x1 ;  /* 0x000000040000795c */ /* 0x000fe20000300000 */
.L_x_201:
[----:B------:R-:W-:Y:S02]  /*31e0*/  UISETP.GE.AND UP0, UPT, UR47, 0x61, UPT ;  /* 0x000000612f00788c */ /* 0x000fe4000bf06270 */
[----:B------:R-:W-:-:S04]  /*31f0*/  UIADD3 UR27, UR27, 0x32460, URZ ;  /* 0x000324601b1b7890 */ /* 0x000fc8000fffe03f */
[----:B------:R-:W-:Y:S01]  /*3200*/  PLOP3.LUT P1, PT, PT, PT, UP0, 0x80, 0x0 ;  /* 0x000000000000781c */ /* 0x000fe20003f2f008 */
[----:B------:R-:W-:-:S09]  /*3210*/  UPRMT UR27, UR45, 0x654, UR27 ;  /* 0x000006542d1b7896 */ /* 0x000fd2000800001b */
[----:B------:R-:W-:Y:S03]  /*3220*/  SYNCS.ARRIVE.TRANS64.RED.A1T0 RZ, [UR27], RZ ;  /* 0x000000ffffff79a7 */ /* 0x000fe6000810041b */
[----:B------:R-:W-:Y:S05]  /*3230*/  @!P1 BRA `(.L_x_202) ;  /* 0x00000024001c9947 */ /* 0x000fea0003800000 */
[----:B------:R-:W-:Y:S01]  /*3240*/  IMAD.MOV.U32 R11, RZ, RZ, R4 ;  /* 0x000000ffff0b7224 */ /* 0x000fe200078e0004 */
[----:B------:R-:W-:Y:S01]  /*3250*/  UIADD3 UR46, UR46, -0x2, URZ ;  /* 0xfffffffe2e2e7890 */ /* 0x000fe2000fffe03f */
[----:B------:R-:W-:Y:S01]  /*3260*/  IMAD.MOV.U32 R6, RZ, RZ, R3 ;  /* 0x000000ffff067224 */ /* 0x000fe200078e0003 */
[----:B------:R-:W-:-:S10]  /*3270*/  ULDC UR27, c[0x0][0xa80] ;  /* 0x0002a000001b7ab9 */ /* 0x000fd40000000800 */
.L_x_213:
[----:B------:R-:W-:Y:S01]  /*3280*/  UIADD3 UR37, UR37, 0x1, URZ ;  /* 0x0000000125257890 */ /* 0x000fe2000fffe03f */
[----:B------:R-:W-:Y:S01]  /*3290*/  IMAD.U32 R0, RZ, RZ, UR46 ;  /* 0x0000002eff007e24 */ /* 0x000fe2000f8e00ff */
[----:B------:R-:W-:Y:S02]  /*32a0*/  UIADD3 UR46, UR46, -0x1, URZ ;  /* 0xffffffff2e2e7890 */ /* 0x000fe4000fffe03f */
[----:B------:R-:W-:Y:S02]  /*32b0*/  UISETP.NE.AND UP0, UPT, UR37, 0x2, UPT ;  /* 0x000000022500788c */ /* 0x000fe4000bf05270 */
[----:B------:R-:W-:Y:S02]  /*32c0*/  ISETP.GT.AND P1, PT, R0, RZ, PT ;  /* 0x000000ff0000720c */ /* 0x000fe40003f24270 */
[----:B------:R-:W-:Y:S02]  /*32d0*/  USEL UR6, URZ, 0x1, UP0 ;  /* 0x000000013f067887 */ /* 0x000fe40008000000 */
[----:B------:R-:W-:-:S02]  /*32e0*/  USEL UR37, UR37, URZ, UP0 ;  /* 0x0000003f25257287 */ /* 0x000fc40008000000 */
[----:B------:R-:W-:Y:S01]  /*32f0*/  ULOP3.LUT UR36, UR36, UR6, URZ, 0x3c, !UPT ;  /* 0x0000000624247292 */ /* 0x000fe2000f8e3c3f */
[----:B------:R-:W-:Y:S11]  /*3300*/  @!P0 BRA `(.L_x_203) ;  /* 0x0000000000048947 */ /* 0x000ff60003800000 */
[----:B------:R-:W-:Y:S01]  /*3310*/  BPT.TRAP 0x1 ;  /* 0x000000040000795c */ /* 0x000fe20000300000 */
.L_x_203:
[----:B------:R-:W0:Y:S01]  /*3320*/  S2UR UR29, SR_CgaCtaId ;  /* 0x00000000001d79c3 */ /* 0x000e220000008800 */
[----:B------:R-:W-:Y:S01]  /*3330*/  UMOV UR6, 0x400 ;  /* 0x0000040000067882 */ /* 0x000fe20000000000 */
[----:B------:R-:W-:-:S05]  /*3340*/  IMAD.U32 R0, RZ, RZ, UR36 ;  /* 0x00000024ff007e24 */ /* 0x000fca000f8e00ff */
[----:B------:R-:W-:Y:S01]  /*3350*/  SHF.L.U32 R0, R0, 0x1f, RZ ;  /* 0x0000001f00007819 */ /* 0x000fe200000006ff */
[----:B0-----:R-:W-:-:S04]  /*3360*/  ULEA UR20, UR29, UR6, 0x18 ;  /* 0x000000061d147291 */ /* 0x001fc8000f8ec03f */
[----:B------:R-:W-:-:S09]  /*3370*/  ULEA UR28, UR37, UR20, 0x3 ;  /* 0x00000014251c7291 */ /* 0x000fd2000f8e183f */
[----:B------:R0:W1:Y:S01]  /*3380*/  SYNCS.PHASECHK.TRANS64.TRYWAIT P2, [UR28+0x32430], R0 ;  /* 0x03243000ff0075a7 */ /* 0x000062000804015c */
[----:B------:R-:W-:Y:S05]  /*3390*/  @!P0 BRA `(.L_x_204) ;  /* 0x0000000000048947 */ /* 0x000fea0003800000 */
[----:B------:R-:W-:Y:S01]  /*33a0*/  BPT.TRAP 0x1 ;  /* 0x000000040000795c */ /* 0x000fe20000300000 */
.L_x_204:
[----:B-1----:R-:W-:Y:S05]  /*33b0*/  @P2 BRA `(.L_x_205) ;  /* 0x0000000000082947 */ /* 0x002fea0003800000 */
[----:B------:R-:W1:Y:S02]  /*33c0*/  SYNCS.PHASECHK.TRANS64.TRYWAIT P2, [UR28+0x32430], R0 ;  /* 0x03243000ff0075a7 */ /* 0x000e64000804015c */
[----:B-1----:R-:W-:Y:S05]  /*33d0*/  @!P2 BRA `(.L_x_206) ;  /* 0x0000009400e4a947 */ /* 0x002fea0003800000 */
.L_x_205:
[----:B------:R-:W-:Y:S01]  /*33e0*/  UIMAD UR6, UR37, 0x300, UR24 ;  /* 0x00000300250678a4 */ /* 0x000fe2000f8e0218 */
[----:B------:R-:W-:Y:S01]  /*33f0*/  WARPGROUP.ARRIVE ;  /* 0x00000000000079c5 */ /* 0x000fe20000000000 */
[----:B------:R-:W-:Y:S01]  /*3400*/  UMOV UR7, 0x40000040 ;  /* 0x4000004000077882 */ /* 0x000fe20000000000 */
[----:B------:R-:W-:Y:S01]  /*3410*/  UMOV UR11, 0x40000040 ;  /* 0x40000040000b7882 */ /* 0x000fe20000000000 */
[----:B------:R-:W-:Y:S02]  /*3420*/  UIADD3 UR10, UR6, 0x2, URZ ;  /* 0x00000002060a7890 */ /* 0x000fe4000fffe03f */
[----:B------:R-:W-:Y:S01]  /*3430*/  UIADD3 UR14, UR6, 0x4, URZ ;  /* 0x00000004060e7890 */ /* 0x000fe2000fffe03f */
[----:B------:R-:W-:Y:S02]  /*3440*/  UMOV UR15, 0x40000040 ;  /* 0x40000040000f7882 */ /* 0x000fe40000000000 */
[----:B------:R-:W-:Y:S01]  /*3450*/  HGMMA.64x96x16.F32 R152, gdesc[UR4], RZ, !UPT, gsb0 ;  /* 0x01600000049879f0 */ /* 0x000fe2000c0008ff */
[----:B------:R-:W-:Y:S01]  /*3460*/  UIADD3 UR18, UR6, 0x6, URZ ;  /* 0x0000000606127890 */ /* 0x000fe2000fffe03f */
        /* <DEDUP_REMOVED lines=11> */
[----:B------:R-:W-:Y:S05]  /*3520*/  @!P0 BRA `(.L_x_207) ;  /* 0x0000000000048947 */ /* 0x000fea0003800000 */
[----:B------:R-:W-:Y:S01]  /*3530*/  BPT.TRAP 0x1 ;  /* 0x000000040000795c */ /* 0x000fe20000300000 */
.L_x_207:
[----:B------:R2:W3:Y:S01]  /*3540*/  SYNCS.PHASECHK.TRANS64.TRYWAIT P2, [UR28+0x32450], R0 ;  /* 0x03245000ff0075a7 */ /* 0x0004e2000804015c */
[----:B------:R-:W-:Y:S05]  /*3550*/  @!P0 BRA `(.L_x_208) ;  /* 0x0000000000048947 */ /* 0x000fea0003800000 */
[----:B------:R-:W-:Y:S01]  /*3560*/  BPT.TRAP 0x1 ;  /* 0x000000040000795c */ /* 0x000fe20000300000 */
.L_x_208:
[----:B---3--:R-:W-:Y:S05]  /*3570*/  @P2 BRA `(.L_x_209) ;  /* 0x0000000000082947 */ /* 0x008fea0003800000 */
[----:B------:R-:W3:Y:S02]  /*3580*/  SYNCS.PHASECHK.TRANS64.TRYWAIT P2, [UR28+0x32450], R0 ;  /* 0x03245000ff0075a7 */ /* 0x000ee4000804015c */
[----:B---3--:R-:W-:Y:S05]  /*3590*/  @!P2 BRA `(.L_x_210) ;  /* 0x00000094008ca947 */ /* 0x008fea0003800000 */
.L_x_209:
[----:B------:R-:W-:Y:S01]  /*35a0*/  ULEA UR20, UR42, UR20, 0xd ;  /* 0x000000142a147291 */ /* 0x000fe2000f8e683f */
[----:B------:R-:W-:Y:S01]  /*35b0*/  WARPGROUP.ARRIVE ;  /* 0x00000000000079c5 */ /* 0x000fe20000000000 */
[----:B------:R-:W-:-:S05]  /*35c0*/  UIMAD UR7, UR37, 0xc00, UR25 ;  /* 0x00000c00250778a4 */ /* 0x000fca000f8e0219 */
[----:B------:R-:W3:Y:S01]  /*35d0*/  S2R R21, SR_TID.X ;  /* 0x0000000000157919 */ /* 0x000ee20000002100 */
[----:B------:R-:W-:Y:S01]  /*35e0*/  UIADD3 UR20, UR20, 0x22400, URZ ;  /* 0x0002240014147890 */ /* 0x000fe2000fffe03f */
[----:B------:R-:W-:Y:S01]  /*35f0*/  UMOV UR23, 0x40000040 ;  /* 0x4000004000177882 */ /* 0x000fe20000000000 */
[----:B------:R-:W-:Y:S02]  /*3600*/  UMOV UR21, 0x40000040 ;  /* 0x4000004000157882 */ /* 0x000fe40000000000 */
[----:B------:R-:W-:Y:S01]  /*3610*/  USHF.R.U32.HI UR20, URZ, 0x4, UR20 ;  /* 0x000000043f147899 */ /* 0x000fe20008011614 */
[----:B------:R-:W-:-:S03]  /*3620*/  UMOV UR22, UR7 ;  /* 0x0000000700167c82 */ /* 0x000fc60008000000 */
[----:B------:R-:W-:-:S04]  /*3630*/  ULOP3.LUT UR6, UR20, 0x3fff, URZ, 0xc0, !UPT ;  /* 0x00003fff14067892 */ /* 0x000fc8000f8ec03f */
[----:B------:R-:W-:-:S07]  /*3640*/  ULOP3.LUT UR6, UR6, 0x10000, URZ, 0xfc, !UPT ;  /* 0x0001000006067892 */ /* 0x000fce000f8efc3f */
[----:B------:R-:W-:Y:S02]  /*3650*/  UMOV UR20, UR6 ;  /* 0x0000000600147c82 */ /* 0x000fe40008000000 */
[----:B------:R-:W-:Y:S01]  /*3660*/  HGMMA.64x96x16.F32 R152, gdesc[UR20], R152, gsb0 ;  /* 0x01600000149879f0 */ /* 0x000fe20008000898 */
[----:B------:R-:W-:Y:S02]  /*3670*/  UIADD3 UR22, UR7, 0x2, URZ ;  /* 0x0000000207167890 */ /* 0x000fe4000fffe03f */
[----:B------:R-:W-:Y:S01]  /*3680*/  UIADD3 UR20, UR6, 0x2, URZ ;  /* 0x0000000206147890 */ /* 0x000fe2000fffe03f */
[----:B------:R-:W-:Y:S01]  /*3690*/  UMOV UR23, 0x40000040 ;  /* 0x4000004000177882 */ /* 0x000fe20000000000 */
[----:B------:R-:W-:Y:S01]  /*36a0*/  UMOV UR21, 0x40000040 ;  /* 0x4000004000157882 */ /* 0x000fe20000000000 */
[----:B---3--:R-:W-:-:S04]  /*36b0*/  SHF.R.U32.HI R21, RZ, 0x7, R21 ;  /* 0x00000007ff157819 */ /* 0x008fc80000011615 */
[----:B012---:R-:W-:Y:S01]  /*36c0*/  IADD3 R0, -R21, 0xb, RZ ;  /* 0x0000000b15007810 */ /* 0x007fe20007ffe1ff */
        /* <DEDUP_REMOVED lines=105> */
.L_x_211:
[----:B------:R-:W-:Y:S01]  /*3d60*/  FMNMX.FTZ R4, R152, R6, !PT ;  /* 0x0000000698047209 */ /* 0x000fe20007810000 */
[----:B------:R-:W-:Y:S01]  /*3d70*/  UIADD3 UR6, UR28, 0x32440, URZ ;  /* 0x000324401c067890 */ /* 0x000fe2000fffe03f */
[----:B------:R-:W-:Y:S01]  /*3d80*/  VIADD R23, R21, 0x8 ;  /* 0x0000000815177836 */ /* 0x000fe20000000000 */
[----:B------:R-:W-:Y:S01]  /*3d90*/  UMOV UR10, UR27 ;  /* 0x0000001b000a7c82 */ /* 0x000fe20008000000 */
[----:B------:R-:W-:Y:S01]  /*3da0*/  FMNMX.FTZ R3, R153, R4, !PT ;  /* 0x0000000499037209 */ /* 0x000fe20007810000 */
[----:B------:R-:W-:Y:S02]  /*3db0*/  UPRMT UR6, UR29, 0x654, UR6 ;  /* 0x000006541d067896 */ /* 0x000fe40008000006 */
[----:B------:R-:W-:Y:S01]  /*3dc0*/  UIMAD UR11, UR37, 0xc00, UR26 ;  /* 0x00000c00250b78a4 */ /* 0x000fe2000f8e021a */
[----:B------:R-:W-:Y:S01]  /*3dd0*/  FMNMX.FTZ R4, R156, R3, !PT ;  /* 0x000000039c047209 */ /* 0x000fe20007810000 */
[----:B------:R-:W-:-:S03]  /*3de0*/  UMOV UR7, 0x40000040 ;  /* 0x4000004000077882 */ /* 0x000fc60000000000 */
[----:B------:R-:W-:Y:S02]  /*3df0*/  FMNMX.FTZ R3, R157, R4, !PT ;  /* 0x000000049d037209 */ /* 0x000fe40007810000 */
[----:B------:R-:W-:Y:S01]  /*3e00*/  SYNCS.ARRIVE.TRANS64.RED.A1T0 RZ, [UR6], RZ ;  /* 0x000000ffffff79a7 */ /* 0x000fe20008100406 */
[----:B------:R-:W-:Y:S01]  /*3e10*/  UMOV UR6, UR11 ;  /* 0x0000000b00067c82 */ /* 0x000fe20008000000 */
[----:B------:R-:W-:-:S04]  /*3e20*/  FMNMX.FTZ R4, R160, R3, !PT ;  /* 0x00000003a0047209 */ /* 0x000fc80007810000 */
[----:B------:R-:W-:Y:S02]  /*3e30*/  FMNMX.FTZ R3, R161, R4, !PT ;  /* 0x00000004a1037209 */ /* 0x000fe40007810000 */
[----:B------:R-:W-:Y:S02]  /*3e40*/  FMNMX.FTZ R4, R154, R11, !PT ;  /* 0x0000000b9a047209 */ /* 0x000fe40007810000 */
[----:B------:R-:W-:Y:S02]  /*3e50*/  FMNMX.FTZ R8, R164, R3, !PT ;  /* 0x00000003a4087209 */ /* 0x000fe40007810000 */
[----:B------:R-:W-:Y:S02]  /*3e60*/  FMNMX.FTZ R3, R155, R4, !PT ;  /* 0x000000049b037209 */ /* 0x000fe40007810000 */
[----:B------:R-:W-:Y:S02]  /*3e70*/  FMNMX.FTZ R9, R165, R8, !PT ;  /* 0x00000008a5097209 */ /* 0x000fe40007810000 */
[----:B------:R-:W-:-:S02]  /*3e80*/  FMNMX.FTZ R4, R158, R3, !PT ;  /* 0x000000039e047209 */ /* 0x000fc40007810000 */
        /* <DEDUP_REMOVED lines=31> */
[----:B------:R-:W-:-:S03]  /*4080*/  FMNMX.FTZ R4, R190, R3, !PT ;  /* 0x00000003be047209 */ /* 0x000fc60007810000 */
[----:B------:R-:W1:Y:S01]  /*4090*/  SHFL.BFLY PT, R9, R8, 0x2, 0x1f ;  /* 0x0c401f0008097f89 */ /* 0x000e6200000e0000 */
[----:B------:R-:W-:-:S04]  /*40a0*/  FMNMX.FTZ R3, R191, R4, !PT ;  /* 0x00000004bf037209 */ /* 0x000fc80007810000 */
[----:B------:R-:W-:-:S04]  /*40b0*/  FMNMX.FTZ R4, R194, R3, !PT ;  /* 0x00000003c2047209 */ /* 0x000fc80007810000 */
[----:B------:R-:W-:-:S04]  /*40c0*/  FMNMX.FTZ R3, R195, R4, !PT ;  /* 0x00000004c3037209 */ /* 0x000fc80007810000 */
[----:B------:R-:W-:-:S04]  /*40d0*/  FMNMX.FTZ R4, R198, R3, !PT ;  /* 0x00000003c6047209 */ /* 0x000fc80007810000 */
[----:B------:R-:W-:Y:S02]  /*40e0*/  FMNMX.FTZ R4, R199, R4, !PT ;  /* 0x00000004c7047209 */ /* 0x000fe40007810000 */
[----:B-1----:R-:W-:-:S03]  /*40f0*/  FMNMX.FTZ R10, R8, R9, !PT ;  /* 0x00000009080a7209 */ /* 0x002fc60007810000 */
[----:B------:R-:W1:Y:S04]  /*4100*/  SHFL.BFLY PT, R9, R4, 0x2, 0x1f ;  /* 0x0c401f0004097f89 */ /* 0x000e6800000e0000 */
[----:B------:R-:W2:Y:S01]  /*4110*/  SHFL.BFLY PT, R3, R10, 0x1, 0x1f ;  /* 0x0c201f000a037f89 */ /* 0x000ea200000e0000 */
[----:B-1----:R-:W-:Y:S02]  /*4120*/  FMNMX.FTZ R12, R4, R9, !PT ;  /* 0x00000009040c7209 */ /* 0x002fe40007810000 */
[----:B--2---:R-:W-:-:S03]  /*4130*/  FMNMX.FTZ R3, R10, R3, !PT ;  /* 0x000000030a037209 */ /* 0x004fc60007810000 */
[----:B------:R-:W1:Y:S02]  /*4140*/  SHFL.BFLY PT, R15, R12, 0x1, 0x1f ;  /* 0x0c201f000c0f7f89 */ /* 0x000e6400000e0000 */
[C---:B------:R-:W-:Y:S01]  /*4150*/  FADD.FTZ R6, -R3.reuse, R6 ;  /* 0x0000000603067221 */ /* 0x040fe20000010100 */
[----:B------:R-:W-:Y:S01]  /*4160*/  FMUL.FTZ R13, R3, UR10 ;  /* 0x0000000a030d7c20 */ /* 0x000fe20008410000 */
[----:B------:R2:W-:Y:S02]  /*4170*/  BAR.SYNC.DEFER_BLOCKING R23, 0x100 ;  /* 0x000400170000751d */ /* 0x0005e40000010000 */
[----:B------:R-:W-:Y:S01]  /*4180*/  FMUL.FTZ R6, R6, UR10 ;  /* 0x0000000a06067c20 */ /* 0x000fe20008410000 */
[--C-:B------:R-:W-:Y:S01]  /*4190*/  FFMA.FTZ R9, R152, UR10, -R13.reuse ;  /* 0x0000000a98097c23 */ /* 0x100fe2000801080d */
[--C-:B------:R-:W-:Y:S01]  /*41a0*/  FFMA.FTZ R8, R153, UR10, -R13.reuse ;  /* 0x0000000a99087c23 */ /* 0x100fe2000801080d */
[--C-:B------:R-:W-:Y:S01]  /*41b0*/  FFMA.FTZ R10, R156, UR10, -R13.reuse ;  /* 0x0000000a9c0a7c23 */ /* 0x100fe2000801080d */
[--C-:B------:R-:W-:Y:S01]  /*41c0*/  FFMA.FTZ R157, R157, UR10, -R13.reuse ;  /* 0x0000000a9d9d7c23 */ /* 0x100fe2000801080d */
[--C-:B------:R-:W-:Y:S01]  /*41d0*/  FFMA.FTZ R156, R161, UR10, -R13.reuse ;  /* 0x0000000aa19c7c23 */ /* 0x100fe2000801080d */
[----:B------:R-:W3:Y:S01]  /*41e0*/  MUFU.EX2 R6, R6 ;  /* 0x0000000600067308 */ /* 0x000ee20000000800 */
[----:B--2---:R-:W-:-:S07]  /*41f0*/  FFMA.FTZ R23, R160, UR10, -R13 ;  /* 0x0000000aa0177c23 */ /* 0x004fce000801080d */
[----:B------:R-:W-:Y:S01]  /*4200*/  MUFU.EX2 R9, R9 ;  /* 0x0000000900097308 */ /* 0x000fe20000000800 */
[----:B-1----:R-:W-:-:S05]  /*4210*/  FMNMX.FTZ R4, R12, R15, !PT ;  /* 0x0000000f0c047209 */ /* 0x002fca0007810000 */
[C---:B------:R-:W-:Y:S01]  /*4220*/  FADD.FTZ R12, -R4.reuse, R11 ;  /* 0x0000000b040c7221 */ /* 0x040fe20000010100 */
[----:B------:R-:W-:Y:S01]  /*4230*/  FMUL.FTZ R22, R4, UR10 ;  /* 0x0000000a04167c20 */ /* 0x000fe20008410000 */
[----:B------:R-:W-:Y:S01]  /*4240*/  MUFU.EX2 R8, R8 ;  /* 0x0000000800087308 */ /* 0x000fe20000000800 */
[-C--:B---3--:R-:W-:Y:S01]  /*4250*/  FMUL.FTZ R24, R24, R6.reuse ;  /* 0x0000000618187220 */ /* 0x088fe20000410000 */
[----:B------:R-:W-:Y:S01]  /*4260*/  FMUL.FTZ R12, R12, UR10 ;  /* 0x0000000a0c0c7c20 */ /* 0x000fe20008410000 */
[--C-:B------:R-:W-:Y:S01]  /*4270*/  FFMA.FTZ R15, R154, UR10, -R22.reuse ;  /* 0x0000000a9a0f7c23 */ /* 0x100fe20008010816 */
[--C-:B------:R-:W-:Y:S01]  /*4280*/  FFMA.FTZ R14, R155, UR10, -R22.reuse ;  /* 0x0000000a9b0e7c23 */ /* 0x100fe20008010816 */
[--C-:B------:R-:W-:Y:S01]  /*4290*/  FFMA.FTZ R20, R158, UR10, -R22.reuse ;  /* 0x0000000a9e147c23 */ /* 0x100fe20008010816 */
[--C-:B------:R-:W-:Y:S01]  /*42a0*/  FFMA.FTZ R21, R159, UR10, -R22.reuse ;  /* 0x0000000a9f157c23 */ /* 0x100fe20008010816 */
[-C--:B------:R-:W-:Y:S01]  /*42b0*/  FMUL.FTZ R25, R25, R6.reuse ;  /* 0x0000000619197220 */ /* 0x080fe20000410000 */
[----:B------:R-:W1:Y:S01]  /*42c0*/  MUFU.EX2 R12, R12 ;  /* 0x0000000c000c7308 */ /* 0x000e620000000800 */
        /* <DEDUP_REMOVED lines=15> */
[----:B------:R-:W2:Y:S01]  /*43c0*/  MUFU.EX2 R11, R157 ;  /* 0x0000009d000b7308 */ /* 0x000ea20000000800 */
        /* <DEDUP_REMOVED lines=15> */
[----:B------:R-:W3:Y:S01]  /*44c0*/  MUFU.EX2 R14, R14 ;  /* 0x0000000e000e7308 */ /* 0x000ee20000000800 */
        /* <DEDUP_REMOVED lines=15> */
[----:B------:R-:W4:Y:S01]  /*45c0*/  MUFU.EX2 R21, R21 ;  /* 0x0000001500157308 */ /* 0x000f220000000800 */
        /* <DEDUP_REMOVED lines=20> */
[-C--:B-1----:R-:W-:Y:S01]  /*4710*/  FMUL.FTZ R26, R26, R12.reuse ;  /* 0x0000000c1a1a7220 */ /* 0x082fe20000410000 */
        /* <DEDUP_REMOVED lines=63> */
[----:B------:R-:W-:Y:S01]  /*4b10*/  F2FP.F16.F32.PACK_AB R152, R8, R9 ;  /* 0x000000090898723e */ /* 0x000fe200000000ff */
[--C-:B------:R-:W-:Y:S01]  /*4b20*/  FFMA.FTZ R159, R162, UR10, -R22.reuse ;  /* 0x0000000aa29f7c23 */ /* 0x100fe20008010816 */
[----:B--2---:R-:W-:Y:S01]  /*4b30*/  F2FP.F16.F32.PACK_AB R154, R11, R10 ;  /* 0x0000000a0b9a723e */ /* 0x004fe200000000ff */
[--C-:B------:R-:W-:Y:S01]  /*4b40*/  FFMA.FTZ R157, R164, UR10, -R13.reuse ;  /* 0x0000000aa49d7c23 */ /* 0x100fe2000801080d */
[----:B---3--:R-:W-:Y:S01]  /*4b50*/  F2FP.F16.F32.PACK_AB R153, R14, R15 ;  /* 0x0000000f0e99723e */ /* 0x008fe200000000ff */
[--C-:B------:R-:W-:Y:S01]  /*4b60*/  FFMA.FTZ R158, R165, UR10, -R13.reuse ;  /* 0x0000000aa59e7c23 */ /* 0x100fe2000801080d */
[----:B----4-:R-:W-:Y:S01]  /*4b70*/  F2FP.F16.F32.PACK_AB R155, R21, R20 ;  /* 0x00000014159b723e */ /* 0x010fe200000000ff */
[--C-:B------:R-:W-:Y:S01]  /*4b80*/  FFMA.FTZ R160, R163, UR10, -R22.reuse ;  /* 0x0000000aa3a07c23 */ /* 0x100fe20008010816 */
[--C-:B------:R-:W-:Y:S01]  /*4b90*/  FFMA.FTZ R161, R166, UR10, -R22.reuse ;  /* 0x0000000aa6a17c23 */ /* 0x100fe20008010816 */
[--C-:B------:R-:W-:Y:S01]  /*4ba0*/  FFMA.FTZ R162, R167, UR10, -R22.reuse ;  /* 0x0000000aa7a27c23 */ /* 0x100fe20008010816 */
[----:B------:R-:W-:Y:S01]  /*4bb0*/  WARPGROUP.ARRIVE ;  /* 0x00000000000079c5 */ /* 0x000fe20000000000 */
[----:B------:R-:W-:Y:S01]  /*4bc0*/  MUFU.EX2 R23, R23 ;  /* 0x0000001700177308 */ /* 0x000fe20000000800 */
[--C-:B------:R-:W-:Y:S01]  /*4bd0*/  FFMA.FTZ R163, R168, UR10, -R13.reuse ;  /* 0x0000000aa8a37c23 */ /* 0x100fe2000801080d */
[--C-:B------:R-:W-:Y:S01]  /*4be0*/  FFMA.FTZ R164, R169, UR10, -R13.reuse ;  /* 0x0000000aa9a47c23 */ /* 0x100fe2000801080d */
[--C-:B------:R-:W-:Y:S01]  /*4bf0*/  FFMA.FTZ R167, R170, UR10, -R22.reuse ;  /* 0x0000000aaaa77c23 */ /* 0x100fe20008010816 */
[--C-:B------:R-:W-:Y:S01]  /*4c00*/  FFMA.FTZ R165, R172, UR10, -R13.reuse ;  /* 0x0000000aaca57c23 */ /* 0x100fe2000801080d */
[----:B------:R-:W-:Y:S01]  /*4c10*/  HGMMA.64x256x16.F32 R24, R152, gdesc[UR4].tnspB, R24, gsb0 ;  /* 0x43e0000498187df0 */ /* 0x000fe20008000818 */
[----:B------:R-:W-:Y:S01]  /*4c20*/  UIADD3 UR6, UR11, 0x80, URZ ;  /* 0x000000800b067890 */ /* 0x000fe2000fffe03f */
[--C-:B------:R-:W-:Y:S01]  /*4c30*/  FFMA.FTZ R166, R173, UR10, -R13.reuse ;  /* 0x0000000aada67c23 */ /* 0x100fe2000801080d */
[----:B------:R-:W1:Y:S01]  /*4c40*/  MUFU.EX2 R156, R156 ;  /* 0x0000009c009c7308 */ /* 0x000e620000000800 */
[----:B------:R-:W-:Y:S01]  /*4c50*/  UMOV UR7, 0x40000040 ;  /* 0x4000004000077882 */ /* 0x000fe20000000000 */
[--C-:B------:R-:W-:Y:S01]  /*4c60*/  FFMA.FTZ R168, R171, UR10, -R22.reuse ;  /* 0x0000000aaba87c23 */ /* 0x100fe20008010816 */
[--C-:B------:R-:W-:Y:S01]  /*4c70*/  FFMA.FTZ R169, R174, UR10, -R22.reuse ;  /* 0x0000000aaea97c23 */ /* 0x100fe20008010816 */
[--C-:B------:R-:W-:Y:S01]  /*4c80*/  FFMA.FTZ R170, R175, UR10, -R22.reuse ;  /* 0x0000000aafaa7c23 */ /* 0x100fe20008010816 */
[--C-:B------:R-:W-:Y:S01]  /*4c90*/  FFMA.FTZ R171, R176, UR10, -R13.reuse ;  /* 0x0000000ab0ab7c23 */ /* 0x100fe2000801080d */
[--C-:B------:R-:W-:Y:S01]  /*4ca0*/  FFMA.FTZ R172, R177, UR10, -R13.reuse ;  /* 0x0000000ab1ac7c23 */ /* 0x100fe2000801080d */
[--C-:B------:R-:W-:Y:S01]  /*4cb0*/  FFMA.FTZ R175, R178, UR10, -R22.reuse ;  /* 0x0000000ab2af7c23 */ /* 0x100fe20008010816 */
[----:B------:R-:W-:Y:S01]  /*4cc0*/  MUFU.EX2 R157, R157 ;  /* 0x0000009d009d7308 */ /* 0x000fe20000000800 */
        /* <DEDUP_REMOVED lines=18> */
[----:B------:R-:W-:Y:S01]  /*4df0*/  FFMA.FTZ R190, R197, UR10, -R13 ;  /* 0x0000000ac5be7c23 */ /* 0x000fe2000801080d */
[--C-:B------:R-:W-:Y:S01]  /*4e00*/  FFMA.FTZ R13, R194, UR10, -R22.reuse ;  /* 0x0000000ac20d7c23 */ /* 0x100fe20008010816 */
[--C-:B------:R-:W-:Y:S01]  /*4e10*/  FFMA.FTZ R192, R195, UR10, -R22.reuse ;  /* 0x0000000ac3c07c23 */ /* 0x100fe20008010816 */
[--C-:B------:R-:W-:Y:S01]  /*4e20*/  FFMA.FTZ R191, R198, UR10, -R22.reuse ;  /* 0x0000000ac6bf7c23 */ /* 0x100fe20008010816 */
[----:B------:R-:W-:Y:S01]  /*4e30*/  FFMA.FTZ R22, R199, UR10, -R22 ;  /* 0x0000000ac7167c23 */ /* 0x000fe20008010816 */
[----:B------:R-:W2:Y:S01]  /*4e40*/  MUFU.EX2 R160, R160 ;  /* 0x000000a000a07308 */ /* 0x000ea20000000800 */
[----:B------:R-:W-:Y:S01]  /*4e50*/  FFMA.FTZ R5, R6, R5, R9 ;  /* 0x0000000506057223 */ /* 0x000fe20000010009 */
[----:B------:R-:W-:-:S03]  /*4e60*/  FFMA.FTZ R7, R12, R7, R15 ;  /* 0x000000070c077223 */ /* 0x000fc6000001000f */
[----:B------:R-:W-:Y:S01]  /*4e70*/  FADD.FTZ R5, R8, R5 ;  /* 0x0000000508057221 */ /* 0x000fe20000010000 */
[----:B------:R-:W-:Y:S02]  /*4e80*/  FADD.FTZ R7, R14, R7 ;  /* 0x000000070e077221 */ /* 0x000fe40000010000 */
[----:B------:R-:W-:Y:S01]  /*4e90*/  MUFU.EX2 R161, R161 ;  /* 0x000000a100a17308 */ /* 0x000fe20000000800 */
[----:B------:R-:W-:Y:S01]  /*4ea0*/  FADD.FTZ R10, R10, R5 ;  /* 0x000000050a0a7221 */ /* 0x000fe20000010000 */
[----:B------:R-:W-:-:S03]  /*4eb0*/  FADD.FTZ R20, R20, R7 ;  /* 0x0000000714147221 */ /* 0x000fc60000010000 */
[----:B------:R-:W-:Y:S01]  /*4ec0*/  FADD.FTZ R10, R11, R10 ;  /* 0x0000000a0b0a7221 */ /* 0x000fe20000010000 */
[----:B------:R-:W-:Y:S02]  /*4ed0*/  FADD.FTZ R20, R21, R20 ;  /* 0x0000001415147221 */ /* 0x000fe40000010000 */
        /* <DEDUP_REMOVED lines=8> */
[----:B------:R-:W0:Y:S08]  /*4f60*/  MUFU.EX2 R170, R170 ;  /* 0x000000aa00aa7308 */ /* 0x000e300000000800 */
[----:B------:R-:W-:Y:S08]  /*4f70*/  MUFU.EX2 R171, R171 ;  /* 0x000000ab00ab7308 */ /* 0x000ff00000000800 */
[----:B------:R-:W0:Y:S08]  /*4f80*/  MUFU.EX2 R172, R172 ;  /* 0x000000ac00ac7308 */ /* 0x000e300000000800 */
[----:B------:R-:W-:Y:S08]  /*4f90*/  MUFU.EX2 R173, R173 ;  /* 0x000000ad00ad7308 */ /* 0x000ff00000000800 */
[----:B------:R-:W-:Y:S08]  /*4fa0*/  MUFU.EX2 R174, R174 ;  /* 0x000000ae00ae7308 */ /* 0x000ff00000000800 */
[----:B------:R-:W-:Y:S08]  /*4fb0*/  MUFU.EX2 R175, R175 ;  /* 0x000000af00af7308 */ /* 0x000ff00000000800 */
[----:B------:R-:W0:Y:S08]  /*4fc0*/  MUFU.EX2 R176, R176 ;  /* 0x000000b000b07308 */ /* 0x000e300000000800 */
        /* <DEDUP_REMOVED lines=12> */
[----:B------:R-:W-:Y:S01]  /*5090*/  MUFU.EX2 R189, R189 ;  /* 0x000000bd00bd7308 */ /* 0x000fe20000000800 */
[----:B------:R-:W-:-:S02]  /*50a0*/  WARPGROUP.DEPBAR.LE gsb0, 0x0 ;  /* 0x00008000000079c5 */ /* 0x000fc40000010000 */
[----:B-1----:R-:W-:Y:S01]  /*50b0*/  F2FP.F16.F32.PACK_AB R152, R156, R23 ;  /* 0x000000179c98723e */ /* 0x002fe200000000ff */
[----:B------:R-:W-:Y:S01]  /*50c0*/  FADD.FTZ R23, R23, R10 ;  /* 0x0000000a17177221 */ /* 0x000fe20000010000 */
[----:B--2---:R-:W-:-:S03]  /*50d0*/  F2FP.F16.F32.PACK_AB R153, R160, R159 ;  /* 0x0000009fa099723e */ /* 0x004fc600000000ff */
[----:B------:R-:W-:Y:S01]  /*50e0*/  MUFU.EX2 R190, R190 ;  /* 0x000000be00be7308 */ /* 0x000fe20000000800 */
[----:B------:R-:W-:Y:S01]  /*50f0*/  F2FP.F16.F32.PACK_AB R154, R158, R157 ;  /* 0x0000009d9e9a723e */ /* 0x000fe200000000ff */
[----:B------:R-:W-:Y:S01]  /*5100*/  FADD.FTZ R159, R159, R20 ;  /* 0x000000149f9f7221 */ /* 0x000fe20000010000 */
[----:B---3--:R-:W-:Y:S01]  /*5110*/  F2FP.F16.F32.PACK_AB R155, R162, R161 ;  /* 0x000000a1a29b723e */ /* 0x008fe200000000ff */
[----:B------:R-:W-:Y:S02]  /*5120*/  FADD.FTZ R156, R156, R23 ;  /* 0x000000179c9c7221 */ /* 0x000fe40000010000 */
[----:B------:R-:W-:Y:S01]  /*5130*/  FADD.FTZ R160, R160, R159 ;  /* 0x0000009fa0a07221 */ /* 0x000fe20000010000 */
[----:B------:R-:W-:Y:S01]  /*5140*/  WARPGROUP.ARRIVE ;  /* 0x00000000000079c5 */ /* 0x000fe20000000000 */
[----:B------:R-:W-:Y:S01]  /*5150*/  MUFU.EX2 R13, R13 ;  /* 0x0000000d000d7308 */ /* 0x000fe20000000800 */
[----:B------:R-:W-:Y:S01]  /*5160*/  FADD.FTZ R157, R157, R156 ;  /* 0x0000009c9d9d7221 */ /* 0x000fe20000010000 */
[----:B------:R-:W-:-:S03]  /*5170*/  FADD.FTZ R161, R161, R160 ;  /* 0x000000a0a1a17221 */ /* 0x000fc60000010000 */
[----:B------:R-:W-:Y:S01]  /*5180*/  HGMMA.64x256x16.F32 R24, R152, gdesc[UR4].tnspB, R24, gsb0 ;  /* 0x43e0000498187df0 */ /* 0x000fe20008000818 */
[----:B------:R-:W-:Y:S01]  /*5190*/  UIADD3 UR6, UR11, 0x100, URZ ;  /* 0x000001000b067890 */ /* 0x000fe2000fffe03f */
[----:B------:R-:W-:Y:S01]  /*51a0*/  FADD.FTZ R158, R158, R157 ;  /* 0x0000009d9e9e7221 */ /* 0x000fe20000010000 */
[----:B------:R-:W-:Y:S01]  /*51b0*/  UMOV UR7, 0x40000040 ;  /* 0x4000004000077882 */ /* 0x000fe20000000000 */
[----:B------:R-:W1:Y:S01]  /*51c0*/  MUFU.EX2 R192, R192 ;  /* 0x000000c000c07308 */ /* 0x000e620000000800 */
[----:B------:R-:W-:-:S07]  /*51d0*/  FADD.FTZ R162, R162, R161 ;  /* 0x000000a1a2a27221 */ /* 0x000fce0000010000 */
[----:B------:R-:W-:Y:S08]  /*51e0*/  MUFU.EX2 R191, R191 ;  /* 0x000000bf00bf7308 */ /* 0x000ff00000000800 */
[----:B------:R-:W2:Y:S01]  /*51f0*/  MUFU.EX2 R22, R22 ;  /* 0x0000001600167308 */ /* 0x000ea20000000800 */
[----:B------:R-:W-:Y:S02]  /*5200*/  WARPGROUP.DEPBAR.LE gsb0, 0x0 ;  /* 0x00008000000079c5 */ /* 0x000fe40000010000 */
[----:B----4-:R-:W-:Y:S01]  /*5210*/  F2FP.F16.F32.PACK_AB R152, R164, R163 ;  /* 0x000000a3a498723e */ /* 0x010fe200000000ff */
[----:B------:R-:W-:Y:S01]  /*5220*/  FADD.FTZ R163, R163, R158 ;  /* 0x0000009ea3a37221 */ /* 0x000fe20000010000 */
[----:B-----5:R-:W-:Y:S01]  /*5230*/  F2FP.F16.F32.PACK_AB R153, R168, R167 ;  /* 0x000000a7a899723e */ /* 0x020fe200000000ff */
[----:B------:R-:W-:Y:S01]  /*5240*/  FADD.FTZ R167, R167, R162 ;  /* 0x000000a2a7a77221 */ /* 0x000fe20000010000 */
[----:B------:R-:W-:Y:S01]  /*5250*/  F2FP.F16.F32.PACK_AB R154, R166, R165 ;  /* 0x000000a5a69a723e */ /* 0x000fe200000000ff */
[----:B------:R-:W-:Y:S01]  /*5260*/  FADD.FTZ R164, R164, R163 ;  /* 0x000000a3a4a47221 */ /* 0x000fe20000010000 */
[----:B0-----:R-:W-:Y:S01]  /*5270*/  F2FP.F16.F32.PACK_AB R155, R170, R169 ;  /* 0x000000a9aa9b723e */ /* 0x001fe200000000ff */
[----:B------:R-:W-:-:S02]  /*5280*/  FADD.FTZ R168, R168, R167 ;  /* 0x000000a7a8a87221 */ /* 0x000fc40000010000 */
[----:B------:R-:W-:Y:S01]  /*5290*/  FADD.FTZ R165, R165, R164 ;  /* 0x000000a4a5a57221 */ /* 0x000fe20000010000 */
[----:B------:R-:W-:Y:S01]  /*52a0*/  WARPGROUP.ARRIVE ;  /* 0x00000000000079c5 */ /* 0x000fe20000000000 */
[----:B------:R-:W-:Y:S02]  /*52b0*/  FADD.FTZ R169, R169, R168 ;  /* 0x000000a8a9a97221 */ /* 0x000fe40000010000 */
[----:B------:R-:W-:Y:S02]  /*52c0*/  FADD.FTZ R166, R166, R165 ;  /* 0x000000a5a6a67221 */ /* 0x000fe40000010000 */
[----:B------:R-:W-:Y:S01]  /*52d0*/  FADD.FTZ R170, R170, R169 ;  /* 0x000000a9aaaa7221 */ /* 0x000fe20000010000 */
[----:B------:R-:W-:Y:S01]  /*52e0*/  HGMMA.64x256x16.F32 R24, R152, gdesc[UR4].tnspB, R24, gsb0 ;  /* 0x43e0000498187df0 */ /* 0x000fe20008000818 */
[----:B------:R-:W-:Y:S01]  /*52f0*/  UIADD3 UR6, UR11, 0x180, URZ ;  /* 0x000001800b067890 */ /* 0x000fe2000fffe03f */
[----:B------:R-:W-:Y:S01]  /*5300*/  UMOV UR7, 0x40000040 ;  /* 0x4000004000077882 */ /* 0x000fe20000000000 */
[----:B------:R-:W-:-:S02]  /*5310*/  WARPGROUP.DEPBAR.LE gsb0, 0x0 ;  /* 0x00008000000079c5 */ /* 0x000fc40000010000 */
[----:B------:R-:W-:Y:S01]  /*5320*/  F2FP.F16.F32.PACK_AB R152, R172, R171 ;  /* 0x000000abac98723e */ /* 0x000fe200000000ff */
[----:B------:R-:W-:Y:S01]  /*5330*/  FADD.FTZ R171, R171, R166 ;  /* 0x000000a6abab7221 */ /* 0x000fe20000010000 */
[----:B------:R-:W-:Y:S01]  /*5340*/  F2FP.F16.F32.PACK_AB R153, R176, R175 ;  /* 0x000000afb099723e */ /* 0x000fe200000000ff */
[----:B------:R-:W-:Y:S01]  /*5350*/  FADD.FTZ R175, R175, R170 ;  /* 0x000000aaafaf7221 */ /* 0x000fe20000010000 */
[----:B------:R-:W-:Y:S01]  /*5360*/  F2FP.F16.F32.PACK_AB R154, R174, R173 ;  /* 0x000000adae9a723e */ /* 0x000fe200000000ff */
[----:B------:R-:W-:Y:S01]  /*5370*/  FADD.FTZ R172, R172, R171 ;  /* 0x000000abacac7221 */ /* 0x000fe20000010000 */
[----:B------:R-:W-:Y:S01]  /*5380*/  F2FP.F16.F32.PACK_AB R155, R178, R177 ;  /* 0x000000b1b29b723e */ /* 0x000fe200000000ff */
[----:B------:R-:W-:Y:S02]  /*5390*/  FADD.FTZ R176, R176, R175 ;  /* 0x000000afb0b07221 */ /* 0x000fe40000010000 */
[----:B------:R-:W-:Y:S01]  /*53a0*/  FADD.FTZ R173, R173, R172 ;  /* 0x000000acadad7221 */ /* 0x000fe20000010000 */
[----:B------:R-:W-:Y:S01]  /*53b0*/  WARPGROUP.ARRIVE ;  /* 0x00000000000079c5 */ /* 0x000fe20000000000 */
[----:B------:R-:W-:-:S02]  /*53c0*/  FADD.FTZ R177, R177, R176 ;  /* 0x000000b0b1b17221 */ /* 0x000fc40000010000 */
        /* <DEDUP_REMOVED lines=25> */
[----:B-1----:R-:W-:Y:S01]  /*5560*/  F2FP.F16.F32.PACK_AB R153, R192, R13 ;  /* 0x0000000dc099723e */ /* 0x002fe200000000ff */
        /* <DEDUP_REMOVED lines=14> */
.L_x_212:
[----:B------:R-:W-:Y:S01]  /*5650*/  UIADD3 UR28, UR28, 0x32460, URZ ;  /* 0x000324601c1c7890 */ /* 0x000fe2000fffe03f */
[----:B------:R-:W-:Y:S02]  /*5660*/  IMAD.MOV.U32 R11, RZ, RZ, R4 ;  /* 0x000000ffff0b7224 */ /* 0x000fe400078e0004 */
[----:B------:R-:W-:Y:S01]  /*5670*/  IMAD.MOV.U32 R6, RZ, RZ, R3 ;  /* 0x000000ffff067224 */ /* 0x000fe200078e0003 */
[----:B------:R-:W-:-:S09]  /*5680*/  UPRMT UR28, UR29, 0x654, UR28 ;  /* 0x000006541d1c7896 */ /* 0x000fd2000800001c */
[----:B------:R-:W-:Y:S01]  /*5690*/  SYNCS.ARRIVE.TRANS64.RED.A1T0 RZ, [UR28], RZ ;  /* 0x000000ffffff79a7 */ /* 0x000fe2000810041c */
[----:B------:R-:W-:Y:S05]  /*56a0*/  @P1 BRA `(.L_x_213) ;  /* 0xffffffd800f41947 */ /* 0x000fea000383ffff */
.L_x_202:
[----:B------:R-:W0:Y:S01]  /*56b0*/  SHFL.BFLY PT, R6, R5, 0x2, 0x1f ;  /* 0x0c401f0005067f89 */ /* 0x000e2200000e0000 */
[----:B------:R-:W-:Y:S01]  /*56c0*/  MOV R207, 0x400 ;  /* 0x0000040000cf7802 */ /* 0x000fe20000000f00 */
[----:B------:R-:W-:Y:S01]  /*56d0*/  IMAD.U32 R22, RZ, RZ, UR10 ;  /* 0x0000000aff167e24 */ /* 0x000fe2000f8e00ff */
[----:B------:R-:W1:Y:S01]  /*56e0*/  LDC R213, c[0x0][0xce8] ;  /* 0x00033a00ffd57b82 */ /* 0x000e620000000800 */
[----:B------:R-:W2:Y:S01]  /*56f0*/  SHFL.BFLY PT, R8, R7, 0x2, 0x1f ;  /* 0x0c401f0007087f89 */ /* 0x000ea200000e0000 */
[----:B------:R-:W-:Y:S01]  /*5700*/  UIADD3 UR4, -UR43, URZ, URZ ;  /* 0x0000003f2b047290 */ /* 0x000fe2000fffe13f */
[----:B------:R-:W-:Y:S01]  /*5710*/  ULDC.64 UR6, c[0x0][0xc90] ;  /* 0x0003240000067ab9 */ /* 0x000fe20000000a00 */
[----:B------:R-:W3:Y:S01]  /*5720*/  S2R R10, SR_CgaCtaId ;  /* 0x00000000000a7919 */ /* 0x000ee20000008800 */
[----:B------:R-:W-:Y:S01]  /*5730*/  ULDC.64 UR8, c[0x0][0xbe8] ;  /* 0x0002fa0000087ab9 */ /* 0x000fe20000000a00 */
[----:B------:R-:W4:Y:S02]  /*5740*/  S2R R14, SR_SWINHI ;  /* 0x00000000000e7919 */ /* 0x000f240000002f00 */
[----:B------:R2:W-:Y:S06]  /*5750*/  BAR.ARV R0, 0x100 ;  /* 0x000400000000751d */ /* 0x0005ec0000002000 */
[----:B0-----:R-:W-:Y:S01]  /*5760*/  FADD.FTZ R6, R6, R5 ;  /* 0x0000000506067221 */ /* 0x001fe20000010000 */
[----:B------:R-:W-:Y:S01]  /*5770*/  IMAD.MOV.U32 R5, RZ, RZ, RZ ;  /* 0x000000ffff057224 */ /* 0x000fe200078e00ff */
[----:B------:R-:W-:Y:S06]  /*5780*/  BAR.ARV 0x8, 0x180 ;  /* 0x0206000000007b1d */ /* 0x000fec0000002000 */
[----:B--2---:R-:W-:Y:S01]  /*5790*/  FADD.FTZ R8, R8, R7 ;  /* 0x0000000708087221 */ /* 0x004fe20000010000 */
[----:B------:R-:W-:Y:S01]  /*57a0*/  IMAD R7, R200, 0x40, R2 ;  /* 0x00000040c8077824 */ /* 0x000fe200078e0202 */
[----:B------:R-:W0:Y:S01]  /*57b0*/  SHFL.BFLY PT, R9, R6, 0x1, 0x1f ;  /* 0x0c201f0006097f89 */ /* 0x000e2200000e0000 */
[----:B------:R-:W-:-:S03]  /*57c0*/  IMAD.MOV.U32 R0, RZ, RZ, -0x800000 ;  /* 0xff800000ff007424 */ /* 0x000fc600078e00ff */
[----:B------:R-:W2:Y:S01]  /*57d0*/  SHFL.BFLY PT, R11, R8, 0x1, 0x1f ;  /* 0x0c201f00080b7f89 */ /* 0x000ea200000e0000 */
[----:B---3--:R-:W-:Y:S01]  /*57e0*/  LEA R207, R10, R207, 0x18 ;  /* 0x000000cf0acf7211 */ /* 0x008fe200078ec0ff */
[----:B------:R-:W-:Y:S01]  /*57f0*/  BAR.SYNC.DEFER_BLOCKING 0x1, 0x100 ;  /* 0x0044000000007b1d */ /* 0x000fe20000010000 */
[----:B0-----:R-:W-:Y:S01]  /*5800*/  FADD.FTZ R15, R6, R9 ;  /* 0x00000009060f7221 */ /* 0x001fe20000010000 */
[----:B------:R-:W-:Y:S02]  /*5810*/  IMAD.MOV.U32 R9, RZ, RZ, RZ ;  /* 0x000000ffff097224 */ /* 0x000fe400078e00ff */
[----:B------:R-:W-:Y:S02]  /*5820*/  IMAD.MOV.U32 R6, RZ, RZ, -0x800000 ;  /* 0xff800000ff067424 */ /* 0x000fe400078e00ff */
[----:B--2---:R-:W-:Y:S01]  /*5830*/  FADD.FTZ R12, R8, R11 ;  /* 0x0000000b080c7221 */ /* 0x004fe20000010000 */
[----:B------:R-:W-:Y:S02]  /*5840*/  FSETP.NE.FTZ.AND P0, PT, R15, RZ, PT ;  /* 0x000000ff0f00720b */ /* 0x000fe40003f15000 */
[----:B------:R-:W-:-:S02]  /*5850*/  MOV R10, R207 ;  /* 0x000000cf000a7202 */ /* 0x000fc40000000f00 */
[----:B----4-:R-:W-:Y:S02]  /*5860*/  MOV R11, R14 ;  /* 0x0000000e000b7202 */ /* 0x010fe40000000f00 */
[----:B------:R-:W-:Y:S02]  /*5870*/  FSETP.NE.FTZ.AND P1, PT, R12, RZ, PT ;  /* 0x000000ff0c00720b */ /* 0x000fe40003f35000 */
[----:B------:R-:W-:Y:S01]  /*5880*/  MOV R14, UR10 ;  /* 0x0000000a000e7c02 */ /* 0x000fe20008000f00 */
[----:B------:R-:W-:Y:S02]  /*5890*/  ULDC UR10, c[0x0][0xd44] ;  /* 0x00035100000a7ab9 */ /* 0x000fe40000000800 */
[----:B------:R-:W-:Y:S02]  /*58a0*/  UIMAD UR10, UR10, UR4, UR41 ;  /* 0x000000040a0a72a4 */ /* 0x000fe4000f8e0229 */
[----:B------:R-:W0:Y:S01]  /*58b0*/  @P0 MUFU.RCP R9, R15 ;  /* 0x0000000f00090308 */ /* 0x000e220000001000 */
[----:B------:R-:W-:Y:S01]  /*58c0*/  @P0 FMUL.FTZ R14, R14, 0.69314718246459960938 ;  /* 0x3f3172180e0e0820 */ /* 0x000fe20000410000 */
[----:B------:R-:W-:-:S04]  /*58d0*/  USHF.R.S32.HI UR11, URZ, 0x1f, UR10 ;  /* 0x0000001f3f0b7899 */ /* 0x000fc8000801140a */
[----:B------:R-:W-:Y:S01]  /*58e0*/  @P1 FMUL.FTZ R22, R22, 0.69314718246459960938 ;  /* 0x3f31721816161820 */ /* 0x000fe20000410000 */
[----:B------:R-:W-:Y:S02]  /*58f0*/  UIMAD.WIDE.U32 UR4, UR10, UR6, URZ ;  /* 0x000000060a0472a5 */ /* 0x000fe4000f8e003f */
[----:B------:R-:W-:Y:S01]  /*5900*/  UIMAD UR6, UR11, UR6, URZ ;  /* 0x000000060b0672a4 */ /* 0x000fe2000f8e023f */
[----:B------:R-:W2:Y:S03]  /*5910*/  @P1 MUFU.RCP R5, R12 ;  /* 0x0000000c00051308 */ /* 0x000ea60000001000 */
[----:B------:R-:W-:Y:S02]  /*5920*/  UIMAD UR6, UR10, UR7, UR6 ;  /* 0x000000070a0672a4 */ /* 0x000fe4000f8e0206 */
[----:B------:R-:W-:-:S03]  /*5930*/  USHF.R.S32.HI UR7, URZ, 0x1f, UR43 ;  /* 0x0000001f3f077899 */ /* 0x000fc6000801142b */
[----:B------:R-:W3:Y:S01]  /*5940*/  @P0 MUFU.LG2 R15, R15 ;  /* 0x0000000f000f0308 */ /* 0x000ee20000000c00 */
        /* <DEDUP_REMOVED lines=66> */
[----:B--2---:R-:W-:Y:S01]  /*5d70*/  FMUL.FTZ R169, R126, R5 ;  /* 0x000000057ea97220 */ /* 0x004fe20000410000 */
[----:B---3--:R-:W-:Y:S01]  /*5d80*/  @P0 FMUL.FTZ R15, R15, 0.69314718246459960938 ;  /* 0x3f3172180f0f0820 */ /* 0x008fe20000410000 */
[----:B0-----:R-:W-:Y:S01]  /*5d90*/  @P1 FMUL.FTZ R21, R12, 0.69314718246459960938 ;  /* 0x3f3172180c151820 */ /* 0x001fe20000410000 */
[----:B------:R-:W-:-:S04]  /*5da0*/  IMAD.WIDE R10, R212, 0x2, R10 ;  /* 0x00000002d40a7825 */ /* 0x000fc800078e020a */
[-C--:B------:R-:W-:Y:S01]  /*5db0*/  FMUL.FTZ R27, R27, R5.reuse ;  /* 0x000000051b1b7220 */ /* 0x080fe20000410000 */
[-C--:B------:R-:W-:Y:S01]  /*5dc0*/  FMUL.FTZ R26, R26, R5.reuse ;  /* 0x000000051a1a7220 */ /* 0x080fe20000410000 */
[-C--:B------:R-:W-:Y:S01]  /*5dd0*/  FMUL.FTZ R31, R31, R5.reuse ;  /* 0x000000051f1f7220 */ /* 0x080fe20000410000 */
[-C--:B------:R-:W-:Y:S01]  /*5de0*/  FMUL.FTZ R30, R30, R5.reuse ;  /* 0x000000051e1e7220 */ /* 0x080fe20000410000 */
[----:B------:R-:W-:Y:S01]  /*5df0*/  IADD3 R13, P3, R10, 0xc060, RZ ;  /* 0x0000c0600a0d7810 */ /* 0x000fe20007f7e0ff */
[-C--:B------:R-:W-:Y:S01]  /*5e00*/  FMUL.FTZ R35, R35, R5.reuse ;  /* 0x0000000523237220 */ /* 0x080fe20000410000 */
[-C--:B------:R-:W-:Y:S01]  /*5e10*/  FMUL.FTZ R34, R34, R5.reuse ;  /* 0x0000000522227220 */ /* 0x080fe20000410000 */
[-C--:B------:R-:W-:Y:S01]  /*5e20*/  FMUL.FTZ R39, R39, R5.reuse ;  /* 0x0000000527277220 */ /* 0x080fe20000410000 */
[----:B------:R-:W-:Y:S01]  /*5e30*/  LOP3.LUT R20, R13, 0x380, RZ, 0xc0, !PT ;  /* 0x000003800d147812 */ /* 0x000fe200078ec0ff */
[-C--:B------:R-:W-:Y:S01]  /*5e40*/  FMUL.FTZ R38, R38, R5.reuse ;  /* 0x0000000526267220 */ /* 0x080fe20000410000 */
[-C--:B------:R-:W-:Y:S01]  /*5e50*/  FMUL.FTZ R43, R43, R5.reuse ;  /* 0x000000052b2b7220 */ /* 0x080fe20000410000 */
[-C--:B------:R-:W-:Y:S01]  /*5e60*/  FMUL.FTZ R42, R42, R5.reuse ;  /* 0x000000052a2a7220 */ /* 0x080fe20000410000 */
[----:B------:R-:W-:Y:S01]  /*5e70*/  SHF.R.U64 R126, R20, 0x3, RZ ;  /* 0x00000003147e7819 */ /* 0x000fe200000012ff */
        /* <DEDUP_REMOVED lines=53> */
[----:B------:R-:W-:Y:S01]  /*61d0*/  @P0 FFMA.FTZ R6, R14, R3, R15 ;  /* 0x000000030e060223 */ /* 0x000fe2000001000f */
[----:B------:R-:W-:Y:S01]  /*61e0*/  @P1 FFMA.FTZ R0, R22, R4, R21 ;  /* 0x0000000416001223 */ /* 0x000fe20000010015 */
[----:B------:R-:W-:Y:S01]  /*61f0*/  LOP3.LUT R126, R126, R13, RZ, 0x3c, !PT ;  /* 0x0000000d7e7e7212 */ /* 0x000fe200078e3cff */
[----:B------:R-:W-:Y:S01]  /*6200*/  IMAD.X R127, RZ, RZ, R11, P3 ;  /* 0x000000ffff7f7224 */ /* 0x000fe200018e060b */
[----:B------:R-:W-:-:S02]  /*6210*/  LOP3.LUT R5, R10, 0x380, RZ, 0xc0, !PT ;  /* 0x000003800a057812 */ /* 0x000fc400078ec0ff */
[C---:B------:R-:W-:Y:S02]  /*6220*/  IADD3 R61, P6, R10.reuse, 0xc000, RZ ;  /* 0x0000c0000a3d7810 */ /* 0x040fe40007fde0ff */
[C---:B------:R-:W-:Y:S02]  /*6230*/  IADD3 R69, P4, R10.reuse, 0xc040, RZ ;  /* 0x0000c0400a457810 */ /* 0x040fe40007f9e0ff */
        /* <DEDUP_REMOVED lines=10> */
[----:B------:R-:W-:Y:S01]  /*62e0*/  SHF.R.U64 R5, R5, 0x3, RZ ;  /* 0x0000000305057819 */ /* 0x000fe200000012ff */
[--C-:B------:R-:W-:Y:S01]  /*62f0*/  IMAD.X R151, RZ, RZ, R11.reuse, P2 ;  /* 0x000000ffff977224 */ /* 0x100fe200010e060b */
[----:B------:R-:W-:Y:S01]  /*6300*/  LOP3.LUT R4, R61, 0x380, RZ, 0xc0, !PT ;  /* 0x000003803d047812 */ /* 0x000fe200078ec0ff */
[----:B------:R-:W-:Y:S01]  /*6310*/  IMAD.X R153, RZ, RZ, R11, P3 ;  /* 0x000000ffff997224 */ /* 0x000fe200018e060b */
[----:B------:R-:W-:-:S02]  /*6320*/  IADD3 R23, P4, R10, 0x8000, RZ ;  /* 0x000080000a177810 */ /* 0x000fc40007f9e0ff */
[C---:B------:R-:W-:Y:S02]  /*6330*/  IADD3 R20, P5, R10.reuse, 0x4060, RZ ;  /* 0x000040600a147810 */ /* 0x040fe40007fbe0ff */
[C---:B------:R-:W-:Y:S01]  /*6340*/  IADD3 R15, P6, R10.reuse, 0x40, RZ ;  /* 0x000000400a0f7810 */ /* 0x040fe20007fde0ff */
[--C-:B------:R-:W-:Y:S01]  /*6350*/  IMAD.X R155, RZ, RZ, R11.reuse, P4 ;  /* 0x000000ffff9b7224 */ /* 0x100fe200020e060b */
[C---:B------:R-:W-:Y:S01]  /*6360*/  IADD3 R14, P0, R10.reuse, 0x4040, RZ ;  /* 0x000040400a0e7810 */ /* 0x040fe20007f1e0ff */
[--C-:B------:R-:W-:Y:S01]  /*6370*/  IMAD.X R157, RZ, RZ, R11.reuse, P5 ;  /* 0x000000ffff9d7224 */ /* 0x100fe200028e060b */
[C---:B------:R-:W-:Y:S01]  /*6380*/  IADD3 R12, P1, R10.reuse, 0x4020, RZ ;  /* 0x000040200a0c7810 */ /* 0x040fe20007f3e0ff */
[--C-:B------:R-:W-:Y:S01]  /*6390*/  IMAD.X R159, RZ, RZ, R11.reuse, P6 ;  /* 0x000000ffff9f7224 */ /* 0x100fe200030e060b */
[C---:B------:R-:W-:Y:S02]  /*63a0*/  IADD3 R21, P2, R10.reuse, 0x4000, RZ ;  /* 0x000040000a157810 */ /* 0x040fe40007f5e0ff */
[----:B------:R-:W-:Y:S01]  /*63b0*/  IADD3 R3, P3, R10, 0x60, RZ ;  /* 0x000000600a037810 */ /* 0x000fe20007f7e0ff */
[--C-:B------:R-:W-:Y:S01]  /*63c0*/  IMAD.X R163, RZ, RZ, R11.reuse, P1 ;  /* 0x000000ffffa37224 */ /* 0x100fe200008e060b */
[----:B------:R-:W-:Y:S01]  /*63d0*/  LOP3.LUT R10, R5, R10, RZ, 0x3c, !PT ;  /* 0x0000000a050a7212 */ /* 0x000fe200078e3cff */
[--C-:B------:R-:W-:Y:S01]  /*63e0*/  IMAD.X R165, RZ, RZ, R11.reuse, P2 ;  /* 0x000000ffffa57224 */ /* 0x100fe200010e060b */
[----:B------:R-:W-:Y:S01]  /*63f0*/  SHF.R.U64 R4, R4, 0x3, RZ ;  /* 0x0000000304047819 */ /* 0x000fe200000012ff */
[----:B------:R-:W-:Y:S01]  /*6400*/  IMAD.X R167, RZ, RZ, R11, P3 ;  /* 0x000000ffffa77224 */ /* 0x000fe200018e060b */
[----:B------:R-:W-:-:S02]  /*6410*/  LOP3.LUT R5, R22, 0x380, RZ, 0xc0, !PT ;  /* 0x0000038016057812 */ /* 0x000fc400078ec0ff */
[----:B------:R-:W-:Y:S02]  /*6420*/  LOP3.LUT R138, R4, R61, RZ, 0x3c, !PT ;  /* 0x0000003d048a7212 */ /* 0x000fe400078e3cff */
[----:B------:R-:W-:Y:S02]  /*6430*/  SHF.R.U64 R5, R5, 0x3, RZ ;  /* 0x0000000305057819 */ /* 0x000fe400000012ff */
[----:B------:R-:W-:Y:S02]  /*6440*/  LOP3.LUT R4, R13, 0x380, RZ, 0xc0, !PT ;  /* 0x000003800d047812 */ /* 0x000fe400078ec0ff */
[----:B------:R-:W-:Y:S02]  /*6450*/  LOP3.LUT R142, R5, R22, RZ, 0x3c, !PT ;  /* 0x00000016058e7212 */ /* 0x000fe400078e3cff */
[----:B------:R-:W-:Y:S02]  /*6460*/  SHF.R.U64 R4, R4, 0x3, RZ ;  /* 0x0000000304047819 */ /* 0x000fe400000012ff */
[----:B------:R-:W-:-:S02]  /*6470*/  LOP3.LUT R5, R23, 0x380, RZ, 0xc0, !PT ;  /* 0x0000038017057812 */ /* 0x000fc400078ec0ff */
[----:B------:R-:W-:Y:S02]  /*6480*/  LOP3.LUT R146, R4, R13, RZ, 0x3c, !PT ;  /* 0x0000000d04927212 */ /* 0x000fe400078e3cff */
[----:B------:R-:W-:Y:S02]  /*6490*/  SHF.R.U64 R4, R5, 0x3, RZ ;  /* 0x0000000305047819 */ /* 0x000fe400000012ff */
[----:B------:R-:W-:Y:S02]  /*64a0*/  LOP3.LUT R5, R20, 0x380, RZ, 0xc0, !PT ;  /* 0x0000038014057812 */ /* 0x000fe400078ec0ff */
[----:B------:R-:W-:Y:S02]  /*64b0*/  LOP3.LUT R13, R14, 0x380, RZ, 0xc0, !PT ;  /* 0x000003800e0d7812 */ /* 0x000fe400078ec0ff */
[----:B------:R-:W-:Y:S02]  /*64c0*/  SHF.R.U64 R5, R5, 0x3, RZ ;  /* 0x0000000305057819 */ /* 0x000fe400000012ff */
[----:B------:R-:W-:-:S02]  /*64d0*/  LOP3.LUT R154, R4, R23, RZ, 0x3c, !PT ;  /* 0x00000017049a7212 */ /* 0x000fc400078e3cff */
[----:B------:R-:W-:Y:S02]  /*64e0*/  LOP3.LUT R156, R5, R20, RZ, 0x3c, !PT ;  /* 0x00000014059c7212 */ /* 0x000fe400078e3cff */
[----:B------:R-:W-:Y:S02]  /*64f0*/  LOP3.LUT R5, R12, 0x380, RZ, 0xc0, !PT ;  /* 0x000003800c057812 */ /* 0x000fe400078ec0ff */
[----:B------:R-:W-:Y:S02]  /*6500*/  SHF.R.U64 R13, R13, 0x3, RZ ;  /* 0x000000030d0d7819 */ /* 0x000fe400000012ff */
[----:B------:R-:W-:Y:S02]  /*6510*/  LOP3.LUT R52, R65, 0x380, RZ, 0xc0, !PT ;  /* 0x0000038041347812 */ /* 0x000fe400078ec0ff */
[----:B------:R-:W-:Y:S02]  /*6520*/  LOP3.LUT R4, R15, 0x380, RZ, 0xc0, !PT ;  /* 0x000003800f047812 */ /* 0x000fe400078ec0ff */
[----:B------:R-:W-:-:S02]  /*6530*/  IADD3 R61, P2, R8, 0x7000, RZ ;  /* 0x00007000083d7810 */ /* 0x000fc40007f5e0ff */
[----:B------:R-:W-:Y:S02]  /*6540*/  SHF.R.U64 R5, R5, 0x3, RZ ;  /* 0x0000000305057819 */ /* 0x000fe400000012ff */
[----:B------:R-:W-:Y:S02]  /*6550*/  LOP3.LUT R160, R13, R14, RZ, 0x3c, !PT ;  /* 0x0000000e0da07212 */ /* 0x000fe400078e3cff */
[----:B------:R-:W-:Y:S02]  /*6560*/  SHF.R.U64 R52, R52, 0x3, RZ ;  /* 0x0000000334347819 */ /* 0x000fe400000012ff */
[----:B------:R-:W-:Y:S02]  /*6570*/  LOP3.LUT R22, R53, 0x380, RZ, 0xc0, !PT ;  /* 0x0000038035167812 */ /* 0x000fe400078ec0ff */
[----:B------:R-:W-:Y:S02]  /*6580*/  SHF.R.U64 R4, R4, 0x3, RZ ;  /* 0x0000000304047819 */ /* 0x000fe400000012ff */
[----:B------:R-:W-:-:S02]  /*6590*/  IADD3 R13, P3, R8, 0x1000, RZ ;  /* 0x00001000080d7810 */ /* 0x000fc40007f7e0ff */
[----:B------:R-:W-:Y:S02]  /*65a0*/  LOP3.LUT R60, R61, 0x380, RZ, 0xc0, !PT ;  /* 0x000003803d3c7812 */ /* 0x000fe400078ec0ff */
[----:B------:R-:W-:Y:S01]  /*65b0*/  LOP3.LUT R162, R5, R12, RZ, 0x3c, !PT ;  /* 0x0000000c05a27212 */ /* 0x000fe200078e3cff */
[----:B------:R-:W-:Y:S01]  /*65c0*/  IMAD.U32 R5, RZ, RZ, UR5 ;  /* 0x00000005ff057e24 */ /* 0x000fe2000f8e00ff */
[----:B------:R-:W-:Y:S02]  /*65d0*/  LOP3.LUT R134, R52, R65, RZ, 0x3c, !PT ;  /* 0x0000004134867212 */ /* 0x000fe400078e3cff */
[----:B------:R-:W-:Y:S02]  /*65e0*/  SHF.R.U64 R22, R22, 0x3, RZ ;  /* 0x0000000316167819 */ /* 0x000fe400000012ff */
[----:B------:R-:W-:Y:S02]  /*65f0*/  LOP3.LUT R158, R4, R15, RZ, 0x3c, !PT ;  /* 0x0000000f049e7212 */ /* 0x000fe400078e3cff */
[----:B------:R-:W-:-:S02]  /*6600*/  LOP3.LUT R12, R13, 0x380, RZ, 0xc0, !PT ;  /* 0x000003800d0c7812 */ /* 0x000fc400078ec0ff */
[----:B------:R-:W-:Y:S02]  /*6610*/  SHF.R.U64 R60, R60, 0x3, RZ ;  /* 0x000000033c3c7819 */ /* 0x000fe400000012ff */
[----:B------:R-:W-:Y:S02]  /*6620*/  LOP3.LUT R52, R57, 0x380, RZ, 0xc0, !PT ;  /* 0x0000038039347812 */ /* 0x000fe400078ec0ff */
[----:B------:R-:W-:Y:S02]  /*6630*/  LOP3.LUT R4, R21, 0x380, RZ, 0xc0, !PT ;  /* 0x0000038015047812 */ /* 0x000fe400078ec0ff */
[----:B------:R-:W-:Y:S02]  /*6640*/  LOP3.LUT R152, R22, R53, RZ, 0x3c, !PT ;  /* 0x0000003516987212 */ /* 0x000fe400078e3cff */
[----:B------:R-:W-:Y:S02]  /*6650*/  SHF.R.U64 R12, R12, 0x3, RZ ;  /* 0x000000030c0c7819 */ /* 0x000fe400000012ff */
[----:B------:R-:W-:Y:S01]  /*6660*/  LOP3.LUT R60, R60, R61, RZ, 0x3c, !PT ;  /* 0x0000003d3c3c7212 */ /* 0x000fe200078e3cff */
[----:B------:R-:W-:Y:S01]  /*6670*/  IMAD.X R61, RZ, RZ, R9, P2 ;  /* 0x000000ffff3d7224 */ /* 0x000fe200010e0609 */
[----:B------:R-:W-:-:S02]  /*6680*/  LOP3.LUT R56, R69, 0x380, RZ, 0xc0, !PT ;  /* 0x0000038045387812 */ /* 0x000fc400078ec0ff */
[----:B------:R-:W-:Y:S02]  /*6690*/  SHF.R.U64 R52, R52, 0x3, RZ ;  /* 0x0000000334347819 */ /* 0x000fe400000012ff */
[----:B------:R-:W-:Y:S02]  /*66a0*/  SHF.R.U64 R4, R4, 0x3, RZ ;  /* 0x0000000304047819 */ /* 0x000fe400000012ff */
[----:B------:R-:W-:Y:S02]  /*66b0*/  LOP3.LUT R22, R3, 0x380, RZ, 0xc0, !PT ;  /* 0x0000038003167812 */ /* 0x000fe400078ec0ff */
[----:B------:R-:W-:Y:S02]  /*66c0*/  IADD3 R115, P2, R8, 0xe000, RZ ;  /* 0x0000e00008737810 */ /* 0x000fe40007f5e0ff */
[----:B------:R-:W-:Y:S01]  /*66d0*/  LOP3.LUT R12, R12, R13, RZ, 0x3c, !PT ;  /* 0x0000000d0c0c7212 */ /* 0x000fe200078e3cff */
[----:B------:R-:W-:Y:S01]  /*66e0*/  IMAD.X R13, RZ, RZ, R9, P3 ;  /* 0x000000ffff0d7224 */ /* 0x000fe200018e0609 */
[----:B------:R-:W-:-:S02]  /*66f0*/  IADD3.X R161, RZ, R11, RZ, P0, !PT ;  /* 0x0000000bffa17210 */ /* 0x000fc400007fe4ff */
[----:B------:R-:W-:Y:S02]  /*6700*/  SHF.R.U64 R56, R56, 0x3, RZ ;  /* 0x0000000338387819 */ /* 0x000fe400000012ff */
[----:B------:R-:W-:Y:S02]  /*6710*/  LOP3.LUT R150, R52, R57, RZ, 0x3c, !PT ;  /* 0x0000003934967212 */ /* 0x000fe400078e3cff */
[----:B------:R-:W-:Y:S01]  /*6720*/  LOP3.LUT R164, R4, R21, RZ, 0x3c, !PT ;  /* 0x0000001504a47212 */ /* 0x000fe200078e3cff */
[----:B------:R-:W-:Y:S01]  /*6730*/  IMAD.U32 R4, RZ, RZ, UR4 ;  /* 0x00000004ff047e24 */ /* 0x000fe2000f8e00ff */
[----:B------:R-:W-:Y:S01]  /*6740*/  SHF.R.U64 R22, R22, 0x3, RZ ;  /* 0x0000000316167819 */ /* 0x000fe200000012ff */
[----:B------:R-:W-:Y:S01]  /*6750*/  UIADD3 UR4, UR5, UR6, URZ ;  /* 0x0000000605047290 */ /* 0x000fe2000fffe03f */
[C---:B------:R-:W-:Y:S02]  /*6760*/  IADD3 R15, P4, R8.reuse, 0x2000, RZ ;  /* 0x00002000080f7810 */ /* 0x040fe40007f9e0ff */
[C---:B------:R-:W-:Y:S01]  /*6770*/  IADD3 R21, P5, R8.reuse, 0x3000, RZ ;  /* 0x0000300008157810 */ /* 0x040fe20007fbe0ff */
[----:B------:R-:W-:Y:S01]  /*6780*/  ULDC UR6, c[0x0][0xb88] ;  /* 0x0002e20000067ab9 */ /* 0x000fe20000000800 */
[C---:B------:R-:W-:Y:S01]  /*6790*/  IADD3 R23, P6, R8.reuse, 0x4000, RZ ;  /* 0x0000400008177810 */ /* 0x040fe20007fde0ff */
[----:B------:R-:W-:Y:S01]  /*67a0*/  IMAD.U32 R5, RZ, RZ, UR4 ;  /* 0x00000004ff057e24 */ /* 0x000fe2000f8e00ff */
[C---:B------:R-:W-:Y:S01]  /*67b0*/  IADD3 R53, P0, R8.reuse, 0x5000, RZ ;  /* 0x0000500008357810 */ /* 0x040fe20007f1e0ff */
[----:B------:R-:W-:Y:S01]  /*67c0*/  ULDC.64 UR4, c[0x0][0xc88] ;  /* 0x0003220000047ab9 */ /* 0x000fe20000000a00 */
[----:B------:R-:W-:-:S02]  /*67d0*/  IADD3 R57, P1, R8, 0x6000, RZ ;  /* 0x0000600008397810 */ /* 0x000fc40007f3e0ff */
[----:B------:R-:W-:Y:S02]  /*67e0*/  IADD3 R65, P3, R8, 0x8000, RZ ;  /* 0x0000800008417810 */ /* 0x000fe40007f7e0ff */
[----:B------:R-:W-:Y:S02]  /*67f0*/  LOP3.LUT R114, R115, 0x380, RZ, 0xc0, !PT ;  /* 0x0000038073727812 */ /* 0x000fe400078ec0ff */
[----:B------:R-:W-:Y:S02]  /*6800*/  LOP3.LUT R130, R56, R69, RZ, 0x3c, !PT ;  /* 0x0000004538827212 */ /* 0x000fe400078e3cff */
[----:B------:R-:W-:Y:S01]  /*6810*/  LOP3.LUT R166, R22, R3, RZ, 0x3c, !PT ;  /* 0x0000000316a67212 */ /* 0x000fe200078e3cff */
[----:B------:R-:W-:Y:S01]  /*6820*/  IMAD R3, RZ, RZ, -UR41 ;  /* 0x80000029ff037e24 */ /* 0x000fe2000f8e02ff */
[----:B------:R-:W-:Y:S02]  /*6830*/  LOP3.LUT R14, R15, 0x380, RZ, 0xc0, !PT ;  /* 0x000003800f0e7812 */ /* 0x000fe400078ec0ff */
[----:B------:R-:W-:-:S02]  /*6840*/  LOP3.LUT R20, R21, 0x380, RZ, 0xc0, !PT ;  /* 0x0000038015147812 */ /* 0x000fc400078ec0ff */
[----:B------:R-:W-:Y:S02]  /*6850*/  LOP3.LUT R22, R23, 0x380, RZ, 0xc0, !PT ;  /* 0x0000038017167812 */ /* 0x000fe400078ec0ff */
[----:B------:R-:W-:Y:S02]  /*6860*/  LOP3.LUT R52, R53, 0x380, RZ, 0xc0, !PT ;  /* 0x0000038035347812 */ /* 0x000fe400078ec0ff */
[----:B------:R-:W-:Y:S02]  /*6870*/  LOP3.LUT R56, R57, 0x380, RZ, 0xc0, !PT ;  /* 0x0000038039387812 */ /* 0x000fe400078ec0ff */
[----:B------:R-:W-:Y:S02]  /*6880*/  LOP3.LUT R64, R65, 0x380, RZ, 0xc0, !PT ;  /* 0x0000038041407812 */ /* 0x000fe400078ec0ff */
[----:B------:R-:W-:Y:S02]  /*6890*/  SHF.R.U64 R114, R114, 0x3, RZ ;  /* 0x0000000372727819 */ /* 0x000fe400000012ff */
[----:B------:R-:W-:-:S02]  /*68a0*/  SHF.R.U64 R14, R14, 0x3, RZ ;  /* 0x000000030e0e7819 */ /* 0x000fc400000012ff */
[----:B------:R-:W-:Y:S02]  /*68b0*/  SHF.R.U64 R20, R20, 0x3, RZ ;  /* 0x0000000314147819 */ /* 0x000fe400000012ff */
[----:B------:R-:W-:Y:S02]  /*68c0*/  SHF.R.U64 R22, R22, 0x3, RZ ;  /* 0x0000000316167819 */ /* 0x000fe400000012ff */
[----:B------:R-:W-:Y:S02]  /*68d0*/  SHF.R.U64 R52, R52, 0x3, RZ ;  /* 0x0000000334347819 */ /* 0x000fe400000012ff */
[----:B------:R-:W-:Y:S02]  /*68e0*/  SHF.R.U64 R56, R56, 0x3, RZ ;  /* 0x0000000338387819 */ /* 0x000fe400000012ff */
[----:B------:R-:W-:Y:S02]  /*68f0*/  SHF.R.U64 R64, R64, 0x3, RZ ;  /* 0x0000000340407819 */ /* 0x000fe400000012ff */
[----:B------:R-:W-:Y:S01]  /*6900*/  LOP3.LUT R114, R114, R115, RZ, 0x3c, !PT ;  /* 0x0000007372727212 */ /* 0x000fe200078e3cff */
[----:B------:R-:W-:Y:S01]  /*6910*/  IMAD.X R115, RZ, RZ, R9, P2 ;  /* 0x000000ffff737224 */ /* 0x000fe200010e0609 */
[----:B-1----:R-:W-:-:S02]  /*6920*/  ISETP.NE.AND P2, PT, R213, 0x1, PT ;  /* 0x00000001d500780c */ /* 0x002fc40003f45270 */
[----:B------:R-:W-:Y:S01]  /*6930*/  LOP3.LUT R14, R14, R15, RZ, 0x3c, !PT ;  /* 0x0000000f0e0e7212 */ /* 0x000fe200078e3cff */
[--C-:B------:R-:W-:Y:S01]  /*6940*/  IMAD.X R15, RZ, RZ, R9.reuse, P4 ;  /* 0x000000ffff0f7224 */ /* 0x100fe200020e0609 */
        /* <DEDUP_REMOVED lines=10> */
[----:B------:R-:W-:-:S02]  /*69f0*/  F2FP.F16.F32.PACK_AB R24, R25, R24 ;  /* 0x000000181918723e */ /* 0x000fc400000000ff */
[----:B------:R-:W-:Y:S02]  /*6a00*/  F2FP.F16.F32.PACK_AB R25, R27, R26 ;  /* 0x0000001a1b19723e */ /* 0x000fe400000000ff */
[C---:B------:R-:W-:Y:S02]  /*6a10*/  IADD3 R69, P4, R8.reuse, 0x9000, RZ ;  /* 0x0000900008457810 */ /* 0x040fe40007f9e0ff */
[C---:B------:R-:W-:Y:S02]  /*6a20*/  IADD3 R99, P5, R8.reuse, 0xa000, RZ ;  /* 0x0000a00008637810 */ /* 0x040fe40007fbe0ff */
[C---:B------:R-:W-:Y:S02]  /*6a30*/  IADD3 R103, P6, R8.reuse, 0xb000, RZ ;  /* 0x0000b00008677810 */ /* 0x040fe40007fde0ff */
[C---:B------:R-:W-:Y:S02]  /*6a40*/  IADD3 R107, P0, R8.reuse, 0xc000, RZ ;  /* 0x0000c000086b7810 */ /* 0x040fe40007f1e0ff */
[----:B------:R-:W-:-:S02]  /*6a50*/  IADD3 R111, P1, R8, 0xd000, RZ ;  /* 0x0000d000086f7810 */ /* 0x000fc40007f3e0ff */
[C---:B------:R-:W-:Y:S02]  /*6a60*/  IADD3 R119, P3, R8.reuse, 0xf000, RZ ;  /* 0x0000f00008777810 */ /* 0x040fe40007f7e0ff */
[----:B------:R-:W-:Y:S02]  /*6a70*/  LOP3.LUT R123, R8, 0x380, RZ, 0xc0, !PT ;  /* 0x00000380087b7812 */ /* 0x000fe400078ec0ff */
[----:B------:R-:W-:Y:S02]  /*6a80*/  F2FP.F16.F32.PACK_AB R26, R184, R28 ;  /* 0x0000001cb81a723e */ /* 0x000fe400000000ff */
[----:B------:R-:W0:Y:S01]  /*6a90*/  LDC R28, c[0x0][0xd38] ;  /* 0x00034e00ff1c7b82 */ /* 0x000e220000000800 */
[----:B------:R-:W-:Y:S02]  /*6aa0*/  LOP3.LUT R68, R69, 0x380, RZ, 0xc0, !PT ;  /* 0x0000038045447812 */ /* 0x000fe400078ec0ff */
[----:B------:R-:W-:Y:S02]  /*6ab0*/  LOP3.LUT R98, R99, 0x380, RZ, 0xc0, !PT ;  /* 0x0000038063627812 */ /* 0x000fe400078ec0ff */
[----:B------:R-:W-:-:S02]  /*6ac0*/  LOP3.LUT R102, R103, 0x380, RZ, 0xc0, !PT ;  /* 0x0000038067667812 */ /* 0x000fc400078ec0ff */
[----:B------:R-:W-:Y:S02]  /*6ad0*/  LOP3.LUT R106, R107, 0x380, RZ, 0xc0, !PT ;  /* 0x000003806b6a7812 */ /* 0x000fe400078ec0ff */
[----:B------:R-:W-:Y:S02]  /*6ae0*/  LOP3.LUT R110, R111, 0x380, RZ, 0xc0, !PT ;  /* 0x000003806f6e7812 */ /* 0x000fe400078ec0ff */
[----:B------:R-:W-:Y:S02]  /*6af0*/  LOP3.LUT R118, R119, 0x380, RZ, 0xc0, !PT ;  /* 0x0000038077767812 */ /* 0x000fe400078ec0ff */
[----:B------:R-:W-:Y:S02]  /*6b00*/  SHF.R.U64 R123, R123, 0x3, RZ ;  /* 0x000000037b7b7819 */ /* 0x000fe400000012ff */
[----:B------:R-:W-:Y:S02]  /*6b10*/  SHF.R.U64 R68, R68, 0x3, RZ ;  /* 0x0000000344447819 */ /* 0x000fe400000012ff */
[----:B------:R-:W-:-:S02]  /*6b20*/  SHF.R.U64 R98, R98, 0x3, RZ ;  /* 0x0000000362627819 */ /* 0x000fc400000012ff */
[----:B------:R-:W-:Y:S02]  /*6b30*/  SHF.R.U64 R102, R102, 0x3, RZ ;  /* 0x0000000366667819 */ /* 0x000fe400000012ff */
[----:B------:R-:W-:Y:S02]  /*6b40*/  SHF.R.U64 R106, R106, 0x3, RZ ;  /* 0x000000036a6a7819 */ /* 0x000fe400000012ff */
[----:B------:R-:W-:Y:S01]  /*6b50*/  SHF.R.U64 R110, R110, 0x3, RZ ;  /* 0x000000036e6e7819 */ /* 0x000fe200000012ff */
[----:B0-----:R-:W-:Y:S01]  /*6b60*/  IMAD R3, R28, R3, UR44 ;  /* 0x0000002c1c037e24 */ /* 0x001fe2000f8e0203 */
[----:B------:R-:W-:Y:S02]  /*6b70*/  SHF.R.U64 R118, R118, 0x3, RZ ;  /* 0x0000000376767819 */ /* 0x000fe400000012ff */
[----:B------:R-:W-:Y:S01]  /*6b80*/  LOP3.LUT R122, R123, R8, RZ, 0x3c, !PT ;  /* 0x000000087b7a7212 */ /* 0x000fe200078e3cff */
[----:B------:R-:W-:Y:S01]  /*6b90*/  IMAD.MOV.U32 R123, RZ, RZ, R9 ;  /* 0x000000ffff7b7224 */ /* 0x000fe200078e0009 */
[----:B------:R-:W0:Y:S01]  /*6ba0*/  @P2 LDC R8, c[0x0][0xcec] ;  /* 0x00033b00ff082b82 */ /* 0x000e220000000800 */
        /* <DEDUP_REMOVED lines=11> */
[----:B------:R-:W-:-:S02]  /*6c60*/  IADD3.X R69, RZ, R9, RZ, P4, !PT ;  /* 0x00000009ff457210 */ /* 0x000fc400027fe4ff */
[----:B------:R-:W1:Y:S01]  /*6c70*/  @P2 LDC R9, c[0x0][0xcf0] ;  /* 0x00033c00ff092b82 */ /* 0x000e620000000800 */
[----:B------:R-:W-:Y:S02]  /*6c80*/  F2FP.F16.F32.PACK_AB R27, R31, R30 ;  /* 0x0000001e1f1b723e */ /* 0x000fe400000000ff */
[----:B------:R-:W-:Y:S02]  /*6c90*/  F2FP.F16.F32.PACK_AB R40, R41, R40 ;  /* 0x000000282928723e */ /* 0x000fe400000000ff */
[----:B------:R-:W-:Y:S02]  /*6ca0*/  F2FP.F16.F32.PACK_AB R41, R43, R42 ;  /* 0x0000002a2b29723e */ /* 0x000fe400000000ff */
[----:B------:R-:W-:Y:S01]  /*6cb0*/  F2FP.F16.F32.PACK_AB R43, R47, R46 ;  /* 0x0000002e2f2b723e */ /* 0x000fe200000000ff */
[----:B------:R-:W2:Y:S01]  /*6cc0*/  LDC.64 R30, c[0x0][0xc98] ;  /* 0x00032600ff1e7b82 */ /* 0x000ea20000000a00 */
[----:B------:R-:W-:Y:S01]  /*6cd0*/  IMAD R47, R3, 0x80, R211 ;  /* 0x00000080032f7824 */ /* 0x000fe200078e02d3 */
[----:B------:R-:W-:-:S02]  /*6ce0*/  F2FP.F16.F32.PACK_AB R32, R33, R32 ;  /* 0x000000202120723e */ /* 0x000fc400000000ff */
[----:B------:R-:W-:Y:S01]  /*6cf0*/  F2FP.F16.F32.PACK_AB R33, R35, R34 ;  /* 0x000000222321723e */ /* 0x000fe200000000ff */
[----:B0-----:R-:W-:Y:S01]  /*6d00*/  @P2 IMAD.HI.U32 R8, R47, R8, RZ ;  /* 0x000000082f082227 */ /* 0x001fe200078e00ff */
[----:B------:R-:W-:Y:S02]  /*6d10*/  MOV R10, R10 ;  /* 0x0000000a000a7202 */ /* 0x000fe40000000f00 */
[----:B------:R-:W-:Y:S01]  /*6d20*/  F2FP.F16.F32.PACK_AB R35, R39, R38 ;  /* 0x000000262723723e */ /* 0x000fe200000000ff */
[----:B------:R-:W-:Y:S01]  /*6d30*/  IMAD.MOV.U32 R39, RZ, RZ, R47 ;  /* 0x000000ffff277224 */ /* 0x000fe200078e002f */
[----:B------:R-:W-:Y:S01]  /*6d40*/  MOV R146, R146 ;  /* 0x0000009200927202 */ /* 0x000fe20000000f00 */
[----:B------:R-:W-:Y:S01]  /*6d50*/  STSM.16.M88.4 [R10], R24 ;  /* 0x000000180a007844 */ /* 0x000fe20000000200 */
[----:B------:R-:W-:Y:S02]  /*6d60*/  F2FP.F16.F32.PACK_AB R34, R183, R36 ;  /* 0x00000024b722723e */ /* 0x000fe400000000ff */
[----:B------:R-:W-:-:S02]  /*6d70*/  F2FP.F16.F32.PACK_AB R48, R49, R48 ;  /* 0x000000303130723e */ /* 0x000fc400000000ff */
[----:B-1----:R-:W-:Y:S01]  /*6d80*/  @P2 SHF.R.U32.HI R39, RZ, R9, R8 ;  /* 0x00000009ff272219 */ /* 0x002fe20000011608 */
[----:B------:R0:W-:Y:S01]  /*6d90*/  STSM.16.M88.4 [R146], R32 ;  /* 0x0000002092007844 */ /* 0x0001e20000000200 */
[----:B------:R-:W-:Y:S02]  /*6da0*/  MOV R158, R158 ;  /* 0x0000009e009e7202 */ /* 0x000fe40000000f00 */
[----:B------:R-:W-:Y:S02]  /*6db0*/  F2FP.F16.F32.PACK_AB R42, R182, R44 ;  /* 0x0000002cb62a723e */ /* 0x000fe400000000ff */
[----:B------:R-:W-:Y:S02]  /*6dc0*/  F2FP.F16.F32.PACK_AB R49, R51, R50 ;  /* 0x000000323331723e */ /* 0x000fe400000000ff */
[----:B------:R-:W-:Y:S01]  /*6dd0*/  MOV R166, R166 ;  /* 0x000000a600a67202 */ /* 0x000fe20000000f00 */
[C---:B--2---:R-:W-:Y:S01]  /*6de0*/  IMAD R28, R30.reuse, UR7, RZ ;  /* 0x000000071e1c7c24 */ /* 0x044fe2000f8e02ff */
[----:B------:R-:W-:Y:S01]  /*6df0*/  F2FP.F16.F32.PACK_AB R50, R205, R189 ;  /* 0x000000bdcd32723e */ /* 0x000fe200000000ff */
[----:B------:R-:W-:Y:S01]  /*6e00*/  IMAD.WIDE.U32 R4, R30, UR43, R4 ;  /* 0x0000002b1e047c25 */ /* 0x000fe2000f8e0004 */
[----:B------:R-:W-:Y:S01]  /*6e10*/  F2FP.F16.F32.PACK_AB R51, R55, R54 ;  /* 0x000000363733723e */ /* 0x000fe200000000ff */
[----:B------:R-:W-:Y:S01]  /*6e20*/  STSM.16.M88.4 [R158], R40 ;  /* 0x000000289e007844 */ /* 0x000fe20000000200 */
[----:B------:R-:W-:-:S02]  /*6e30*/  MOV R164, R164 ;  /* 0x000000a400a47202 */ /* 0x000fc40000000f00 */
[----:B------:R-:W-:Y:S01]  /*6e40*/  F2FP.F16.F32.PACK_AB R8, R204, R188 ;  /* 0x000000bccc08723e */ /* 0x000fe200000000ff */
[----:B0-----:R-:W-:Y:S01]  /*6e50*/  IMAD.MOV R32, RZ, RZ, -R39 ;  /* 0x000000ffff207224 */ /* 0x001fe200078e0a27 */
[----:B------:R-:W-:Y:S01]  /*6e60*/  F2FP.F16.F32.PACK_AB R9, R59, R58 ;  /* 0x0000003a3b09723e */ /* 0x000fe200000000ff */
[----:B------:R-:W-:Y:S01]  /*6e70*/  STSM.16.M88.4 [R166], R48 ;  /* 0x00000030a6007844 */ /* 0x000fe20000000200 */
[----:B------:R-:W-:Y:S01]  /*6e80*/  F2FP.F16.F32.PACK_AB R10, R203, R187 ;  /* 0x000000bbcb0a723e */ /* 0x000fe200000000ff */
[----:B------:R-:W-:Y:S01]  /*6e90*/  IMAD R33, R213, R32, R47 ;  /* 0x00000020d5217224 */ /* 0x000fe200078e022f */
[----:B------:R-:W-:Y:S01]  /*6ea0*/  F2FP.F16.F32.PACK_AB R11, R63, R62 ;  /* 0x0000003e3f0b723e */ /* 0x000fe200000000ff */
[----:B------:R-:W-:Y:S01]  /*6eb0*/  IMAD R32, R31, UR43, R28 ;  /* 0x0000002b1f207c24 */ /* 0x000fe2000f8e021c */
[----:B------:R-:W-:Y:S02]  /*6ec0*/  F2FP.F16.F32.PACK_AB R29, R7, R29 ;  /* 0x0000001d071d723e */ /* 0x000fe400000000ff */
[----:B------:R-:W-:Y:S01]  /*6ed0*/  SHF.R.S32.HI R7, RZ, 0x1f, R33 ;  /* 0x0000001fff077819 */ /* 0x000fe20000011421 */
[----:B------:R0:W-:Y:S01]  /*6ee0*/  STSM.16.M88.4 [R164], R8 ;  /* 0x00000008a4007844 */ /* 0x0001e20000000200 */
[----:B------:R-:W-:-:S02]  /*6ef0*/  F2FP.F16.F32.PACK_AB R72, R73, R72 ;  /* 0x000000484948723e */ /* 0x000fc400000000ff */
[----:B------:R-:W-:Y:S02]  /*6f00*/  MOV R162, R162 ;  /* 0x000000a200a27202 */ /* 0x000fe40000000f00 */
[----:B------:R-:W-:Y:S02]  /*6f10*/  F2FP.F16.F32.PACK_AB R24, R202, R186 ;  /* 0x000000baca18723e */ /* 0x000fe400000000ff */
[----:B------:R-:W-:Y:S02]  /*6f20*/  F2FP.F16.F32.PACK_AB R25, R67, R66 ;  /* 0x000000424319723e */ /* 0x000fe400000000ff */
[----:B------:R-:W-:Y:S02]  /*6f30*/  F2FP.F16.F32.PACK_AB R26, R201, R185 ;  /* 0x000000b9c91a723e */ /* 0x000fe400000000ff */
[----:B------:R-:W-:Y:S02]  /*6f40*/  F2FP.F16.F32.PACK_AB R27, R71, R70 ;  /* 0x00000046471b723e */ /* 0x000fe400000000ff */
[----:B------:R-:W-:-:S02]  /*6f50*/  F2FP.F16.F32.PACK_AB R73, R75, R74 ;  /* 0x0000004a4b49723e */ /* 0x000fc400000000ff */
[----:B------:R-:W-:Y:S01]  /*6f60*/  F2FP.F16.F32.PACK_AB R80, R81, R80 ;  /* 0x000000505150723e */ /* 0x000fe200000000ff */
[----:B0-----:R-:W-:Y:S01]  /*6f70*/  IMAD R11, R3, 0x80, R209 ;  /* 0x00000080030b7824 */ /* 0x001fe200078e02d1 */
[----:B------:R-:W-:Y:S01]  /*6f80*/  SHF.R.S32.HI R9, RZ, 0x1f, R39 ;  /* 0x0000001fff097819 */ /* 0x000fe20000011427 */
[----:B------:R0:W-:Y:S01]  /*6f90*/  STSM.16.M88.4 [R162], R24 ;  /* 0x00000018a2007844 */ /* 0x0001e20000000200 */
[----:B------:R-:W-:Y:S01]  /*6fa0*/  IADD3 R8, P0, R39, R4, RZ ;  /* 0x0000000427087210 */ /* 0x000fe20007f1e0ff */
[----:B------:R-:W-:Y:S01]  /*6fb0*/  IMAD R4, R7, UR4, RZ ;  /* 0x0000000407047c24 */ /* 0x000fe2000f8e02ff */
[----:B------:R-:W-:Y:S02]  /*6fc0*/  MOV R160, R160 ;  /* 0x000000a000a07202 */ /* 0x000fe40000000f00 */
[----:B------:R-:W-:Y:S01]  /*6fd0*/  IADD3.X R9, R9, R5, R32, P0, !PT ;  /* 0x0000000509097210 */ /* 0x000fe200007fe420 */
[----:B------:R-:W-:Y:S01]  /*6fe0*/  IMAD R7, R33, UR5, R4 ;  /* 0x0000000521077c24 */ /* 0x000fe2000f8e0204 */
[----:B------:R-:W-:Y:S01]  /*6ff0*/  F2FP.F16.F32.PACK_AB R74, R199, R76 ;  /* 0x0000004cc74a723e */ /* 0x000fe200000000ff */
[----:B------:R-:W-:Y:S01]  /*7000*/  IMAD R4, R213, UR6, RZ ;  /* 0x00000006d5047c24 */ /* 0x000fe2000f8e02ff */
[----:B------:R-:W-:Y:S01]  /*7010*/  F2FP.F16.F32.PACK_AB R75, R79, R78 ;  /* 0x0000004e4f4b723e */ /* 0x000fe200000000ff */
[----:B------:R-:W-:Y:S01]  /*7020*/  IMAD.WIDE.U32 R8, R33, UR4, R8 ;  /* 0x0000000421087c25 */ /* 0x000fe2000f8e0008 */
[----:B------:R-:W-:Y:S01]  /*7030*/  F2FP.F16.F32.PACK_AB R81, R83, R82 ;  /* 0x000000525351723e */ /* 0x000fe200000000ff */
[----:B------:R-:W-:Y:S01]  /*7040*/  ULDC.64 UR4, c[0x0][0xc50] ;  /* 0x0003140000047ab9 */ /* 0x000fe20000000a00 */
[----:B------:R-:W-:Y:S01]  /*7050*/  F2FP.F16.F32.PACK_AB R88, R89, R88 ;  /* 0x000000585958723e */ /* 0x000fe200000000ff */
[----:B------:R-:W-:Y:S01]  /*7060*/  IMAD.IADD R7, R9, 0x1, R7 ;  /* 0x0000000109077824 */ /* 0x000fe200078e0207 */
[----:B------:R-:W-:Y:S01]  /*7070*/  MOV R156, R156 ;  /* 0x0000009c009c7202 */ /* 0x000fe20000000f00 */
[----:B------:R-:W-:Y:S01]  /*7080*/  STSM.16.M88.4 [R160], R72 ;  /* 0x00000048a0007844 */ /* 0x000fe20000000200 */
[----:B------:R-:W-:Y:S01]  /*7090*/  F2FP.F16.F32.PACK_AB R82, R198, R84 ;  /* 0x00000054c652723e */ /* 0x000fe200000000ff */
[----:B------:R-:W-:Y:S01]  /*70a0*/  VIADD R5, R11, 0x8 ;  /* 0x000000080b057836 */ /* 0x000fe20000000000 */
[----:B------:R-:W-:-:S02]  /*70b0*/  F2FP.F16.F32.PACK_AB R83, R87, R86 ;  /* 0x000000565753723e */ /* 0x000fc400000000ff */
[----:B------:R-:W-:Y:S02]  /*70c0*/  F2FP.F16.F32.PACK_AB R89, R91, R90 ;  /* 0x0000005a5b59723e */ /* 0x000fe400000000ff */
[----:B------:R-:W-:Y:S01]  /*70d0*/  MOV R154, R154 ;  /* 0x0000009a009a7202 */ /* 0x000fe20000000f00 */
[----:B------:R-:W-:Y:S01]  /*70e0*/  STSM.16.M88.4 [R156], R80 ;  /* 0x000000509c007844 */ /* 0x000fe20000000200 */
[----:B------:R-:W-:Y:S02]  /*70f0*/  F2FP.F16.F32.PACK_AB R90, R197, R92 ;  /* 0x0000005cc55a723e */ /* 0x000fe400000000ff */
[----:B------:R-:W-:Y:S02]  /*7100*/  F2FP.F16.F32.PACK_AB R91, R95, R94 ;  /* 0x0000005e5f5b723e */ /* 0x000fe400000000ff */
[----:B------:R-:W-:Y:S02]  /*7110*/  LOP3.LUT P0, RZ, R206, 0x3, RZ, 0xc0, !PT ;  /* 0x00000003ceff7812 */ /* 0x000fe4000780c0ff */
[----:B------:R-:W-:Y:S01]  /*7120*/  LEA R34, P3, R8, UR4, 0x2 ;  /* 0x0000000408227c11 */ /* 0x000fe2000f8610ff */
[----:B------:R-:W-:Y:S01]  /*7130*/  STSM.16.M88.4 [R154], R88 ;  /* 0x000000589a007844 */ /* 0x000fe20000000200 */
[----:B------:R-:W-:-:S02]  /*7140*/  MOV R152, R152 ;  /* 0x0000009800987202 */ /* 0x000fc40000000f00 */
[----:B------:R-:W-:Y:S01]  /*7150*/  F2FP.F16.F32.PACK_AB R28, R196, R96 ;  /* 0x00000060c41c723e */ /* 0x000fe200000000ff */
[----:B------:R-:W-:Y:S01]  /*7160*/  SHFL.IDX PT, R44, R34, RZ, 0x1c1f ;  /* 0x001c1fff222c7589 */ /* 0x000fe200000e0000 */
[----:B------:R-:W-:Y:S02]  /*7170*/  F2FP.F16.F32.PACK_AB R30, R195, R100 ;  /* 0x00000064c31e723e */ /* 0x000fe400000000ff */
[----:B------:R-:W-:Y:S01]  /*7180*/  F2FP.F16.F32.PACK_AB R31, R37, R45 ;  /* 0x0000002d251f723e */ /* 0x000fe200000000ff */
[----:B------:R-:W-:Y:S01]  /*7190*/  SHFL.IDX PT, R46, R34, 0x1, 0x1c1f ;  /* 0x003c1f00222e7f89 */ /* 0x000fe200000e0000 */
[----:B------:R-:W-:Y:S02]  /*71a0*/  MOV R150, R150 ;  /* 0x0000009600967202 */ /* 0x000fe40000000f00 */
[----:B------:R-:W-:Y:S01]  /*71b0*/  F2FP.F16.F32.PACK_AB R76, R194, R104 ;  /* 0x00000068c24c723e */ /* 0x000fe200000000ff */
[----:B------:R1:W-:Y:S01]  /*71c0*/  STSM.16.M88.4 [R152], R28 ;  /* 0x0000001c98007844 */ /* 0x0003e20000000200 */
[----:B------:R-:W-:-:S02]  /*71d0*/  F2FP.F16.F32.PACK_AB R77, R77, R85 ;  /* 0x000000554d4d723e */ /* 0x000fc400000000ff */
[----:B------:R-:W-:Y:S02]  /*71e0*/  F2FP.F16.F32.PACK_AB R78, R193, R108 ;  /* 0x0000006cc14e723e */ /* 0x000fe400000000ff */
[----:B------:R-:W-:Y:S02]  /*71f0*/  F2FP.F16.F32.PACK_AB R79, R93, R97 ;  /* 0x000000615d4f723e */ /* 0x000fe400000000ff */
[----:B------:R-:W-:Y:S02]  /*7200*/  ISETP.GE.OR P1, PT, R11, R4, P0 ;  /* 0x000000040b00720c */ /* 0x000fe40000726670 */
[----:B------:R-:W-:Y:S01]  /*7210*/  LEA.HI.X R7, R8, UR5, R7, 0x2, P3 ;  /* 0x0000000508077c11 */ /* 0x000fe200098f1407 */
[----:B------:R-:W-:Y:S01]  /*7220*/  STSM.16.M88.4 [R150], R76 ;  /* 0x0000004c96007844 */ /* 0x000fe20000000200 */
[----:B------:R-:W-:Y:S02]  /*7230*/  MOV R142, R142 ;  /* 0x0000008e008e7202 */ /* 0x000fe40000000f00 */
[----:B------:R-:W-:Y:S01]  /*7240*/  F2FP.F16.F32.PACK_AB R8, R192, R112 ;  /* 0x00000070c008723e */ /* 0x000fe200000000ff */
[----:B------:R-:W2:Y:S01]  /*7250*/  SHFL.IDX PT, R45, R7, RZ, 0x1c1f ;  /* 0x001c1fff072d7589 */ /* 0x000ea200000e0000 */
[----:B------:R-:W-:-:S02]  /*7260*/  F2FP.F16.F32.PACK_AB R9, R101, R105 ;  /* 0x000000696509723e */ /* 0x000fc400000000ff */
[----:B------:R-:W-:Y:S01]  /*7270*/  F2FP.F16.F32.PACK_AB R10, R191, R116 ;  /* 0x00000074bf0a723e */ /* 0x000fe200000000ff */
[----:B------:R-:W3:Y:S01]  /*7280*/  SHFL.IDX PT, R47, R7, 0x1, 0x1c1f ;  /* 0x003c1f00072f7f89 */ /* 0x000ee200000e0000 */
[----:B------:R-:W-:Y:S02]  /*7290*/  F2FP.F16.F32.PACK_AB R11, R109, R113 ;  /* 0x000000716d0b723e */ /* 0x000fe400000000ff */
[----:B------:R-:W-:Y:S02]  /*72a0*/  MOV R138, R138 ;  /* 0x0000008a008a7202 */ /* 0x000fe40000000f00 */
[----:B0-----:R-:W-:Y:S01]  /*72b0*/  F2FP.F16.F32.PACK_AB R24, R190, R120 ;  /* 0x00000078be18723e */ /* 0x001fe200000000ff */
[----:B------:R-:W-:Y:S01]  /*72c0*/  STSM.16.M88.4 [R142], R8 ;  /* 0x000000088e007844 */ /* 0x000fe20000000200 */
[----:B------:R-:W-:Y:S02]  /*72d0*/  F2FP.F16.F32.PACK_AB R25, R117, R121 ;  /* 0x000000797519723e */ /* 0x000fe400000000ff */
[----:B------:R-:W-:-:S02]  /*72e0*/  F2FP.F16.F32.PACK_AB R26, R125, R124 ;  /* 0x0000007c7d1a723e */ /* 0x000fc400000000ff */
[----:B------:R-:W-:Y:S02]  /*72f0*/  F2FP.F16.F32.PACK_AB R27, R168, R169 ;  /* 0x000000a9a81b723e */ /* 0x000fe400000000ff */
[----:B------:R-:W-:Y:S02]  /*7300*/  MOV R134, R134 ;  /* 0x0000008600867202 */ /* 0x000fe40000000f00 */
[----:B-1----:R-:W-:Y:S01]  /*7310*/  F2FP.F16.F32.PACK_AB R28, R129, R128 ;  /* 0x00000080811c723e */ /* 0x002fe200000000ff */
[----:B------:R-:W-:Y:S01]  /*7320*/  STSM.16.M88.4 [R138], R24 ;  /* 0x000000188a007844 */ /* 0x000fe20000000200 */
[----:B------:R-:W-:Y:S02]  /*7330*/  F2FP.F16.F32.PACK_AB R29, R170, R171 ;  /* 0x000000abaa1d723e */ /* 0x000fe400000000ff */
[----:B------:R-:W-:Y:S02]  /*7340*/  F2FP.F16.F32.PACK_AB R30, R133, R132 ;  /* 0x00000084851e723e */ /* 0x000fe400000000ff */
[----:B------:R-:W-:-:S02]  /*7350*/  F2FP.F16.F32.PACK_AB R31, R172, R173 ;  /* 0x000000adac1f723e */ /* 0x000fc400000000ff */
[----:B------:R-:W-:Y:S02]  /*7360*/  MOV R130, R130 ;  /* 0x0000008200827202 */ /* 0x000fe40000000f00 */
[----:B------:R-:W-:Y:S01]  /*7370*/  F2FP.F16.F32.PACK_AB R32, R137, R136 ;  /* 0x000000888920723e */ /* 0x000fe200000000ff */
[----:B------:R-:W-:Y:S01]  /*7380*/  STSM.16.M88.4 [R134], R28 ;  /* 0x0000001c86007844 */ /* 0x000fe20000000200 */
[----:B------:R-:W-:Y:S02]  /*7390*/  F2FP.F16.F32.PACK_AB R33, R174, R175 ;  /* 0x000000afae21723e */ /* 0x000fe400000000ff */
[----:B------:R-:W-:Y:S02]  /*73a0*/  F2FP.F16.F32.PACK_AB R34, R141, R140 ;  /* 0x0000008c8d22723e */ /* 0x000fe400000000ff */
[----:B------:R-:W-:Y:S02]  /*73b0*/  F2FP.F16.F32.PACK_AB R35, R176, R177 ;  /* 0x000000b1b023723e */ /* 0x000fe400000000ff */
[----:B------:R-:W-:-:S02]  /*73c0*/  F2FP.F16.F32.PACK_AB R144, R145, R144 ;  /* 0x000000909190723e */ /* 0x000fc400000000ff */
[----:B------:R-:W-:Y:S01]  /*73d0*/  MOV R126, R126 ;  /* 0x0000007e007e7202 */ /* 0x000fe20000000f00 */
[----:B------:R-:W-:Y:S01]  /*73e0*/  STSM.16.M88.4 [R130], R32 ;  /* 0x0000002082007844 */ /* 0x000fe20000000200 */
[----:B------:R-:W-:Y:S02]  /*73f0*/  F2FP.F16.F32.PACK_AB R145, R178, R179 ;  /* 0x000000b3b291723e */ /* 0x000fe400000000ff */
[----:B------:R-:W-:Y:S02]  /*7400*/  F2FP.F16.F32.PACK_AB R146, R149, R148 ;  /* 0x000000949592723e */ /* 0x000fe400000000ff */
[----:B------:R-:W-:Y:S02]  /*7410*/  F2FP.F16.F32.PACK_AB R147, R180, R181 ;  /* 0x000000b5b493723e */ /* 0x000fe400000000ff */
[----:B------:R-:W-:-:S03]  /*7420*/  ISETP.GE.OR P0, PT, R5, R4, P0 ;  /* 0x000000040500720c */ /* 0x000fc60000706670 */
[----:B------:R-:W-:Y:S01]  /*7430*/  STSM.16.M88.4 [R126], R144 ;  /* 0x000000907e007844 */ /* 0x000fe20000000200 */
[----:B------:R-:W-:Y:S06]  /*7440*/  BAR.SYNC.DEFER_BLOCKING 0x1, 0x100 ;  /* 0x0044000000007b1d */ /* 0x000fec0000010000 */
[----:B--2---:R0:W-:Y:S04]  /*7450*/  @!P1 ST.E desc[UR48][R44.64], R6 ;  /* 0x000000062c009985 */ /* 0x0041e8000c101930 */
[----:B---3--:R1:W-:Y:S04]  /*7460*/  @!P0 ST.E desc[UR48][R46.64], R0 ;  /* 0x000000002e008985 */ /* 0x0083e8000c101930 */
[----:B------:R2:W5:Y:S04]  /*7470*/  LD.E.128 R36, desc[UR48][R12.64] ;  /* 0x000000300c247980 */ /* 0x000568000c101d00 */
[----:B------:R3:W5:Y:S01]  /*7480*/  LD.E.128 R40, desc[UR48][R14.64] ;  /* 0x000000300e287980 */ /* 0x000762000c101d00 */
[----:B0-----:R-:W0:Y:S01]  /*7490*/  LDC.64 R6, c[0x0][0xbe0] ;  /* 0x0002f800ff067b82 */ /* 0x001e220000000a00 */
[----:B-1----:R-:W-:Y:S01]  /*74a0*/  LEA R0, R19, R200, 0x5 ;  /* 0x000000c813007211 */ /* 0x002fe200078e28ff */
[----:B------:R-:W-:-:S02]  /*74b0*/  UIMAD UR6, UR11, UR8, URZ ;  /* 0x000000080b0672a4 */ /* 0x000fc4000f8e023f */
[----:B------:R-:W-:Y:S01]  /*74c0*/  UIMAD.WIDE.U32 UR4, UR10, UR8, URZ ;  /* 0x000000080a0472a5 */ /* 0x000fe2000f8e003f */
[----:B------:R-:W-:-:S03]  /*74d0*/  IMAD R29, R3, 0x80, R200 ;  /* 0x00000080031d7824 */ /* 0x000fc600078e02c8 */
[----:B--2---:R-:W1:Y:S01]  /*74e0*/  @P2 LDC R12, c[0x0][0xcec] ;  /* 0x00033b00ff0c2b82 */ /* 0x004e620000000800 */
[----:B------:R-:W5:Y:S04]  /*74f0*/  LD.E.128 R120, desc[UR48][R122.64] ;  /* 0x000000307a787980 */ /* 0x000f68000c101d00 */
[----:B------:R2:W5:Y:S03]  /*7500*/  LD.E.128 R8, desc[UR48][R20.64] ;  /* 0x0000003014087980 */ /* 0x000566000c101d00 */
[----:B---3--:R-:W3:Y:S01]  /*7510*/  @P2 LDC R14, c[0x0][0xcf0] ;  /* 0x00033c00ff0e2b82 */ /* 0x008ee20000000800 */
[----:B------:R-:W-:Y:S01]  /*7520*/  IMAD R13, R3, 0x80, R0 ;  /* 0x00000080030d7824 */ /* 0x000fe200078e0200 */
[----:B------:R-:W-:Y:S01]  /*7530*/  UIMAD UR6, UR10, UR9, UR6 ;  /* 0x000000090a0672a4 */ /* 0x000fe2000f8e0206 */
[----:B------:R2:W5:Y:S02]  /*7540*/  LD.E.128 R24, desc[UR48][R22.64] ;  /* 0x0000003016187980 */ /* 0x000564000c101d00 */
[----:B------:R-:W-:Y:S01]  /*7550*/  ULDC.64 UR8, c[0x0][0xbf0] ;  /* 0x0002fc0000087ab9 */ /* 0x000fe20000000a00 */
[----:B------:R-:W-:Y:S01]  /*7560*/  IMAD.MOV.U32 R0, RZ, RZ, R13 ;  /* 0x000000ffff007224 */ /* 0x000fe200078e000d */
[----:B------:R-:W-:Y:S01]  /*7570*/  UIMAD UR7, UR7, UR8, URZ ;  /* 0x00000008070772a4 */ /* 0x000fe2000f8e023f */
[----:B------:R-:W5:Y:S01]  /*7580*/  LD.E.128 R52, desc[UR48][R52.64] ;  /* 0x0000003034347980 */ /* 0x000f62000c101d00 */
[----:B------:R-:W-:-:S03]  /*7590*/  UIADD3 UR5, UR5, UR6, URZ ;  /* 0x0000000605057290 */ /* 0x000fc6000fffe03f */
[----:B------:R-:W5:Y:S01]  /*75a0*/  LD.E.128 R56, desc[UR48][R56.64] ;  /* 0x0000003038387980 */ /* 0x000f62000c101d00 */
[----:B-1----:R-:W-:Y:S01]  /*75b0*/  @P2 IMAD.HI.U32 R5, R13, R12, RZ ;  /* 0x0000000c0d052227 */ /* 0x002fe200078e00ff */
[----:B------:R-:W-:Y:S02]  /*75c0*/  UIMAD UR7, UR43, UR9, UR7 ;  /* 0x000000092b0772a4 */ /* 0x000fe4000f8e0207 */
[----:B------:R-:W5:Y:S01]  /*75d0*/  LD.E.128 R60, desc[UR48][R60.64] ;  /* 0x000000303c3c7980 */ /* 0x000f62000c101d00 */
[----:B------:R-:W-:-:S03]  /*75e0*/  UIMAD.WIDE.U32 UR4, UR43, UR8, UR4 ;  /* 0x000000082b0472a5 */ /* 0x000fc6000f8e0004 */
[----:B------:R-:W5:Y:S01]  /*75f0*/  LD.E.128 R64, desc[UR48][R64.64] ;  /* 0x0000003040407980 */ /* 0x000f62000c101d00 */
[----:B---3--:R-:W-:-:S03]  /*7600*/  @P2 SHF.R.U32.HI R0, RZ, R14, R5 ;  /* 0x0000000eff002219 */ /* 0x008fc60000011605 */
[----:B------:R-:W5:Y:S01]  /*7610*/  LD.E.128 R68, desc[UR48][R68.64] ;  /* 0x0000003044447980 */ /* 0x000f62000c101d00 */
[----:B------:R-:W-:Y:S01]  /*7620*/  VIADD R3, R29, 0x20 ;  /* 0x000000201d037836 */ /* 0x000fe20000000000 */
[--C-:B------:R-:W-:Y:S01]  /*7630*/  SHF.R.S32.HI R5, RZ, 0x1f, R0.reuse ;  /* 0x0000001fff057819 */ /* 0x100fe20000011400 */
[----:B------:R-:W-:Y:S01]  /*7640*/  IMAD.MOV R12, RZ, RZ, -R0 ;  /* 0x000000ffff0c7224 */ /* 0x000fe200078e0a00 */
[----:B------:R-:W-:Y:S01]  /*7650*/  UIADD3 UR5, UR5, UR7, URZ ;  /* 0x0000000705057290 */ /* 0x000fe2000fffe03f */
[----:B------:R-:W5:Y:S01]  /*7660*/  LD.E.128 R96, desc[UR48][R98.64] ;  /* 0x0000003062607980 */ /* 0x000f62000c101d00 */
[----:B------:R-:W-:Y:S01]  /*7670*/  UIADD3 UR37, UR37, 0x1, URZ ;  /* 0x0000000125257890 */ /* 0x000fe2000fffe03f */
[----:B0-----:R-:W-:Y:S01]  /*7680*/  IMAD R5, R5, R6, RZ ;  /* 0x0000000605057224 */ /* 0x001fe200078e02ff */
[----:B------:R-:W-:Y:S01]  /*7690*/  ULDC.64 UR6, c[0x0][0xbd8] ;  /* 0x0002f60000067ab9 */ /* 0x000fe20000000a00 */
[----:B------:R-:W-:Y:S01]  /*76a0*/  IMAD R213, R213, R12, R13 ;  /* 0x0000000cd5d57224 */ /* 0x000fe200078e020d */
[----:B------:R-:W5:Y:S01]  /*76b0*/  LD.E.128 R100, desc[UR48][R102.64] ;  /* 0x0000003066647980 */ /* 0x000f62000c101d00 */
[C---:B------:R-:W-:Y:S01]  /*76c0*/  IMAD R5, R0.reuse, R7, R5 ;  /* 0x0000000700057224 */ /* 0x040fe200078e0205 */
[----:B------:R-:W-:Y:S01]  /*76d0*/  ULDC.64 UR8, c[0x0][0xb80] ;  /* 0x0002e00000087ab9 */ /* 0x000fe20000000a00 */
[----:B------:R-:W-:Y:S01]  /*76e0*/  IMAD.WIDE.U32 R6, R0, R6, UR4 ;  /* 0x0000000400067e25 */ /* 0x000fe2000f8e0006 */
[----:B------:R-:W5:Y:S01]  /*76f0*/  LD.E.128 R104, desc[UR48][R106.64] ;  /* 0x000000306a687980 */ /* 0x000f62000c101d00 */
[----:B------:R-:W-:-:S03]  /*7700*/  SHF.R.S32.HI R0, RZ, 0x1f, R213 ;  /* 0x0000001fff007819 */ /* 0x000fc600000114d5 */
        /* <DEDUP_REMOVED lines=8> */
[----:B0-----:R-:W0:Y:S01]  /*7790*/  FENCE.VIEW.ASYNC.S ;  /* 0x00000000000073c6 */ /* 0x001e220000000000 */
[----:B------:R-:W-:Y:S01]  /*77a0*/  IMAD.IADD R7, R7, 0x1, R5 ;  /* 0x0000000107077824 */ /* 0x000fe200078e0205 */
[----:B------:R-:W-:Y:S01]  /*77b0*/  ISETP.GE.AND P1, PT, R3, R4, PT ;  /* 0x000000040300720c */ /* 0x000fe20003f26270 */
[----:B------:R-:W-:-:S02]  /*77c0*/  IMAD R0, R0, UR6, RZ ;  /* 0x0000000600007c24 */ /* 0x000fc4000f8e02ff */
[----:B------:R-:W-:Y:S02]  /*77d0*/  VIADD R3, R29, 0x40 ;  /* 0x000000401d037836 */ /* 0x000fe40000000000 */
[C---:B------:R-:W-:Y:S02]  /*77e0*/  IMAD R5, R213.reuse, UR7, R0 ;  /* 0x00000007d5057c24 */ /* 0x040fe4000f8e0200 */
[----:B------:R-:W-:Y:S01]  /*77f0*/  IMAD.WIDE.U32 R6, R213, UR6, R6 ;  /* 0x00000006d5067c25 */ /* 0x000fe2000f8e0006 */
[-C--:B------:R-:W-:Y:S02]  /*7800*/  ISETP.GE.AND P2, PT, R29, R4.reuse, PT ;  /* 0x000000041d00720c */ /* 0x080fe40003f46270 */
[----:B------:R-:W-:Y:S01]  /*7810*/  ISETP.GE.AND P0, PT, R3, R4, PT ;  /* 0x000000040300720c */ /* 0x000fe20003f06270 */
[----:B------:R-:W-:Y:S01]  /*7820*/  IMAD.IADD R3, R7, 0x1, R5 ;  /* 0x0000000107037824 */ /* 0x000fe200078e0205 */
[C---:B------:R-:W-:Y:S01]  /*7830*/  LEA R0, P3, R6.reuse, UR8, 0x1 ;  /* 0x0000000806007c11 */ /* 0x040fe2000f8608ff */
[----:B------:R-:W-:Y:S01]  /*7840*/  VIADD R207, R207, 0x32420 ;  /* 0x00032420cfcf7836 */ /* 0x000fe20000000000 */
[----:B------:R-:W-:Y:S01]  /*7850*/  UISETP.NE.AND UP0, UPT, UR37, 0x2, UPT ;  /* 0x000000022500788c */ /* 0x000fe2000bf05270 */
[----:B------:R-:W-:Y:S01]  /*7860*/  ULDC UR4, c[0x0][0xc] ;  /* 0x0000030000047ab9 */ /* 0x000fe20000000800 */
[----:B------:R-:W-:Y:S01]  /*7870*/  LEA.HI.X R5, R6, UR9, R3, 0x1, P3 ;  /* 0x0000000906057c11 */ /* 0x000fe200098f0c03 */
[----:B------:R-:W-:Y:S01]  /*7880*/  UIADD3 UR44, UR4, UR44, URZ ;  /* 0x0000002c042c7290 */ /* 0x000fe2000fffe03f */
[----:B------:R-:W-:Y:S01]  /*7890*/  PRMT R207, RZ, 0x654, R207 ;  /* 0x00000654ffcf7816 */ /* 0x000fe200000000cf */
[----:B------:R-:W-:Y:S01]  /*78a0*/  USEL UR4, URZ, 0x1, UP0 ;  /* 0x000000013f047887 */ /* 0x000fe20008000000 */
[----:B0-----:R2:W0:Y:S01]  /*78b0*/  SHFL.IDX PT, R12, R0, RZ, 0x181f ;  /* 0x00181fff000c7589 */ /* 0x00142200000e0000 */
[----:B------:R-:W-:Y:S01]  /*78c0*/  USEL UR37, UR37, URZ, UP0 ;  /* 0x0000003f25257287 */ /* 0x000fe20008000000 */
[----:B------:R2:W-:Y:S01]  /*78d0*/  SYNCS.ARRIVE.TRANS64.RED.A1T0 RZ, [R207+URZ], RZ ;  /* 0x000000ffcfff79a7 */ /* 0x0005e2000810043f */
[----:B------:R-:W-:Y:S01]  /*78e0*/  ULOP3.LUT UR36, UR36, UR4, URZ, 0x3c, !UPT ;  /* 0x0000000424247292 */ /* 0x000fe2000f8e3c3f */
[----:B------:R2:W1:Y:S01]  /*78f0*/  SHFL.IDX PT, R13, R5, RZ, 0x181f ;  /* 0x00181fff050d7589 */ /* 0x00046200000e0000 */
[----:B------:R-:W-:Y:S04]  /*7900*/  BSSY B0, `(.L_x_214) ;  /* 0x0000012000007945 */ /* 0x000fe80003800000 */
[----:B------:R-:W-:Y:S06]  /*7910*/  @P2 BRA `(.L_x_215) ;  /* 0x0000000000402947 */ /* 0x000fec0003800000 */
[----:B------:R-:W-:Y:S02]  /*7920*/  ULDC UR4, c[0x0][0xbc8] ;  /* 0x0002f20000047ab9 */ /* 0x000fe40000000800 */
[----:B------:R-:W-:Y:S02]  /*7930*/  ISETP.GE.AND P4, PT, R18, UR4, PT ;  /* 0x0000000412007c0c */ /* 0x000fe4000bf86270 */
[----:B------:R-:W-:Y:S02]  /*7940*/  ISETP.GE.AND P3, PT, R17, UR4, PT ;  /* 0x0000000411007c0c */ /* 0x000fe4000bf66270 */
[----:B------:R-:W-:Y:S02]  /*7950*/  ISETP.GE.AND P2, PT, R16, UR4, PT ;  /* 0x0000000410007c0c */ /* 0x000fe4000bf46270 */
[----:B------:R-:W-:-:S07]  /*7960*/  ISETP.GE.AND P5, PT, R2, UR4, PT ;  /* 0x0000000402007c0c */ /* 0x000fce000bfa6270 */
[----:B0-----:R-:W-:-:S04]  /*7970*/  @!P4 LEA R14, P6, R18, R12, 0x1 ;  /* 0x0000000c120ec211 */ /* 0x001fc800078c08ff */
[----:B-1----:R-:W-:Y:S02]  /*7980*/  @!P4 LEA.HI.X R15, R18, R13, R216, 0x1, P6 ;  /* 0x0000000d120fc211 */ /* 0x002fe400030f0cd8 */
[----:B--2---:R-:W-:Y:S01]  /*7990*/  @!P3 LEA R20, P6, R17, R12, 0x1 ;  /* 0x0000000c1114b211 */ /* 0x004fe200078c08ff */
        /* <DEDUP_REMOVED lines=8> */
.L_x_215:
[----:B------:R-:W-:Y:S05]  /*7a20*/  BSYNC B0 ;  /* 0x0000000000007941 */ /* 0x000fea0003800000 */
.L_x_214:
[----:B-1----:R1:W4:Y:S01]  /*7a30*/  SHFL.IDX PT, R13, R5, 0x1, 0x181f ;  /* 0x00381f00050d7f89 */ /* 0x00232200000e0000 */
        /* <DEDUP_REMOVED lines=8> */
[CC--:B0--3--:R-:W-:Y:S02]  /*7ac0*/  @!P3 LEA R14, P6, R18.reuse, R12.reuse, 0x1 ;  /* 0x0000000c120eb211 */ /* 0x0c9fe400078c08ff */
[CC--:B--2---:R-:W-:Y:S02]  /*7ad0*/  @!P2 LEA R20, P5, R17.reuse, R12.reuse, 0x1 ;  /* 0x0000000c1114a211 */ /* 0x0c4fe400078a08ff */
[-C--:B----4-:R-:W-:Y:S02]  /*7ae0*/  @!P3 LEA.HI.X R15, R18, R13.reuse, R216, 0x1, P6 ;  /* 0x0000000d120fb211 */ /* 0x090fe400030f0cd8 */
[----:B------:R-:W-:Y:S01]  /*7af0*/  @!P1 LEA R22, P6, R16, R12, 0x1 ;  /* 0x0000000c10169211 */ /* 0x000fe200078c08ff */
[----:B------:R-:W-:Y:S01]  /*7b00*/  @!P4 IMAD.WIDE R6, R2, 0x2, R12 ;  /* 0x000000020206c825 */ /* 0x000fe200078e020c */
[-C--:B------:R-:W-:Y:S02]  /*7b10*/  @!P2 LEA.HI.X R21, R17, R13.reuse, R215, 0x1, P5 ;  /* 0x0000000d1115a211 */ /* 0x080fe400028f0cd7 */
[----:B------:R-:W-:-:S02]  /*7b20*/  @!P1 LEA.HI.X R23, R16, R13, R214, 0x1, P6 ;  /* 0x0000000d10179211 */ /* 0x000fc400030f0cd6 */
[----:B-----5:R0:W-:Y:S04]  /*7b30*/  @!P4 ST.E.128 desc[UR48][R6.64], R36 ;  /* 0x000000240600c985 */ /* 0x0201e8000c101d30 */
[----:B------:R0:W-:Y:S04]  /*7b40*/  @!P3 ST.E.128 desc[UR48][R14.64], R52 ;  /* 0x000000340e00b985 */ /* 0x0001e8000c101d30 */
[----:B------:R0:W-:Y:S04]  /*7b50*/  @!P2 ST.E.128 desc[UR48][R20.64], R68 ;  /* 0x000000441400a985 */ /* 0x0001e8000c101d30 */
[----:B------:R0:W-:Y:S02]  /*7b60*/  @!P1 ST.E.128 desc[UR48][R22.64], R108 ;  /* 0x0000006c16009985 */ /* 0x0001e4000c101d30 */
.L_x_217:
[----:B------:R-:W-:Y:S05]  /*7b70*/  BSYNC B0 ;  /* 0x0000000000007941 */ /* 0x000fea0003800000 */
.L_x_216:
        /* <DEDUP_REMOVED lines=9> */
[-C--:B0--3--:R-:W-:Y:S02]  /*7c10*/  @!P4 LEA R14, P0, R18, R12.reuse, 0x1 ;  /* 0x0000000c120ec211 */ /* 0x089fe400078008ff */
[CC--:B--2---:R-:W-:Y:S02]  /*7c20*/  @!P5 LEA R20, P1, R17.reuse, R12.reuse, 0x1 ;  /* 0x0000000c1114d211 */ /* 0x0c4fe400078208ff */
[----:B------:R-:W-:Y:S02]  /*7c30*/  @!P6 LEA R22, P2, R16, R12, 0x1 ;  /* 0x0000000c1016e211 */ /* 0x000fe400078408ff */
[----:B-1----:R-:W-:Y:S01]  /*7c40*/  @!P3 IMAD.WIDE R6, R2, 0x2, R12 ;  /* 0x000000020206b825 */ /* 0x002fe200078e020c */
[-C--:B------:R-:W-:Y:S02]  /*7c50*/  @!P4 LEA.HI.X R15, R18, R13.reuse, R216, 0x1, P0 ;  /* 0x0000000d120fc211 */ /* 0x080fe400000f0cd8 */
[-C--:B------:R-:W-:Y:S02]  /*7c60*/  @!P5 LEA.HI.X R21, R17, R13.reuse, R215, 0x1, P1 ;  /* 0x0000000d1115d211 */ /* 0x080fe400008f0cd7 */
[----:B------:R-:W-:Y:S01]  /*7c70*/  @!P6 LEA.HI.X R23, R16, R13, R214, 0x1, P2 ;  /* 0x0000000d1017e211 */ /* 0x000fe200010f0cd6 */
[----:B-----5:R0:W-:Y:S04]  /*7c80*/  @!P3 ST.E.128 desc[UR48][R6.64], R40 ;  /* 0x000000280600b985 */ /* 0x0201e8000c101d30 */
[----:B------:R0:W-:Y:S04]  /*7c90*/  @!P4 ST.E.128 desc[UR48][R14.64], R56 ;  /* 0x000000380e00c985 */ /* 0x0001e8000c101d30 */
[----:B------:R0:W-:Y:S04]  /*7ca0*/  @!P5 ST.E.128 desc[UR48][R20.64], R96 ;  /* 0x000000601400d985 */ /* 0x0001e8000c101d30 */
[----:B------:R0:W-:Y:S02]  /*7cb0*/  @!P6 ST.E.128 desc[UR48][R22.64], R112 ;  /* 0x000000701600e985 */ /* 0x0001e4000c101d30 */
.L_x_219:
[----:B------:R-:W-:Y:S05]  /*7cc0*/  BSYNC B0 ;  /* 0x0000000000007941 */ /* 0x000fea0003800000 */
.L_x_218:
[----:B------:R-:W-:Y:S01]  /*7cd0*/  VIADD R3, R29, 0x60 ;  /* 0x000000601d037836 */ /* 0x000fe20000000000 */
[----:B0--3--:R0:W3:Y:S01]  /*7ce0*/  SHFL.IDX PT, R7, R5, 0x3, 0x181f ;  /* 0x00781f0005077f89 */ /* 0x0090e200000e0000 */
[----:B------:R-:W-:Y:S01]  /*7cf0*/  UIADD3 UR38, UR38, 0x1, URZ ;  /* 0x0000000126267890 */ /* 0x000fe2000fffe03f */
[----:B------:R-:W-:Y:S02]  /*7d00*/  BSSY B0, `(.L_x_220) ;  /* 0x0000014000007945 */ /* 0x000fe40003800000 */
[----:B------:R-:W-:Y:S01]  /*7d10*/  ISETP.GE.AND P0, PT, R3, R4, PT ;  /* 0x000000040300720c */ /* 0x000fe20003f06270 */
[----:B------:R0:W0:-:S12]  /*7d20*/  SHFL.IDX PT, R6, R0, 0x3, 0x181f ;  /* 0x00781f0000067f89 */ /* 0x00001800000e0000 */
[----:B------:R-:W-:Y:S05]  /*7d30*/  @P0 BRA `(.L_x_221) ;  /* 0x0000000000400947 */ /* 0x000fea0003800000 */
[----:B------:R-:W-:Y:S02]  /*7d40*/  ULDC UR4, c[0x0][0xbc8] ;  /* 0x0002f20000047ab9 */ /* 0x000fe40000000800 */
[----:B------:R-:W-:Y:S02]  /*7d50*/  ISETP.GE.AND P4, PT, R18, UR4, PT ;  /* 0x0000000412007c0c */ /* 0x000fe4000bf86270 */
[----:B------:R-:W-:Y:S02]  /*7d60*/  ISETP.GE.AND P5, PT, R17, UR4, PT ;  /* 0x0000000411007c0c */ /* 0x000fe4000bfa6270 */
[----:B------:R-:W-:Y:S02]  /*7d70*/  ISETP.GE.AND P6, PT, R16, UR4, PT ;  /* 0x0000000410007c0c */ /* 0x000fe4000bfc6270 */
[----:B------:R-:W-:-:S07]  /*7d80*/  ISETP.GE.AND P3, PT, R2, UR4, PT ;  /* 0x0000000402007c0c */ /* 0x000fce000bf66270 */
[-C--:B0-----:R-:W-:Y:S02]  /*7d90*/  @!P4 LEA R12, P0, R18, R6.reuse, 0x1 ;  /* 0x00000006120cc211 */ /* 0x081fe400078008ff */
[CC--:B------:R-:W-:Y:S02]  /*7da0*/  @!P5 LEA R14, P1, R17.reuse, R6.reuse, 0x1 ;  /* 0x00000006110ed211 */ /* 0x0c0fe400078208ff */
[----:B--2---:R-:W-:Y:S02]  /*7db0*/  @!P6 LEA R20, P2, R16, R6, 0x1 ;  /* 0x000000061014e211 */ /* 0x004fe400078408ff */
[----:B-1-34-:R-:W-:Y:S01]  /*7dc0*/  @!P3 IMAD.WIDE R4, R2, 0x2, R6 ;  /* 0x000000020204b825 */ /* 0x01afe200078e0206 */
[-C--:B------:R-:W-:Y:S02]  /*7dd0*/  @!P4 LEA.HI.X R13, R18, R7.reuse, R216, 0x1, P0 ;  /* 0x00000007120dc211 */ /* 0x080fe400000f0cd8 */
[-C--:B------:R-:W-:Y:S02]  /*7de0*/  @!P5 LEA.HI.X R15, R17, R7.reuse, R215, 0x1, P1 ;  /* 0x00000007110fd211 */ /* 0x080fe400008f0cd7 */
[----:B------:R-:W-:Y:S01]  /*7df0*/  @!P6 LEA.HI.X R21, R16, R7, R214, 0x1, P2 ;  /* 0x000000071015e211 */ /* 0x000fe200010f0cd6 */
[----:B-----5:R0:W-:Y:S04]  /*7e00*/  @!P3 ST.E.128 desc[UR48][R4.64], R8 ;  /* 0x000000080400b985 */ /* 0x0201e8000c101d30 */
[----:B------:R0:W-:Y:S04]  /*7e10*/  @!P4 ST.E.128 desc[UR48][R12.64], R60 ;  /* 0x0000003c0c00c985 */ /* 0x0001e8000c101d30 */
[----:B------:R0:W-:Y:S04]  /*7e20*/  @!P5 ST.E.128 desc[UR48][R14.64], R100 ;  /* 0x000000640e00d985 */ /* 0x0001e8000c101d30 */
[----:B------:R0:W-:Y:S02]  /*7e30*/  @!P6 ST.E.128 desc[UR48][R20.64], R116 ;  /* 0x000000741400e985 */ /* 0x0001e4000c101d30 */
.L_x_221:
[----:B------:R-:W-:Y:S05]  /*7e40*/  BSYNC B0 ;  /* 0x0000000000007941 */ /* 0x000fea0003800000 */
.L_x_220:
[----:B012-4-:R-:W0:Y:S02]  /*7e50*/  LDC R0, c[0x0][0xd34] ;  /* 0x00034d00ff007b82 */ /* 0x017e240000000800 */
[----:B0-----:R-:W-:-:S13]  /*7e60*/  ISETP.LE.AND P0, PT, R0, UR44, PT ;  /* 0x0000002c00007c0c */ /* 0x001fda000bf03270 */
[----:B------:R-:W-:Y:S05]  /*7e70*/  @!P0 BRA `(.L_x_222) ;  /* 0xffffff8c00a08947 */ /* 0x000fea000383ffff */
[----:B------:R-:W-:Y:S05]  /*7e80*/  EXIT ;  /* 0x000000000000794d */ /* 0x000fea0003800000 */
.L_x_187:
        /* <DEDUP_REMOVED lines=10> */
[----:B------:R-:W-:Y:S01]  /*7f30*/  ULDC UR9, c[0x0][0x320] ;  /* 0x0000c80000097ab9 */ /* 0x000fe20000000800 */
[----:B------:R-:W-:Y:S01]  /*7f40*/  ULDC.64 UR4, c[0x0][0x418] ;  /* 0x0001060000047ab9 */ /* 0x000fe20000000a00 */
[----:B------:R-:W-:Y:S01]  /*7f50*/  LOP3.LUT R16, R16, 0xfffffffd, RZ, 0xc0, !PT ;  /* 0xfffffffd10107812 */ /* 0x000fe200078ec0ff */
[----:B------:R-:W-:Y:S01]  /*7f60*/  UISETP.NE.U32.AND UP0, UPT, UR4, URZ, UPT ;  /* 0x0000003f0400728c */ /* 0x000fe2000bf05070 */
[----:B------:R-:W-:Y:S01]  /*7f70*/  LOP3.LUT R7, R27, 0x38, RZ, 0xc0, !PT ;  /* 0x000000381b077812 */ /* 0x000fe200078ec0ff */
[----:B------:R-:W-:Y:S01]  /*7f80*/  ULDC.64 UR6, c[0x0][0x2f0] ;  /* 0x0000bc0000067ab9 */ /* 0x000fe20000000a00 */
[----:B------:R-:W-:Y:S01]  /*7f90*/  ULDC UR4, c[0x0][0x424] ;  /* 0x0001090000047ab9 */ /* 0x000fe20000000800 */
[----:B------:R-:W-:Y:S01]  /*7fa0*/  UISETP.NE.AND.EX UP0, UPT, UR5, URZ, UPT, UP0 ;  /* 0x0000003f0500728c */ /* 0x000fe2000bf05300 */
[C---:B------:R-:W-:Y:S01]  /*7fb0*/  ISETP.GE.AND P2, PT, R7.reuse, UR9, PT ;  /* 0x0000000907007c0c */ /* 0x040fe2000bf46270 */
[----:B------:R-:W0:Y:S01]  /*7fc0*/  S2UR UR8, SR_CgaCtaId ;  /* 0x00000000000879c3 */ /* 0x000e220000008800 */
[C---:B------:R-:W-:Y:S01]  /*7fd0*/  LOP3.LUT R4, R7.reuse, 0x40, RZ, 0xfc, !PT ;  /* 0x0000004007047812 */ /* 0x040fe200078efcff */
[----:B------:R-:W-:Y:S01]  /*7fe0*/  USEL UR4, UR4, 0x1, UP0 ;  /* 0x0000000104047887 */ /* 0x000fe20008000000 */
[----:B------:R-:W-:Y:S01]  /*7ff0*/  LOP3.LUT R5, R7, 0x80, RZ, 0xfc, !PT ;  /* 0x0000008007057812 */ /* 0x000fe200078efcff */
[----:B------:R-:W-:Y:S01]  /*8000*/  UMOV UR37, 0x400 ;  /* 0x0000040000257882 */ /* 0x000fe20000000000 */
[----:B------:R-:W-:Y:S01]  /*8010*/  ISETP.GE.AND P1, PT, R4, UR9, PT ;  /* 0x0000000904007c0c */ /* 0x000fe2000bf26270 */
[----:B------:R-:W-:Y:S01]  /*8020*/  UIMAD UR36, UR4, UR6, URZ ;  /* 0x00000006042472a4 */ /* 0x000fe2000f8e023f */
[----:B------:R-:W-:Y:S01]  /*8030*/  ISETP.GE.AND P0, PT, R5, UR9, PT ;  /* 0x0000000905007c0c */ /* 0x000fe2000bf06270 */
[----:B------:R-:W-:Y:S01]  /*8040*/  ULDC UR11, c[0x0][0x3b8] ;  /* 0x0000ee00000b7ab9 */ /* 0x000fe20000000800 */
[----:B------:R-:W-:Y:S01]  /*8050*/  LOP3.LUT R6, R7, 0xc0, RZ, 0xfc, !PT ;  /* 0x000000c007067812 */ /* 0x000fe200078efcff */
[----:B------:R-:W-:Y:S01]  /*8060*/  UIADD3 UR4, UR36, 0x5f, URZ ;  /* 0x0000005f24047890 */ /* 0x000fe2000fffe03f */
[----:B------:R-:W-:Y:S01]  /*8070*/  SEL R3, RZ, 0x4, P0 ;  /* 0x00000004ff037807 */ /* 0x000fe20000000000 */
[----:B------:R1:W-:Y:S01]  /*8080*/  STL [R1+0x8], RZ ;  /* 0x000008ff01007387 */ /* 0x0003e20000100800 */
[----:B------:R-:W-:Y:S01]  /*8090*/  @P2 LOP3.LUT R16, R16, 0x2, RZ, 0xfc, !PT ;  /* 0x0000000210102812 */ /* 0x000fe200078efcff */
[----:B------:R-:W-:Y:S01]  /*80a0*/  UIMAD.WIDE UR4, UR4, 0x2aaaaaab, URZ ;  /* 0x2aaaaaab040478a5 */ /* 0x000fe2000f8e023f */
[----:B------:R-:W-:Y:S01]  /*80b0*/  SHF.R.U32.HI R36, RZ, 0x3, R19 ;  /* 0x00000003ff247819 */ /* 0x000fe20000011613 */
[----:B------:R-:W-:Y:S01]  /*80c0*/  ULDC UR10, c[0x0][0x2b8] ;  /* 0x0000ae00000a7ab9 */ /* 0x000fe20000000800 */
[----:B------:R-:W-:Y:S01]  /*80d0*/  LOP3.LUT R16, R16, 0xffffffef, RZ, 0xc0, !PT ;  /* 0xffffffef10107812 */ /* 0x000fe200078ec0ff */
[----:B------:R-:W-:Y:S01]  /*80e0*/  USHF.R.U32.HI UR4, URZ, 0x1f, UR5 ;  /* 0x0000001f3f047899 */ /* 0x000fe20008011605 */
[----:B------:R-:W-:Y:S01]  /*80f0*/  SEL R2, RZ, 0x1, P2 ;  /* 0x00000001ff027807 */ /* 0x000fe20001000000 */
[----:B------:R-:W-:Y:S01]  /*8100*/  IMAD.U32 R37, RZ, RZ, UR12 ;  /* 0x0000000cff257e24 */ /* 0x000fe2000f8e00ff */
[----:B------:R-:W-:Y:S01]  /*8110*/  @P1 LOP3.LUT R16, R16, 0x10, RZ, 0xfc, !PT ;  /* 0x0000001010101812 */ /* 0x000fe200078efcff */
[----:B------:R-:W-:Y:S01]  /*8120*/  ULEA.HI.SX32 UR4, UR5, UR4, 0x1c ;  /* 0x0000000405047291 */ /* 0x000fe2000f8fe23f */
[----:B------:R-:W-:Y:S01]  /*8130*/  SEL R0, RZ, 0x2, P1 ;  /* 0x00000002ff007807 */ /* 0x000fe20000800000 */
[----:B0-----:R-:W-:Y:S01]  /*8140*/  ULEA UR37, UR8, UR37, 0x18 ;  /* 0x0000002508257291 */ /* 0x001fe2000f8ec03f */
[----:B------:R-:W-:Y:S01]  /*8150*/  LOP3.LUT R16, R16, 0xfffffff7, RZ, 0xc0, !PT ;  /* 0xfffffff710107812 */ /* 0x000fe200078ec0ff */
[----:B------:R-:W-:Y:S01]  /*8160*/  UIADD3 UR5, UR4, -0x1, URZ ;  /* 0xffffffff04057890 */ /* 0x000fe2000fffe03f */
[----:B------:R-:W-:Y:S01]  /*8170*/  LOP3.LUT R36, R36, 0xf, RZ, 0xc0, !PT ;  /* 0x0000000f24247812 */ /* 0x000fe200078ec0ff */
[----:B------:R-:W-:Y:S01]  /*8180*/  IMAD.MOV.U32 R28, RZ, RZ, 0x1 ;  /* 0x00000001ff1c7424 */ /* 0x000fe200078e00ff */
[----:B------:R-:W-:Y:S01]  /*8190*/  @P0 LOP3.LUT R16, R16, 0x8, RZ, 0xfc, !PT ;  /* 0x0000000810100812 */ /* 0x000fe200078efcff */
[----:B------:R-:W-:Y:S01]  /*81a0*/  UIMAD UR8, UR5, -0x60, UR36 ;  /* 0xffffffa0050878a4 */ /* 0x000fe2000f8e0224 */
[----:B------:R-:W-:Y:S01]  /*81b0*/  ISETP.GE.AND P0, PT, R6, UR9, PT ;  /* 0x0000000906007c0c */ /* 0x000fe2000bf06270 */
[----:B------:R-:W-:Y:S01]  /*81c0*/  IMAD.MOV.U32 R18, RZ, RZ, RZ ;  /* 0x000000ffff127224 */ /* 0x000fe200078e00ff */
[----:B------:R-:W-:Y:S01]  /*81d0*/  LOP3.LUT R16, R16, 0xfffffffb, RZ, 0xc0, !PT ;  /* 0xfffffffb10107812 */ /* 0x000fe200078ec0ff */
[----:B------:R-:W-:Y:S01]  /*81e0*/  ULDC UR38, c[0x0][0x448] ;  /* 0x0001120000267ab9 */ /* 0x000fe20000000800 */
[----:B------:R-:W-:Y:S01]  /*81f0*/  IADD3 R3, R3, R0, R2 ;  /* 0x0000000003037210 */ /* 0x000fe20007ffe002 */
[----:B------:R-:W-:Y:S01]  /*8200*/  ULDC UR6, c[0x0][0x288] ;  /* 0x0000a20000067ab9 */ /* 0x000fe20000000800 */
[----:B------:R-:W-:Y:S01]  /*8210*/  SEL R2, RZ, 0x8, P0 ;  /* 0x00000008ff027807 */ /* 0x000fe20000000000 */
[----:B------:R-:W-:Y:S01]  /*8220*/  ULOP3.LUT UR41, UR39, 0x2, URZ, 0xfc, !UPT ;  /* 0x0000000227297892 */ /* 0x000fe2000f8efc3f */
[----:B------:R-:W-:Y:S01]  /*8230*/  IADD3 R35, -R36, UR8, RZ ;  /* 0x0000000824237c10 */ /* 0x000fe2000fffe1ff */
[----:B------:R-:W-:Y:S01]  /*8240*/  ULDC UR42, c[0x0][0xc] ;  /* 0x00000300002a7ab9 */ /* 0x000fe20000000800 */
[----:B------:R-:W-:Y:S01]  /*8250*/  LOP3.LUT R29, R29, 0xffff7fff, RZ, 0xc0, !PT ;  /* 0xffff7fff1d1d7812 */ /* 0x000fe200078ec0ff */
[----:B------:R-:W-:Y:S01]  /*8260*/  UIMAD UR38, UR38, UR6, URZ ;  /* 0x00000006262672a4 */ /* 0x000fe2000f8e023f */
[----:B------:R-:W-:Y:S01]  /*8270*/  IADD3 R2, R2, R3, RZ ;  /* 0x0000000302027210 */ /* 0x000fe20007ffe0ff */
[----:B------:R-:W-:Y:S01]  /*8280*/  IMAD.SHL.U32 R3, R19, 0x10, RZ ;  /* 0x0000001013037824 */ /* 0x000fe200078e00ff */
[----:B------:R-:W-:Y:S01]  /*8290*/  @P0 LOP3.LUT R16, R16, 0x4, RZ, 0xfc, !PT ;  /* 0x0000000410100812 */ /* 0x000fe200078efcff */
[----:B------:R-:W-:Y:S01]  /*82a0*/  UIADD3 UR40, UR4, -0x2, URZ ;  /* 0xfffffffe04287890 */ /* 0x000fe2000fffe03f */
[----:B------:R-:W-:-:S02]  /*82b0*/  ISETP.GE.AND P0, PT, R7, UR9, PT ;  /* 0x0000000907007c0c */ /* 0x000fc4000bf06270 */
[----:B------:R-:W-:Y:S02]  /*82c0*/  LOP3.LUT R16, R16, 0xbfffffff, RZ, 0xc0, !PT ;  /* 0xbfffffff10107812 */ /* 0x000fe400078ec0ff */
[C---:B------:R-:W-:Y:S02]  /*82d0*/  ISETP.LT.OR P3, PT, R35.reuse, 0x1, P0 ;  /* 0x000000012300780c */ /* 0x040fe40000761670 */
[C---:B------:R-:W-:Y:S02]  /*82e0*/  ISETP.LT.OR P2, PT, R35.reuse, 0x11, P0 ;  /* 0x000000112300780c */ /* 0x040fe40000741670 */
[----:B------:R-:W-:Y:S02]  /*82f0*/  ISETP.LT.OR P1, PT, R35, 0x21, P0 ;  /* 0x000000212300780c */ /* 0x000fe40000721670 */
[----:B------:R-:W-:Y:S02]  /*8300*/  LOP3.LUT R0, R27, 0x1f8, RZ, 0xc0, !PT ;  /* 0x000001f81b007812 */ /* 0x000fe400078ec0ff */
[----:B------:R-:W-:Y:S01]  /*8310*/  LOP3.LUT R30, R36, 0x70, R3, 0xf8, !PT ;  /* 0x00000070241e7812 */ /* 0x000fe200078ef803 */
[----:B------:R-:W-:Y:S01]  /*8320*/  IMAD.U32 R3, RZ, RZ, UR5 ;  /* 0x00000005ff037e24 */ /* 0x000fe2000f8e00ff */
[----:B------:R-:W-:-:S03]  /*8330*/  LOP3.LUT R0, R0, 0x38, R19, 0x78, !PT ;  /* 0x0000003800007812 */ /* 0x000fc600078e7813 */
[----:B------:R-:W-:Y:S02]  /*8340*/  @P3 LOP3.LUT R29, R29, 0x8000, RZ, 0xfc, !PT ;  /* 0x000080001d1d3812 */ /* 0x000fe400078efcff */
[----:B------:R-:W-:Y:S02]  /*8350*/  ISETP.LT.OR P3, PT, R35, 0x31, P0 ;  /* 0x000000312300780c */ /* 0x000fe40000761670 */
[----:B------:R-:W-:Y:S02]  /*8360*/  LOP3.LUT R29, R29, 0xffffbfff, RZ, 0xc0, !PT ;  /* 0xffffbfff1d1d7812 */ /* 0x000fe400078ec0ff */
[----:B------:R-:W-:Y:S01]  /*8370*/  LOP3.LUT R27, R0, 0x200, R27, 0xf8, !PT ;  /* 0x00000200001b7812 */ /* 0x000fe200078ef81b */
[----:B------:R-:W-:Y:S01]  /*8380*/  IMAD R0, R3, 0x60, R30 ;  /* 0x0000006003007824 */ /* 0x000fe200078e021e */
[----:B------:R-:W-:Y:S02]  /*8390*/  @P2 LOP3.LUT R29, R29, 0x4000, RZ, 0xfc, !PT ;  /* 0x000040001d1d2812 */ /* 0x000fe400078efcff */
[----:B------:R-:W-:-:S02]  /*83a0*/  ISETP.LT.OR P2, PT, R35, 0x41, P0 ;  /* 0x000000412300780c */ /* 0x000fc40000741670 */
[----:B------:R-:W-:Y:S01]  /*83b0*/  LOP3.LUT R29, R29, 0xffffdfff, RZ, 0xc0, !PT ;  /* 0xffffdfff1d1d7812 */ /* 0x000fe200078ec0ff */
[----:B------:R1:W-:Y:S01]  /*83c0*/  STL [R1+0xc], R0 ;  /* 0x00000c0001007387 */ /* 0x0003e20000100800 */
[----:B------:R-:W-:Y:S02]  /*83d0*/  LEA R8, R27, UR37, 0x1 ;  /* 0x000000251b087c11 */ /* 0x000fe4000f8e08ff */
[----:B------:R-:W-:Y:S02]  /*83e0*/  @P1 LOP3.LUT R29, R29, 0x2000, RZ, 0xfc, !PT ;  /* 0x000020001d1d1812 */ /* 0x000fe400078efcff */
[----:B------:R-:W-:Y:S02]  /*83f0*/  ISETP.LT.OR P1, PT, R35, 0x51, P0 ;  /* 0x000000512300780c */ /* 0x000fe40000721670 */
[----:B------:R-:W-:Y:S02]  /*8400*/  LOP3.LUT R29, R29, 0xfffffdff, RZ, 0xc0, !PT ;  /* 0xfffffdff1d1d7812 */ /* 0x000fe400078ec0ff */
[----:B------:R-:W-:-:S02]  /*8410*/  LOP3.LUT P0, RZ, R2, 0x2, RZ, 0xc0, !PT ;  /* 0x0000000202ff7812 */ /* 0x000fc4000780c0ff */
[----:B------:R-:W-:Y:S02]  /*8420*/  @P3 LOP3.LUT R29, R29, 0x200, RZ, 0xfc, !PT ;  /* 0x000002001d1d3812 */ /* 0x000fe400078efcff */
[----:B------:R-:W-:Y:S02]  /*8430*/  ISETP.LT.OR P3, PT, R35, 0x1, !P0 ;  /* 0x000000012300780c */ /* 0x000fe40004761670 */
[----:B------:R-:W-:-:S04]  /*8440*/  LOP3.LUT R29, R29, 0xfffffff7, RZ, 0xc0, !PT ;  /* 0xfffffff71d1d7812 */ /* 0x000fc800078ec0ff */
        /* <DEDUP_REMOVED lines=14> */
[----:B------:R-:W-:Y:S02]  /*8530*/  LOP3.LUT R29, R29, 0xfffffeff, RZ, 0xc0, !PT ;  /* 0xfffffeff1d1d7812 */ /* 0x000fe400078ec0ff */
[----:B------:R-:W-:Y:S02]  /*8540*/  LOP3.LUT P0, RZ, R2, 0x4, RZ, 0xc0, !PT ;  /* 0x0000000402ff7812 */ /* 0x000fe4000780c0ff */
        /* <DEDUP_REMOVED lines=33> */
[----:B------:R-:W-:-:S03]  /*8760*/  LOP3.LUT R29, R29, 0xfffffffe, RZ, 0xc0, !PT ;  /* 0xfffffffe1d1d7812 */ /* 0x000fc600078ec0ff */
[----:B------:R-:W-:Y:S02]  /*8770*/  @P3 LOP3.LUT R16, R16, 0x80000000, RZ, 0xfc, !PT ;  /* 0x8000000010103812 */ /* 0x000fe400078efcff */
[----:B------:R-:W-:Y:S02]  /*8780*/  @P1 LOP3.LUT R29, R29, 0x1, RZ, 0xfc, !PT ;  /* 0x000000011d1d1812 */ /* 0x000fe400078efcff */
[----:B------:R-:W-:Y:S02]  /*8790*/  ISETP.LT.OR P1, PT, R35, 0x51, !P0 ;  /* 0x000000512300780c */ /* 0x000fe40004721670 */
[----:B------:R-:W-:Y:S02]  /*87a0*/  ISETP.GE.AND P0, PT, R0, UR36, PT ;  /* 0x0000002400007c0c */ /* 0x000fe4000bf06270 */
[----:B------:R-:W-:Y:S02]  /*87b0*/  LOP3.LUT R16, R16, 0xefffffff, RZ, 0xc0, !PT ;  /* 0xefffffff10107812 */ /* 0x000fe400078ec0ff */
[----:B------:R-:W-:-:S02]  /*87c0*/  ISETP.LT.U32.AND P0, PT, R30, 0x60, !P0 ;  /* 0x000000601e00780c */ /* 0x000fc40004701070 */
[----:B------:R-:W-:Y:S02]  /*87d0*/  @P2 LOP3.LUT R16, R16, 0x10000000, RZ, 0xfc, !PT ;  /* 0x1000000010102812 */ /* 0x000fe400078efcff */
[----:B------:R-:W-:Y:S02]  /*87e0*/  ISETP.GE.AND P2, PT, R4, UR11, PT ;  /* 0x0000000b04007c0c */ /* 0x000fe4000bf46270 */
[----:B------:R-:W-:Y:S02]  /*87f0*/  LOP3.LUT R16, R16, 0xffefffff, RZ, 0xc0, !PT ;  /* 0xffefffff10107812 */ /* 0x000fe400078ec0ff */
[----:B------:R-:W-:-:S04]  /*8800*/  LOP3.LUT R29, R29, 0xfffeffff, RZ, 0xc0, !PT ;  /* 0xfffeffff1d1d7812 */ /* 0x000fc800078ec0ff */
[----:B------:R-:W-:Y:S02]  /*8810*/  @P1 LOP3.LUT R29, R29, 0x10000, RZ, 0xfc, !PT ;  /* 0x000100001d1d1812 */ /* 0x000fe400078efcff */
[----:B------:R-:W-:Y:S02]  /*8820*/  @P0 LOP3.LUT R16, R16, 0x100000, RZ, 0xfc, !PT ;  /* 0x0010000010100812 */ /* 0x000fe400078efcff */
[----:B------:R-:W-:Y:S02]  /*8830*/  ISETP.GE.AND P1, PT, R5, UR11, PT ;  /* 0x0000000b05007c0c */ /* 0x000fe4000bf26270 */
[----:B------:R-:W-:Y:S02]  /*8840*/  LOP3.LUT R16, R16, 0xfffdffff, RZ, 0xc0, !PT ;  /* 0xfffdffff10107812 */ /* 0x000fe400078ec0ff */
[----:B------:R-:W-:Y:S02]  /*8850*/  ISETP.GE.AND P0, PT, R6, UR11, PT ;  /* 0x0000000b06007c0c */ /* 0x000fe4000bf06270 */
[----:B------:R-:W-:-:S02]  /*8860*/  @P2 LOP3.LUT R16, R16, 0x20000, RZ, 0xfc, !PT ;  /* 0x0002000010102812 */ /* 0x000fc400078efcff */
        /* <DEDUP_REMOVED lines=31> */
.L_x_260:
        /* <DEDUP_REMOVED lines=11> */
[----:B------:R-:W-:Y:S01]  /*8b10*/  IMAD.MOV.U32 R22, RZ, RZ, R24 ;  /* 0x000000ffff167224 */ /* 0x000fe200078e0018 */
        /* <DEDUP_REMOVED lines=12> */
[----:B0-2---:R-:W-:Y:S05]  /*8be0*/  @!P0 BRA `(.L_x_224) ;  /* 0x0000000000408947 */ /* 0x005fea0003800000 */
[----:B------:R-:W-:Y:S01]  /*8bf0*/  MOV R2, 0x0 ;  /* 0x0000000000027802 */ /* 0x000fe20000000f00 */
[----:B------:R-:W-:Y:S01]  /*8c00*/  ULDC.64 UR4, c[0x4][0x98] ;  /* 0x0100260000047ab9 */ /* 0x000fe20000000a00 */
[----:B------:R-:W-:Y:S01]  /*8c10*/  ULDC.64 UR6, c[0x4][0xa0] ;  /* 0x0100280000067ab9 */ /* 0x000fe20000000a00 */
[----:B------:R-:W-:Y:S01]  /*8c20*/  IMAD.U32 R4, RZ, RZ, UR4 ;  /* 0x00000004ff047e24 */ /* 0x000fe2000f8e00ff */
[----:B------:R-:W-:Y:S01]  /*8c30*/  MOV R8, 0x70 ;  /* 0x0000007000087802 */ /* 0x000fe20000000f00 */
        /* <DEDUP_REMOVED lines=8> */
[----:B------:R-:W-:-:S07]  /*8cc0*/  IMAD.MOV.U32 R13, RZ, RZ, RZ ;  /* 0x000000ffff0d7224 */ /* 0x000fce00078e00ff */
[----:B------:R-:W-:-:S07]  /*8cd0*/  LEPC R20, `(.L_x_224) ;  /* 0x000000001014794e */ /* 0x000fce0000000000 */
[----:B0----5:R-:W-:Y:S05]  /*8ce0*/  CALL.ABS.NOINC R2 ;  /* 0x0000000002007343 */ /* 0x021fea0003c00000 */
.L_x_224:
        /* <DEDUP_REMOVED lines=19> */
[----:B-1---5:R-:W-:Y:S05]  /*8e20*/  CALL.ABS.NOINC R2 ;  /* 0x0000000002007343 */ /* 0x022fea0003c00000 */
.L_x_226:
[----:B------:R0:W1:Y:S01]  /*8e30*/  LDC.64 R2, c[0x4][R17] ;  /* 0x0100000011027b82 */ /* 0x0000620000000a00 */
[----:B------:R-:W-:Y:S01]  /*8e40*/  ULDC.64 UR4, c[0x4][0x98] ;  /* 0x0100260000047ab9 */ /* 0x000fe20000000a00 */
[----:B------:R-:W-:Y:S01]  /*8e50*/  ULDC.64 UR6, c[0x4][0xa0] ;  /* 0x0100280000067ab9 */ /* 0x000fe20000000a00 */
[----:B------:R-:W-:Y:S01]  /*8e60*/  IMAD.U32 R4, RZ, RZ, UR4 ;  /* 0x00000004ff047e24 */ /* 0x000fe2000f8e00ff */
[----:B------:R-:W-:Y:S01]  /*8e70*/  MOV R7, UR7 ;  /* 0x0000000700077c02 */ /* 0x000fe20008000f00 */
[----:B------:R-:W-:Y:S01]  /*8e80*/  IMAD.U32 R5, RZ, RZ, UR5 ;  /* 0x00000005ff057e24 */ /* 0x000fe2000f8e00ff */
[----:B------:R-:W-:Y:S01]  /*8e90*/  ULDC.64 UR4, c[0x4][0x18] ;  /* 0x0100060000047ab9 */ /* 0x000fe20000000a00 */
[----:B------:R-:W-:Y:S02]  /*8ea0*/  IMAD.U32 R6, RZ, RZ, UR6 ;  /* 0x00000006ff067e24 */ /* 0x000fe4000f8e00ff */
[----:B------:R-:W-:Y:S02]  /*8eb0*/  IMAD.U32 R10, RZ, RZ, UR4 ;  /* 0x00000004ff0a7e24 */ /* 0x000fe4000f8e00ff */
[----:B------:R-:W-:-:S02]  /*8ec0*/  IMAD.U32 R11, RZ, RZ, UR5 ;  /* 0x00000005ff0b7e24 */ /* 0x000fc4000f8e00ff */
[----:B------:R-:W-:Y:S02]  /*8ed0*/  IMAD.MOV.U32 R8, RZ, RZ, 0x70 ;  /* 0x00000070ff087424 */ /* 0x000fe400078e00ff */
[----:B------:R-:W-:Y:S02]  /*8ee0*/  IMAD.MOV.U32 R12, RZ, RZ, 0x1 ;  /* 0x00000001ff0c7424 */ /* 0x000fe400078e00ff */
[----:B0-----:R-:W-:-:S07]  /*8ef0*/  IMAD.MOV.U32 R13, RZ, RZ, RZ ;  /* 0x000000ffff0d7224 */ /* 0x001fce00078e00ff */
[----:B------:R-:W-:-:S07]  /*8f00*/  LEPC R20, `(.L_x_225) ;  /* 0x000000001014794e */ /* 0x000fce0000000000 */
[----:B-1----:R-:W-:Y:S05]  /*8f10*/  CALL.ABS.NOINC R2 ;  /* 0x0000000002007343 */ /* 0x002fea0003c00000 */
.L_x_225:
        /* <DEDUP_REMOVED lines=13> */
.L_x_278:
[----:B------:R-:W2:Y:S01]  /*8ff0*/  LDL R4, [R1+0xc] ;  /* 0x00000c0001047983 */ /* 0x000ea20000100800 */
[----:B------:R-:W-:Y:S01]  /*9000*/  ISETP.NE.AND P0, PT, R8, 0x1, PT ;  /* 0x000000010800780c */ /* 0x000fe20003f05270 */
[----:B------:R-:W-:Y:S01]  /*9010*/  IMAD.MOV.U32 R23, RZ, RZ, RZ ;  /* 0x000000ffff177224 */ /* 0x000fe200078e00ff */
[C---:B------:R-:W-:Y:S02]  /*9020*/  LOP3.LUT P1, RZ, R16.reuse, 0x100000, RZ, 0xc0, !PT ;  /* 0x0010000010ff7812 */ /* 0x040fe4000782c0ff */
[----:B-----5:R-:W-:Y:S02]  /*9030*/  SHF.R.S32.HI R34, RZ, 0x1f, R32 ;  /* 0x0000001fff227819 */ /* 0x020fe40000011420 */
[----:B------:R-:W-:-:S07]  /*9040*/  LOP3.LUT R16, R16, 0xffffbfff, RZ, 0xc0, !PT ;  /* 0xffffbfff10107812 */ /* 0x000fce00078ec0ff */
        /* <DEDUP_REMOVED lines=27> */
.L_x_228:
[----:B------:R-:W-:Y:S01]  /*9200*/  LEA R17, R18, UR37, 0x3 ;  /* 0x0000002512117c11 */ /* 0x000fe2000f8e18ff */
[----:B------:R-:W-:Y:S01]  /*9210*/  BSSY B0, `(.L_x_229) ;  /* 0x0000004000007945 */ /* 0x000fe20003800000 */
[----:B------:R-:W-:-:S04]  /*9220*/  SHF.L.U32 R0, R28, 0x1f, RZ ;  /* 0x0000001f1c007819 */ /* 0x000fc800000006ff */
[----:B------:R-:W0:Y:S02]  /*9230*/  SYNCS.PHASECHK.TRANS64.TRYWAIT P0, [R17+URZ+0x32440], R0 ;  /* 0x03244000110075a7 */ /* 0x000e24000800017f */
[----:B0-----:R-:W-:Y:S05]  /*9240*/  @!P0 BRA `(.L_x_230) ;  /* 0x0000003800ac8947 */ /* 0x001fea0003800000 */
.L_x_279:
[----:B------:R-:W-:Y:S05]  /*9250*/  BSYNC B0 ;  /* 0x0000000000007941 */ /* 0x000fea0003800000 */
.L_x_229:
[----:B0-----:R-:W-:Y:S01]  /*9260*/  SHF.R.S32.HI R0, RZ, 0x1f, R25 ;  /* 0x0000001fff007819 */ /* 0x001fe20000011419 */
[----:B------:R-:W0:Y:S01]  /*9270*/  S2R R20, SR_TID.X ;  /* 0x0000000000147919 */ /* 0x000e220000002100 */
[----:B------:R-:W-:Y:S01]  /*9280*/  ULDC.64 UR4, c[0x0][0x300] ;  /* 0x0000c00000047ab9 */ /* 0x000fe20000000a00 */
[----:B-----5:R-:W-:Y:S01]  /*9290*/  SHF.R.S32.HI R4, RZ, 0x1f, R23 ;  /* 0x0000001fff047819 */ /* 0x020fe20000011417 */
[----:B------:R-:W-:Y:S01]  /*92a0*/  IMAD.WIDE.U32 R2, R25, UR4, RZ ;  /* 0x0000000419027c25 */ /* 0x000fe2000f8e00ff */
[----:B------:R1:W-:Y:S01]  /*92b0*/  STL [R1], R0 ;  /* 0x0000000001007387 */ /* 0x0003e20000100800 */
[----:B------:R-:W-:-:S03]  /*92c0*/  LOP3.LUT P1, RZ, R16, 0x1, RZ, 0xc0, !PT ;  /* 0x0000000110ff7812 */ /* 0x000fc6000782c0ff */
[----:B------:R2:W-:Y:S01]  /*92d0*/  STL [R1+0x4], R4 ;  /* 0x0000040401007387 */ /* 0x0005e20000100800 */
[----:B-1----:R-:W-:-:S04]  /*92e0*/  IMAD R0, R0, UR4, RZ ;  /* 0x0000000400007c24 */ /* 0x002fc8000f8e02ff */
[----:B------:R-:W-:Y:S01]  /*92f0*/  IMAD R5, R25, UR5, R0 ;  /* 0x0000000519057c24 */ /* 0x000fe2000f8e0200 */
[----:B------:R-:W-:Y:S02]  /*9300*/  ULDC.64 UR4, c[0x0][0x310] ;  /* 0x0000c40000047ab9 */ /* 0x000fe40000000a00 */
[----:B------:R-:W-:Y:S02]  /*9310*/  IMAD R0, R4, UR4, RZ ;  /* 0x0000000404007c24 */ /* 0x000fe4000f8e02ff */
[----:B------:R-:W-:Y:S01]  /*9320*/  IADD3 R3, R3, R5, RZ ;  /* 0x0000000503037210 */ /* 0x000fe20007ffe0ff */
[----:B--2---:R-:W-:Y:S02]  /*9330*/  IMAD R4, R18, 0x1800, R27 ;  /* 0x0000180012047824 */ /* 0x004fe400078e021b */
[C---:B------:R-:W-:Y:S02]  /*9340*/  IMAD R5, R23.reuse, UR5, R0 ;  /* 0x0000000517057c24 */ /* 0x040fe4000f8e0200 */
[----:B------:R-:W-:Y:S01]  /*9350*/  IMAD.WIDE.U32 R2, R23, UR4, R2 ;  /* 0x0000000417027c25 */ /* 0x000fe2000f8e0002 */
[----:B------:R-:W-:-:S03]  /*9360*/  ULDC.64 UR4, c[0x0][0x308] ;  /* 0x0000c20000047ab9 */ /* 0x000fc60000000a00 */
[----:B------:R-:W-:Y:S02]  /*9370*/  IMAD.IADD R3, R3, 0x1, R5 ;  /* 0x0000000103037824 */ /* 0x000fe400078e0205 */
[----:B------:R-:W-:Y:S02]  /*9380*/  IMAD R0, R31, UR4, RZ ;  /* 0x000000041f007c24 */ /* 0x000fe4000f8e02ff */
[----:B------:R-:W-:-:S04]  /*9390*/  IMAD.WIDE.U32 R2, R19, UR4, R2 ;  /* 0x0000000413027c25 */ /* 0x000fc8000f8e0002 */
[----:B------:R-:W-:Y:S01]  /*93a0*/  IMAD R5, R19, UR5, R0 ;  /* 0x0000000513057c24 */ /* 0x000fe2000f8e0200 */
[----:B------:R-:W-:Y:S01]  /*93b0*/  ULDC.64 UR4, c[0x0][0x2e8] ;  /* 0x0000ba0000047ab9 */ /* 0x000fe20000000a00 */
[----:B0-----:R-:W-:Y:S01]  /*93c0*/  IMAD.SHL.U32 R20, R20, 0x8, RZ ;  /* 0x0000000814147824 */ /* 0x001fe200078e00ff */
        /* <DEDUP_REMOVED lines=48> */
[----:B--2---:R-:W-:Y:S01]  /*96d0*/  @P2 MOV R2, R6 ;  /* 0x0000000600022202 */ /* 0x004fe20000000f00 */
[----:B------:R-:W-:-:S05]  /*96e0*/  @P2 IMAD.MOV.U32 R3, RZ, RZ, R11 ;  /* 0x000000ffff032224 */ /* 0x000fca00078e000b */
[----:B-1----:R0:W-:Y:S02]  /*96f0*/  @P2 LDGSTS.E.BYPASS.LTC128B.128 [R7+0x1e400], desc[UR48][R2.64], !P1 ;  /* 0x1e40000002072fae */ /* 0x0021e4000c901d70 */
.L_x_293:
        /* <DEDUP_REMOVED lines=10> */
.L_x_232:
        /* <DEDUP_REMOVED lines=11> */
.L_x_233:
[----:B------:R1:W-:Y:S02]  /*9850*/  SYNCS.ARRIVE.TRANS64.A1T0 RZ, [R17+URZ+0x32430], RZ ;  /* 0x032430ff11ff79a7 */ /* 0x0003e4000810003f */
[----:B------:R-:W-:Y:S05]  /*9860*/  WARPSYNC.ALL ;  /* 0x0000000000007948 */ /* 0x000fea0003800000 */
[----:B------:R-:W-:Y:S01]  /*9870*/  UIADD3 UR4, UR37, 0x18400, URZ ;  /* 0x0001840025047890 */ /* 0x000fe2000fffe03f */
[----:B------:R-:W-:-:S03]  /*9880*/  SHF.R.S32.HI R26, RZ, 0x1f, R22 ;  /* 0x0000001fff1a7819 */ /* 0x000fc60000011416 */
        /* <DEDUP_REMOVED lines=20> */
.L_x_234:
[----:B------:R-:W2:Y:S01]  /*99d0*/  LDC R6, c[0x0][0x448] ;  /* 0x00011200ff067b82 */ /* 0x000ea20000000800 */
[----:B------:R-:W-:Y:S01]  /*99e0*/  IMAD.MOV R0, RZ, RZ, -R24 ;  /* 0x000000ffff007224 */ /* 0x000fe200078e0a18 */
[----:B------:R-:W-:Y:S01]  /*99f0*/  ULDC UR4, c[0x0][0xd38] ;  /* 0x00034e0000047ab9 */ /* 0x000fe20000000800 */
[----:B------:R-:W-:Y:S02]  /*9a00*/  LOP3.LUT R16, R16, 0xfff7ffff, RZ, 0xc0, !PT ;  /* 0xfff7ffff10107812 */ /* 0x000fe400078ec0ff */
[----:B------:R-:W-:Y:S01]  /*9a10*/  IMAD R0, R0, UR4, R37 ;  /* 0x0000000400007c24 */ /* 0x000fe2000f8e0225 */
[----:B------:R-:W-:-:S03]  /*9a20*/  ULDC.64 UR4, c[0x0][0x2d8] ;  /* 0x0000b60000047ab9 */ /* 0x000fc60000000a00 */
[----:B------:R-:W-:-:S05]  /*9a30*/  IMAD.SHL.U32 R0, R0, 0x80, RZ ;  /* 0x0000008000007824 */ /* 0x000fca00078e00ff */
[----:B------:R-:W-:-:S04]  /*9a40*/  LOP3.LUT R24, R30, R0, RZ, 0xfc, !PT ;  /* 0x000000001e187212 */ /* 0x000fc800078efcff */
[----:B------:R-:W-:Y:S02]  /*9a50*/  MOV R4, R24 ;  /* 0x0000001800047202 */ /* 0x000fe40000000f00 */
[----:B--2---:R-:W-:-:S13]  /*9a60*/  ISETP.NE.AND P0, PT, R6, 0x1, PT ;  /* 0x000000010600780c */ /* 0x004fda0003f05270 */
[----:B0-----:R-:W0:Y:S01]  /*9a70*/  @P0 LDC R3, c[0x0][0x44c] ;  /* 0x00011300ff030b82 */ /* 0x001e220000000800 */
[----:B------:R-:W-:-:S04]  /*9a80*/  @P0 LOP3.LUT R16, R16, 0x80000, RZ, 0xfc, !PT ;  /* 0x0008000010100812 */ /* 0x000fc800078efcff */
[----:B------:R-:W-:-:S03]  /*9a90*/  LOP3.LUT P1, RZ, R16, 0x4000000, RZ, 0xc0, !PT ;  /* 0x0400000010ff7812 */ /* 0x000fc6000782c0ff */
[----:B------:R-:W2:Y:S01]  /*9aa0*/  @P0 LDC R5, c[0x0][0x450] ;  /* 0x00011400ff050b82 */ /* 0x000ea20000000800 */
[----:B0-----:R-:W-:-:S05]  /*9ab0*/  @P0 IMAD.HI.U32 R2, R24, R3, RZ ;  /* 0x0000000318020227 */ /* 0x001fca00078e00ff */
[----:B--2---:R-:W-:Y:S01]  /*9ac0*/  @P0 SHF.R.U32.HI R4, RZ, R5, R2 ;  /* 0x00000005ff040219 */ /* 0x004fe20000011602 */
[----:B------:R-:W-:-:S04]  /*9ad0*/  IMAD R2, R31, UR4, RZ ;  /* 0x000000041f027c24 */ /* 0x000fc8000f8e02ff */
[C---:B------:R-:W-:Y:S02]  /*9ae0*/  IMAD R5, R19.reuse, UR5, R2 ;  /* 0x0000000513057c24 */ /* 0x040fe4000f8e0202 */
[----:B------:R-:W-:Y:S01]  /*9af0*/  IMAD.WIDE.U32 R2, R19, UR4, RZ ;  /* 0x0000000413027c25 */ /* 0x000fe2000f8e00ff */
[----:B------:R-:W-:-:S03]  /*9b00*/  ULDC.64 UR4, c[0x0][0x2e0] ;  /* 0x0000b80000047ab9 */ /* 0x000fc60000000a00 */
[----:B------:R-:W-:Y:S02]  /*9b10*/  IMAD.IADD R3, R3, 0x1, R5 ;  /* 0x0000000103037824 */ /* 0x000fe400078e0205 */
[----:B------:R-:W-:Y:S02]  /*9b20*/  IMAD R5, R26, UR4, RZ ;  /* 0x000000041a057c24 */ /* 0x000fe4000f8e02ff */
[----:B------:R-:W-:-:S04]  /*9b30*/  IMAD.WIDE.U32 R2, R22, UR4, R2 ;  /* 0x0000000416027c25 */ /* 0x000fc8000f8e0002 */
[----:B------:R-:W-:Y:S01]  /*9b40*/  IMAD R5, R22, UR5, R5 ;  /* 0x0000000516057c24 */ /* 0x000fe2000f8e0205 */
[----:B------:R-:W-:-:S03]  /*9b50*/  ULDC.64 UR4, c[0x0][0x2d0] ;  /* 0x0000b40000047ab9 */ /* 0x000fc60000000a00 */
[----:B------:R-:W-:Y:S02]  /*9b60*/  IMAD.IADD R3, R3, 0x1, R5 ;  /* 0x0000000103037824 */ /* 0x000fe400078e0205 */
[----:B------:R-:W-:Y:S02]  /*9b70*/  IMAD.MOV R5, RZ, RZ, -R4 ;  /* 0x000000ffff057224 */ /* 0x000fe400078e0a04 */
[----:B------:R-:W-:-:S04]  /*9b80*/  IMAD.WIDE.U32 R2, R4, UR4, R2 ;  /* 0x0000000404027c25 */ /* 0x000fc8000f8e0002 */
[----:B------:R-:W-:Y:S01]  /*9b90*/  IMAD R5, R6, R5, R24 ;  /* 0x0000000506057224 */ /* 0x000fe200078e0218 */
[----:B------:R-:W-:-:S05]  /*9ba0*/  SHF.R.S32.HI R6, RZ, 0x1f, R4 ;  /* 0x0000001fff067819 */ /* 0x000fca0000011404 */
[----:B------:R-:W-:-:S04]  /*9bb0*/  IMAD R6, R6, UR4, RZ ;  /* 0x0000000406067c24 */ /* 0x000fc8000f8e02ff */
        /* <DEDUP_REMOVED lines=9> */
[----:B------:R-:W-:Y:S01]  /*9c50*/  IMAD.IADD R5, R3, 0x1, R7 ;  /* 0x0000000103057824 */ /* 0x000fe200078e0207 */
[----:B------:R-:W-:-:S04]  /*9c60*/  UMOV UR4, 0xffffffff ;  /* 0xffffffff00047882 */ /* 0x000fc80000000000 */
[----:B------:R-:W-:Y:S01]  /*9c70*/  LEA.HI.X R5, R2, UR5, R5, 0x1, P0 ;  /* 0x0000000502057c11 */ /* 0x000fe200080f0c05 */
[----:B------:R-:W-:Y:S06]  /*9c80*/  BRA.DIV UR4, `(.L_x_235) ;  /* 0x0000003a04087947 */ /* 0x000fec000b800000 */
[----:B------:R1:W-:Y:S01]  /*9c90*/  STL [R1+0x10], R17 ;  /* 0x0000101101007387 */ /* 0x0003e20000100800 */
[----:B------:R-:W-:Y:S01]  /*9ca0*/  IMAD.IADD R0, R36, 0x1, R0 ;  /* 0x0000000124007824 */ /* 0x000fe200078e0200 */
[----:B------:R-:W-:Y:S02]  /*9cb0*/  LOP3.LUT R16, R16, 0xfffff7ff, RZ, 0xc0, !PT ;  /* 0xfffff7ff10107812 */ /* 0x000fe400078ec0ff */
[----:B------:R-:W0:Y:S01]  /*9cc0*/  SHFL.IDX PT, R14, R4, RZ, 0x181f ;  /* 0x00181fff040e7589 */ /* 0x000e2200000e0000 */
[C---:B------:R-:W-:Y:S01]  /*9cd0*/  VIADD R6, R0.reuse, 0x10 ;  /* 0x0000001000067836 */ /* 0x040fe20000000000 */
[C---:B------:R-:W-:Y:S02]  /*9ce0*/  ISETP.GE.AND P2, PT, R0.reuse, UR38, PT ;  /* 0x0000002600007c0c */ /* 0x040fe4000bf46270 */
[----:B------:R-:W2:Y:S01]  /*9cf0*/  SHFL.IDX PT, R3, R5, RZ, 0x181f ;  /* 0x00181fff05037589 */ /* 0x000ea200000e0000 */
[----:B------:R-:W-:Y:S02]  /*9d00*/  IADD3 R13, R0, 0x40, RZ ;  /* 0x00000040000d7810 */ /* 0x000fe40007ffe0ff */
[----:B------:R-:W-:Y:S01]  /*9d10*/  LOP3.LUT R29, R29, 0xffefffff, RZ, 0xc0, !PT ;  /* 0xffefffff1d1d7812 */ /* 0x000fe200078ec0ff */
[----:B-1----:R-:W1:Y:S01]  /*9d20*/  S2R R17, SR_TID.X ;  /* 0x0000000000117919 */ /* 0x002e620000002100 */
[----:B------:R-:W-:Y:S01]  /*9d30*/  ISETP.GE.AND P4, PT, R13, UR38, PT ;  /* 0x000000260d007c0c */ /* 0x000fe2000bf86270 */
[----:B------:R-:W3:Y:S05]  /*9d40*/  SHFL.IDX PT, R10, R4, 0x1, 0x181f ;  /* 0x00381f00040a7f89 */ /* 0x000eea00000e0000 */
[----:B------:R-:W-:Y:S01]  /*9d50*/  @P2 LOP3.LUT R16, R16, 0x800, RZ, 0xfc, !PT ;  /* 0x0000080010102812 */ /* 0x000fe200078efcff */
[----:B------:R-:W4:Y:S03]  /*9d60*/  SHFL.IDX PT, R2, R5, 0x1, 0x181f ;  /* 0x00381f0005027f89 */ /* 0x000f2600000e0000 */
[----:B------:R-:W-:Y:S01]  /*9d70*/  LOP3.LUT R16, R16, 0xfffffbff, RZ, 0xc0, !PT ;  /* 0xfffffbff10107812 */ /* 0x000fe200078ec0ff */
[----:B------:R-:W4:Y:S04]  /*9d80*/  SHFL.IDX PT, R9, R4, 0x2, 0x181f ;  /* 0x00581f0004097f89 */ /* 0x000f2800000e0000 */
[----:B------:R-:W4:Y:S04]  /*9d90*/  SHFL.IDX PT, R8, R5, 0x2, 0x181f ;  /* 0x00581f0005087f89 */ /* 0x000f2800000e0000 */
[----:B------:R-:W4:Y:S04]  /*9da0*/  SHFL.IDX PT, R7, R4, 0x3, 0x181f ;  /* 0x00781f0004077f89 */ /* 0x000f2800000e0000 */
[----:B------:R-:W-:Y:S04]  /*9db0*/  SHFL.IDX PT, R21, R4, 0x5, 0x181f ;  /* 0x00b81f0004157f89 */ /* 0x000fe800000e0000 */
[----:B------:R-:W-:Y:S01]  /*9dc0*/  SHFL.IDX PT, R15, R4, 0x6, 0x181f ;  /* 0x00d81f00040f7f89 */ /* 0x000fe200000e0000 */
[----:B-1----:R-:W-:-:S05]  /*9dd0*/  IMAD.SHL.U32 R17, R17, 0x8, RZ ;  /* 0x0000000811117824 */ /* 0x002fca00078e00ff */
[----:B------:R-:W-:-:S04]  /*9de0*/  LOP3.LUT R17, R17, 0x38, RZ, 0xc0, !PT ;  /* 0x0000003811117812 */ /* 0x000fc800078ec0ff */
[C---:B0-----:R-:W-:Y:S02]  /*9df0*/  @!P2 LEA R12, P0, R17.reuse, R14, 0x1 ;  /* 0x0000000e110ca211 */ /* 0x041fe400078008ff */
[----:B------:R-:W-:Y:S03]  /*9e00*/  SHFL.IDX PT, R14, R4, 0x4, 0x181f ;  /* 0x00981f00040e7f89 */ /* 0x000fe600000e0000 */
[----:B--2---:R-:W-:Y:S01]  /*9e10*/  @!P2 IMAD.X R3, RZ, RZ, R3, P0 ;  /* 0x000000ffff03a224 */ /* 0x004fe200000e0603 */
[----:B------:R-:W-:Y:S02]  /*9e20*/  ISETP.GE.AND P2, PT, R6, UR38, PT ;  /* 0x0000002606007c0c */ /* 0x000fe4000bf46270 */
[----:B------:R-:W0:Y:S11]  /*9e30*/  SHFL.IDX PT, R6, R5, 0x3, 0x181f ;  /* 0x00781f0005067f89 */ /* 0x000e3600000e0000 */
[----:B---3--:R-:W-:-:S02]  /*9e40*/  @!P2 LEA R10, P0, R17, R10, 0x1 ;  /* 0x0000000a110aa211 */ /* 0x008fc400078008ff */
[----:B------:R-:W-:-:S03]  /*9e50*/  @P2 LOP3.LUT R16, R16, 0x400, RZ, 0xfc, !PT ;  /* 0x0000040010102812 */ /* 0x000fc600078efcff */
[----:B----4-:R-:W-:Y:S01]  /*9e60*/  @!P2 IMAD.X R11, RZ, RZ, R2, P0 ;  /* 0x000000ffff0ba224 */ /* 0x010fe200000e0602 */
[----:B------:R-:W-:Y:S01]  /*9e70*/  LOP3.LUT R16, R16, 0xfffffdff, RZ, 0xc0, !PT ;  /* 0xfffffdff10107812 */ /* 0x000fe200078ec0ff */
[----:B------:R-:W-:-:S05]  /*9e80*/  VIADD R2, R0, 0x20 ;  /* 0x0000002000027836 */ /* 0x000fca0000000000 */
[----:B------:R-:W-:Y:S01]  /*9e90*/  ISETP.GE.AND P6, PT, R2, UR38, PT ;  /* 0x0000002602007c0c */ /* 0x000fe2000bfc6270 */
[----:B------:R-:W-:-:S05]  /*9ea0*/  VIADD R2, R0, 0x30 ;  /* 0x0000003000027836 */ /* 0x000fca0000000000 */
[----:B------:R-:W-:Y:S02]  /*9eb0*/  ISETP.GE.AND P5, PT, R2, UR38, PT ;  /* 0x0000002602007c0c */ /* 0x000fe4000bfa6270 */
[----:B------:R-:W1:Y:S05]  /*9ec0*/  SHFL.IDX PT, R2, R5, 0x4, 0x181f ;  /* 0x00981f0005027f89 */ /* 0x000e6a00000e0000 */
[----:B------:R-:W-:Y:S02]  /*9ed0*/  @!P6 LEA R9, P0, R17, R9, 0x1 ;  /* 0x000000091109e211 */ /* 0x000fe400078008ff */
[----:B------:R-:W-:Y:S02]  /*9ee0*/  @P6 LOP3.LUT R16, R16, 0x200, RZ, 0xfc, !PT ;  /* 0x0000020010106812 */ /* 0x000fe400078efcff */
[----:B------:R-:W-:Y:S01]  /*9ef0*/  @P6 LOP3.LUT R29, R29, 0x100000, RZ, 0xfc, !PT ;  /* 0x001000001d1d6812 */ /* 0x000fe200078efcff */
[----:B------:R-:W-:Y:S01]  /*9f00*/  @!P6 IMAD.X R8, RZ, RZ, R8, P0 ;  /* 0x000000ffff08e224 */ /* 0x000fe200000e0608 */
[----:B------:R-:W-:-:S02]  /*9f10*/  @!P5 LEA R7, P0, R17, R7, 0x1 ;  /* 0x000000071107d211 */ /* 0x000fc400078008ff */
[C---:B------:R-:W-:Y:S02]  /*9f20*/  LOP3.LUT P6, RZ, R16.reuse, 0x800, RZ, 0xc0, !PT ;  /* 0x0000080010ff7812 */ /* 0x040fe400078cc0ff */
[----:B------:R-:W-:Y:S01]  /*9f30*/  LOP3.LUT R16, R16, 0xfffffeff, RZ, 0xc0, !PT ;  /* 0xfffffeff10107812 */ /* 0x000fe200078ec0ff */
[----:B0-----:R-:W-:Y:S01]  /*9f40*/  @!P5 IMAD.X R6, RZ, RZ, R6, P0 ;  /* 0x000000ffff06d224 */ /* 0x001fe200000e0606 */
[----:B------:R-:W-:Y:S02]  /*9f50*/  @!P4 LEA R14, P0, R17, R14, 0x1 ;  /* 0x0000000e110ec211 */ /* 0x000fe400078008ff */
[----:B------:R-:W-:-:S04]  /*9f60*/  @P5 LOP3.LUT R16, R16, 0x100, RZ, 0xfc, !PT ;  /* 0x0000010010105812 */ /* 0x000fc800078efcff */
[----:B------:R-:W-:Y:S01]  /*9f70*/  LOP3.LUT R16, R16, 0xffffff7f, RZ, 0xc0, !PT ;  /* 0xffffff7f10107812 */ /* 0x000fe200078ec0ff */
[----:B-1----:R-:W-:Y:S02]  /*9f80*/  @!P4 IMAD.X R13, RZ, RZ, R2, P0 ;  /* 0x000000ffff0dc224 */ /* 0x002fe400000e0602 */
[----:B------:R-:W-:Y:S01]  /*9f90*/  VIADD R2, R0, 0x50 ;  /* 0x0000005000027836 */ /* 0x000fe20000000000 */
[----:B------:R-:W-:-:S04]  /*9fa0*/  @P4 LOP3.LUT R16, R16, 0x80, RZ, 0xfc, !PT ;  /* 0x0000008010104812 */ /* 0x000fc800078efcff */
[----:B------:R-:W-:Y:S01]  /*9fb0*/  ISETP.GE.AND P3, PT, R2, UR38, PT ;  /* 0x0000002602007c0c */ /* 0x000fe2000bf66270 */
[----:B------:R-:W-:Y:S01]  /*9fc0*/  VIADD R2, R0, 0x60 ;  /* 0x0000006000027836 */ /* 0x000fe20000000000 */
[----:B------:R-:W-:-:S04]  /*9fd0*/  LOP3.LUT R16, R16, 0xffffffbf, RZ, 0xc0, !PT ;  /* 0xffffffbf10107812 */ /* 0x000fc800078ec0ff */
[----:B------:R-:W-:Y:S02]  /*9fe0*/  ISETP.GE.AND P2, PT, R2, UR38, PT ;  /* 0x0000002602007c0c */ /* 0x000fe4000bf46270 */
[----:B------:R-:W0:Y:S05]  /*9ff0*/  SHFL.IDX PT, R2, R5, 0x5, 0x181f ;  /* 0x00b81f0005027f89 */ /* 0x000e2a00000e0000 */
[----:B------:R-:W-:Y:S02]  /*a000*/  @!P3 LEA R21, P0, R17, R21, 0x1 ;  /* 0x000000151115b211 */ /* 0x000fe400078008ff */
[----:B------:R-:W-:-:S04]  /*a010*/  @P3 LOP3.LUT R16, R16, 0x40, RZ, 0xfc, !PT ;  /* 0x0000004010103812 */ /* 0x000fc800078efcff */
[----:B------:R-:W-:-:S04]  /*a020*/  LOP3.LUT R16, R16, 0xffffffdf, RZ, 0xc0, !PT ;  /* 0xffffffdf10107812 */ /* 0x000fc800078ec0ff */
[----:B------:R-:W-:Y:S01]  /*a030*/  @P2 LOP3.LUT R16, R16, 0x20, RZ, 0xfc, !PT ;  /* 0x0000002010102812 */ /* 0x000fe200078efcff */
[----:B0-----:R-:W-:Y:S01]  /*a040*/  @!P3 IMAD.X R20, RZ, RZ, R2, P0 ;  /* 0x000000ffff14b224 */ /* 0x001fe200000e0602 */
[----:B------:R-:W-:Y:S01]  /*a050*/  @!P2 LEA R17, P0, R17, R15, 0x1 ;  /* 0x0000000f1111a211 */ /* 0x000fe200078008ff */
[----:B------:R-:W0:Y:S04]  /*a060*/  SHFL.IDX PT, R2, R5, 0x6, 0x181f ;  /* 0x00d81f0005027f89 */ /* 0x000e2800000e0000 */
[----:B0-----:R-:W-:Y:S01]  /*a070*/  @!P2 IMAD.X R15, RZ, RZ, R2, P0 ;  /* 0x000000ffff0fa224 */ /* 0x001fe200000e0602 */
[----:B------:R-:W-:Y:S01]  /*a080*/  LOP3.LUT P0, RZ, R16, 0x400, RZ, 0xc0, !PT ;  /* 0x0000040010ff7812 */ /* 0x000fe2000780c0ff */
[----:B------:R-:W-:Y:S01]  /*a090*/  @!P6 IMAD.MOV.U32 R2, RZ, RZ, R12 ;  /* 0x000000ffff02e224 */ /* 0x000fe200078e000c */
[----:B------:R-:W-:-:S05]  /*a0a0*/  LEA R12, R27, UR37, 0x1 ;  /* 0x000000251b0c7c11 */ /* 0x000fca000f8e08ff */
[----:B------:R0:W-:Y:S01]  /*a0b0*/  @!P6 LDGSTS.E.BYPASS.LTC128B.128 [R12+0x18400], desc[UR48][R2.64], !P1 ;  /* 0x18400000020cefae */ /* 0x0001e2000c901d70 */
[----:B------:R-:W-:-:S05]  /*a0c0*/  LOP3.LUT P6, RZ, R29, 0x100000, RZ, 0xc0, !PT ;  /* 0x001000001dff7812 */ /* 0x000fca00078cc0ff */
[----:B0-----:R-:W-:Y:S02]  /*a0d0*/  @!P0 IMAD.MOV.U32 R2, RZ, RZ, R10 ;  /* 0x000000ffff028224 */ /* 0x001fe400078e000a */
[----:B------:R-:W-:-:S05]  /*a0e0*/  @!P0 IMAD.MOV.U32 R3, RZ, RZ, R11 ;  /* 0x000000ffff038224 */ /* 0x000fca00078e000b */
[----:B------:R0:W-:Y:S02]  /*a0f0*/  @!P0 LDGSTS.E.BYPASS.LTC128B.128 [R12+0x18c00], desc[UR48][R2.64], !P1 ;  /* 0x18c00000020c8fae */ /* 0x0001e4000c901d70 */
        /* <DEDUP_REMOVED lines=9> */
[----:B0-----:R-:W-:Y:S01]  /*a190*/  @!P3 MOV R2, R21 ;  /* 0x000000150002b202 */ /* 0x001fe20000000f00 */
[----:B------:R-:W-:-:S05]  /*a1a0*/  @!P3 IMAD.MOV.U32 R3, RZ, RZ, R20 ;  /* 0x000000ffff03b224 */ /* 0x000fca00078e0014 */
[----:B------:R0:W-:Y:S02]  /*a1b0*/  @!P3 LDGSTS.E.BYPASS.LTC128B.128 [R12+0x1ac00], desc[UR48][R2.64], !P1 ;  /* 0x1ac00000020cbfae */ /* 0x0001e4000c901d70 */
[----:B0-----:R-:W-:Y:S02]  /*a1c0*/  @!P2 IMAD.MOV.U32 R2, RZ, RZ, R17 ;  /* 0x000000ffff02a224 */ /* 0x001fe400078e0011 */
[----:B------:R0:W5:Y:S01]  /*a1d0*/  LDL.LU R17, [R1+0x10] ;  /* 0x0000100001117983 */ /* 0x0001620000300800 */
[----:B------:R-:W-:-:S03]  /*a1e0*/  @!P2 IMAD.MOV.U32 R3, RZ, RZ, R15 ;  /* 0x000000ffff03a224 */ /* 0x000fc600078e000f */
[----:B------:R0:W1:Y:S04]  /*a1f0*/  SHFL.IDX PT, R14, R4, 0x7, 0x181f ;  /* 0x00f81f00040e7f89 */ /* 0x00006800000e0000 */
[----:B------:R0:W-:Y:S04]  /*a200*/  @!P2 LDGSTS.E.BYPASS.LTC128B.128 [R12+0x1b400], desc[UR48][R2.64], !P1 ;  /* 0x1b400000020cafae */ /* 0x0001e8000c901d70 */
[----:B------:R-:W2:Y:S02]  /*a210*/  SHFL.IDX PT, R5, R5, 0x7, 0x181f ;  /* 0x00f81f0005057f89 */ /* 0x000ea400000e0000 */
.L_x_310:
[----:B0-----:R-:W0:Y:S01]  /*a220*/  S2R R2, SR_TID.X ;  /* 0x0000000000027919 */ /* 0x001e220000002100 */
[----:B------:R-:W-:Y:S01]  /*a230*/  VIADD R0, R0, 0x70 ;  /* 0x0000007000007836 */ /* 0x000fe20000000000 */
[----:B------:R-:W-:Y:S02]  /*a240*/  LEA R4, R27, UR37, 0x1 ;  /* 0x000000251b047c11 */ /* 0x000fe4000f8e08ff */
[----:B------:R-:W-:Y:S02]  /*a250*/  LOP3.LUT R16, R16, 0xffffdfff, RZ, 0xc0, !PT ;  /* 0xffffdfff10107812 */ /* 0x000fe400078ec0ff */
[----:B------:R-:W-:-:S13]  /*a260*/  ISETP.GE.AND P2, PT, R0, UR38, PT ;  /* 0x0000002600007c0c */ /* 0x000fda000bf46270 */
[----:B------:R-:W-:Y:S01]  /*a270*/  @P2 LOP3.LUT R16, R16, 0x2000, RZ, 0xfc, !PT ;  /* 0x0000200010102812 */ /* 0x000fe200078efcff */
[----:B0-----:R-:W-:-:S05]  /*a280*/  IMAD.SHL.U32 R2, R2, 0x8, RZ ;  /* 0x0000000802027824 */ /* 0x001fca00078e00ff */
[----:B------:R-:W-:-:S04]  /*a290*/  LOP3.LUT R2, R2, 0x38, RZ, 0xc0, !PT ;  /* 0x0000003802027812 */ /* 0x000fc800078ec0ff */
[----:B-1----:R-:W-:-:S05]  /*a2a0*/  @!P2 LEA R2, P0, R2, R14, 0x1 ;  /* 0x0000000e0202a211 */ /* 0x002fca00078008ff */
        /* <DEDUP_REMOVED lines=8> */
[----:B------:R-:W-:Y:S01]  /*a330*/  NOP ;  /* 0x0000000000007918 */ /* 0x000fe20000000000 */
[----:B------:R-:W-:Y:S02]  /*a340*/  UIADD3 UR4, UR37, 0x22400, URZ ;  /* 0x0002240025047890 */ /* 0x000fe4000fffe03f */
[----:B------:R-:W-:Y:S02]  /*a350*/  SYNCS.ARRIVE.TRANS64.A1T0 RZ, [UR37+0x32400], RZ ;  /* 0x032400ffffff79a7 */ /* 0x000fe40008100025 */
[----:B------:R-:W-:-:S06]  /*a360*/  ULOP3.LUT UP0, URZ, UR4, 0x3ff, URZ, 0xc0, !UPT ;  /* 0x000003ff043f7892 */ /* 0x000fcc000f80c03f */
[----:B------:R-:W-:-:S13]  /*a370*/  PLOP3.LUT P0, PT, PT, PT, UP0, 0x80, 0x0 ;  /* 0x000000000000781c */ /* 0x000fda0003f0f008 */
[----:B0-----:R-:W-:Y:S05]  /*a380*/  @!P0 BRA `(.L_x_236) ;  /* 0x0000000000408947 */ /* 0x001fea0003800000 */
[----:B------:R-:W-:Y:S01]  /*a390*/  MOV R2, 0x0 ;  /* 0x0000000000027802 */ /* 0x000fe20000000f00 */
[----:B------:R-:W-:Y:S01]  /*a3a0*/  ULDC.64 UR6, c[0x4][0x98] ;  /* 0x0100260000067ab9 */ /* 0x000fe20000000a00 */
[----:B------:R-:W-:Y:S01]  /*a3b0*/  ULDC.64 UR8, c[0x4][0xa0] ;  /* 0x0100280000087ab9 */ /* 0x000fe20000000a00 */
[----:B------:R-:W-:Y:S01]  /*a3c0*/  ULDC.64 UR4, c[0x4][0x28] ;  /* 0x01000a0000047ab9 */ /* 0x000fe20000000a00 */
[----:B------:R-:W-:Y:S01]  /*a3d0*/  IMAD.U32 R4, RZ, RZ, UR6 ;  /* 0x00000006ff047e24 */ /* 0x000fe2000f8e00ff */
[----:B------:R-:W-:Y:S01]  /*a3e0*/  MOV R13, RZ ;  /* 0x000000ff000d7202 */ /* 0x000fe20000000f00 */
[----:B------:R-:W0:Y:S01]  /*a3f0*/  LDC.64 R2, c[0x4][R2] ;  /* 0x0100000002027b82 */ /* 0x000e220000000a00 */
[----:B------:R-:W-:Y:S02]  /*a400*/  IMAD.U32 R5, RZ, RZ, UR7 ;  /* 0x00000007ff057e24 */ /* 0x000fe4000f8e00ff */
[----:B------:R-:W-:Y:S02]  /*a410*/  IMAD.U32 R6, RZ, RZ, UR8 ;  /* 0x00000008ff067e24 */ /* 0x000fe4000f8e00ff */
[----:B------:R-:W-:-:S02]  /*a420*/  IMAD.U32 R7, RZ, RZ, UR9 ;  /* 0x00000009ff077e24 */ /* 0x000fc4000f8e00ff */
[----:B------:R-:W-:Y:S02]  /*a430*/  IMAD.U32 R10, RZ, RZ, UR4 ;  /* 0x00000004ff0a7e24 */ /* 0x000fe4000f8e00ff */
[----:B------:R-:W-:Y:S02]  /*a440*/  IMAD.U32 R11, RZ, RZ, UR5 ;  /* 0x00000005ff0b7e24 */ /* 0x000fe4000f8e00ff */
[----:B------:R-:W-:Y:S02]  /*a450*/  IMAD.MOV.U32 R8, RZ, RZ, 0x70 ;  /* 0x00000070ff087424 */ /* 0x000fe400078e00ff */
[----:B------:R-:W-:-:S07]  /*a460*/  IMAD.MOV.U32 R12, RZ, RZ, 0x1 ;  /* 0x00000001ff0c7424 */ /* 0x000fce00078e00ff */
[----:B------:R-:W-:-:S07]  /*a470*/  LEPC R20, `(.L_x_236) ;  /* 0x000000001014794e */ /* 0x000fce0000000000 */
[----:B0----5:R-:W-:Y:S05]  /*a480*/  CALL.ABS.NOINC R2 ;  /* 0x0000000002007343 */ /* 0x021fea0003c00000 */
.L_x_236:
[----:B------:R-:W0:Y:S01]  /*a490*/  LDC R2, c[0x0][0x448] ;  /* 0x00011200ff027b82 */ /* 0x000e220000000800 */
[----:B------:R-:W-:Y:S01]  /*a4a0*/  IMAD.MOV.U32 R0, RZ, RZ, R24 ;  /* 0x000000ffff007224 */ /* 0x000fe200078e0018 */
[----:B------:R-:W-:Y:S01]  /*a4b0*/  ULDC.64 UR4, c[0x0][0x3d8] ;  /* 0x0000f60000047ab9 */ /* 0x000fe20000000a00 */
[----:B------:R-:W1:Y:S01]  /*a4c0*/  S2R R21, SR_TID.X ;  /* 0x0000000000157919 */ /* 0x000e620000002100 */
[----:B------:R-:W-:Y:S01]  /*a4d0*/  ULDC UR6, c[0x0][0x448] ;  /* 0x0001120000067ab9 */ /* 0x000fe20000000800 */
[C---:B------:R-:W-:Y:S02]  /*a4e0*/  LOP3.LUT P5, RZ, R16.reuse, 0x40000, RZ, 0xc0, !PT ;  /* 0x0004000010ff7812 */ /* 0x040fe400078ac0ff */
[C---:B------:R-:W-:Y:S02]  /*a4f0*/  LOP3.LUT P4, RZ, R16.reuse, 0x20000, RZ, 0xc0, !PT ;  /* 0x0002000010ff7812 */ /* 0x040fe4000788c0ff */
[C---:B------:R-:W-:Y:S02]  /*a500*/  LOP3.LUT P3, RZ, R16.reuse, 0x10000, RZ, 0xc0, !PT ;  /* 0x0001000010ff7812 */ /* 0x040fe4000786c0ff */
[----:B------:R-:W-:-:S02]  /*a510*/  LOP3.LUT P1, RZ, R16, 0x8000, RZ, 0xc0, !PT ;  /* 0x0000800010ff7812 */ /* 0x000fc4000782c0ff */
[----:B------:R-:W-:Y:S02]  /*a520*/  LEA R20, R27, UR37, 0x1 ;  /* 0x000000251b147c11 */ /* 0x000fe4000f8e08ff */
[----:B0-----:R-:W-:Y:S01]  /*a530*/  ISETP.NE.AND P6, PT, R2, 0x1, PT ;  /* 0x000000010200780c */ /* 0x001fe20003fc5270 */
[----:B-1----:R-:W-:-:S12]  /*a540*/  IMAD.SHL.U32 R21, R21, 0x8, RZ ;  /* 0x0000000815157824 */ /* 0x002fd800078e00ff */
[----:B------:R-:W0:Y:S01]  /*a550*/  @P6 LDC R3, c[0x0][0x44c] ;  /* 0x00011300ff036b82 */ /* 0x000e220000000800 */
[----:B------:R-:W-:-:S07]  /*a560*/  LOP3.LUT R21, R21, 0x38, RZ, 0xc0, !PT ;  /* 0x0000003815157812 */ /* 0x000fce00078ec0ff */
[----:B------:R-:W1:Y:S01]  /*a570*/  @P6 LDC R2, c[0x0][0x450] ;  /* 0x00011400ff026b82 */ /* 0x000e620000000800 */
[----:B0-----:R-:W-:-:S05]  /*a580*/  @P6 IMAD.HI.U32 R3, R24, R3, RZ ;  /* 0x0000000318036227 */ /* 0x001fca00078e00ff */
[----:B-1----:R-:W-:Y:S01]  /*a590*/  @P6 SHF.R.U32.HI R0, RZ, R2, R3 ;  /* 0x00000002ff006219 */ /* 0x002fe20000011603 */
[----:B------:R-:W-:-:S03]  /*a5a0*/  IMAD R2, R31, UR4, RZ ;  /* 0x000000041f027c24 */ /* 0x000fc6000f8e02ff */
[----:B------:R-:W-:Y:S01]  /*a5b0*/  SHF.R.S32.HI R4, RZ, 0x1f, R0 ;  /* 0x0000001fff047819 */ /* 0x000fe20000011400 */
        /* <DEDUP_REMOVED lines=10> */
[----:B------:R-:W-:Y:S02]  /*a660*/  IMAD.MOV R5, RZ, RZ, -R0 ;  /* 0x000000ffff057224 */ /* 0x000fe400078e0a00 */
[----:B------:R-:W-:Y:S02]  /*a670*/  IMAD R7, R0, UR5, R7 ;  /* 0x0000000500077c24 */ /* 0x000fe4000f8e0207 */
[----:B------:R-:W-:-:S02]  /*a680*/  IMAD R5, R5, UR6, R24 ;  /* 0x0000000605057c24 */ /* 0x000fc4000f8e0218 */
[----:B------:R-:W-:Y:S01]  /*a690*/  IMAD.WIDE.U32 R2, R0, UR4, R2 ;  /* 0x0000000400027c25 */ /* 0x000fe2000f8e0002 */
[----:B------:R-:W-:Y:S02]  /*a6a0*/  ULDC.64 UR4, c[0x0][0x3c8] ;  /* 0x0000f20000047ab9 */ /* 0x000fe40000000a00 */
[----:B------:R-:W-:Y:S01]  /*a6b0*/  SHF.R.S32.HI R0, RZ, 0x1f, R5 ;  /* 0x0000001fff007819 */ /* 0x000fe20000011405 */
[----:B------:R-:W-:-:S04]  /*a6c0*/  IMAD.IADD R3, R3, 0x1, R7 ;  /* 0x0000000103037824 */ /* 0x000fc800078e0207 */
        /* <DEDUP_REMOVED lines=9> */
[----:B------:R-:W0:Y:S01]  /*a760*/  SHFL.IDX PT, R14, R0, RZ, 0x181f ;  /* 0x00181fff000e7589 */ /* 0x000e2200000e0000 */
[C---:B------:R-:W-:Y:S02]  /*a770*/  LOP3.LUT P6, RZ, R16.reuse, 0x800, RZ, 0xc0, !PT ;  /* 0x0000080010ff7812 */ /* 0x040fe400078cc0ff */
[----:B------:R-:W-:Y:S01]  /*a780*/  LOP3.LUT P2, RZ, R16, 0x400, RZ, 0xc0, !PT ;  /* 0x0000040010ff7812 */ /* 0x000fe2000784c0ff */
[----:B------:R-:W1:Y:S04]  /*a790*/  SHFL.IDX PT, R2, R4, RZ, 0x181f ;  /* 0x00181fff04027589 */ /* 0x000e6800000e0000 */
[----:B------:R-:W-:Y:S06]  /*a7a0*/  SHFL.IDX PT, R5, R4, 0x1, 0x181f ;  /* 0x00381f0004057f89 */ /* 0x000fec00000e0000 */
[----:B0-----:R-:W-:-:S05]  /*a7b0*/  @!P6 LEA R14, P0, R21, R14, 0x1 ;  /* 0x0000000e150ee211 */ /* 0x001fca00078008ff */
[----:B-1----:R-:W-:Y:S02]  /*a7c0*/  @!P6 IMAD.X R3, RZ, RZ, R2, P0 ;  /* 0x000000ffff03e224 */ /* 0x002fe400000e0602 */
[----:B------:R-:W-:Y:S02]  /*a7d0*/  @!P6 IMAD.MOV.U32 R2, RZ, RZ, R14 ;  /* 0x000000ffff02e224 */ /* 0x000fe400078e000e */
[----:B------:R-:W0:Y:S04]  /*a7e0*/  SHFL.IDX PT, R14, R0, 0x1, 0x181f ;  /* 0x00381f00000e7f89 */ /* 0x000e2800000e0000 */
[----:B------:R-:W-:Y:S04]  /*a7f0*/  @!P6 LDGSTS.E.BYPASS.LTC128B.128 [R20+0x22400], desc[UR48][R2.64], !P5 ;  /* 0x224000000214efae */ /* 0x000fe8000e901d70 */
[----:B------:R-:W-:Y:S04]  /*a800*/  @!P6 LDGSTS.E.BYPASS.LTC128B.128 [R20+0x26400], desc[UR48][R2.64+0x80], !P4 ;  /* 0x264000800214efae */ /* 0x000fe8000e101d70 */
[----:B------:R-:W-:Y:S04]  /*a810*/  @!P6 LDGSTS.E.BYPASS.LTC128B.128 [R20+0x2a400], desc[UR48][R2.64+0x100], !P3 ;  /* 0x2a4001000214efae */ /* 0x000fe8000d901d70 */
[----:B------:R1:W-:Y:S01]  /*a820*/  @!P6 LDGSTS.E.BYPASS.LTC128B.128 [R20+0x2e400], desc[UR48][R2.64+0x180], !P1 ;  /* 0x2e4001800214efae */ /* 0x0003e2000c901d70 */
[----:B------:R-:W-:-:S04]  /*a830*/  LOP3.LUT P6, RZ, R16, 0x40, RZ, 0xc0, !PT ;  /* 0x0000004010ff7812 */ /* 0x000fc800078cc0ff */
[----:B------:R-:W-:Y:S02]  /*a840*/  P2R R7, PR, RZ, 0x40 ;  /* 0x00000040ff077803 */ /* 0x000fe40000000000 */
[----:B------:R-:W-:Y:S02]  /*a850*/  LOP3.LUT P6, RZ, R16, 0x100, RZ, 0xc0, !PT ;  /* 0x0000010010ff7812 */ /* 0x000fe400078cc0ff */
[----:B0-----:R-:W-:-:S05]  /*a860*/  @!P2 LEA R14, P0, R21, R14, 0x1 ;  /* 0x0000000e150ea211 */ /* 0x001fca00078008ff */
[----:B------:R-:W-:Y:S02]  /*a870*/  @!P2 IMAD.X R5, RZ, RZ, R5, P0 ;  /* 0x000000ffff05a224 */ /* 0x000fe400000e0605 */
[----:B-1----:R-:W-:Y:S02]  /*a880*/  @!P2 IMAD.MOV.U32 R2, RZ, RZ, R14 ;  /* 0x000000ffff02a224 */ /* 0x002fe400078e000e */
[----:B------:R-:W-:Y:S01]  /*a890*/  @!P2 IMAD.MOV.U32 R3, RZ, RZ, R5 ;  /* 0x000000ffff03a224 */ /* 0x000fe200078e0005 */
[----:B------:R-:W0:Y:S04]  /*a8a0*/  SHFL.IDX PT, R14, R0, 0x2, 0x181f ;  /* 0x00581f00000e7f89 */ /* 0x000e2800000e0000 */
[----:B------:R-:W-:Y:S04]  /*a8b0*/  @!P2 LDGSTS.E.BYPASS.LTC128B.128 [R20+0x22c00], desc[UR48][R2.64], !P5 ;  /* 0x22c000000214afae */ /* 0x000fe8000e901d70 */
[----:B------:R-:W-:Y:S04]  /*a8c0*/  @!P2 LDGSTS.E.BYPASS.LTC128B.128 [R20+0x26c00], desc[UR48][R2.64+0x80], !P4 ;  /* 0x26c000800214afae */ /* 0x000fe8000e101d70 */
[----:B------:R-:W-:Y:S04]  /*a8d0*/  @!P2 LDGSTS.E.BYPASS.LTC128B.128 [R20+0x2ac00], desc[UR48][R2.64+0x100], !P3 ;  /* 0x2ac001000214afae */ /* 0x000fe8000d901d70 */
[----:B------:R1:W-:Y:S01]  /*a8e0*/  @!P2 LDGSTS.E.BYPASS.LTC128B.128 [R20+0x2ec00], desc[UR48][R2.64+0x180], !P1 ;  /* 0x2ec001800214afae */ /* 0x0003e2000c901d70 */
[----:B------:R-:W-:-:S03]  /*a8f0*/  LOP3.LUT P2, RZ, R16, 0x20, RZ, 0xc0, !PT ;  /* 0x0000002010ff7812 */ /* 0x000fc6000784c0ff */
[----:B------:R-:W2:Y:S01]  /*a900*/  SHFL.IDX PT, R5, R4, 0x2, 0x181f ;  /* 0x00581f0004057f89 */ /* 0x000ea200000e0000 */
[----:B------:R-:W-:Y:S02]  /*a910*/  P2R R6, PR, RZ, 0x4 ;  /* 0x00000004ff067803 */ /* 0x000fe40000000000 */
[----:B------:R-:W-:-:S04]  /*a920*/  LOP3.LUT P2, RZ, R16, 0x80, RZ, 0xc0, !PT ;  /* 0x0000008010ff7812 */ /* 0x000fc8000784c0ff */
[----:B------:R-:W-:Y:S02]  /*a930*/  P2R R8, PR, RZ, 0x4 ;  /* 0x00000004ff087803 */ /* 0x000fe40000000000 */
[----:B------:R-:W-:-:S13]  /*a940*/  LOP3.LUT P2, RZ, R16, 0x200, RZ, 0xc0, !PT ;  /* 0x0000020010ff7812 */ /* 0x000fda000784c0ff */
[----:B0-----:R-:W-:-:S05]  /*a950*/  @!P2 LEA R14, P0, R21, R14, 0x1 ;  /* 0x0000000e150ea211 */ /* 0x001fca00078008ff */
[----:B--2---:R-:W-:Y:S02]  /*a960*/  @!P2 IMAD.X R5, RZ, RZ, R5, P0 ;  /* 0x000000ffff05a224 */ /* 0x004fe400000e0605 */
[----:B-1----:R-:W-:Y:S02]  /*a970*/  @!P2 IMAD.MOV.U32 R2, RZ, RZ, R14 ;  /* 0x000000ffff02a224 */ /* 0x002fe400078e000e */
[----:B------:R-:W0:Y:S01]  /*a980*/  SHFL.IDX PT, R14, R0, 0x3, 0x181f ;  /* 0x00781f00000e7f89 */ /* 0x000e2200000e0000 */
[----:B------:R-:W-:-:S03]  /*a990*/  @!P2 MOV R3, R5 ;  /* 0x000000050003a202 */ /* 0x000fc60000000f00 */
[----:B------:R-:W1:Y:S04]  /*a9a0*/  SHFL.IDX PT, R5, R4, 0x3, 0x181f ;  /* 0x00781f0004057f89 */ /* 0x000e6800000e0000 */
[----:B------:R-:W-:Y:S04]  /*a9b0*/  @!P2 LDGSTS.E.BYPASS.LTC128B.128 [R20+0x23400], desc[UR48][R2.64], !P5 ;  /* 0x234000000214afae */ /* 0x000fe8000e901d70 */
[----:B------:R-:W-:Y:S04]  /*a9c0*/  @!P2 LDGSTS.E.BYPASS.LTC128B.128 [R20+0x27400], desc[UR48][R2.64+0x80], !P4 ;  /* 0x274000800214afae */ /* 0x000fe8000e101d70 */
[----:B------:R-:W-:Y:S04]  /*a9d0*/  @!P2 LDGSTS.E.BYPASS.LTC128B.128 [R20+0x2b400], desc[UR48][R2.64+0x100], !P3 ;  /* 0x2b4001000214afae */ /* 0x000fe8000d901d70 */
[----:B------:R2:W-:Y:S01]  /*a9e0*/  @!P2 LDGSTS.E.BYPASS.LTC128B.128 [R20+0x2f400], desc[UR48][R2.64+0x180], !P1 ;  /* 0x2f4001800214afae */ /* 0x0005e2000c901d70 */
[----:B------:R-:W-:-:S02]  /*a9f0*/  ISETP.NE.AND P2, PT, R8, RZ, PT ;  /* 0x000000ff0800720c */ /* 0x000fc40003f45270 */
[----:B0-----:R-:W-:-:S05]  /*aa00*/  @!P6 LEA R14, P0, R21, R14, 0x1 ;  /* 0x0000000e150ee211 */ /* 0x001fca00078008ff */
[----:B-1----:R-:W-:Y:S02]  /*aa10*/  @!P6 IMAD.X R5, RZ, RZ, R5, P0 ;  /* 0x000000ffff05e224 */ /* 0x002fe400000e0605 */
[----:B--2---:R-:W-:Y:S02]  /*aa20*/  @!P6 IMAD.MOV.U32 R2, RZ, RZ, R14 ;  /* 0x000000ffff02e224 */ /* 0x004fe400078e000e */
[----:B------:R-:W0:Y:S01]  /*aa30*/  SHFL.IDX PT, R14, R0, 0x4, 0x181f ;  /* 0x00981f00000e7f89 */ /* 0x000e2200000e0000 */
[----:B------:R-:W-:-:S03]  /*aa40*/  @!P6 IMAD.MOV.U32 R3, RZ, RZ, R5 ;  /* 0x000000ffff03e224 */ /* 0x000fc600078e0005 */
        /* <DEDUP_REMOVED lines=27> */
[----:B0-----:R-:W-:-:S05]  /*ac00*/  @!P2 LEA R14, P0, R21, R14, 0x1 ;  /* 0x0000000e150ea211 */ /* 0x001fca00078008ff */
[----:B-1----:R-:W-:Y:S02]  /*ac10*/  @!P2 IMAD.X R5, RZ, RZ, R5, P0 ;  /* 0x000000ffff05a224 */ /* 0x002fe400000e0605 */
[----:B--2---:R-:W-:Y:S02]  /*ac20*/  @!P2 IMAD.MOV.U32 R2, RZ, RZ, R14 ;  /* 0x000000ffff02a224 */ /* 0x004fe400078e000e */
[----:B------:R-:W-:Y:S01]  /*ac30*/  @!P2 IMAD.MOV.U32 R3, RZ, RZ, R5 ;  /* 0x000000ffff03a224 */ /* 0x000fe200078e0005 */
[----:B------:R0:W1:Y:S04]  /*ac40*/  SHFL.IDX PT, R14, R0, 0x7, 0x181f ;  /* 0x00f81f00000e7f89 */ /* 0x00006800000e0000 */
[----:B------:R0:W-:Y:S04]  /*ac50*/  @!P2 LDGSTS.E.BYPASS.LTC128B.128 [R20+0x25400], desc[UR48][R2.64], !P5 ;  /* 0x254000000214afae */ /* 0x0001e8000e901d70 */
[----:B------:R0:W-:Y:S04]  /*ac60*/  @!P2 LDGSTS.E.BYPASS.LTC128B.128 [R20+0x29400], desc[UR48][R2.64+0x80], !P4 ;  /* 0x294000800214afae */ /* 0x0001e8000e101d70 */
[----:B------:R0:W-:Y:S04]  /*ac70*/  @!P2 LDGSTS.E.BYPASS.LTC128B.128 [R20+0x2d400], desc[UR48][R2.64+0x100], !P3 ;  /* 0x2d4001000214afae */ /* 0x0001e8000d901d70 */
[----:B------:R0:W-:Y:S04]  /*ac80*/  @!P2 LDGSTS.E.BYPASS.LTC128B.128 [R20+0x31400], desc[UR48][R2.64+0x180], !P1 ;  /* 0x314001800214afae */ /* 0x0001e8000c901d70 */
[----:B------:R0:W2:Y:S02]  /*ac90*/  SHFL.IDX PT, R5, R4, 0x7, 0x181f ;  /* 0x00f81f0004057f89 */ /* 0x0000a400000e0000 */
.L_x_328:
[----:B0-----:R-:W3:Y:S01]  /*aca0*/  LDL R0, [R1+0x8] ;  /* 0x0000080001007983 */ /* 0x001ee20000100800 */
[----:B------:R-:W-:-:S13]  /*acb0*/  LOP3.LUT P2, RZ, R16, 0x2000, RZ, 0xc0, !PT ;  /* 0x0000200010ff7812 */ /* 0x000fda000784c0ff */
[----:B-1----:R-:W-:-:S05]  /*acc0*/  @!P2 LEA R2, P0, R21, R14, 0x1 ;  /* 0x0000000e1502a211 */ /* 0x002fca00078008ff */
[----:B--2---:R-:W-:-:S05]  /*acd0*/  @!P2 IMAD.X R3, RZ, RZ, R5, P0 ;  /* 0x000000ffff03a224 */ /* 0x004fca00000e0605 */
[----:B------:R-:W-:Y:S01]  /*ace0*/  @!PT LDS RZ, [RZ] ;  /* 0x00000000fffff984 */ /* 0x000fe20000000800 */
[----:B------:R-:W-:Y:S01]  /*acf0*/  @!PT LDS RZ, [RZ] ;  /* 0x00000000fffff984 */ /* 0x000fe20000000800 */
[----:B------:R-:W-:Y:S01]  /*ad00*/  @!PT LDS RZ, [RZ] ;  /* 0x00000000fffff984 */ /* 0x000fe20000000800 */
[----:B------:R0:W-:Y:S04]  /*ad10*/  @!P2 LDGSTS.E.BYPASS.LTC128B.128 [R20+0x25c00], desc[UR48][R2.64], !P5 ;  /* 0x25c000000214afae */ /* 0x0001e8000e901d70 */
[----:B------:R0:W-:Y:S04]  /*ad20*/  @!P2 LDGSTS.E.BYPASS.LTC128B.128 [R20+0x29c00], desc[UR48][R2.64+0x80], !P4 ;  /* 0x29c000800214afae */ /* 0x0001e8000e101d70 */
[----:B------:R0:W-:Y:S04]  /*ad30*/  @!P2 LDGSTS.E.BYPASS.LTC128B.128 [R20+0x2dc00], desc[UR48][R2.64+0x100], !P3 ;  /* 0x2dc001000214afae */ /* 0x0001e8000d901d70 */
[----:B------:R0:W-:Y:S01]  /*ad40*/  @!P2 LDGSTS.E.BYPASS.LTC128B.128 [R20+0x31c00], desc[UR48][R2.64+0x180], !P1 ;  /* 0x31c001800214afae */ /* 0x0001e2000c901d70 */
[----:B------:R-:W-:Y:S01]  /*ad50*/  NOP ;  /* 0x0000000000007918 */ /* 0x000fe20000000000 */
[----:B------:R-:W-:Y:S02]  /*ad60*/  SYNCS.ARRIVE.TRANS64.RED.A0T1 RZ, [UR37+0x32410], RZ ;  /* 0x032410ffffff79a7 */ /* 0x000fe40008200425 */
[----:B------:R-:W-:Y:S01]  /*ad70*/  ARRIVES.LDGSTSBAR.64.TRANSCNT [UR37+0x32410] ;  /* 0x03241000ff0079b0 */ /* 0x000fe20008000aa5 */
[----:B---3--:R-:W-:-:S04]  /*ad80*/  LOP3.LUT R0, R0, 0x1, RZ, 0xc, !PT ;  /* 0x0000000100007812 */ /* 0x008fc800078e0cff */
[----:B------:R-:W-:Y:S01]  /*ad90*/  SHF.L.U32 R0, R0, 0x1f, RZ ;  /* 0x0000001f00007819 */ /* 0x000fe200000006ff */
[----:B------:R-:W-:Y:S01]  /*ada0*/  NOP ;  /* 0x0000000000007918 */ /* 0x000fe20000000000 */
[----:B------:R-:W-:Y:S01]  /*adb0*/  SYNCS.ARRIVE.TRANS64.A1T0 RZ, [UR37+0x32410], RZ ;  /* 0x032410ffffff79a7 */ /* 0x000fe20008100025 */
[----:B------:R-:W-:Y:S01]  /*adc0*/  BSSY B0, `(.L_x_238) ;  /* 0x0000003000007945 */ /* 0x000fe20003800000 */
[----:B------:R-:W1:Y:S03]  /*add0*/  SYNCS.PHASECHK.TRANS64.TRYWAIT P0, [UR37+0x32420], R0 ;  /* 0x03242000ff0075a7 */ /* 0x000e660008000165 */
[----:B01----:R-:W-:Y:S05]  /*ade0*/  @!P0 BRA `(.L_x_239) ;  /* 0x0000003c00308947 */ /* 0x003fea0003800000 */
.L_x_329:
[----:B------:R-:W-:Y:S05]  /*adf0*/  BSYNC B0 ;  /* 0x0000000000007941 */ /* 0x000fea0003800000 */
.L_x_238:
[----:B------:R-:W-:-:S05]  /*ae00*/  IMAD.U32 R2, RZ, RZ, UR41 ;  /* 0x00000029ff027e24 */ /* 0x000fca000f8e00ff */
[----:B------:R-:W-:-:S13]  /*ae10*/  ISETP.NE.AND P0, PT, R2, 0x3, PT ;  /* 0x000000030200780c */ /* 0x000fda0003f05270 */
[----:B------:R-:W-:Y:S05]  /*ae20*/  @!P0 BRA `(.L_x_240) ;  /* 0x0000000000048947 */ /* 0x000fea0003800000 */
[----:B------:R-:W-:Y:S01]  /*ae30*/  BPT.TRAP 0x1 ;  /* 0x000000040000795c */ /* 0x000fe20000300000 */
.L_x_240:
[----:B0-----:R-:W-:Y:S01]  /*ae40*/  SHF.L.U32 R0, R28, 0x1f, RZ ;  /* 0x0000001f1c007819 */ /* 0x001fe200000006ff */
[----:B------:R-:W-:Y:S03]  /*ae50*/  BSSY B0, `(.L_x_241) ;  /* 0x0000003000007945 */ /* 0x000fe60003800000 */
[----:B-----5:R-:W0:Y:S02]  /*ae60*/  SYNCS.PHASECHK.TRANS64.TRYWAIT P0, [R17+URZ+0x32460], R0 ;  /* 0x03246000110075a7 */ /* 0x020e24000800017f */
[----:B0-----:R-:W-:Y:S05]  /*ae70*/  @!P0 BRA `(.L_x_242) ;  /* 0x0000003c00248947 */ /* 0x001fea0003800000 */
.L_x_330:
[----:B------:R-:W-:Y:S05]  /*ae80*/  BSYNC B0 ;  /* 0x0000000000007941 */ /* 0x000fea0003800000 */
.L_x_241:
[----:B------:R-:W0:Y:S01]  /*ae90*/  LDL.LU R2, [R1] ;  /* 0x0000000001027983 */ /* 0x000e220000300800 */
[----:B------:R-:W-:-:S03]  /*aea0*/  ULDC.64 UR4, c[0x0][0x328] ;  /* 0x0000ca0000047ab9 */ /* 0x000fc60000000a00 */
[----:B------:R-:W2:Y:S01]  /*aeb0*/  LDL.LU R4, [R1+0x4] ;  /* 0x0000040001047983 */ /* 0x000ea20000300800 */
[----:B------:R-:W-:Y:S02]  /*aec0*/  IMAD R6, R18, 0x6000, R27 ;  /* 0x0000600012067824 */ /* 0x000fe400078e021b */
[----:B0-----:R-:W-:Y:S02]  /*aed0*/  IMAD R0, R2, UR4, RZ ;  /* 0x0000000402007c24 */ /* 0x001fe4000f8e02ff */
[----:B------:R-:W-:-:S04]  /*aee0*/  IMAD.WIDE.U32 R2, R25, UR4, RZ ;  /* 0x0000000419027c25 */ /* 0x000fc8000f8e00ff */
[----:B------:R-:W-:Y:S01]  /*aef0*/  IMAD R5, R25, UR5, R0 ;  /* 0x0000000519057c24 */ /* 0x000fe2000f8e0200 */
[----:B------:R-:W-:Y:S02]  /*af00*/  ULDC.64 UR4, c[0x0][0x338] ;  /* 0x0000ce0000047ab9 */ /* 0x000fe40000000a00 */
[----:B--2---:R-:W-:Y:S02]  /*af10*/  IMAD R0, R4, UR4, RZ ;  /* 0x0000000404007c24 */ /* 0x004fe4000f8e02ff */
[----:B------:R-:W-:Y:S02]  /*af20*/  IADD3 R3, R3, R5, RZ ;  /* 0x0000000503037210 */ /* 0x000fe40007ffe0ff */
[C---:B------:R-:W-:Y:S02]  /*af30*/  IMAD R5, R23.reuse, UR5, R0 ;  /* 0x0000000517057c24 */ /* 0x040fe4000f8e0200 */
[----:B------:R-:W-:Y:S01]  /*af40*/  IMAD.WIDE.U32 R2, R23, UR4, R2 ;  /* 0x0000000417027c25 */ /* 0x000fe2000f8e0002 */
[----:B------:R-:W-:-:S03]  /*af50*/  ULDC.64 UR4, c[0x0][0x330] ;  /* 0x0000cc0000047ab9 */ /* 0x000fc60000000a00 */
        /* <DEDUP_REMOVED lines=10> */
[C---:B------:R-:W-:Y:S01]  /*b000*/  LOP3.LUT P6, RZ, R29.reuse, 0x10, RZ, 0xc0, !PT ;  /* 0x000000101dff7812 */ /* 0x040fe200078cc0ff */
[----:B------:R-:W0:Y:S01]  /*b010*/  S2R R4, SR_TID.X ;  /* 0x0000000000047919 */ /* 0x000e220000002100 */
[----:B------:R-:W-:Y:S02]  /*b020*/  LEA R6, R6, UR37, 0x1 ;  /* 0x0000002506067c11 */ /* 0x000fe4000f8e08ff */
[----:B------:R-:W-:Y:S01]  /*b030*/  P2R R21, PR, RZ, 0x40 ;  /* 0x00000040ff157803 */ /* 0x000fe20000000000 */
[----:B------:R-:W1:Y:S01]  /*b040*/  SHFL.IDX PT, R2, R8, RZ, 0x181f ;  /* 0x00181fff08027589 */ /* 0x000e6200000e0000 */
[----:B------:R-:W-:Y:S02]  /*b050*/  LOP3.LUT P6, RZ, R29, 0x200, RZ, 0xc0, !PT ;  /* 0x000002001dff7812 */ /* 0x000fe400078cc0ff */
        /* <DEDUP_REMOVED lines=8> */
[----:B------:R-:W-:Y:S02]  /*b0e0*/  LOP3.LUT P6, RZ, R29, 0x20, RZ, 0xc0, !PT ;  /* 0x000000201dff7812 */ /* 0x000fe400078cc0ff */
[----:B------:R-:W-:Y:S01]  /*b0f0*/  LOP3.LUT P3, RZ, R16, 0x40000000, RZ, 0xc0, !PT ;  /* 0x4000000010ff7812 */ /* 0x000fe2000786c0ff */
[----:B------:R2:W-:Y:S01]  /*b100*/  STL [R1+0x10], R17 ;  /* 0x0000101101007387 */ /* 0x0005e20000100800 */
[----:B------:R-:W-:-:S02]  /*b110*/  P2R R9, PR, RZ, 0x40 ;  /* 0x00000040ff097803 */ /* 0x000fc40000000000 */
[C---:B------:R-:W-:Y:S01]  /*b120*/  LOP3.LUT P6, RZ, R29.reuse, 0x400, RZ, 0xc0, !PT ;  /* 0x000004001dff7812 */ /* 0x040fe200078cc0ff */
[----:B------:R-:W3:Y:S01]  /*b130*/  SHFL.IDX PT, R3, R7, RZ, 0x181f ;  /* 0x00181fff07037589 */ /* 0x000ee200000e0000 */
[C---:B------:R-:W-:Y:S02]  /*b140*/  LOP3.LUT P2, RZ, R16.reuse, 0x20000000, RZ, 0xc0, !PT ;  /* 0x2000000010ff7812 */ /* 0x040fe4000784c0ff */
[----:B------:R-:W-:Y:S02]  /*b150*/  P2R R23, PR, RZ, 0x40 ;  /* 0x00000040ff177803 */ /* 0x000fe40000000000 */
[----:B------:R-:W-:Y:S02]  /*b160*/  LOP3.LUT P6, RZ, R29, 0x2000, RZ, 0xc0, !PT ;  /* 0x000020001dff7812 */ /* 0x000fe400078cc0ff */
[----:B------:R-:W-:Y:S01]  /*b170*/  LOP3.LUT P1, RZ, R16, 0x10000000, RZ, 0xc0, !PT ;  /* 0x1000000010ff7812 */ /* 0x000fe2000782c0ff */
[----:B0-----:R-:W-:Y:S01]  /*b180*/  IMAD.SHL.U32 R4, R4, 0x8, RZ ;  /* 0x0000000804047824 */ /* 0x001fe200078e00ff */
[----:B------:R-:W-:-:S02]  /*b190*/  P2R R24, PR, RZ, 0x40 ;  /* 0x00000040ff187803 */ /* 0x000fc40000000000 */
[C---:B------:R-:W-:Y:S02]  /*b1a0*/  LOP3.LUT P6, RZ, R29.reuse, 0x2, RZ, 0xc0, !PT ;  /* 0x000000021dff7812 */ /* 0x040fe400078cc0ff */
        /* <DEDUP_REMOVED lines=8> */
[----:B--2---:R-:W-:Y:S02]  /*b230*/  P2R R17, PR, RZ, 0x40 ;  /* 0x00000040ff117803 */ /* 0x004fe40000000000 */
[----:B------:R-:W-:-:S04]  /*b240*/  LOP3.LUT P6, RZ, R29, 0x4, RZ, 0xc0, !PT ;  /* 0x000000041dff7812 */ /* 0x000fc800078cc0ff */
[----:B------:R-:W-:Y:S02]  /*b250*/  P2R R18, PR, RZ, 0x40 ;  /* 0x00000040ff127803 */ /* 0x000fe40000000000 */
[----:B------:R-:W-:Y:S01]  /*b260*/  LOP3.LUT P6, RZ, R29, 0x80, RZ, 0xc0, !PT ;  /* 0x000000801dff7812 */ /* 0x000fe200078cc0ff */
[----:B0-----:R-:W-:-:S03]  /*b270*/  IMAD.SHL.U32 R0, R4, 0x2, RZ ;  /* 0x0000000204007824 */ /* 0x001fc600078e00ff */
[----:B------:R-:W-:Y:S02]  /*b280*/  P2R R19, PR, RZ, 0x40 ;  /* 0x00000040ff137803 */ /* 0x000fe40000000000 */
[C---:B------:R-:W-:Y:S02]  /*b290*/  LOP3.LUT P6, RZ, R29.reuse, 0x1000, RZ, 0xc0, !PT ;  /* 0x000010001dff7812 */ /* 0x040fe400078cc0ff */
[----:B-1----:R-:W-:Y:S02]  /*b2a0*/  IADD3 R14, P0, R2, R0, RZ ;  /* 0x00000000020e7210 */ /* 0x002fe40007f1e0ff */
[----:B------:R-:W-:Y:S01]  /*b2b0*/  P2R R27, PR, RZ, 0x40 ;  /* 0x00000040ff1b7803 */ /* 0x000fe20000000000 */
[----:B------:R-:W0:Y:S01]  /*b2c0*/  SHFL.IDX PT, R2, R8, 0x1, 0x181f ;  /* 0x00381f0008027f89 */ /* 0x000e2200000e0000 */
[----:B------:R-:W-:Y:S01]  /*b2d0*/  LOP3.LUT P6, RZ, R29, 0x8000, RZ, 0xc0, !PT ;  /* 0x000080001dff7812 */ /* 0x000fe200078cc0ff */
[----:B---3--:R-:W-:Y:S02]  /*b2e0*/  IMAD.X R15, RZ, RZ, R3, P0 ;  /* 0x000000ffff0f7224 */ /* 0x008fe400000e0603 */
        /* <DEDUP_REMOVED lines=56> */
.L_x_344:
        /* <DEDUP_REMOVED lines=15> */
.L_x_244:
        /* <DEDUP_REMOVED lines=11> */
.L_x_245:
        /* <DEDUP_REMOVED lines=11> */
.L_x_259:
[----:B------:R-:W0:Y:S01]  /*b8c0*/  LDC R2, c[0x0][0x430] ;  /* 0x00010c00ff027b82 */ /* 0x000e220000000800 */
[----:B------:R-:W-:Y:S01]  /*b8d0*/  ISETP.GT.U32.AND P0, PT, R30, 0x5f, PT ;  /* 0x0000005f1e00780c */ /* 0x000fe20003f04070 */
[----:B------:R-:W-:Y:S01]  /*b8e0*/  IMAD R3, R20, 0x60, R33 ;  /* 0x0000006014037824 */ /* 0x000fe200078e0221 */
[----:B------:R-:W-:Y:S01]  /*b8f0*/  ULDC UR4, c[0x0][0x430] ;  /* 0x00010c0000047ab9 */ /* 0x000fe20000000800 */
[----:B------:R-:W-:Y:S02]  /*b900*/  IMAD.U32 R10, RZ, RZ, UR41 ;  /* 0x00000029ff0a7e24 */ /* 0x000fe4000f8e00ff */
[----:B------:R-:W-:-:S05]  /*b910*/  IMAD.IADD R8, R30, 0x1, R3 ;  /* 0x000000011e087824 */ /* 0x000fca00078e0203 */
[----:B------:R-:W-:-:S03]  /*b920*/  MOV R9, R8 ;  /* 0x0000000800097202 */ /* 0x000fc60000000f00 */
        /* <DEDUP_REMOVED lines=22> */
.L_x_247:
[----:B------:R-:W-:Y:S01]  /*ba90*/  LEA R17, R18, UR37, 0x3 ;  /* 0x0000002512117c11 */ /* 0x000fe2000f8e18ff */
[----:B------:R-:W-:Y:S01]  /*baa0*/  BSSY B1, `(.L_x_248) ;  /* 0x0000005000017945 */ /* 0x000fe20003800000 */
[----:B------:R-:W-:Y:S02]  /*bab0*/  SHF.L.U32 R26, R28, 0x1f, RZ ;  /* 0x0000001f1c1a7819 */ /* 0x000fe400000006ff */
[----:B------:R-:W-:Y:S02]  /*bac0*/  SHF.R.S32.HI R23, RZ, 0x1f, R5 ;  /* 0x0000001fff177819 */ /* 0x000fe40000011405 */
[----:B------:R-:W0:Y:S02]  /*bad0*/  SYNCS.PHASECHK.TRANS64.TRYWAIT P0, [R17+URZ+0x32440], R26 ;  /* 0x0324401a110075a7 */ /* 0x000e24000800017f */
[----:B0-----:R-:W-:Y:S05]  /*bae0*/  @!P0 BRA `(.L_x_249) ;  /* 0x0000003800588947 */ /* 0x001fea0003800000 */
.L_x_345:
[----:B------:R-:W-:Y:S05]  /*baf0*/  BSYNC B1 ;  /* 0x0000000000017941 */ /* 0x000fea0003800000 */
.L_x_248:
        /* <DEDUP_REMOVED lines=51> */
.L_x_359:
        /* <DEDUP_REMOVED lines=8> */
.L_x_251:
[----:B------:R-:W-:Y:S02]  /*beb0*/  PLOP3.LUT P1, PT, P1, P0, PT, 0xa2, 0x0 ;  /* 0x000000000000781c */ /* 0x000fe40000f21472 */
[----:B------:R-:W-:-:S08]  /*bec0*/  @P0 R2UR P1, UR4, R17 ;  /* 0x00000000110402ca */ /* 0x000fd00000020000 */
[----:B------:R-:W-:-:S05]  /*bed0*/  @P0 PLOP3.LUT P0, PT, P1, PT, PT, 0x80, 0x0 ;  /* 0x000000000000081c */ /* 0x000fca0000f0f070 */
[----:B------:R-:W-:Y:S01]  /*bee0*/  @!P1 SYNCS.ARRIVE.TRANS64.RED.A0T1 RZ, [UR4+0x32430], RZ ;  /* 0x032430ffffff99a7 */ /* 0x000fe20008200404 */
[----:B------:R-:W-:Y:S07]  /*bef0*/  @!P1 ARRIVES.LDGSTSBAR.64.TRANSCNT [UR4+0x32430] ;  /* 0x03243000ff0099b0 */ /* 0x000fee0008000a84 */
[----:B------:R-:W-:Y:S05]  /*bf00*/  @P0 BRA.U.ANY `(.L_x_251) ;  /* 0xfffffffd00e80947 */ /* 0x000fea000393ffff */
[----:B------:R-:W-:Y:S01]  /*bf10*/  NOP ;  /* 0x0000000000007918 */ /* 0x000fe20000000000 */
[----:B-1----:R-:W-:-:S04]  /*bf20*/  MOV R2, UR41 ;  /* 0x0000002900027c02 */ /* 0x002fc80008000f00 */
[----:B------:R-:W-:-:S13]  /*bf30*/  ISETP.NE.AND P2, PT, R2, 0x3, PT ;  /* 0x000000030200780c */ /* 0x000fda0003f45270 */
[----:B------:R-:W-:Y:S05]  /*bf40*/  @!P2 BRA `(.L_x_252) ;  /* 0x000000000004a947 */ /* 0x000fea0003800000 */
[----:B------:R-:W-:Y:S01]  /*bf50*/  BPT.TRAP 0x1 ;  /* 0x000000040000795c */ /* 0x000fe20000300000 */
.L_x_252:
[----:B------:R1:W-:Y:S01]  /*bf60*/  SYNCS.ARRIVE.TRANS64.A1T0 RZ, [R17+URZ+0x32430], RZ ;  /* 0x032430ff11ff79a7 */ /* 0x0003e2000810003f */
[----:B------:R-:W-:Y:S05]  /*bf70*/  @!P2 BRA `(.L_x_253) ;  /* 0x000000000004a947 */ /* 0x000fea0003800000 */
[----:B------:R-:W-:Y:S01]  /*bf80*/  BPT.TRAP 0x1 ;  /* 0x000000040000795c */ /* 0x000fe20000300000 */
.L_x_253:
[----:B------:R-:W2:Y:S01]  /*bf90*/  SYNCS.PHASECHK.TRANS64.TRYWAIT P0, [R17+URZ+0x32460], R26 ;  /* 0x0324601a110075a7 */ /* 0x000ea2000800017f */
[----:B------:R-:W-:Y:S04]  /*bfa0*/  BSSY B1, `(.L_x_254) ;  /* 0x0000002000017945 */ /* 0x000fe80003800000 */
[----:B--2---:R-:W-:Y:S05]  /*bfb0*/  @!P0 BRA `(.L_x_255) ;  /* 0x0000003800d08947 */ /* 0x004fea0003800000 */
.L_x_360:
[----:B------:R-:W-:Y:S05]  /*bfc0*/  BSYNC B1 ;  /* 0x0000000000017941 */ /* 0x000fea0003800000 */
.L_x_254:
[----:B------:R-:W-:Y:S01]  /*bfd0*/  ULDC.64 UR4, c[0x0][0x328] ;  /* 0x0000ca0000047ab9 */ /* 0x000fe20000000a00 */
[C---:B------:R-:W-:Y:S01]  /*bfe0*/  LOP3.LUT P4, RZ, R16.reuse, 0x2, RZ, 0xc0, !PT ;  /* 0x0000000210ff7812 */ /* 0x040fe2000788c0ff */
[----:B------:R-:W-:Y:S01]  /*bff0*/  IMAD R2, R23, UR4, RZ ;  /* 0x0000000417027c24 */ /* 0x000fe2000f8e02ff */
[----:B------:R-:W-:Y:S01]  /*c000*/  LOP3.LUT P3, RZ, R16, 0x10, RZ, 0xc0, !PT ;  /* 0x0000001010ff7812 */ /* 0x000fe2000786c0ff */
        /* <DEDUP_REMOVED lines=50> */
[----:B------:R-:W-:Y:S02]  /*c330*/  SHFL.IDX PT, R14, R21, 0x5, 0x181f ;  /* 0x00b81f00150e7f89 */ /* 0x000fe400000e0000 */
[----:B----4-:R-:W-:Y:S01]  /*c340*/  IMAD.X R5, RZ, RZ, R3, P0 ;  /* 0x000000ffff057224 */ /* 0x010fe200000e0603 */
[----:B------:R-:W-:Y:S01]  /*c350*/  IADD3 R2, P0, R2, R0, RZ ;  /* 0x0000000002027210 */ /* 0x000fe20007f1e0ff */
[----:B------:R-:W3:Y:S04]  /*c360*/  SHFL.IDX PT, R3, R23, 0x4, 0x181f ;  /* 0x00981f0017037f89 */ /* 0x000ee800000e0000 */
        /* <DEDUP_REMOVED lines=10> */
.L_x_374:
        /* <DEDUP_REMOVED lines=11> */
.L_x_257:
        /* <DEDUP_REMOVED lines=11> */
.L_x_258:
[----:B------:R-:W-:Y:S01]  /*c570*/  VIADD R18, R18, 0x1 ;  /* 0x0000000112127836 */ /* 0x000fe20000000000 */
[----:B------:R0:W-:Y:S01]  /*c580*/  SYNCS.ARRIVE.TRANS64.A1T0 RZ, [R17+URZ+0x32450], RZ ;  /* 0x032450ff11ff79a7 */ /* 0x0001e2000810003f */
[----:B------:R-:W-:-:S03]  /*c590*/  VIADD R2, R20, 0xffffffff ;  /* 0xffffffff14027836 */ /* 0x000fc60000000000 */
[----:B------:R-:W-:-:S04]  /*c5a0*/  ISETP.NE.AND P0, PT, R18, 0x2, PT ;  /* 0x000000021200780c */ /* 0x000fc80003f05270 */
[----:B------:R-:W-:Y:S02]  /*c5b0*/  SEL R18, R18, RZ, P0 ;  /* 0x000000ff12127207 */ /* 0x000fe40000000000 */
[----:B------:R-:W-:Y:S02]  /*c5c0*/  SEL R3, RZ, 0x1, P0 ;  /* 0x00000001ff037807 */ /* 0x000fe40000000000 */
[----:B------:R-:W-:Y:S01]  /*c5d0*/  ISETP.GT.AND P0, PT, R20, RZ, PT ;  /* 0x000000ff1400720c */ /* 0x000fe20003f04270 */
[----:B------:R-:W-:Y:S01]  /*c5e0*/  IMAD.MOV.U32 R20, RZ, RZ, R2 ;  /* 0x000000ffff147224 */ /* 0x000fe200078e0002 */
[----:B------:R-:W-:-:S11]  /*c5f0*/  LOP3.LUT R28, R28, R3, RZ, 0x3c, !PT ;  /* 0x000000031c1c7212 */ /* 0x000fd600078e3cff */
[----:B0-----:R-:W-:Y:S05]  /*c600*/  @P0 BRA `(.L_x_259) ;  /* 0xfffffff000ac0947 */ /* 0x001fea000383ffff */
[----:B------:R-:W-:Y:S05]  /*c610*/  BSYNC B0 ;  /* 0x0000000000007941 */ /* 0x000fea0003800000 */
.L_x_246:
[----:B------:R-:W3:Y:S01]  /*c620*/  LDL.LU R0, [R1+0x8] ;  /* 0x0000080001007983 */ /* 0x000ee20000300800 */
[----:B------:R-:W-:Y:S01]  /*c630*/  VIADD R37, R37, UR42 ;  /* 0x0000002a25257c36 */ /* 0x000fe20008000000 */
[----:B------:R-:W-:-:S04]  /*c640*/  ULDC UR4, c[0x0][0xd34] ;  /* 0x00034d0000047ab9 */ /* 0x000fc80000000800 */
[----:B------:R-:W-:Y:S02]  /*c650*/  ISETP.GE.AND P0, PT, R37, UR4, PT ;  /* 0x0000000425007c0c */ /* 0x000fe4000bf06270 */
[----:B---3--:R-:W-:-:S05]  /*c660*/  IADD3 R0, R0, 0x1, RZ ;  /* 0x0000000100007810 */ /* 0x008fca0007ffe0ff */
[----:B------:R0:W-:Y:S06]  /*c670*/  STL [R1+0x8], R0 ;  /* 0x0000080001007387 */ /* 0x0001ec0000100800 */
[----:B------:R-:W-:Y:S05]  /*c680*/  @!P0 BRA `(.L_x_260) ;  /* 0xffffffc000f48947 */ /* 0x000fea000383ffff */
[----:B0-----:R-:W-:-:S07]  /*c690*/  LOP3.LUT R0, R0, 0x1, RZ, 0xc, !PT ;  /* 0x0000000100007812 */ /* 0x001fce00078e0cff */
.L_x_223:
[----:B------:R-:W0:Y:S01]  /*c6a0*/  S2R R3, SR_CgaCtaId ;  /* 0x0000000000037919 */ /* 0x000e220000008800 */
[----:B------:R-:W-:Y:S01]  /*c6b0*/  MOV R2, 0x400 ;  /* 0x0000040000027802 */ /* 0x000fe20000000f00 */
[----:B------:R-:W-:Y:S01]  /*c6c0*/  BSSY B0, `(.L_x_261) ;  /* 0x0000005000007945 */ /* 0x000fe20003800000 */
[----:B------:R-:W-:Y:S02]  /*c6d0*/  SHF.L.U32 R0, R0, 0x1f, RZ ;  /* 0x0000001f00007819 */ /* 0x000fe400000006ff */
[----:B0-----:R-:W-:-:S04]  /*c6e0*/  LEA R7, R3, R2, 0x18 ;  /* 0x0000000203077211 */ /* 0x001fc800078ec0ff */
[----:B------:R-:W0:Y:S02]  /*c6f0*/  SYNCS.PHASECHK.TRANS64.TRYWAIT P0, [R7+URZ+0x32420], R0 ;  /* 0x03242000070075a7 */ /* 0x000e24000800017f */
[----:B0-----:R-:W-:Y:S05]  /*c700*/  @!P0 BRA `(.L_x_262) ;  /* 0x0000003800dc8947 */ /* 0x001fea0003800000 */
.L_x_375:
[----:B------:R-:W-:Y:S05]  /*c710*/  BSYNC B0 ;  /* 0x0000000000007941 */ /* 0x000fea0003800000 */
.L_x_261:
[----:B------:R-:W-:-:S03]  /*c720*/  UMOV UR4, 0xffffffff ;  /* 0xffffffff00047882 */ /* 0x000fc60000000000 */
[----:B------:R-:W-:Y:S05]  /*c730*/  BRA.DIV UR4, `(.L_x_263) ;  /* 0x0000003a04e47947 */ /* 0x000fea000b800000 */
[----:B0-----:R-:W0:Y:S02]  /*c740*/  S2R R0, SR_TID.X ;  /* 0x0000000000007919 */ /* 0x001e240000002100 */
[----:B0-----:R-:W-:-:S04]  /*c750*/  SHF.R.U32.HI R0, RZ, 0x5, R0 ;  /* 0x00000005ff007819 */ /* 0x001fc80000011600 */
[----:B------:R-:W-:-:S05]  /*c760*/  LOP3.LUT R0, R0, 0x3, RZ, 0xc0, !PT ;  /* 0x0000000300007812 */ /* 0x000fca00078ec0ff */
[----:B------:R0:W3:Y:S02]  /*c770*/  SHFL.IDX PT, R14, R0, RZ, 0x1f ;  /* 0x00001fff000e7589 */ /* 0x0000e400000e0000 */
.L_x_378:
[----:B---3--:R-:W-:Y:S01]  /*c780*/  ISETP.NE.AND P0, PT, R14, RZ, PT ;  /* 0x000000ff0e00720c */ /* 0x008fe20003f05270 */
[----:B------:R-:W-:-:S12]  /*c790*/  BSSY B0, `(.L_x_264) ;  /* 0x0000024000007945 */ /* 0x000fd80003800000 */
[----:B------:R-:W-:Y:S05]  /*c7a0*/  @P0 BRA `(.L_x_265) ;  /* 0x0000000000880947 */ /* 0x000fea0003800000 */
[----:B------:R-:W-:-:S03]  /*c7b0*/  UMOV UR4, 0xffffffff ;  /* 0xffffffff00047882 */ /* 0x000fc60000000000 */
[----:B------:R-:W-:Y:S05]  /*c7c0*/  BRA.DIV UR4, `(.L_x_266) ;  /* 0x0000003a04f47947 */ /* 0x000fea000b800000 */
[----:B------:R-:W-:-:S13]  /*c7d0*/  ELECT P6, URZ, PT ;  /* 0x00000000003f782f */ /* 0x000fda00038c0000 */
.L_x_381:
[----:B------:R-:W-:Y:S05]  /*c7e0*/  @!P6 BRA `(.L_x_265) ;  /* 0x000000000078e947 */ /* 0x000fea0003800000 */
[----:B------:R-:W-:-:S06]  /*c7f0*/  ULOP3.LUT UR4, UR39, 0x2, URZ, 0xfc, !UPT ;  /* 0x0000000227047892 */ /* 0x000fcc000f8efc3f */
[----:B0-----:R-:W-:-:S05]  /*c800*/  IMAD.U32 R0, RZ, RZ, UR4 ;  /* 0x00000004ff007e24 */ /* 0x001fca000f8e00ff */
[----:B------:R-:W-:-:S13]  /*c810*/  ISETP.NE.AND P0, PT, R0, 0x3, PT ;  /* 0x000000030000780c */ /* 0x000fda0003f05270 */
[----:B------:R-:W-:Y:S05]  /*c820*/  @!P0 BRA `(.L_x_267) ;  /* 0x0000000000048947 */ /* 0x000fea0003800000 */
[----:B------:R-:W-:Y:S01]  /*c830*/  BPT.TRAP 0x1 ;  /* 0x000000040000795c */ /* 0x000fe20000300000 */
.L_x_267:
[----:B------:R-:W-:Y:S01]  /*c840*/  IMAD R5, R18, 0x8, R7 ;  /* 0x0000000812057824 */ /* 0x000fe200078e0207 */
[----:B------:R-:W-:Y:S01]  /*c850*/  SHF.L.U32 R0, R28, 0x1f, RZ ;  /* 0x0000001f1c007819 */ /* 0x000fe200000006ff */
[----:B------:R-:W-:-:S03]  /*c860*/  VIADD R18, R18, 0x1 ;  /* 0x0000000112127836 */ /* 0x000fc60000000000 */
[----:B------:R-:W0:Y:S02]  /*c870*/  SYNCS.PHASECHK.TRANS64.TRYWAIT P1, [R5+URZ+0x32440], R0 ;  /* 0x03244000050075a7 */ /* 0x000e24000802017f */
[----:B------:R-:W-:-:S04]  /*c880*/  ISETP.NE.AND P2, PT, R18, 0x2, PT ;  /* 0x000000021200780c */ /* 0x000fc80003f45270 */
[----:B------:R-:W-:Y:S01]  /*c890*/  SEL R3, RZ, 0x1, P2 ;  /* 0x00000001ff037807 */ /* 0x000fe20001000000 */
[----:B0-----:R-:W-:Y:S08]  /*c8a0*/  @!P1 BRA `(.L_x_268) ;  /* 0x0000003800dc9947 */ /* 0x001ff00003800000 */
.L_x_382:
[----:B------:R-:W-:Y:S02]  /*c8b0*/  SEL R18, R18, RZ, P2 ;  /* 0x000000ff12127207 */ /* 0x000fe40001000000 */
[----:B------:R-:W-:Y:S01]  /*c8c0*/  LOP3.LUT R2, R28, R3, RZ, 0x3c, !PT ;  /* 0x000000031c027212 */ /* 0x000fe200078e3cff */
[----:B------:R-:W-:Y:S06]  /*c8d0*/  @!P0 BRA `(.L_x_269) ;  /* 0x0000000000048947 */ /* 0x000fec0003800000 */
[----:B------:R-:W-:Y:S01]  /*c8e0*/  BPT.TRAP 0x1 ;  /* 0x000000040000795c */ /* 0x000fe20000300000 */
.L_x_269:
[----:B------:R-:W-:Y:S01]  /*c8f0*/  IMAD R3, R18, 0x8, R7 ;  /* 0x0000000812037824 */ /* 0x000fe200078e0207 */
[----:B------:R-:W-:-:S04]  /*c900*/  SHF.L.U32 R2, R2, 0x1f, RZ ;  /* 0x0000001f02027819 */ /* 0x000fc800000006ff */
[----:B------:R-:W3:Y:S02]  /*c910*/  SYNCS.PHASECHK.TRANS64.TRYWAIT P1, [R3+URZ+0x32440], R2 ;  /* 0x03244002030075a7 */ /* 0x000ee4000802017f */
[----:B---3--:R-:W-:Y:S05]  /*c920*/  @!P1 BRA `(.L_x_270) ;  /* 0x0000003800d09947 */ /* 0x008fea0003800000 */
.L_x_383:
[----:B------:R-:W-:Y:S05]  /*c930*/  @!P0 BRA `(.L_x_271) ;  /* 0x0000000000048947 */ /* 0x000fea0003800000 */
[----:B------:R-:W-:Y:S01]  /*c940*/  BPT.TRAP 0x1 ;  /* 0x000000040000795c */ /* 0x000fe20000300000 */
.L_x_271:
[----:B------:R-:W4:Y:S02]  /*c950*/  SYNCS.PHASECHK.TRANS64.TRYWAIT P1, [R5+URZ+0x32460], R0 ;  /* 0x03246000050075a7 */ /* 0x000f24000802017f */
[----:B----4-:R-:W-:Y:S05]  /*c960*/  @!P1 BRA `(.L_x_272) ;  /* 0x0000003800d49947 */ /* 0x010fea0003800000 */
.L_x_384:
[----:B------:R-:W-:Y:S05]  /*c970*/  @!P0 BRA `(.L_x_273) ;  /* 0x0000000000048947 */ /* 0x000fea0003800000 */
[----:B------:R-:W-:Y:S01]  /*c980*/  BPT.TRAP 0x1 ;  /* 0x000000040000795c */ /* 0x000fe20000300000 */
.L_x_273:
[----:B------:R0:W0:Y:S02]  /*c990*/  SYNCS.PHASECHK.TRANS64.TRYWAIT P0, [R3+URZ+0x32460], R2 ;  /* 0x03246002030075a7 */ /* 0x000024000800017f */
[----:B0-----:R-:W-:Y:S05]  /*c9a0*/  @!P0 NANOSLEEP.SYNCS 0x989680 ;  /* 0x009896800000895d */ /* 0x001fea0003900000 */
[----:B------:R-:W0:Y:S02]  /*c9b0*/  @!P0 SYNCS.PHASECHK.TRANS64 P0, [R3+URZ+0x32460], R2 ;  /* 0x03246002030085a7 */ /* 0x000e24000800007f */
[----:B0-----:R-:W-:Y:S05]  /*c9c0*/  @!P0 BRA `(.L_x_273) ;  /* 0xfffffffc00f08947 */ /* 0x001fea000383ffff */
.L_x_265:
[----:B------:R-:W-:Y:S05]  /*c9d0*/  BSYNC B0 ;  /* 0x0000000000007941 */ /* 0x000fea0003800000 */
.L_x_264:
[----:B------:R-:W-:Y:S05]  /*c9e0*/  EXIT ;  /* 0x000000000000794d */ /* 0x000fea0003800000 */
.L_x_190:
[----:B0-----:R-:W-:-:S04]  /*c9f0*/  IMAD.U32 R3, RZ, RZ, UR51 ;  /* 0x00000033ff037e24 */ /* 0x001fc8000f8e00ff */
[----:B------:R0:W1:Y:S03]  /*ca00*/  SYNCS.PHASECHK.TRANS64.TRYWAIT P0, [R3+URZ+0x32400], R0 ;  /* 0x03240000030075a7 */ /* 0x000066000800017f */
[----:B-1----:R-:W-:Y:S05]  /*ca10*/  @!P0 NANOSLEEP.SYNCS 0x989680 ;  /* 0x009896800000895d */ /* 0x002fea0003900000 */
[----:B------:R-:W1:Y:S02]  /*ca20*/  @!P0 SYNCS.PHASECHK.TRANS64 P0, [R3+URZ+0x32400], R0 ;  /* 0x03240000030085a7 */ /* 0x000e64000800007f */
[----:B-1----:R-:W-:Y:S05]  /*ca30*/  @!P0 BRA `(.L_x_190) ;  /* 0xfffffffc00ec8947 */ /* 0x002fea000383ffff */
[----:B------:R-:W-:Y:S05]  /*ca40*/  BRA `(.L_x_274) ;  /* 0xffffff4400ac7947 */ /* 0x000fea000383ffff */
.L_x_194:
[----:B-1----:R-:W-:-:S04]  /*ca50*/  IMAD.U32 R4, RZ, RZ, UR27 ;  /* 0x0000001bff047e24 */ /* 0x002fc8000f8e00ff */
[----:B------:R1:W2:Y:S03]  /*ca60*/  SYNCS.PHASECHK.TRANS64.TRYWAIT P1, [R4+URZ+0x32430], R3 ;  /* 0x03243003040075a7 */ /* 0x0002a6000802017f */
[----:B--2---:R-:W-:Y:S05]  /*ca70*/  @!P1 NANOSLEEP.SYNCS 0x989680 ;  /* 0x009896800000995d */ /* 0x004fea0003900000 */
[----:B------:R-:W2:Y:S02]  /*ca80*/  @!P1 SYNCS.PHASECHK.TRANS64 P1, [R4+URZ+0x32430], R3 ;  /* 0x03243003040095a7 */ /* 0x000ea4000802007f */
[----:B--2---:R-:W-:Y:S05]  /*ca90*/  @!P1 BRA `(.L_x_194) ;  /* 0xfffffffc00ec9947 */ /* 0x004fea000383ffff */
[----:B------:R-:W-:Y:S05]  /*caa0*/  BRA `(.L_x_193) ;  /* 0xffffff4400d07947 */ /* 0x000fea000383ffff */
.L_x_195:
[----:B--2---:R-:W-:-:S04]  /*cab0*/  IMAD.U32 R5, RZ, RZ, UR51 ;  /* 0x00000033ff057e24 */ /* 0x004fc8000f8e00ff */
[----:B------:R2:W3:Y:S03]  /*cac0*/  SYNCS.PHASECHK.TRANS64.TRYWAIT P1, [R5+URZ+0x32410], R0 ;  /* 0x03241000050075a7 */ /* 0x0004e6000802017f */
[----:B---3--:R-:W-:Y:S05]  /*cad0*/  @!P1 NANOSLEEP.SYNCS 0x989680 ;  /* 0x009896800000995d */ /* 0x008fea0003900000 */
[----:B------:R-:W3:Y:S02]  /*cae0*/  @!P1 SYNCS.PHASECHK.TRANS64 P1, [R5+URZ+0x32410], R0 ;  /* 0x03241000050095a7 */ /* 0x000ee4000802007f */
[----:B---3--:R-:W-:Y:S05]  /*caf0*/  @!P1 BRA `(.L_x_195) ;  /* 0xfffffffc00ec9947 */ /* 0x008fea000383ffff */
[----:B------:R-:W-:Y:S05]  /*cb00*/  BRA `(.L_x_275) ;  /* 0xffffff4800507947 */ /* 0x000fea000383ffff */
.L_x_199:
[----:B--2---:R-:W-:-:S04]  /*cb10*/  IMAD.U32 R0, RZ, RZ, UR27 ;  /* 0x0000001bff007e24 */ /* 0x004fc8000f8e00ff */
[----:B------:R2:W4:Y:S03]  /*cb20*/  SYNCS.PHASECHK.TRANS64.TRYWAIT P1, [R0+URZ+0x32450], R3 ;  /* 0x03245003000075a7 */ /* 0x000526000802017f */
[----:B----4-:R-:W-:Y:S05]  /*cb30*/  @!P1 NANOSLEEP.SYNCS 0x989680 ;  /* 0x009896800000995d */ /* 0x010fea0003900000 */
[----:B------:R-:W4:Y:S02]  /*cb40*/  @!P1 SYNCS.PHASECHK.TRANS64 P1, [R0+URZ+0x32450], R3 ;  /* 0x03245003000095a7 */ /* 0x000f24000802007f */
[----:B----4-:R-:W-:Y:S05]  /*cb50*/  @!P1 BRA `(.L_x_199) ;  /* 0xfffffffc00ec9947 */ /* 0x010fea000383ffff */
[----:B------:R-:W-:Y:S05]  /*cb60*/  BRA `(.L_x_198) ;  /* 0xffffff4800587947 */ /* 0x000fea000383ffff */
.L_x_206:
[----:B-1----:R-:W-:-:S04]  /*cb70*/  IMAD.U32 R3, RZ, RZ, UR28 ;  /* 0x0000001cff037e24 */ /* 0x002fc8000f8e00ff */
[----:B------:R1:W2:Y:S03]  /*cb80*/  SYNCS.PHASECHK.TRANS64.TRYWAIT P2, [R3+URZ+0x32430], R0 ;  /* 0x03243000030075a7 */ /* 0x0002a6000804017f */
[----:B--2---:R-:W-:Y:S05]  /*cb90*/  @!P2 NANOSLEEP.SYNCS 0x989680 ;  /* 0x009896800000a95d */ /* 0x004fea0003900000 */
[----:B------:R-:W2:Y:S02]  /*cba0*/  @!P2 SYNCS.PHASECHK.TRANS64 P2, [R3+URZ+0x32430], R0 ;  /* 0x032430000300a5a7 */ /* 0x000ea4000804007f */
[----:B--2---:R-:W-:Y:S05]  /*cbb0*/  @!P2 BRA `(.L_x_206) ;  /* 0xfffffffc00eca947 */ /* 0x004fea000383ffff */
[----:B------:R-:W-:Y:S05]  /*cbc0*/  BRA `(.L_x_205) ;  /* 0xffffff6800047947 */ /* 0x000fea000383ffff */
.L_x_210:
[----:B-1----:R-:W-:-:S04]  /*cbd0*/  IMAD.U32 R3, RZ, RZ, UR28 ;  /* 0x0000001cff037e24 */ /* 0x002fc8000f8e00ff */
[----:B------:R1:W3:Y:S03]  /*cbe0*/  SYNCS.PHASECHK.TRANS64.TRYWAIT P2, [R3+URZ+0x32450], R0 ;  /* 0x03245000030075a7 */ /* 0x0002e6000804017f */
[----:B---3--:R-:W-:Y:S05]  /*cbf0*/  @!P2 NANOSLEEP.SYNCS 0x989680 ;  /* 0x009896800000a95d */ /* 0x008fea0003900000 */
[----:B------:R-:W3:Y:S02]  /*cc00*/  @!P2 SYNCS.PHASECHK.TRANS64 P2, [R3+URZ+0x32450], R0 ;  /* 0x032450000300a5a7 */ /* 0x000ee4000804007f */
[----:B---3--:R-:W-:Y:S05]  /*cc10*/  @!P2 BRA `(.L_x_210) ;  /* 0xfffffffc00eca947 */ /* 0x008fea000383ffff */
[----:B------:R-:W-:Y:S05]  /*cc20*/  BRA `(.L_x_209) ;  /* 0xffffff68005c7947 */ /* 0x000fea000383ffff */
.L_x_227:
        /* <DEDUP_REMOVED lines=11> */
.L_x_277:
[----:B------:R-:W-:Y:S05]  /*cce0*/  BSYNC B0 ;  /* 0x0000000000007941 */ /* 0x000fea0003800000 */
.L_x_276:
[----:B------:R-:W-:Y:S05]  /*ccf0*/  BRA `(.L_x_278) ;  /* 0xffffffc000bc7947 */ /* 0x000fea000383ffff */
.L_x_230:
[----:B0-----:R0:W1:Y:S02]  /*cd00*/  SYNCS.PHASECHK.TRANS64.TRYWAIT P0, [R17+URZ+0x32440], R0 ;  /* 0x03244000110075a7 */ /* 0x001064000800017f */
[----:B-1----:R-:W-:Y:S05]  /*cd10*/  @!P0 NANOSLEEP.SYNCS 0x989680 ;  /* 0x009896800000895d */ /* 0x002fea0003900000 */
[----:B------:R-:W1:Y:S02]  /*cd20*/  @!P0 SYNCS.PHASECHK.TRANS64 P0, [R17+URZ+0x32440], R0 ;  /* 0x03244000110085a7 */ /* 0x000e64000800007f */
[----:B-1----:R-:W-:Y:S05]  /*cd30*/  @!P0 BRA `(.L_x_230) ;  /* 0xfffffffc00f08947 */ /* 0x002fea000383ffff */
[----:B------:R-:W-:Y:S05]  /*cd40*/  BRA `(.L_x_279) ;  /* 0xffffffc400407947 */ /* 0x000fea000383ffff */
.L_x_231:
[----:B------:R-:W-:Y:S01]  /*cd50*/  BSSY B0, `(.L_x_280) ;  /* 0x0000008000007945 */ /* 0x000fe20003800000 */
[----:B------:R-:W-:Y:S01]  /*cd60*/  MOV R13, R5 ;  /* 0x00000005000d7202 */ /* 0x000fe20000000f00 */
[----:B------:R-:W-:Y:S02]  /*cd70*/  IMAD.MOV.U32 R12, RZ, RZ, RZ ;  /* 0x000000ffff0c7224 */ /* 0x000fe400078e00ff */
[----:B------:R-:W-:Y:S02]  /*cd80*/  IMAD.MOV.U32 R11, RZ, RZ, 0x181f ;  /* 0x0000181fff0b7424 */ /* 0x000fe400078e00ff */
[----:B------:R-:W-:-:S07]  /*cd90*/  IMAD.MOV.U32 R15, RZ, RZ, -0x1 ;  /* 0xffffffffff0f7424 */ /* 0x000fce00078e00ff */
[----:B------:R-:W-:Y:S05]  /*cda0*/  WARPSYNC.COLLECTIVE R15, `(.L_x_281) ;  /* 0x000000000f087348 */ /* 0x000fea0003c00000 */
[----:B------:R0:W1:Y:S02]  /*cdb0*/  SHFL.IDX P6, R14, R13, R12, R11 ;  /* 0x0000000c0d0e7389 */ /* 0x00006400000c000b */
[----:B01----:R-:W-:Y:S01]  /*cdc0*/  ENDCOLLECTIVE ;  /* 0x000000000000791b */ /* 0x003fe20003800000 */
.L_x_281:
[----:B------:R-:W-:Y:S05]  /*cdd0*/  BSYNC B0 ;  /* 0x0000000000007941 */ /* 0x000fea0003800000 */
.L_x_280:
        /* <DEDUP_REMOVED lines=9> */
.L_x_282:
[----:B------:R-:W-:Y:S01]  /*ce70*/  @P2 LEA R7, R4, UR37, 0x1 ;  /* 0x0000002504072c11 */ /* 0x000fe2000f8e08ff */
[----:B------:R-:W-:Y:S02]  /*ce80*/  IMAD.MOV.U32 R13, RZ, RZ, R5 ;  /* 0x000000ffff0d7224 */ /* 0x000fe400078e0005 */
[----:B------:R-:W-:Y:S01]  /*ce90*/  IMAD.MOV.U32 R12, RZ, RZ, 0x1 ;  /* 0x00000001ff0c7424 */ /* 0x000fe200078e00ff */
[----:B------:R-:W-:-:S13]  /*cea0*/  @P2 LEA R2, P0, R20, R14, 0x1 ;  /* 0x0000000e14022211 */ /* 0x000fda00078008ff */
[----:B------:R-:W-:Y:S05]  /*ceb0*/  WARPSYNC.COLLECTIVE R15, `(.L_x_283) ;  /* 0x000000000f087348 */ /* 0x000fea0003c00000 */
[----:B------:R0:W1:Y:S02]  /*cec0*/  SHFL.IDX P6, R14, R13, R12, R11 ;  /* 0x0000000c0d0e7389 */ /* 0x00006400000c000b */
[----:B01----:R-:W-:Y:S01]  /*ced0*/  ENDCOLLECTIVE ;  /* 0x000000000000791b */ /* 0x003fe20003800000 */
.L_x_283:
        /* <DEDUP_REMOVED lines=11> */
.L_x_284:
[----:B------:R-:W-:Y:S01]  /*cf90*/  @P2 LEA R12, R4, UR37, 0x1 ;  /* 0x00000025040c2c11 */ /* 0x000fe2000f8e08ff */
[----:B------:R-:W-:Y:S01]  /*cfa0*/  IMAD.MOV.U32 R13, RZ, RZ, R5 ;  /* 0x000000ffff0d7224 */ /* 0x000fe200078e0005 */
[----:B------:R-:W-:-:S04]  /*cfb0*/  @P2 LEA R11, P0, R20, R14, 0x1 ;  /* 0x0000000e140b2211 */ /* 0x000fc800078008ff */
[----:B------:R-:W-:Y:S01]  /*cfc0*/  @P2 MOV R2, R11 ;  /* 0x0000000b00022202 */ /* 0x000fe20000000f00 */
[----:B------:R-:W-:Y:S02]  /*cfd0*/  @P2 IMAD.X R6, RZ, RZ, R6, P0 ;  /* 0x000000ffff062224 */ /* 0x000fe400000e0606 */
        /* <DEDUP_REMOVED lines=11> */
.L_x_285:
[----:B------:R-:W-:Y:S02]  /*d090*/  IMAD.MOV.U32 R13, RZ, RZ, R0 ;  /* 0x000000ffff0d7224 */ /* 0x000fe400078e0000 */
[----:B------:R-:W-:-:S07]  /*d0a0*/  IMAD.MOV.U32 R9, RZ, RZ, R14 ;  /* 0x000000ffff097224 */ /* 0x000fce00078e000e */
[----:B------:R-:W-:Y:S05]  /*d0b0*/  WARPSYNC.COLLECTIVE R15, `(.L_x_286) ;  /* 0x000000000f087348 */ /* 0x000fea0003c00000 */
[----:B------:R0:W1:Y:S02]  /*d0c0*/  SHFL.IDX P6, R14, R13, R12, R11 ;  /* 0x0000000c0d0e7389 */ /* 0x00006400000c000b */
[----:B01----:R-:W-:Y:S01]  /*d0d0*/  ENDCOLLECTIVE ;  /* 0x000000000000791b */ /* 0x003fe20003800000 */
.L_x_286:
        /* <DEDUP_REMOVED lines=16> */
.L_x_287:
[----:B------:R-:W-:Y:S02]  /*d1e0*/  IMAD.MOV.U32 R13, RZ, RZ, R0 ;  /* 0x000000ffff0d7224 */ /* 0x000fe400078e0000 */
[----:B------:R-:W-:-:S07]  /*d1f0*/  IMAD.MOV.U32 R7, RZ, RZ, R14 ;  /* 0x000000ffff077224 */ /* 0x000fce00078e000e */
[----:B------:R-:W-:Y:S05]  /*d200*/  WARPSYNC.COLLECTIVE R15, `(.L_x_288) ;  /* 0x000000000f087348 */ /* 0x000fea0003c00000 */
[----:B------:R0:W1:Y:S02]  /*d210*/  SHFL.IDX P6, R14, R13, R12, R11 ;  /* 0x0000000c0d0e7389 */ /* 0x00006400000c000b */
[----:B01----:R-:W-:Y:S01]  /*d220*/  ENDCOLLECTIVE ;  /* 0x000000000000791b */ /* 0x003fe20003800000 */
.L_x_288:
[----:B------:R-:W-:Y:S02]  /*d230*/  IMAD.MOV.U32 R13, RZ, RZ, R5 ;  /* 0x000000ffff0d7224 */ /* 0x000fe400078e0005 */
[----:B------:R-:W-:Y:S01]  /*d240*/  IMAD.MOV.U32 R12, RZ, RZ, 0x4 ;  /* 0x00000004ff0c7424 */ /* 0x000fe200078e00ff */
[----:B------:R-:W-:-:S13]  /*d250*/  @P2 LEA R8, P0, R20, R14, 0x1 ;  /* 0x0000000e14082211 */ /* 0x000fda00078008ff */
[----:B------:R-:W-:Y:S05]  /*d260*/  WARPSYNC.COLLECTIVE R15, `(.L_x_289) ;  /* 0x000000000f087348 */ /* 0x000fea0003c00000 */
[----:B------:R0:W1:Y:S02]  /*d270*/  SHFL.IDX P6, R14, R13, R12, R11 ;  /* 0x0000000c0d0e7389 */ /* 0x00006400000c000b */
[----:B01----:R-:W-:Y:S01]  /*d280*/  ENDCOLLECTIVE ;  /* 0x000000000000791b */ /* 0x003fe20003800000 */
.L_x_289:
[----:B------:R-:W-:Y:S01]  /*d290*/  @P2 MOV R2, R8 ;  /* 0x0000000800022202 */ /* 0x000fe20000000f00 */
[----:B------:R-:W-:-:S04]  /*d2a0*/  @P2 IMAD.X R7, RZ, RZ, R7, P0 ;  /* 0x000000ffff072224 */ /* 0x000fc800000e0607 */
        /* <DEDUP_REMOVED lines=11> */
.L_x_290:
        /* <DEDUP_REMOVED lines=15> */
.L_x_291:
[----:B------:R-:W-:Y:S02]  /*d450*/  IMAD.MOV.U32 R13, RZ, RZ, R0 ;  /* 0x000000ffff0d7224 */ /* 0x000fe400078e0000 */
[----:B------:R-:W-:-:S07]  /*d460*/  IMAD.MOV.U32 R5, RZ, RZ, R14 ;  /* 0x000000ffff057224 */ /* 0x000fce00078e000e */
[----:B------:R-:W-:Y:S05]  /*d470*/  WARPSYNC.COLLECTIVE R15, `(.L_x_292) ;  /* 0x000000000f087348 */ /* 0x000fea0003c00000 */
[----:B------:R0:W1:Y:S02]  /*d480*/  SHFL.IDX P6, R14, R13, R12, R11 ;  /* 0x0000000c0d0e7389 */ /* 0x00006400000c000b */
[----:B01----:R-:W-:Y:S01]  /*d490*/  ENDCOLLECTIVE ;  /* 0x000000000000791b */ /* 0x003fe20003800000 */
.L_x_292:
[----:B------:R-:W-:Y:S05]  /*d4a0*/  BRA `(.L_x_293) ;  /* 0xffffffc000947947 */ /* 0x000fea000383ffff */
.L_x_235:
[----:B------:R-:W-:Y:S01]  /*d4b0*/  IMAD.MOV.U32 R13, RZ, RZ, R5 ;  /* 0x000000ffff0d7224 */ /* 0x000fe200078e0005 */
[----:B------:R-:W-:Y:S01]  /*d4c0*/  MOV R12, RZ ;  /* 0x000000ff000c7202 */ /* 0x000fe20000000f00 */
[----:B------:R-:W-:Y:S01]  /*d4d0*/  IMAD.MOV.U32 R11, RZ, RZ, 0x181f ;  /* 0x0000181fff0b7424 */ /* 0x000fe200078e00ff */
[----:B------:R-:W0:Y:S01]  /*d4e0*/  S2R R20, SR_TID.X ;  /* 0x0000000000147919 */ /* 0x000e220000002100 */
[----:B------:R-:W-:Y:S01]  /*d4f0*/  IMAD.MOV.U32 R15, RZ, RZ, -0x1 ;  /* 0xffffffffff0f7424 */ /* 0x000fe200078e00ff */
[----:B------:R-:W-:Y:S01]  /*d500*/  LEA R8, R27, UR37, 0x1 ;  /* 0x000000251b087c11 */ /* 0x000fe2000f8e08ff */
[----:B------:R-:W-:Y:S01]  /*d510*/  IMAD.IADD R0, R36, 0x1, R0 ;  /* 0x0000000124007824 */ /* 0x000fe200078e0200 */
[----:B------:R-:W-:-:S07]  /*d520*/  LOP3.LUT R16, R16, 0xfffff7ff, RZ, 0xc0, !PT ;  /* 0xfffff7ff10107812 */ /* 0x000fce00078ec0ff */
[----:B01----:R-:W-:Y:S05]  /*d530*/  WARPSYNC.COLLECTIVE R15, `(.L_x_294) ;  /* 0x000000000f087348 */ /* 0x003fea0003c00000 */
[----:B------:R2:W3:Y:S02]  /*d540*/  SHFL.IDX P6, R14, R13, R12, R11 ;  /* 0x0000000c0d0e7389 */ /* 0x0004e400000c000b */
[----:B0123--:R-:W-:Y:S01]  /*d550*/  ENDCOLLECTIVE ;  /* 0x000000000000791b */ /* 0x00ffe20003800000 */
.L_x_294:
[C---:B------:R-:W-:Y:S01]  /*d560*/  VIADD R6, R0.reuse, 0x10 ;  /* 0x0000001000067836 */ /* 0x040fe20000000000 */
[----:B------:R-:W-:Y:S01]  /*d570*/  ISETP.GE.AND P2, PT, R0, UR38, PT ;  /* 0x0000002600007c0c */ /* 0x000fe2000bf46270 */
[----:B------:R-:W-:-:S12]  /*d580*/  IMAD.MOV.U32 R13, RZ, RZ, R4 ;  /* 0x000000ffff0d7224 */ /* 0x000fd800078e0004 */
[----:B------:R-:W-:-:S04]  /*d590*/  @P2 LOP3.LUT R16, R16, 0x800, RZ, 0xfc, !PT ;  /* 0x0000080010102812 */ /* 0x000fc800078efcff */
[----:B------:R-:W-:Y:S01]  /*d5a0*/  LOP3.LUT R16, R16, 0xfffffbff, RZ, 0xc0, !PT ;  /* 0xfffffbff10107812 */ /* 0x000fe200078ec0ff */
[----:B------:R-:W-:-:S07]  /*d5b0*/  IMAD.MOV.U32 R3, RZ, RZ, R14 ;  /* 0x000000ffff037224 */ /* 0x000fce00078e000e */
[----:B------:R-:W-:Y:S05]  /*d5c0*/  WARPSYNC.COLLECTIVE R15, `(.L_x_295) ;  /* 0x000000000f087348 */ /* 0x000fea0003c00000 */
[----:B------:R0:W1:Y:S02]  /*d5d0*/  SHFL.IDX P6, R14, R13, R12, R11 ;  /* 0x0000000c0d0e7389 */ /* 0x00006400000c000b */
[----:B01----:R-:W-:Y:S01]  /*d5e0*/  ENDCOLLECTIVE ;  /* 0x000000000000791b */ /* 0x003fe20003800000 */
.L_x_295:
[----:B------:R-:W-:-:S05]  /*d5f0*/  IMAD.SHL.U32 R20, R20, 0x8, RZ ;  /* 0x0000000814147824 */ /* 0x000fca00078e00ff */
[----:B------:R-:W-:Y:S01]  /*d600*/  LOP3.LUT R20, R20, 0x38, RZ, 0xc0, !PT ;  /* 0x0000003814147812 */ /* 0x000fe200078ec0ff */
[----:B------:R-:W-:-:S03]  /*d610*/  IMAD.MOV.U32 R13, RZ, RZ, R5 ;  /* 0x000000ffff0d7224 */ /* 0x000fc600078e0005 */
[----:B------:R-:W-:-:S05]  /*d620*/  @!P2 LEA R12, P0, R20, R14, 0x1 ;  /* 0x0000000e140ca211 */ /* 0x000fca00078008ff */
[----:B------:R-:W-:Y:S02]  /*d630*/  @!P2 IMAD.MOV.U32 R2, RZ, RZ, R12 ;  /* 0x000000ffff02a224 */ /* 0x000fe400078e000c */
[----:B------:R-:W-:Y:S02]  /*d640*/  IMAD.MOV.U32 R12, RZ, RZ, 0x1 ;  /* 0x00000001ff0c7424 */ /* 0x000fe400078e00ff */
[----:B------:R-:W-:-:S07]  /*d650*/  @!P2 IMAD.X R3, RZ, RZ, R3, P0 ;  /* 0x000000ffff03a224 */ /* 0x000fce00000e0603 */
[----:B------:R-:W-:Y:S05]  /*d660*/  WARPSYNC.COLLECTIVE R15, `(.L_x_296) ;  /* 0x000000000f087348 */ /* 0x000fea0003c00000 */
[----:B------:R0:W1:Y:S02]  /*d670*/  SHFL.IDX P6, R14, R13, R12, R11 ;  /* 0x0000000c0d0e7389 */ /* 0x00006400000c000b */
[----:B01----:R-:W-:Y:S01]  /*d680*/  ENDCOLLECTIVE ;  /* 0x000000000000791b */ /* 0x003fe20003800000 */
.L_x_296:
[----:B------:R-:W-:Y:S01]  /*d690*/  @!PT LDS RZ, [RZ] ;  /* 0x00000000fffff984 */ /* 0x000fe20000000800 */
[----:B------:R-:W-:Y:S01]  /*d6a0*/  @!PT LDS RZ, [RZ] ;  /* 0x00000000fffff984 */ /* 0x000fe20000000800 */
[----:B------:R-:W-:Y:S01]  /*d6b0*/  @!PT LDS RZ, [RZ] ;  /* 0x00000000fffff984 */ /* 0x000fe20000000800 */
[----:B------:R0:W-:Y:S01]  /*d6c0*/  @!P2 LDGSTS.E.BYPASS.LTC128B.128 [R8+0x18400], desc[UR48][R2.64], !P1 ;  /* 0x184000000208afae */ /* 0x0001e2000c901d70 */
[----:B------:R-:W-:Y:S01]  /*d6d0*/  ISETP.GE.AND P2, PT, R6, UR38, PT ;  /* 0x0000002606007c0c */ /* 0x000fe2000bf46270 */
[----:B------:R-:W-:Y:S02]  /*d6e0*/  VIADD R6, R0, 0x20 ;  /* 0x0000002000067836 */ /* 0x000fe40000000000 */
[----:B------:R-:W-:-:S10]  /*d6f0*/  IMAD.MOV.U32 R13, RZ, RZ, R4 ;  /* 0x000000ffff0d7224 */ /* 0x000fd400078e0004 */
[----:B------:R-:W-:-:S04]  /*d700*/  @P2 LOP3.LUT R16, R16, 0x400, RZ, 0xfc, !PT ;  /* 0x0000040010102812 */ /* 0x000fc800078efcff */
[----:B------:R-:W-:Y:S01]  /*d710*/  LOP3.LUT R16, R16, 0xfffffdff, RZ, 0xc0, !PT ;  /* 0xfffffdff10107812 */ /* 0x000fe200078ec0ff */
[----:B0-----:R-:W-:-:S07]  /*d720*/  IMAD.MOV.U32 R2, RZ, RZ, R14 ;  /* 0x000000ffff027224 */ /* 0x001fce00078e000e */
[----:B------:R-:W-:Y:S05]  /*d730*/  WARPSYNC.COLLECTIVE R15, `(.L_x_297) ;  /* 0x000000000f087348 */ /* 0x000fea0003c00000 */
[----:B------:R0:W1:Y:S02]  /*d740*/  SHFL.IDX P6, R14, R13, R12, R11 ;  /* 0x0000000c0d0e7389 */ /* 0x00006400000c000b */
[----:B01----:R-:W-:Y:S01]  /*d750*/  ENDCOLLECTIVE ;  /* 0x000000000000791b */ /* 0x003fe20003800000 */
.L_x_297:
[----:B------:R-:W-:Y:S02]  /*d760*/  IMAD.MOV.U32 R13, RZ, RZ, R5 ;  /* 0x000000ffff0d7224 */ /* 0x000fe400078e0005 */
[----:B------:R-:W-:Y:S02]  /*d770*/  IMAD.MOV.U32 R12, RZ, RZ, 0x2 ;  /* 0x00000002ff0c7424 */ /* 0x000fe400078e00ff */
[----:B------:R-:W-:-:S05]  /*d780*/  IMAD.MOV.U32 R10, RZ, RZ, R14 ;  /* 0x000000ffff0a7224 */ /* 0x000fca00078e000e */
[----:B------:R-:W-:-:S04]  /*d790*/  @!P2 LEA R10, P0, R20, R10, 0x1 ;  /* 0x0000000a140aa211 */ /* 0x000fc800078008ff */
[----:B------:R-:W-:Y:S01]  /*d7a0*/  @!P2 IADD3.X R11, RZ, R2, RZ, P0, !PT ;  /* 0x00000002ff0ba210 */ /* 0x000fe200007fe4ff */
[----:B------:R-:W-:Y:S01]  /*d7b0*/  @!P2 IMAD.MOV.U32 R2, RZ, RZ, R10 ;  /* 0x000000ffff02a224 */ /* 0x000fe200078e000a */
[----:B------:R-:W-:-:S03]  /*d7c0*/  LEA R10, R27, UR37, 0x1 ;  /* 0x000000251b0a7c11 */ /* 0x000fc6000f8e08ff */
[----:B------:R-:W-:Y:S02]  /*d7d0*/  @!P2 IMAD.MOV.U32 R3, RZ, RZ, R11 ;  /* 0x000000ffff03a224 */ /* 0x000fe400078e000b */
[----:B------:R-:W-:-:S03]  /*d7e0*/  IMAD.MOV.U32 R11, RZ, RZ, 0x181f ;  /* 0x0000181fff0b7424 */ /* 0x000fc600078e00ff */
[----:B------:R-:W-:Y:S01]  /*d7f0*/  @!PT LDS RZ, [RZ] ;  /* 0x00000000fffff984 */ /* 0x000fe20000000800 */
[----:B------:R-:W-:Y:S01]  /*d800*/  @!PT LDS RZ, [RZ] ;  /* 0x00000000fffff984 */ /* 0x000fe20000000800 */
[----:B------:R-:W-:Y:S01]  /*d810*/  @!PT LDS RZ, [RZ] ;  /* 0x00000000fffff984 */ /* 0x000fe20000000800 */
[----:B------:R0:W-:Y:S01]  /*d820*/  @!P2 LDGSTS.E.BYPASS.LTC128B.128 [R10+0x18c00], desc[UR48][R2.64], !P1 ;  /* 0x18c00000020aafae */ /* 0x0001e2000c901d70 */
[----:B------:R-:W-:Y:S01]  /*d830*/  ISETP.GE.AND P2, PT, R6, UR38, PT ;  /* 0x0000002606007c0c */ /* 0x000fe2000bf46270 */
[----:B------:R-:W-:-:S12]  /*d840*/  VIADD R6, R0, 0x30 ;  /* 0x0000003000067836 */ /* 0x000fd80000000000 */
[----:B0-----:R-:W-:Y:S05]  /*d850*/  WARPSYNC.COLLECTIVE R15, `(.L_x_298) ;  /* 0x000000000f087348 */ /* 0x001fea0003c00000 */
[----:B------:R1:W2:Y:S02]  /*d860*/  SHFL.IDX P6, R14, R13, R12, R11 ;  /* 0x0000000c0d0e7389 */ /* 0x0002a400000c000b */
[----:B012---:R-:W-:Y:S01]  /*d870*/  ENDCOLLECTIVE ;  /* 0x000000000000791b */ /* 0x007fe20003800000 */
.L_x_298:
[----:B------:R-:W-:Y:S01]  /*d880*/  @P2 LOP3.LUT R16, R16, 0x200, RZ, 0xfc, !PT ;  /* 0x0000020010102812 */ /* 0x000fe200078efcff */
[----:B------:R-:W-:-:S03]  /*d890*/  IMAD.MOV.U32 R13, RZ, RZ, R4 ;  /* 0x000000ffff0d7224 */ /* 0x000fc600078e0004 */
[----:B------:R-:W-:Y:S01]  /*d8a0*/  LOP3.LUT R16, R16, 0xfffffeff, RZ, 0xc0, !PT ;  /* 0xfffffeff10107812 */ /* 0x000fe200078ec0ff */
[----:B------:R-:W-:-:S07]  /*d8b0*/  IMAD.MOV.U32 R8, RZ, RZ, R14 ;  /* 0x000000ffff087224 */ /* 0x000fce00078e000e */
[----:B------:R-:W-:Y:S05]  /*d8c0*/  WARPSYNC.COLLECTIVE R15, `(.L_x_299) ;  /* 0x000000000f087348 */ /* 0x000fea0003c00000 */
[----:B------:R0:W1:Y:S02]  /*d8d0*/  SHFL.IDX P6, R14, R13, R12, R11 ;  /* 0x0000000c0d0e7389 */ /* 0x00006400000c000b */
[----:B01----:R-:W-:Y:S01]  /*d8e0*/  ENDCOLLECTIVE ;  /* 0x000000000000791b */ /* 0x003fe20003800000 */
.L_x_299:
[----:B------:R-:W-:Y:S01]  /*d8f0*/  IMAD.MOV.U32 R13, RZ, RZ, R5 ;  /* 0x000000ffff0d7224 */ /* 0x000fe200078e0005 */
[----:B------:R-:W-:Y:S01]  /*d900*/  MOV R12, 0x3 ;  /* 0x00000003000c7802 */ /* 0x000fe20000000f00 */
[----:B------:R-:W-:-:S07]  /*d910*/  IMAD.MOV.U32 R9, RZ, RZ, R14 ;  /* 0x000000ffff097224 */ /* 0x000fce00078e000e */
[----:B------:R-:W-:Y:S05]  /*d920*/  WARPSYNC.COLLECTIVE R15, `(.L_x_300) ;  /* 0x000000000f087348 */ /* 0x000fea0003c00000 */
[----:B------:R0:W1:Y:S02]  /*d930*/  SHFL.IDX P6, R14, R13, R12, R11 ;  /* 0x0000000c0d0e7389 */ /* 0x00006400000c000b */
[----:B01----:R-:W-:Y:S01]  /*d940*/  ENDCOLLECTIVE ;  /* 0x000000000000791b */ /* 0x003fe20003800000 */
.L_x_300:
[----:B------:R-:W-:-:S05]  /*d950*/  @!P2 LEA R9, P0, R20, R9, 0x1 ;  /* 0x000000091409a211 */ /* 0x000fca00078008ff */
[----:B------:R-:W-:Y:S02]  /*d960*/  @!P2 IMAD.X R8, RZ, RZ, R8, P0 ;  /* 0x000000ffff08a224 */ /* 0x000fe400000e0608 */
[----:B------:R-:W-:Y:S02]  /*d970*/  @!P2 IMAD.MOV.U32 R2, RZ, RZ, R9 ;  /* 0x000000ffff02a224 */ /* 0x000fe400078e0009 */
[----:B------:R-:W-:Y:S02]  /*d980*/  @!P2 IMAD.MOV.U32 R3, RZ, RZ, R8 ;  /* 0x000000ffff03a224 */ /* 0x000fe400078e0008 */
[----:B------:R-:W0:Y:S01]  /*d990*/  S2R R8, SR_TID.X ;  /* 0x0000000000087919 */ /* 0x000e220000002100 */
[----:B------:R-:W-:Y:S02]  /*d9a0*/  IMAD.MOV.U32 R13, RZ, RZ, R4 ;  /* 0x000000ffff0d7224 */ /* 0x000fe400078e0004 */
[----:B------:R-:W-:Y:S01]  /*d9b0*/  @!PT LDS RZ, [RZ] ;  /* 0x00000000fffff984 */ /* 0x000fe20000000800 */
[----:B------:R-:W-:Y:S01]  /*d9c0*/  @!PT LDS RZ, [RZ] ;  /* 0x00000000fffff984 */ /* 0x000fe20000000800 */
[----:B------:R-:W-:Y:S01]  /*d9d0*/  @!PT LDS RZ, [RZ] ;  /* 0x00000000fffff984 */ /* 0x000fe20000000800 */
[----:B------:R1:W-:Y:S01]  /*d9e0*/  @!P2 LDGSTS.E.BYPASS.LTC128B.128 [R10+0x19400], desc[UR48][R2.64], !P1 ;  /* 0x19400000020aafae */ /* 0x0003e2000c901d70 */
[----:B------:R-:W-:Y:S01]  /*d9f0*/  ISETP.GE.AND P2, PT, R6, UR38, PT ;  /* 0x0000002606007c0c */ /* 0x000fe2000bf46270 */
[----:B------:R-:W-:-:S12]  /*da00*/  IMAD.MOV.U32 R6, RZ, RZ, R14 ;  /* 0x000000ffff067224 */ /* 0x000fd800078e000e */
[----:B01----:R-:W-:Y:S05]  /*da10*/  WARPSYNC.COLLECTIVE R15, `(.L_x_301) ;  /* 0x000000000f087348 */ /* 0x003fea0003c00000 */
[----:B------:R2:W3:Y:S02]  /*da20*/  SHFL.IDX P6, R14, R13, R12, R11 ;  /* 0x0000000c0d0e7389 */ /* 0x0004e400000c000b */
[----:B0123--:R-:W-:Y:S01]  /*da30*/  ENDCOLLECTIVE ;  /* 0x000000000000791b */ /* 0x00ffe20003800000 */
.L_x_301:
[----:B------:R-:W-:-:S04]  /*da40*/  @P2 LOP3.LUT R16, R16, 0x100, RZ, 0xfc, !PT ;  /* 0x0000010010102812 */ /* 0x000fc800078efcff */
[----:B------:R-:W-:Y:S01]  /*da50*/  LOP3.LUT R16, R16, 0xffffff7f, RZ, 0xc0, !PT ;  /* 0xffffff7f10107812 */ /* 0x000fe200078ec0ff */
        /* <DEDUP_REMOVED lines=8> */
.L_x_302:
[----:B------:R-:W-:-:S05]  /*dae0*/  @!P2 LEA R7, P0, R8, R7, 0x1 ;  /* 0x000000070807a211 */ /* 0x000fca00078008ff */
[----:B------:R-:W-:Y:S02]  /*daf0*/  @!P2 IMAD.X R6, RZ, RZ, R6, P0 ;  /* 0x000000ffff06a224 */ /* 0x000fe400000e0606 */
[----:B------:R-:W-:Y:S02]  /*db00*/  @!P2 IMAD.MOV.U32 R2, RZ, RZ, R7 ;  /* 0x000000ffff02a224 */ /* 0x000fe400078e0007 */
[----:B------:R-:W-:Y:S02]  /*db10*/  @!P2 IMAD.MOV.U32 R3, RZ, RZ, R6 ;  /* 0x000000ffff03a224 */ /* 0x000fe400078e0006 */
[----:B------:R-:W-:Y:S02]  /*db20*/  IMAD.MOV.U32 R13, RZ, RZ, R4 ;  /* 0x000000ffff0d7224 */ /* 0x000fe400078e0004 */
[----:B------:R-:W-:Y:S01]  /*db30*/  VIADD R6, R0, 0x40 ;  /* 0x0000004000067836 */ /* 0x000fe20000000000 */
[----:B------:R-:W-:Y:S01]  /*db40*/  @!PT LDS RZ, [RZ] ;  /* 0x00000000fffff984 */ /* 0x000fe20000000800 */
[----:B------:R-:W-:Y:S01]  /*db50*/  @!PT LDS RZ, [RZ] ;  /* 0x00000000fffff984 */ /* 0x000fe20000000800 */
[----:B------:R-:W-:Y:S01]  /*db60*/  @!PT LDS RZ, [RZ] ;  /* 0x00000000fffff984 */ /* 0x000fe20000000800 */
[----:B------:R0:W-:Y:S04]  /*db70*/  @!P2 LDGSTS.E.BYPASS.LTC128B.128 [R10+0x19c00], desc[UR48][R2.64], !P1 ;  /* 0x19c00000020aafae */ /* 0x0001e8000c901d70 */
[----:B------:R-:W-:Y:S01]  /*db80*/  ISETP.GE.AND P2, PT, R6, UR38, PT ;  /* 0x0000002606007c0c */ /* 0x000fe2000bf46270 */
[----:B------:R-:W-:-:S02]  /*db90*/  VIADD R6, R0, 0x50 ;  /* 0x0000005000067836 */ /* 0x000fc40000000000 */
[----:B0-----:R-:W-:-:S10]  /*dba0*/  IMAD.MOV.U32 R2, RZ, RZ, R14 ;  /* 0x000000ffff027224 */ /* 0x001fd400078e000e */
[----:B------:R-:W-:Y:S05]  /*dbb0*/  WARPSYNC.COLLECTIVE R15, `(.L_x_303) ;  /* 0x000000000f087348 */ /* 0x000fea0003c00000 */
[----:B------:R0:W1:Y:S02]  /*dbc0*/  SHFL.IDX P6, R14, R13, R12, R11 ;  /* 0x0000000c0d0e7389 */ /* 0x00006400000c000b */
[----:B01----:R-:W-:Y:S01]  /*dbd0*/  ENDCOLLECTIVE ;  /* 0x000000000000791b */ /* 0x003fe20003800000 */
.L_x_303:
[----:B------:R-:W-:-:S04]  /*dbe0*/  @P2 LOP3.LUT R16, R16, 0x80, RZ, 0xfc, !PT ;  /* 0x0000008010102812 */ /* 0x000fc800078efcff */
[----:B------:R-:W-:Y:S01]  /*dbf0*/  LOP3.LUT R16, R16, 0xffffffbf, RZ, 0xc0, !PT ;  /* 0xffffffbf10107812 */ /* 0x000fe200078ec0ff */
[----:B------:R-:W-:Y:S01]  /*dc00*/  IMAD.MOV.U32 R12, RZ, RZ, 0x5 ;  /* 0x00000005ff0c7424 */ /* 0x000fe200078e00ff */
[----:B------:R-:W-:-:S05]  /*dc10*/  @!P2 LEA R14, P0, R8, R14, 0x1 ;  /* 0x0000000e080ea211 */ /* 0x000fca00078008ff */
[----:B------:R-:W-:Y:S02]  /*dc20*/  @!P2 IMAD.X R13, RZ, RZ, R2, P0 ;  /* 0x000000ffff0da224 */ /* 0x000fe400000e0602 */
[----:B------:R-:W-:-:S03]  /*dc30*/  @!P2 IMAD.MOV.U32 R2, RZ, RZ, R14 ;  /* 0x000000ffff02a224 */ /* 0x000fc600078e000e */
[----:B------:R-:W-:Y:S01]  /*dc40*/  @!P2 MOV R3, R13 ;  /* 0x0000000d0003a202 */ /* 0x000fe20000000f00 */
[----:B------:R-:W-:-:S04]  /*dc50*/  IMAD.MOV.U32 R13, RZ, RZ, R5 ;  /* 0x000000ffff0d7224 */ /* 0x000fc800078e0005 */
[----:B------:R-:W-:Y:S01]  /*dc60*/  @!PT LDS RZ, [RZ] ;  /* 0x00000000fffff984 */ /* 0x000fe20000000800 */
[----:B------:R-:W-:Y:S01]  /*dc70*/  @!PT LDS RZ, [RZ] ;  /* 0x00000000fffff984 */ /* 0x000fe20000000800 */
[----:B------:R-:W-:Y:S01]  /*dc80*/  @!PT LDS RZ, [RZ] ;  /* 0x00000000fffff984 */ /* 0x000fe20000000800 */
[----:B------:R0:W-:Y:S01]  /*dc90*/  @!P2 LDGSTS.E.BYPASS.LTC128B.128 [R10+0x1a400], desc[UR48][R2.64], !P1 ;  /* 0x1a400000020aafae */ /* 0x0001e2000c901d70 */
[----:B------:R-:W-:-:S13]  /*dca0*/  ISETP.GE.AND P2, PT, R6, UR38, PT ;  /* 0x0000002606007c0c */ /* 0x000fda000bf46270 */
[----:B0-----:R-:W-:Y:S05]  /*dcb0*/  WARPSYNC.COLLECTIVE R15, `(.L_x_304) ;  /* 0x000000000f087348 */ /* 0x001fea0003c00000 */
[----:B------:R1:W2:Y:S02]  /*dcc0*/  SHFL.IDX P6, R14, R13, R12, R11 ;  /* 0x0000000c0d0e7389 */ /* 0x0002a400000c000b */
[----:B012---:R-:W-:Y:S01]  /*dcd0*/  ENDCOLLECTIVE ;  /* 0x000000000000791b */ /* 0x007fe20003800000 */
.L_x_304:
[----:B------:R-:W-:Y:S01]  /*dce0*/  @P2 LOP3.LUT R16, R16, 0x40, RZ, 0xfc, !PT ;  /* 0x0000004010102812 */ /* 0x000fe200078efcff */
[----:B------:R-:W-:-:S03]  /*dcf0*/  IMAD.MOV.U32 R13, RZ, RZ, R4 ;  /* 0x000000ffff0d7224 */ /* 0x000fc600078e0004 */
[----:B------:R-:W-:Y:S01]  /*dd00*/  LOP3.LUT R16, R16, 0xffffffdf, RZ, 0xc0, !PT ;  /* 0xffffffdf10107812 */ /* 0x000fe200078ec0ff */
[----:B------:R-:W-:-:S07]  /*dd10*/  IMAD.MOV.U32 R2, RZ, RZ, R14 ;  /* 0x000000ffff027224 */ /* 0x000fce00078e000e */
[----:B------:R-:W-:Y:S05]  /*dd20*/  WARPSYNC.COLLECTIVE R15, `(.L_x_305) ;  /* 0x000000000f087348 */ /* 0x000fea0003c00000 */
[----:B------:R0:W1:Y:S02]  /*dd30*/  SHFL.IDX P6, R14, R13, R12, R11 ;  /* 0x0000000c0d0e7389 */ /* 0x00006400000c000b */
[----:B01----:R-:W-:Y:S01]  /*dd40*/  ENDCOLLECTIVE ;  /* 0x000000000000791b */ /* 0x003fe20003800000 */
.L_x_305:
[----:B------:R-:W-:Y:S02]  /*dd50*/  IMAD.MOV.U32 R13, RZ, RZ, R5 ;  /* 0x000000ffff0d7224 */ /* 0x000fe400078e0005 */
[----:B------:R-:W-:Y:S02]  /*dd60*/  IMAD.MOV.U32 R12, RZ, RZ, 0x6 ;  /* 0x00000006ff0c7424 */ /* 0x000fe400078e00ff */
[----:B------:R-:W-:-:S07]  /*dd70*/  IMAD.MOV.U32 R21, RZ, RZ, R14 ;  /* 0x000000ffff157224 */ /* 0x000fce00078e000e */
[----:B------:R-:W-:Y:S05]  /*dd80*/  WARPSYNC.COLLECTIVE R15, `(.L_x_306) ;  /* 0x000000000f087348 */ /* 0x000fea0003c00000 */
[----:B------:R0:W1:Y:S02]  /*dd90*/  SHFL.IDX P6, R14, R13, R12, R11 ;  /* 0x0000000c0d0e7389 */ /* 0x00006400000c000b */
[----:B01----:R-:W-:Y:S01]  /*dda0*/  ENDCOLLECTIVE ;  /* 0x000000000000791b */ /* 0x003fe20003800000 */
.L_x_306:
[----:B------:R-:W-:-:S05]  /*ddb0*/  @!P2 LEA R21, P0, R8, R21, 0x1 ;  /* 0x000000150815a211 */ /* 0x000fca00078008ff */
[----:B------:R-:W-:Y:S02]  /*ddc0*/  @!P2 IMAD.X R20, RZ, RZ, R2, P0 ;  /* 0x000000ffff14a224 */ /* 0x000fe400000e0602 */
[----:B------:R-:W-:Y:S02]  /*ddd0*/  @!P2 IMAD.MOV.U32 R2, RZ, RZ, R21 ;  /* 0x000000ffff02a224 */ /* 0x000fe400078e0015 */
[----:B------:R-:W-:Y:S02]  /*dde0*/  @!P2 IMAD.MOV.U32 R3, RZ, RZ, R20 ;  /* 0x000000ffff03a224 */ /* 0x000fe400078e0014 */
[----:B------:R-:W-:-:S03]  /*ddf0*/  IMAD.MOV.U32 R13, RZ, RZ, R4 ;  /* 0x000000ffff0d7224 */ /* 0x000fc600078e0004 */
[----:B------:R-:W-:Y:S01]  /*de00*/  @!PT LDS RZ, [RZ] ;  /* 0x00000000fffff984 */ /* 0x000fe20000000800 */
[----:B------:R-:W-:Y:S01]  /*de10*/  @!PT LDS RZ, [RZ] ;  /* 0x00000000fffff984 */ /* 0x000fe20000000800 */
[----:B------:R-:W-:Y:S01]  /*de20*/  @!PT LDS RZ, [RZ] ;  /* 0x00000000fffff984 */ /* 0x000fe20000000800 */
[----:B------:R0:W-:Y:S02]  /*de30*/  @!P2 LDGSTS.E.BYPASS.LTC128B.128 [R10+0x1ac00], desc[UR48][R2.64], !P1 ;  /* 0x1ac00000020aafae */ /* 0x0001e4000c901d70 */
[----:B0-----:R-:W-:Y:S01]  /*de40*/  IMAD.MOV.U32 R2, RZ, RZ, R14 ;  /* 0x000000ffff027224 */ /* 0x001fe200078e000e */
[----:B------:R-:W-:-:S07]  /*de50*/  IADD3 R3, R0, 0x60, RZ ;  /* 0x0000006000037810 */ /* 0x000fce0007ffe0ff */
[----:B------:R-:W-:Y:S05]  /*de60*/  WARPSYNC.COLLECTIVE R15, `(.L_x_307) ;  /* 0x000000000f087348 */ /* 0x000fea0003c00000 */
[----:B------:R0:W1:Y:S02]  /*de70*/  SHFL.IDX P6, R14, R13, R12, R11 ;  /* 0x0000000c0d0e7389 */ /* 0x00006400000c000b */
[----:B01----:R-:W-:Y:S01]  /*de80*/  ENDCOLLECTIVE ;  /* 0x000000000000791b */ /* 0x003fe20003800000 */
.L_x_307:
[----:B------:R-:W-:Y:S01]  /*de90*/  ISETP.GE.AND P2, PT, R3, UR38, PT ;  /* 0x0000002603007c0c */ /* 0x000fe2000bf46270 */
[----:B------:R-:W-:Y:S02]  /*dea0*/  IMAD.MOV.U32 R13, RZ, RZ, R5 ;  /* 0x000000ffff0d7224 */ /* 0x000fe400078e0005 */
[----:B------:R-:W-:-:S10]  /*deb0*/  IMAD.MOV.U32 R12, RZ, RZ, 0x7 ;  /* 0x00000007ff0c7424 */ /* 0x000fd400078e00ff */
[----:B------:R-:W-:Y:S01]  /*dec0*/  @P2 LOP3.LUT R16, R16, 0x20, RZ, 0xfc, !PT ;  /* 0x0000002010102812 */ /* 0x000fe200078efcff */
[----:B------:R-:W-:-:S05]  /*ded0*/  IMAD.MOV.U32 R15, RZ, RZ, R14 ;  /* 0x000000ffff0f7224 */ /* 0x000fca00078e000e */
[----:B------:R-:W-:-:S05]  /*dee0*/  @!P2 LEA R6, P0, R8, R15, 0x1 ;  /* 0x0000000f0806a211 */ /* 0x000fca00078008ff */
[----:B------:R-:W-:Y:S02]  /*def0*/  @!P2 IMAD.X R15, RZ, RZ, R2, P0 ;  /* 0x000000ffff0fa224 */ /* 0x000fe400000e0602 */
[----:B------:R-:W-:Y:S02]  /*df00*/  @!P2 IMAD.MOV.U32 R2, RZ, RZ, R6 ;  /* 0x000000ffff02a224 */ /* 0x000fe400078e0006 */
[----:B------:R-:W-:Y:S02]  /*df10*/  @!P2 IMAD.MOV.U32 R3, RZ, RZ, R15 ;  /* 0x000000ffff03a224 */ /* 0x000fe400078e000f */
[----:B------:R-:W-:-:S03]  /*df20*/  IMAD.MOV.U32 R15, RZ, RZ, -0x1 ;  /* 0xffffffffff0f7424 */ /* 0x000fc600078e00ff */
[----:B------:R-:W-:Y:S01]  /*df30*/  @!PT LDS RZ, [RZ] ;  /* 0x00000000fffff984 */ /* 0x000fe20000000800 */
[----:B------:R-:W-:Y:S01]  /*df40*/  @!PT LDS RZ, [RZ] ;  /* 0x00000000fffff984 */ /* 0x000fe20000000800 */
[----:B------:R-:W-:Y:S01]  /*df50*/  @!PT LDS RZ, [RZ] ;  /* 0x00000000fffff984 */ /* 0x000fe20000000800 */
[----:B------:R0:W-:Y:S04]  /*df60*/  @!P2 LDGSTS.E.BYPASS.LTC128B.128 [R10+0x1b400], desc[UR48][R2.64], !P1 ;  /* 0x1b400000020aafae */ /* 0x0001e8000c901d70 */
[----:B0-----:R-:W-:Y:S05]  /*df70*/  WARPSYNC.COLLECTIVE R15, `(.L_x_308) ;  /* 0x000000000f087348 */ /* 0x001fea0003c00000 */
[----:B------:R1:W2:Y:S02]  /*df80*/  SHFL.IDX P6, R14, R13, R12, R11 ;  /* 0x0000000c0d0e7389 */ /* 0x0002a400000c000b */
[----:B012---:R-:W-:Y:S01]  /*df90*/  ENDCOLLECTIVE ;  /* 0x000000000000791b */ /* 0x007fe20003800000 */
.L_x_308:
[----:B------:R-:W-:Y:S02]  /*dfa0*/  IMAD.MOV.U32 R13, RZ, RZ, R4 ;  /* 0x000000ffff0d7224 */ /* 0x000fe400078e0004 */
[----:B------:R-:W-:-:S07]  /*dfb0*/  IMAD.MOV.U32 R5, RZ, RZ, R14 ;  /* 0x000000ffff057224 */ /* 0x000fce00078e000e */
[----:B------:R-:W-:Y:S05]  /*dfc0*/  WARPSYNC.COLLECTIVE R15, `(.L_x_309) ;  /* 0x000000000f087348 */ /* 0x000fea0003c00000 */
[----:B------:R0:W1:Y:S02]  /*dfd0*/  SHFL.IDX P6, R14, R13, R12, R11 ;  /* 0x0000000c0d0e7389 */ /* 0x00006400000c000b */
[----:B01----:R-:W-:Y:S01]  /*dfe0*/  ENDCOLLECTIVE ;  /* 0x000000000000791b */ /* 0x003fe20003800000 */
.L_x_309:
[----:B------:R-:W-:Y:S05]  /*dff0*/  BRA `(.L_x_310) ;  /* 0xffffffc000887947 */ /* 0x000fea000383ffff */
.L_x_237:
[----:B------:R-:W-:Y:S01]  /*e000*/  BSSY B0, `(.L_x_311) ;  /* 0x0000008000007945 */ /* 0x000fe20003800000 */
[----:B------:R-:W-:Y:S02]  /*e010*/  IMAD.MOV.U32 R13, RZ, RZ, R4 ;  /* 0x000000ffff0d7224 */ /* 0x000fe400078e0004 */
[----:B------:R-:W-:Y:S02]  /*e020*/  IMAD.MOV.U32 R12, RZ, RZ, RZ ;  /* 0x000000ffff0c7224 */ /* 0x000fe400078e00ff */
[----:B------:R-:W-:Y:S02]  /*e030*/  IMAD.MOV.U32 R11, RZ, RZ, 0x181f ;  /* 0x0000181fff0b7424 */ /* 0x000fe400078e00ff */
[----:B------:R-:W-:-:S07]  /*e040*/  IMAD.MOV.U32 R15, RZ, RZ, -0x1 ;  /* 0xffffffffff0f7424 */ /* 0x000fce00078e00ff */
[----:B-----5:R-:W-:Y:S05]  /*e050*/  WARPSYNC.COLLECTIVE R15, `(.L_x_312) ;  /* 0x000000000f087348 */ /* 0x020fea0003c00000 */
[----:B------:R0:W1:Y:S02]  /*e060*/  SHFL.IDX P6, R14, R13, R12, R11 ;  /* 0x0000000c0d0e7389 */ /* 0x00006400000c000b */
[----:B01---5:R-:W-:Y:S01]  /*e070*/  ENDCOLLECTIVE ;  /* 0x000000000000791b */ /* 0x023fe20003800000 */
.L_x_312:
[----:B------:R-:W-:Y:S05]  /*e080*/  BSYNC B0 ;  /* 0x0000000000007941 */ /* 0x000fea0003800000 */
.L_x_311:
[----:B------:R-:W-:Y:S01]  /*e090*/  IMAD.MOV.U32 R13, RZ, RZ, R0 ;  /* 0x000000ffff0d7224 */ /* 0x000fe200078e0000 */
[----:B------:R-:W-:Y:S01]  /*e0a0*/  MOV R12, RZ ;  /* 0x000000ff000c7202 */ /* 0x000fe20000000f00 */
[----:B------:R-:W-:Y:S01]  /*e0b0*/  IMAD.MOV.U32 R11, RZ, RZ, 0x181f ;  /* 0x0000181fff0b7424 */ /* 0x000fe200078e00ff */
[----:B------:R-:W-:Y:S01]  /*e0c0*/  LOP3.LUT P2, RZ, R16, 0x800, RZ, 0xc0, !PT ;  /* 0x0000080010ff7812 */ /* 0x000fe2000784c0ff */
[----:B------:R-:W-:Y:S02]  /*e0d0*/  IMAD.MOV.U32 R15, RZ, RZ, -0x1 ;  /* 0xffffffffff0f7424 */ /* 0x000fe400078e00ff */
[----:B------:R-:W-:-:S10]  /*e0e0*/  IMAD.MOV.U32 R2, RZ, RZ, R14 ;  /* 0x000000ffff027224 */ /* 0x000fd400078e000e */
[----:B------:R-:W-:Y:S05]  /*e0f0*/  WARPSYNC.COLLECTIVE R15, `(.L_x_313) ;  /* 0x000000000f087348 */ /* 0x000fea0003c00000 */
[----:B------:R0:W1:Y:S02]  /*e100*/  SHFL.IDX P6, R14, R13, R12, R11 ;  /* 0x0000000c0d0e7389 */ /* 0x00006400000c000b */
[----:B01----:R-:W-:Y:S01]  /*e110*/  ENDCOLLECTIVE ;  /* 0x000000000000791b */ /* 0x003fe20003800000 */
.L_x_313:
[----:B------:R-:W-:Y:S02]  /*e120*/  IMAD.MOV.U32 R13, RZ, RZ, R4 ;  /* 0x000000ffff0d7224 */ /* 0x000fe400078e0004 */
[----:B------:R-:W-:Y:S01]  /*e130*/  IMAD.MOV.U32 R12, RZ, RZ, 0x1 ;  /* 0x00000001ff0c7424 */ /* 0x000fe200078e00ff */
[----:B------:R-:W-:-:S05]  /*e140*/  @!P2 LEA R14, P0, R21, R14, 0x1 ;  /* 0x0000000e150ea211 */ /* 0x000fca00078008ff */
[----:B------:R-:W-:Y:S02]  /*e150*/  @!P2 IMAD.X R3, RZ, RZ, R2, P0 ;  /* 0x000000ffff03a224 */ /* 0x000fe400000e0602 */
[----:B------:R-:W-:-:S07]  /*e160*/  @!P2 IMAD.MOV.U32 R2, RZ, RZ, R14 ;  /* 0x000000ffff02a224 */ /* 0x000fce00078e000e */
[----:B------:R-:W-:Y:S05]  /*e170*/  WARPSYNC.COLLECTIVE R15, `(.L_x_314) ;  /* 0x000000000f087348 */ /* 0x000fea0003c00000 */
[----:B------:R0:W1:Y:S02]  /*e180*/  SHFL.IDX P6, R14, R13, R12, R11 ;  /* 0x0000000c0d0e7389 */ /* 0x00006400000c000b */
[----:B01----:R-:W-:Y:S01]  /*e190*/  ENDCOLLECTIVE ;  /* 0x000000000000791b */ /* 0x003fe20003800000 */
.L_x_314:
[----:B------:R-:W-:Y:S01]  /*e1a0*/  @!PT LDS RZ, [RZ] ;  /* 0x00000000fffff984 */ /* 0x000fe20000000800 */
[----:B------:R-:W-:Y:S01]  /*e1b0*/  @!PT LDS RZ, [RZ] ;  /* 0x00000000fffff984 */ /* 0x000fe20000000800 */
[----:B------:R-:W-:Y:S01]  /*e1c0*/  @!PT LDS RZ, [RZ] ;  /* 0x00000000fffff984 */ /* 0x000fe20000000800 */
[----:B------:R0:W-:Y:S04]  /*e1d0*/  @!P2 LDGSTS.E.BYPASS.LTC128B.128 [R20+0x22400], desc[UR48][R2.64], !P5 ;  /* 0x224000000214afae */ /* 0x0001e8000e901d70 */
[----:B------:R0:W-:Y:S04]  /*e1e0*/  @!P2 LDGSTS.E.BYPASS.LTC128B.128 [R20+0x26400], desc[UR48][R2.64+0x80], !P4 ;  /* 0x264000800214afae */ /* 0x0001e8000e101d70 */
[----:B------:R0:W-:Y:S01]  /*e1f0*/  @!P2 LDGSTS.E.BYPASS.LTC128B.128 [R20+0x2a400], desc[UR48][R2.64+0x100], !P3 ;  /* 0x2a4001000214afae */ /* 0x0001e2000d901d70 */
[----:B------:R-:W-:-:S03]  /*e200*/  IMAD.MOV.U32 R13, RZ, RZ, R0 ;  /* 0x000000ffff0d7224 */ /* 0x000fc600078e0000 */
[----:B------:R0:W-:Y:S01]  /*e210*/  @!P2 LDGSTS.E.BYPASS.LTC128B.128 [R20+0x2e400], desc[UR48][R2.64+0x180], !P1 ;  /* 0x2e4001800214afae */ /* 0x0001e2000c901d70 */
[----:B------:R-:W-:Y:S01]  /*e220*/  LOP3.LUT P2, RZ, R16, 0x200, RZ, 0xc0, !PT ;  /* 0x0000020010ff7812 */ /* 0x000fe2000784c0ff */
[----:B------:R-:W-:-:S12]  /*e230*/  IMAD.MOV.U32 R5, RZ, RZ, R14 ;  /* 0x000000ffff057224 */ /* 0x000fd800078e000e */
[----:B0-----:R-:W-:Y:S05]  /*e240*/  WARPSYNC.COLLECTIVE R15, `(.L_x_315) ;  /* 0x000000000f087348 */ /* 0x001fea0003c00000 */
[----:B------:R1:W2:Y:S02]  /*e250*/  SHFL.IDX P6, R14, R13, R12, R11 ;  /* 0x0000000c0d0e7389 */ /* 0x0002a400000c000b */
[----:B012---:R-:W-:Y:S01]  /*e260*/  ENDCOLLECTIVE ;  /* 0x000000000000791b */ /* 0x007fe20003800000 */
.L_x_315:
[----:B------:R-:W-:Y:S02]  /*e270*/  IMAD.MOV.U32 R13, RZ, RZ, R4 ;  /* 0x000000ffff0d7224 */ /* 0x000fe400078e0004 */
[----:B------:R-:W-:Y:S01]  /*e280*/  IMAD.MOV.U32 R12, RZ, RZ, 0x2 ;  /* 0x00000002ff0c7424 */ /* 0x000fe200078e00ff */
[----:B------:R-:W-:-:S13]  /*e290*/  LOP3.LUT P6, RZ, R16, 0x400, RZ, 0xc0, !PT ;  /* 0x0000040010ff7812 */ /* 0x000fda00078cc0ff */
[----:B------:R-:W-:-:S05]  /*e2a0*/  @!P6 LEA R14, P0, R21, R14, 0x1 ;  /* 0x0000000e150ee211 */ /* 0x000fca00078008ff */
[----:B------:R-:W-:Y:S02]  /*e2b0*/  @!P6 IMAD.X R5, RZ, RZ, R5, P0 ;  /* 0x000000ffff05e224 */ /* 0x000fe400000e0605 */
[----:B------:R-:W-:Y:S02]  /*e2c0*/  @!P6 IMAD.MOV.U32 R2, RZ, RZ, R14 ;  /* 0x000000ffff02e224 */ /* 0x000fe400078e000e */
[----:B------:R-:W-:-:S05]  /*e2d0*/  @!P6 IMAD.MOV.U32 R3, RZ, RZ, R5 ;  /* 0x000000ffff03e224 */ /* 0x000fca00078e0005 */
[----:B------:R-:W-:Y:S01]  /*e2e0*/  @!PT LDS RZ, [RZ] ;  /* 0x00000000fffff984 */ /* 0x000fe20000000800 */
[----:B------:R-:W-:Y:S01]  /*e2f0*/  @!PT LDS RZ, [RZ] ;  /* 0x00000000fffff984 */ /* 0x000fe20000000800 */
[----:B------:R-:W-:Y:S01]  /*e300*/  @!PT LDS RZ, [RZ] ;  /* 0x00000000fffff984 */ /* 0x000fe20000000800 */
[----:B------:R0:W-:Y:S04]  /*e310*/  @!P6 LDGSTS.E.BYPASS.LTC128B.128 [R20+0x22c00], desc[UR48][R2.64], !P5 ;  /* 0x22c000000214efae */ /* 0x0001e8000e901d70 */
[----:B------:R0:W-:Y:S04]  /*e320*/  @!P6 LDGSTS.E.BYPASS.LTC128B.128 [R20+0x26c00], desc[UR48][R2.64+0x80], !P4 ;  /* 0x26c000800214efae */ /* 0x0001e8000e101d70 */
[----:B------:R0:W-:Y:S04]  /*e330*/  @!P6 LDGSTS.E.BYPASS.LTC128B.128 [R20+0x2ac00], desc[UR48][R2.64+0x100], !P3 ;  /* 0x2ac001000214efae */ /* 0x0001e8000d901d70 */
[----:B------:R0:W-:Y:S02]  /*e340*/  @!P6 LDGSTS.E.BYPASS.LTC128B.128 [R20+0x2ec00], desc[UR48][R2.64+0x180], !P1 ;  /* 0x2ec001800214efae */ /* 0x0001e4000c901d70 */
[----:B0-----:R-:W-:Y:S05]  /*e350*/  WARPSYNC.COLLECTIVE R15, `(.L_x_316) ;  /* 0x000000000f087348 */ /* 0x001fea0003c00000 */
[----:B------:R1:W2:Y:S02]  /*e360*/  SHFL.IDX P6, R14, R13, R12, R11 ;  /* 0x0000000c0d0e7389 */ /* 0x0002a400000c000b */
[----:B012---:R-:W-:Y:S01]  /*e370*/  ENDCOLLECTIVE ;  /* 0x000000000000791b */ /* 0x007fe20003800000 */
.L_x_316:
[----:B------:R-:W-:Y:S01]  /*e380*/  MOV R13, R0 ;  /* 0x00000000000d7202 */ /* 0x000fe20000000f00 */
[----:B------:R-:W-:-:S07]  /*e390*/  IMAD.MOV.U32 R5, RZ, RZ, R14 ;  /* 0x000000ffff057224 */ /* 0x000fce00078e000e */
[----:B------:R-:W-:Y:S05]  /*e3a0*/  WARPSYNC.COLLECTIVE R15, `(.L_x_317) ;  /* 0x000000000f087348 */ /* 0x000fea0003c00000 */
[----:B------:R0:W1:Y:S02]  /*e3b0*/  SHFL.IDX P6, R14, R13, R12, R11 ;  /* 0x0000000c0d0e7389 */ /* 0x00006400000c000b */
[----:B01----:R-:W-:Y:S01]  /*e3c0*/  ENDCOLLECTIVE ;  /* 0x000000000000791b */ /* 0x003fe20003800000 */
.L_x_317:
[----:B------:R-:W-:Y:S02]  /*e3d0*/  IMAD.MOV.U32 R13, RZ, RZ, R4 ;  /* 0x000000ffff0d7224 */ /* 0x000fe400078e0004 */
[----:B------:R-:W-:Y:S01]  /*e3e0*/  IMAD.MOV.U32 R12, RZ, RZ, 0x3 ;  /* 0x00000003ff0c7424 */ /* 0x000fe200078e00ff */
[----:B------:R-:W-:-:S05]  /*e3f0*/  @!P2 LEA R14, P0, R21, R14, 0x1 ;  /* 0x0000000e150ea211 */ /* 0x000fca00078008ff */
[----:B------:R-:W-:-:S08]  /*e400*/  @!P2 IMAD.MOV.U32 R2, RZ, RZ, R14 ;  /* 0x000000ffff02a224 */ /* 0x000fd000078e000e */
[----:B------:R-:W-:Y:S05]  /*e410*/  WARPSYNC.COLLECTIVE R15, `(.L_x_318) ;  /* 0x000000000f087348 */ /* 0x000fea0003c00000 */
[----:B------:R0:W1:Y:S02]  /*e420*/  SHFL.IDX P6, R14, R13, R12, R11 ;  /* 0x0000000c0d0e7389 */ /* 0x00006400000c000b */
[----:B01----:R-:W-:Y:S01]  /*e430*/  ENDCOLLECTIVE ;  /* 0x000000000000791b */ /* 0x003fe20003800000 */
.L_x_318:
[----:B------:R-:W-:-:S04]  /*e440*/  @!P2 IMAD.X R5, RZ, RZ, R5, P0 ;  /* 0x000000ffff05a224 */ /* 0x000fc800000e0605 */
[----:B------:R-:W-:-:S05]  /*e450*/  @!P2 IMAD.MOV.U32 R3, RZ, RZ, R5 ;  /* 0x000000ffff03a224 */ /* 0x000fca00078e0005 */
[----:B------:R-:W-:Y:S01]  /*e460*/  @!PT LDS RZ, [RZ] ;  /* 0x00000000fffff984 */ /* 0x000fe20000000800 */
[----:B------:R-:W-:Y:S01]  /*e470*/  @!PT LDS RZ, [RZ] ;  /* 0x00000000fffff984 */ /* 0x000fe20000000800 */
[----:B------:R-:W-:Y:S01]  /*e480*/  @!PT LDS RZ, [RZ] ;  /* 0x00000000fffff984 */ /* 0x000fe20000000800 */
[----:B------:R0:W-:Y:S01]  /*e490*/  @!P2 LDGSTS.E.BYPASS.LTC128B.128 [R20+0x23400], desc[UR48][R2.64], !P5 ;  /* 0x234000000214afae */ /* 0x0001e2000e901d70 */
[----:B------:R-:W-:-:S03]  /*e4a0*/  IMAD.MOV.U32 R13, RZ, RZ, R0 ;  /* 0x000000ffff0d7224 */ /* 0x000fc600078e0000 */
[----:B------:R0:W-:Y:S04]  /*e4b0*/  @!P2 LDGSTS.E.BYPASS.LTC128B.128 [R20+0x27400], desc[UR48][R2.64+0x80], !P4 ;  /* 0x274000800214afae */ /* 0x0001e8000e101d70 */
[----:B------:R0:W-:Y:S04]  /*e4c0*/  @!P2 LDGSTS.E.BYPASS.LTC128B.128 [R20+0x2b400], desc[UR48][R2.64+0x100], !P3 ;  /* 0x2b4001000214afae */ /* 0x0001e8000d901d70 */
[----:B------:R0:W-:Y:S01]  /*e4d0*/  @!P2 LDGSTS.E.BYPASS.LTC128B.128 [R20+0x2f400], desc[UR48][R2.64+0x180], !P1 ;  /* 0x2f4001800214afae */ /* 0x0001e2000c901d70 */
[----:B------:R-:W-:Y:S01]  /*e4e0*/  IMAD.MOV.U32 R5, RZ, RZ, R14 ;  /* 0x000000ffff057224 */ /* 0x000fe200078e000e */
[----:B------:R-:W-:-:S13]  /*e4f0*/  LOP3.LUT P2, RZ, R16, 0x80, RZ, 0xc0, !PT ;  /* 0x0000008010ff7812 */ /* 0x000fda000784c0ff */
[----:B0-----:R-:W-:Y:S05]  /*e500*/  WARPSYNC.COLLECTIVE R15, `(.L_x_319) ;  /* 0x000000000f087348 */ /* 0x001fea0003c00000 */
[----:B------:R1:W2:Y:S02]  /*e510*/  SHFL.IDX P6, R14, R13, R12, R11 ;  /* 0x0000000c0d0e7389 */ /* 0x0002a400000c000b */
[----:B012---:R-:W-:Y:S01]  /*e520*/  ENDCOLLECTIVE ;  /* 0x000000000000791b */ /* 0x007fe20003800000 */
.L_x_319:
        /* <DEDUP_REMOVED lines=17> */
.L_x_320:
[----:B------:R-:W-:Y:S02]  /*e640*/  IMAD.MOV.U32 R13, RZ, RZ, R0 ;  /* 0x000000ffff0d7224 */ /* 0x000fe400078e0000 */
[----:B------:R-:W-:-:S07]  /*e650*/  IMAD.MOV.U32 R5, RZ, RZ, R14 ;  /* 0x000000ffff057224 */ /* 0x000fce00078e000e */
[----:B------:R-:W-:Y:S05]  /*e660*/  WARPSYNC.COLLECTIVE R15, `(.L_x_321) ;  /* 0x000000000f087348 */ /* 0x000fea0003c00000 */
[----:B------:R0:W1:Y:S02]  /*e670*/  SHFL.IDX P6, R14, R13, R12, R11 ;  /* 0x0000000c0d0e7389 */ /* 0x00006400000c000b */
[----:B01----:R-:W-:Y:S01]  /*e680*/  ENDCOLLECTIVE ;  /* 0x000000000000791b */ /* 0x003fe20003800000 */
.L_x_321:
        /* <DEDUP_REMOVED lines=8> */
.L_x_322:
[----:B------:R-:W-:-:S05]  /*e710*/  @!P2 IMAD.MOV.U32 R3, RZ, RZ, R5 ;  /* 0x000000ffff03a224 */ /* 0x000fca00078e0005 */
[----:B------:R-:W-:Y:S01]  /*e720*/  @!PT LDS RZ, [RZ] ;  /* 0x00000000fffff984 */ /* 0x000fe20000000800 */
[----:B------:R-:W-:Y:S01]  /*e730*/  @!PT LDS RZ, [RZ] ;  /* 0x00000000fffff984 */ /* 0x000fe20000000800 */
[----:B------:R-:W-:Y:S01]  /*e740*/  @!PT LDS RZ, [RZ] ;  /* 0x00000000fffff984 */ /* 0x000fe20000000800 */
[----:B------:R0:W-:Y:S04]  /*e750*/  @!P2 LDGSTS.E.BYPASS.LTC128B.128 [R20+0x24400], desc[UR48][R2.64], !P5 ;  /* 0x244000000214afae */ /* 0x0001e8000e901d70 */
[----:B------:R0:W-:Y:S01]  /*e760*/  @!P2 LDGSTS.E.BYPASS.LTC128B.128 [R20+0x28400], desc[UR48][R2.64+0x80], !P4 ;  /* 0x284000800214afae */ /* 0x0001e2000e101d70 */
[----:B------:R-:W-:-:S03]  /*e770*/  IMAD.MOV.U32 R13, RZ, RZ, R0 ;  /* 0x000000ffff0d7224 */ /* 0x000fc600078e0000 */
[----:B------:R0:W-:Y:S04]  /*e780*/  @!P2 LDGSTS.E.BYPASS.LTC128B.128 [R20+0x2c400], desc[UR48][R2.64+0x100], !P3 ;  /* 0x2c4001000214afae */ /* 0x0001e8000d901d70 */
[----:B------:R0:W-:Y:S01]  /*e790*/  @!P2 LDGSTS.E.BYPASS.LTC128B.128 [R20+0x30400], desc[UR48][R2.64+0x180], !P1 ;  /* 0x304001800214afae */ /* 0x0001e2000c901d70 */
[----:B------:R-:W-:Y:S01]  /*e7a0*/  LOP3.LUT P2, RZ, R16, 0x20, RZ, 0xc0, !PT ;  /* 0x0000002010ff7812 */ /* 0x000fe2000784c0ff */
[----:B------:R-:W-:-:S12]  /*e7b0*/  IMAD.MOV.U32 R5, RZ, RZ, R14 ;  /* 0x000000ffff057224 */ /* 0x000fd800078e000e */
[----:B0-----:R-:W-:Y:S05]  /*e7c0*/  WARPSYNC.COLLECTIVE R15, `(.L_x_323) ;  /* 0x000000000f087348 */ /* 0x001fea0003c00000 */
[----:B------:R1:W2:Y:S02]  /*e7d0*/  SHFL.IDX P6, R14, R13, R12, R11 ;  /* 0x0000000c0d0e7389 */ /* 0x0002a400000c000b */
[----:B012---:R-:W-:Y:S01]  /*e7e0*/  ENDCOLLECTIVE ;  /* 0x000000000000791b */ /* 0x007fe20003800000 */
.L_x_323:
        /* <DEDUP_REMOVED lines=17> */
.L_x_324:
[----:B------:R-:W-:Y:S02]  /*e900*/  IMAD.MOV.U32 R13, RZ, RZ, R0 ;  /* 0x000000ffff0d7224 */ /* 0x000fe400078e0000 */
[----:B------:R-:W-:-:S07]  /*e910*/  IMAD.MOV.U32 R5, RZ, RZ, R14 ;  /* 0x000000ffff057224 */ /* 0x000fce00078e000e */
[----:B------:R-:W-:Y:S05]  /*e920*/  WARPSYNC.COLLECTIVE R15, `(.L_x_325) ;  /* 0x000000000f087348 */ /* 0x000fea0003c00000 */
[----:B------:R0:W1:Y:S02]  /*e930*/  SHFL.IDX P6, R14, R13, R12, R11 ;  /* 0x0000000c0d0e7389 */ /* 0x00006400000c000b */
[----:B01----:R-:W-:Y:S01]  /*e940*/  ENDCOLLECTIVE ;  /* 0x000000000000791b */ /* 0x003fe20003800000 */
.L_x_325:
[----:B------:R-:W-:Y:S02]  /*e950*/  IMAD.MOV.U32 R13, RZ, RZ, R4 ;  /* 0x000000ffff0d7224 */ /* 0x000fe400078e0004 */
[----:B------:R-:W-:Y:S01]  /*e960*/  IMAD.MOV.U32 R12, RZ, RZ, 0x7 ;  /* 0x00000007ff0c7424 */ /* 0x000fe200078e00ff */
[----:B------:R-:W-:-:S04]  /*e970*/  @!P2 LEA R14, P0, R21, R14, 0x1 ;  /* 0x0000000e150ea211 */ /* 0x000fc800078008ff */
[----:B------:R-:W-:Y:S01]  /*e980*/  @!P2 MOV R2, R14 ;  /* 0x0000000e0002a202 */ /* 0x000fe20000000f00 */
[----:B------:R-:W-:-:S08]  /*e990*/  @!P2 IMAD.X R5, RZ, RZ, R5, P0 ;  /* 0x000000ffff05a224 */ /* 0x000fd000000e0605 */
[----:B------:R-:W-:Y:S05]  /*e9a0*/  WARPSYNC.COLLECTIVE R15, `(.L_x_326) ;  /* 0x000000000f087348 */ /* 0x000fea0003c00000 */
[----:B------:R0:W1:Y:S02]  /*e9b0*/  SHFL.IDX P6, R14, R13, R12, R11 ;  /* 0x0000000c0d0e7389 */ /* 0x00006400000c000b */
[----:B01----:R-:W-:Y:S01]  /*e9c0*/  ENDCOLLECTIVE ;  /* 0x000000000000791b */ /* 0x003fe20003800000 */
.L_x_326:
        /* <DEDUP_REMOVED lines=9> */
[----:B------:R-:W-:-:S07]  /*ea60*/  IMAD.MOV.U32 R5, RZ, RZ, R14 ;  /* 0x000000ffff057224 */ /* 0x000fce00078e000e */
[----:B0-----:R-:W-:Y:S05]  /*ea70*/  WARPSYNC.COLLECTIVE R15, `(.L_x_327) ;  /* 0x000000000f087348 */ /* 0x001fea0003c00000 */
[----:B------:R1:W2:Y:S02]  /*ea80*/  SHFL.IDX P6, R14, R13, R12, R11 ;  /* 0x0000000c0d0e7389 */ /* 0x0002a400000c000b */
[----:B012---:R-:W-:Y:S01]  /*ea90*/  ENDCOLLECTIVE ;  /* 0x000000000000791b */ /* 0x007fe20003800000 */
.L_x_327:
[----:B------:R-:W-:Y:S05]  /*eaa0*/  BRA `(.L_x_328) ;  /* 0xffffffc0007c7947 */ /* 0x000fea000383ffff */
.L_x_239:
[----:B0-----:R-:W-:-:S04]  /*eab0*/  IMAD.U32 R3, RZ, RZ, UR37 ;  /* 0x00000025ff037e24 */ /* 0x001fc8000f8e00ff */
[----:B------:R0:W1:Y:S03]  /*eac0*/  SYNCS.PHASECHK.TRANS64.TRYWAIT P0, [R3+URZ+0x32420], R0 ;  /* 0x03242000030075a7 */ /* 0x000066000800017f */
[----:B-1----:R-:W-:Y:S05]  /*ead0*/  @!P0 NANOSLEEP.SYNCS 0x989680 ;  /* 0x009896800000895d */ /* 0x002fea0003900000 */
[----:B------:R-:W1:Y:S02]  /*eae0*/  @!P0 SYNCS.PHASECHK.TRANS64 P0, [R3+URZ+0x32420], R0 ;  /* 0x03242000030085a7 */ /* 0x000e64000800007f */
[----:B-1----:R-:W-:Y:S05]  /*eaf0*/  @!P0 BRA `(.L_x_239) ;  /* 0xfffffffc00ec8947 */ /* 0x002fea000383ffff */
[----:B------:R-:W-:Y:S05]  /*eb00*/  BRA `(.L_x_329) ;  /* 0xffffffc000b87947 */ /* 0x000fea000383ffff */
.L_x_242:
[----:B0-----:R0:W1:Y:S02]  /*eb10*/  SYNCS.PHASECHK.TRANS64.TRYWAIT P0, [R17+URZ+0x32460], R0 ;  /* 0x03246000110075a7 */ /* 0x001064000800017f */
[----:B-1----:R-:W-:Y:S05]  /*eb20*/  @!P0 NANOSLEEP.SYNCS 0x989680 ;  /* 0x009896800000895d */ /* 0x002fea0003900000 */
[----:B------:R-:W1:Y:S02]  /*eb30*/  @!P0 SYNCS.PHASECHK.TRANS64 P0, [R17+URZ+0x32460], R0 ;  /* 0x03246000110085a7 */ /* 0x000e64000800007f */
[----:B-1----:R-:W-:Y:S05]  /*eb40*/  @!P0 BRA `(.L_x_242) ;  /* 0xfffffffc00f08947 */ /* 0x002fea000383ffff */
[----:B------:R-:W-:Y:S05]  /*eb50*/  BRA `(.L_x_330) ;  /* 0xffffffc000c87947 */ /* 0x000fea000383ffff */
.L_x_243:
        /* <DEDUP_REMOVED lines=8> */
.L_x_332:
[----:B------:R-:W-:Y:S05]  /*ebe0*/  BSYNC B0 ;  /* 0x0000000000007941 */ /* 0x000fea0003800000 */
.L_x_331:
[----:B------:R-:W0:Y:S01]  /*ebf0*/  S2R R4, SR_TID.X ;  /* 0x0000000000047919 */ /* 0x000e220000002100 */
[----:B------:R-:W-:Y:S01]  /*ec00*/  IMAD.MOV.U32 R13, RZ, RZ, R8 ;  /* 0x000000ffff0d7224 */ /* 0x000fe200078e0008 */
[----:B------:R-:W-:Y:S01]  /*ec10*/  MOV R11, 0x181f ;  /* 0x0000181f000b7802 */ /* 0x000fe20000000f00 */
[----:B------:R-:W-:Y:S01]  /*ec20*/  IMAD.MOV.U32 R12, RZ, RZ, RZ ;  /* 0x000000ffff0c7224 */ /* 0x000fe200078e00ff */
[C---:B------:R-:W-:Y:S01]  /*ec30*/  LOP3.LUT P3, RZ, R29.reuse, 0x8000, RZ, 0xc0, !PT ;  /* 0x000080001dff7812 */ /* 0x040fe2000786c0ff */
[----:B------:R-:W-:Y:S01]  /*ec40*/  IMAD.MOV.U32 R15, RZ, RZ, -0x1 ;  /* 0xffffffffff0f7424 */ /* 0x000fe200078e00ff */
[C---:B------:R-:W-:Y:S01]  /*ec50*/  LOP3.LUT P2, RZ, R29.reuse, 0x1000, RZ, 0xc0, !PT ;  /* 0x000010001dff7812 */ /* 0x040fe2000784c0ff */
[----:B------:R-:W-:Y:S01]  /*ec60*/  IMAD.MOV.U32 R3, RZ, RZ, R14 ;  /* 0x000000ffff037224 */ /* 0x000fe200078e000e */
[----:B------:R-:W-:-:S13]  /*ec70*/  LOP3.LUT P1, RZ, R29, 0x80, RZ, 0xc0, !PT ;  /* 0x000000801dff7812 */ /* 0x000fda000782c0ff */
[----:B0-----:R-:W-:Y:S05]  /*ec80*/  WARPSYNC.COLLECTIVE R15, `(.L_x_333) ;  /* 0x000000000f087348 */ /* 0x001fea0003c00000 */
[----:B------:R1:W2:Y:S02]  /*ec90*/  SHFL.IDX P6, R14, R13, R12, R11 ;  /* 0x0000000c0d0e7389 */ /* 0x0002a400000c000b */
[----:B012---:R-:W-:Y:S01]  /*eca0*/  ENDCOLLECTIVE ;  /* 0x000000000000791b */ /* 0x007fe20003800000 */
.L_x_333:
[----:B------:R-:W-:Y:S02]  /*ecb0*/  LOP3.LUT P4, RZ, R29, 0x4, RZ, 0xc0, !PT ;  /* 0x000000041dff7812 */ /* 0x000fe4000788c0ff */
[----:B------:R-:W-:Y:S02]  /*ecc0*/  LEA R6, R6, UR37, 0x1 ;  /* 0x0000002506067c11 */ /* 0x000fe4000f8e08ff */
[----:B------:R-:W-:Y:S01]  /*ecd0*/  LOP3.LUT P5, RZ, R16, 0x80000000, RZ, 0xc0, !PT ;  /* 0x8000000010ff7812 */ /* 0x000fe200078ac0ff */
[----:B------:R-:W-:Y:S02]  /*ece0*/  IMAD.MOV.U32 R13, RZ, RZ, R7 ;  /* 0x000000ffff0d7224 */ /* 0x000fe400078e0007 */
[----:B------:R-:W-:Y:S02]  /*ecf0*/  IMAD.MOV.U32 R12, RZ, RZ, 0x1 ;  /* 0x00000001ff0c7424 */ /* 0x000fe400078e00ff */
[----:B------:R-:W-:Y:S02]  /*ed00*/  IMAD.SHL.U32 R4, R4, 0x8, RZ ;  /* 0x0000000804047824 */ /* 0x000fe400078e00ff */
[----:B------:R-:W-:-:S07]  /*ed10*/  IMAD.MOV.U32 R2, RZ, RZ, R14 ;  /* 0x000000ffff027224 */ /* 0x000fce00078e000e */
[----:B------:R-:W-:Y:S05]  /*ed20*/  WARPSYNC.COLLECTIVE R15, `(.L_x_334) ;  /* 0x000000000f087348 */ /* 0x000fea0003c00000 */
[----:B------:R0:W1:Y:S02]  /*ed30*/  SHFL.IDX P6, R14, R13, R12, R11 ;  /* 0x0000000c0d0e7389 */ /* 0x00006400000c000b */
[----:B01----:R-:W-:Y:S01]  /*ed40*/  ENDCOLLECTIVE ;  /* 0x000000000000791b */ /* 0x003fe20003800000 */
.L_x_334:
[----:B------:R-:W-:-:S05]  /*ed50*/  LOP3.LUT R4, R4, 0x38, RZ, 0xc0, !PT ;  /* 0x0000003804047812 */ /* 0x000fca00078ec0ff */
[----:B------:R-:W-:-:S05]  /*ed60*/  IMAD.SHL.U32 R0, R4, 0x2, RZ ;  /* 0x0000000204007824 */ /* 0x000fca00078e00ff */
[----:B------:R-:W-:Y:S01]  /*ed70*/  IADD3 R2, P0, R2, R0, RZ ;  /* 0x0000000002027210 */ /* 0x000fe20007f1e0ff */
[----:B------:R-:W-:-:S04]  /*ed80*/  IMAD.MOV.U32 R13, RZ, RZ, R8 ;  /* 0x000000ffff0d7224 */ /* 0x000fc800078e0008 */
[----:B------:R-:W-:-:S05]  /*ed90*/  IMAD.X R3, RZ, RZ, R3, P0 ;  /* 0x000000ffff037224 */ /* 0x000fca00000e0603 */
        /* <DEDUP_REMOVED lines=15> */
.L_x_335:
[----:B------:R-:W-:Y:S02]  /*ee90*/  IMAD.MOV.U32 R13, RZ, RZ, R7 ;  /* 0x000000ffff0d7224 */ /* 0x000fe400078e0007 */
[----:B------:R-:W-:Y:S02]  /*eea0*/  IMAD.MOV.U32 R12, RZ, RZ, 0x2 ;  /* 0x00000002ff0c7424 */ /* 0x000fe400078e00ff */
[----:B------:R-:W-:-:S07]  /*eeb0*/  IMAD.MOV.U32 R2, RZ, RZ, R14 ;  /* 0x000000ffff027224 */ /* 0x000fce00078e000e */
[----:B------:R-:W-:Y:S05]  /*eec0*/  WARPSYNC.COLLECTIVE R15, `(.L_x_336) ;  /* 0x000000000f087348 */ /* 0x000fea0003c00000 */
[----:B------:R0:W1:Y:S02]  /*eed0*/  SHFL.IDX P6, R14, R13, R12, R11 ;  /* 0x0000000c0d0e7389 */ /* 0x00006400000c000b */
[----:B01----:R-:W-:Y:S01]  /*eee0*/  ENDCOLLECTIVE ;  /* 0x000000000000791b */ /* 0x003fe20003800000 */
.L_x_336:
        /* <DEDUP_REMOVED lines=13> */
[----:B------:R-:W-:Y:S02]  /*efc0*/  LOP3.LUT P4, RZ, R29, 0x1, RZ, 0xc0, !PT ;  /* 0x000000011dff7812 */ /* 0x000fe4000788c0ff */
[----:B0-----:R-:W-:-:S11]  /*efd0*/  MOV R3, R14 ;  /* 0x0000000e00037202 */ /* 0x001fd60000000f00 */
[----:B------:R-:W-:Y:S05]  /*efe0*/  WARPSYNC.COLLECTIVE R15, `(.L_x_337) ;  /* 0x000000000f087348 */ /* 0x000fea0003c00000 */
[----:B------:R0:W1:Y:S02]  /*eff0*/  SHFL.IDX P6, R14, R13, R12, R11 ;  /* 0x0000000c0d0e7389 */ /* 0x00006400000c000b */
[----:B01----:R-:W-:Y:S01]  /*f000*/  ENDCOLLECTIVE ;  /* 0x000000000000791b */ /* 0x003fe20003800000 */
.L_x_337:
[----:B------:R-:W-:Y:S02]  /*f010*/  IMAD.MOV.U32 R13, RZ, RZ, R7 ;  /* 0x000000ffff0d7224 */ /* 0x000fe400078e0007 */
[----:B------:R-:W-:Y:S02]  /*f020*/  IMAD.MOV.U32 R12, RZ, RZ, 0x3 ;  /* 0x00000003ff0c7424 */ /* 0x000fe400078e00ff */
[----:B------:R-:W-:-:S07]  /*f030*/  IMAD.MOV.U32 R2, RZ, RZ, R14 ;  /* 0x000000ffff027224 */ /* 0x000fce00078e000e */
[----:B------:R-:W-:Y:S05]  /*f040*/  WARPSYNC.COLLECTIVE R15, `(.L_x_338) ;  /* 0x000000000f087348 */ /* 0x000fea0003c00000 */
[----:B------:R0:W1:Y:S02]  /*f050*/  SHFL.IDX P6, R14, R13, R12, R11 ;  /* 0x0000000c0d0e7389 */ /* 0x00006400000c000b */
[----:B01----:R-:W-:Y:S01]  /*f060*/  ENDCOLLECTIVE ;  /* 0x000000000000791b */ /* 0x003fe20003800000 */
.L_x_338:
        /* <DEDUP_REMOVED lines=18> */
.L_x_339:
[----:B------:R-:W-:Y:S02]  /*f190*/  IMAD.MOV.U32 R13, RZ, RZ, R7 ;  /* 0x000000ffff0d7224 */ /* 0x000fe400078e0007 */
[----:B------:R-:W-:Y:S02]  /*f1a0*/  IMAD.MOV.U32 R12, RZ, RZ, 0x4 ;  /* 0x00000004ff0c7424 */ /* 0x000fe400078e00ff */
[----:B------:R-:W-:-:S07]  /*f1b0*/  IMAD.MOV.U32 R2, RZ, RZ, R14 ;  /* 0x000000ffff027224 */ /* 0x000fce00078e000e */
[----:B------:R-:W-:Y:S05]  /*f1c0*/  WARPSYNC.COLLECTIVE R15, `(.L_x_340) ;  /* 0x000000000f087348 */ /* 0x000fea0003c00000 */
[----:B------:R0:W1:Y:S02]  /*f1d0*/  SHFL.IDX P6, R14, R13, R12, R11 ;  /* 0x0000000c0d0e7389 */ /* 0x00006400000c000b */
[----:B01----:R-:W-:Y:S01]  /*f1e0*/  ENDCOLLECTIVE ;  /* 0x000000000000791b */ /* 0x003fe20003800000 */
.L_x_340:
        /* <DEDUP_REMOVED lines=17> */
.L_x_341:
[----:B------:R-:W-:Y:S02]  /*f300*/  IMAD.MOV.U32 R13, RZ, RZ, R7 ;  /* 0x000000ffff0d7224 */ /* 0x000fe400078e0007 */
[----:B------:R-:W-:Y:S01]  /*f310*/  IMAD.MOV.U32 R12, RZ, RZ, 0x5 ;  /* 0x00000005ff0c7424 */ /* 0x000fe200078e00ff */
[----:B------:R-:W-:-:S07]  /*f320*/  MOV R2, R14 ;  /* 0x0000000e00027202 */ /* 0x000fce0000000f00 */
[----:B------:R-:W-:Y:S05]  /*f330*/  WARPSYNC.COLLECTIVE R15, `(.L_x_342) ;  /* 0x000000000f087348 */ /* 0x000fea0003c00000 */
[----:B------:R0:W1:Y:S02]  /*f340*/  SHFL.IDX P6, R14, R13, R12, R11 ;  /* 0x0000000c0d0e7389 */ /* 0x00006400000c000b */
[----:B01----:R-:W-:Y:S01]  /*f350*/  ENDCOLLECTIVE ;  /* 0x000000000000791b */ /* 0x003fe20003800000 */
.L_x_342:
        /* <DEDUP_REMOVED lines=14> */
.L_x_343:
[----:B------:R-:W-:Y:S05]  /*f440*/  BRA `(.L_x_344) ;  /* 0xffffffc000887947 */ /* 0x000fea000383ffff */
.L_x_249:
[----:B0-----:R0:W1:Y:S02]  /*f450*/  SYNCS.PHASECHK.TRANS64.TRYWAIT P0, [R17+URZ+0x32440], R26 ;  /* 0x0324401a110075a7 */ /* 0x001064000800017f */
[----:B-1----:R-:W-:Y:S05]  /*f460*/  @!P0 NANOSLEEP.SYNCS 0x989680 ;  /* 0x009896800000895d */ /* 0x002fea0003900000 */
[----:B------:R-:W1:Y:S02]  /*f470*/  @!P0 SYNCS.PHASECHK.TRANS64 P0, [R17+URZ+0x32440], R26 ;  /* 0x0324401a110085a7 */ /* 0x000e64000800007f */
[----:B-1----:R-:W-:Y:S05]  /*f480*/  @!P0 BRA `(.L_x_249) ;  /* 0xfffffffc00f08947 */ /* 0x002fea000383ffff */
[----:B------:R-:W-:Y:S05]  /*f490*/  BRA `(.L_x_345) ;  /* 0xffffffc400947947 */ /* 0x000fea000383ffff */
.L_x_250:
        /* <DEDUP_REMOVED lines=8> */
.L_x_347:
[----:B------:R-:W-:Y:S05]  /*f520*/  BSYNC B1 ;  /* 0x0000000000017941 */ /* 0x000fea0003800000 */
.L_x_346:
[----:B------:R-:W-:Y:S01]  /*f530*/  IMAD.MOV.U32 R13, RZ, RZ, R21 ;  /* 0x000000ffff0d7224 */ /* 0x000fe200078e0015 */
[----:B------:R-:W-:Y:S01]  /*f540*/  MOV R15, 0xffffffff ;  /* 0xffffffff000f7802 */ /* 0x000fe20000000f00 */
[----:B------:R-:W-:Y:S01]  /*f550*/  IMAD.MOV.U32 R12, RZ, RZ, RZ ;  /* 0x000000ffff0c7224 */ /* 0x000fe200078e00ff */
[----:B------:R-:W-:Y:S01]  /*f560*/  LEA R22, R22, UR37, 0x1 ;  /* 0x0000002516167c11 */ /* 0x000fe2000f8e08ff */
[----:B------:R-:W-:Y:S02]  /*f570*/  IMAD.MOV.U32 R11, RZ, RZ, 0x181f ;  /* 0x0000181fff0b7424 */ /* 0x000fe400078e00ff */
[----:B------:R-:W-:-:S07]  /*f580*/  IMAD.MOV.U32 R3, RZ, RZ, R14 ;  /* 0x000000ffff037224 */ /* 0x000fce00078e000e */
[----:B------:R-:W-:Y:S05]  /*f590*/  WARPSYNC.COLLECTIVE R15, `(.L_x_348) ;  /* 0x000000000f087348 */ /* 0x000fea0003c00000 */
[----:B------:R0:W1:Y:S02]  /*f5a0*/  SHFL.IDX P6, R14, R13, R12, R11 ;  /* 0x0000000c0d0e7389 */ /* 0x00006400000c000b */
[----:B01----:R-:W-:Y:S01]  /*f5b0*/  ENDCOLLECTIVE ;  /* 0x000000000000791b */ /* 0x003fe20003800000 */
.L_x_348:
[----:B------:R-:W-:Y:S02]  /*f5c0*/  IMAD.MOV.U32 R13, RZ, RZ, R24 ;  /* 0x000000ffff0d7224 */ /* 0x000fe400078e0018 */
[----:B------:R-:W-:Y:S01]  /*f5d0*/  IMAD.MOV.U32 R12, RZ, RZ, 0x1 ;  /* 0x00000001ff0c7424 */ /* 0x000fe200078e00ff */
[----:B------:R-:W-:-:S13]  /*f5e0*/  IADD3 R2, P0, R14, R0, RZ ;  /* 0x000000000e027210 */ /* 0x000fda0007f1e0ff */
[----:B------:R-:W-:Y:S05]  /*f5f0*/  WARPSYNC.COLLECTIVE R15, `(.L_x_349) ;  /* 0x000000000f087348 */ /* 0x000fea0003c00000 */
[----:B------:R0:W1:Y:S02]  /*f600*/  SHFL.IDX P6, R14, R13, R12, R11 ;  /* 0x0000000c0d0e7389 */ /* 0x00006400000c000b */
[----:B01----:R-:W-:Y:S01]  /*f610*/  ENDCOLLECTIVE ;  /* 0x000000000000791b */ /* 0x003fe20003800000 */
.L_x_349:
        /* <DEDUP_REMOVED lines=10> */
.L_x_350:
[----:B------:R-:W-:Y:S02]  /*f6c0*/  IMAD.MOV.U32 R13, RZ, RZ, R24 ;  /* 0x000000ffff0d7224 */ /* 0x000fe400078e0018 */
[----:B------:R-:W-:Y:S01]  /*f6d0*/  IMAD.MOV.U32 R12, RZ, RZ, 0x2 ;  /* 0x00000002ff0c7424 */ /* 0x000fe200078e00ff */
[----:B------:R-:W-:-:S13]  /*f6e0*/  IADD3 R2, P0, R14, R0, RZ ;  /* 0x000000000e027210 */ /* 0x000fda0007f1e0ff */
[----:B------:R-:W-:Y:S05]  /*f6f0*/  WARPSYNC.COLLECTIVE R15, `(.L_x_351) ;  /* 0x000000000f087348 */ /* 0x000fea0003c00000 */
[----:B------:R0:W1:Y:S02]  /*f700*/  SHFL.IDX P6, R14, R13, R12, R11 ;  /* 0x0000000c0d0e7389 */ /* 0x00006400000c000b */
[----:B01----:R-:W-:Y:S01]  /*f710*/  ENDCOLLECTIVE ;  /* 0x000000000000791b */ /* 0x003fe20003800000 */
.L_x_351:
        /* <DEDUP_REMOVED lines=10> */
.L_x_352:
[----:B------:R-:W-:Y:S01]  /*f7c0*/  IMAD.MOV.U32 R13, RZ, RZ, R24 ;  /* 0x000000ffff0d7224 */ /* 0x000fe200078e0018 */
[----:B------:R-:W-:Y:S01]  /*f7d0*/  MOV R12, 0x3 ;  /* 0x00000003000c7802 */ /* 0x000fe20000000f00 */
[----:B------:R-:W-:-:S07]  /*f7e0*/  IMAD.MOV.U32 R10, RZ, RZ, R14 ;  /* 0x000000ffff0a7224 */ /* 0x000fce00078e000e */
[----:B------:R-:W-:Y:S05]  /*f7f0*/  WARPSYNC.COLLECTIVE R15, `(.L_x_353) ;  /* 0x000000000f087348 */ /* 0x000fea0003c00000 */
[----:B------:R0:W1:Y:S02]  /*f800*/  SHFL.IDX P6, R14, R13, R12, R11 ;  /* 0x0000000c0d0e7389 */ /* 0x00006400000c000b */
[----:B01----:R-:W-:Y:S01]  /*f810*/  ENDCOLLECTIVE ;  /* 0x000000000000791b */ /* 0x003fe20003800000 */
.L_x_353:
        /* <DEDUP_REMOVED lines=11> */
.L_x_354:
[----:B------:R-:W-:Y:S02]  /*f8d0*/  IMAD.MOV.U32 R13, RZ, RZ, R24 ;  /* 0x000000ffff0d7224 */ /* 0x000fe400078e0018 */
[----:B------:R-:W-:Y:S02]  /*f8e0*/  IMAD.MOV.U32 R12, RZ, RZ, 0x4 ;  /* 0x00000004ff0c7424 */ /* 0x000fe400078e00ff */
[----:B------:R-:W-:-:S07]  /*f8f0*/  IMAD.MOV.U32 R2, RZ, RZ, R14 ;  /* 0x000000ffff027224 */ /* 0x000fce00078e000e */
[----:B------:R-:W-:Y:S05]  /*f900*/  WARPSYNC.COLLECTIVE R15, `(.L_x_355) ;  /* 0x000000000f087348 */ /* 0x000fea0003c00000 */
[----:B------:R0:W1:Y:S02]  /*f910*/  SHFL.IDX P6, R14, R13, R12, R11 ;  /* 0x0000000c0d0e7389 */ /* 0x00006400000c000b */
[----:B01----:R-:W-:Y:S01]  /*f920*/  ENDCOLLECTIVE ;  /* 0x000000000000791b */ /* 0x003fe20003800000 */
.L_x_355:
        /* <DEDUP_REMOVED lines=11> */
.L_x_356:
[----:B------:R-:W-:Y:S02]  /*f9e0*/  IMAD.MOV.U32 R13, RZ, RZ, R24 ;  /* 0x000000ffff0d7224 */ /* 0x000fe400078e0018 */
[----:B------:R-:W-:Y:S02]  /*f9f0*/  IMAD.MOV.U32 R12, RZ, RZ, 0x5 ;  /* 0x00000005ff0c7424 */ /* 0x000fe400078e00ff */
[----:B------:R-:W-:-:S07]  /*fa00*/  IMAD.MOV.U32 R2, RZ, RZ, R14 ;  /* 0x000000ffff027224 */ /* 0x000fce00078e000e */
[----:B------:R-:W-:Y:S05]  /*fa10*/  WARPSYNC.COLLECTIVE R15, `(.L_x_357) ;  /* 0x000000000f087348 */ /* 0x000fea0003c00000 */
[----:B------:R0:W1:Y:S02]  /*fa20*/  SHFL.IDX P6, R14, R13, R12, R11 ;  /* 0x0000000c0d0e7389 */ /* 0x00006400000c000b */
[----:B01----:R-:W-:Y:S01]  /*fa30*/  ENDCOLLECTIVE ;  /* 0x000000000000791b */ /* 0x003fe20003800000 */
.L_x_357:
[----:B------:R-:W-:-:S05]  /*fa40*/  IADD3 R2, P0, R2, R0, RZ ;  /* 0x0000000002027210 */ /* 0x000fca0007f1e0ff */
[----:B------:R-:W-:-:S05]  /*fa50*/  IMAD.X R3, RZ, RZ, R3, P0 ;  /* 0x000000ffff037224 */ /* 0x000fca00000e0603 */
[----:B------:R-:W-:Y:S01]  /*fa60*/  @!PT LDS RZ, [RZ] ;  /* 0x00000000fffff984 */ /* 0x000fe20000000800 */
[----:B------:R-:W-:Y:S01]  /*fa70*/  @!PT LDS RZ, [RZ] ;  /* 0x00000000fffff984 */ /* 0x000fe20000000800 */
[----:B------:R-:W-:Y:S01]  /*fa80*/  @!PT LDS RZ, [RZ] ;  /* 0x00000000fffff984 */ /* 0x000fe20000000800 */
[----:B------:R0:W-:Y:S01]  /*fa90*/  LDGSTS.E.BYPASS.LTC128B.128 [R22+0x1e400], desc[UR48][R2.64], !P1 ;  /* 0x1e40000002167fae */ /* 0x0001e2000c901d70 */
[----:B------:R-:W-:Y:S01]  /*faa0*/  MOV R13, R21 ;  /* 0x00000015000d7202 */ /* 0x000fe20000000f00 */
[----:B------:R-:W-:-:S07]  /*fab0*/  IMAD.MOV.U32 R24, RZ, RZ, R14 ;  /* 0x000000ffff187224 */ /* 0x000fce00078e000e */
[----:B0-----:R-:W-:Y:S05]  /*fac0*/  WARPSYNC.COLLECTIVE R15, `(.L_x_358) ;  /* 0x000000000f087348 */ /* 0x001fea0003c00000 */
[----:B------:R1:W2:Y:S02]  /*fad0*/  SHFL.IDX P6, R14, R13, R12, R11 ;  /* 0x0000000c0d0e7389 */ /* 0x0002a400000c000b */
[----:B012---:R-:W-:Y:S01]  /*fae0*/  ENDCOLLECTIVE ;  /* 0x000000000000791b */ /* 0x007fe20003800000 */
.L_x_358:
[----:B------:R-:W-:Y:S05]  /*faf0*/  BRA `(.L_x_359) ;  /* 0xffffffc000cc7947 */ /* 0x000fea000383ffff */
.L_x_255:
[----:B--2---:R2:W3:Y:S02]  /*fb00*/  SYNCS.PHASECHK.TRANS64.TRYWAIT P0, [R17+URZ+0x32460], R26 ;  /* 0x0324601a110075a7 */ /* 0x0044e4000800017f */
[----:B---3--:R-:W-:Y:S05]  /*fb10*/  @!P0 NANOSLEEP.SYNCS 0x989680 ;  /* 0x009896800000895d */ /* 0x008fea0003900000 */
[----:B------:R-:W3:Y:S02]  /*fb20*/  @!P0 SYNCS.PHASECHK.TRANS64 P0, [R17+URZ+0x32460], R26 ;  /* 0x0324601a110085a7 */ /* 0x000ee4000800007f */
[----:B---3--:R-:W-:Y:S05]  /*fb30*/  @!P0 BRA `(.L_x_255) ;  /* 0xfffffffc00f08947 */ /* 0x008fea000383ffff */
[----:B------:R-:W-:Y:S05]  /*fb40*/  BRA `(.L_x_360) ;  /* 0xffffffc4001c7947 */ /* 0x000fea000383ffff */
.L_x_256:
        /* <DEDUP_REMOVED lines=8> */
.L_x_362:
[----:B------:R-:W-:Y:S05]  /*fbd0*/  BSYNC B1 ;  /* 0x0000000000017941 */ /* 0x000fea0003800000 */
.L_x_361:
[----:B------:R-:W-:Y:S01]  /*fbe0*/  IMAD.MOV.U32 R13, RZ, RZ, R21 ;  /* 0x000000ffff0d7224 */ /* 0x000fe200078e0015 */
[----:B------:R-:W-:Y:S01]  /*fbf0*/  LEA R22, R22, UR37, 0x1 ;  /* 0x0000002516167c11 */ /* 0x000fe2000f8e08ff */
[----:B------:R-:W-:Y:S02]  /*fc00*/  IMAD.MOV.U32 R12, RZ, RZ, RZ ;  /* 0x000000ffff0c7224 */ /* 0x000fe400078e00ff */
[----:B------:R-:W-:Y:S02]  /*fc10*/  IMAD.MOV.U32 R11, RZ, RZ, 0x181f ;  /* 0x0000181fff0b7424 */ /* 0x000fe400078e00ff */
[----:B------:R-:W-:Y:S02]  /*fc20*/  IMAD.MOV.U32 R15, RZ, RZ, -0x1 ;  /* 0xffffffffff0f7424 */ /* 0x000fe400078e00ff */
[----:B------:R-:W-:-:S07]  /*fc30*/  IMAD.MOV.U32 R3, RZ, RZ, R14 ;  /* 0x000000ffff037224 */ /* 0x000fce00078e000e */
[----:B------:R-:W-:Y:S05]  /*fc40*/  WARPSYNC.COLLECTIVE R15, `(.L_x_363) ;  /* 0x000000000f087348 */ /* 0x000fea0003c00000 */
[----:B------:R0:W1:Y:S02]  /*fc50*/  SHFL.IDX P6, R14, R13, R12, R11 ;  /* 0x0000000c0d0e7389 */ /* 0x00006400000c000b */
[----:B01----:R-:W-:Y:S01]  /*fc60*/  ENDCOLLECTIVE ;  /* 0x000000000000791b */ /* 0x003fe20003800000 */
.L_x_363:
[----:B------:R-:W-:Y:S02]  /*fc70*/  IMAD.MOV.U32 R13, RZ, RZ, R23 ;  /* 0x000000ffff0d7224 */ /* 0x000fe400078e0017 */
[----:B------:R-:W-:Y:S01]  /*fc80*/  IMAD.MOV.U32 R12, RZ, RZ, 0x1 ;  /* 0x00000001ff0c7424 */ /* 0x000fe200078e00ff */
[----:B------:R-:W-:-:S13]  /*fc90*/  IADD3 R2, P0, R14, R0, RZ ;  /* 0x000000000e027210 */ /* 0x000fda0007f1e0ff */
[----:B------:R-:W-:Y:S05]  /*fca0*/  WARPSYNC.COLLECTIVE R15, `(.L_x_364) ;  /* 0x000000000f087348 */ /* 0x000fea0003c00000 */
[----:B------:R0:W1:Y:S02]  /*fcb0*/  SHFL.IDX P6, R14, R13, R12, R11 ;  /* 0x0000000c0d0e7389 */ /* 0x00006400000c000b */
[----:B01----:R-:W-:Y:S01]  /*fcc0*/  ENDCOLLECTIVE ;  /* 0x000000000000791b */ /* 0x003fe20003800000 */
.L_x_364:
        /* <DEDUP_REMOVED lines=13> */
.L_x_365:
[----:B------:R-:W-:Y:S02]  /*fda0*/  IMAD.MOV.U32 R13, RZ, RZ, R23 ;  /* 0x000000ffff0d7224 */ /* 0x000fe400078e0017 */
[----:B------:R-:W-:Y:S01]  /*fdb0*/  IMAD.MOV.U32 R12, RZ, RZ, 0x2 ;  /* 0x00000002ff0c7424 */ /* 0x000fe200078e00ff */
[----:B------:R-:W-:-:S13]  /*fdc0*/  IADD3 R2, P0, R14, R0, RZ ;  /* 0x000000000e027210 */ /* 0x000fda0007f1e0ff */
[----:B------:R-:W-:Y:S05]  /*fdd0*/  WARPSYNC.COLLECTIVE R15, `(.L_x_366) ;  /* 0x000000000f087348 */ /* 0x000fea0003c00000 */
[----:B------:R0:W1:Y:S02]  /*fde0*/  SHFL.IDX P6, R14, R13, R12, R11 ;  /* 0x0000000c0d0e7389 */ /* 0x00006400000c000b */
[----:B01----:R-:W-:Y:S01]  /*fdf0*/  ENDCOLLECTIVE ;  /* 0x000000000000791b */ /* 0x003fe20003800000 */
.L_x_366:
        /* <DEDUP_REMOVED lines=13> */
.L_x_367:
[----:B------:R-:W-:Y:S02]  /*fed0*/  IMAD.MOV.U32 R13, RZ, RZ, R23 ;  /* 0x000000ffff0d7224 */ /* 0x000fe400078e0017 */
[----:B------:R-:W-:Y:S01]  /*fee0*/  IMAD.MOV.U32 R12, RZ, RZ, 0x3 ;  /* 0x00000003ff0c7424 */ /* 0x000fe200078e00ff */
[----:B------:R-:W-:-:S13]  /*fef0*/  IADD3 R2, P0, R14, R0, RZ ;  /* 0x000000000e027210 */ /* 0x000fda0007f1e0ff */
[----:B------:R-:W-:Y:S05]  /*ff00*/  WARPSYNC.COLLECTIVE R15, `(.L_x_368) ;  /* 0x000000000f087348 */ /* 0x000fea0003c00000 */
[----:B------:R0:W1:Y:S02]  /*ff10*/  SHFL.IDX P6, R14, R13, R12, R11 ;  /* 0x0000000c0d0e7389 */ /* 0x00006400000c000b */
[----:B01----:R-:W-:Y:S01]  /*ff20*/  ENDCOLLECTIVE ;  /* 0x000000000000791b */ /* 0x003fe20003800000 */
.L_x_368:
        /* <DEDUP_REMOVED lines=13> */
.L_x_369:
[----:B------:R-:W-:Y:S02]  /*10000*/  IMAD.MOV.U32 R13, RZ, RZ, R23 ;  /* 0x000000ffff0d7224 */ /* 0x000fe400078e0017 */
[----:B------:R-:W-:Y:S01]  /*10010*/  IMAD.MOV.U32 R12, RZ, RZ, 0x4 ;  /* 0x00000004ff0c7424 */ /* 0x000fe200078e00ff */
[----:B------:R-:W-:-:S13]  /*10020*/  IADD3 R2, P0, R14, R0, RZ ;  /* 0x000000000e027210 */ /* 0x000fda0007f1e0ff */
[----:B------:R-:W-:Y:S05]  /*10030*/  WARPSYNC.COLLECTIVE R15, `(.L_x_370) ;  /* 0x000000000f087348 */ /* 0x000fea0003c00000 */
[----:B------:R0:W1:Y:S02]  /*10040*/  SHFL.IDX P6, R14, R13, R12, R11 ;  /* 0x0000000c0d0e7389 */ /* 0x00006400000c000b */
[----:B01----:R-:W-:Y:S01]  /*10050*/  ENDCOLLECTIVE ;  /* 0x000000000000791b */ /* 0x003fe20003800000 */
.L_x_370:
        /* <DEDUP_REMOVED lines=9> */
[----:B0-----:R-:W-:-:S07]  /*100f0*/  MOV R3, R14 ;  /* 0x0000000e00037202 */ /* 0x001fce0000000f00 */
[----:B------:R-:W-:Y:S05]  /*10100*/  WARPSYNC.COLLECTIVE R15, `(.L_x_371) ;  /* 0x000000000f087348 */ /* 0x000fea0003c00000 */
[----:B------:R0:W1:Y:S02]  /*10110*/  SHFL.IDX P6, R14, R13, R12, R11 ;  /* 0x0000000c0d0e7389 */ /* 0x00006400000c000b */
[----:B01----:R-:W-:Y:S01]  /*10120*/  ENDCOLLECTIVE ;  /* 0x000000000000791b */ /* 0x003fe20003800000 */
.L_x_371:
[----:B------:R-:W-:Y:S02]  /*10130*/  IMAD.MOV.U32 R13, RZ, RZ, R23 ;  /* 0x000000ffff0d7224 */ /* 0x000fe400078e0017 */
[----:B------:R-:W-:Y:S02]  /*10140*/  IMAD.MOV.U32 R12, RZ, RZ, 0x5 ;  /* 0x00000005ff0c7424 */ /* 0x000fe400078e00ff */
[----:B------:R-:W-:-:S07]  /*10150*/  IMAD.MOV.U32 R2, RZ, RZ, R14 ;  /* 0x000000ffff027224 */ /* 0x000fce00078e000e */
[----:B------:R-:W-:Y:S05]  /*10160*/  WARPSYNC.COLLECTIVE R15, `(.L_x_372) ;  /* 0x000000000f087348 */ /* 0x000fea0003c00000 */
[----:B------:R0:W1:Y:S02]  /*10170*/  SHFL.IDX P6, R14, R13, R12, R11 ;  /* 0x0000000c0d0e7389 */ /* 0x00006400000c000b */
[----:B01----:R-:W-:Y:S01]  /*10180*/  ENDCOLLECTIVE ;  /* 0x000000000000791b */ /* 0x003fe20003800000 */
.L_x_372:
        /* <DEDUP_REMOVED lines=14> */
.L_x_373:
[----:B------:R-:W-:Y:S05]  /*10270*/  BRA `(.L_x_374) ;  /* 0xffffffc000647947 */ /* 0x000fea000383ffff */
.L_x_262:
[----:B0-----:R0:W3:Y:S02]  /*10280*/  SYNCS.PHASECHK.TRANS64.TRYWAIT P0, [R7+URZ+0x32420], R0 ;  /* 0x03242000070075a7 */ /* 0x0010e4000800017f */
[----:B---3--:R-:W-:Y:S05]  /*10290*/  @!P0 NANOSLEEP.SYNCS 0x989680 ;  /* 0x009896800000895d */ /* 0x008fea0003900000 */
[----:B------:R-:W3:Y:S02]  /*102a0*/  @!P0 SYNCS.PHASECHK.TRANS64 P0, [R7+URZ+0x32420], R0 ;  /* 0x03242000070085a7 */ /* 0x000ee4000800007f */
[----:B---3--:R-:W-:Y:S05]  /*102b0*/  @!P0 BRA `(.L_x_262) ;  /* 0xfffffffc00f08947 */ /* 0x008fea000383ffff */
[----:B------:R-:W-:Y:S05]  /*102c0*/  BRA `(.L_x_375) ;  /* 0xffffffc400107947 */ /* 0x000fea000383ffff */
.L_x_263:
        /* <DEDUP_REMOVED lines=11> */
.L_x_377:
[----:B------:R-:W-:Y:S05]  /*10380*/  BSYNC B0 ;  /* 0x0000000000007941 */ /* 0x000fea0003800000 */
.L_x_376:
[----:B------:R-:W-:Y:S05]  /*10390*/  BRA `(.L_x_378) ;  /* 0xffffffc000f87947 */ /* 0x000fea000383ffff */
.L_x_266:
[----:B------:R-:W-:Y:S01]  /*103a0*/  BSSY B1, `(.L_x_379) ;  /* 0x0000006000017945 */ /* 0x000fe20003800000 */
[----:B------:R-:W-:-:S07]  /*103b0*/  IMAD.MOV.U32 R15, RZ, RZ, -0x1 ;  /* 0xffffffffff0f7424 */ /* 0x000fce00078e00ff */
[----:B012---:R-:W-:Y:S05]  /*103c0*/  WARPSYNC.COLLECTIVE R15, `(.L_x_380) ;  /* 0x000000000f0c7348 */ /* 0x007fea0003c00000 */
[----:B------:R-:W-:Y:S02]  /*103d0*/  ELECT P6, UR62, PT ;  /* 0x00000000003e782f */ /* 0x000fe400038c0000 */
[----:B------:R-:W-:Y:S01]  /*103e0*/  MOV R14, UR62 ;  /* 0x0000003e000e7c02 */ /* 0x000fe20008000f00 */
[----:B012---:R-:W-:Y:S10]  /*103f0*/  ENDCOLLECTIVE ;  /* 0x000000000000791b */ /* 0x007ff40003800000 */
.L_x_380:
[----:B------:R-:W-:Y:S05]  /*10400*/  BSYNC B1 ;  /* 0x0000000000017941 */ /* 0x000fea0003800000 */
.L_x_379:
[----:B------:R-:W-:Y:S05]  /*10410*/  BRA `(.L_x_381) ;  /* 0xffffffc000f07947 */ /* 0x000fea000383ffff */
.L_x_268:
[----:B0-----:R0:W3:Y:S02]  /*10420*/  SYNCS.PHASECHK.TRANS64.TRYWAIT P1, [R5+URZ+0x32440], R0 ;  /* 0x03244000050075a7 */ /* 0x0010e4000802017f */
[----:B---3--:R-:W-:Y:S05]  /*10430*/  @!P1 NANOSLEEP.SYNCS 0x989680 ;  /* 0x009896800000995d */ /* 0x008fea0003900000 */
[----:B------:R-:W3:Y:S02]  /*10440*/  @!P1 SYNCS.PHASECHK.TRANS64 P1, [R5+URZ+0x32440], R0 ;  /* 0x03244000050095a7 */ /* 0x000ee4000802007f */
[----:B---3--:R-:W-:Y:S05]  /*10450*/  @!P1 BRA `(.L_x_268) ;  /* 0xfffffffc00f09947 */ /* 0x008fea000383ffff */
[----:B------:R-:W-:Y:S05]  /*10460*/  BRA `(.L_x_382) ;  /* 0xffffffc400107947 */ /* 0x000fea000383ffff */
.L_x_270:
[----:B---3--:R3:W4:Y:S02]  /*10470*/  SYNCS.PHASECHK.TRANS64.TRYWAIT P1, [R3+URZ+0x32440], R2 ;  /* 0x03244002030075a7 */ /* 0x008724000802017f */
[----:B----4-:R-:W-:Y:S05]  /*10480*/  @!P1 NANOSLEEP.SYNCS 0x989680 ;  /* 0x009896800000995d */ /* 0x010fea0003900000 */
[----:B------:R-:W4:Y:S02]  /*10490*/  @!P1 SYNCS.PHASECHK.TRANS64 P1, [R3+URZ+0x32440], R2 ;  /* 0x03244002030095a7 */ /* 0x000f24000802007f */
[----:B----4-:R-:W-:Y:S05]  /*104a0*/  @!P1 BRA `(.L_x_270) ;  /* 0xfffffffc00f09947 */ /* 0x010fea000383ffff */
[----:B------:R-:W-:Y:S05]  /*104b0*/  BRA `(.L_x_383) ;  /* 0xffffffc4001c7947 */ /* 0x000fea000383ffff */
.L_x_272:
[----:B----4-:R4:W0:Y:S02]  /*104c0*/  SYNCS.PHASECHK.TRANS64.TRYWAIT P1, [R5+URZ+0x32460], R0 ;  /* 0x03246000050075a7 */ /* 0x010824000802017f */
[----:B0-----:R-:W-:Y:S05]  /*104d0*/  @!P1 NANOSLEEP.SYNCS 0x989680 ;  /* 0x009896800000995d */ /* 0x001fea0003900000 */
[----:B------:R-:W0:Y:S02]  /*104e0*/  @!P1 SYNCS.PHASECHK.TRANS64 P1, [R5+URZ+0x32460], R0 ;  /* 0x03246000050095a7 */ /* 0x000e24000802007f */
[----:B0-----:R-:W-:Y:S05]  /*104f0*/  @!P1 BRA `(.L_x_272) ;  /* 0xfffffffc00f09947 */ /* 0x001fea000383ffff */
[----:B------:R-:W-:Y:S05]  /*10500*/  BRA `(.L_x_384) ;  /* 0xffffffc400187947 */ /* 0x000fea000383ffff */
.L_x_385:
        /* <DEDUP_REMOVED lines=15> */
.L_x_6449:


//--------------------- .text._ZN7cutlass13device_kernelIN5flash11enable_sm90INS1_16FlashAttnFwdSm90INS1_25CollectiveMainloopFwdSm90ILi2EN4cute5tupleIJNS5_1CILi1EEES8_S8_EEENS6_IJNS7_ILi128EEENS7_ILi96EEENS7_ILi64EEEEEELi256ENS_6half_tEfNS_4arch4Sm90ELb0ELb0ELb0ELb1ELb1ELb0ELb0ELb1ELb0ELb1ELb0ELb0EEENS1_21CollectiveEpilogueFwdINS6_IJSA_NS7_ILi256EEESB_EEES9_SE_SG_Li256ELb1ELb1ELb0ELb0EEENS1_36VarlenDynamicPersistentTileSchedulerILi128ELi96ELi256ELi128ELb0ELb1ELb1ELb0ELb1ELb1EEEEEEEEEvNT_6ParamsE --------------------------
	.section	.text._ZN7cutlass13device_kernelIN5flash11enable_sm90INS1_16FlashAttnFwdSm90INS1_25CollectiveMainloopFwdSm90ILi2EN4cute5tupleIJNS5_1CILi1EEES8_S8_EEENS6_IJNS7_ILi128EEENS7_ILi96EEENS7_ILi64EEEEEELi256ENS_6half_tEfNS_4arch4Sm90ELb0ELb0ELb0ELb1ELb1ELb0ELb0ELb1ELb0ELb1ELb0ELb0EEENS1_21CollectiveEpilogueFwdINS6_IJSA_NS7_ILi256EEESB_EEES9_SE_SG_Li256ELb1ELb1ELb0ELb0EEENS1_36VarlenDynamicPersistentTileSchedulerILi128ELi96ELi256ELi128ELb0ELb1ELb1ELb0ELb1ELb1EEEEEEEEEvNT_6ParamsE,"ax",@progbits
	.align	128
.text._ZN7cutlass13device_kernelIN5flash11enable_sm90INS1_16FlashAttnFwdSm90INS1_25CollectiveMainloopFwdSm90ILi2EN4cute5tupleIJNS5_1CILi1EEES8_S8_EEENS6_IJNS7_ILi128EEENS7_ILi96EEENS7_ILi64EEEEEELi256ENS_6half_tEfNS_4arch4Sm90ELb0ELb0ELb0ELb1ELb1ELb0ELb0ELb1ELb0ELb1ELb0ELb0EEENS1_21CollectiveEpilogueFwdINS6_IJSA_NS7_ILi256EEESB_EEES9_SE_SG_Li256ELb1ELb1ELb0ELb0EEENS1_36VarlenDynamicPersistentTileSchedulerILi128ELi96ELi256ELi128ELb0ELb1ELb1ELb0ELb1ELb1EEEEEEEEEvNT_6ParamsE:
        .type           _ZN7cutlass13device_kernelIN5flash11enable_sm90INS1_16FlashAttnFwdSm90INS1_25CollectiveMainloopFwdSm90ILi2EN4cute5tupleIJNS5_1CILi1EEES8_S8_EEENS6_IJNS7_ILi128EEENS7_ILi96EEENS7_ILi64EEEEEELi256ENS_6half_tEfNS_4arch4Sm90ELb0ELb0ELb0ELb1ELb1ELb0ELb0ELb1ELb0ELb1ELb0ELb0EEENS1_21CollectiveEpilogueFwdINS6_IJSA_NS7_ILi256EEESB_EEES9_SE_SG_Li256ELb1ELb1ELb0ELb0EEENS1_36VarlenDynamicPersistentTileSchedulerILi128ELi96ELi256ELi128ELb0ELb1ELb1ELb0ELb1ELb1EEEEEEEEEvNT_6ParamsE,@function
        .size           _ZN7cutlass13device_kernelIN5flash11enable_sm90INS1_16FlashAttnFwdSm90INS1_25CollectiveMainloopFwdSm90ILi2EN4cute5tupleIJNS5_1CILi1EEES8_S8_EEENS6_IJNS7_ILi128EEENS7_ILi96EEENS7_ILi64EEEEEELi256ENS_6half_tEfNS_4arch4Sm90ELb0ELb0ELb0ELb1ELb1ELb0ELb0ELb1ELb0ELb1ELb0ELb0EEENS1_21CollectiveEpilogueFwdINS6_IJSA_NS7_ILi256EEESB_EEES9_SE_SG_Li256ELb1ELb1ELb0ELb0EEENS1_36VarlenDynamicPersistentTileSchedulerILi128ELi96ELi256ELi128ELb0ELb1ELb1ELb0ELb1ELb1EEEEEEEEEvNT_6ParamsE,(.L_x_6450 - _ZN7cutlass13device_kernelIN5flash11enable_sm90INS1_16FlashAttnFwdSm90INS1_25CollectiveMainloopFwdSm90ILi2EN4cute5tupleIJNS5_1CILi1EEES8_S8_EEENS6_IJNS7_ILi128EEENS7_ILi96EEENS7_ILi64EEEEEELi256ENS_6half_tEfNS_4arch4Sm90ELb0ELb0ELb0ELb1ELb1ELb0ELb0ELb1ELb0ELb1ELb0ELb0EEENS1_21CollectiveEpilogueFwdINS6_IJSA_NS7_ILi256EEESB_EEES9_SE_SG_Li256ELb1ELb1ELb0ELb0EEENS1_36VarlenDynamicPersistentTileSchedulerILi128ELi96ELi256ELi128ELb0ELb1ELb1ELb0ELb1ELb1EEEEEEEEEvNT_6ParamsE)
        .other          _ZN7cutlass13device_kernelIN5flash11enable_sm90INS1_16FlashAttnFwdSm90INS1_25CollectiveMainloopFwdSm90ILi2EN4cute5tupleIJNS5_1CILi1EEES8_S8_EEENS6_IJNS7_ILi128EEENS7_ILi96EEENS7_ILi64EEEEEELi256ENS_6half_tEfNS_4arch4Sm90ELb0ELb0ELb0ELb1ELb1ELb0ELb0ELb1ELb0ELb1ELb0ELb0EEENS1_21CollectiveEpilogueFwdINS6_IJSA_NS7_ILi256EEESB_EEES9_SE_SG_Li256ELb1ELb1ELb0ELb0EEENS1_36VarlenDynamicPersistentTileSchedulerILi128ELi96ELi256ELi128ELb0ELb1ELb1ELb0ELb1ELb1EEEEEEEEEvNT_6ParamsE,@"STO_CUDA_ENTRY STV_DEFAULT"
_ZN7cutlass13device_kernelIN5flash11enable_sm90INS1_16FlashAttnFwdSm90INS1_25CollectiveMainloopFwdSm90ILi2EN4cute5tupleIJNS5_1CILi1EEES8_S8_EEENS6_IJNS7_ILi128EEENS7_ILi96EEENS7_ILi64EEEEEELi256ENS_6half_tEfNS_4arch4Sm90ELb0ELb0ELb0ELb1ELb1ELb0ELb0ELb1ELb0ELb1ELb0ELb0EEENS1_21CollectiveEpilogueFwdINS6_IJSA_NS7_ILi256EEESB_EEES9_SE_SG_Li256ELb1ELb1ELb0ELb0EEENS1_36VarlenDynamicPersistentTileSchedulerILi128ELi96ELi256ELi128ELb0ELb1ELb1ELb0ELb1ELb1EEEEEEEEEvNT_6ParamsE:
        /* <DEDUP_REMOVED lines=45> */
.L_x_386:
        /* <DEDUP_REMOVED lines=22> */
.L_x_387:
        /* <DEDUP_REMOVED lines=18> */
.L_x_388:
        /* <DEDUP_REMOVED lines=22> */
.L_x_389:
        /* <DEDUP_REMOVED lines=23> */
.L_x_390:
        /* <DEDUP_REMOVED lines=8> */
.L_x_392:
[----:B------:R-:W-:-:S08]  /*08a0*/  NOP ;  /* 0x0000000000007918 */ /* 0x000fd00000000000 */
[----:B------:R-:W0:Y:S02]  /*08b0*/  USETMAXREG.TRY_ALLOC.CTAPOOL UP0, 0xe8 ;  /* 0x000000e8000079c8 */ /* 0x000e240008000600 */
[----:B0-----:R-:W-:-:S13]  /*08c0*/  PLOP3.LUT P0, PT, PT, PT, UP0, 0x80, 0x0 ;  /* 0x000000000000781c */ /* 0x001fda0003f0f008 */
[----:B------:R-:W-:Y:S05]  /*08d0*/  @!P0 BRA `(.L_x_392) ;  /* 0xfffffffc00f08947 */ /* 0x000fea000383ffff */
[----:B------:R-:W0:Y:S01]  /*08e0*/  S2R R0, SR_TID.X ;  /* 0x0000000000007919 */ /* 0x000e220000002100 */
[----:B------:R-:W1:Y:S01]  /*08f0*/  S2UR UR5, SR_CgaCtaId ;  /* 0x00000000000579c3 */ /* 0x000e620000008800 */
[----:B------:R-:W-:-:S07]  /*0900*/  UMOV UR4, 0x400 ;  /* 0x0000040000047882 */ /* 0x000fce0000000000 */
[----:B------:R-:W-:Y:S06]  /*0910*/  BAR.ARV 0x8, 0x180 ;  /* 0x0206000000007b1d */ /* 0x000fec0000002000 */
[----:B-1----:R-:W-:Y:S01]  /*0920*/  ULEA UR4, UR5, UR4, 0x18 ;  /* 0x0000000405047291 */ /* 0x002fe2000f8ec03f */
[----:B0-----:R-:W-:-:S04]  /*0930*/  SHF.R.U32.HI R0, RZ, 0x7, R0 ;  /* 0x00000007ff007819 */ /* 0x001fc80000011600 */
[----:B------:R-:W-:-:S13]  /*0940*/  ISETP.NE.AND P0, PT, R0, 0x1, PT ;  /* 0x000000010000780c */ /* 0x000fda0003f05270 */
[----:B------:R-:W-:Y:S08]  /*0950*/  @!P0 BAR.ARV 0x9, 0x100 ;  /* 0x0244000000008b1d */ /* 0x000ff00000002000 */
[----:B------:R-:W-:Y:S06]  /*0960*/  BAR.SYNC.DEFER_BLOCKING 0x5, 0x180 ;  /* 0x0146000000007b1d */ /* 0x000fec0000010000 */
[----:B------:R-:W0:Y:S01]  /*0970*/  LDS.128 R12, [UR4+0x228d0] ;  /* 0x0228d004ff0c7984 */ /* 0x000e220008000c00 */
[----:B------:R-:W-:Y:S01]  /*0980*/  ULDC UR4, c[0x0][0xc3c] ;  /* 0x00030f0000047ab9 */ /* 0x000fe20000000800 */
[----:B------:R-:W-:Y:S06]  /*0990*/  BAR.ARV 0x4, 0x180 ;  /* 0x0106000000007b1d */ /* 0x000fec0000002000 */
[----:B0-----:R-:W-:-:S13]  /*09a0*/  ISETP.GE.AND P0, PT, R15, UR4, PT ;  /* 0x000000040f007c0c */ /* 0x001fda000bf06270 */
[----:B------:R-:W-:Y:S05]  /*09b0*/  @P0 EXIT ;  /* 0x000000000000094d */ /* 0x000fea0003800000 */
[----:B------:R-:W0:Y:S01]  /*09c0*/  S2R R0, SR_TID.X ;  /* 0x0000000000007919 */ /* 0x000e220000002100 */
[----:B------:R-:W-:Y:S01]  /*09d0*/  R2UR UR5, R13 ;  /* 0x000000000d0572ca */ /* 0x000fe200000e0000 */
[----:B------:R-:W-:Y:S01]  /*09e0*/  ULOP3.LUT UR48, UR37, 0x1, URZ, 0xfc, !UPT ;  /* 0x0000000125307892 */ /* 0x000fe2000f8efc3f */
[----:B------:R-:W-:Y:S01]  /*09f0*/  R2UR UR6, R14 ;  /* 0x000000000e0672ca */ /* 0x000fe200000e0000 */
[----:B------:R-:W-:Y:S01]  /*0a00*/  UMOV UR47, URZ ;  /* 0x0000003f002f7c82 */ /* 0x000fe20008000000 */
[----:B------:R-:W-:Y:S01]  /*0a10*/  UMOV UR46, URZ ;  /* 0x0000003f002e7c82 */ /* 0x000fe20008000000 */
[----:B------:R-:W-:Y:S01]  /*0a20*/  UMOV UR36, URZ ;  /* 0x0000003f00247c82 */ /* 0x000fe20008000000 */
[----:B0-----:R-:W-:-:S05]  /*0a30*/  VIADD R209, R0, 0xffffff80 ;  /* 0xffffff8000d17836 */ /* 0x001fca0000000000 */
[----:B------:R-:W-:-:S04]  /*0a40*/  SHF.R.S32.HI R0, RZ, 0x1f, R209 ;  /* 0x0000001fff007819 */ /* 0x000fc800000114d1 */
[CC--:B------:R-:W-:Y:S02]  /*0a50*/  LEA.HI R3, R0.reuse, R209.reuse, RZ, 0x7 ;  /* 0x000000d100037211 */ /* 0x0c0fe400078f38ff */
[-C--:B------:R-:W-:Y:S02]  /*0a60*/  LEA.HI R4, R0, R209.reuse, RZ, 0x5 ;  /* 0x000000d100047211 */ /* 0x080fe400078f28ff */
[----:B------:R-:W-:Y:S02]  /*0a70*/  LOP3.LUT R2, R3, 0xffffff80, RZ, 0xc0, !PT ;  /* 0xffffff8003027812 */ /* 0x000fe400078ec0ff */
[----:B------:R-:W-:Y:S01]  /*0a80*/  SHF.R.S32.HI R200, RZ, 0x7, R3 ;  /* 0x00000007ffc87819 */ /* 0x000fe20000011403 */
[----:B------:R-:W-:Y:S02]  /*0a90*/  IMAD.SHL.U32 R6, R4, 0x20, RZ ;  /* 0x0000002004067824 */ /* 0x000fe400078e00ff */
        /* <DEDUP_REMOVED lines=15> */
[----:B------:R-:W-:Y:S01]  /*0b90*/  LEA.HI R11, R11, R10, RZ, 0x3 ;  /* 0x0000000a0b0b7211 */ /* 0x000fe200078f18ff */
[----:B------:R-:W-:Y:S01]  /*0ba0*/  IMAD.IADD R6, R209, 0x1, -R6 ;  /* 0x00000001d1067824 */ /* 0x000fe200078e0a06 */
[----:B------:R-:W-:-:S02]  /*0bb0*/  LOP3.LUT R2, R2, 0x1ffffffe, RZ, 0xc0, !PT ;  /* 0x1ffffffe02027812 */ /* 0x000fc400078ec0ff */
[----:B------:R-:W-:Y:S02]  /*0bc0*/  LOP3.LUT R4, R0, 0xfffffff8, RZ, 0xc0, !PT ;  /* 0xfffffff800047812 */ /* 0x000fe400078ec0ff */
        /* <DEDUP_REMOVED lines=20> */
[----:B------:R-:W-:Y:S01]  /*0d10*/  SHF.R.S32.HI R207, RZ, 0x1f, R17 ;  /* 0x0000001fffcf7819 */ /* 0x000fe20000011411 */
[----:B------:R-:W-:Y:S01]  /*0d20*/  IMAD.IADD R6, R6, 0x1, -R5 ;  /* 0x0000000106067824 */ /* 0x000fe200078e0a05 */
[----:B------:R-:W-:Y:S01]  /*0d30*/  SHF.R.S32.HI R206, RZ, 0x1f, R16 ;  /* 0x0000001fffce7819 */ /* 0x000fe20000011410 */
[----:B------:R-:W-:Y:S01]  /*0d40*/  IMAD R201, R3, 0x40, R8 ;  /* 0x0000004003c97824 */ /* 0x000fe200078e0208 */
[----:B------:R-:W-:Y:S01]  /*0d50*/  SHF.R.S32.HI R205, RZ, 0x1f, R18 ;  /* 0x0000001fffcd7819 */ /* 0x000fe20000011412 */
[----:B------:R-:W-:-:S02]  /*0d60*/  IMAD.MOV.U32 R7, RZ, RZ, R15 ;  /* 0x000000ffff077224 */ /* 0x000fc400078e000f */
[----:B------:R-:W-:Y:S02]  /*0d70*/  IMAD.IADD R202, R23, 0x1, -R202 ;  /* 0x0000000117ca7824 */ /* 0x000fe400078e0aca */
[----:B------:R-:W-:-:S07]  /*0d80*/  IMAD R203, R6, 0x8, R201 ;  /* 0x0000000806cb7824 */ /* 0x000fce00078e02c9 */
.L_x_438:
[----:B012---:R-:W0:Y:S01]  /*0d90*/  LDC.64 R4, c[0x0][0xc88] ;  /* 0x00032200ff047b82 */ /* 0x007e220000000a00 */
[----:B------:R-:W-:Y:S01]  /*0da0*/  ULDC.64 UR8, c[0x0][0xa28] ;  /* 0x00028a0000087ab9 */ /* 0x000fe20000000a00 */
[----:B------:R-:W-:Y:S01]  /*0db0*/  ULDC.64 UR10, c[0x0][0xa20] ;  /* 0x00028800000a7ab9 */ /* 0x000fe20000000a00 */
[----:B------:R-:W-:Y:S01]  /*0dc0*/  ULDC UR4, c[0x0][0x424] ;  /* 0x0001090000047ab9 */ /* 0x000fe20000000800 */
[----:B0-----:R-:W-:-:S06]  /*0dd0*/  IMAD.WIDE R4, R7, 0x4, R4 ;  /* 0x0000000407047825 */ /* 0x001fcc00078e0204 */
[----:B------:R-:W2:Y:S01]  /*0de0*/  LDG.E R4, desc[UR50][R4.64] ;  /* 0x0000003204047981 */ /* 0x000ea2000c1e1900 */
[----:B------:R-:W-:Y:S02]  /*0df0*/  UISETP.NE.U32.AND UP0, UPT, UR8, URZ, UPT ;  /* 0x0000003f0800728c */ /* 0x000fe4000bf05070 */
[----:B------:R-:W-:Y:S02]  /*0e00*/  UISETP.NE.U32.AND UP1, UPT, UR10, URZ, UPT ;  /* 0x0000003f0a00728c */ /* 0x000fe4000bf25070 */
[----:B------:R-:W-:Y:S02]  /*0e10*/  UISETP.NE.AND.EX UP0, UPT, UR9, URZ, UPT, UP0 ;  /* 0x0000003f0900728c */ /* 0x000fe4000bf05300 */
[----:B------:R-:W-:-:S04]  /*0e20*/  UISETP.NE.AND.EX UP1, UPT, UR11, URZ, UPT, UP1 ;  /* 0x0000003f0b00728c */ /* 0x000fc8000bf25310 */
[----:B------:R-:W-:Y:S02]  /*0e30*/  PLOP3.LUT P0, PT, PT, PT, UP0, 0x80, 0x0 ;  /* 0x000000000000781c */ /* 0x000fe40003f0f008 */
[----:B------:R-:W-:Y:S02]  /*0e40*/  PLOP3.LUT P1, PT, PT, PT, UP1, 0x80, 0x0 ;  /* 0x000000000000781c */ /* 0x000fe40003f2f018 */
[----:B--2---:R-:W-:-:S13]  /*0e50*/  R2UR UR38, R4 ;  /* 0x00000000042672ca */ /* 0x004fda00000e0000 */
[----:B------:R-:W-:Y:S02]  /*0e60*/  USHF.R.S32.HI UR39, URZ, 0x1f, UR38 ;  /* 0x0000001f3f277899 */ /* 0x000fe40008011426 */
[----:B------:R-:W-:Y:S02]  /*0e70*/  @UP0 ULEA UR8, UP2, UR38, UR8, 0x2 ;  /* 0x0000000826080291 */ /* 0x000fe4000f84103f */
[----:B------:R-:W-:Y:S02]  /*0e80*/  @UP1 ULEA UR10, UP3, UR38, UR10, 0x2 ;  /* 0x0000000a260a1291 */ /* 0x000fe4000f86103f */
[----:B------:R-:W-:Y:S02]  /*0e90*/  @UP0 ULEA.HI.X UR9, UR38, UR9, UR39, 0x2, UP2 ;  /* 0x0000000926090291 */ /* 0x000fe400090f1427 */
[----:B------:R-:W-:Y:S01]  /*0ea0*/  @UP1 ULEA.HI.X UR11, UR38, UR11, UR39, 0x2, UP3 ;  /* 0x0000000b260b1291 */ /* 0x000fe200098f1427 */
[----:B------:R-:W-:Y:S02]  /*0eb0*/  IMAD.U32 R4, RZ, RZ, UR8 ;  /* 0x00000008ff047e24 */ /* 0x000fe4000f8e00ff */
[----:B----4-:R-:W-:-:S02]  /*0ec0*/  IMAD.U32 R6, RZ, RZ, UR10 ;  /* 0x0000000aff067e24 */ /* 0x010fc4000f8e00ff */
[----:B------:R-:W-:Y:S01]  /*0ed0*/  IMAD.U32 R5, RZ, RZ, UR9 ;  /* 0x00000009ff057e24 */ /* 0x000fe2000f8e00ff */
[----:B------:R-:W-:Y:S01]  /*0ee0*/  ULDC.64 UR8, c[0x0][0x418] ;  /* 0x0001060000087ab9 */ /* 0x000fe20000000a00 */
[----:B------:R-:W-:-:S03]  /*0ef0*/  IMAD.U32 R7, RZ, RZ, UR11 ;  /* 0x0000000bff077e24 */ /* 0x000fc6000f8e00ff */
[----:B------:R-:W2:Y:S04]  /*0f00*/  @P0 LDG.E R4, desc[UR50][R4.64] ;  /* 0x0000003204040981 */ /* 0x000ea8000c1e1900 */
[----:B---3--:R-:W3:Y:S01]  /*0f10*/  @P1 LDG.E R6, desc[UR50][R6.64] ;  /* 0x0000003206061981 */ /* 0x008ee2000c1e1900 */
[----:B------:R-:W-:Y:S01]  /*0f20*/  UISETP.NE.U32.AND UP0, UPT, UR8, URZ, UPT ;  /* 0x0000003f0800728c */ /* 0x000fe2000bf05070 */
[----:B------:R-:W-:Y:S01]  /*0f30*/  CS2R R8, SRZ ;  /* 0x0000000000087805 */ /* 0x000fe2000001ff00 */
[----:B------:R-:W-:Y:S01]  /*0f40*/  UMOV UR40, UR5 ;  /* 0x0000000500287c82 */ /* 0x000fe20008000000 */
[----:B------:R-:W-:Y:S01]  /*0f50*/  ULDC UR5, c[0x0][0x2f0] ;  /* 0x0000bc0000057ab9 */ /* 0x000fe20000000800 */
[----:B------:R-:W-:Y:S01]  /*0f60*/  UISETP.NE.AND.EX UP0, UPT, UR9, URZ, UPT, UP0 ;  /* 0x0000003f0900728c */ /* 0x000fe2000bf05300 */
[----:B------:R-:W-:Y:S01]  /*0f70*/  IMAD.MOV.U32 R0, RZ, RZ, RZ ;  /* 0x000000ffff007224 */ /* 0x000fe200078e00ff */
[----:B------:R-:W-:Y:S01]  /*0f80*/  UMOV UR42, URZ ;  /* 0x0000003f002a7c82 */ /* 0x000fe20008000000 */
[----:B------:R-:W-:Y:S01]  /*0f90*/  UMOV UR41, UR6 ;  /* 0x0000000600297c82 */ /* 0x000fe20008000000 */
[----:B------:R-:W-:Y:S01]  /*0fa0*/  USEL UR4, UR4, 0x1, UP0 ;  /* 0x0000000104047887 */ /* 0x000fe20008000000 */
[----:B------:R-:W-:Y:S01]  /*0fb0*/  IMAD.MOV.U32 R150, RZ, RZ, RZ ;  /* 0x000000ffff967224 */ /* 0x000fe200078e00ff */
[----:B------:R-:W-:-:S02]  /*0fc0*/  CS2R R148, SRZ ;  /* 0x0000000000947805 */ /* 0x000fc4000001ff00 */
[----:B------:R-:W-:Y:S01]  /*0fd0*/  CS2R R146, SRZ ;  /* 0x0000000000927805 */ /* 0x000fe2000001ff00 */
[----:B------:R-:W-:Y:S01]  /*0fe0*/  UIMAD UR4, UR4, UR5, URZ ;  /* 0x00000005040472a4 */ /* 0x000fe2000f8e023f */
[----:B------:R-:W-:Y:S02]  /*0ff0*/  CS2R R144, SRZ ;  /* 0x0000000000907805 */ /* 0x000fe4000001ff00 */
[----:B------:R-:W-:Y:S02]  /*1000*/  CS2R R142, SRZ ;  /* 0x00000000008e7805 */ /* 0x000fe4000001ff00 */
[----:B------:R-:W-:Y:S02]  /*1010*/  CS2R R140, SRZ ;  /* 0x00000000008c7805 */ /* 0x000fe4000001ff00 */
[----:B------:R-:W-:Y:S02]  /*1020*/  CS2R R138, SRZ ;  /* 0x00000000008a7805 */ /* 0x000fe4000001ff00 */
[----:B------:R-:W-:-:S02]  /*1030*/  CS2R R136, SRZ ;  /* 0x0000000000887805 */ /* 0x000fc4000001ff00 */
[----:B------:R-:W-:Y:S02]  /*1040*/  CS2R R134, SRZ ;  /* 0x0000000000867805 */ /* 0x000fe4000001ff00 */
        /* <DEDUP_REMOVED lines=8> */
[----:B------:R-:W-:Y:S01]  /*10d0*/  CS2R R116, SRZ ;  /* 0x0000000000747805 */ /* 0x000fe2000001ff00 */
[----:B------:R-:W-:Y:S01]  /*10e0*/  IMAD.MOV.U32 R174, RZ, RZ, RZ ;  /* 0x000000ffffae7224 */ /* 0x000fe200078e00ff */
        /* <DEDUP_REMOVED lines=36> */
[----:B------:R-:W-:Y:S02]  /*1330*/  IMAD.MOV.U32 R160, RZ, RZ, RZ ;  /* 0x000000ffffa07224 */ /* 0x000fe400078e00ff */
[----:B------:R-:W-:Y:S01]  /*1340*/  IMAD.MOV.U32 R41, RZ, RZ, RZ ;  /* 0x000000ffff297224 */ /* 0x000fe200078e00ff */
[----:B--2---:R-:W-:-:S02]  /*1350*/  @P0 R2UR UR42, R4 ;  /* 0x00000000042a02ca */ /* 0x004fc400000e0000 */
[----:B------:R-:W-:Y:S02]  /*1360*/  PLOP3.LUT P0, PT, PT, PT, PT, 0x80, 0x0 ;  /* 0x000000000000781c */ /* 0x000fe40003f0f070 */
[----:B---3--:R-:W-:Y:S01]  /*1370*/  @P1 R2UR UR4, R6 ;  /* 0x00000000060412ca */ /* 0x008fe200000e0000 */
[----:B------:R-:W-:-:S14]  /*1380*/  @P1 BRA `(.L_x_393) ;  /* 0x0000000000341947 */ /* 0x000fdc0003800000 */
[----:B------:R-:W-:Y:S02]  /*1390*/  ULDC.64 UR6, c[0x0][0xa08] ;  /* 0x0002820000067ab9 */ /* 0x000fe40000000a00 */
[----:B------:R-:W-:-:S04]  /*13a0*/  ISETP.NE.U32.AND P1, PT, RZ, UR6, PT ;  /* 0x00000006ff007c0c */ /* 0x000fc8000bf25070 */
[----:B------:R-:W-:-:S13]  /*13b0*/  ISETP.NE.AND.EX P1, PT, RZ, UR7, PT, P1 ;  /* 0x00000007ff007c0c */ /* 0x000fda000bf25310 */
[----:B------:R-:W-:Y:S05]  /*13c0*/  @!P1 BRA `(.L_x_393) ;  /* 0x0000000000249947 */ /* 0x000fea0003800000 */
[----:B------:R-:W-:Y:S02]  /*13d0*/  ULDC.64 UR4, c[0x0][0xa08] ;  /* 0x0002820000047ab9 */ /* 0x000fe40000000a00 */
[----:B------:R-:W-:-:S06]  /*13e0*/  UIMAD.WIDE UR4, UR38, 0x4, UR4 ;  /* 0x00000004260478a5 */ /* 0x000fcc000f8e0204 */
[----:B------:R-:W-:Y:S02]  /*13f0*/  IMAD.U32 R4, RZ, RZ, UR4 ;  /* 0x00000004ff047e24 */ /* 0x000fe4000f8e00ff */
[----:B------:R-:W-:-:S05]  /*1400*/  IMAD.U32 R5, RZ, RZ, UR5 ;  /* 0x00000005ff057e24 */ /* 0x000fca000f8e00ff */
[----:B------:R-:W2:Y:S04]  /*1410*/  LDG.E R6, desc[UR50][R4.64] ;  /* 0x0000003204067981 */ /* 0x000ea8000c1e1900 */
[----:B------:R-:W3:Y:S01]  /*1420*/  LDG.E R3, desc[UR50][R4.64+0x4] ;  /* 0x0000043204037981 */ /* 0x000ee2000c1e1900 */
[----:B--2---:R-:W-:Y:S02]  /*1430*/  R2UR UR4, R6 ;  /* 0x00000000060472ca */ /* 0x004fe400000e0000 */
[----:B---3--:R-:W-:-:S13]  /*1440*/  R2UR UR5, R3 ;  /* 0x00000000030572ca */ /* 0x008fda00000e0000 */
[----:B------:R-:W-:-:S12]  /*1450*/  UIADD3 UR4, -UR4, UR5, URZ ;  /* 0x0000000504047290 */ /* 0x000fd8000fffe13f */
.L_x_393:
[----:B------:R-:W-:Y:S01]  /*1460*/  UIADD3 UR42, -UR42, UR4, URZ ;  /* 0x000000042a2a7290 */ /* 0x000fe2000fffe13f */
[----:B------:R-:W-:Y:S01]  /*1470*/  IMAD.MOV.U32 R40, RZ, RZ, RZ ;  /* 0x000000ffff287224 */ /* 0x000fe200078e00ff */
[----:B------:R-:W-:Y:S01]  /*1480*/  CS2R R34, SRZ ;  /* 0x0000000000227805 */ /* 0x000fe2000001ff00 */
[----:B------:R-:W-:Y:S01]  /*1490*/  IMAD.MOV.U32 R161, RZ, RZ, RZ ;  /* 0x000000ffffa17224 */ /* 0x000fe200078e00ff */
[----:B------:R-:W-:Y:S01]  /*14a0*/  UISETP.GE.AND UP0, UPT, UR42, 0x1, UPT ;  /* 0x000000012a00788c */ /* 0x000fe2000bf06270 */
[----:B------:R-:W-:Y:S01]  /*14b0*/  CS2R R36, SRZ ;  /* 0x0000000000247805 */ /* 0x000fe2000001ff00 */
[----:B------:R-:W-:Y:S01]  /*14c0*/  UIADD3 UR4, UR42, 0x5f, URZ ;  /* 0x0000005f2a047890 */ /* 0x000fe2000fffe03f */
[----:B------:R-:W-:Y:S02]  /*14d0*/  CS2R R162, SRZ ;  /* 0x0000000000a27805 */ /* 0x000fe4000001ff00 */
[----:B------:R-:W-:Y:S01]  /*14e0*/  CS2R R32, SRZ ;  /* 0x0000000000207805 */ /* 0x000fe2000001ff00 */
[----:B------:R-:W-:Y:S01]  /*14f0*/  IMAD.MOV.U32 R10, RZ, RZ, RZ ;  /* 0x000000ffff0a7224 */ /* 0x000fe200078e00ff */
[----:B------:R-:W-:Y:S01]  /*1500*/  PLOP3.LUT P1, PT, PT, PT, UP0, 0x80, 0x0 ;  /* 0x000000000000781c */ /* 0x000fe20003f2f008 */
[----:B------:R-:W-:Y:S01]  /*1510*/  UIMAD.WIDE UR4, UR4, 0x2aaaaaab, URZ ;  /* 0x2aaaaaab040478a5 */ /* 0x000fe2000f8e023f */
[----:B------:R-:W-:-:S02]  /*1520*/  CS2R R26, SRZ ;  /* 0x00000000001a7805 */ /* 0x000fc4000001ff00 */
[----:B------:R-:W-:Y:S02]  /*1530*/  CS2R R28, SRZ ;  /* 0x00000000001c7805 */ /* 0x000fe4000001ff00 */
[----:B------:R-:W-:Y:S01]  /*1540*/  CS2R R24, SRZ ;  /* 0x0000000000187805 */ /* 0x000fe2000001ff00 */
[----:B------:R-:W-:-:S04]  /*1550*/  USHF.R.U32.HI UR43, URZ, 0x1f, UR5 ;  /* 0x0000001f3f2b7899 */ /* 0x000fc80008011605 */
[----:B------:R-:W-:Y:S02]  /*1560*/  ULEA.HI.SX32 UR43, UR5, UR43, 0x1c ;  /* 0x0000002b052b7291 */ /* 0x000fe4000f8fe23f */
[----:B------:R-:W-:Y:S10]  /*1570*/  @!P1 BRA `(.L_x_394) ;  /* 0x0000004400149947 */ /* 0x000ff40003800000 */
[----:B------:R-:W0:Y:S01]  /*1580*/  SHFL.IDX PT, R0, R200, RZ, 0x1f ;  /* 0x00001fffc8007589 */ /* 0x000e2200000e0000 */
[----:B------:R-:W1:Y:S01]  /*1590*/  S2UR UR44, SR_CgaCtaId ;  /* 0x00000000002c79c3 */ /* 0x000e620000008800 */
[----:B------:R-:W-:Y:S01]  /*15a0*/  UMOV UR45, 0x400 ;  /* 0x00000400002d7882 */ /* 0x000fe20000000000 */
[----:B0-----:R-:W-:Y:S01]  /*15b0*/  R2UR UR4, R0 ;  /* 0x00000000000472ca */ /* 0x001fe200000e0000 */
[----:B-1----:R-:W-:-:S04]  /*15c0*/  ULEA UR45, UR44, UR45, 0x18 ;  /* 0x0000002d2c2d7291 */ /* 0x002fc8000f8ec03f */
[----:B------:R-:W-:-:S04]  /*15d0*/  UIADD3 UR6, UR45, 0x18400, URZ ;  /* 0x000184002d067890 */ /* 0x000fc8000fffe03f */
[----:B------:R-:W-:-:S04]  /*15e0*/  ULOP3.LUT UP0, URZ, UR6, 0x1bf, URZ, 0xc0, !UPT ;  /* 0x000001bf063f7892 */ /* 0x000fc8000f80c03f */
[----:B------:R-:W-:Y:S02]  /*15f0*/  ULEA.HI UR5, UR4, UR4, URZ, 0x1 ;  /* 0x0000000404057291 */ /* 0x000fe4000f8f083f */
[----:B------:R-:W-:Y:S02]  /*1600*/  PLOP3.LUT P0, PT, PT, PT, UP0, 0x80, 0x0 ;  /* 0x000000000000781c */ /* 0x000fe40003f0f008 */
[----:B------:R-:W-:-:S04]  /*1610*/  ULOP3.LUT UR5, UR5, 0x1e, URZ, 0xc0, !UPT ;  /* 0x0000001e05057892 */ /* 0x000fc8000f8ec03f */
[----:B------:R-:W-:-:S04]  /*1620*/  UIADD3 UR5, UR4, -UR5, URZ ;  /* 0x8000000504057290 */ /* 0x000fc8000fffe03f */
[----:B------:R-:W-:-:S04]  /*1630*/  ULEA UR5, UR5, UR6, 0xd ;  /* 0x0000000605057291 */ /* 0x000fc8000f8e683f */
[----:B------:R-:W-:-:S04]  /*1640*/  USHF.R.U32.HI UR5, URZ, 0x4, UR5 ;  /* 0x000000043f057899 */ /* 0x000fc80008011605 */
[----:B------:R-:W-:Y:S01]  /*1650*/  ULOP3.LUT UR49, UR5, 0x3fff, URZ, 0xc0, !UPT ;  /* 0x00003fff05317892 */ /* 0x000fe2000f8ec03f */
[----:B------:R-:W-:Y:S11]  /*1660*/  @!P0 BRA `(.L_x_395) ;  /* 0x0000000000408947 */ /* 0x000ff60003800000 */
[----:B------:R-:W-:Y:S01]  /*1670*/  MOV R0, 0x0 ;  /* 0x0000000000007802 */ /* 0x000fe20000000f00 */
[----:B------:R-:W-:Y:S01]  /*1680*/  ULDC.64 UR4, c[0x4][0x98] ;  /* 0x0100260000047ab9 */ /* 0x000fe20000000a00 */
[----:B------:R-:W-:Y:S01]  /*1690*/  ULDC.64 UR6, c[0x4][0x38] ;  /* 0x01000e0000067ab9 */ /* 0x000fe20000000a00 */
[----:B------:R-:W-:Y:S01]  /*16a0*/  MOV R4, UR4 ;  /* 0x0000000400047c02 */ /* 0x000fe20008000f00 */
        /* <DEDUP_REMOVED lines=12> */
.L_x_395:
[----:B------:R-:W-:Y:S01]  /*1770*/  ULEA.HI UR4, UR47, UR47, URZ, 0x1 ;  /* 0x0000002f2f047291 */ /* 0x000fe2000f8f083f */
[----:B------:R-:W0:Y:S03]  /*1780*/  S2R R20, SR_TID.X ;  /* 0x0000000000147919 */ /* 0x000e260000002100 */
[----:B------:R-:W-:-:S04]  /*1790*/  ULOP3.LUT UR4, UR4, 0xfffffffe, URZ, 0xc0, !UPT ;  /* 0xfffffffe04047892 */ /* 0x000fc8000f8ec03f */
[----:B------:R-:W-:-:S06]  /*17a0*/  UIADD3 UR4, UR47, -UR4, URZ ;  /* 0x800000042f047290 */ /* 0x000fcc000fffe03f */
[----:B------:R-:W-:-:S05]  /*17b0*/  IMAD.U32 R0, RZ, RZ, UR4 ;  /* 0x00000004ff007e24 */ /* 0x000fca000f8e00ff */
[----:B------:R-:W-:-:S04]  /*17c0*/  SHF.L.U32 R0, R0, 0x1f, RZ ;  /* 0x0000001f00007819 */ /* 0x000fc800000006ff */
[----:B------:R-:W1:Y:S01]  /*17d0*/  SYNCS.PHASECHK.TRANS64.TRYWAIT P0, [UR45+0x22800], R0 ;  /* 0x02280000ff0075a7 */ /* 0x000e62000800016d */
[----:B0-----:R-:W-:-:S05]  /*17e0*/  SHF.R.U32.HI R20, RZ, 0x7, R20 ;  /* 0x00000007ff147819 */ /* 0x001fca0000011614 */
[----:B------:R-:W-:Y:S01]  /*17f0*/  VIADD R7, R20, 0x8 ;  /* 0x0000000814077836 */ /* 0x000fe20000000000 */
[----:B-1----:R-:W-:Y:S06]  /*1800*/  @!P0 BRA `(.L_x_396) ;  /* 0x000000c0008c8947 */ /* 0x002fec0003800000 */
.L_x_523:
[----:B0-----:R-:W-:Y:S01]  /*1810*/  IMAD.U32 R0, RZ, RZ, UR48 ;  /* 0x00000030ff007e24 */ /* 0x001fe2000f8e00ff */
[----:B------:R-:W-:Y:S05]  /*1820*/  WARPSYNC.ALL ;  /* 0x0000000000007948 */ /* 0x000fea0003800000 */
[----:B------:R0:W-:Y:S01]  /*1830*/  BAR.SYNC.DEFER_BLOCKING R7, 0x100 ;  /* 0x000400070000751d */ /* 0x0001e20000010000 */
[----:B------:R-:W-:-:S13]  /*1840*/  ISETP.NE.AND P0, PT, R0, 0x3, PT ;  /* 0x000000030000780c */ /* 0x000fda0003f05270 */
[----:B0-----:R-:W-:Y:S05]  /*1850*/  @!P0 BRA `(.L_x_397) ;  /* 0x0000000000048947 */ /* 0x001fea0003800000 */
[----:B------:R-:W-:Y:S01]  /*1860*/  BPT.TRAP 0x1 ;  /* 0x000000040000795c */ /* 0x000fe20000300000 */
.L_x_397:
[----:B------:R-:W-:Y:S01]  /*1870*/  ULEA UR22, UR36, UR45, 0x3 ;  /* 0x0000002d24167291 */ /* 0x000fe2000f8e183f */
[----:B------:R-:W-:-:S05]  /*1880*/  IMAD.U32 R8, RZ, RZ, UR46 ;  /* 0x0000002eff087e24 */ /* 0x000fca000f8e00ff */
[----:B------:R-:W-:-:S04]  /*1890*/  SHF.L.U32 R8, R8, 0x1f, RZ ;  /* 0x0000001f08087819 */ /* 0x000fc800000006ff */
[----:B------:R0:W1:Y:S01]  /*18a0*/  SYNCS.PHASECHK.TRANS64.TRYWAIT P1, [UR22+0x22830], R8 ;  /* 0x02283008ff0075a7 */ /* 0x0000620008020156 */
[----:B------:R-:W-:Y:S05]  /*18b0*/  @!P0 BRA `(.L_x_398) ;  /* 0x0000000000048947 */ /* 0x000fea0003800000 */
[----:B------:R-:W-:Y:S01]  /*18c0*/  BPT.TRAP 0x1 ;  /* 0x000000040000795c */ /* 0x000fe20000300000 */
.L_x_398:
[----:B-1----:R-:W-:Y:S05]  /*18d0*/  @P1 BRA `(.L_x_399) ;  /* 0x0000000000081947 */ /* 0x002fea0003800000 */
[----:B------:R-:W1:Y:S02]  /*18e0*/  SYNCS.PHASECHK.TRANS64.TRYWAIT P1, [UR22+0x22830], R8 ;  /* 0x02283008ff0075a7 */ /* 0x000e640008020156 */
[----:B-1----:R-:W-:Y:S05]  /*18f0*/  @!P1 BRA `(.L_x_400) ;  /* 0x000000c000689947 */ /* 0x002fea0003800000 */
.L_x_399:
        /* <DEDUP_REMOVED lines=38> */
.L_x_401:
        /* <DEDUP_REMOVED lines=310> */
.L_x_402:
[----:B------:R1:W3:Y:S01]  /*2ec0*/  SYNCS.PHASECHK.TRANS64.TRYWAIT P1, [UR22+0x22850], R8 ;  /* 0x02285008ff0075a7 */ /* 0x0002e20008020156 */
[----:B------:R-:W-:Y:S05]  /*2ed0*/  @!P0 BRA `(.L_x_403) ;  /* 0x0000000000048947 */ /* 0x000fea0003800000 */
[----:B------:R-:W-:Y:S01]  /*2ee0*/  BPT.TRAP 0x1 ;  /* 0x000000040000795c */ /* 0x000fe20000300000 */
.L_x_403:
[----:B---3--:R-:W-:Y:S05]  /*2ef0*/  @P1 BRA `(.L_x_404) ;  /* 0x0000000000081947 */ /* 0x008fea0003800000 */
[----:B------:R-:W3:Y:S02]  /*2f00*/  SYNCS.PHASECHK.TRANS64.TRYWAIT P1, [UR22+0x22850], R8 ;  /* 0x02285008ff0075a7 */ /* 0x000ee40008020156 */
[----:B---3--:R-:W-:Y:S05]  /*2f10*/  @!P1 BRA `(.L_x_405) ;  /* 0x000000a800f89947 */ /* 0x008fea0003800000 */
.L_x_404:
        /* <DEDUP_REMOVED lines=43> */
.L_x_406:
[----:B------:R-:W4:Y:S01]  /*31d0*/  S2UR UR6, SR_CgaCtaId ;  /* 0x00000000000679c3 */ /* 0x000f220000008800 */
[----:B------:R-:W-:Y:S02]  /*31e0*/  UISETP.GE.AND UP0, UPT, UR42, 0x61, UPT ;  /* 0x000000612a00788c */ /* 0x000fe4000bf06270 */
[----:B------:R-:W-:-:S04]  /*31f0*/  UIADD3 UR22, UR22, 0x22860, URZ ;  /* 0x0002286016167890 */ /* 0x000fc8000fffe03f */
[----:B------:R-:W-:Y:S01]  /*3200*/  PLOP3.LUT P1, PT, PT, PT, UP0, 0x80, 0x0 ;  /* 0x000000000000781c */ /* 0x000fe20003f2f008 */
[----:B----4-:R-:W-:-:S09]  /*3210*/  UPRMT UR22, UR6, 0x654, UR22 ;  /* 0x0000065406167896 */ /* 0x010fd20008000016 */
[----:B------:R-:W-:Y:S03]  /*3220*/  SYNCS.ARRIVE.TRANS64.RED.A1T0 RZ, [UR22], RZ ;  /* 0x000000ffffff79a7 */ /* 0x000fe60008100416 */
[----:B------:R-:W-:Y:S05]  /*3230*/  @!P1 BRA `(.L_x_407) ;  /* 0x0000001c00589947 */ /* 0x000fea0003800000 */
[----:B------:R-:W-:Y:S01]  /*3240*/  IMAD.MOV.U32 R213, RZ, RZ, R4 ;  /* 0x000000ffffd57224 */ /* 0x000fe200078e0004 */
[----:B------:R-:W-:Y:S01]  /*3250*/  UIADD3 UR43, UR43, -0x2, URZ ;  /* 0xfffffffe2b2b7890 */ /* 0x000fe2000fffe03f */
[----:B------:R-:W-:Y:S01]  /*3260*/  IMAD.MOV.U32 R7, RZ, RZ, R3 ;  /* 0x000000ffff077224 */ /* 0x000fe200078e0003 */
[----:B------:R-:W-:-:S10]  /*3270*/  ULDC UR22, c[0x0][0x988] ;  /* 0x0002620000167ab9 */ /* 0x000fd40000000800 */
.L_x_418:
        /* <DEDUP_REMOVED lines=8> */
[----:B-1----:R-:W-:Y:S11]  /*3300*/  @!P0 BRA `(.L_x_408) ;  /* 0x0000000000048947 */ /* 0x002ff60003800000 */
[----:B------:R-:W-:Y:S01]  /*3310*/  BPT.TRAP 0x1 ;  /* 0x000000040000795c */ /* 0x000fe20000300000 */
.L_x_408:
[----:B------:R-:W2:Y:S01]  /*3320*/  S2UR UR23, SR_CgaCtaId ;  /* 0x00000000001779c3 */ /* 0x000ea20000008800 */
[----:B------:R-:W-:Y:S01]  /*3330*/  UMOV UR6, 0x400 ;  /* 0x0000040000067882 */ /* 0x000fe20000000000 */
[----:B01-3--:R-:W-:-:S05]  /*3340*/  IMAD.U32 R8, RZ, RZ, UR46 ;  /* 0x0000002eff087e24 */ /* 0x00bfca000f8e00ff */
[----:B------:R-:W-:Y:S01]  /*3350*/  SHF.L.U32 R8, R8, 0x1f, RZ ;  /* 0x0000001f08087819 */ /* 0x000fe200000006ff */
[----:B--2---:R-:W-:-:S04]  /*3360*/  ULEA UR6, UR23, UR6, 0x18 ;  /* 0x0000000617067291 */ /* 0x004fc8000f8ec03f */
[----:B------:R-:W-:-:S09]  /*3370*/  ULEA UR24, UR36, UR6, 0x3 ;  /* 0x0000000624187291 */ /* 0x000fd2000f8e183f */
[----:B------:R0:W1:Y:S01]  /*3380*/  SYNCS.PHASECHK.TRANS64.TRYWAIT P2, [UR24+0x22830], R8 ;  /* 0x02283008ff0075a7 */ /* 0x0000620008040158 */
[----:B------:R-:W-:Y:S05]  /*3390*/  @!P0 BRA `(.L_x_409) ;  /* 0x0000000000048947 */ /* 0x000fea0003800000 */
[----:B------:R-:W-:Y:S01]  /*33a0*/  BPT.TRAP 0x1 ;  /* 0x000000040000795c */ /* 0x000fe20000300000 */
.L_x_409:
[----:B-1----:R-:W-:Y:S05]  /*33b0*/  @P2 BRA `(.L_x_410) ;  /* 0x0000000000082947 */ /* 0x002fea0003800000 */
[----:B------:R-:W1:Y:S02]  /*33c0*/  SYNCS.PHASECHK.TRANS64.TRYWAIT P2, [UR24+0x22830], R8 ;  /* 0x02283008ff0075a7 */ /* 0x000e640008040158 */
[----:B-1----:R-:W-:Y:S05]  /*33d0*/  @!P2 BRA `(.L_x_411) ;  /* 0x000000a400e0a947 */ /* 0x002fea0003800000 */
.L_x_410:
[----:B------:R-:W-:Y:S01]  /*33e0*/  UIMAD UR6, UR36, 0x300, UR20 ;  /* 0x00000300240678a4 */ /* 0x000fe2000f8e0214 */
[----:B------:R-:W-:Y:S01]  /*33f0*/  WARPGROUP.ARRIVE ;  /* 0x00000000000079c5 */ /* 0x000fe20000000000 */
[----:B------:R-:W-:Y:S01]  /*3400*/  UMOV UR7, 0x40000040 ;  /* 0x4000004000077882 */ /* 0x000fe20000000000 */
[----:B------:R-:W-:Y:S01]  /*3410*/  UMOV UR11, 0x40000040 ;  /* 0x40000040000b7882 */ /* 0x000fe20000000000 */
[----:B------:R-:W-:-:S03]  /*3420*/  UIADD3 UR10, UR6, 0x2, URZ ;  /* 0x00000002060a7890 */ /* 0x000fc6000fffe03f */
[----:B------:R-:W2:Y:S01]  /*3430*/  S2R R0, SR_TID.X ;  /* 0x0000000000007919 */ /* 0x000ea20000002100 */
[----:B------:R-:W-:Y:S01]  /*3440*/  UIADD3 UR14, UR6, 0x4, URZ ;  /* 0x00000004060e7890 */ /* 0x000fe2000fffe03f */
[----:B------:R-:W-:Y:S01]  /*3450*/  UMOV UR15, 0x40000040 ;  /* 0x40000040000f7882 */ /* 0x000fe20000000000 */
[----:B------:R-:W-:Y:S01]  /*3460*/  HGMMA.64x96x16.F32 R152, gdesc[UR4], RZ, !UPT, gsb0 ;  /* 0x01600000049879f0 */ /* 0x000fe2000c0008ff */
[----:B------:R-:W-:Y:S01]  /*3470*/  UIADD3 UR18, UR6, 0x6, URZ ;  /* 0x0000000606127890 */ /* 0x000fe2000fffe03f */
        /* <DEDUP_REMOVED lines=16> */
.L_x_412:
[----:B------:R-:W-:Y:S01]  /*3580*/  FMNMX.FTZ R4, R152, R7, !PT ;  /* 0x0000000798047209 */ /* 0x000fe20007810000 */
[----:B------:R-:W-:Y:S01]  /*3590*/  UMOV UR10, UR22 ;  /* 0x00000016000a7c82 */ /* 0x000fe20008000000 */
[----:B------:R-:W-:Y:S02]  /*35a0*/  UIADD3 UR6, UR24, 0x22840, URZ ;  /* 0x0002284018067890 */ /* 0x000fe4000fffe03f */
[----:B-1----:R-:W-:Y:S02]  /*35b0*/  FMNMX.FTZ R3, R153, R4, !PT ;  /* 0x0000000499037209 */ /* 0x002fe40007810000 */
        /* <DEDUP_REMOVED lines=23> */
[----:B------:R-:W-:-:S05]  /*3730*/  FMNMX.FTZ R9, R197, R4, !PT ;  /* 0x00000004c5097209 */ /* 0x000fca0007810000 */
[----:B------:R-:W1:Y:S02]  /*3740*/  SHFL.BFLY PT, R4, R9, 0x2, 0x1f ;  /* 0x0c401f0009047f89 */ /* 0x000e6400000e0000 */
[----:B-1----:R-:W-:-:S05]  /*3750*/  FMNMX.FTZ R10, R9, R4, !PT ;  /* 0x00000004090a7209 */ /* 0x002fca0007810000 */
[----:B------:R-:W1:Y:S02]  /*3760*/  SHFL.BFLY PT, R3, R10, 0x1, 0x1f ;  /* 0x0c201f000a037f89 */ /* 0x000e6400000e0000 */
[----:B-1----:R-:W-:-:S05]  /*3770*/  FMNMX.FTZ R3, R10, R3, !PT ;  /* 0x000000030a037209 */ /* 0x002fca0007810000 */
        /* <DEDUP_REMOVED lines=34> */
[----:B------:R-:W-:Y:S01]  /*39a0*/  FFMA.FTZ R176, R197, UR10, -R20 ;  /* 0x0000000ac5b07c23 */ /* 0x000fe20008010814 */
[----:B------:R-:W-:Y:S01]  /*39b0*/  FMNMX.FTZ R4, R170, R9, !PT ;  /* 0x00000009aa047209 */ /* 0x000fe20007810000 */
[----:B------:R-:W1:Y:S03]  /*39c0*/  MUFU.EX2 R7, R7 ;  /* 0x0000000700077308 */ /* 0x000e660000000800 */
[----:B------:R-:W-:-:S04]  /*39d0*/  FMNMX.FTZ R9, R171, R4, !PT ;  /* 0x00000004ab097209 */ /* 0x000fc80007810000 */
[----:B------:R-:W-:Y:S01]  /*39e0*/  FMNMX.FTZ R4, R174, R9, !PT ;  /* 0x00000009ae047209 */ /* 0x000fe20007810000 */
[----:B------:R-:W3:Y:S03]  /*39f0*/  MUFU.EX2 R152, R152 ;  /* 0x0000009800987308 */ /* 0x000ee60000000800 */
[----:B------:R-:W-:-:S04]  /*3a00*/  FMNMX.FTZ R9, R175, R4, !PT ;  /* 0x00000004af097209 */ /* 0x000fc80007810000 */
[----:B------:R-:W-:Y:S01]  /*3a10*/  FMNMX.FTZ R4, R178, R9, !PT ;  /* 0x00000009b2047209 */ /* 0x000fe20007810000 */
[----:B------:R-:W4:Y:S01]  /*3a20*/  MUFU.EX2 R153, R153 ;  /* 0x0000009900997308 */ /* 0x000f220000000800 */
[-C--:B-1----:R-:W-:Y:S01]  /*3a30*/  FMUL.FTZ R24, R24, R7.reuse ;  /* 0x0000000718187220 */ /* 0x082fe20000410000 */
[-C--:B------:R-:W-:Y:S01]  /*3a40*/  FMUL.FTZ R25, R25, R7.reuse ;  /* 0x0000000719197220 */ /* 0x080fe20000410000 */
[----:B------:R-:W-:Y:S01]  /*3a50*/  FMNMX.FTZ R9, R179, R4, !PT ;  /* 0x00000004b3097209 */ /* 0x000fe20007810000 */
[-C--:B------:R-:W-:Y:S01]  /*3a60*/  FMUL.FTZ R28, R28, R7.reuse ;  /* 0x000000071c1c7220 */ /* 0x080fe20000410000 */
[-C--:B------:R-:W-:Y:S01]  /*3a70*/  FMUL.FTZ R29, R29, R7.reuse ;  /* 0x000000071d1d7220 */ /* 0x080fe20000410000 */
[----:B------:R-:W-:Y:S01]  /*3a80*/  FMUL.FTZ R32, R32, R7 ;  /* 0x0000000720207220 */ /* 0x000fe20000410000 */
[----:B------:R-:W-:Y:S01]  /*3a90*/  FMNMX.FTZ R4, R182, R9, !PT ;  /* 0x00000009b6047209 */ /* 0x000fe20007810000 */
[----:B------:R-:W1:Y:S01]  /*3aa0*/  MUFU.EX2 R212, R212 ;  /* 0x000000d400d47308 */ /* 0x000e620000000800 */
[----:B---3--:R-:W-:Y:S01]  /*3ab0*/  FFMA.FTZ R6, R7, R6, R152 ;  /* 0x0000000607067223 */ /* 0x008fe20000010098 */
[-C--:B------:R-:W-:Y:S01]  /*3ac0*/  FMUL.FTZ R33, R33, R7.reuse ;  /* 0x0000000721217220 */ /* 0x080fe20000410000 */
[----:B------:R-:W-:Y:S01]  /*3ad0*/  FMNMX.FTZ R9, R183, R4, !PT ;  /* 0x00000004b7097209 */ /* 0x000fe20007810000 */
[-C--:B------:R-:W-:Y:S01]  /*3ae0*/  FMUL.FTZ R36, R36, R7.reuse ;  /* 0x0000000724247220 */ /* 0x080fe20000410000 */
[-C--:B------:R-:W-:Y:S01]  /*3af0*/  FMUL.FTZ R37, R37, R7.reuse ;  /* 0x0000000725257220 */ /* 0x080fe20000410000 */
[----:B------:R-:W-:Y:S01]  /*3b00*/  FMUL.FTZ R40, R40, R7 ;  /* 0x0000000728287220 */ /* 0x000fe20000410000 */
[----:B------:R-:W-:Y:S01]  /*3b10*/  FMNMX.FTZ R4, R186, R9, !PT ;  /* 0x00000009ba047209 */ /* 0x000fe20007810000 */
[----:B------:R-:W3:Y:S01]  /*3b20*/  MUFU.EX2 R157, R157 ;  /* 0x0000009d009d7308 */ /* 0x000ee20000000800 */
[C---:B----4-:R-:W-:Y:S01]  /*3b30*/  FADD.FTZ R181, R153.reuse, R6 ;  /* 0x0000000699b57221 */ /* 0x050fe20000010000 */
[----:B------:R-:W-:Y:S01]  /*3b40*/  F2FP.F16.F32.PACK_AB R152, R153, R152 ;  /* 0x000000989998723e */ /* 0x000fe200000000ff */
[-C--:B------:R-:W-:Y:S01]  /*3b50*/  FMUL.FTZ R41, R41, R7.reuse ;  /* 0x0000000729297220 */ /* 0x080fe20000410000 */
[----:B------:R-:W-:Y:S01]  /*3b60*/  FMNMX.FTZ R9, R187, R4, !PT ;  /* 0x00000004bb097209 */ /* 0x000fe20007810000 */
[-C--:B------:R-:W-:Y:S01]  /*3b70*/  FMUL.FTZ R44, R44, R7.reuse ;  /* 0x000000072c2c7220 */ /* 0x080fe20000410000 */
[-C--:B------:R-:W-:Y:S01]  /*3b80*/  FMUL.FTZ R45, R45, R7.reuse ;  /* 0x000000072d2d7220 */ /* 0x080fe20000410000 */
[----:B------:R-:W-:Y:S01]  /*3b90*/  FMUL.FTZ R48, R48, R7 ;  /* 0x0000000730307220 */ /* 0x000fe20000410000 */
[----:B------:R-:W-:Y:S01]  /*3ba0*/  FMNMX.FTZ R4, R190, R9, !PT ;  /* 0x00000009be047209 */ /* 0x000fe20007810000 */
[----:B------:R-:W-:Y:S01]  /*3bb0*/  MUFU.EX2 R156, R156 ;  /* 0x0000009c009c7308 */ /* 0x000fe20000000800 */
[-C--:B------:R-:W-:Y:S01]  /*3bc0*/  FMUL.FTZ R49, R49, R7.reuse ;  /* 0x0000000731317220 */ /* 0x080fe20000410000 */
        /* <DEDUP_REMOVED lines=20> */
[-C--:B------:R-:W-:Y:S01]  /*3d10*/  FMUL.FTZ R77, R77, R7.reuse ;  /* 0x000000074d4d7220 */ /* 0x080fe20000410000 */
[-C--:B------:R-:W-:Y:S01]  /*3d20*/  FMUL.FTZ R80, R80, R7.reuse ;  /* 0x0000000750507220 */ /* 0x080fe20000410000 */
[----:B------:R-:W4:Y:S01]  /*3d30*/  SHFL.BFLY PT, R9, R4, 0x2, 0x1f ;  /* 0x0c401f0004097f89 */ /* 0x000f2200000e0000 */
        /* <DEDUP_REMOVED lines=22> */
[----:B------:R-:W-:Y:S01]  /*3ea0*/  FMUL.FTZ R120, R120, R7 ;  /* 0x0000000778787220 */ /* 0x000fe20000410000 */
[----:B----4-:R-:W-:Y:S01]  /*3eb0*/  FMNMX.FTZ R9, R4, R9, !PT ;  /* 0x0000000904097209 */ /* 0x010fe20007810000 */
[----:B------:R-:W-:Y:S01]  /*3ec0*/  MUFU.EX2 R12, R12 ;  /* 0x0000000c000c7308 */ /* 0x000fe20000000800 */
[-C--:B------:R-:W-:Y:S01]  /*3ed0*/  FMUL.FTZ R121, R121, R7.reuse ;  /* 0x0000000779797220 */ /* 0x080fe20000410000 */
[-C--:B------:R-:W-:Y:S01]  /*3ee0*/  FMUL.FTZ R124, R124, R7.reuse ;  /* 0x000000077c7c7220 */ /* 0x080fe20000410000 */
[-C--:B------:R-:W-:Y:S01]  /*3ef0*/  FMUL.FTZ R125, R125, R7.reuse ;  /* 0x000000077d7d7220 */ /* 0x080fe20000410000 */
[----:B------:R-:W4:Y:S01]  /*3f00*/  SHFL.BFLY PT, R4, R9, 0x1, 0x1f ;  /* 0x0c201f0009047f89 */ /* 0x000f2200000e0000 */
        /* <DEDUP_REMOVED lines=13> */
[----:B------:R-:W-:-:S06]  /*3fe0*/  FMUL.FTZ R149, R149, R7 ;  /* 0x0000000795957220 */ /* 0x000fcc0000410000 */
[----:B------:R-:W-:Y:S01]  /*3ff0*/  MUFU.EX2 R211, R211 ;  /* 0x000000d300d37308 */ /* 0x000fe20000000800 */
[----:B----4-:R-:W-:-:S07]  /*4000*/  FMNMX.FTZ R4, R9, R4, !PT ;  /* 0x0000000409047209 */ /* 0x010fce0007810000 */
        /* <DEDUP_REMOVED lines=9> */
[----:B------:R-:W4:Y:S01]  /*40a0*/  MUFU.EX2 R20, R20 ;  /* 0x0000001400147308 */ /* 0x000f220000000800 */
[--C-:B------:R-:W-:Y:S01]  /*40b0*/  FFMA.FTZ R162, R167, UR10, -R180.reuse ;  /* 0x0000000aa7a27c23 */ /* 0x100fe200080108b4 */
[--C-:B------:R-:W-:Y:S01]  /*40c0*/  FFMA.FTZ R163, R163, UR10, -R180.reuse ;  /* 0x0000000aa3a37c23 */ /* 0x100fe200080108b4 */
[--C-:B------:R-:W-:Y:S01]  /*40d0*/  FFMA.FTZ R167, R171, UR10, -R180.reuse ;  /* 0x0000000aaba77c23 */ /* 0x100fe200080108b4 */
[--C-:B------:R-:W-:Y:S01]  /*40e0*/  FFMA.FTZ R171, R175, UR10, -R180.reuse ;  /* 0x0000000aafab7c23 */ /* 0x100fe200080108b4 */
[--C-:B------:R-:W-:Y:S01]  /*40f0*/  FFMA.FTZ R175, R179, UR10, -R180.reuse ;  /* 0x0000000ab3af7c23 */ /* 0x100fe200080108b4 */
[--C-:B------:R-:W-:Y:S01]  /*4100*/  FFMA.FTZ R159, R166, UR10, -R180.reuse ;  /* 0x0000000aa69f7c23 */ /* 0x100fe200080108b4 */
[--C-:B------:R-:W-:Y:S01]  /*4110*/  FFMA.FTZ R166, R170, UR10, -R180.reuse ;  /* 0x0000000aaaa67c23 */ /* 0x100fe200080108b4 */
[----:B------:R-:W5:Y:S01]  /*4120*/  MUFU.EX2 R161, R161 ;  /* 0x000000a100a17308 */ /* 0x000f620000000800 */
[--C-:B------:R-:W-:Y:S01]  /*4130*/  FFMA.FTZ R170, R174, UR10, -R180.reuse ;  /* 0x0000000aaeaa7c23 */ /* 0x100fe200080108b4 */
[--C-:B------:R-:W-:Y:S01]  /*4140*/  FFMA.FTZ R174, R178, UR10, -R180.reuse ;  /* 0x0000000ab2ae7c23 */ /* 0x100fe200080108b4 */
[----:B-1----:R-:W-:Y:S01]  /*4150*/  FADD.FTZ R178, R212, R181 ;  /* 0x000000b5d4b27221 */ /* 0x002fe20000010000 */
[--C-:B------:R-:W-:Y:S01]  /*4160*/  FFMA.FTZ R182, R182, UR10, -R180.reuse ;  /* 0x0000000ab6b67c23 */ /* 0x100fe200080108b4 */
[--C-:B------:R-:W-:Y:S01]  /*4170*/  FFMA.FTZ R6, R183, UR10, -R180.reuse ;  /* 0x0000000ab7067c23 */ /* 0x100fe200080108b4 */
[----:B------:R-:W-:Y:S01]  /*4180*/  FFMA.FTZ R194, R194, UR10, -R180 ;  /* 0x0000000ac2c27c23 */ /* 0x000fe200080108b4 */
[----:B---3--:R-:W-:Y:S01]  /*4190*/  FADD.FTZ R181, R157, R178 ;  /* 0x000000b29db57221 */ /* 0x008fe20000010000 */
[----:B------:R-:W1:Y:S01]  /*41a0*/  MUFU.EX2 R184, R184 ;  /* 0x000000b800b87308 */ /* 0x000e620000000800 */
[--C-:B------:R-:W-:Y:S01]  /*41b0*/  FFMA.FTZ R178, R186, UR10, -R180.reuse ;  /* 0x0000000abab27c23 */ /* 0x100fe200080108b4 */
[--C-:B------:R-:W-:Y:S01]  /*41c0*/  FFMA.FTZ R195, R195, UR10, -R180.reuse ;  /* 0x0000000ac3c37c23 */ /* 0x100fe200080108b4 */
[----:B------:R-:W-:Y:S01]  /*41d0*/  FFMA.FTZ R198, R198, UR10, -R180 ;  /* 0x0000000ac6c67c23 */ /* 0x000fe200080108b4 */
[-C--:B----4-:R-:W-:Y:S01]  /*41e0*/  FMUL.FTZ R26, R26, R20.reuse ;  /* 0x000000141a1a7220 */ /* 0x090fe20000410000 */
[-C--:B------:R-:W-:Y:S01]  /*41f0*/  FMUL.FTZ R27, R27, R20.reuse ;  /* 0x000000141b1b7220 */ /* 0x080fe20000410000 */
[-C--:B------:R-:W-:Y:S01]  /*4200*/  FMUL.FTZ R30, R30, R20.reuse ;  /* 0x000000141e1e7220 */ /* 0x080fe20000410000 */
[-C--:B------:R-:W-:Y:S01]  /*4210*/  FMUL.FTZ R31, R31, R20.reuse ;  /* 0x000000141f1f7220 */ /* 0x080fe20000410000 */
[----:B------:R-:W3:Y:S01]  /*4220*/  MUFU.EX2 R155, R155 ;  /* 0x0000009b009b7308 */ /* 0x000ee20000000800 */
[----:B-----5:R-:W-:Y:S01]  /*4230*/  FFMA.FTZ R179, R20, R5, R161 ;  /* 0x0000000514b37223 */ /* 0x020fe200000100a1 */
[-C--:B------:R-:W-:Y:S01]  /*4240*/  FMUL.FTZ R34, R34, R20.reuse ;  /* 0x0000001422227220 */ /* 0x080fe20000410000 */
[-C--:B------:R-:W-:Y:S01]  /*4250*/  FMUL.FTZ R35, R35, R20.reuse ;  /* 0x0000001423237220 */ /* 0x080fe20000410000 */
[-C--:B------:R-:W-:Y:S01]  /*4260*/  FMUL.FTZ R38, R38, R20.reuse ;  /* 0x0000001426267220 */ /* 0x080fe20000410000 */
[-C--:B------:R-:W-:Y:S01]  /*4270*/  FMUL.FTZ R39, R39, R20.reuse ;  /* 0x0000001427277220 */ /* 0x080fe20000410000 */
[-C--:B------:R-:W-:Y:S01]  /*4280*/  FMUL.FTZ R42, R42, R20.reuse ;  /* 0x000000142a2a7220 */ /* 0x080fe20000410000 */
[-C--:B------:R-:W-:Y:S01]  /*4290*/  FMUL.FTZ R43, R43, R20.reuse ;  /* 0x000000142b2b7220 */ /* 0x080fe20000410000 */
[----:B------:R-:W4:Y:S01]  /*42a0*/  MUFU.EX2 R188, R188 ;  /* 0x000000bc00bc7308 */ /* 0x000f220000000800 */
        /* <DEDUP_REMOVED lines=8> */
[----:B---3--:R-:W-:Y:S01]  /*4330*/  FADD.FTZ R179, R155, R154 ;  /* 0x0000009a9bb37221 */ /* 0x008fe20000010000 */
[----:B------:R-:W-:Y:S01]  /*4340*/  FADD.FTZ R154, R156, R181 ;  /* 0x000000b59c9a7221 */ /* 0x000fe20000010000 */
[----:B------:R-:W-:Y:S01]  /*4350*/  FFMA.FTZ R181, R190, UR10, -R180 ;  /* 0x0000000abeb57c23 */ /* 0x000fe200080108b4 */
[C---:B------:R-:W-:Y:S01]  /*4360*/  F2FP.F16.F32.PACK_AB R156, R15.reuse, R156 ;  /* 0x0000009c0f9c723e */ /* 0x040fe200000000ff */
[-C--:B------:R-:W-:Y:S01]  /*4370*/  FMUL.FTZ R58, R58, R20.reuse ;  /* 0x000000143a3a7220 */ /* 0x080fe20000410000 */
[----:B------:R-:W-:Y:S01]  /*4380*/  FADD.FTZ R154, R15, R154 ;  /* 0x0000009a0f9a7221 */ /* 0x000fe20000010000 */
[-C--:B------:R-:W-:Y:S01]  /*4390*/  FMUL.FTZ R59, R59, R20.reuse ;  /* 0x000000143b3b7220 */ /* 0x080fe20000410000 */
[----:B------:R-:W3:Y:S01]  /*43a0*/  MUFU.EX2 R163, R163 ;  /* 0x000000a300a37308 */ /* 0x000ee20000000800 */
[C---:B----4-:R-:W-:Y:S01]  /*43b0*/  FADD.FTZ R183, R188.reuse, R179 ;  /* 0x000000b3bcb77221 */ /* 0x050fe20000010000 */
[----:B------:R-:W-:Y:S01]  /*43c0*/  FFMA.FTZ R179, R187, UR10, -R180 ;  /* 0x0000000abbb37c23 */ /* 0x000fe200080108b4 */
[----:B------:R-:W-:Y:S01]  /*43d0*/  F2FP.F16.F32.PACK_AB R155, R188, R155 ;  /* 0x0000009bbc9b723e */ /* 0x000fe200000000ff */
        /* <DEDUP_REMOVED lines=12> */
[----:B------:R-:W5:Y:S01]  /*44a0*/  MUFU.EX2 R162, R162 ;  /* 0x000000a200a27308 */ /* 0x000f620000000800 */
[-C--:B------:R-:W-:Y:S01]  /*44b0*/  FMUL.FTZ R83, R83, R20.reuse ;  /* 0x0000001453537220 */ /* 0x080fe20000410000 */
[-C--:B------:R-:W-:Y:S01]  /*44c0*/  FMUL.FTZ R86, R86, R20.reuse ;  /* 0x0000001456567220 */ /* 0x080fe20000410000 */
[-C--:B------:R-:W-:Y:S01]  /*44d0*/  FMUL.FTZ R87, R87, R20.reuse ;  /* 0x0000001457577220 */ /* 0x080fe20000410000 */
[-C--:B------:R-:W-:Y:S01]  /*44e0*/  FMUL.FTZ R90, R90, R20.reuse ;  /* 0x000000145a5a7220 */ /* 0x080fe20000410000 */
[-C--:B------:R-:W-:Y:S01]  /*44f0*/  FMUL.FTZ R91, R91, R20.reuse ;  /* 0x000000145b5b7220 */ /* 0x080fe20000410000 */
[-C--:B------:R-:W-:Y:S01]  /*4500*/  FMUL.FTZ R94, R94, R20.reuse ;  /* 0x000000145e5e7220 */ /* 0x080fe20000410000 */
[-C--:B------:R-:W-:Y:S01]  /*4510*/  FMUL.FTZ R95, R95, R20.reuse ;  /* 0x000000145f5f7220 */ /* 0x080fe20000410000 */
[----:B------:R-:W0:Y:S01]  /*4520*/  MUFU.EX2 R166, R166 ;  /* 0x000000a600a67308 */ /* 0x000e220000000800 */
[-C--:B------:R-:W-:Y:S01]  /*4530*/  FMUL.FTZ R98, R98, R20.reuse ;  /* 0x0000001462627220 */ /* 0x080fe20000410000 */
[-C--:B------:R-:W-:Y:S01]  /*4540*/  FMUL.FTZ R99, R99, R20.reuse ;  /* 0x0000001463637220 */ /* 0x080fe20000410000 */
[-C--:B------:R-:W-:Y:S01]  /*4550*/  FMUL.FTZ R102, R102, R20.reuse ;  /* 0x0000001466667220 */ /* 0x080fe20000410000 */
[-C--:B------:R-:W-:Y:S01]  /*4560*/  FMUL.FTZ R103, R103, R20.reuse ;  /* 0x0000001467677220 */ /* 0x080fe20000410000 */
[-C--:B------:R-:W-:Y:S01]  /*4570*/  FMUL.FTZ R106, R106, R20.reuse ;  /* 0x000000146a6a7220 */ /* 0x080fe20000410000 */
[-C--:B------:R-:W-:Y:S01]  /*4580*/  FMUL.FTZ R107, R107, R20.reuse ;  /* 0x000000146b6b7220 */ /* 0x080fe20000410000 */
        /* <DEDUP_REMOVED lines=10> */
[----:B-1----:R-:W-:Y:S01]  /*4630*/  FADD.FTZ R182, R158, R183 ;  /* 0x000000b79eb67221 */ /* 0x002fe20000010000 */
[----:B------:R-:W-:Y:S01]  /*4640*/  FADD.FTZ R183, R13, R154 ;  /* 0x0000009a0db77221 */ /* 0x000fe20000010000 */
[-C--:B------:R-:W-:Y:S01]  /*4650*/  FMUL.FTZ R126, R126, R20.reuse ;  /* 0x000000147e7e7220 */ /* 0x080fe20000410000 */
[----:B------:R-:W-:Y:S01]  /*4660*/  FMUL.FTZ R127, R127, R20 ;  /* 0x000000147f7f7220 */ /* 0x000fe20000410000 */
[----:B---3--:R-:W-:Y:S01]  /*4670*/  FADD.FTZ R186, R163, R182 ;  /* 0x000000b6a3ba7221 */ /* 0x008fe20000010000 */
[----:B------:R-:W-:Y:S01]  /*4680*/  FADD.FTZ R183, R210, R183 ;  /* 0x000000b7d2b77221 */ /* 0x000fe20000010000 */
[----:B------:R-:W-:Y:S01]  /*4690*/  FFMA.FTZ R182, R191, UR10, -R180 ;  /* 0x0000000abfb67c23 */ /* 0x000fe200080108b4 */
[----:B------:R-:W1:Y:S01]  /*46a0*/  MUFU.EX2 R170, R170 ;  /* 0x000000aa00aa7308 */ /* 0x000e620000000800 */
[----:B----4-:R-:W-:Y:S01]  /*46b0*/  FADD.FTZ R185, R159, R186 ;  /* 0x000000ba9fb97221 */ /* 0x010fe20000010000 */
[----:B------:R-:W-:Y:S01]  /*46c0*/  FADD.FTZ R154, R160, R183 ;  /* 0x000000b7a09a7221 */ /* 0x000fe20000010000 */
[C---:B-----5:R-:W-:Y:S01]  /*46d0*/  F2FP.F16.F32.PACK_AB R159, R162.reuse, R159 ;  /* 0x0000009fa29f723e */ /* 0x060fe200000000ff */
[----:B------:R-:W-:Y:S01]  /*46e0*/  FFMA.FTZ R180, R199, UR10, -R180 ;  /* 0x0000000ac7b47c23 */ /* 0x000fe200080108b4 */
[----:B------:R-:W-:Y:S01]  /*46f0*/  FADD.FTZ R185, R162, R185 ;  /* 0x000000b9a2b97221 */ /* 0x000fe20000010000 */
[----:B------:R-:W-:Y:S01]  /*4700*/  FADD.FTZ R153, R21, R154 ;  /* 0x0000009a15997221 */ /* 0x000fe20000010000 */
[----:B------:R-:W-:Y:S01]  /*4710*/  F2FP.F16.F32.PACK_AB R154, R157, R212 ;  /* 0x000000d49d9a723e */ /* 0x000fe200000000ff */
[----:B------:R-:W3:Y:S01]  /*4720*/  MUFU.EX2 R171, R171 ;  /* 0x000000ab00ab7308 */ /* 0x000ee20000000800 */
[----:B0-----:R-:W-:Y:S01]  /*4730*/  FADD.FTZ R186, R166, R185 ;  /* 0x000000b9a6ba7221 */ /* 0x001fe20000010000 */
[----:B------:R-:W-:Y:S01]  /*4740*/  F2FP.F16.F32.PACK_AB R162, R165, R12 ;  /* 0x0000000ca5a2723e */ /* 0x000fe200000000ff */
[----:B------:R-:W-:Y:S01]  /*4750*/  FMUL.FTZ R130, R130, R20 ;  /* 0x0000001482827220 */ /* 0x000fe20000410000 */
[----:B------:R-:W-:Y:S01]  /*4760*/  F2FP.F16.F32.PACK_AB R160, R21, R160 ;  /* 0x000000a015a0723e */ /* 0x000fe200000000ff */
[----:B--2---:R-:W-:Y:S01]  /*4770*/  FADD.FTZ R183, R167, R186 ;  /* 0x000000baa7b77221 */ /* 0x004fe20000010000 */
[----:B------:R-:W-:Y:S01]  /*4780*/  FADD.FTZ R186, R12, R153 ;  /* 0x000000990cba7221 */ /* 0x000fe20000010000 */
[----:B------:R-:W-:Y:S01]  /*4790*/  F2FP.F16.F32.PACK_AB R153, R184, R161 ;  /* 0x000000a1b899723e */ /* 0x000fe200000000ff */
[----:B------:R-:W0:Y:S01]  /*47a0*/  MUFU.EX2 R174, R174 ;  /* 0x000000ae00ae7308 */ /* 0x000e220000000800 */
[----:B-1----:R-:W-:Y:S01]  /*47b0*/  FADD.FTZ R184, R170, R183 ;  /* 0x000000b7aab87221 */ /* 0x002fe20000010000 */
[----:B------:R-:W-:Y:S01]  /*47c0*/  FADD.FTZ R157, R165, R186 ;  /* 0x000000baa59d7221 */ /* 0x000fe20000010000 */
        /* <DEDUP_REMOVED lines=8> */
[----:B------:R-:W-:Y:S01]  /*4850*/  F2FP.F16.F32.PACK_AB R157, R163, R158 ;  /* 0x0000009ea39d723e */ /* 0x000fe200000000ff */
[----:B------:R-:W-:Y:S01]  /*4860*/  FMUL.FTZ R142, R142, R20 ;  /* 0x000000148e8e7220 */ /* 0x000fe20000410000 */
[----:B------:R-:W-:Y:S01]  /*4870*/  F2FP.F16.F32.PACK_AB R158, R210, R13 ;  /* 0x0000000dd29e723e */ /* 0x000fe200000000ff */
[----:B------:R-:W-:Y:S01]  /*4880*/  FADD.FTZ R184, R211, R184 ;  /* 0x000000b8d3b87221 */ /* 0x000fe20000010000 */
[----:B------:R-:W-:Y:S01]  /*4890*/  F2FP.F16.F32.PACK_AB R163, R171, R170 ;  /* 0x000000aaaba3723e */ /* 0x000fe200000000ff */
[----:B------:R-:W2:Y:S01]  /*48a0*/  MUFU.EX2 R14, R14 ;  /* 0x0000000e000e7308 */ /* 0x000ea20000000800 */
[----:B0-----:R-:W-:Y:S01]  /*48b0*/  FADD.FTZ R186, R174, R161 ;  /* 0x000000a1aeba7221 */ /* 0x001fe20000010000 */
[----:B------:R-:W-:Y:S01]  /*48c0*/  FADD.FTZ R13, R11, R184 ;  /* 0x000000b80b0d7221 */ /* 0x000fe20000010000 */
[----:B------:R-:W-:Y:S01]  /*48d0*/  F2FP.F16.F32.PACK_AB R161, R167, R166 ;  /* 0x000000a6a7a1723e */ /* 0x000fe200000000ff */
[----:B------:R-:W-:Y:S01]  /*48e0*/  FMUL.FTZ R143, R143, R20 ;  /* 0x000000148f8f7220 */ /* 0x000fe20000410000 */
[----:B------:R-:W-:Y:S01]  /*48f0*/  F2FP.F16.F32.PACK_AB R164, R211, R164 ;  /* 0x000000a4d3a4723e */ /* 0x000fe200000000ff */
        /* <DEDUP_REMOVED lines=9> */
[----:B--2---:R-:W-:-:S07]  /*4990*/  FADD.FTZ R13, R14, R13 ;  /* 0x0000000d0e0d7221 */ /* 0x004fce0000010000 */
[----:B------:R-:W2:Y:S01]  /*49a0*/  MUFU.EX2 R178, R178 ;  /* 0x000000b200b27308 */ /* 0x000ea20000000800 */
[C---:B0-----:R-:W-:Y:S01]  /*49b0*/  FADD.FTZ R15, R6.reuse, R15 ;  /* 0x0000000f060f7221 */ /* 0x041fe20000010000 */
[----:B------:R-:W-:-:S06]  /*49c0*/  F2FP.F16.F32.PACK_AB R167, R6, R5 ;  /* 0x0000000506a7723e */ /* 0x000fcc00000000ff */
[----:B------:R-:W0:Y:S01]  /*49d0*/  MUFU.EX2 R169, R169 ;  /* 0x000000a900a97308 */ /* 0x000e220000000800 */
[----:B-1----:R-:W-:-:S07]  /*49e0*/  FADD.FTZ R12, R168, R13 ;  /* 0x0000000da80c7221 */ /* 0x002fce0000010000 */
[----:B------:R-:W1:Y:S01]  /*49f0*/  MUFU.EX2 R179, R179 ;  /* 0x000000b300b37308 */ /* 0x000e620000000800 */
[----:B--2---:R-:W-:-:S07]  /*4a00*/  FADD.FTZ R166, R178, R15 ;  /* 0x0000000fb2a67221 */ /* 0x004fce0000010000 */
[----:B------:R-:W2:Y:S01]  /*4a10*/  MUFU.EX2 R181, R181 ;  /* 0x000000b500b57308 */ /* 0x000ea20000000800 */
[C---:B0-----:R-:W-:Y:S01]  /*4a20*/  FADD.FTZ R13, R169.reuse, R12 ;  /* 0x0000000ca90d7221 */ /* 0x041fe20000010000 */
[----:B------:R-:W-:-:S06]  /*4a30*/  F2FP.F16.F32.PACK_AB R168, R169, R168 ;  /* 0x000000a8a9a8723e */ /* 0x000fcc00000000ff */
[----:B------:R-:W0:Y:S01]  /*4a40*/  MUFU.EX2 R10, R10 ;  /* 0x0000000a000a7308 */ /* 0x000e220000000800 */
[C---:B-1----:R-:W-:Y:S01]  /*4a50*/  FADD.FTZ R12, R179.reuse, R166 ;  /* 0x000000a6b30c7221 */ /* 0x042fe20000010000 */
[----:B------:R-:W-:Y:S02]  /*4a60*/  F2FP.F16.F32.PACK_AB R166, R14, R11 ;  /* 0x0000000b0ea6723e */ /* 0x000fe400000000ff */
[----:B------:R-:W-:-:S04]  /*4a70*/  F2FP.F16.F32.PACK_AB R169, R179, R178 ;  /* 0x000000b2b3a9723e */ /* 0x000fc800000000ff */
[----:B------:R-:W1:Y:S01]  /*4a80*/  MUFU.EX2 R182, R182 ;  /* 0x000000b600b67308 */ /* 0x000e620000000800 */
[----:B--2---:R-:W-:-:S07]  /*4a90*/  FADD.FTZ R11, R181, R12 ;  /* 0x0000000cb50b7221 */ /* 0x004fce0000010000 */
[----:B------:R-:W2:Y:S01]  /*4aa0*/  MUFU.EX2 R173, R173 ;  /* 0x000000ad00ad7308 */ /* 0x000ea20000000800 */
[----:B0-----:R-:W-:-:S07]  /*4ab0*/  FADD.FTZ R170, R10, R13 ;  /* 0x0000000d0aaa7221 */ /* 0x001fce0000010000 */
[----:B------:R-:W0:Y:S01]  /*4ac0*/  MUFU.EX2 R194, R194 ;  /* 0x000000c200c27308 */ /* 0x000e220000000800 */
[C---:B-1----:R-:W-:Y:S01]  /*4ad0*/  FADD.FTZ R11, R182.reuse, R11 ;  /* 0x0000000bb60b7221 */ /* 0x042fe20000010000 */
[----:B------:R-:W-:-:S06]  /*4ae0*/  F2FP.F16.F32.PACK_AB R171, R182, R181 ;  /* 0x000000b5b6ab723e */ /* 0x000fcc00000000ff */
[----:B------:R-:W1:Y:S01]  /*4af0*/  MUFU.EX2 R172, R172 ;  /* 0x000000ac00ac7308 */ /* 0x000e620000000800 */
[C---:B--2---:R-:W-:Y:S01]  /*4b00*/  FADD.FTZ R5, R173.reuse, R170 ;  /* 0x000000aaad057221 */ /* 0x044fe20000010000 */
[----:B------:R-:W-:-:S06]  /*4b10*/  F2FP.F16.F32.PACK_AB R170, R173, R10 ;  /* 0x0000000aadaa723e */ /* 0x000fcc00000000ff */
[----:B------:R-:W2:Y:S01]  /*4b20*/  MUFU.EX2 R195, R195 ;  /* 0x000000c300c37308 */ /* 0x000ea20000000800 */
[----:B0-----:R-:W-:-:S07]  /*4b30*/  FADD.FTZ R12, R194, R11 ;  /* 0x0000000bc20c7221 */ /* 0x001fce0000010000 */
[----:B------:R-:W0:Y:S01]  /*4b40*/  MUFU.EX2 R177, R177 ;  /* 0x000000b100b17308 */ /* 0x000e220000000800 */
[----:B-1----:R-:W-:-:S07]  /*4b50*/  FADD.FTZ R6, R172, R5 ;  /* 0x00000005ac067221 */ /* 0x002fce0000010000 */
[----:B------:R-:W1:Y:S01]  /*4b60*/  MUFU.EX2 R198, R198 ;  /* 0x000000c600c67308 */ /* 0x000e620000000800 */
[C---:B--2---:R-:W-:Y:S01]  /*4b70*/  FADD.FTZ R5, R195.reuse, R12 ;  /* 0x0000000cc3057221 */ /* 0x044fe20000010000 */
[----:B------:R-:W-:-:S06]  /*4b80*/  F2FP.F16.F32.PACK_AB R173, R195, R194 ;  /* 0x000000c2c3ad723e */ /* 0x000fcc00000000ff */
[----:B------:R-:W2:Y:S01]  /*4b90*/  MUFU.EX2 R9, R196 ;  /* 0x000000c400097308 */ /* 0x000ea20000000800 */
[C---:B0-----:R-:W-:Y:S01]  /*4ba0*/  FADD.FTZ R6, R177.reuse, R6 ;  /* 0x00000006b1067221 */ /* 0x041fe20000010000 */
[----:B------:R-:W-:-:S06]  /*4bb0*/  F2FP.F16.F32.PACK_AB R172, R177, R172 ;  /* 0x000000acb1ac723e */ /* 0x000fcc00000000ff */
[----:B------:R-:W0:Y:S01]  /*4bc0*/  MUFU.EX2 R175, R180 ;  /* 0x000000b400af7308 */ /* 0x000e220000000800 */
[----:B-1----:R-:W-:-:S07]  /*4bd0*/  FADD.FTZ R10, R198, R5 ;  /* 0x00000005c60a7221 */ /* 0x002fce0000010000 */
[----:B------:R-:W1:Y:S01]  /*4be0*/  MUFU.EX2 R176, R176 ;  /* 0x000000b000b07308 */ /* 0x000e620000000800 */
[----:B--2---:R-:W-:Y:S01]  /*4bf0*/  FADD.FTZ R11, R9, R6 ;  /* 0x00000006090b7221 */ /* 0x004fe20000010000 */
[C---:B0-----:R-:W-:Y:S01]  /*4c00*/  FADD.FTZ R5, R175.reuse, R10 ;  /* 0x0000000aaf057221 */ /* 0x041fe20000010000 */
[----:B------:R-:W-:Y:S02]  /*4c10*/  F2FP.F16.F32.PACK_AB R175, R175, R198 ;  /* 0x000000c6afaf723e */ /* 0x000fe400000000ff */
[C---:B-1----:R-:W-:Y:S01]  /*4c20*/  FADD.FTZ R6, R176.reuse, R11 ;  /* 0x0000000bb0067221 */ /* 0x042fe20000010000 */
[----:B------:R-:W-:Y:S01]  /*4c30*/  F2FP.F16.F32.PACK_AB R174, R176, R9 ;  /* 0x00000009b0ae723e */ /* 0x000fe200000000ff */
[----:B------:R-:W-:Y:S06]  /*4c40*/  @!P0 BRA `(.L_x_413) ;  /* 0x0000000000048947 */ /* 0x000fec0003800000 */
[----:B------:R-:W-:Y:S01]  /*4c50*/  BPT.TRAP 0x1 ;  /* 0x000000040000795c */ /* 0x000fe20000300000 */
.L_x_413:
[----:B------:R0:W1:Y:S01]  /*4c60*/  SYNCS.PHASECHK.TRANS64.TRYWAIT P2, [UR24+0x22850], R8 ;  /* 0x02285008ff0075a7 */ /* 0x0000620008040158 */
[----:B------:R-:W-:Y:S05]  /*4c70*/  @!P0 BRA `(.L_x_414) ;  /* 0x0000000000048947 */ /* 0x000fea0003800000 */
[----:B------:R-:W-:Y:S01]  /*4c80*/  BPT.TRAP 0x1 ;  /* 0x000000040000795c */ /* 0x000fe20000300000 */
.L_x_414:
[----:B------:R-:W-:Y:S01]  /*4c90*/  VIADD R7, R214, 0x8 ;  /* 0x00000008d6077836 */ /* 0x000fe20000000000 */
[----:B-1----:R-:W-:Y:S06]  /*4ca0*/  @P2 BRA `(.L_x_415) ;  /* 0x0000000000082947 */ /* 0x002fec0003800000 */
[----:B------:R-:W1:Y:S02]  /*4cb0*/  SYNCS.PHASECHK.TRANS64.TRYWAIT P2, [UR24+0x22850], R8 ;  /* 0x02285008ff0075a7 */ /* 0x000e640008040158 */
[----:B-1----:R-:W-:Y:S05]  /*4cc0*/  @!P2 BRA `(.L_x_416) ;  /* 0x0000008c00bca947 */ /* 0x002fea0003800000 */
.L_x_415:
        /* <DEDUP_REMOVED lines=37> */
[----:B--2---:R-:W-:Y:S05]  /*4f20*/  @!P0 BRA `(.L_x_417) ;  /* 0x0000000000048947 */ /* 0x004fea0003800000 */
[----:B------:R-:W-:Y:S01]  /*4f30*/  BPT.TRAP 0x1 ;  /* 0x000000040000795c */ /* 0x000fe20000300000 */
.L_x_417:
[----:B------:R-:W-:Y:S01]  /*4f40*/  UIADD3 UR24, UR24, 0x22860, URZ ;  /* 0x0002286018187890 */ /* 0x000fe2000fffe03f */
[----:B------:R-:W-:Y:S02]  /*4f50*/  IMAD.MOV.U32 R213, RZ, RZ, R4 ;  /* 0x000000ffffd57224 */ /* 0x000fe400078e0004 */
[----:B------:R-:W-:Y:S01]  /*4f60*/  IMAD.MOV.U32 R7, RZ, RZ, R3 ;  /* 0x000000ffff077224 */ /* 0x000fe200078e0003 */
[----:B------:R-:W-:-:S09]  /*4f70*/  UPRMT UR24, UR23, 0x654, UR24 ;  /* 0x0000065417187896 */ /* 0x000fd20008000018 */
[----:B------:R-:W-:Y:S01]  /*4f80*/  SYNCS.ARRIVE.TRANS64.RED.A1T0 RZ, [UR24], RZ ;  /* 0x000000ffffff79a7 */ /* 0x000fe20008100418 */
[----:B------:R-:W-:Y:S05]  /*4f90*/  @P1 BRA `(.L_x_418) ;  /* 0xffffffe000b81947 */ /* 0x000fea000383ffff */
.L_x_407:
[----:B------:R-:W4:Y:S01]  /*4fa0*/  SHFL.BFLY PT, R7, R6, 0x2, 0x1f ;  /* 0x0c401f0006077f89 */ /* 0x000f2200000e0000 */
[----:B------:R-:W-:Y:S01]  /*4fb0*/  UIADD3 UR36, UR36, 0x1, URZ ;  /* 0x0000000124247890 */ /* 0x000fe2000fffe03f */
[----:B------:R-:W-:Y:S01]  /*4fc0*/  IMAD.U32 R14, RZ, RZ, UR10 ;  /* 0x0000000aff0e7e24 */ /* 0x000fe2000f8e00ff */
[----:B------:R2:W-:Y:S06]  /*4fd0*/  BAR.ARV R0, 0x100 ;  /* 0x000400000000751d */ /* 0x0005ec0000002000 */
[----:B------:R-:W-:Y:S02]  /*4fe0*/  UISETP.NE.AND UP0, UPT, UR36, 0x2, UPT ;  /* 0x000000022400788c */ /* 0x000fe4000bf05270 */
[----:B------:R-:W-:Y:S06]  /*4ff0*/  BAR.ARV 0x8, 0x180 ;  /* 0x0206000000007b1d */ /* 0x000fec0000002000 */
[----:B--2---:R-:W-:Y:S01]  /*5000*/  IMAD.MOV.U32 R0, RZ, RZ, RZ ;  /* 0x000000ffff007224 */ /* 0x004fe200078e00ff */
[----:B------:R-:W-:Y:S01]  /*5010*/  USEL UR4, URZ, 0x1, UP0 ;  /* 0x000000013f047887 */ /* 0x000fe20008000000 */
[----:B------:R-:W2:Y:S01]  /*5020*/  SHFL.BFLY PT, R10, R5, 0x2, 0x1f ;  /* 0x0c401f00050a7f89 */ /* 0x000ea200000e0000 */
[----:B------:R-:W-:Y:S01]  /*5030*/  PLOP3.LUT P0, PT, PT, PT, PT, 0x8, 0x0 ;  /* 0x000000000000781c */ /* 0x000fe20003f0e170 */
[----:B------:R-:W-:Y:S01]  /*5040*/  UIADD3 UR47, UR47, 0x1, URZ ;  /* 0x000000012f2f7890 */ /* 0x000fe2000fffe03f */
[----:B----4-:R-:W-:Y:S01]  /*5050*/  FADD.FTZ R7, R7, R6 ;  /* 0x0000000607077221 */ /* 0x010fe20000010000 */
[----:B------:R-:W-:Y:S01]  /*5060*/  IMAD.U32 R6, RZ, RZ, UR10 ;  /* 0x0000000aff067e24 */ /* 0x000fe2000f8e00ff */
[----:B------:R-:W-:-:S02]  /*5070*/  USEL UR36, UR36, URZ, UP0 ;  /* 0x0000003f24247287 */ /* 0x000fc40008000000 */
[----:B------:R-:W-:Y:S01]  /*5080*/  ULOP3.LUT UR46, UR46, UR4, URZ, 0x3c, !UPT ;  /* 0x000000042e2e7292 */ /* 0x000fe2000f8e3c3f */
[----:B01-3--:R-:W0:Y:S01]  /*5090*/  SHFL.BFLY PT, R8, R7, 0x1, 0x1f ;  /* 0x0c201f0007087f89 */ /* 0x00be2200000e0000 */
[----:B--2---:R-:W-:-:S05]  /*50a0*/  FADD.FTZ R10, R10, R5 ;  /* 0x000000050a0a7221 */ /* 0x004fca0000010000 */
[----:B------:R-:W1:Y:S01]  /*50b0*/  SHFL.BFLY PT, R9, R10, 0x1, 0x1f ;  /* 0x0c201f000a097f89 */ /* 0x000e6200000e0000 */
[----:B0-----:R-:W-:Y:S01]  /*50c0*/  FADD.FTZ R11, R7, R8 ;  /* 0x00000008070b7221 */ /* 0x001fe20000010000 */
[----:B------:R-:W-:-:S04]  /*50d0*/  IMAD.MOV.U32 R8, RZ, RZ, RZ ;  /* 0x000000ffff087224 */ /* 0x000fc800078e00ff */
[----:B------:R-:W-:-:S13]  /*50e0*/  FSETP.NE.FTZ.AND P1, PT, R11, RZ, PT ;  /* 0x000000ff0b00720b */ /* 0x000fda0003f35000 */
[----:B------:R-:W0:Y:S01]  /*50f0*/  @P1 MUFU.LG2 R5, R11 ;  /* 0x0000000b00051308 */ /* 0x000e220000000c00 */
[----:B------:R-:W-:Y:S01]  /*5100*/  @P1 FMUL.FTZ R6, R6, 0.69314718246459960938 ;  /* 0x3f31721806061820 */ /* 0x000fe20000410000 */
[----:B-1----:R-:W-:Y:S01]  /*5110*/  FADD.FTZ R12, R10, R9 ;  /* 0x000000090a0c7221 */ /* 0x002fe20000010000 */
[----:B------:R-:W-:-:S04]  /*5120*/  IMAD.MOV.U32 R9, RZ, RZ, -0x800000 ;  /* 0xff800000ff097424 */ /* 0x000fc800078e00ff */
[----:B------:R-:W-:Y:S01]  /*5130*/  FSETP.NE.FTZ.AND P2, PT, R12, RZ, PT ;  /* 0x000000ff0c00720b */ /* 0x000fe20003f55000 */
[----:B------:R-:W1:Y:S01]  /*5140*/  @P1 MUFU.RCP R8, R11 ;  /* 0x0000000b00081308 */ /* 0x000e620000001000 */
[----:B0-----:R-:W-:-:S11]  /*5150*/  @P1 FMUL.FTZ R5, R5, 0.69314718246459960938 ;  /* 0x3f31721805051820 */ /* 0x001fd60000410000 */
[----:B------:R-:W0:Y:S01]  /*5160*/  @P2 MUFU.LG2 R7, R12 ;  /* 0x0000000c00072308 */ /* 0x000e220000000c00 */
[----:B------:R-:W-:Y:S01]  /*5170*/  @P2 FMUL.FTZ R14, R14, 0.69314718246459960938 ;  /* 0x3f3172180e0e2820 */ /* 0x000fe20000410000 */
[----:B------:R-:W-:Y:S01]  /*5180*/  @P1 FFMA.FTZ R9, R6, R3, R5 ;  /* 0x0000000306091223 */ /* 0x000fe20000010005 */
[-C--:B-1----:R-:W-:Y:S01]  /*5190*/  FMUL.FTZ R24, R24, R8.reuse ;  /* 0x0000000818187220 */ /* 0x082fe20000410000 */
[-C--:B------:R-:W-:Y:S01]  /*51a0*/  FMUL.FTZ R25, R25, R8.reuse ;  /* 0x0000000819197220 */ /* 0x080fe20000410000 */
[----:B------:R-:W-:-:S03]  /*51b0*/  FMUL.FTZ R28, R28, R8 ;  /* 0x000000081c1c7220 */ /* 0x000fc60000410000 */
[----:B------:R-:W1:Y:S01]  /*51c0*/  @P2 MUFU.RCP R0, R12 ;  /* 0x0000000c00002308 */ /* 0x000e620000001000 */
        /* <DEDUP_REMOVED lines=8> */
[----:B0-----:R-:W-:Y:S01]  /*5250*/  @P2 FMUL.FTZ R7, R7, 0.69314718246459960938 ;  /* 0x3f31721807072820 */ /* 0x001fe20000410000 */
[-C--:B------:R-:W-:Y:S01]  /*5260*/  FMUL.FTZ R45, R45, R8.reuse ;  /* 0x000000082d2d7220 */ /* 0x080fe20000410000 */
[-C--:B------:R-:W-:Y:S01]  /*5270*/  FMUL.FTZ R48, R48, R8.reuse ;  /* 0x0000000830307220 */ /* 0x080fe20000410000 */
[-C--:B------:R-:W-:Y:S01]  /*5280*/  FMUL.FTZ R49, R49, R8.reuse ;  /* 0x0000000831317220 */ /* 0x080fe20000410000 */
[-C--:B------:R-:W-:Y:S01]  /*5290*/  FMUL.FTZ R52, R52, R8.reuse ;  /* 0x0000000834347220 */ /* 0x080fe20000410000 */
[-C--:B------:R-:W-:Y:S01]  /*52a0*/  FMUL.FTZ R53, R53, R8.reuse ;  /* 0x0000000835357220 */ /* 0x080fe20000410000 */
[-C--:B------:R-:W-:Y:S01]  /*52b0*/  FMUL.FTZ R56, R56, R8.reuse ;  /* 0x0000000838387220 */ /* 0x080fe20000410000 */
[----:B------:R-:W-:Y:S01]  /*52c0*/  FMUL.FTZ R57, R57, R8 ;  /* 0x0000000839397220 */ /* 0x000fe20000410000 */
[----:B-1----:R-:W-:Y:S01]  /*52d0*/  FMUL.FTZ R152, R75, R0 ;  /* 0x000000004b987220 */ /* 0x002fe20000410000 */
        /* <DEDUP_REMOVED lines=46> */
[-C--:B------:R-:W-:Y:S01]  /*55c0*/  FMUL.FTZ R163, R27, R0.reuse ;  /* 0x000000001ba37220 */ /* 0x080fe20000410000 */
[-C--:B------:R-:W-:Y:S01]  /*55d0*/  FMUL.FTZ R162, R35, R0.reuse ;  /* 0x0000000023a27220 */ /* 0x080fe20000410000 */
[-C--:B------:R-:W-:Y:S01]  /*55e0*/  FMUL.FTZ R160, R43, R0.reuse ;  /* 0x000000002ba07220 */ /* 0x080fe20000410000 */
[-C--:B------:R-:W-:Y:S01]  /*55f0*/  FMUL.FTZ R158, R51, R0.reuse ;  /* 0x00000000339e7220 */ /* 0x080fe20000410000 */
[-C--:B------:R-:W-:Y:S01]  /*5600*/  FMUL.FTZ R156, R59, R0.reuse ;  /* 0x000000003b9c7220 */ /* 0x080fe20000410000 */
[-C--:B------:R-:W-:Y:S01]  /*5610*/  FMUL.FTZ R154, R67, R0.reuse ;  /* 0x00000000439a7220 */ /* 0x080fe20000410000 */
[----:B------:R-:W-:Y:S01]  /*5620*/  FMUL.FTZ R75, R79, R0 ;  /* 0x000000004f4b7220 */ /* 0x000fe20000410000 */
[----:B------:R-:W-:-:S02]  /*5630*/  IMAD.MOV.U32 R8, RZ, RZ, -0x800000 ;  /* 0xff800000ff087424 */ /* 0x000fc400078e00ff */
        /* <DEDUP_REMOVED lines=56> */
[----:B------:R-:W-:-:S07]  /*59c0*/  @P2 FFMA.FTZ R8, R14, R4, R7 ;  /* 0x000000040e082223 */ /* 0x000fce0000010007 */
.L_x_394:
[----:B------:R-:W0:Y:S01]  /*59d0*/  S2R R4, SR_CgaCtaId ;  /* 0x0000000000047919 */ /* 0x000e220000008800 */
[----:B------:R-:W-:Y:S01]  /*59e0*/  MOV R3, 0x400 ;  /* 0x0000040000037802 */ /* 0x000fe20000000f00 */
[----:B------:R-:W-:Y:S01]  /*59f0*/  BSSY B0, `(.L_x_419) ;  /* 0x00002db000007945 */ /* 0x000fe20003800000 */
[----:B------:R-:W-:Y:S02]  /*5a00*/  BAR.SYNC.DEFER_BLOCKING 0x5, 0x180 ;  /* 0x0146000000007b1d */ /* 0x000fe40000010000 */
[----:B0-----:R-:W-:-:S05]  /*5a10*/  LEA R3, R4, R3, 0x18 ;  /* 0x0000000304037211 */ /* 0x001fca00078ec0ff */
[----:B------:R-:W0:Y:S02]  /*5a20*/  LDS.128 R4, [R3+0x228d0] ;  /* 0x0228d00003047984 */ /* 0x000e240000000c00 */
[----:B0-----:R-:W-:Y:S02]  /*5a30*/  R2UR UR5, R5 ;  /* 0x00000000050572ca */ /* 0x001fe400000e0000 */
[----:B------:R-:W-:Y:S01]  /*5a40*/  R2UR UR6, R6 ;  /* 0x00000000060672ca */ /* 0x000fe200000e0000 */
[----:B------:R-:W-:Y:S06]  /*5a50*/  BAR.ARV 0x4, 0x180 ;  /* 0x0106000000007b1d */ /* 0x000fec0000002000 */
[----:B------:R-:W-:Y:S08]  /*5a60*/  @P0 BRA `(.L_x_420) ;  /* 0x0000001c00e40947 */ /* 0x000ff00003800000 */
[----:B------:R-:W0:Y:S01]  /*5a70*/  S2R R6, SR_SWINHI ;  /* 0x0000000000067919 */ /* 0x000e220000002f00 */
[----:B------:R-:W-:Y:S01]  /*5a80*/  F2FP.F16.F32.PACK_AB R24, R25, R24 ;  /* 0x000000181918723e */ /* 0x000fe200000000ff */
[----:B------:R-:W-:Y:S01]  /*5a90*/  ULDC.64 UR8, c[0x0][0xc00] ;  /* 0x0003000000087ab9 */ /* 0x000fe20000000a00 */
[----:B------:R-:W-:Y:S01]  /*5aa0*/  F2FP.F16.F32.PACK_AB R25, R163, R26 ;  /* 0x0000001aa319723e */ /* 0x000fe200000000ff */
[----:B------:R-:W-:Y:S01]  /*5ab0*/  UISETP.NE.U32.AND UP0, UPT, UR8, URZ, UPT ;  /* 0x0000003f0800728c */ /* 0x000fe2000bf05070 */
[----:B------:R-:W-:Y:S01]  /*5ac0*/  F2FP.F16.F32.PACK_AB R32, R33, R32 ;  /* 0x000000202120723e */ /* 0x000fe200000000ff */
[----:B------:R-:W-:Y:S01]  /*5ad0*/  USHF.L.U32 UR10, UR38, 0x2, URZ ;  /* 0x00000002260a7899 */ /* 0x000fe2000800063f */
[----:B------:R-:W-:Y:S01]  /*5ae0*/  F2FP.F16.F32.PACK_AB R26, R29, R28 ;  /* 0x0000001c1d1a723e */ /* 0x000fe200000000ff */
[----:B------:R-:W-:Y:S01]  /*5af0*/  UISETP.NE.AND.EX UP0, UPT, UR9, URZ, UPT, UP0 ;  /* 0x0000003f0900728c */ /* 0x000fe2000bf05300 */
[----:B------:R-:W-:Y:S01]  /*5b00*/  F2FP.F16.F32.PACK_AB R27, R10, R27 ;  /* 0x0000001b0a1b723e */ /* 0x000fe200000000ff */
[----:B------:R-:W-:Y:S01]  /*5b10*/  USHF.L.U64.HI UR11, UR38, 0x2, UR39 ;  /* 0x00000002260b7899 */ /* 0x000fe20008010227 */
[----:B------:R-:W-:Y:S01]  /*5b20*/  F2FP.F16.F32.PACK_AB R33, R162, R34 ;  /* 0x00000022a221723e */ /* 0x000fe200000000ff */
[----:B------:R-:W-:Y:S01]  /*5b30*/  UIADD3 UR4, UP1, UR10, UR8, URZ ;  /* 0x000000080a047290 */ /* 0x000fe2000ff3e03f */
[----:B------:R-:W-:-:S02]  /*5b40*/  F2FP.F16.F32.PACK_AB R40, R41, R40 ;  /* 0x000000282928723e */ /* 0x000fc400000000ff */
[----:B------:R-:W-:Y:S01]  /*5b50*/  F2FP.F16.F32.PACK_AB R34, R37, R36 ;  /* 0x000000242522723e */ /* 0x000fe200000000ff */
[----:B------:R-:W-:Y:S01]  /*5b60*/  UIADD3.X UR7, UR11, UR9, URZ, UP1, !UPT ;  /* 0x000000090b077290 */ /* 0x000fe20008ffe43f */
[----:B------:R-:W-:Y:S02]  /*5b70*/  F2FP.F16.F32.PACK_AB R35, R161, R35 ;  /* 0x00000023a123723e */ /* 0x000fe400000000ff */
[----:B------:R-:W-:Y:S01]  /*5b80*/  F2FP.F16.F32.PACK_AB R41, R160, R42 ;  /* 0x0000002aa029723e */ /* 0x000fe200000000ff */
[----:B------:R-:W-:Y:S01]  /*5b90*/  ULDC.64 UR8, c[0x0][0xc08] ;  /* 0x0003020000087ab9 */ /* 0x000fe20000000a00 */
[----:B------:R-:W-:Y:S02]  /*5ba0*/  F2FP.F16.F32.PACK_AB R48, R49, R48 ;  /* 0x000000303130723e */ /* 0x000fe400000000ff */
[----:B------:R-:W-:Y:S02]  /*5bb0*/  F2FP.F16.F32.PACK_AB R42, R45, R44 ;  /* 0x0000002c2d2a723e */ /* 0x000fe400000000ff */
[----:B------:R-:W-:-:S02]  /*5bc0*/  F2FP.F16.F32.PACK_AB R43, R159, R43 ;  /* 0x0000002b9f2b723e */ /* 0x000fc400000000ff */
[----:B------:R-:W-:Y:S02]  /*5bd0*/  F2FP.F16.F32.PACK_AB R49, R158, R50 ;  /* 0x000000329e31723e */ /* 0x000fe400000000ff */
[----:B------:R-:W-:Y:S02]  /*5be0*/  F2FP.F16.F32.PACK_AB R56, R57, R56 ;  /* 0x000000383938723e */ /* 0x000fe400000000ff */
[----:B------:R-:W-:Y:S02]  /*5bf0*/  F2FP.F16.F32.PACK_AB R50, R53, R52 ;  /* 0x000000343532723e */ /* 0x000fe400000000ff */
[----:B------:R-:W-:Y:S02]  /*5c00*/  MOV R4, R3 ;  /* 0x0000000300047202 */ /* 0x000fe40000000f00 */
[----:B0-----:R-:W-:Y:S02]  /*5c10*/  MOV R5, R6 ;  /* 0x0000000600057202 */ /* 0x001fe40000000f00 */
[----:B------:R-:W-:-:S02]  /*5c20*/  F2FP.F16.F32.PACK_AB R51, R157, R51 ;  /* 0x000000339d33723e */ /* 0x000fc400000000ff */
[----:B------:R-:W-:Y:S01]  /*5c30*/  F2FP.F16.F32.PACK_AB R57, R156, R58 ;  /* 0x0000003a9c39723e */ /* 0x000fe200000000ff */
[----:B------:R-:W-:Y:S01]  /*5c40*/  IMAD.WIDE R114, R204, 0x2, R4 ;  /* 0x00000002cc727825 */ /* 0x000fe200078e0204 */
[----:B------:R-:W-:Y:S02]  /*5c50*/  F2FP.F16.F32.PACK_AB R64, R65, R64 ;  /* 0x000000404140723e */ /* 0x000fe400000000ff */
[----:B------:R-:W-:Y:S02]  /*5c60*/  F2FP.F16.F32.PACK_AB R58, R61, R60 ;  /* 0x0000003c3d3a723e */ /* 0x000fe400000000ff */
[C---:B------:R-:W-:Y:S02]  /*5c70*/  IADD3 R175, P1, R114.reuse, 0x20, RZ ;  /* 0x0000002072af7810 */ /* 0x040fe40007f3e0ff */
[C---:B------:R-:W-:Y:S02]  /*5c80*/  IADD3 R177, P0, R114.reuse, 0x40, RZ ;  /* 0x0000004072b17810 */ /* 0x040fe40007f1e0ff */
[C---:B------:R-:W-:Y:S01]  /*5c90*/  IADD3 R179, P4, R114.reuse, 0x60, RZ ;  /* 0x0000006072b37810 */ /* 0x040fe20007f9e0ff */
[--C-:B------:R-:W-:Y:S01]  /*5ca0*/  IMAD.X R13, RZ, RZ, R115.reuse, P1 ;  /* 0x000000ffff0d7224 */ /* 0x100fe200008e0673 */
[C---:B------:R-:W-:Y:S01]  /*5cb0*/  LOP3.LUT R11, R114.reuse, 0x380, RZ, 0xc0, !PT ;  /* 0x00000380720b7812 */ /* 0x040fe200078ec0ff */
[--C-:B------:R-:W-:Y:S01]  /*5cc0*/  IMAD.X R15, RZ, RZ, R115.reuse, P0 ;  /* 0x000000ffff0f7224 */ /* 0x100fe200000e0673 */
[C---:B------:R-:W-:Y:S01]  /*5cd0*/  IADD3 R181, P3, R114.reuse, 0x4000, RZ ;  /* 0x0000400072b57810 */ /* 0x040fe20007f7e0ff */
[----:B------:R-:W-:Y:S01]  /*5ce0*/  IMAD.X R21, RZ, RZ, R115, P4 ;  /* 0x000000ffff157224 */ /* 0x000fe200020e0673 */
[----:B------:R-:W-:-:S02]  /*5cf0*/  IADD3 R183, P6, R114, 0x4020, RZ ;  /* 0x0000402072b77810 */ /* 0x000fc40007fde0ff */
[C---:B------:R-:W-:Y:S01]  /*5d00*/  IADD3 R185, P5, R114.reuse, 0x4040, RZ ;  /* 0x0000404072b97810 */ /* 0x040fe20007fbe0ff */
[--C-:B------:R-:W-:Y:S01]  /*5d10*/  IMAD.X R31, RZ, RZ, R115.reuse, P3 ;  /* 0x000000ffff1f7224 */ /* 0x100fe200018e0673 */
[C---:B------:R-:W-:Y:S01]  /*5d20*/  IADD3 R187, P2, R114.reuse, 0x4060, RZ ;  /* 0x0000406072bb7810 */ /* 0x040fe20007f5e0ff */
[--C-:B------:R-:W-:Y:S01]  /*5d30*/  IMAD.X R39, RZ, RZ, R115.reuse, P6 ;  /* 0x000000ffff277224 */ /* 0x100fe200030e0673 */
[----:B------:R-:W-:Y:S01]  /*5d40*/  IADD3 R189, P1, R114, 0x8000, RZ ;  /* 0x0000800072bd7810 */ /* 0x000fe20007f3e0ff */
[--C-:B------:R-:W-:Y:S01]  /*5d50*/  IMAD.X R47, RZ, RZ, R115.reuse, P5 ;  /* 0x000000ffff2f7224 */ /* 0x100fe200028e0673 */
[----:B------:R-:W-:Y:S01]  /*5d60*/  LOP3.LUT R12, R175, 0x380, RZ, 0xc0, !PT ;  /* 0x00000380af0c7812 */ /* 0x000fe200078ec0ff */
[--C-:B------:R-:W-:Y:S01]  /*5d70*/  IMAD.X R55, RZ, RZ, R115.reuse, P2 ;  /* 0x000000ffff377224 */ /* 0x100fe200010e0673 */
[----:B------:R-:W-:Y:S01]  /*5d80*/  LOP3.LUT R14, R177, 0x380, RZ, 0xc0, !PT ;  /* 0x00000380b10e7812 */ /* 0x000fe200078ec0ff */
[----:B------:R-:W-:Y:S01]  /*5d90*/  IMAD.X R63, RZ, RZ, R115, P1 ;  /* 0x000000ffff3f7224 */ /* 0x000fe200008e0673 */
[----:B------:R-:W-:-:S02]  /*5da0*/  LOP3.LUT R20, R179, 0x380, RZ, 0xc0, !PT ;  /* 0x00000380b3147812 */ /* 0x000fc400078ec0ff */
[----:B------:R-:W-:Y:S02]  /*5db0*/  SHF.R.U64 R11, R11, 0x3, RZ ;  /* 0x000000030b0b7819 */ /* 0x000fe400000012ff */
[----:B------:R-:W-:Y:S02]  /*5dc0*/  LOP3.LUT R30, R181, 0x380, RZ, 0xc0, !PT ;  /* 0x00000380b51e7812 */ /* 0x000fe400078ec0ff */
[----:B------:R-:W-:Y:S02]  /*5dd0*/  IADD3 R191, P0, R114, 0x8020, RZ ;  /* 0x0000802072bf7810 */ /* 0x000fe40007f1e0ff */
[----:B------:R-:W-:Y:S02]  /*5de0*/  SHF.R.U64 R12, R12, 0x3, RZ ;  /* 0x000000030c0c7819 */ /* 0x000fe400000012ff */
[----:B------:R-:W-:Y:S02]  /*5df0*/  LOP3.LUT R38, R183, 0x380, RZ, 0xc0, !PT ;  /* 0x00000380b7267812 */ /* 0x000fe400078ec0ff */
[----:B------:R-:W-:-:S02]  /*5e00*/  IADD3 R193, P4, R114, 0x8040, RZ ;  /* 0x0000804072c17810 */ /* 0x000fc40007f9e0ff */
[----:B------:R-:W-:Y:S02]  /*5e10*/  SHF.R.U64 R14, R14, 0x3, RZ ;  /* 0x000000030e0e7819 */ /* 0x000fe400000012ff */
[----:B------:R-:W-:Y:S01]  /*5e20*/  LOP3.LUT R46, R185, 0x380, RZ, 0xc0, !PT ;  /* 0x00000380b92e7812 */ /* 0x000fe200078ec0ff */
[--C-:B------:R-:W-:Y:S01]  /*5e30*/  IMAD.X R95, RZ, RZ, R115.reuse, P4 ;  /* 0x000000ffff5f7224 */ /* 0x100fe200020e0673 */
[C---:B------:R-:W-:Y:S02]  /*5e40*/  IADD3 R195, P3, R114.reuse, 0x8060, RZ ;  /* 0x0000806072c37810 */ /* 0x040fe40007f7e0ff */
[C---:B------:R-:W-:Y:S02]  /*5e50*/  IADD3 R197, P6, R114.reuse, 0xc000, RZ ;  /* 0x0000c00072c57810 */ /* 0x040fe40007fde0ff */
[C---:B------:R-:W-:Y:S01]  /*5e60*/  IADD3 R6, P5, R114.reuse, 0xc020, RZ ;  /* 0x0000c02072067810 */ /* 0x040fe20007fbe0ff */
[--C-:B------:R-:W-:Y:S01]  /*5e70*/  IMAD.X R99, RZ, RZ, R115.reuse, P3 ;  /* 0x000000ffff637224 */ /* 0x100fe200018e0673 */
[C---:B------:R-:W-:Y:S01]  /*5e80*/  IADD3 R110, P2, R114.reuse, 0xc040, RZ ;  /* 0x0000c040726e7810 */ /* 0x040fe20007f5e0ff */
[--C-:B------:R-:W-:Y:S01]  /*5e90*/  IMAD.X R103, RZ, RZ, R115.reuse, P6 ;  /* 0x000000ffff677224 */ /* 0x100fe200030e0673 */
[----:B------:R-:W-:Y:S01]  /*5ea0*/  IADD3 R151, P1, R114, 0xc060, RZ ;  /* 0x0000c06072977810 */ /* 0x000fe20007f3e0ff */
[--C-:B------:R-:W-:Y:S01]  /*5eb0*/  IMAD.X R107, RZ, RZ, R115.reuse, P5 ;  /* 0x000000ffff6b7224 */ /* 0x100fe200028e0673 */
[----:B------:R-:W-:Y:S01]  /*5ec0*/  SHF.R.U64 R20, R20, 0x3, RZ ;  /* 0x0000000314147819 */ /* 0x000fe200000012ff */
[----:B------:R-:W-:Y:S01]  /*5ed0*/  IMAD.X R111, RZ, RZ, R115, P2 ;  /* 0x000000ffff6f7224 */ /* 0x000fe200010e0673 */
[----:B------:R-:W-:-:S02]  /*5ee0*/  LOP3.LUT R54, R187, 0x380, RZ, 0xc0, !PT ;  /* 0x00000380bb367812 */ /* 0x000fc400078ec0ff */
[----:B------:R-:W-:Y:S01]  /*5ef0*/  LOP3.LUT R114, R11, R114, RZ, 0x3c, !PT ;  /* 0x000000720b727212 */ /* 0x000fe200078e3cff */
[----:B------:R-:W-:Y:S01]  /*5f00*/  IMAD.X R11, RZ, RZ, R115, P1 ;  /* 0x000000ffff0b7224 */ /* 0x000fe200008e0673 */
        /* <DEDUP_REMOVED lines=14> */
[----:B------:R-:W-:Y:S01]  /*5ff0*/  MOV R114, R114 ;  /* 0x0000007200727202 */ /* 0x000fe20000000f00 */
[----:B------:R-:W-:Y:S01]  /*6000*/  BAR.SYNC.DEFER_BLOCKING 0x1, 0x100 ;  /* 0x0044000000007b1d */ /* 0x000fe20000010000 */
[----:B------:R-:W-:Y:S02]  /*6010*/  IADD3.X R71, RZ, R115, RZ, P0, !PT ;  /* 0x00000073ff477210 */ /* 0x000fe400007fe4ff */
[----:B------:R-:W-:-:S02]  /*6020*/  LOP3.LUT R38, R38, R183, RZ, 0x3c, !PT ;  /* 0x000000b726267212 */ /* 0x000fc400078e3cff */
[----:B------:R-:W-:Y:S02]  /*6030*/  SHF.R.U64 R70, R70, 0x3, RZ ;  /* 0x0000000346467819 */ /* 0x000fe400000012ff */
[----:B------:R-:W-:Y:S02]  /*6040*/  LOP3.LUT R106, R6, 0x380, RZ, 0xc0, !PT ;  /* 0x00000380066a7812 */ /* 0x000fe400078ec0ff */
[----:B------:R-:W-:Y:S02]  /*6050*/  MOV R12, R12 ;  /* 0x0000000c000c7202 */ /* 0x000fe40000000f00 */
[----:B------:R-:W-:Y:S02]  /*6060*/  LOP3.LUT R46, R46, R185, RZ, 0x3c, !PT ;  /* 0x000000b92e2e7212 */ /* 0x000fe400078e3cff */
[----:B------:R-:W-:Y:S02]  /*6070*/  SHF.R.U64 R94, R94, 0x3, RZ ;  /* 0x000000035e5e7819 */ /* 0x000fe400000012ff */
[----:B------:R-:W-:-:S02]  /*6080*/  LOP3.LUT R115, R110, 0x380, RZ, 0xc0, !PT ;  /* 0x000003806e737812 */ /* 0x000fc400078ec0ff */
[----:B------:R-:W-:Y:S02]  /*6090*/  MOV R14, R14 ;  /* 0x0000000e000e7202 */ /* 0x000fe40000000f00 */
[----:B------:R-:W-:Y:S02]  /*60a0*/  LOP3.LUT R54, R54, R187, RZ, 0x3c, !PT ;  /* 0x000000bb36367212 */ /* 0x000fe400078e3cff */
[----:B------:R-:W-:Y:S02]  /*60b0*/  SHF.R.U64 R98, R98, 0x3, RZ ;  /* 0x0000000362627819 */ /* 0x000fe400000012ff */
[----:B------:R-:W-:Y:S01]  /*60c0*/  LOP3.LUT R163, R151, 0x380, RZ, 0xc0, !PT ;  /* 0x0000038097a37812 */ /* 0x000fe200078ec0ff */
[----:B------:R-:W-:Y:S01]  /*60d0*/  STSM.16.M88.4 [R114], R24 ;  /* 0x0000001872007844 */ /* 0x000fe20000000200 */
[----:B------:R-:W-:Y:S02]  /*60e0*/  MOV R20, R20 ;  /* 0x0000001400147202 */ /* 0x000fe40000000f00 */
[----:B------:R-:W-:Y:S01]  /*60f0*/  LOP3.LUT R62, R62, R189, RZ, 0x3c, !PT ;  /* 0x000000bd3e3e7212 */ /* 0x000fe200078e3cff */
[----:B------:R-:W-:Y:S01]  /*6100*/  STSM.16.M88.4 [R12], R32 ;  /* 0x000000200c007844 */ /* 0x000fe20000000200 */
[----:B------:R-:W-:-:S02]  /*6110*/  SHF.R.U64 R102, R102, 0x3, RZ ;  /* 0x0000000366667819 */ /* 0x000fc400000012ff */
[----:B------:R-:W-:Y:S01]  /*6120*/  MOV R30, R30 ;  /* 0x0000001e001e7202 */ /* 0x000fe20000000f00 */
[----:B------:R-:W-:Y:S01]  /*6130*/  STSM.16.M88.4 [R14], R40 ;  /* 0x000000280e007844 */ /* 0x000fe20000000200 */
[----:B------:R-:W-:Y:S02]  /*6140*/  F2FP.F16.F32.PACK_AB R59, R155, R59 ;  /* 0x0000003b9b3b723e */ /* 0x000fe400000000ff */
[----:B------:R-:W-:Y:S01]  /*6150*/  F2FP.F16.F32.PACK_AB R65, R154, R66 ;  /* 0x000000429a41723e */ /* 0x000fe200000000ff */
[----:B------:R-:W-:Y:S01]  /*6160*/  STSM.16.M88.4 [R20], R48 ;  /* 0x0000003014007844 */ /* 0x000fe20000000200 */
[----:B------:R-:W-:Y:S02]  /*6170*/  F2FP.F16.F32.PACK_AB R72, R73, R72 ;  /* 0x000000484948723e */ /* 0x000fe400000000ff */
[----:B------:R-:W-:Y:S01]  /*6180*/  LOP3.LUT R70, R70, R191, RZ, 0x3c, !PT ;  /* 0x000000bf46467212 */ /* 0x000fe200078e3cff */
[----:B------:R-:W-:Y:S01]  /*6190*/  STSM.16.M88.4 [R30], R56 ;  /* 0x000000381e007844 */ /* 0x000fe20000000200 */
[----:B------:R-:W-:-:S02]  /*61a0*/  SHF.R.U64 R29, R106, 0x3, RZ ;  /* 0x000000036a1d7819 */ /* 0x000fc400000012ff */
[----:B------:R-:W-:Y:S02]  /*61b0*/  MOV R38, R38 ;  /* 0x0000002600267202 */ /* 0x000fe40000000f00 */
[----:B------:R-:W-:Y:S02]  /*61c0*/  F2FP.F16.F32.PACK_AB R66, R69, R68 ;  /* 0x000000444542723e */ /* 0x000fe400000000ff */
[----:B------:R-:W-:Y:S02]  /*61d0*/  F2FP.F16.F32.PACK_AB R67, R153, R67 ;  /* 0x000000439943723e */ /* 0x000fe400000000ff */
[----:B------:R-:W-:Y:S02]  /*61e0*/  F2FP.F16.F32.PACK_AB R73, R152, R74 ;  /* 0x0000004a9849723e */ /* 0x000fe400000000ff */
[----:B------:R-:W-:Y:S01]  /*61f0*/  F2FP.F16.F32.PACK_AB R80, R81, R80 ;  /* 0x000000505150723e */ /* 0x000fe200000000ff */
[----:B------:R-:W-:Y:S01]  /*6200*/  STSM.16.M88.4 [R38], R64 ;  /* 0x0000004026007844 */ /* 0x000fe20000000200 */
[----:B------:R-:W-:-:S02]  /*6210*/  LOP3.LUT R94, R94, R193, RZ, 0x3c, !PT ;  /* 0x000000c15e5e7212 */ /* 0x000fc400078e3cff */
[----:B------:R-:W-:Y:S02]  /*6220*/  SHF.R.U64 R115, R115, 0x3, RZ ;  /* 0x0000000373737819 */ /* 0x000fe400000012ff */
[----:B------:R-:W-:Y:S02]  /*6230*/  MOV R46, R46 ;  /* 0x0000002e002e7202 */ /* 0x000fe40000000f00 */
[----:B------:R-:W-:Y:S02]  /*6240*/  F2FP.F16.F32.PACK_AB R74, R77, R76 ;  /* 0x0000004c4d4a723e */ /* 0x000fe400000000ff */
[----:B------:R-:W-:Y:S02]  /*6250*/  F2FP.F16.F32.PACK_AB R75, R75, R78 ;  /* 0x0000004e4b4b723e */ /* 0x000fe400000000ff */
[----:B------:R-:W-:Y:S02]  /*6260*/  F2FP.F16.F32.PACK_AB R81, R83, R82 ;  /* 0x000000525351723e */ /* 0x000fe400000000ff */
[----:B------:R-:W-:Y:S01]  /*6270*/  LOP3.LUT R98, R98, R195, RZ, 0x3c, !PT ;  /* 0x000000c362627212 */ /* 0x000fe200078e3cff */
[----:B------:R-:W-:Y:S01]  /*6280*/  STSM.16.M88.4 [R46], R72 ;  /* 0x000000482e007844 */ /* 0x000fe20000000200 */
[----:B------:R-:W-:-:S02]  /*6290*/  SHF.R.U64 R28, R163, 0x3, RZ ;  /* 0x00000003a31c7819 */ /* 0x000fc400000012ff */
[----:B------:R-:W-:Y:S02]  /*62a0*/  MOV R54, R54 ;  /* 0x0000003600367202 */ /* 0x000fe40000000f00 */
[----:B------:R-:W-:Y:S02]  /*62b0*/  F2FP.F16.F32.PACK_AB R82, R85, R84 ;  /* 0x000000545552723e */ /* 0x000fe400000000ff */
[----:B------:R-:W-:Y:S02]  /*62c0*/  F2FP.F16.F32.PACK_AB R83, R87, R86 ;  /* 0x000000565753723e */ /* 0x000fe400000000ff */
[----:B------:R-:W-:Y:S02]  /*62d0*/  LOP3.LUT R102, R102, R197, RZ, 0x3c, !PT ;  /* 0x000000c566667212 */ /* 0x000fe400078e3cff */
[----:B------:R-:W-:Y:S01]  /*62e0*/  MOV R62, R62 ;  /* 0x0000003e003e7202 */ /* 0x000fe20000000f00 */
[----:B------:R0:W-:Y:S01]  /*62f0*/  STSM.16.M88.4 [R54], R80 ;  /* 0x0000005036007844 */ /* 0x0001e20000000200 */
[----:B------:R-:W-:-:S02]  /*6300*/  F2FP.F16.F32.PACK_AB R76, R89, R88 ;  /* 0x00000058594c723e */ /* 0x000fc400000000ff */
[----:B------:R-:W-:Y:S02]  /*6310*/  F2FP.F16.F32.PACK_AB R77, R91, R90 ;  /* 0x0000005a5b4d723e */ /* 0x000fe400000000ff */
[----:B------:R-:W-:Y:S02]  /*6320*/  F2FP.F16.F32.PACK_AB R78, R93, R92 ;  /* 0x0000005c5d4e723e */ /* 0x000fe400000000ff */
[----:B------:R-:W-:Y:S02]  /*6330*/  F2FP.F16.F32.PACK_AB R79, R164, R79 ;  /* 0x0000004fa44f723e */ /* 0x000fe400000000ff */
[----:B------:R-:W-:Y:S02]  /*6340*/  F2FP.F16.F32.PACK_AB R165, R166, R165 ;  /* 0x000000a5a6a5723e */ /* 0x000fe400000000ff */
[----:B------:R-:W-:Y:S01]  /*6350*/  LOP3.LUT R106, R29, R6, RZ, 0x3c, !PT ;  /* 0x000000061d6a7212 */ /* 0x000fe200078e3cff */
[----:B------:R-:W-:Y:S01]  /*6360*/  STSM.16.M88.4 [R62], R76 ;  /* 0x0000004c3e007844 */ /* 0x000fe20000000200 */
[----:B------:R-:W-:-:S02]  /*6370*/  MOV R70, R70 ;  /* 0x0000004600467202 */ /* 0x000fc40000000f00 */
[----:B------:R-:W-:Y:S02]  /*6380*/  F2FP.F16.F32.PACK_AB R164, R97, R96 ;  /* 0x0000006061a4723e */ /* 0x000fe400000000ff */
[----:B------:R-:W-:Y:S02]  /*6390*/  F2FP.F16.F32.PACK_AB R167, R168, R167 ;  /* 0x000000a7a8a7723e */ /* 0x000fe400000000ff */
[----:B------:R-:W-:Y:S02]  /*63a0*/  F2FP.F16.F32.PACK_AB R169, R170, R169 ;  /* 0x000000a9aaa9723e */ /* 0x000fe400000000ff */
[----:B------:R-:W-:Y:S02]  /*63b0*/  F2FP.F16.F32.PACK_AB R171, R172, R171 ;  /* 0x000000abacab723e */ /* 0x000fe400000000ff */
[----:B------:R-:W-:Y:S02]  /*63c0*/  F2FP.F16.F32.PACK_AB R112, R113, R112 ;  /* 0x000000707170723e */ /* 0x000fe400000000ff */
[----:B------:R-:W-:-:S02]  /*63d0*/  F2FP.F16.F32.PACK_AB R120, R121, R120 ;  /* 0x000000787978723e */ /* 0x000fc400000000ff */
[----:B------:R-:W-:Y:S02]  /*63e0*/  F2FP.F16.F32.PACK_AB R128, R129, R128 ;  /* 0x000000808180723e */ /* 0x000fe400000000ff */
[----:B------:R-:W-:Y:S02]  /*63f0*/  F2FP.F16.F32.PACK_AB R136, R137, R136 ;  /* 0x000000888988723e */ /* 0x000fe400000000ff */
[----:B------:R-:W-:Y:S01]  /*6400*/  F2FP.F16.F32.PACK_AB R144, R145, R144 ;  /* 0x000000909190723e */ /* 0x000fe200000000ff */
[----:B------:R-:W-:Y:S01]  /*6410*/  UISETP.NE.U32.AND UP1, UPT, UR8, URZ, UPT ;  /* 0x0000003f0800728c */ /* 0x000fe2000bf25070 */
[----:B------:R-:W-:Y:S01]  /*6420*/  F2FP.F16.F32.PACK_AB R166, R101, R100 ;  /* 0x0000006465a6723e */ /* 0x000fe200000000ff */
[----:B0-----:R-:W0:Y:S01]  /*6430*/  LDC R81, c[0x0][0xbe8] ;  /* 0x0002fa00ff517b82 */ /* 0x001e220000000800 */
[----:B------:R-:W-:Y:S02]  /*6440*/  LOP3.LUT R110, R115, R110, RZ, 0x3c, !PT ;  /* 0x0000006e736e7212 */ /* 0x000fe400078e3cff */
[----:B------:R-:W-:Y:S01]  /*6450*/  MOV R94, R94 ;  /* 0x0000005e005e7202 */ /* 0x000fe20000000f00 */
[----:B------:R-:W-:Y:S01]  /*6460*/  STSM.16.M88.4 [R70], R164 ;  /* 0x000000a446007844 */ /* 0x000fe20000000200 */
[----:B------:R-:W-:-:S02]  /*6470*/  F2FP.F16.F32.PACK_AB R168, R105, R104 ;  /* 0x0000006869a8723e */ /* 0x000fc400000000ff */
[----:B------:R-:W-:Y:S02]  /*6480*/  F2FP.F16.F32.PACK_AB R170, R109, R108 ;  /* 0x0000006c6daa723e */ /* 0x000fe400000000ff */
[----:B------:R-:W-:Y:S02]  /*6490*/  LOP3.LUT R10, R28, R151, RZ, 0x3c, !PT ;  /* 0x000000971c0a7212 */ /* 0x000fe400078e3cff */
[----:B------:R-:W-:Y:S01]  /*64a0*/  MOV R98, R98 ;  /* 0x0000006200627202 */ /* 0x000fe20000000f00 */
[----:B------:R-:W-:Y:S01]  /*64b0*/  STSM.16.M88.4 [R94], R168 ;  /* 0x000000a85e007844 */ /* 0x000fe20000000200 */
[----:B------:R-:W-:Y:S02]  /*64c0*/  F2FP.F16.F32.PACK_AB R113, R174, R173 ;  /* 0x000000adae71723e */ /* 0x000fe400000000ff */
[----:B------:R-:W-:Y:S02]  /*64d0*/  F2FP.F16.F32.PACK_AB R114, R117, R116 ;  /* 0x000000747572723e */ /* 0x000fe400000000ff */
[----:B------:R-:W-:-:S02]  /*64e0*/  F2FP.F16.F32.PACK_AB R115, R119, R118 ;  /* 0x000000767773723e */ /* 0x000fc400000000ff */
[----:B------:R-:W-:Y:S02]  /*64f0*/  F2FP.F16.F32.PACK_AB R121, R123, R122 ;  /* 0x0000007a7b79723e */ /* 0x000fe400000000ff */
[----:B------:R-:W-:Y:S01]  /*6500*/  MOV R102, R102 ;  /* 0x0000006600667202 */ /* 0x000fe20000000f00 */
[----:B------:R-:W-:Y:S01]  /*6510*/  STSM.16.M88.4 [R98], R112 ;  /* 0x0000007062007844 */ /* 0x000fe20000000200 */
[----:B------:R-:W-:Y:S02]  /*6520*/  F2FP.F16.F32.PACK_AB R122, R125, R124 ;  /* 0x0000007c7d7a723e */ /* 0x000fe400000000ff */
[----:B------:R-:W-:Y:S02]  /*6530*/  F2FP.F16.F32.PACK_AB R123, R127, R126 ;  /* 0x0000007e7f7b723e */ /* 0x000fe400000000ff */
[----:B------:R-:W-:Y:S02]  /*6540*/  F2FP.F16.F32.PACK_AB R129, R131, R130 ;  /* 0x000000828381723e */ /* 0x000fe400000000ff */
[----:B------:R-:W-:Y:S01]  /*6550*/  MOV R106, R106 ;  /* 0x0000006a006a7202 */ /* 0x000fe20000000f00 */
[----:B------:R-:W-:Y:S01]  /*6560*/  STSM.16.M88.4 [R102], R120 ;  /* 0x0000007866007844 */ /* 0x000fe20000000200 */
[----:B------:R-:W-:-:S02]  /*6570*/  F2FP.F16.F32.PACK_AB R130, R133, R132 ;  /* 0x000000848582723e */ /* 0x000fc400000000ff */
[----:B------:R-:W-:Y:S02]  /*6580*/  F2FP.F16.F32.PACK_AB R131, R135, R134 ;  /* 0x000000868783723e */ /* 0x000fe400000000ff */
[----:B------:R-:W-:Y:S02]  /*6590*/  F2FP.F16.F32.PACK_AB R137, R139, R138 ;  /* 0x0000008a8b89723e */ /* 0x000fe400000000ff */
[----:B------:R-:W-:Y:S01]  /*65a0*/  MOV R110, R110 ;  /* 0x0000006e006e7202 */ /* 0x000fe20000000f00 */
[----:B------:R-:W-:Y:S01]  /*65b0*/  STSM.16.M88.4 [R106], R128 ;  /* 0x000000806a007844 */ /* 0x000fe20000000200 */
[----:B------:R-:W-:Y:S02]  /*65c0*/  F2FP.F16.F32.PACK_AB R138, R141, R140 ;  /* 0x0000008c8d8a723e */ /* 0x000fe400000000ff */
[----:B------:R-:W-:Y:S02]  /*65d0*/  F2FP.F16.F32.PACK_AB R139, R143, R142 ;  /* 0x0000008e8f8b723e */ /* 0x000fe400000000ff */
[----:B------:R-:W-:-:S02]  /*65e0*/  F2FP.F16.F32.PACK_AB R145, R147, R146 ;  /* 0x000000929391723e */ /* 0x000fc400000000ff */
[----:B------:R-:W-:Y:S01]  /*65f0*/  MOV R6, R10 ;  /* 0x0000000a00067202 */ /* 0x000fe20000000f00 */
[----:B------:R-:W-:Y:S01]  /*6600*/  STSM.16.M88.4 [R110], R136 ;  /* 0x000000886e007844 */ /* 0x000fe20000000200 */
[----:B------:R-:W-:Y:S01]  /*6610*/  F2FP.F16.F32.PACK_AB R146, R149, R148 ;  /* 0x000000949592723e */ /* 0x000fe200000000ff */
[----:B------:R-:W-:Y:S01]  /*6620*/  IMAD.U32 R10, RZ, RZ, UR4 ;  /* 0x00000004ff0a7e24 */ /* 0x000fe2000f8e00ff */
[----:B------:R-:W-:Y:S01]  /*6630*/  F2FP.F16.F32.PACK_AB R147, R0, R150 ;  /* 0x000000960093723e */ /* 0x000fe200000000ff */
[----:B------:R-:W-:Y:S01]  /*6640*/  IMAD.U32 R11, RZ, RZ, UR7 ;  /* 0x00000007ff0b7e24 */ /* 0x000fe2000f8e00ff */
[----:B------:R-:W-:-:S03]  /*6650*/  PLOP3.LUT P0, PT, PT, PT, UP0, 0x80, 0x0 ;  /* 0x000000000000781c */ /* 0x000fc60003f0f008 */
[----:B------:R1:W-:Y:S01]  /*6660*/  STSM.16.M88.4 [R6], R144 ;  /* 0x0000009006007844 */ /* 0x0003e20000000200 */
[----:B------:R-:W-:Y:S09]  /*6670*/  BAR.SYNC.DEFER_BLOCKING 0x1, 0x100 ;  /* 0x0044000000007b1d */ /* 0x000ff20000010000 */
[----:B------:R-:W2:Y:S01]  /*6680*/  @P0 LDG.E R0, desc[UR50][R10.64] ;  /* 0x000000320a000981 */ /* 0x000ea2000c1e1900 */
[----:B------:R-:W-:Y:S01]  /*6690*/  UISETP.NE.AND.EX UP1, UPT, UR9, URZ, UPT, UP1 ;  /* 0x0000003f0900728c */ /* 0x000fe2000bf25310 */
[----:B0-----:R-:W-:Y:S01]  /*66a0*/  ISETP.NE.AND P1, PT, R81, 0x1, PT ;  /* 0x000000015100780c */ /* 0x001fe20003f25270 */
[----:B------:R-:W-:Y:S01]  /*66b0*/  ULDC UR7, c[0x0][0xa88] ;  /* 0x0002a20000077ab9 */ /* 0x000fe20000000800 */
[----:B------:R-:W-:Y:S01]  /*66c0*/  UMOV UR4, URZ ;  /* 0x0000003f00047c82 */ /* 0x000fe20008000000 */
[----:B-1----:R-:W-:-:S02]  /*66d0*/  IMAD.U32 R6, RZ, RZ, UR40 ;  /* 0x00000028ff067e24 */ /* 0x002fc4000f8e00ff */
[----:B------:R-:W-:-:S05]  /*66e0*/  PLOP3.LUT P2, PT, PT, PT, UP1, 0x80, 0x0 ;  /* 0x000000000000781c */ /* 0x000fca0003f4f018 */
[----:B------:R-:W-:-:S03]  /*66f0*/  @UP1 UIADD3 UR8, UP2, UR10, UR8, URZ ;  /* 0x000000080a081290 */ /* 0x000fc6000ff5e03f */
[----:B------:R-:W0:Y:S01]  /*6700*/  @P1 LDC R12, c[0x0][0xbec] ;  /* 0x0002fb00ff0c1b82 */ /* 0x000e220000000800 */
[----:B------:R-:W-:Y:S02]  /*6710*/  @UP1 UIADD3.X UR9, UR11, UR9, URZ, UP2, !UPT ;  /* 0x000000090b091290 */ /* 0x000fe400097fe43f */
[----:B------:R-:W-:-:S04]  /*6720*/  IMAD.U32 R14, RZ, RZ, UR8 ;  /* 0x00000008ff0e7e24 */ /* 0x000fc8000f8e00ff */
[----:B------:R-:W-:Y:S01]  /*6730*/  IMAD.U32 R15, RZ, RZ, UR9 ;  /* 0x00000009ff0f7e24 */ /* 0x000fe2000f8e00ff */
[----:B------:R-:W1:Y:S01]  /*6740*/  @P1 LDC R13, c[0x0][0xbf0] ;  /* 0x0002fc00ff0d1b82 */ /* 0x000e620000000800 */
[----:B--2---:R-:W-:Y:S01]  /*6750*/  @P0 R2UR UR4, R0 ;  /* 0x00000000000402ca */ /* 0x004fe200000e0000 */
[----:B------:R-:W-:-:S06]  /*6760*/  IMAD.U32 R0, RZ, RZ, UR7 ;  /* 0x00000007ff007e24 */ /* 0x000fcc000f8e00ff */
[----:B------:R2:W5:Y:S01]  /*6770*/  @P2 LDG.E R0, desc[UR50][R14.64] ;  /* 0x000000320e002981 */ /* 0x000562000c1e1900 */
[----:B01----:R-:W-:Y:S07]  /*6780*/  @P2 BRA `(.L_x_421) ;  /* 0x0000000000102947 */ /* 0x003fee0003800000 */
[----:B------:R-:W-:Y:S05]  /*6790*/  @!P0 BRA `(.L_x_421) ;  /* 0x00000000000c8947 */ /* 0x000fea0003800000 */
[----:B--2---:R-:W2:Y:S04]  /*67a0*/  LDG.E R15, desc[UR50][R10.64] ;  /* 0x000000320a0f7981 */ /* 0x004ea8000c1e1900 */
[----:B-----5:R-:W2:Y:S02]  /*67b0*/  LDG.E R0, desc[UR50][R10.64+0x4] ;  /* 0x000004320a007981 */ /* 0x020ea4000c1e1900 */
[----:B--2---:R-:W-:-:S07]  /*67c0*/  IMAD.IADD R0, R0, 0x1, -R15 ;  /* 0x0000000100007824 */ /* 0x004fce00078e0a0f */
.L_x_421:
[----:B------:R-:W-:Y:S01]  /*67d0*/  USHF.R.S32.HI UR14, URZ, 0x1f, UR41 ;  /* 0x0000001f3f0e7899 */ /* 0x000fe20008011429 */
[----:B--2---:R-:W-:Y:S01]  /*67e0*/  IMAD R15, R6, 0x80, R203 ;  /* 0x00000080060f7824 */ /* 0x004fe200078e02cb */
[----:B------:R-:W-:Y:S01]  /*67f0*/  ULDC.64 UR12, c[0x0][0xb90] ;  /* 0x0002e400000c7ab9 */ /* 0x000fe20000000a00 */
[----:B------:R-:W-:Y:S01]  /*6800*/  USHF.R.S32.HI UR11, URZ, 0x1f, UR4 ;  /* 0x0000001f3f0b7899 */ /* 0x000fe20008011404 */
[----:B------:R-:W-:Y:S01]  /*6810*/  IMAD R11, R22, 0x40, R2 ;  /* 0x00000040160b7824 */ /* 0x000fe200078e0202 */
[----:B------:R-:W-:Y:S01]  /*6820*/  UIMAD UR7, UR14, UR12, URZ ;  /* 0x0000000c0e0772a4 */ /* 0x000fe2000f8e023f */
[----:B------:R-:W-:Y:S01]  /*6830*/  @P1 IMAD.HI.U32 R6, R15, R12, RZ ;  /* 0x0000000c0f061227 */ /* 0x000fe200078e00ff */
[----:B------:R-:W-:Y:S01]  /*6840*/  UMOV UR10, UR4 ;  /* 0x00000004000a7c82 */ /* 0x000fe20008000000 */
[----:B------:R-:W-:Y:S01]  /*6850*/  USEL UR39, UR39, URZ, !UP0 ;  /* 0x0000003f27277287 */ /* 0x000fe2000c000000 */
[----:B------:R-:W0:Y:S01]  /*6860*/  @P1 LDC R83, c[0x0][0xbf0] ;  /* 0x0002fc00ff531b82 */ /* 0x000e220000000800 */
[----:B------:R-:W-:Y:S01]  /*6870*/  UIMAD.WIDE.U32 UR8, UR41, UR12, UR10 ;  /* 0x0000000c290872a5 */ /* 0x000fe2000f8e000a */
[----:B------:R-:W-:Y:S01]  /*6880*/  IMAD.MOV.U32 R10, RZ, RZ, R15 ;  /* 0x000000ffff0a7224 */ /* 0x000fe200078e000f */
[----:B------:R-:W-:Y:S01]  /*6890*/  UIMAD UR7, UR41, UR13, UR7 ;  /* 0x0000000d290772a4 */ /* 0x000fe2000f8e0207 */
[----:B------:R-:W-:Y:S01]  /*68a0*/  @P1 SHF.R.U32.HI R10, RZ, R13, R6 ;  /* 0x0000000dff0a1219 */ /* 0x000fe20000011606 */
[----:B------:R-:W-:Y:S01]  /*68b0*/  USEL UR38, UR38, URZ, !UP0 ;  /* 0x0000003f26267287 */ /* 0x000fe2000c000000 */
[----:B------:R-:W-:Y:S01]  /*68c0*/  IMAD.WIDE R4, R11, 0x2, R4 ;  /* 0x000000020b047825 */ /* 0x000fe200078e0204 */
[----:B------:R-:W-:Y:S01]  /*68d0*/  ULDC.64 UR12, c[0x0][0xb98] ;  /* 0x0002e600000c7ab9 */ /* 0x000fe20000000a00 */
[----:B------:R-:W-:-:S02]  /*68e0*/  UIADD3 UR9, UR9, UR7, URZ ;  /* 0x0000000709097290 */ /* 0x000fc4000fffe03f */
[----:B------:R-:W-:Y:S01]  /*68f0*/  UIMAD UR7, UR39, UR12, URZ ;  /* 0x0000000c270772a4 */ /* 0x000fe2000f8e023f */
[--C-:B------:R-:W-:Y:S01]  /*6900*/  IMAD.MOV R6, RZ, RZ, -R10.reuse ;  /* 0x000000ffff067224 */ /* 0x100fe200078e0a0a */
[----:B------:R-:W-:Y:S01]  /*6910*/  UIMAD.WIDE.U32 UR8, UR38, UR12, UR8 ;  /* 0x0000000c260872a5 */ /* 0x000fe2000f8e0008 */
[----:B------:R-:W-:Y:S01]  /*6920*/  IADD3 R37, P2, R4, 0x5000, RZ ;  /* 0x0000500004257810 */ /* 0x000fe20007f5e0ff */
[----:B------:R-:W-:Y:S01]  /*6930*/  UIMAD UR7, UR38, UR13, UR7 ;  /* 0x0000000d260772a4 */ /* 0x000fe2000f8e0207 */
[----:B------:R-:W-:Y:S01]  /*6940*/  IMAD R13, R81, R6, R15 ;  /* 0x00000006510d7224 */ /* 0x000fe200078e020f */
[----:B------:R-:W-:Y:S01]  /*6950*/  SHF.R.S32.HI R6, RZ, 0x1f, R10 ;  /* 0x0000001fff067819 */ /* 0x000fe2000001140a */
[----:B------:R-:W-:Y:S01]  /*6960*/  IMAD.U32 R26, RZ, RZ, UR40 ;  /* 0x00000028ff1a7e24 */ /* 0x000fe2000f8e00ff */
[----:B------:R-:W-:Y:S01]  /*6970*/  IADD3 R10, P0, R10, UR8, RZ ;  /* 0x000000080a0a7c10 */ /* 0x000fe2000ff1e0ff */
[----:B-----5:R-:W-:Y:S01]  /*6980*/  IMAD R85, R0, R81, RZ ;  /* 0x0000005100557224 */ /* 0x020fe200078e02ff */
[C---:B------:R-:W-:Y:S01]  /*6990*/  IADD3 R25, P5, R4.reuse, 0x1000, RZ ;  /* 0x0000100004197810 */ /* 0x040fe20007fbe0ff */
[----:B------:R-:W-:Y:S01]  /*69a0*/  IMAD.U32 R11, RZ, RZ, UR7 ;  /* 0x00000007ff0b7e24 */ /* 0x000fe2000f8e00ff */
[----:B------:R-:W-:Y:S01]  /*69b0*/  IADD3 R29, P4, R4, 0x2000, RZ ;  /* 0x00002000041d7810 */ /* 0x000fe20007f9e0ff */
[----:B------:R-:W-:Y:S01]  /*69c0*/  IMAD R26, R26, 0x80, R201 ;  /* 0x000000801a1a7824 */ /* 0x000fe200078e02c9 */
[----:B------:R-:W-:Y:S01]  /*69d0*/  IADD3 R57, P3, R4, 0x4000, RZ ;  /* 0x0000400004397810 */ /* 0x000fe20007f7e0ff */
[----:B------:R-:W-:Y:S01]  /*69e0*/  ULDC.64 UR12, c[0x0][0xaa0] ;  /* 0x0002a800000c7ab9 */ /* 0x000fe20000000a00 */
[----:B------:R-:W-:Y:S01]  /*69f0*/  IADD3.X R11, R6, UR9, R11, P0, !PT ;  /* 0x00000009060b7c10 */ /* 0x000fe200087fe40b */
[----:B------:R-:W-:Y:S01]  /*6a00*/  ULDC.64 UR8, c[0x0][0xb88] ;  /* 0x0002e20000087ab9 */ /* 0x000fe20000000a00 */
[----:B------:R-:W-:-:S02]  /*6a10*/  SHF.R.S32.HI R6, RZ, 0x1f, R13 ;  /* 0x0000001fff067819 */ /* 0x000fc4000001140d */
[----:B------:R-:W-:Y:S01]  /*6a20*/  IADD3 R33, P0, R4, 0x3000, RZ ;  /* 0x0000300004217810 */ /* 0x000fe20007f1e0ff */
[----:B------:R-:W-:Y:S01]  /*6a30*/  IMAD.WIDE.U32 R10, R13, UR8, R10 ;  /* 0x000000080d0a7c25 */ /* 0x000fe2000f8e000a */
[----:B------:R-:W-:Y:S02]  /*6a40*/  LOP3.LUT R36, R37, 0x380, RZ, 0xc0, !PT ;  /* 0x0000038025247812 */ /* 0x000fe400078ec0ff */
[----:B------:R-:W-:Y:S01]  /*6a50*/  LOP3.LUT R32, R33, 0x380, RZ, 0xc0, !PT ;  /* 0x0000038021207812 */ /* 0x000fe200078ec0ff */
[----:B------:R-:W-:Y:S01]  /*6a60*/  IMAD R6, R6, UR8, RZ ;  /* 0x0000000806067c24 */ /* 0x000fe2000f8e02ff */
[----:B------:R-:W-:Y:S02]  /*6a70*/  LOP3.LUT R24, R25, 0x380, RZ, 0xc0, !PT ;  /* 0x0000038019187812 */ /* 0x000fe400078ec0ff */
[----:B------:R-:W-:Y:S01]  /*6a80*/  SHF.R.U64 R32, R32, 0x3, RZ ;  /* 0x0000000320207819 */ /* 0x000fe200000012ff */
[----:B------:R-:W-:Y:S01]  /*6a90*/  IMAD R15, R13, UR9, R6 ;  /* 0x000000090d0f7c24 */ /* 0x000fe2000f8e0206 */
[----:B------:R-:W-:Y:S01]  /*6aa0*/  LOP3.LUT R28, R29, 0x380, RZ, 0xc0, !PT ;  /* 0x000003801d1c7812 */ /* 0x000fe200078ec0ff */
[----:B------:R-:W-:Y:S01]  /*6ab0*/  ULDC.64 UR8, c[0x0][0xb50] ;  /* 0x0002d40000087ab9 */ /* 0x000fe20000000a00 */
[----:B------:R-:W-:Y:S01]  /*6ac0*/  LOP3.LUT R56, R57, 0x380, RZ, 0xc0, !PT ;  /* 0x0000038039387812 */ /* 0x000fe200078ec0ff */
[----:B------:R-:W-:Y:S01]  /*6ad0*/  IMAD.IADD R11, R11, 0x1, R15 ;  /* 0x000000010b0b7824 */ /* 0x000fe200078e020f */
[----:B------:R-:W-:Y:S01]  /*6ae0*/  LEA R12, P6, R10, UR8, 0x2 ;  /* 0x000000080a0c7c11 */ /* 0x000fe2000f8c10ff */
[----:B------:R-:W-:Y:S01]  /*6af0*/  VIADD R6, R26, 0x8 ;  /* 0x000000081a067836 */ /* 0x000fe20000000000 */
[----:B------:R-:W-:Y:S01]  /*6b00*/  LOP3.LUT R32, R32, R33, RZ, 0x3c, !PT ;  /* 0x0000002120207212 */ /* 0x000fe200078e3cff */
[----:B------:R-:W-:Y:S01]  /*6b10*/  IMAD.X R33, RZ, RZ, R5, P0 ;  /* 0x000000ffff217224 */ /* 0x000fe200000e0605 */
[----:B------:R-:W-:Y:S01]  /*6b20*/  SHF.R.U64 R36, R36, 0x3, RZ ;  /* 0x0000000324247819 */ /* 0x000fe200000012ff */
[----:B------:R-:W-:Y:S01]  /*6b30*/  SHFL.IDX PT, R20, R12, RZ, 0x1c1f ;  /* 0x001c1fff0c147589 */ /* 0x000fe200000e0000 */
[----:B------:R-:W-:-:S02]  /*6b40*/  SHF.R.U64 R24, R24, 0x3, RZ ;  /* 0x0000000318187819 */ /* 0x000fc400000012ff */
[----:B------:R-:W-:Y:S01]  /*6b50*/  SHF.R.U64 R28, R28, 0x3, RZ ;  /* 0x000000031c1c7819 */ /* 0x000fe200000012ff */
[----:B------:R-:W-:Y:S01]  /*6b60*/  SHFL.IDX PT, R50, R12, 0x1, 0x1c1f ;  /* 0x003c1f000c327f89 */ /* 0x000fe200000e0000 */
[----:B------:R-:W-:Y:S02]  /*6b70*/  SHF.R.U64 R56, R56, 0x3, RZ ;  /* 0x0000000338387819 */ /* 0x000fe400000012ff */
[----:B------:R-:W-:Y:S02]  /*6b80*/  IADD3 R61, P0, R4, 0x9000, RZ ;  /* 0x00009000043d7810 */ /* 0x000fe40007f1e0ff */
[----:B------:R-:W-:Y:S02]  /*6b90*/  LEA.HI.X R14, R10, UR9, R11, 0x2, P6 ;  /* 0x000000090a0e7c11 */ /* 0x000fe4000b0f140b */
        /* <DEDUP_REMOVED lines=8> */
[----:B------:R-:W-:Y:S01]  /*6c20*/  LOP3.LUT R60, R61, 0x380, RZ, 0xc0, !PT ;  /* 0x000003803d3c7812 */ /* 0x000fe200078ec0ff */
[----:B------:R-:W1:Y:S01]  /*6c30*/  SHFL.IDX PT, R21, R14, RZ, 0x1c1f ;  /* 0x001c1fff0e157589 */ /* 0x000e6200000e0000 */
[----:B------:R-:W-:-:S02]  /*6c40*/  IADD3 R49, P2, R4, 0xb000, RZ ;  /* 0x0000b00004317810 */ /* 0x000fc40007f5e0ff */
[C---:B------:R-:W-:Y:S01]  /*6c50*/  IADD3 R41, P6, R4.reuse, 0x6000, RZ ;  /* 0x0000600004297810 */ /* 0x040fe20007fde0ff */
[----:B------:R-:W2:Y:S01]  /*6c60*/  SHFL.IDX PT, R51, R14, 0x1, 0x1c1f ;  /* 0x003c1f000e337f89 */ /* 0x000ea200000e0000 */
[C---:B------:R-:W-:Y:S02]  /*6c70*/  IADD3 R45, P5, R4.reuse, 0x7000, RZ ;  /* 0x00007000042d7810 */ /* 0x040fe40007fbe0ff */
[C---:B------:R-:W-:Y:S02]  /*6c80*/  IADD3 R69, P4, R4.reuse, 0x8000, RZ ;  /* 0x0000800004457810 */ /* 0x040fe40007f9e0ff */
[----:B------:R-:W-:Y:S02]  /*6c90*/  IADD3 R11, P3, R4, 0xa000, RZ ;  /* 0x0000a000040b7810 */ /* 0x000fe40007f7e0ff */
[----:B------:R-:W-:Y:S02]  /*6ca0*/  SHF.R.U64 R60, R60, 0x3, RZ ;  /* 0x000000033c3c7819 */ /* 0x000fe400000012ff */
[----:B------:R-:W-:-:S02]  /*6cb0*/  LOP3.LUT R48, R49, 0x380, RZ, 0xc0, !PT ;  /* 0x0000038031307812 */ /* 0x000fc400078ec0ff */
[----:B------:R-:W-:Y:S02]  /*6cc0*/  LOP3.LUT R40, R41, 0x380, RZ, 0xc0, !PT ;  /* 0x0000038029287812 */ /* 0x000fe400078ec0ff */
[----:B------:R-:W-:Y:S02]  /*6cd0*/  LOP3.LUT R44, R45, 0x380, RZ, 0xc0, !PT ;  /* 0x000003802d2c7812 */ /* 0x000fe400078ec0ff */
[----:B------:R-:W-:Y:S02]  /*6ce0*/  LOP3.LUT R68, R69, 0x380, RZ, 0xc0, !PT ;  /* 0x0000038045447812 */ /* 0x000fe400078ec0ff */
[----:B------:R-:W-:Y:S02]  /*6cf0*/  LOP3.LUT R10, R11, 0x380, RZ, 0xc0, !PT ;  /* 0x000003800b0a7812 */ /* 0x000fe400078ec0ff */
[----:B------:R-:W-:Y:S01]  /*6d00*/  LOP3.LUT R60, R60, R61, RZ, 0x3c, !PT ;  /* 0x0000003d3c3c7212 */ /* 0x000fe200078e3cff */
[----:B------:R-:W-:Y:S01]  /*6d10*/  IMAD.X R61, RZ, RZ, R5, P0 ;  /* 0x000000ffff3d7224 */ /* 0x000fe200000e0605 */
[----:B------:R-:W-:-:S02]  /*6d20*/  SHF.R.U64 R48, R48, 0x3, RZ ;  /* 0x0000000330307819 */ /* 0x000fc400000012ff */
[----:B------:R-:W-:Y:S02]  /*6d30*/  SHF.R.U64 R40, R40, 0x3, RZ ;  /* 0x0000000328287819 */ /* 0x000fe400000012ff */
[----:B------:R-:W-:Y:S02]  /*6d40*/  SHF.R.U64 R44, R44, 0x3, RZ ;  /* 0x000000032c2c7819 */ /* 0x000fe400000012ff */
[----:B------:R-:W-:Y:S02]  /*6d50*/  SHF.R.U64 R68, R68, 0x3, RZ ;  /* 0x0000000344447819 */ /* 0x000fe400000012ff */
[----:B------:R-:W-:Y:S02]  /*6d60*/  SHF.R.U64 R10, R10, 0x3, RZ ;  /* 0x000000030a0a7819 */ /* 0x000fe400000012ff */
[----:B------:R-:W-:Y:S02]  /*6d70*/  LOP3.LUT P0, RZ, R23, 0x3, RZ, 0xc0, !PT ;  /* 0x0000000317ff7812 */ /* 0x000fe4000780c0ff */
        /* <DEDUP_REMOVED lines=10> */
[----:B------:R-:W-:-:S02]  /*6e20*/  ISETP.GE.OR P2, PT, R26, R85, P0 ;  /* 0x000000551a00720c */ /* 0x000fc40000746670 */
[----:B------:R-:W-:Y:S02]  /*6e30*/  ISETP.GE.OR P0, PT, R6, R85, P0 ;  /* 0x000000550600720c */ /* 0x000fe40000706670 */
[C---:B------:R-:W-:Y:S02]  /*6e40*/  IADD3 R77, P6, R4.reuse, 0xc000, RZ ;  /* 0x0000c000044d7810 */ /* 0x040fe40007fde0ff */
[C---:B------:R-:W-:Y:S02]  /*6e50*/  IADD3 R73, P5, R4.reuse, 0xd000, RZ ;  /* 0x0000d00004497810 */ /* 0x040fe40007fbe0ff */
[C---:B------:R-:W-:Y:S02]  /*6e60*/  IADD3 R65, P4, R4.reuse, 0xe000, RZ ;  /* 0x0000e00004417810 */ /* 0x040fe40007f9e0ff */
[C---:B------:R-:W-:Y:S02]  /*6e70*/  LOP3.LUT R15, R4.reuse, 0x380, RZ, 0xc0, !PT ;  /* 0x00000380040f7812 */ /* 0x040fe400078ec0ff */
[----:B------:R-:W-:Y:S01]  /*6e80*/  IADD3 R13, P3, R4, 0xf000, RZ ;  /* 0x0000f000040d7810 */ /* 0x000fe20007f7e0ff */
[----:B-1----:R1:W-:Y:S01]  /*6e90*/  @!P2 ST.E desc[UR50][R20.64], R9 ;  /* 0x000000091400a985 */ /* 0x0023e2000c101932 */
[----:B------:R-:W-:-:S02]  /*6ea0*/  LOP3.LUT R76, R77, 0x380, RZ, 0xc0, !PT ;  /* 0x000003804d4c7812 */ /* 0x000fc400078ec0ff */
[----:B------:R-:W-:Y:S01]  /*6eb0*/  LOP3.LUT R72, R73, 0x380, RZ, 0xc0, !PT ;  /* 0x0000038049487812 */ /* 0x000fe200078ec0ff */
[----:B--2---:R2:W-:Y:S01]  /*6ec0*/  @!P0 ST.E desc[UR50][R50.64], R8 ;  /* 0x0000000832008985 */ /* 0x0045e2000c101932 */
[----:B------:R-:W-:Y:S01]  /*6ed0*/  LOP3.LUT R64, R65, 0x380, RZ, 0xc0, !PT ;  /* 0x0000038041407812 */ /* 0x000fe200078ec0ff */
[----:B------:R-:W-:Y:S01]  /*6ee0*/  IMAD.X R53, RZ, RZ, R5, P3 ;  /* 0x000000ffff357224 */ /* 0x000fe200018e0605 */
[----:B------:R-:W-:Y:S01]  /*6ef0*/  SHF.R.U64 R15, R15, 0x3, RZ ;  /* 0x000000030f0f7819 */ /* 0x000fe200000012ff */
[----:B------:R-:W-:Y:S01]  /*6f00*/  UIMAD UR7, UR11, UR12, URZ ;  /* 0x0000000c0b0772a4 */ /* 0x000fe2000f8e023f */
[----:B------:R-:W-:Y:S01]  /*6f10*/  LOP3.LUT R0, R13, 0x380, RZ, 0xc0, !PT ;  /* 0x000003800d007812 */ /* 0x000fe200078ec0ff */
[----:B------:R-:W-:Y:S01]  /*6f20*/  UIMAD.WIDE.U32 UR8, UR4, UR12, URZ ;  /* 0x0000000c040872a5 */ /* 0x000fe2000f8e003f */
[----:B------:R-:W-:Y:S01]  /*6f30*/  SHF.R.U64 R76, R76, 0x3, RZ ;  /* 0x000000034c4c7819 */ /* 0x000fe200000012ff */
[----:B------:R-:W-:Y:S01]  /*6f40*/  ULDC.64 UR10, c[0x0][0xae8] ;  /* 0x0002ba00000a7ab9 */ /* 0x000fe20000000a00 */
[----:B------:R-:W-:Y:S01]  /*6f50*/  SHF.R.U64 R72, R72, 0x3, RZ ;  /* 0x0000000348487819 */ /* 0x000fe200000012ff */
[----:B-1----:R-:W-:Y:S01]  /*6f60*/  IMAD.U32 R21, RZ, RZ, UR40 ;  /* 0x00000028ff157e24 */ /* 0x002fe2000f8e00ff */
[----:B------:R-:W-:Y:S01]  /*6f70*/  SHF.R.U64 R64, R64, 0x3, RZ ;  /* 0x0000000340407819 */ /* 0x000fe200000012ff */
[----:B------:R-:W5:Y:S01]  /*6f80*/  LD.E.128 R24, desc[UR50][R24.64] ;  /* 0x0000003218187980 */ /* 0x000f62000c101d00 */
[----:B------:R-:W-:-:S02]  /*6f90*/  LOP3.LUT R4, R15, R4, RZ, 0x3c, !PT ;  /* 0x000000040f047212 */ /* 0x000fc400078e3cff */
[----:B------:R-:W-:Y:S01]  /*6fa0*/  SHF.R.U64 R0, R0, 0x3, RZ ;  /* 0x0000000300007819 */ /* 0x000fe200000012ff */
[----:B------:R-:W5:Y:S01]  /*6fb0*/  LD.E.128 R28, desc[UR50][R28.64] ;  /* 0x000000321c1c7980 */ /* 0x000f62000c101d00 */
[----:B------:R-:W-:Y:S01]  /*6fc0*/  LOP3.LUT R76, R76, R77, RZ, 0x3c, !PT ;  /* 0x0000004d4c4c7212 */ /* 0x000fe200078e3cff */
[--C-:B------:R-:W-:Y:S01]  /*6fd0*/  IMAD.X R77, RZ, RZ, R5.reuse, P6 ;  /* 0x000000ffff4d7224 */ /* 0x100fe200030e0605 */
[----:B------:R-:W-:Y:S01]  /*6fe0*/  LOP3.LUT R72, R72, R73, RZ, 0x3c, !PT ;  /* 0x0000004948487212 */ /* 0x000fe200078e3cff */
[----:B------:R-:W5:Y:S01]  /*6ff0*/  LD.E.128 R32, desc[UR50][R32.64] ;  /* 0x0000003220207980 */ /* 0x000f62000c101d00 */
[----:B------:R-:W-:Y:S01]  /*7000*/  LOP3.LUT R64, R64, R65, RZ, 0x3c, !PT ;  /* 0x0000004140407212 */ /* 0x000fe200078e3cff */
[----:B------:R-:W-:Y:S01]  /*7010*/  IMAD.X R65, RZ, RZ, R5, P4 ;  /* 0x000000ffff417224 */ /* 0x000fe200020e0605 */
[----:B------:R-:W-:Y:S01]  /*7020*/  LOP3.LUT R52, R0, R13, RZ, 0x3c, !PT ;  /* 0x0000000d00347212 */ /* 0x000fe200078e3cff */
[----:B------:R-:W-:Y:S01]  /*7030*/  UIMAD UR7, UR4, UR13, UR7 ;  /* 0x0000000d040772a4 */ /* 0x000fe2000f8e0207 */
[----:B------:R-:W-:Y:S01]  /*7040*/  IADD3.X R73, RZ, R5, RZ, P5, !PT ;  /* 0x00000005ff497210 */ /* 0x000fe20002ffe4ff */
[----:B------:R1:W5:Y:S01]  /*7050*/  LD.E.128 R12, desc[UR50][R4.64] ;  /* 0x00000032040c7980 */ /* 0x000362000c101d00 */
[----:B------:R-:W-:Y:S01]  /*7060*/  IMAD R0, R19, 0x20, R22 ;  /* 0x0000002013007824 */ /* 0x000fe200078e0216 */
[----:B------:R-:W-:-:S02]  /*7070*/  UIADD3 UR9, UR9, UR7, URZ ;  /* 0x0000000709097290 */ /* 0x000fc4000fffe03f */
[----:B------:R-:W-:Y:S01]  /*7080*/  UIMAD UR4, UR14, UR10, URZ ;  /* 0x0000000a0e0472a4 */ /* 0x000fe2000f8e023f */
[----:B------:R-:W5:Y:S04]  /*7090*/  LD.E.128 R56, desc[UR50][R56.64] ;  /* 0x0000003238387980 */ /* 0x000f68000c101d00 */
[----:B------:R-:W5:Y:S01]  /*70a0*/  LD.E.128 R36, desc[UR50][R36.64] ;  /* 0x0000003224247980 */ /* 0x000f62000c101d00 */
[----:B-1----:R-:W1:Y:S01]  /*70b0*/  @P1 LDC R5, c[0x0][0xbec] ;  /* 0x0002fb00ff051b82 */ /* 0x002e620000000800 */
[----:B------:R-:W-:Y:S01]  /*70c0*/  IMAD R20, R21, 0x80, R0 ;  /* 0x0000008015147824 */ /* 0x000fe200078e0200 */
[----:B------:R-:W-:Y:S01]  /*70d0*/  UIMAD UR4, UR41, UR11, UR4 ;  /* 0x0000000b290472a4 */ /* 0x000fe2000f8e0204 */
[----:B------:R-:W5:Y:S01]  /*70e0*/  LD.E.128 R40, desc[UR50][R40.64] ;  /* 0x0000003228287980 */ /* 0x000f62000c101d00 */
[----:B------:R-:W-:-:S03]  /*70f0*/  UIMAD.WIDE.U32 UR8, UR41, UR10, UR8 ;  /* 0x0000000a290872a5 */ /* 0x000fc6000f8e0008 */
[----:B------:R-:W-:Y:S01]  /*7100*/  ULDC.64 UR10, c[0x0][0xaf0] ;  /* 0x0002bc00000a7ab9 */ /* 0x000fe20000000a00 */
[----:B------:R-:W-:Y:S01]  /*7110*/  UIADD3 UR9, UR9, UR4, URZ ;  /* 0x0000000409097290 */ /* 0x000fe2000fffe03f */
[----:B------:R-:W5:Y:S01]  /*7120*/  LD.E.128 R44, desc[UR50][R44.64] ;  /* 0x000000322c2c7980 */ /* 0x000f62000c101d00 */
[----:B------:R-:W-:Y:S01]  /*7130*/  UIMAD UR4, UR39, UR10, URZ ;  /* 0x0000000a270472a4 */ /* 0x000fe2000f8e023f */
[----:B------:R-:W-:Y:S01]  /*7140*/  IMAD.MOV.U32 R21, RZ, RZ, R20 ;  /* 0x000000ffff157224 */ /* 0x000fe200078e0014 */
[----:B------:R-:W-:Y:S01]  /*7150*/  UIMAD.WIDE.U32 UR8, UR38, UR10, UR8 ;  /* 0x0000000a260872a5 */ /* 0x000fe2000f8e0008 */
[----:B------:R-:W5:Y:S01]  /*7160*/  LD.E.128 R68, desc[UR50][R68.64] ;  /* 0x0000003244447980 */ /* 0x000f62000c101d00 */
[----:B------:R-:W-:-:S03]  /*7170*/  UIMAD UR4, UR38, UR11, UR4 ;  /* 0x0000000b260472a4 */ /* 0x000fc6000f8e0204 */
[----:B------:R-:W5:Y:S04]  /*7180*/  LD.E.128 R60, desc[UR50][R60.64] ;  /* 0x000000323c3c7980 */ /* 0x000f68000c101d00 */
[----:B--2---:R-:W5:Y:S01]  /*7190*/  LD.E.128 R8, desc[UR50][R10.64] ;  /* 0x000000320a087980 */ /* 0x004f62000c101d00 */
[----:B-1----:R-:W-:-:S03]  /*71a0*/  @P1 IMAD.HI.U32 R0, R20, R5, RZ ;  /* 0x0000000514001227 */ /* 0x002fc600078e00ff */
[----:B------:R-:W5:Y:S02]  /*71b0*/  LD.E.128 R48, desc[UR50][R48.64] ;  /* 0x0000003230307980 */ /* 0x000f64000c101d00 */
[----:B0-----:R-:W-:Y:S01]  /*71c0*/  @P1 SHF.R.U32.HI R21, RZ, R83, R0 ;  /* 0x00000053ff151219 */ /* 0x001fe20000011600 */
[----:B------:R-:W-:Y:S01]  /*71d0*/  UIADD3 UR4, UR9, UR4, URZ ;  /* 0x0000000409047290 */ /* 0x000fe2000fffe03f */
[----:B------:R-:W-:Y:S01]  /*71e0*/  IMAD.U32 R4, RZ, RZ, UR8 ;  /* 0x00000008ff047e24 */ /* 0x000fe2000f8e00ff */
[----:B------:R-:W5:Y:S01]  /*71f0*/  LD.E.128 R76, desc[UR50][R76.64] ;  /* 0x000000324c4c7980 */ /* 0x000f62000c101d00 */
[--C-:B------:R-:W-:Y:S01]  /*7200*/  SHF.R.S32.HI R0, RZ, 0x1f, R21.reuse ;  /* 0x0000001fff007819 */ /* 0x100fe20000011415 */
[----:B------:R-:W-:Y:S02]  /*7210*/  IMAD.MOV R6, RZ, RZ, -R21 ;  /* 0x000000ffff067224 */ /* 0x000fe400078e0a15 */
[----:B------:R-:W-:Y:S01]  /*7220*/  IMAD.U32 R5, RZ, RZ, UR9 ;  /* 0x00000009ff057e24 */ /* 0x000fe2000f8e00ff */
[----:B------:R-:W-:Y:S01]  /*7230*/  ULDC.64 UR8, c[0x0][0xae0] ;  /* 0x0002b80000087ab9 */ /* 0x000fe20000000a00 */
[----:B------:R-:W-:Y:S01]  /*7240*/  IMAD R81, R81, R6, R20 ;  /* 0x0000000651517224 */ /* 0x000fe200078e0214 */
[----:B------:R-:W5:Y:S01]  /*7250*/  LD.E.128 R72, desc[UR50][R72.64] ;  /* 0x0000003248487980 */ /* 0x000f62000c101d00 */
[----:B------:R-:W-:-:S02]  /*7260*/  IMAD R0, R0, UR8, RZ ;  /* 0x0000000800007c24 */ /* 0x000fc4000f8e02ff */
[----:B------:R-:W-:Y:S01]  /*7270*/  IMAD.U32 R5, RZ, RZ, UR4 ;  /* 0x00000004ff057e24 */ /* 0x000fe2000f8e00ff */
[----:B------:R-:W5:Y:S01]  /*7280*/  LD.E.128 R64, desc[UR50][R64.64] ;  /* 0x0000003240407980 */ /* 0x000f62000c101d00 */
[----:B------:R-:W-:-:S03]  /*7290*/  IMAD R83, R21, UR9, R0 ;  /* 0x0000000915537c24 */ /* 0x000fc6000f8e0200 */
[----:B------:R-:W5:Y:S01]  /*72a0*/  LD.E.128 R52, desc[UR50][R52.64] ;  /* 0x0000003234347980 */ /* 0x000f62000c101d00 */
[----:B------:R-:W-:Y:S01]  /*72b0*/  SHF.R.S32.HI R0, RZ, 0x1f, R81 ;  /* 0x0000001fff007819 */ /* 0x000fe20000011451 */
[----:B------:R-:W-:Y:S01]  /*72c0*/  @!PT LDS RZ, [RZ] ;  /* 0x00000000fffff984 */ /* 0x000fe20000000800 */
[----:B------:R-:W-:Y:S01]  /*72d0*/  @!PT LDS RZ, [RZ] ;  /* 0x00000000fffff984 */ /* 0x000fe20000000800 */
[----:B------:R-:W-:Y:S01]  /*72e0*/  @!PT LDS RZ, [RZ] ;  /* 0x00000000fffff984 */ /* 0x000fe20000000800 */
[----:B------:R-:W-:Y:S01]  /*72f0*/  @!PT LDS RZ, [RZ] ;  /* 0x00000000fffff984 */ /* 0x000fe20000000800 */
[----:B------:R0:W-:Y:S06]  /*7300*/  MEMBAR.ALL.CTA ;  /* 0x0000000000007992 */ /* 0x0001ec0000008000 */
[----:B0-----:R-:W0:Y:S01]  /*7310*/  FENCE.VIEW.ASYNC.S ;  /* 0x00000000000073c6 */ /* 0x001e220000000000 */
[----:B------:R-:W-:Y:S01]  /*7320*/  IMAD.WIDE.U32 R4, R21, UR8, R4 ;  /* 0x0000000815047c25 */ /* 0x000fe2000f8e0004 */
[----:B------:R-:W-:-:S03]  /*7330*/  ULDC.64 UR8, c[0x0][0xad8] ;  /* 0x0002b60000087ab9 */ /* 0x000fc60000000a00 */
[----:B------:R-:W-:Y:S02]  /*7340*/  IMAD.U32 R87, RZ, RZ, UR40 ;  /* 0x00000028ff577e24 */ /* 0x000fe4000f8e00ff */
[----:B------:R-:W-:Y:S02]  /*7350*/  IMAD.IADD R5, R5, 0x1, R83 ;  /* 0x0000000105057824 */ /* 0x000fe400078e0253 */
[----:B------:R-:W-:Y:S02]  /*7360*/  IMAD R6, R0, UR8, RZ ;  /* 0x0000000800067c24 */ /* 0x000fe4000f8e02ff */
[----:B------:R-:W-:Y:S02]  /*7370*/  IMAD R86, R87, 0x80, R22 ;  /* 0x0000008057567824 */ /* 0x000fe400078e0216 */
[C---:B------:R-:W-:Y:S02]  /*7380*/  IMAD R21, R81.reuse, UR9, R6 ;  /* 0x0000000951157c24 */ /* 0x040fe4000f8e0206 */
[----:B------:R-:W-:Y:S01]  /*7390*/  IMAD.WIDE.U32 R4, R81, UR8, R4 ;  /* 0x0000000851047c25 */ /* 0x000fe2000f8e0004 */
[----:B------:R-:W-:Y:S01]  /*73a0*/  ISETP.GE.AND P2, PT, R86, R85, PT ;  /* 0x000000555600720c */ /* 0x000fe20003f46270 */
[----:B------:R-:W-:-:S02]  /*73b0*/  ULDC.64 UR8, c[0x0][0xa80] ;  /* 0x0002a00000087ab9 */ /* 0x000fc40000000a00 */
[----:B------:R-:W-:Y:S01]  /*73c0*/  VIADD R3, R3, 0x22820 ;  /* 0x0002282003037836 */ /* 0x000fe20000000000 */
[----:B------:R-:W-:Y:S01]  /*73d0*/  LEA R6, P3, R4, UR8, 0x1 ;  /* 0x0000000804067c11 */ /* 0x000fe2000f8608ff */
[----:B------:R-:W-:Y:S02]  /*73e0*/  IMAD.IADD R5, R5, 0x1, R21 ;  /* 0x0000000105057824 */ /* 0x000fe400078e0215 */
[----:B------:R-:W-:Y:S01]  /*73f0*/  VIADD R0, R86, 0x20 ;  /* 0x0000002056007836 */ /* 0x000fe20000000000 */
[----:B------:R-:W-:Y:S02]  /*7400*/  PRMT R3, RZ, 0x654, R3 ;  /* 0x00000654ff037816 */ /* 0x000fe40000000003 */
[----:B------:R-:W-:Y:S02]  /*7410*/  LEA.HI.X R84, R4, UR9, R5, 0x1, P3 ;  /* 0x0000000904547c11 */ /* 0x000fe400098f0c05 */
[-C--:B------:R-:W-:Y:S01]  /*7420*/  ISETP.GE.AND P1, PT, R0, R85.reuse, PT ;  /* 0x000000550000720c */ /* 0x080fe20003f26270 */
[----:B------:R-:W-:Y:S01]  /*7430*/  VIADD R0, R86, 0x40 ;  /* 0x0000004056007836 */ /* 0x000fe20000000000 */
[----:B0-----:R0:W-:Y:S01]  /*7440*/  SYNCS.ARRIVE.TRANS64.RED.A1T0 RZ, [R3+URZ], RZ ;  /* 0x000000ff03ff79a7 */ /* 0x0011e2000810043f */
[----:B------:R1:W2:Y:S01]  /*7450*/  SHFL.IDX PT, R83, R6, RZ, 0x181f ;  /* 0x00181fff06537589 */ /* 0x0002a200000e0000 */
[----:B------:R-:W-:Y:S02]  /*7460*/  BSSY B1, `(.L_x_422) ;  /* 0x0000015000017945 */ /* 0x000fe40003800000 */
[----:B------:R-:W-:Y:S01]  /*7470*/  ISETP.GE.AND P0, PT, R0, R85, PT ;  /* 0x000000550000720c */ /* 0x000fe20003f06270 */
[----:B0-----:R1:W0:Y:S01]  /*7480*/  SHFL.IDX PT, R3, R84, RZ, 0x181f ;  /* 0x00181fff54037589 */ /* 0x00122200000e0000 */
[----:B------:R-:W-:Y:S11]  /*7490*/  @P2 BRA `(.L_x_423) ;  /* 0x0000000000442947 */ /* 0x000ff60003800000 */
[----:B------:R-:W-:Y:S02]  /*74a0*/  ULDC UR4, c[0x0][0xac8] ;  /* 0x0002b20000047ab9 */ /* 0x000fe40000000800 */
[----:B------:R-:W-:Y:S02]  /*74b0*/  ISETP.GE.AND P5, PT, R2, UR4, PT ;  /* 0x0000000402007c0c */ /* 0x000fe4000bfa6270 */
[----:B------:R-:W-:Y:S02]  /*74c0*/  ISETP.GE.AND P4, PT, R17, UR4, PT ;  /* 0x0000000411007c0c */ /* 0x000fe4000bf86270 */
[----:B------:R-:W-:Y:S02]  /*74d0*/  ISETP.GE.AND P3, PT, R16, UR4, PT ;  /* 0x0000000410007c0c */ /* 0x000fe4000bf66270 */
[----:B------:R-:W-:-:S07]  /*74e0*/  ISETP.GE.AND P2, PT, R18, UR4, PT ;  /* 0x0000000412007c0c */ /* 0x000fce000bf46270 */
[----:B--2---:R-:W-:-:S04]  /*74f0*/  @!P5 LEA R4, P6, R2, R83, 0x1 ;  /* 0x000000530204d211 */ /* 0x004fc800078c08ff */
[----:B0-----:R-:W-:Y:S02]  /*7500*/  @!P5 LEA.HI.X R5, R2, R3, R208, 0x1, P6 ;  /* 0x000000030205d211 */ /* 0x001fe400030f0cd0 */
[----:B------:R-:W-:-:S03]  /*7510*/  @!P4 LEA R20, P6, R17, R83, 0x1 ;  /* 0x000000531114c211 */ /* 0x000fc600078c08ff */
[----:B-----5:R3:W-:Y:S01]  /*7520*/  @!P5 ST.E.128 desc[UR50][R4.64], R12 ;  /* 0x0000000c0400d985 */ /* 0x0207e2000c101d32 */
[----:B------:R-:W-:Y:S02]  /*7530*/  @!P4 LEA.HI.X R21, R17, R3, R207, 0x1, P6 ;  /* 0x000000031115c211 */ /* 0x000fe400030f0ccf */
[----:B------:R-:W-:-:S03]  /*7540*/  @!P3 LEA R80, P6, R16, R83, 0x1 ;  /* 0x000000531050b211 */ /* 0x000fc600078c08ff */
[----:B------:R3:W-:Y:S01]  /*7550*/  @!P4 ST.E.128 desc[UR50][R20.64], R56 ;  /* 0x000000381400c985 */ /* 0x0007e2000c101d32 */
[----:B------:R-:W-:Y:S02]  /*7560*/  @!P3 LEA.HI.X R81, R16, R3, R206, 0x1, P6 ;  /* 0x000000031051b211 */ /* 0x000fe400030f0cce */
[----:B------:R-:W-:-:S03]  /*7570*/  @!P2 LEA R82, P6, R18, R83, 0x1 ;  /* 0x000000531252a211 */ /* 0x000fc600078c08ff */
[----:B------:R3:W-:Y:S01]  /*7580*/  @!P3 ST.E.128 desc[UR50][R80.64], R68 ;  /* 0x000000445000b985 */ /* 0x0007e2000c101d32 */
[----:B------:R-:W-:-:S05]  /*7590*/  @!P2 LEA.HI.X R83, R18, R3, R205, 0x1, P6 ;  /* 0x000000031253a211 */ /* 0x000fca00030f0ccd */
[----:B------:R3:W-:Y:S04]  /*75a0*/  @!P2 ST.E.128 desc[UR50][R82.64], R76 ;  /* 0x0000004c5200a985 */ /* 0x0007e8000c101d32 */
.L_x_423:
[----:B------:R-:W-:Y:S05]  /*75b0*/  BSYNC B1 ;  /* 0x0000000000017941 */ /* 0x000fea0003800000 */
.L_x_422:
[----:B0-----:R0:W4:Y:S01]  /*75c0*/  SHFL.IDX PT, R3, R84, 0x1, 0x181f ;  /* 0x00381f0054037f89 */ /* 0x00112200000e0000 */
[----:B------:R-:W-:Y:S03]  /*75d0*/  BSSY B1, `(.L_x_424) ;  /* 0x0000014000017945 */ /* 0x000fe60003800000 */
[----:B---3--:R0:W3:Y:S01]  /*75e0*/  SHFL.IDX PT, R21, R6, 0x1, 0x181f ;  /* 0x00381f0006157f89 */ /* 0x0080e200000e0000 */
[----:B------:R-:W-:Y:S05]  /*75f0*/  @P1 BRA `(.L_x_425) ;  /* 0x0000000000441947 */ /* 0x000fea0003800000 */
[----:B------:R-:W-:Y:S02]  /*7600*/  ULDC UR4, c[0x0][0xac8] ;  /* 0x0002b20000047ab9 */ /* 0x000fe40000000800 */
[----:B------:R-:W-:Y:S02]  /*7610*/  ISETP.GE.AND P4, PT, R2, UR4, PT ;  /* 0x0000000402007c0c */ /* 0x000fe4000bf86270 */
[----:B------:R-:W-:Y:S02]  /*7620*/  ISETP.GE.AND P3, PT, R17, UR4, PT ;  /* 0x0000000411007c0c */ /* 0x000fe4000bf66270 */
[----:B------:R-:W-:Y:S02]  /*7630*/  ISETP.GE.AND P2, PT, R16, UR4, PT ;  /* 0x0000000410007c0c */ /* 0x000fe4000bf46270 */
[----:B------:R-:W-:-:S07]  /*7640*/  ISETP.GE.AND P1, PT, R18, UR4, PT ;  /* 0x0000000412007c0c */ /* 0x000fce000bf26270 */
[CC--:B---3--:R-:W-:Y:S02]  /*7650*/  @!P4 LEA R4, P6, R2.reuse, R21.reuse, 0x1 ;  /* 0x000000150204c211 */ /* 0x0c8fe400078c08ff */
[C---:B-----5:R-:W-:Y:S02]  /*7660*/  @!P3 LEA R12, P5, R17.reuse, R21, 0x1 ;  /* 0x00000015110cb211 */ /* 0x060fe400078a08ff */
[----:B----4-:R-:W-:Y:S02]  /*7670*/  @!P4 LEA.HI.X R5, R2, R3, R208, 0x1, P6 ;  /* 0x000000030205c211 */ /* 0x010fe400030f0cd0 */
[----:B------:R-:W-:Y:S02]  /*7680*/  @!P2 LEA R14, P6, R16, R21, 0x1 ;  /* 0x00000015100ea211 */ /* 0x000fe400078c08ff */
[----:B------:R-:W-:Y:S01]  /*7690*/  @!P3 LEA.HI.X R13, R17, R3, R207, 0x1, P5 ;  /* 0x00000003110db211 */ /* 0x000fe200028f0ccf */
[----:B------:R3:W-:Y:S01]  /*76a0*/  @!P4 ST.E.128 desc[UR50][R4.64], R24 ;  /* 0x000000180400c985 */ /* 0x0007e2000c101d32 */
[----:B------:R-:W-:-:S02]  /*76b0*/  @!P1 LEA R20, P5, R18, R21, 0x1 ;  /* 0x0000001512149211 */ /* 0x000fc400078a08ff */
[-C--:B------:R-:W-:Y:S01]  /*76c0*/  @!P2 LEA.HI.X R15, R16, R3.reuse, R206, 0x1, P6 ;  /* 0x00000003100fa211 */ /* 0x080fe200030f0cce */
[----:B------:R3:W-:Y:S01]  /*76d0*/  @!P3 ST.E.128 desc[UR50][R12.64], R36 ;  /* 0x000000240c00b985 */ /* 0x0007e2000c101d32 */
[----:B------:R-:W-:-:S03]  /*76e0*/  @!P1 LEA.HI.X R21, R18, R3, R205, 0x1, P5 ;  /* 0x0000000312159211 */ /* 0x000fc600028f0ccd */
[----:B------:R3:W-:Y:S04]  /*76f0*/  @!P2 ST.E.128 desc[UR50][R14.64], R60 ;  /* 0x0000003c0e00a985 */ /* 0x0007e8000c101d32 */
[----:B------:R3:W-:Y:S02]  /*7700*/  @!P1 ST.E.128 desc[UR50][R20.64], R72 ;  /* 0x0000004814009985 */ /* 0x0007e4000c101d32 */
.L_x_425:
[----:B------:R-:W-:Y:S05]  /*7710*/  BSYNC B1 ;  /* 0x0000000000017941 */ /* 0x000fea0003800000 */
.L_x_424:
[----:B----4-:R4:W0:Y:S01]  /*7720*/  SHFL.IDX PT, R3, R84, 0x2, 0x181f ;  /* 0x00581f0054037f89 */ /* 0x01082200000e0000 */
        /* <DEDUP_REMOVED lines=8> */
[-C--:B---3--:R-:W-:Y:S02]  /*77b0*/  @!P3 LEA R4, P6, R2, R21.reuse, 0x1 ;  /* 0x000000150204b211 */ /* 0x088fe400078c08ff */
[CC--:B-----5:R-:W-:Y:S02]  /*77c0*/  @!P2 LEA R12, P5, R17.reuse, R21.reuse, 0x1 ;  /* 0x00000015110ca211 */ /* 0x0e0fe400078a08ff */
[----:B------:R-:W-:Y:S02]  /*77d0*/  @!P1 LEA R14, P4, R16, R21, 0x1 ;  /* 0x00000015100e9211 */ /* 0x000fe400078808ff */
[----:B0-----:R-:W-:Y:S02]  /*77e0*/  @!P3 LEA.HI.X R5, R2, R3, R208, 0x1, P6 ;  /* 0x000000030205b211 */ /* 0x001fe400030f0cd0 */
[----:B------:R-:W-:Y:S02]  /*77f0*/  @!P0 LEA R20, P6, R18, R21, 0x1 ;  /* 0x0000001512148211 */ /* 0x000fe400078c08ff */
[-C--:B------:R-:W-:Y:S01]  /*7800*/  @!P2 LEA.HI.X R13, R17, R3.reuse, R207, 0x1, P5 ;  /* 0x00000003110da211 */ /* 0x080fe200028f0ccf */
[----:B------:R0:W-:Y:S01]  /*7810*/  @!P3 ST.E.128 desc[UR50][R4.64], R28 ;  /* 0x0000001c0400b985 */ /* 0x0001e2000c101d32 */
[----:B------:R-:W-:-:S02]  /*7820*/  @!P1 LEA.HI.X R15, R16, R3, R206, 0x1, P4 ;  /* 0x00000003100f9211 */ /* 0x000fc400020f0cce */
[----:B------:R-:W-:Y:S01]  /*7830*/  @!P0 LEA.HI.X R21, R18, R3, R205, 0x1, P6 ;  /* 0x0000000312158211 */ /* 0x000fe200030f0ccd */
[----:B------:R0:W-:Y:S04]  /*7840*/  @!P2 ST.E.128 desc[UR50][R12.64], R40 ;  /* 0x000000280c00a985 */ /* 0x0001e8000c101d32 */
[----:B------:R0:W-:Y:S04]  /*7850*/  @!P1 ST.E.128 desc[UR50][R14.64], R8 ;  /* 0x000000080e009985 */ /* 0x0001e8000c101d32 */
[----:B------:R0:W-:Y:S02]  /*7860*/  @!P0 ST.E.128 desc[UR50][R20.64], R64 ;  /* 0x0000004014008985 */ /* 0x0001e4000c101d32 */
.L_x_427:
[----:B------:R-:W-:Y:S05]  /*7870*/  BSYNC B1 ;  /* 0x0000000000017941 */ /* 0x000fea0003800000 */
.L_x_426:
[----:B------:R-:W-:Y:S01]  /*7880*/  VIADD R0, R86, 0x60 ;  /* 0x0000006056007836 */ /* 0x000fe20000000000 */
[----:B0-----:R0:W0:Y:S04]  /*7890*/  SHFL.IDX PT, R3, R84, 0x3, 0x181f ;  /* 0x00781f0054037f89 */ /* 0x00102800000e0000 */
[----:B------:R-:W-:Y:S01]  /*78a0*/  ISETP.GE.AND P0, PT, R0, R85, PT ;  /* 0x000000550000720c */ /* 0x000fe20003f06270 */
[----:B-----5:R0:W0:-:S12]  /*78b0*/  SHFL.IDX PT, R13, R6, 0x3, 0x181f ;  /* 0x00781f00060d7f89 */ /* 0x02001800000e0000 */
[----:B------:R-:W-:Y:S05]  /*78c0*/  @P0 BRA `(.L_x_428) ;  /* 0x0000000c00b40947 */ /* 0x000fea0003800000 */
[----:B------:R-:W-:Y:S02]  /*78d0*/  ULDC UR4, c[0x0][0xac8] ;  /* 0x0002b20000047ab9 */ /* 0x000fe40000000800 */
[----:B------:R-:W-:Y:S02]  /*78e0*/  ISETP.GE.AND P3, PT, R2, UR4, PT ;  /* 0x0000000402007c0c */ /* 0x000fe4000bf66270 */
[----:B------:R-:W-:Y:S02]  /*78f0*/  ISETP.GE.AND P4, PT, R17, UR4, PT ;  /* 0x0000000411007c0c */ /* 0x000fe4000bf86270 */
[----:B------:R-:W-:-:S09]  /*7900*/  ISETP.GE.AND P5, PT, R16, UR4, PT ;  /* 0x0000000410007c0c */ /* 0x000fd2000bfa6270 */
[-C--:B0-----:R-:W-:Y:S02]  /*7910*/  @!P3 LEA R4, P0, R2, R13.reuse, 0x1 ;  /* 0x0000000d0204b211 */ /* 0x081fe400078008ff */
[CC--:B------:R-:W-:Y:S02]  /*7920*/  @!P4 LEA R8, P1, R17.reuse, R13.reuse, 0x1 ;  /* 0x0000000d1108c211 */ /* 0x0c0fe400078208ff */
[----:B------:R-:W-:Y:S02]  /*7930*/  @!P5 LEA R10, P2, R16, R13, 0x1 ;  /* 0x0000000d100ad211 */ /* 0x000fe400078408ff */
[-C--:B------:R-:W-:Y:S02]  /*7940*/  @!P3 LEA.HI.X R5, R2, R3.reuse, R208, 0x1, P0 ;  /* 0x000000030205b211 */ /* 0x080fe400000f0cd0 */
[-C--:B------:R-:W-:Y:S02]  /*7950*/  @!P4 LEA.HI.X R9, R17, R3.reuse, R207, 0x1, P1 ;  /* 0x000000031109c211 */ /* 0x080fe400008f0ccf */
[----:B------:R-:W-:Y:S01]  /*7960*/  @!P5 LEA.HI.X R11, R16, R3, R206, 0x1, P2 ;  /* 0x00000003100bd211 */ /* 0x000fe200010f0cce */
[----:B------:R0:W-:Y:S01]  /*7970*/  @!P3 ST.E.128 desc[UR50][R4.64], R32 ;  /* 0x000000200400b985 */ /* 0x0001e2000c101d32 */
[----:B------:R-:W-:-:S03]  /*7980*/  ISETP.GE.AND P0, PT, R18, UR4, PT ;  /* 0x0000000412007c0c */ /* 0x000fc6000bf06270 */
[----:B------:R0:W-:Y:S04]  /*7990*/  @!P4 ST.E.128 desc[UR50][R8.64], R44 ;  /* 0x0000002c0800c985 */ /* 0x0001e8000c101d32 */
[----:B------:R0:W-:Y:S06]  /*79a0*/  @!P5 ST.E.128 desc[UR50][R10.64], R48 ;  /* 0x000000300a00d985 */ /* 0x0001ec000c101d32 */
[----:B------:R-:W-:Y:S05]  /*79b0*/  @P0 BRA `(.L_x_428) ;  /* 0x0000000c00780947 */ /* 0x000fea0003800000 */
[----:B0-----:R-:W-:-:S04]  /*79c0*/  LEA R4, P0, R18, R13, 0x1 ;  /* 0x0000000d12047211 */ /* 0x001fc800078008ff */
[----:B------:R-:W-:-:S05]  /*79d0*/  LEA.HI.X R5, R18, R3, R205, 0x1, P0 ;  /* 0x0000000312057211 */ /* 0x000fca00000f0ccd */
[----:B------:R0:W-:Y:S01]  /*79e0*/  ST.E.128 desc[UR50][R4.64], R52 ;  /* 0x0000003404007985 */ /* 0x0001e2000c101d32 */
[----:B------:R-:W-:Y:S05]  /*79f0*/  BRA `(.L_x_428) ;  /* 0x0000000c00687947 */ /* 0x000fea0003800000 */
.L_x_420:
[----:B------:R-:W-:Y:S01]  /*7a00*/  ULDC.64 UR8, c[0x0][0xc00] ;  /* 0x0003000000087ab9 */ /* 0x000fe20000000a00 */
[----:B------:R-:W-:Y:S01]  /*7a10*/  ULDC UR4, c[0x0][0xa88] ;  /* 0x0002a20000047ab9 */ /* 0x000fe20000000800 */
[----:B------:R-:W-:Y:S01]  /*7a20*/  UISETP.NE.U32.AND UP0, UPT, UR8, URZ, UPT ;  /* 0x0000003f0800728c */ /* 0x000fe2000bf05070 */
[----:B------:R-:W0:Y:S03]  /*7a30*/  LDC R13, c[0x0][0xbe8] ;  /* 0x0002fa00ff0d7b82 */ /* 0x000e260000000800 */
[----:B------:R-:W-:-:S03]  /*7a40*/  UISETP.NE.AND.EX UP0, UPT, UR9, URZ, UPT, UP0 ;  /* 0x0000003f0900728c */ /* 0x000fc6000bf05300 */
[----:B------:R-:W-:Y:S02]  /*7a50*/  ULDC.64 UR8, c[0x0][0xc00] ;  /* 0x0003000000087ab9 */ /* 0x000fe40000000a00 */
[----:B------:R-:W-:Y:S01]  /*7a60*/  UIMAD.WIDE UR8, UR38, 0x4, UR8 ;  /* 0x00000004260878a5 */ /* 0x000fe2000f8e0208 */
[----:B------:R-:W-:-:S05]  /*7a70*/  PLOP3.LUT P2, PT, PT, PT, UP0, 0x80, 0x0 ;  /* 0x000000000000781c */ /* 0x000fca0003f4f008 */
[----:B------:R-:W-:Y:S02]  /*7a80*/  IMAD.U32 R4, RZ, RZ, UR8 ;  /* 0x00000008ff047e24 */ /* 0x000fe4000f8e00ff */
[----:B------:R-:W-:Y:S01]  /*7a90*/  IMAD.U32 R5, RZ, RZ, UR9 ;  /* 0x00000009ff057e24 */ /* 0x000fe2000f8e00ff */
[----:B------:R-:W-:Y:S02]  /*7aa0*/  ULDC.64 UR8, c[0x0][0xc08] ;  /* 0x0003020000087ab9 */ /* 0x000fe40000000a00 */
[----:B------:R-:W-:-:S03]  /*7ab0*/  UISETP.NE.U32.AND UP1, UPT, UR8, URZ, UPT ;  /* 0x0000003f0800728c */ /* 0x000fc6000bf25070 */
[----:B------:R-:W2:Y:S01]  /*7ac0*/  @P2 LDG.E R3, desc[UR50][R4.64] ;  /* 0x0000003204032981 */ /* 0x000ea2000c1e1900 */
[----:B------:R-:W-:Y:S01]  /*7ad0*/  UISETP.NE.AND.EX UP1, UPT, UR9, URZ, UPT, UP1 ;  /* 0x0000003f0900728c */ /* 0x000fe2000bf25310 */
[----:B------:R-:W-:-:S05]  /*7ae0*/  IMAD.U32 R0, RZ, RZ, UR4 ;  /* 0x00000004ff007e24 */ /* 0x000fca000f8e00ff */
[----:B------:R-:W-:-:S05]  /*7af0*/  PLOP3.LUT P3, PT, PT, PT, UP1, 0x80, 0x0 ;  /* 0x000000000000781c */ /* 0x000fca0003f6f018 */
[----:B------:R-:W-:Y:S02]  /*7b00*/  @UP1 ULDC.64 UR8, c[0x0][0xc08] ;  /* 0x0003020000081ab9 */ /* 0x000fe40000000a00 */
[----:B------:R-:W-:-:S06]  /*7b10*/  @UP1 UIMAD.WIDE UR8, UR38, 0x4, UR8 ;  /* 0x00000004260818a5 */ /* 0x000fcc000f8e0208 */
[----:B------:R-:W-:Y:S02]  /*7b20*/  IMAD.U32 R8, RZ, RZ, UR8 ;  /* 0x00000008ff087e24 */ /* 0x000fe4000f8e00ff */
[----:B------:R-:W-:-:S05]  /*7b30*/  IMAD.U32 R9, RZ, RZ, UR9 ;  /* 0x00000009ff097e24 */ /* 0x000fca000f8e00ff */
[----:B------:R1:W5:Y:S01]  /*7b40*/  @P3 LDG.E R0, desc[UR50][R8.64] ;  /* 0x0000003208003981 */ /* 0x000362000c1e1900 */
[----:B0-----:R-:W-:Y:S01]  /*7b50*/  ISETP.NE.AND P0, PT, R13, 0x1, PT ;  /* 0x000000010d00780c */ /* 0x001fe20003f05270 */
[----:B------:R-:W-:Y:S01]  /*7b60*/  UMOV UR4, URZ ;  /* 0x0000003f00047c82 */ /* 0x000fe20008000000 */
[----:B------:R-:W-:Y:S01]  /*7b70*/  USHF.R.S32.HI UR11, URZ, 0x1f, UR41 ;  /* 0x0000001f3f0b7899 */ /* 0x000fe20008011429 */
[----:B------:R-:W-:-:S10]  /*7b80*/  ISETP.GE.AND P1, PT, R209, 0x80, PT ;  /* 0x00000080d100780c */ /* 0x000fd40003f26270 */
[----:B------:R-:W0:Y:S01]  /*7b90*/  @P0 LDC R11, c[0x0][0xbec] ;  /* 0x0002fb00ff0b0b82 */ /* 0x000e220000000800 */
[----:B--2---:R-:W-:-:S13]  /*7ba0*/  @P2 R2UR UR4, R3 ;  /* 0x00000000030422ca */ /* 0x004fda00000e0000 */
[----:B------:R-:W-:Y:S01]  /*7bb0*/  USHF.R.S32.HI UR10, URZ, 0x1f, UR4 ;  /* 0x0000001f3f0a7899 */ /* 0x000fe20008011404 */
[----:B01----:R-:W-:Y:S11]  /*7bc0*/  @P3 BRA `(.L_x_429) ;  /* 0x0000000000103947 */ /* 0x003ff60003800000 */
[----:B------:R-:W-:Y:S05]  /*7bd0*/  @!P2 BRA `(.L_x_429) ;  /* 0x00000000000ca947 */ /* 0x000fea0003800000 */
[----:B------:R-:W2:Y:S04]  /*7be0*/  LDG.E R3, desc[UR50][R4.64] ;  /* 0x0000003204037981 */ /* 0x000ea8000c1e1900 */
[----:B-----5:R-:W2:Y:S02]  /*7bf0*/  LDG.E R0, desc[UR50][R4.64+0x4] ;  /* 0x0000043204007981 */ /* 0x020ea4000c1e1900 */
[----:B--2---:R-:W-:-:S07]  /*7c00*/  IMAD.IADD R0, R0, 0x1, -R3 ;  /* 0x0000000100007824 */ /* 0x004fce00078e0a03 */
.L_x_429:
[----:B------:R-:W-:Y:S01]  /*7c10*/  USEL UR38, UR38, URZ, !UP0 ;  /* 0x0000003f26267287 */ /* 0x000fe2000c000000 */
[----:B------:R-:W-:Y:S01]  /*7c20*/  BSSY B1, `(.L_x_430) ;  /* 0x000002d000017945 */ /* 0x000fe20003800000 */
[----:B------:R-:W-:-:S03]  /*7c30*/  USEL UR39, UR39, URZ, !UP0 ;  /* 0x0000003f27277287 */ /* 0x000fc6000c000000 */
[----:B------:R-:W-:Y:S09]  /*7c40*/  @P1 BRA `(.L_x_431) ;  /* 0x0000000000a81947 */ /* 0x000ff20003800000 */
[----:B------:R-:W0:Y:S01]  /*7c50*/  S2R R4, SR_TID.X ;  /* 0x0000000000047919 */ /* 0x000e220000002100 */
[----:B------:R-:W1:Y:S01]  /*7c60*/  LDC R6, c[0x0][0xbe8] ;  /* 0x0002fa00ff067b82 */ /* 0x000e620000000800 */
[----:B------:R-:W-:-:S04]  /*7c70*/  IMAD.U32 R3, RZ, RZ, UR40 ;  /* 0x00000028ff037e24 */ /* 0x000fc8000f8e00ff */
[----:B0-----:R-:W-:Y:S02]  /*7c80*/  IMAD R3, R3, 0x80, R4 ;  /* 0x0000008003037824 */ /* 0x001fe400078e0204 */
[----:B-1---5:R-:W-:Y:S02]  /*7c90*/  IMAD R4, R0, R6, RZ ;  /* 0x0000000600047224 */ /* 0x022fe400078e02ff */
[----:B------:R-:W-:-:S05]  /*7ca0*/  VIADD R5, R3, 0xffffff80 ;  /* 0xffffff8003057836 */ /* 0x000fca0000000000 */
[----:B------:R-:W-:-:S13]  /*7cb0*/  ISETP.GE.AND P1, PT, R5, R4, PT ;  /* 0x000000040500720c */ /* 0x000fda0003f26270 */
[----:B------:R-:W-:Y:S05]  /*7cc0*/  @P1 BRA `(.L_x_431) ;  /* 0x0000000000881947 */ /* 0x000fea0003800000 */
[----:B------:R-:W-:Y:S01]  /*7cd0*/  ISETP.NE.AND P1, PT, R6, 0x1, PT ;  /* 0x000000010600780c */ /* 0x000fe20003f25270 */
[----:B------:R-:W-:Y:S01]  /*7ce0*/  ULDC.64 UR12, c[0x0][0xb90] ;  /* 0x0002e400000c7ab9 */ /* 0x000fe20000000a00 */
[----:B------:R-:W-:Y:S01]  /*7cf0*/  UMOV UR8, UR4 ;  /* 0x0000000400087c82 */ /* 0x000fe20008000000 */
[----:B------:R-:W-:Y:S01]  /*7d00*/  UIMAD UR7, UR11, UR12, URZ ;  /* 0x0000000c0b0772a4 */ /* 0x000fe2000f8e023f */
[----:B------:R-:W-:Y:S02]  /*7d10*/  UMOV UR9, UR10 ;  /* 0x0000000a00097c82 */ /* 0x000fe40008000000 */
[----:B------:R-:W-:Y:S02]  /*7d20*/  UIMAD.WIDE.U32 UR8, UR41, UR12, UR8 ;  /* 0x0000000c290872a5 */ /* 0x000fe4000f8e0008 */
[----:B------:R-:W-:-:S03]  /*7d30*/  UIMAD UR7, UR41, UR13, UR7 ;  /* 0x0000000d290772a4 */ /* 0x000fc6000f8e0207 */
[----:B------:R-:W-:Y:S02]  /*7d40*/  ULDC.64 UR12, c[0x0][0xb98] ;  /* 0x0002e600000c7ab9 */ /* 0x000fe40000000a00 */
[----:B------:R-:W0:Y:S01]  /*7d50*/  @P1 LDC R4, c[0x0][0xbec] ;  /* 0x0002fb00ff041b82 */ /* 0x000e220000000800 */
[----:B------:R-:W-:Y:S02]  /*7d60*/  UIADD3 UR9, UR9, UR7, URZ ;  /* 0x0000000709097290 */ /* 0x000fe4000fffe03f */
[----:B------:R-:W-:Y:S02]  /*7d70*/  UIMAD UR7, UR39, UR12, URZ ;  /* 0x0000000c270772a4 */ /* 0x000fe4000f8e023f */
[----:B------:R-:W-:Y:S02]  /*7d80*/  UIMAD.WIDE.U32 UR8, UR38, UR12, UR8 ;  /* 0x0000000c260872a5 */ /* 0x000fe4000f8e0008 */
[----:B------:R-:W-:Y:S01]  /*7d90*/  UIMAD UR7, UR38, UR13, UR7 ;  /* 0x0000000d260772a4 */ /* 0x000fe2000f8e0207 */
[----:B------:R-:W1:Y:S02]  /*7da0*/  @P1 LDC R8, c[0x0][0xbf0] ;  /* 0x0002fc00ff081b82 */ /* 0x000e640000000800 */
[----:B------:R-:W-:Y:S01]  /*7db0*/  ULDC.64 UR12, c[0x0][0xb88] ;  /* 0x0002e200000c7ab9 */ /* 0x000fe20000000a00 */
[----:B0-----:R-:W-:-:S04]  /*7dc0*/  @P1 IMAD.HI.U32 R3, R5, R4, RZ ;  /* 0x0000000405031227 */ /* 0x001fc800078e00ff */
[----:B------:R-:W-:Y:S01]  /*7dd0*/  IMAD.MOV.U32 R4, RZ, RZ, R5 ;  /* 0x000000ffff047224 */ /* 0x000fe200078e0005 */
[----:B-1----:R-:W-:Y:S01]  /*7de0*/  @P1 SHF.R.U32.HI R4, RZ, R8, R3 ;  /* 0x00000008ff041219 */ /* 0x002fe20000011603 */
[----:B------:R-:W-:-:S04]  /*7df0*/  IMAD.U32 R8, RZ, RZ, UR7 ;  /* 0x00000007ff087e24 */ /* 0x000fc8000f8e00ff */
[----:B------:R-:W-:-:S04]  /*7e00*/  IMAD.MOV R3, RZ, RZ, -R4 ;  /* 0x000000ffff037224 */ /* 0x000fc800078e0a04 */
[----:B------:R-:W-:Y:S01]  /*7e10*/  IMAD R3, R6, R3, R5 ;  /* 0x0000000306037224 */ /* 0x000fe200078e0205 */
[----:B------:R-:W-:Y:S02]  /*7e20*/  SHF.R.S32.HI R5, RZ, 0x1f, R4 ;  /* 0x0000001fff057819 */ /* 0x000fe40000011404 */
[----:B------:R-:W-:Y:S02]  /*7e30*/  IADD3 R4, P1, R4, UR8, RZ ;  /* 0x0000000804047c10 */ /* 0x000fe4000ff3e0ff */
[----:B------:R-:W-:Y:S02]  /*7e40*/  SHF.R.S32.HI R6, RZ, 0x1f, R3 ;  /* 0x0000001fff067819 */ /* 0x000fe40000011403 */
[----:B------:R-:W-:Y:S01]  /*7e50*/  IADD3.X R5, R5, UR9, R8, P1, !PT ;  /* 0x0000000905057c10 */ /* 0x000fe20008ffe408 */
[----:B------:R-:W-:Y:S02]  /*7e60*/  ULDC.64 UR8, c[0x0][0xb50] ;  /* 0x0002d40000087ab9 */ /* 0x000fe40000000a00 */
[----:B------:R-:W-:-:S02]  /*7e70*/  IMAD R6, R6, UR12, RZ ;  /* 0x0000000c06067c24 */ /* 0x000fc4000f8e02ff */
[----:B------:R-:W-:-:S04]  /*7e80*/  IMAD.WIDE.U32 R4, R3, UR12, R4 ;  /* 0x0000000c03047c25 */ /* 0x000fc8000f8e0004 */
[----:B------:R-:W-:Y:S01]  /*7e90*/  IMAD R9, R3, UR13, R6 ;  /* 0x0000000d03097c24 */ /* 0x000fe2000f8e0206 */
[----:B------:R-:W-:-:S03]  /*7ea0*/  LEA R8, P1, R4, UR8, 0x2 ;  /* 0x0000000804087c11 */ /* 0x000fc6000f8210ff */
[----:B------:R-:W-:-:S05]  /*7eb0*/  IMAD.IADD R3, R5, 0x1, R9 ;  /* 0x0000000105037824 */ /* 0x000fca00078e0209 */
[----:B------:R-:W-:Y:S01]  /*7ec0*/  LEA.HI.X R9, R4, UR9, R3, 0x2, P1 ;  /* 0x0000000904097c11 */ /* 0x000fe200088f1403 */
[----:B------:R-:W-:-:S05]  /*7ed0*/  IMAD.MOV.U32 R3, RZ, RZ, -0x800000 ;  /* 0xff800000ff037424 */ /* 0x000fca00078e00ff */
[----:B------:R0:W-:Y:S02]  /*7ee0*/  STG.E desc[UR50][R8.64], R3 ;  /* 0x0000000308007986 */ /* 0x0001e4000c101932 */
.L_x_431:
[----:B------:R-:W-:Y:S05]  /*7ef0*/  BSYNC B1 ;  /* 0x0000000000017941 */ /* 0x000fea0003800000 */
.L_x_430:
[----:B------:R-:W1:Y:S01]  /*7f00*/  @P0 LDC R5, c[0x0][0xbf0] ;  /* 0x0002fc00ff050b82 */ /* 0x000e620000000800 */
[----:B------:R-:W-:Y:S01]  /*7f10*/  ULDC.64 UR12, c[0x0][0xaa0] ;  /* 0x0002a800000c7ab9 */ /* 0x000fe20000000a00 */
[----:B0-----:R-:W-:Y:S01]  /*7f20*/  IMAD R3, R19, 0x20, R22 ;  /* 0x0000002013037824 */ /* 0x001fe200078e0216 */
[----:B------:R-:W-:Y:S01]  /*7f30*/  UIMAD UR7, UR10, UR12, URZ ;  /* 0x0000000c0a0772a4 */ /* 0x000fe2000f8e023f */
[----:B------:R-:W-:Y:S01]  /*7f40*/  IMAD.U32 R8, RZ, RZ, UR40 ;  /* 0x00000028ff087e24 */ /* 0x000fe2000f8e00ff */
[----:B------:R-:W-:Y:S01]  /*7f50*/  UIMAD.WIDE.U32 UR8, UR4, UR12, URZ ;  /* 0x0000000c040872a5 */ /* 0x000fe2000f8e003f */
[----:B------:R-:W-:Y:S01]  /*7f60*/  IMAD.U32 R15, RZ, RZ, UR40 ;  /* 0x00000028ff0f7e24 */ /* 0x000fe2000f8e00ff */
[----:B------:R-:W-:Y:S01]  /*7f70*/  UIMAD UR7, UR4, UR13, UR7 ;  /* 0x0000000d040772a4 */ /* 0x000fe2000f8e0207 */
[----:B------:R-:W-:Y:S01]  /*7f80*/  BSSY B1, `(.L_x_432) ;  /* 0x000003f000017945 */ /* 0x000fe20003800000 */
[----:B------:R-:W-:Y:S01]  /*7f90*/  LEA R8, R8, R3, 0x7 ;  /* 0x0000000308087211 */ /* 0x000fe200078e38ff */
[----:B------:R-:W-:Y:S01]  /*7fa0*/  ULDC.64 UR12, c[0x0][0xae8] ;  /* 0x0002ba00000c7ab9 */ /* 0x000fe20000000a00 */
[----:B------:R-:W-:-:S02]  /*7fb0*/  UIADD3 UR9, UR9, UR7, URZ ;  /* 0x0000000709097290 */ /* 0x000fc4000fffe03f */
[----:B------:R-:W-:Y:S01]  /*7fc0*/  UIMAD UR4, UR11, UR12, URZ ;  /* 0x0000000c0b0472a4 */ /* 0x000fe2000f8e023f */
[----:B------:R-:W-:Y:S01]  /*7fd0*/  @P0 IMAD.HI.U32 R4, R8, R11, RZ ;  /* 0x0000000b08040227 */ /* 0x000fe200078e00ff */
[----:B------:R-:W-:Y:S02]  /*7fe0*/  UIMAD.WIDE.U32 UR8, UR41, UR12, UR8 ;  /* 0x0000000c290872a5 */ /* 0x000fe4000f8e0008 */
[----:B------:R-:W-:Y:S01]  /*7ff0*/  UIMAD UR4, UR41, UR13, UR4 ;  /* 0x0000000d290472a4 */ /* 0x000fe2000f8e0204 */
[----:B------:R-:W-:Y:S01]  /*8000*/  IMAD.MOV.U32 R3, RZ, RZ, R8 ;  /* 0x000000ffff037224 */ /* 0x000fe200078e0008 */
[----:B------:R-:W-:Y:S02]  /*8010*/  ULDC.64 UR10, c[0x0][0xaf0] ;  /* 0x0002bc00000a7ab9 */ /* 0x000fe40000000a00 */
[----:B------:R-:W-:Y:S02]  /*8020*/  UIADD3 UR9, UR9, UR4, URZ ;  /* 0x0000000409097290 */ /* 0x000fe4000fffe03f */
[----:B------:R-:W-:Y:S01]  /*8030*/  UIMAD UR4, UR39, UR10, URZ ;  /* 0x0000000a270472a4 */ /* 0x000fe2000f8e023f */
[----:B-1----:R-:W-:Y:S01]  /*8040*/  @P0 SHF.R.U32.HI R3, RZ, R5, R4 ;  /* 0x00000005ff030219 */ /* 0x002fe20000011604 */
[----:B------:R-:W-:-:S02]  /*8050*/  UIMAD.WIDE.U32 UR8, UR38, UR10, UR8 ;  /* 0x0000000a260872a5 */ /* 0x000fc4000f8e0008 */
[----:B------:R-:W-:Y:S01]  /*8060*/  UIMAD UR4, UR38, UR11, UR4 ;  /* 0x0000000b260472a4 */ /* 0x000fe2000f8e0204 */
[--C-:B------:R-:W-:Y:S01]  /*8070*/  SHF.R.S32.HI R4, RZ, 0x1f, R3.reuse ;  /* 0x0000001fff047819 */ /* 0x100fe20000011403 */
[----:B------:R-:W-:Y:S01]  /*8080*/  IMAD.MOV R9, RZ, RZ, -R3 ;  /* 0x000000ffff097224 */ /* 0x000fe200078e0a03 */
[----:B------:R-:W-:Y:S01]  /*8090*/  ULDC.64 UR10, c[0x0][0xae0] ;  /* 0x0002b800000a7ab9 */ /* 0x000fe20000000a00 */
[----:B------:R-:W-:Y:S02]  /*80a0*/  UIADD3 UR4, UR9, UR4, URZ ;  /* 0x0000000409047290 */ /* 0x000fe4000fffe03f */
[----:B------:R-:W-:Y:S02]  /*80b0*/  IMAD.U32 R5, RZ, RZ, UR9 ;  /* 0x00000009ff057e24 */ /* 0x000fe4000f8e00ff */
[----:B------:R-:W-:Y:S02]  /*80c0*/  IMAD R6, R4, UR10, RZ ;  /* 0x0000000a04067c24 */ /* 0x000fe4000f8e02ff */
[----:B------:R-:W-:Y:S01]  /*80d0*/  IMAD.U32 R4, RZ, RZ, UR8 ;  /* 0x00000008ff047e24 */ /* 0x000fe2000f8e00ff */
[----:B------:R-:W-:Y:S01]  /*80e0*/  ULDC.64 UR8, c[0x0][0xad8] ;  /* 0x0002b60000087ab9 */ /* 0x000fe20000000a00 */
[----:B------:R-:W-:-:S02]  /*80f0*/  IMAD.U32 R5, RZ, RZ, UR4 ;  /* 0x00000004ff057e24 */ /* 0x000fc4000f8e00ff */
[----:B------:R-:W-:Y:S02]  /*8100*/  IMAD R9, R13, R9, R8 ;  /* 0x000000090d097224 */ /* 0x000fe400078e0208 */
[C---:B------:R-:W-:Y:S02]  /*8110*/  IMAD R11, R3.reuse, UR11, R6 ;  /* 0x0000000b030b7c24 */ /* 0x040fe4000f8e0206 */
[----:B------:R-:W-:Y:S01]  /*8120*/  IMAD.WIDE.U32 R4, R3, UR10, R4 ;  /* 0x0000000a03047c25 */ /* 0x000fe2000f8e0004 */
[----:B------:R-:W-:-:S03]  /*8130*/  SHF.R.S32.HI R3, RZ, 0x1f, R9 ;  /* 0x0000001fff037819 */ /* 0x000fc60000011409 */
[----:B------:R-:W-:Y:S02]  /*8140*/  IMAD.IADD R5, R5, 0x1, R11 ;  /* 0x0000000105057824 */ /* 0x000fe400078e020b */
[----:B------:R-:W-:Y:S02]  /*8150*/  IMAD R6, R3, UR8, RZ ;  /* 0x0000000803067c24 */ /* 0x000fe4000f8e02ff */
[----:B------:R-:W-:Y:S02]  /*8160*/  IMAD R8, R15, 0x80, R22 ;  /* 0x000000800f087824 */ /* 0x000fe400078e0216 */
[----:B-----5:R-:W-:Y:S02]  /*8170*/  IMAD R13, R0, R13, RZ ;  /* 0x0000000d000d7224 */ /* 0x020fe400078e02ff */
[C---:B------:R-:W-:Y:S02]  /*8180*/  IMAD R3, R9.reuse, UR9, R6 ;  /* 0x0000000909037c24 */ /* 0x040fe4000f8e0206 */
[----:B------:R-:W-:Y:S01]  /*8190*/  IMAD.WIDE.U32 R4, R9, UR8, R4 ;  /* 0x0000000809047c25 */ /* 0x000fe2000f8e0004 */
[----:B------:R-:W-:Y:S01]  /*81a0*/  ISETP.GE.AND P2, PT, R8, R13, PT ;  /* 0x0000000d0800720c */ /* 0x000fe20003f46270 */
[----:B------:R-:W-:-:S02]  /*81b0*/  ULDC.64 UR8, c[0x0][0xa80] ;  /* 0x0002a00000087ab9 */ /* 0x000fc40000000a00 */
[----:B------:R-:W-:Y:S01]  /*81c0*/  IMAD.IADD R3, R5, 0x1, R3 ;  /* 0x0000000105037824 */ /* 0x000fe200078e0203 */
[----:B------:R-:W-:Y:S01]  /*81d0*/  LEA R6, P3, R4, UR8, 0x1 ;  /* 0x0000000804067c11 */ /* 0x000fe2000f8608ff */
[----:B------:R-:W-:-:S03]  /*81e0*/  VIADD R0, R8, 0x20 ;  /* 0x0000002008007836 */ /* 0x000fc60000000000 */
[----:B------:R-:W-:Y:S01]  /*81f0*/  LEA.HI.X R3, R4, UR9, R3, 0x1, P3 ;  /* 0x0000000904037c11 */ /* 0x000fe200098f0c03 */
[----:B------:R0:W1:Y:S01]  /*8200*/  SHFL.IDX PT, R9, R6, RZ, 0x181f ;  /* 0x00181fff06097589 */ /* 0x00006200000e0000 */
[-C--:B------:R-:W-:Y:S01]  /*8210*/  ISETP.GE.AND P1, PT, R0, R13.reuse, PT ;  /* 0x0000000d0000720c */ /* 0x080fe20003f26270 */
[----:B------:R-:W-:Y:S02]  /*8220*/  VIADD R0, R8, 0x40 ;  /* 0x0000004008007836 */ /* 0x000fe40000000000 */
[----:B------:R0:W2:Y:S03]  /*8230*/  SHFL.IDX PT, R5, R3, RZ, 0x181f ;  /* 0x00181fff03057589 */ /* 0x0000a600000e0000 */
[----:B------:R-:W-:Y:S01]  /*8240*/  ISETP.GE.AND P0, PT, R0, R13, PT ;  /* 0x0000000d0000720c */ /* 0x000fe20003f06270 */
[----:B------:R-:W-:-:S12]  /*8250*/  @P2 BRA `(.L_x_433) ;  /* 0x0000000000442947 */ /* 0x000fd80003800000 */
[----:B------:R-:W-:Y:S02]  /*8260*/  ULDC UR4, c[0x0][0xac8] ;  /* 0x0002b20000047ab9 */ /* 0x000fe40000000800 */
[----:B------:R-:W-:Y:S02]  /*8270*/  ISETP.GE.AND P5, PT, R2, UR4, PT ;  /* 0x0000000402007c0c */ /* 0x000fe4000bfa6270 */
[----:B------:R-:W-:Y:S02]  /*8280*/  ISETP.GE.AND P4, PT, R17, UR4, PT ;  /* 0x0000000411007c0c */ /* 0x000fe4000bf86270 */
[----:B------:R-:W-:Y:S02]  /*8290*/  ISETP.GE.AND P3, PT, R16, UR4, PT ;  /* 0x0000000410007c0c */ /* 0x000fe4000bf66270 */
[----:B------:R-:W-:-:S07]  /*82a0*/  ISETP.GE.AND P2, PT, R18, UR4, PT ;  /* 0x0000000412007c0c */ /* 0x000fce000bf46270 */
[----:B-1----:R-:W-:-:S04]  /*82b0*/  @!P5 LEA R10, P6, R2, R9, 0x1 ;  /* 0x00000009020ad211 */ /* 0x002fc800078c08ff */
[----:B--2---:R-:W-:Y:S02]  /*82c0*/  @!P5 LEA.HI.X R11, R2, R5, R208, 0x1, P6 ;  /* 0x00000005020bd211 */ /* 0x004fe400030f0cd0 */
[----:B------:R-:W-:-:S03]  /*82d0*/  @!P4 LEA R14, P6, R17, R9, 0x1 ;  /* 0x00000009110ec211 */ /* 0x000fc600078c08ff */
[----:B------:R3:W-:Y:S01]  /*82e0*/  @!P5 ST.E.128 desc[UR50][R10.64], RZ ;  /* 0x000000ff0a00d985 */ /* 0x0007e2000c101d32 */
[----:B------:R-:W-:Y:S02]  /*82f0*/  @!P4 LEA.HI.X R15, R17, R5, R207, 0x1, P6 ;  /* 0x00000005110fc211 */ /* 0x000fe400030f0ccf */
[----:B------:R-:W-:-:S03]  /*8300*/  @!P3 LEA R20, P6, R16, R9, 0x1 ;  /* 0x000000091014b211 */ /* 0x000fc600078c08ff */
[----:B------:R3:W-:Y:S01]  /*8310*/  @!P4 ST.E.128 desc[UR50][R14.64], RZ ;  /* 0x000000ff0e00c985 */ /* 0x0007e2000c101d32 */
[----:B------:R-:W-:Y:S02]  /*8320*/  @!P3 LEA.HI.X R21, R16, R5, R206, 0x1, P6 ;  /* 0x000000051015b211 */ /* 0x000fe400030f0cce */
[----:B------:R-:W-:-:S03]  /*8330*/  @!P2 LEA R4, P6, R18, R9, 0x1 ;  /* 0x000000091204a211 */ /* 0x000fc600078c08ff */
[----:B------:R3:W-:Y:S01]  /*8340*/  @!P3 ST.E.128 desc[UR50][R20.64], RZ ;  /* 0x000000ff1400b985 */ /* 0x0007e2000c101d32 */
[----:B------:R-:W-:-:S05]  /*8350*/  @!P2 LEA.HI.X R5, R18, R5, R205, 0x1, P6 ;  /* 0x000000051205a211 */ /* 0x000fca00030f0ccd */
[----:B------:R3:W-:Y:S04]  /*8360*/  @!P2 ST.E.128 desc[UR50][R4.64], RZ ;  /* 0x000000ff0400a985 */ /* 0x0007e8000c101d32 */
.L_x_433:
[----:B------:R-:W-:Y:S05]  /*8370*/  BSYNC B1 ;  /* 0x0000000000017941 */ /* 0x000fea0003800000 */
.L_x_432:
[----:B--23--:R2:W3:Y:S01]  /*8380*/  SHFL.IDX PT, R5, R3, 0x1, 0x181f ;  /* 0x00381f0003057f89 */ /* 0x00c4e200000e0000 */
[----:B------:R-:W-:Y:S03]  /*8390*/  BSSY B1, `(.L_x_434) ;  /* 0x0000014000017945 */ /* 0x000fe60003800000 */
[----:B-1----:R2:W1:Y:S01]  /*83a0*/  SHFL.IDX PT, R9, R6, 0x1, 0x181f ;  /* 0x00381f0006097f89 */ /* 0x00246200000e0000 */
[----:B------:R-:W-:Y:S05]  /*83b0*/  @P1 BRA `(.L_x_435) ;  /* 0x0000000000441947 */ /* 0x000fea0003800000 */
[----:B------:R-:W-:Y:S02]  /*83c0*/  ULDC UR4, c[0x0][0xac8] ;  /* 0x0002b20000047ab9 */ /* 0x000fe40000000800 */
[----:B------:R-:W-:Y:S02]  /*83d0*/  ISETP.GE.AND P4, PT, R2, UR4, PT ;  /* 0x0000000402007c0c */ /* 0x000fe4000bf86270 */
[----:B------:R-:W-:Y:S02]  /*83e0*/  ISETP.GE.AND P3, PT, R17, UR4, PT ;  /* 0x0000000411007c0c */ /* 0x000fe4000bf66270 */
[----:B------:R-:W-:Y:S02]  /*83f0*/  ISETP.GE.AND P2, PT, R16, UR4, PT ;  /* 0x0000000410007c0c */ /* 0x000fe4000bf46270 */
[----:B------:R-:W-:-:S07]  /*8400*/  ISETP.GE.AND P1, PT, R18, UR4, PT ;  /* 0x0000000412007c0c */ /* 0x000fce000bf26270 */
[CC--:B-1----:R-:W-:Y:S02]  /*8410*/  @!P4 LEA R10, P6, R2.reuse, R9.reuse, 0x1 ;  /* 0x00000009020ac211 */ /* 0x0c2fe400078c08ff */
[C---:B------:R-:W-:Y:S02]  /*8420*/  @!P3 LEA R14, P5, R17.reuse, R9, 0x1 ;  /* 0x00000009110eb211 */ /* 0x040fe400078a08ff */
[----:B---3--:R-:W-:Y:S02]  /*8430*/  @!P4 LEA.HI.X R11, R2, R5, R208, 0x1, P6 ;  /* 0x00000005020bc211 */ /* 0x008fe400030f0cd0 */
[----:B------:R-:W-:Y:S02]  /*8440*/  @!P2 LEA R20, P6, R16, R9, 0x1 ;  /* 0x000000091014a211 */ /* 0x000fe400078c08ff */
[----:B------:R-:W-:Y:S01]  /*8450*/  @!P3 LEA.HI.X R15, R17, R5, R207, 0x1, P5 ;  /* 0x00000005110fb211 */ /* 0x000fe200028f0ccf */
[----:B------:R4:W-:Y:S01]  /*8460*/  @!P4 ST.E.128 desc[UR50][R10.64], RZ ;  /* 0x000000ff0a00c985 */ /* 0x0009e2000c101d32 */
[----:B------:R-:W-:-:S02]  /*8470*/  @!P1 LEA R4, P5, R18, R9, 0x1 ;  /* 0x0000000912049211 */ /* 0x000fc400078a08ff */
[-C--:B------:R-:W-:Y:S01]  /*8480*/  @!P2 LEA.HI.X R21, R16, R5.reuse, R206, 0x1, P6 ;  /* 0x000000051015a211 */ /* 0x080fe200030f0cce */
[----:B------:R4:W-:Y:S01]  /*8490*/  @!P3 ST.E.128 desc[UR50][R14.64], RZ ;  /* 0x000000ff0e00b985 */ /* 0x0009e2000c101d32 */
[----:B------:R-:W-:-:S03]  /*84a0*/  @!P1 LEA.HI.X R5, R18, R5, R205, 0x1, P5 ;  /* 0x0000000512059211 */ /* 0x000fc600028f0ccd */
[----:B------:R4:W-:Y:S04]  /*84b0*/  @!P2 ST.E.128 desc[UR50][R20.64], RZ ;  /* 0x000000ff1400a985 */ /* 0x0009e8000c101d32 */
[----:B------:R4:W-:Y:S02]  /*84c0*/  @!P1 ST.E.128 desc[UR50][R4.64], RZ ;  /* 0x000000ff04009985 */ /* 0x0009e4000c101d32 */
.L_x_435:
[----:B------:R-:W-:Y:S05]  /*84d0*/  BSYNC B1 ;  /* 0x0000000000017941 */ /* 0x000fea0003800000 */
.L_x_434:
[----:B---34-:R3:W4:Y:S01]  /*84e0*/  SHFL.IDX PT, R5, R3, 0x2, 0x181f ;  /* 0x00581f0003057f89 */ /* 0x01872200000e0000 */
        /* <DEDUP_REMOVED lines=8> */
[-C--:B-1----:R-:W-:Y:S02]  /*8570*/  @!P3 LEA R10, P6, R2, R9.reuse, 0x1 ;  /* 0x00000009020ab211 */ /* 0x082fe400078c08ff */
[CC--:B------:R-:W-:Y:S02]  /*8580*/  @!P2 LEA R14, P5, R17.reuse, R9.reuse, 0x1 ;  /* 0x00000009110ea211 */ /* 0x0c0fe400078a08ff */
[----:B------:R-:W-:Y:S02]  /*8590*/  @!P1 LEA R20, P4, R16, R9, 0x1 ;  /* 0x0000000910149211 */ /* 0x000fe400078808ff */
[----:B----4-:R-:W-:Y:S02]  /*85a0*/  @!P3 LEA.HI.X R11, R2, R5, R208, 0x1, P6 ;  /* 0x00000005020bb211 */ /* 0x010fe400030f0cd0 */
[----:B------:R-:W-:Y:S02]  /*85b0*/  @!P0 LEA R4, P6, R18, R9, 0x1 ;  /* 0x0000000912048211 */ /* 0x000fe400078c08ff */
[-C--:B------:R-:W-:Y:S01]  /*85c0*/  @!P2 LEA.HI.X R15, R17, R5.reuse, R207, 0x1, P5 ;  /* 0x00000005110fa211 */ /* 0x080fe200028f0ccf */
[----:B------:R1:W-:Y:S01]  /*85d0*/  @!P3 ST.E.128 desc[UR50][R10.64], RZ ;  /* 0x000000ff0a00b985 */ /* 0x0003e2000c101d32 */
[----:B------:R-:W-:-:S02]  /*85e0*/  @!P1 LEA.HI.X R21, R16, R5, R206, 0x1, P4 ;  /* 0x0000000510159211 */ /* 0x000fc400020f0cce */
[----:B------:R-:W-:Y:S01]  /*85f0*/  @!P0 LEA.HI.X R5, R18, R5, R205, 0x1, P6 ;  /* 0x0000000512058211 */ /* 0x000fe200030f0ccd */
[----:B------:R1:W-:Y:S04]  /*8600*/  @!P2 ST.E.128 desc[UR50][R14.64], RZ ;  /* 0x000000ff0e00a985 */ /* 0x0003e8000c101d32 */
[----:B------:R1:W-:Y:S04]  /*8610*/  @!P1 ST.E.128 desc[UR50][R20.64], RZ ;  /* 0x000000ff14009985 */ /* 0x0003e8000c101d32 */
[----:B------:R1:W-:Y:S02]  /*8620*/  @!P0 ST.E.128 desc[UR50][R4.64], RZ ;  /* 0x000000ff04008985 */ /* 0x0003e4000c101d32 */
.L_x_437:
[----:B------:R-:W-:Y:S05]  /*8630*/  BSYNC B1 ;  /* 0x0000000000017941 */ /* 0x000fea0003800000 */
.L_x_436:
[----:B------:R-:W-:Y:S01]  /*8640*/  VIADD R0, R8, 0x60 ;  /* 0x0000006008007836 */ /* 0x000fe20000000000 */
[----:B0-23--:R-:W0:Y:S04]  /*8650*/  SHFL.IDX PT, R3, R3, 0x3, 0x181f ;  /* 0x00781f0003037f89 */ /* 0x00de2800000e0000 */
[----:B------:R-:W-:Y:S01]  /*8660*/  ISETP.GE.AND P0, PT, R0, R13, PT ;  /* 0x0000000d0000720c */ /* 0x000fe20003f06270 */
[----:B-1--4-:R1:W2:-:S12]  /*8670*/  SHFL.IDX PT, R5, R6, 0x3, 0x181f ;  /* 0x00781f0006057f89 */ /* 0x01229800000e0000 */
[----:B-1----:R-:W-:Y:S05]  /*8680*/  @P0 BRA `(.L_x_428) ;  /* 0x0000000000440947 */ /* 0x002fea0003800000 */
[----:B------:R-:W-:Y:S02]  /*8690*/  ULDC UR4, c[0x0][0xac8] ;  /* 0x0002b20000047ab9 */ /* 0x000fe40000000800 */
[----:B------:R-:W-:Y:S02]  /*86a0*/  ISETP.GE.AND P3, PT, R2, UR4, PT ;  /* 0x0000000402007c0c */ /* 0x000fe4000bf66270 */
[----:B------:R-:W-:Y:S02]  /*86b0*/  ISETP.GE.AND P2, PT, R17, UR4, PT ;  /* 0x0000000411007c0c */ /* 0x000fe4000bf46270 */
[----:B------:R-:W-:Y:S02]  /*86c0*/  ISETP.GE.AND P1, PT, R16, UR4, PT ;  /* 0x0000000410007c0c */ /* 0x000fe4000bf26270 */
[----:B------:R-:W-:-:S07]  /*86d0*/  ISETP.GE.AND P0, PT, R18, UR4, PT ;  /* 0x0000000412007c0c */ /* 0x000fce000bf06270 */
[-C--:B--2---:R-:W-:Y:S02]  /*86e0*/  @!P3 LEA R8, P6, R2, R5.reuse, 0x1 ;  /* 0x000000050208b211 */ /* 0x084fe400078c08ff */
[CC--:B------:R-:W-:Y:S02]  /*86f0*/  @!P2 LEA R10, P5, R17.reuse, R5.reuse, 0x1 ;  /* 0x00000005110aa211 */ /* 0x0c0fe400078a08ff */
[----:B------:R-:W-:Y:S02]  /*8700*/  @!P1 LEA R12, P4, R16, R5, 0x1 ;  /* 0x00000005100c9211 */ /* 0x000fe400078808ff */
[----:B0-----:R-:W-:Y:S02]  /*8710*/  @!P3 LEA.HI.X R9, R2, R3, R208, 0x1, P6 ;  /* 0x000000030209b211 */ /* 0x001fe400030f0cd0 */
        /* <DEDUP_REMOVED lines=8> */
.L_x_428:
[----:B------:R-:W-:Y:S05]  /*87a0*/  BSYNC B0 ;  /* 0x0000000000007941 */ /* 0x000fea0003800000 */
.L_x_419:
[----:B------:R-:W-:Y:S02]  /*87b0*/  ULDC UR4, c[0x0][0xc3c] ;  /* 0x00030f0000047ab9 */ /* 0x000fe40000000800 */
[----:B------:R-:W-:-:S13]  /*87c0*/  ISETP.GE.AND P0, PT, R7, UR4, PT ;  /* 0x0000000407007c0c */ /* 0x000fda000bf06270 */
[----:B------:R-:W-:Y:S05]  /*87d0*/  @!P0 BRA `(.L_x_438) ;  /* 0xffffff84006c8947 */ /* 0x000fea000383ffff */
[----:B------:R-:W-:Y:S05]  /*87e0*/  EXIT ;  /* 0x000000000000794d */ /* 0x000fea0003800000 */
.L_x_391:
[----:B------:R-:W-:-:S08]  /*87f0*/  NOP ;  /* 0x0000000000007918 */ /* 0x000fd00000000000 */
[----:B------:R-:W0:-:S00]  /*8800*/  USETMAXREG.DEALLOC.CTAPOOL 0x28 ;  /* 0x00000028000079c8 */ /* 0x000e0000080e0500 */
[----:B0-----:R-:W-:Y:S02]  /*8810*/  LOP3.LUT R0, R0, 0x3, RZ, 0xc0, !PT ;  /* 0x0000000300007812 */ /* 0x001fe400078ec0ff */
[----:B------:R-:W-:-:S04]  /*8820*/  LOP3.LUT R23, R23, 0xfffffdff, RZ, 0xc0, !PT ;  /* 0xfffffdff17177812 */ /* 0x000fc800078ec0ff */
[----:B------:R-:W0:Y:S02]  /*8830*/  SHFL.IDX PT, R0, R0, RZ, 0x1f ;  /* 0x00001fff00007589 */ /* 0x000e2400000e0000 */
[----:B0-----:R-:W-:Y:S01]  /*8840*/  ISETP.NE.AND P0, PT, R0, RZ, PT ;  /* 0x000000ff0000720c */ /* 0x001fe20003f05270 */
[----:B------:R-:W-:-:S12]  /*8850*/  IMAD.MOV.U32 R0, RZ, RZ, RZ ;  /* 0x000000ffff007224 */ /* 0x000fd800078e00ff */
[----:B------:R-:W-:Y:S01]  /*8860*/  @P0 LOP3.LUT R23, R23, 0x200, RZ, 0xfc, !PT ;  /* 0x0000020017170812 */ /* 0x000fe200078efcff */
[----:B------:R-:W-:Y:S06]  /*8870*/  @!P0 BRA `(.L_x_439) ;  /* 0x00000000001c8947 */ /* 0x000fec0003800000 */
[----:B------:R-:W0:Y:S08]  /*8880*/  S2UR UR5, SR_CgaCtaId ;  /* 0x00000000000579c3 */ /* 0x000e300000008800 */
[----:B------:R-:W-:Y:S06]  /*8890*/  BAR.SYNC.DEFER_BLOCKING 0x5, 0x180 ;  /* 0x0146000000007b1d */ /* 0x000fec0000010000 */
[----:B------:R-:W-:-:S02]  /*88a0*/  UMOV UR4, 0x400 ;  /* 0x0000040000047882 */ /* 0x000fc40000000000 */
[----:B0-----:R-:W-:-:S09]  /*88b0*/  ULEA UR4, UR5, UR4, 0x18 ;  /* 0x0000000405047291 */ /* 0x001fd2000f8ec03f */
[----:B------:R-:W1:Y:S01]  /*88c0*/  LDS.128 R16, [UR4+0x228d0] ;  /* 0x0228d004ff107984 */ /* 0x000e620008000c00 */
[----:B------:R-:W-:Y:S06]  /*88d0*/  BAR.ARV 0x4, 0x180 ;  /* 0x0106000000007b1d */ /* 0x000fec0000002000 */
[----:B------:R-:W-:Y:S05]  /*88e0*/  BRA `(.L_x_440) ;  /* 0x0000000800007947 */ /* 0x000fea0003800000 */
.L_x_439:
[----:B------:R-:W0:Y:S01]  /*88f0*/  S2R R2, SR_TID.X ;  /* 0x0000000000027919 */ /* 0x000e220000002100 */
[----:B------:R-:W-:Y:S01]  /*8900*/  ULDC UR4, c[0x0][0xc3c] ;  /* 0x00030f0000047ab9 */ /* 0x000fe20000000800 */
[----:B------:R-:W1:Y:S01]  /*8910*/  S2UR UR6, SR_CTAID.X ;  /* 0x00000000000679c3 */ /* 0x000e620000002500 */
[----:B------:R-:W-:Y:S01]  /*8920*/  ULDC UR5, c[0x0][0xc38] ;  /* 0x00030e0000057ab9 */ /* 0x000fe20000000800 */
[----:B0-----:R-:W-:-:S04]  /*8930*/  LOP3.LUT R5, R2, 0x1f, RZ, 0xc0, !PT ;  /* 0x0000001f02057812 */ /* 0x001fc800078ec0ff */
[----:B------:R-:W-:-:S04]  /*8940*/  ISETP.NE.AND P0, PT, R5, 0x1f, PT ;  /* 0x0000001f0500780c */ /* 0x000fc80003f05270 */
[----:B------:R-:W-:-:S13]  /*8950*/  ISETP.GE.OR P1, PT, R5, UR4, !P0 ;  /* 0x0000000405007c0c */ /* 0x000fda000c726670 */
[----:B------:R-:W0:Y:S02]  /*8960*/  @!P1 LDC.64 R2, c[0x0][0xc80] ;  /* 0x00032000ff029b82 */ /* 0x000e240000000a00 */
[----:B0-----:R-:W-:-:S05]  /*8970*/  @!P1 IMAD.WIDE.U32 R2, R5, 0x4, R2 ;  /* 0x0000000405029825 */ /* 0x001fca00078e0002 */
[----:B------:R-:W2:Y:S01]  /*8980*/  @!P1 LDG.E R0, desc[UR50][R2.64] ;  /* 0x0000003202009981 */ /* 0x000ea2000c1e1900 */
[C---:B------:R-:W-:Y:S01]  /*8990*/  ISETP.NE.AND P1, PT, R5.reuse, RZ, PT ;  /* 0x000000ff0500720c */ /* 0x040fe20003f25270 */
[----:B------:R-:W-:Y:S01]  /*89a0*/  UMOV UR4, URZ ;  /* 0x0000003f00047c82 */ /* 0x000fe20008000000 */
[C---:B------:R-:W-:Y:S01]  /*89b0*/  ISETP.GE.U32.AND P2, PT, R5.reuse, 0x2, PT ;  /* 0x000000020500780c */ /* 0x040fe20003f46070 */
[----:B------:R-:W-:Y:S01]  /*89c0*/  IMAD.MOV.U32 R16, RZ, RZ, RZ ;  /* 0x000000ffff107224 */ /* 0x000fe200078e00ff */
[C---:B------:R-:W-:Y:S02]  /*89d0*/  ISETP.GE.U32.AND P3, PT, R5.reuse, 0x4, PT ;  /* 0x000000040500780c */ /* 0x040fe40003f66070 */
[C---:B------:R-:W-:Y:S02]  /*89e0*/  ISETP.GE.U32.AND P4, PT, R5.reuse, 0x8, PT ;  /* 0x000000080500780c */ /* 0x040fe40003f86070 */
[----:B------:R-:W-:Y:S01]  /*89f0*/  ISETP.GE.U32.AND P5, PT, R5, 0x10, PT ;  /* 0x000000100500780c */ /* 0x000fe20003fa6070 */
[----:B--2---:R-:W0:Y:S02]  /*8a00*/  SHFL.UP PT, R4, R0, 0x1, RZ ;  /* 0x0420000000047989 */ /* 0x004e2400000e00ff */
[----:B0-----:R-:W-:-:S05]  /*8a10*/  SEL R7, R4, RZ, P1 ;  /* 0x000000ff04077207 */ /* 0x001fca0000800000 */
[----:B------:R-:W-:-:S05]  /*8a20*/  IMAD.IADD R7, R0, 0x1, R7 ;  /* 0x0000000100077824 */ /* 0x000fca00078e0207 */
[----:B------:R-:W0:Y:S02]  /*8a30*/  SHFL.UP PT, R4, R7, 0x2, RZ ;  /* 0x0440000007047989 */ /* 0x000e2400000e00ff */
        /* <DEDUP_REMOVED lines=11> */
[----:B------:R-:W0:Y:S02]  /*8af0*/  SHFL.IDX PT, R4, R7, 0x1f, 0x1f ;  /* 0x03e01f0007047f89 */ /* 0x000e2400000e0000 */
[----:B0-----:R-:W-:-:S04]  /*8b00*/  IMAD R4, R4, UR5, RZ ;  /* 0x0000000504047c24 */ /* 0x001fc8000f8e02ff */
[----:B------:R-:W-:Y:S01]  /*8b10*/  IMAD.MOV.U32 R3, RZ, RZ, R4 ;  /* 0x000000ffff037224 */ /* 0x000fe200078e0004 */
[----:B-1----:R-:W-:-:S13]  /*8b20*/  ISETP.GT.AND P6, PT, R4, UR6, PT ;  /* 0x0000000604007c0c */ /* 0x002fda000bfc4270 */
[----:B------:R-:W-:Y:S05]  /*8b30*/  @P6 BRA `(.L_x_441) ;  /* 0x0000000000946947 */ /* 0x000fea0003800000 */
[----:B------:R-:W-:Y:S01]  /*8b40*/  IMAD.MOV.U32 R4, RZ, RZ, R3 ;  /* 0x000000ffff047224 */ /* 0x000fe200078e0003 */
[----:B------:R-:W-:Y:S01]  /*8b50*/  UMOV UR4, URZ ;  /* 0x0000003f00047c82 */ /* 0x000fe20008000000 */
[----:B------:R-:W-:-:S05]  /*8b60*/  ULDC UR5, c[0x0][0xc38] ;  /* 0x00030e0000057ab9 */ /* 0x000fca0000000800 */
.L_x_445:
[----:B------:R-:W0:Y:S01]  /*8b70*/  LDC R2, c[0x0][0xc3c] ;  /* 0x00030f00ff027b82 */ /* 0x000e220000000800 */
[----:B------:R-:W-:-:S06]  /*8b80*/  UIADD3 UR4, UR4, 0x1f, URZ ;  /* 0x0000001f04047890 */ /* 0x000fcc000fffe03f */
[----:B0-----:R-:W-:-:S13]  /*8b90*/  ISETP.LE.AND P6, PT, R2, UR4, PT ;  /* 0x0000000402007c0c */ /* 0x001fda000bfc3270 */
[----:B------:R-:W-:Y:S05]  /*8ba0*/  @P6 BRA `(.L_x_442) ;  /* 0x0000000400246947 */ /* 0x000fea0003800000 */
[----:B------:R-:W-:Y:S01]  /*8bb0*/  VIADD R7, R5, UR4 ;  /* 0x0000000405077c36 */ /* 0x000fe20008000000 */
[----:B------:R-:W-:Y:S01]  /*8bc0*/  BSSY B0, `(.L_x_443) ;  /* 0x0000007000007945 */ /* 0x000fe20003800000 */
[----:B------:R-:W-:-:S03]  /*8bd0*/  IMAD.MOV.U32 R0, RZ, RZ, RZ ;  /* 0x000000ffff007224 */ /* 0x000fc600078e00ff */
[----:B------:R-:W-:-:S13]  /*8be0*/  ISETP.GE.OR P6, PT, R7, R2, !P0 ;  /* 0x000000020700720c */ /* 0x000fda00047c6670 */
[----:B------:R-:W-:Y:S05]  /*8bf0*/  @P6 BRA `(.L_x_444) ;  /* 0x00000000000c6947 */ /* 0x000fea0003800000 */
[----:B------:R-:W0:Y:S02]  /*8c00*/  LDC.64 R2, c[0x0][0xc80] ;  /* 0x00032000ff027b82 */ /* 0x000e240000000a00 */
[----:B0-----:R-:W-:-:S05]  /*8c10*/  IMAD.WIDE R2, R7, 0x4, R2 ;  /* 0x0000000407027825 */ /* 0x001fca00078e0202 */
[----:B------:R0:W5:Y:S02]  /*8c20*/  LDG.E R0, desc[UR50][R2.64] ;  /* 0x0000003202007981 */ /* 0x000164000c1e1900 */
.L_x_444:
[----:B------:R-:W-:Y:S05]  /*8c30*/  BSYNC B0 ;  /* 0x0000000000007941 */ /* 0x000fea0003800000 */
.L_x_443:
[----:B0----5:R-:W0:Y:S02]  /*8c40*/  SHFL.UP PT, R2, R0, 0x1, RZ ;  /* 0x0420000000027989 */ /* 0x021e2400000e00ff */
        /* <DEDUP_REMOVED lines=16> */
[----:B------:R-:W-:-:S05]  /*8d50*/  IMAD.IADD R4, R3, 0x1, R4 ;  /* 0x0000000103047824 */ /* 0x000fca00078e0204 */
[----:B------:R-:W-:-:S13]  /*8d60*/  ISETP.GT.AND P6, PT, R4, UR6, PT ;  /* 0x0000000604007c0c */ /* 0x000fda000bfc4270 */
[----:B------:R-:W-:Y:S05]  /*8d70*/  @!P6 BRA `(.L_x_445) ;  /* 0xfffffffc007ce947 */ /* 0x000fea000383ffff */
[----:B------:R-:W-:-:S07]  /*8d80*/  IMAD.MOV.U32 R7, RZ, RZ, R9 ;  /* 0x000000ffff077224 */ /* 0x000fce00078e0009 */
.L_x_441:
[----:B------:R-:W-:-:S04]  /*8d90*/  IMAD.IADD R8, R4, 0x1, -R3 ;  /* 0x0000000104087824 */ /* 0x000fc800078e0a03 */
[----:B------:R-:W-:-:S05]  /*8da0*/  IMAD R2, R7, UR5, R8 ;  /* 0x0000000507027c24 */ /* 0x000fca000f8e0208 */
[----:B------:R-:W-:-:S13]  /*8db0*/  ISETP.GT.AND P0, PT, R2, UR6, PT ;  /* 0x0000000602007c0c */ /* 0x000fda000bf04270 */
[----:B------:R-:W-:-:S04]  /*8dc0*/  VOTE.ANY R4, PT, !P0 ;  /* 0x0000000000047806 */ /* 0x000fc800040e0100 */
[----:B------:R-:W0:Y:S01]  /*8dd0*/  POPC R19, R4 ;  /* 0x0000000400137309 */ /* 0x000e220000000000 */
[----:B------:R-:W-:Y:S01]  /*8de0*/  ISETP.NE.AND P0, PT, R4, RZ, PT ;  /* 0x000000ff0400720c */ /* 0x000fe20003f05270 */
[----:B0-----:R-:W0:Y:S02]  /*8df0*/  SHFL.IDX PT, R10, R0, R19, 0x1f ;  /* 0x00001f13000a7589 */ /* 0x001e2400000e0000 */
[----:B0-----:R-:W-:-:S04]  /*8e00*/  IABS R9, R10 ;  /* 0x0000000a00097213 */ /* 0x001fc80000000000 */
[----:B------:R-:W0:Y:S08]  /*8e10*/  I2F.RP R6, R9 ;  /* 0x0000000900067306 */ /* 0x000e300000209400 */
[----:B0-----:R-:W0:Y:S02]  /*8e20*/  MUFU.RCP R6, R6 ;  /* 0x0000000600067308 */ /* 0x001e240000001000 */
[----:B0-----:R-:W-:-:S06]  /*8e30*/  VIADD R2, R6, 0xffffffe ;  /* 0x0ffffffe06027836 */ /* 0x001fcc0000000000 */
[----:B------:R0:W1:Y:S01]  /*8e40*/  F2I.FTZ.U32.TRUNC.NTZ R3, R2 ;  /* 0x0000000200037305 */ /* 0x000062000021f000 */
[----:B------:R-:W-:Y:S05]  /*8e50*/  @!P0 BRA `(.L_x_446) ;  /* 0x0000000000088947 */ /* 0x000fea0003800000 */
[----:B------:R-:W-:-:S06]  /*8e60*/  VIADD R16, R19, 0xffffffff ;  /* 0xffffffff13107836 */ /* 0x000fcc0000000000 */
[----:B------:R2:W3:Y:S02]  /*8e70*/  SHFL.IDX PT, R16, R7, R16, 0x1f ;  /* 0x00001f1007107589 */ /* 0x0004e400000e0000 */
.L_x_446:
[----:B---3--:R-:W-:Y:S01]  /*8e80*/  IMAD R16, R16, UR5, R8 ;  /* 0x0000000510107c24 */ /* 0x008fe2000f8e0208 */
[----:B0-----:R-:W-:Y:S01]  /*8e90*/  IABS R2, R10 ;  /* 0x0000000a00027213 */ /* 0x001fe20000000000 */
[----:B-1----:R-:W-:Y:S02]  /*8ea0*/  IMAD.MOV R0, RZ, RZ, -R3 ;  /* 0x000000ffff007224 */ /* 0x002fe400078e0a03 */
[----:B------:R-:W-:Y:S01]  /*8eb0*/  VIADD R19, R19, UR4 ;  /* 0x0000000413137c36 */ /* 0x000fe20008000000 */
[----:B------:R-:W-:Y:S01]  /*8ec0*/  IADD3 R11, -R16, UR6, RZ ;  /* 0x00000006100b7c10 */ /* 0x000fe2000fffe1ff */
[----:B--2---:R-:W-:Y:S01]  /*8ed0*/  IMAD R7, R0, R9, RZ ;  /* 0x0000000900077224 */ /* 0x004fe200078e02ff */
[----:B------:R-:W-:Y:S01]  /*8ee0*/  IADD3 R4, RZ, -R2, RZ ;  /* 0x80000002ff047210 */ /* 0x000fe20007ffe0ff */
[----:B------:R-:W-:Y:S01]  /*8ef0*/  IMAD.MOV.U32 R2, RZ, RZ, RZ ;  /* 0x000000ffff027224 */ /* 0x000fe200078e00ff */
[----:B------:R-:W-:-:S03]  /*8f00*/  IABS R0, R11 ;  /* 0x0000000b00007213 */ /* 0x000fc60000000000 */
[----:B------:R-:W-:-:S04]  /*8f10*/  IMAD.HI.U32 R2, R3, R7, R2 ;  /* 0x0000000703027227 */ /* 0x000fc800078e0002 */
[----:B------:R-:W-:Y:S02]  /*8f20*/  IMAD.MOV.U32 R3, RZ, RZ, R0 ;  /* 0x000000ffff037224 */ /* 0x000fe400078e0000 */
[----:B------:R-:W-:Y:S02]  /*8f30*/  IMAD.MOV.U32 R0, RZ, RZ, R4 ;  /* 0x000000ffff007224 */ /* 0x000fe400078e0004 */
[----:B------:R-:W-:-:S04]  /*8f40*/  IMAD.HI.U32 R2, R2, R3, RZ ;  /* 0x0000000302027227 */ /* 0x000fc800078e00ff */
[----:B------:R-:W-:-:S05]  /*8f50*/  IMAD R0, R2, R0, R3 ;  /* 0x0000000002007224 */ /* 0x000fca00078e0203 */
[----:B------:R-:W-:-:S13]  /*8f60*/  ISETP.GT.U32.AND P1, PT, R9, R0, PT ;  /* 0x000000000900720c */ /* 0x000fda0003f24070 */
[----:B------:R-:W-:Y:S02]  /*8f70*/  @!P1 IMAD.IADD R0, R0, 0x1, -R9 ;  /* 0x0000000100009824 */ /* 0x000fe400078e0a09 */
[----:B------:R-:W-:Y:S01]  /*8f80*/  @!P1 VIADD R2, R2, 0x1 ;  /* 0x0000000102029836 */ /* 0x000fe20000000000 */
[----:B------:R-:W-:Y:S02]  /*8f90*/  ISETP.NE.AND P1, PT, R10, RZ, PT ;  /* 0x000000ff0a00720c */ /* 0x000fe40003f25270 */
[----:B------:R-:W-:Y:S02]  /*8fa0*/  ISETP.GE.U32.AND P0, PT, R0, R9, PT ;  /* 0x000000090000720c */ /* 0x000fe40003f06070 */
[----:B------:R-:W-:-:S04]  /*8fb0*/  LOP3.LUT R0, R11, R10, RZ, 0x3c, !PT ;  /* 0x0000000a0b007212 */ /* 0x000fc800078e3cff */
[----:B------:R-:W-:-:S07]  /*8fc0*/  ISETP.GE.AND P2, PT, R0, RZ, PT ;  /* 0x000000ff0000720c */ /* 0x000fce0003f46270 */
[----:B------:R-:W-:-:S06]  /*8fd0*/  @P0 VIADD R2, R2, 0x1 ;  /* 0x0000000102020836 */ /* 0x000fcc0000000000 */
[----:B------:R-:W-:Y:S01]  /*8fe0*/  @!P2 IMAD.MOV R2, RZ, RZ, -R2 ;  /* 0x000000ffff02a224 */ /* 0x000fe200078e0a02 */
[----:B------:R-:W-:-:S05]  /*8ff0*/  @!P1 LOP3.LUT R2, RZ, R10, RZ, 0x33, !PT ;  /* 0x0000000aff029212 */ /* 0x000fca00078e33ff */
[--C-:B------:R-:W-:Y:S02]  /*9000*/  IMAD.MOV R17, RZ, RZ, -R2.reuse ;  /* 0x000000ffff117224 */ /* 0x100fe400078e0a02 */
[----:B------:R-:W-:Y:S02]  /*9010*/  IMAD.MOV.U32 R18, RZ, RZ, R2 ;  /* 0x000000ffff127224 */ /* 0x000fe400078e0002 */
[----:B------:R-:W-:Y:S01]  /*9020*/  IMAD R17, R10, R17, R11 ;  /* 0x000000110a117224 */ /* 0x000fe200078e020b */
[----:B------:R-:W-:Y:S06]  /*9030*/  BRA `(.L_x_447) ;  /* 0x0000000000147947 */ /* 0x000fec0003800000 */
.L_x_442:
[----:B------:R-:W-:Y:S01]  /*9040*/  ULDC UR4, c[0x0][0xc3c] ;  /* 0x00030f0000047ab9 */ /* 0x000fe20000000800 */
[----:B------:R-:W-:Y:S02]  /*9050*/  IMAD.MOV.U32 R17, RZ, RZ, RZ ;  /* 0x000000ffff117224 */ /* 0x000fe400078e00ff */
[----:B------:R-:W-:Y:S02]  /*9060*/  IMAD.U32 R16, RZ, RZ, UR6 ;  /* 0x00000006ff107e24 */ /* 0x000fe4000f8e00ff */
[----:B------:R-:W-:Y:S02]  /*9070*/  IMAD.MOV.U32 R18, RZ, RZ, RZ ;  /* 0x000000ffff127224 */ /* 0x000fe400078e00ff */
[----:B------:R-:W-:-:S07]  /*9080*/  IMAD.U32 R19, RZ, RZ, UR4 ;  /* 0x00000004ff137e24 */ /* 0x000fce000f8e00ff */
.L_x_447:
[----:B------:R-:W-:-:S13]  /*9090*/  ISETP.NE.AND P0, PT, R5, RZ, PT ;  /* 0x000000ff0500720c */ /* 0x000fda0003f05270 */
[----:B------:R-:W0:Y:S01]  /*90a0*/  @!P0 S2R R3, SR_CgaCtaId ;  /* 0x0000000000038919 */ /* 0x000e220000008800 */
[----:B------:R-:W-:-:S04]  /*90b0*/  @!P0 MOV R0, 0x400 ;  /* 0x0000040000008802 */ /* 0x000fc80000000f00 */
[----:B0-----:R-:W-:-:S05]  /*90c0*/  @!P0 LEA R0, R3, R0, 0x18 ;  /* 0x0000000003008211 */ /* 0x001fca00078ec0ff */
[----:B------:R0:W-:Y:S01]  /*90d0*/  @!P0 STS.128 [R0+0x228d0], R16 ;  /* 0x0228d01000008388 */ /* 0x0001e20000000c00 */
[----:B------:R-:W-:Y:S06]  /*90e0*/  BAR.ARV 0x5, 0x180 ;  /* 0x0146000000007b1d */ /* 0x000fec0000002000 */
.L_x_440:
[----:B------:R2:W-:Y:S01]  /*90f0*/  STL [R1+0x24], RZ ;  /* 0x000024ff01007387 */ /* 0x0005e20000100800 */
[----:B------:R-:W-:Y:S01]  /*9100*/  ULDC UR4, c[0x0][0xc3c] ;  /* 0x00030f0000047ab9 */ /* 0x000fe20000000800 */
[----:B------:R-:W-:Y:S01]  /*9110*/  IMAD.MOV.U32 R26, RZ, RZ, 0x1 ;  /* 0x00000001ff1a7424 */ /* 0x000fe200078e00ff */
[----:B-1----:R-:W-:Y:S01]  /*9120*/  ISETP.GE.AND P0, PT, R19, UR4, PT ;  /* 0x0000000413007c0c */ /* 0x002fe2000bf06270 */
[----:B------:R-:W-:-:S12]  /*9130*/  IMAD.MOV.U32 R24, RZ, RZ, RZ ;  /* 0x000000ffff187224 */ /* 0x000fd800078e00ff */
[----:B--2---:R-:W-:Y:S05]  /*9140*/  @P0 BRA `(.L_x_448) ;  /* 0x0000004400540947 */ /* 0x004fea0003800000 */
[----:B------:R-:W1:Y:S01]  /*9150*/  S2R R4, SR_TID.X ;  /* 0x0000000000047919 */ /* 0x000e620000002100 */
[----:B------:R-:W2:Y:S01]  /*9160*/  S2UR UR5, SR_CgaCtaId ;  /* 0x00000000000579c3 */ /* 0x000ea20000008800 */
[----:B------:R-:W-:Y:S01]  /*9170*/  UMOV UR4, 0x400 ;  /* 0x0000040000047882 */ /* 0x000fe20000000000 */
[----:B------:R-:W-:Y:S01]  /*9180*/  BSSY B8, `(.L_x_448) ;  /* 0x0000451000087945 */ /* 0x000fe20003800000 */
[----:B------:R3:W-:Y:S01]  /*9190*/  STL [R1+0x24], RZ ;  /* 0x000024ff01007387 */ /* 0x0007e20000100800 */
[----:B------:R-:W-:Y:S01]  /*91a0*/  IMAD.MOV.U32 R26, RZ, RZ, 0x1 ;  /* 0x00000001ff1a7424 */ /* 0x000fe200078e00ff */
[----:B------:R-:W-:Y:S01]  /*91b0*/  ULOP3.LUT UR36, UR37, 0x2, URZ, 0xfc, !UPT ;  /* 0x0000000225247892 */ /* 0x000fe2000f8efc3f */
[----:B------:R-:W-:Y:S01]  /*91c0*/  IMAD.MOV.U32 R24, RZ, RZ, RZ ;  /* 0x000000ffff187224 */ /* 0x000fe200078e00ff */
[----:B------:R-:W-:Y:S01]  /*91d0*/  ULDC UR38, c[0x0][0xc] ;  /* 0x0000030000267ab9 */ /* 0x000fe20000000800 */
[----:B--2---:R-:W-:-:S06]  /*91e0*/  ULEA UR4, UR5, UR4, 0x18 ;  /* 0x0000000405047291 */ /* 0x004fcc000f8ec03f */
[----:B------:R-:W-:Y:S01]  /*91f0*/  IMAD.U32 R22, RZ, RZ, UR4 ;  /* 0x00000004ff167e24 */ /* 0x000fe2000f8e00ff */
[C---:B-1----:R-:W-:Y:S01]  /*9200*/  LOP3.LUT R3, R4.reuse, 0x7f, RZ, 0xc0, !PT ;  /* 0x0000007f04037812 */ /* 0x042fe200078ec0ff */
[----:B0-----:R-:W-:-:S05]  /*9210*/  IMAD.SHL.U32 R0, R4, 0x8, RZ ;  /* 0x0000000804007824 */ /* 0x001fca00078e00ff */
[----:B------:R-:W-:-:S04]  /*9220*/  LOP3.LUT R2, R0, 0x1f8, RZ, 0xc0, !PT ;  /* 0x000001f800027812 */ /* 0x000fc800078ec0ff */
[----:B------:R-:W-:Y:S01]  /*9230*/  LOP3.LUT R29, R2, 0x38, R4, 0x78, !PT ;  /* 0x00000038021d7812 */ /* 0x000fe200078e7804 */
[----:B------:R-:W-:Y:S01]  /*9240*/  IMAD.SHL.U32 R2, R4, 0x10, RZ ;  /* 0x0000001004027824 */ /* 0x000fe200078e00ff */
[----:B------:R-:W-:Y:S02]  /*9250*/  SHF.R.U32.HI R4, RZ, 0x3, R3 ;  /* 0x00000003ff047819 */ /* 0x000fe40000011603 */
[----:B------:R-:W-:Y:S02]  /*9260*/  LOP3.LUT R29, R29, 0x200, R0, 0xf8, !PT ;  /* 0x000002001d1d7812 */ /* 0x000fe400078ef800 */
[----:B------:R-:W-:Y:S02]  /*9270*/  LOP3.LUT R3, R0, 0x38, RZ, 0xc0, !PT ;  /* 0x0000003800037812 */ /* 0x000fe400078ec0ff */
[----:B------:R-:W-:Y:S01]  /*9280*/  LOP3.LUT R0, R4, 0x70, R2, 0xf8, !PT ;  /* 0x0000007004007812 */ /* 0x000fe200078ef802 */
[----:B------:R-:W-:Y:S01]  /*9290*/  IMAD R37, R29, 0x2, R22 ;  /* 0x000000021d257824 */ /* 0x000fe200078e0216 */
[----:B------:R-:W-:-:S02]  /*92a0*/  LOP3.LUT R4, R3, 0x40, RZ, 0xfc, !PT ;  /* 0x0000004003047812 */ /* 0x000fc400078efcff */
[C---:B------:R-:W-:Y:S02]  /*92b0*/  LOP3.LUT R2, R3.reuse, 0x80, RZ, 0xfc, !PT ;  /* 0x0000008003027812 */ /* 0x040fe400078efcff */
[----:B---3--:R-:W-:-:S07]  /*92c0*/  LOP3.LUT R0, R3, 0xc0, RZ, 0xfc, !PT ;  /* 0x000000c003007812 */ /* 0x008fce00078efcff */
.L_x_509:
[----:B0-----:R-:W0:Y:S02]  /*92d0*/  LDC.64 R2, c[0x0][0xc88] ;  /* 0x00032200ff027b82 */ /* 0x001e240000000a00 */
[----:B0-----:R-:W-:-:S05]  /*92e0*/  IMAD.WIDE R2, R19, 0x4, R2 ;  /* 0x0000000413027825 */ /* 0x001fca00078e0202 */
[----:B--2---:R-:W2:Y:S01]  /*92f0*/  LDG.E R25, desc[UR50][R2.64] ;  /* 0x0000003202197981 */ /* 0x004ea2000c1e1900 */
[----:B------:R-:W-:Y:S05]  /*9300*/  YIELD ;  /* 0x0000000000007946 */ /* 0x000fea0003800000 */
[----:B------:R-:W-:Y:S01]  /*9310*/  ULDC.64 UR4, c[0x0][0xa28] ;  /* 0x00028a0000047ab9 */ /* 0x000fe20000000a00 */
[----:B------:R-:W-:Y:S01]  /*9320*/  IMAD.MOV.U32 R30, RZ, RZ, RZ ;  /* 0x000000ffff1e7224 */ /* 0x000fe200078e00ff */
[----:B------:R-:W-:Y:S01]  /*9330*/  ISETP.NE.U32.AND P0, PT, RZ, UR4, PT ;  /* 0x00000004ff007c0c */ /* 0x000fe2000bf05070 */
[----:B------:R-:W-:-:S03]  /*9340*/  ULDC.64 UR6, c[0x0][0xa18] ;  /* 0x0002860000067ab9 */ /* 0x000fc60000000a00 */
[----:B------:R-:W-:Y:S02]  /*9350*/  ISETP.NE.AND.EX P0, PT, RZ, UR5, PT, P0 ;  /* 0x00000005ff007c0c */ /* 0x000fe4000bf05300 */
[----:B--2---:R-:W-:-:S11]  /*9360*/  SHF.R.S32.HI R0, RZ, 0x1f, R25 ;  /* 0x0000001fff007819 */ /* 0x004fd60000011419 */
[C---:B------:R-:W-:Y:S01]  /*9370*/  @P0 LEA R2, P1, R25.reuse, UR4, 0x2 ;  /* 0x0000000419020c11 */ /* 0x040fe2000f8210ff */
[C---:B------:R-:W-:Y:S01]  /*9380*/  IMAD.SHL.U32 R27, R25.reuse, 0x4, RZ ;  /* 0x00000004191b7824 */ /* 0x040fe200078e00ff */
[C-C-:B------:R-:W-:Y:S01]  /*9390*/  SHF.L.U64.HI R31, R25.reuse, 0x2, R0.reuse ;  /* 0x00000002191f7819 */ /* 0x140fe20000010200 */
[----:B------:R0:W-:Y:S01]  /*93a0*/  STL [R1+0x4], R0 ;  /* 0x0000040001007387 */ /* 0x0001e20000100800 */
[----:B------:R-:W-:Y:S01]  /*93b0*/  @P0 LEA.HI.X R3, R25, UR5, R0, 0x2, P1 ;  /* 0x0000000519030c11 */ /* 0x000fe200088f1400 */
[----:B------:R-:W-:-:S04]  /*93c0*/  ULDC.64 UR4, c[0x0][0xa00] ;  /* 0x0002800000047ab9 */ /* 0x000fc80000000a00 */
[----:B-1----:R1:W5:Y:S01]  /*93d0*/  @P0 LDG.E R30, desc[UR50][R2.64] ;  /* 0x00000032021e0981 */ /* 0x002362000c1e1900 */
[----:B------:R-:W-:Y:S02]  /*93e0*/  ISETP.NE.U32.AND P0, PT, RZ, UR4, PT ;  /* 0x00000004ff007c0c */ /* 0x000fe4000bf05070 */
[----:B------:R-:W-:Y:S01]  /*93f0*/  LOP3.LUT R23, R23, 0xfffffeff, RZ, 0xc0, !PT ;  /* 0xfffffeff17177812 */ /* 0x000fe200078ec0ff */
[----:B0-----:R-:W-:Y:S01]  /*9400*/  IMAD.MOV.U32 R0, RZ, RZ, RZ ;  /* 0x000000ffff007224 */ /* 0x001fe200078e00ff */
[----:B------:R-:W-:Y:S02]  /*9410*/  ISETP.NE.AND.EX P2, PT, RZ, UR5, PT, P0 ;  /* 0x00000005ff007c0c */ /* 0x000fe4000bf45300 */
[----:B------:R-:W-:Y:S02]  /*9420*/  ISETP.NE.U32.AND P0, PT, RZ, UR6, PT ;  /* 0x00000006ff007c0c */ /* 0x000fe4000bf05070 */
[----:B-1----:R-:W-:Y:S02]  /*9430*/  IADD3 R2, P1, R27, UR4, RZ ;  /* 0x000000041b027c10 */ /* 0x002fe4000ff3e0ff */
[----:B------:R-:W-:-:S02]  /*9440*/  ISETP.NE.AND.EX P0, PT, RZ, UR7, PT, P0 ;  /* 0x00000007ff007c0c */ /* 0x000fc4000bf05300 */
[----:B------:R-:W-:Y:S01]  /*9450*/  IADD3.X R3, R31, UR5, RZ, P1, !PT ;  /* 0x000000051f037c10 */ /* 0x000fe20008ffe4ff */
[----:B------:R-:W-:-:S04]  /*9460*/  ULDC.64 UR4, c[0x0][0x418] ;  /* 0x0001060000047ab9 */ /* 0x000fc80000000a00 */
[----:B------:R-:W-:Y:S01]  /*9470*/  @P2 LOP3.LUT R23, R23, 0x100, RZ, 0xfc, !PT ;  /* 0x0000010017172812 */ /* 0x000fe200078efcff */
[----:B------:R-:W2:Y:S05]  /*9480*/  @P2 LDG.E R0, desc[UR50][R2.64] ;  /* 0x0000003202002981 */ /* 0x000eaa000c1e1900 */
[----:B------:R-:W-:-:S04]  /*9490*/  @P0 IADD3 R4, P1, R27, UR6, RZ ;  /* 0x000000061b040c10 */ /* 0x000fc8000ff3e0ff */
[----:B------:R-:W-:Y:S01]  /*94a0*/  @P0 IADD3.X R5, R31, UR7, RZ, P1, !PT ;  /* 0x000000071f050c10 */ /* 0x000fe20008ffe4ff */
[----:B--2---:R0:W-:Y:S04]  /*94b0*/  STL [R1], R0 ;  /* 0x0000000001007387 */ /* 0x0041e80000100800 */
[----:B0-----:R-:W2:Y:S01]  /*94c0*/  @P0 LDG.E R0, desc[UR50][R4.64] ;  /* 0x0000003204000981 */ /* 0x001ea2000c1e1900 */
[----:B------:R-:W-:-:S03]  /*94d0*/  UISETP.NE.U32.AND UP0, UPT, UR4, URZ, UPT ;  /* 0x0000003f0400728c */ /* 0x000fc6000bf05070 */
[----:B------:R-:W-:Y:S01]  /*94e0*/  ULDC UR4, c[0x0][0x424] ;  /* 0x0001090000047ab9 */ /* 0x000fe20000000800 */
[----:B------:R-:W-:-:S03]  /*94f0*/  UISETP.NE.AND.EX UP0, UPT, UR5, URZ, UPT, UP0 ;  /* 0x0000003f0500728c */ /* 0x000fc6000bf05300 */
[----:B------:R-:W-:Y:S01]  /*9500*/  ULDC UR5, c[0x0][0x2f0] ;  /* 0x0000bc0000057ab9 */ /* 0x000fe20000000800 */
[----:B------:R-:W-:-:S04]  /*9510*/  USEL UR4, UR4, 0x1, UP0 ;  /* 0x0000000104047887 */ /* 0x000fc80008000000 */
[----:B------:R-:W-:-:S06]  /*9520*/  UIMAD UR4, UR4, UR5, URZ ;  /* 0x00000005040472a4 */ /* 0x000fcc000f8e023f */
[----:B------:R-:W-:Y:S01]  /*9530*/  IMAD.U32 R7, RZ, RZ, UR4 ;  /* 0x00000004ff077e24 */ /* 0x000fe2000f8e00ff */
[----:B--2---:R0:W-:Y:S01]  /*9540*/  @P0 STL [R1+0x8], R0 ;  /* 0x0000080001000387 */ /* 0x0041e20000100800 */
[----:B---3--:R-:W-:Y:S05]  /*9550*/  @P0 BRA `(.L_x_449) ;  /* 0x0000000000200947 */ /* 0x008fea0003800000 */
[----:B------:R-:W-:Y:S02]  /*9560*/  ULDC UR4, c[0x0][0x288] ;  /* 0x0000a20000047ab9 */ /* 0x000fe40000000800 */
[----:B0-----:R-:W-:-:S05]  /*9570*/  IMAD.U32 R0, RZ, RZ, UR4 ;  /* 0x00000004ff007e24 */ /* 0x001fca000f8e00ff */
[----:B------:R1:W-:Y:S01]  /*9580*/  STL [R1+0x8], R0 ;  /* 0x0000080001007387 */ /* 0x0003e20000100800 */
[----:B------:R-:W-:Y:S05]  /*9590*/  @!P2 BRA `(.L_x_449) ;  /* 0x000000000010a947 */ /* 0x000fea0003800000 */
[----:B------:R-:W2:Y:S04]  /*95a0*/  LDG.E R5, desc[UR50][R2.64] ;  /* 0x0000003202057981 */ /* 0x000ea8000c1e1900 */
[----:B-1----:R-:W2:Y:S02]  /*95b0*/  LDG.E R0, desc[UR50][R2.64+0x4] ;  /* 0x0000043202007981 */ /* 0x002ea4000c1e1900 */
[----:B--2---:R-:W-:-:S05]  /*95c0*/  IMAD.IADD R0, R0, 0x1, -R5 ;  /* 0x0000000100007824 */ /* 0x004fca00078e0a05 */
[----:B------:R2:W-:Y:S02]  /*95d0*/  STL [R1+0x8], R0 ;  /* 0x0000080001007387 */ /* 0x0005e40000100800 */
.L_x_449:
[----:B------:R-:W-:Y:S01]  /*95e0*/  ULDC.64 UR4, c[0x0][0xa20] ;  /* 0x0002880000047ab9 */ /* 0x000fe20000000a00 */
[----:B------:R-:W-:Y:S01]  /*95f0*/  IMAD.MOV.U32 R28, RZ, RZ, R25 ;  /* 0x000000ffff1c7224 */ /* 0x000fe200078e0019 */
[----:B------:R-:W-:-:S04]  /*9600*/  ISETP.NE.U32.AND P0, PT, RZ, UR4, PT ;  /* 0x00000004ff007c0c */ /* 0x000fc8000bf05070 */
[----:B------:R-:W-:-:S13]  /*9610*/  ISETP.NE.AND.EX P0, PT, RZ, UR5, PT, P0 ;  /* 0x00000005ff007c0c */ /* 0x000fda000bf05300 */
[----:B------:R-:W-:Y:S05]  /*9620*/  @!P0 BRA `(.L_x_450) ;  /* 0x0000000000108947 */ /* 0x000fea0003800000 */
[----:B------:R-:W-:-:S04]  /*9630*/  IADD3 R2, P0, R27, UR4, RZ ;  /* 0x000000041b027c10 */ /* 0x000fc8000ff1e0ff */
[----:B------:R-:W-:-:S05]  /*9640*/  IADD3.X R3, R31, UR5, RZ, P0, !PT ;  /* 0x000000051f037c10 */ /* 0x000fca00087fe4ff */
[----:B------:R3:W5:Y:S01]  /*9650*/  LDG.E R7, desc[UR50][R2.64] ;  /* 0x0000003202077981 */ /* 0x000762000c1e1900 */
[----:B------:R-:W-:Y:S05]  /*9660*/  BRA `(.L_x_451) ;  /* 0x0000000000247947 */ /* 0x000fea0003800000 */
.L_x_450:
[----:B------:R-:W-:Y:S02]  /*9670*/  ULDC.64 UR4, c[0x0][0xa08] ;  /* 0x0002820000047ab9 */ /* 0x000fe40000000a00 */
[----:B------:R-:W-:-:S04]  /*9680*/  ISETP.NE.U32.AND P0, PT, RZ, UR4, PT ;  /* 0x00000004ff007c0c */ /* 0x000fc8000bf05070 */
[----:B------:R-:W-:-:S13]  /*9690*/  ISETP.NE.AND.EX P0, PT, RZ, UR5, PT, P0 ;  /* 0x00000005ff007c0c */ /* 0x000fda000bf05300 */
[----:B------:R-:W-:Y:S05]  /*96a0*/  @!P0 BRA `(.L_x_451) ;  /* 0x0000000000148947 */ /* 0x000fea0003800000 */
[----:B------:R-:W3:Y:S02]  /*96b0*/  LDC.64 R2, c[0x0][0xa08] ;  /* 0x00028200ff027b82 */ /* 0x000ee40000000a00 */
[----:B---3--:R-:W-:-:S05]  /*96c0*/  IMAD.WIDE R2, R28, 0x4, R2 ;  /* 0x000000041c027825 */ /* 0x008fca00078e0202 */
[----:B------:R-:W3:Y:S04]  /*96d0*/  LDG.E R7, desc[UR50][R2.64] ;  /* 0x0000003202077981 */ /* 0x000ee8000c1e1900 */
[----:B012---:R-:W3:Y:S02]  /*96e0*/  LDG.E R0, desc[UR50][R2.64+0x4] ;  /* 0x0000043202007981 */ /* 0x007ee4000c1e1900 */
[----:B---3--:R-:W-:-:S07]  /*96f0*/  IMAD.IADD R7, R0, 0x1, -R7 ;  /* 0x0000000100077824 */ /* 0x008fce00078e0a07 */
.L_x_451:
[----:B-----5:R-:W-:Y:S01]  /*9700*/  IMAD.IADD R36, R7, 0x1, -R30 ;  /* 0x0000000107247824 */ /* 0x020fe200078e0a1e */
[----:B------:R-:W-:Y:S03]  /*9710*/  BSSY B7, `(.L_x_452) ;  /* 0x0000359000077945 */ /* 0x000fe60003800000 */
[C---:B012---:R-:W-:Y:S01]  /*9720*/  VIADD R0, R36.reuse, 0x5f ;  /* 0x0000005f24007836 */ /* 0x047fe20000000000 */
[----:B------:R-:W-:-:S03]  /*9730*/  ISETP.GT.AND P0, PT, R36, RZ, PT ;  /* 0x000000ff2400720c */ /* 0x000fc60003f04270 */
[----:B------:R-:W-:-:S05]  /*9740*/  IMAD.HI R0, R0, 0x2aaaaaab, RZ ;  /* 0x2aaaaaab00007827 */ /* 0x000fca00078e02ff */
[----:B---3--:R-:W-:-:S04]  /*9750*/  SHF.R.U32.HI R3, RZ, 0x1f, R0 ;  /* 0x0000001fff037819 */ /* 0x008fc80000011600 */
[----:B------:R-:W-:-:S05]  /*9760*/  LEA.HI.SX32 R33, R0, R3, 0x1c ;  /* 0x0000000300217211 */ /* 0x000fca00078fe2ff */
[----:B------:R0:W-:Y:S01]  /*9770*/  STL [R1+0x28], R33 ;  /* 0x0000282101007387 */ /* 0x0001e20000100800 */
[----:B------:R-:W-:Y:S05]  /*9780*/  @P0 BRA `(.L_x_453) ;  /* 0x0000000000440947 */ /* 0x000fea0003800000 */
[----:B------:R-:W1:Y:S02]  /*9790*/  S2R R2, SR_TID.X ;  /* 0x0000000000027919 */ /* 0x000e640000002100 */
[----:B-1----:R-:W-:-:S04]  /*97a0*/  LOP3.LUT R2, R2, 0x7f, RZ, 0xc0, !PT ;  /* 0x0000007f02027812 */ /* 0x002fc800078ec0ff */
[----:B------:R-:W-:-:S13]  /*97b0*/  ISETP.NE.AND P0, PT, R2, RZ, PT ;  /* 0x000000ff0200720c */ /* 0x000fda0003f05270 */
[----:B------:R-:W-:Y:S05]  /*97c0*/  @P0 BRA `(.L_x_454) ;  /* 0x0000003400340947 */ /* 0x000fea0003800000 */
[----:B------:R-:W1:Y:S01]  /*97d0*/  S2R R5, SR_LANEID ;  /* 0x0000000000057919 */ /* 0x000e620000000000 */
[----:B------:R-:W-:Y:S01]  /*97e0*/  VOTEU.ANY UR4, UPT, PT ;  /* 0x0000000000047886 */ /* 0x000fe200038e0100 */
[----:B------:R-:W2:Y:S01]  /*97f0*/  LDC.64 R2, c[0x0][0xc60] ;  /* 0x00031800ff027b82 */ /* 0x000ea20000000a00 */
[----:B------:R-:W1:Y:S02]  /*9800*/  FLO.U32 R0, UR4 ;  /* 0x0000000400007d00 */ /* 0x000e6400080e0000 */
[----:B-1----:R-:W-:-:S06]  /*9810*/  ISETP.EQ.U32.AND P0, PT, R0, R5, PT ;  /* 0x000000050000720c */ /* 0x002fcc0003f02070 */
[----:B------:R-:W2:Y:S07]  /*9820*/  POPC R5, UR4 ;  /* 0x0000000400057d09 */ /* 0x000eae0008000000 */
[----:B--2---:R-:W2:Y:S01]  /*9830*/  @P0 ATOMG.E.ADD.STRONG.GPU PT, R3, desc[UR50][R2.64], R5 ;  /* 0x00000005020309a8 */ /* 0x004ea200081ee1f2 */
[----:B------:R-:W1:Y:S02]  /*9840*/  S2R R4, SR_LTMASK ;  /* 0x0000000000047919 */ /* 0x000e640000003900 */
[----:B-1----:R-:W-:-:S04]  /*9850*/  LOP3.LUT R4, R4, UR4, RZ, 0xc0, !PT ;  /* 0x0000000404047c12 */ /* 0x002fc8000f8ec0ff */
[----:B------:R-:W1:Y:S01]  /*9860*/  POPC R7, R4 ;  /* 0x0000000400077309 */ /* 0x000e620000000000 */
[----:B--2---:R-:W1:Y:S02]  /*9870*/  SHFL.IDX PT, R0, R3, R0, 0x1f ;  /* 0x00001f0003007589 */ /* 0x004e6400000e0000 */
[----:B-1----:R-:W-:Y:S01]  /*9880*/  IADD3 R16, R0, UR38, R7 ;  /* 0x0000002600107c10 */ /* 0x002fe2000fffe007 */
[----:B------:R-:W-:Y:S06]  /*9890*/  BRA `(.L_x_454) ;  /* 0x0000003400007947 */ /* 0x000fec0003800000 */
.L_x_453:
[----:B------:R-:W-:Y:S01]  /*98a0*/  VIADD R0, R22, 0x1c400 ;  /* 0x0001c40016007836 */ /* 0x000fe20000000000 */
[----:B------:R-:W-:Y:S04]  /*98b0*/  BSSY B6, `(.L_x_455) ;  /* 0x0000013000067945 */ /* 0x000fe80003800000 */
[----:B------:R-:W-:-:S13]  /*98c0*/  LOP3.LUT P0, RZ, R0, 0x3ff, RZ, 0xc0, !PT ;  /* 0x000003ff00ff7812 */ /* 0x000fda000780c0ff */
[----:B------:R-:W-:Y:S05]  /*98d0*/  @!P0 BRA `(.L_x_456) ;  /* 0x0000000000408947 */ /* 0x000fea0003800000 */
[----:B------:R-:W-:Y:S01]  /*98e0*/  MOV R2, 0x0 ;  /* 0x0000000000027802 */ /* 0x000fe20000000f00 */
[----:B------:R-:W-:Y:S01]  /*98f0*/  ULDC.64 UR6, c[0x4][0x98] ;  /* 0x0100260000067ab9 */ /* 0x000fe20000000a00 */
[----:B------:R-:W-:Y:S01]  /*9900*/  ULDC.64 UR8, c[0x4][0xa0] ;  /* 0x0100280000087ab9 */ /* 0x000fe20000000a00 */
[----:B------:R-:W-:Y:S01]  /*9910*/  ULDC.64 UR4, c[0x4][0x8] ;  /* 0x0100020000047ab9 */ /* 0x000fe20000000a00 */
[----:B------:R-:W-:Y:S01]  /*9920*/  IMAD.U32 R4, RZ, RZ, UR6 ;  /* 0x00000006ff047e24 */ /* 0x000fe2000f8e00ff */
[----:B------:R-:W-:Y:S01]  /*9930*/  MOV R5, UR7 ;  /* 0x0000000700057c02 */ /* 0x000fe20008000f00 */
[----:B------:R-:W1:Y:S01]  /*9940*/  LDC.64 R2, c[0x4][R2] ;  /* 0x0100000002027b82 */ /* 0x000e620000000a00 */
[----:B------:R-:W-:Y:S02]  /*9950*/  IMAD.U32 R6, RZ, RZ, UR8 ;  /* 0x00000008ff067e24 */ /* 0x000fe4000f8e00ff */
[----:B------:R-:W-:Y:S02]  /*9960*/  IMAD.U32 R7, RZ, RZ, UR9 ;  /* 0x00000009ff077e24 */ /* 0x000fe4000f8e00ff */
[----:B------:R-:W-:-:S02]  /*9970*/  IMAD.U32 R10, RZ, RZ, UR4 ;  /* 0x00000004ff0a7e24 */ /* 0x000fc4000f8e00ff */
[----:B------:R-:W-:Y:S02]  /*9980*/  IMAD.U32 R11, RZ, RZ, UR5 ;  /* 0x00000005ff0b7e24 */ /* 0x000fe4000f8e00ff */
[----:B------:R-:W-:Y:S02]  /*9990*/  IMAD.MOV.U32 R8, RZ, RZ, 0x70 ;  /* 0x00000070ff087424 */ /* 0x000fe400078e00ff */
[----:B------:R-:W-:Y:S02]  /*99a0*/  IMAD.MOV.U32 R12, RZ, RZ, 0x1 ;  /* 0x00000001ff0c7424 */ /* 0x000fe400078e00ff */
[----:B------:R-:W-:-:S07]  /*99b0*/  IMAD.MOV.U32 R13, RZ, RZ, RZ ;  /* 0x000000ffff0d7224 */ /* 0x000fce00078e00ff */
[----:B------:R-:W-:-:S07]  /*99c0*/  LEPC R20, `(.L_x_456) ;  /* 0x000000001014794e */ /* 0x000fce0000000000 */
[----:B01----:R-:W-:Y:S05]  /*99d0*/  CALL.ABS.NOINC R2 ;  /* 0x0000000002007343 */ /* 0x003fea0003c00000 */
.L_x_456:
[----:B------:R-:W-:Y:S05]  /*99e0*/  BSYNC B6 ;  /* 0x0000000000067941 */ /* 0x000fea0003800000 */
.L_x_455:
        /* <DEDUP_REMOVED lines=8> */
[----:B------:R1:W2:Y:S01]  /*9a70*/  LDC.64 R2, c[0x4][R32] ;  /* 0x0100000020027b82 */ /* 0x0002a20000000a00 */
[----:B------:R-:W-:Y:S02]  /*9a80*/  IMAD.U32 R4, RZ, RZ, UR6 ;  /* 0x00000006ff047e24 */ /* 0x000fe4000f8e00ff */
[----:B------:R-:W-:Y:S02]  /*9a90*/  IMAD.U32 R5, RZ, RZ, UR7 ;  /* 0x00000007ff057e24 */ /* 0x000fe4000f8e00ff */
[----:B------:R-:W-:Y:S02]  /*9aa0*/  IMAD.U32 R6, RZ, RZ, UR8 ;  /* 0x00000008ff067e24 */ /* 0x000fe4000f8e00ff */
[----:B------:R-:W-:-:S02]  /*9ab0*/  IMAD.U32 R7, RZ, RZ, UR9 ;  /* 0x00000009ff077e24 */ /* 0x000fc4000f8e00ff */
[----:B------:R-:W-:Y:S02]  /*9ac0*/  IMAD.U32 R10, RZ, RZ, UR4 ;  /* 0x00000004ff0a7e24 */ /* 0x000fe4000f8e00ff */
[----:B------:R-:W-:Y:S02]  /*9ad0*/  IMAD.U32 R11, RZ, RZ, UR5 ;  /* 0x00000005ff0b7e24 */ /* 0x000fe4000f8e00ff */
[----:B------:R-:W-:Y:S02]  /*9ae0*/  IMAD.MOV.U32 R8, RZ, RZ, 0x70 ;  /* 0x00000070ff087424 */ /* 0x000fe400078e00ff */
[----:B------:R-:W-:Y:S02]  /*9af0*/  IMAD.MOV.U32 R12, RZ, RZ, 0x1 ;  /* 0x00000001ff0c7424 */ /* 0x000fe400078e00ff */
[----:B-1----:R-:W-:-:S07]  /*9b00*/  IMAD.MOV.U32 R13, RZ, RZ, RZ ;  /* 0x000000ffff0d7224 */ /* 0x002fce00078e00ff */
[----:B------:R-:W-:-:S07]  /*9b10*/  LEPC R20, `(.L_x_459) ;  /* 0x000000001014794e */ /* 0x000fce0000000000 */
[----:B0-2---:R-:W-:Y:S05]  /*9b20*/  CALL.ABS.NOINC R2 ;  /* 0x0000000002007343 */ /* 0x005fea0003c00000 */
.L_x_459:
[----:B------:R0:W1:Y:S01]  /*9b30*/  LDC.64 R2, c[0x4][R32] ;  /* 0x0100000020027b82 */ /* 0x0000620000000a00 */
[----:B------:R-:W-:Y:S01]  /*9b40*/  ULDC.64 UR6, c[0x4][0x98] ;  /* 0x0100260000067ab9 */ /* 0x000fe20000000a00 */
[----:B------:R-:W-:Y:S01]  /*9b50*/  ULDC.64 UR8, c[0x4][0xa0] ;  /* 0x0100280000087ab9 */ /* 0x000fe20000000a00 */
[----:B------:R-:W-:Y:S01]  /*9b60*/  ULDC.64 UR4, c[0x4][0x18] ;  /* 0x0100060000047ab9 */ /* 0x000fe20000000a00 */
        /* <DEDUP_REMOVED lines=8> */
[----:B0-----:R-:W-:-:S07]  /*9bf0*/  IMAD.MOV.U32 R13, RZ, RZ, RZ ;  /* 0x000000ffff0d7224 */ /* 0x001fce00078e00ff */
[----:B------:R-:W-:-:S07]  /*9c00*/  LEPC R20, `(.L_x_458) ;  /* 0x000000001014794e */ /* 0x000fce0000000000 */
[----:B-1----:R-:W-:Y:S05]  /*9c10*/  CALL.ABS.NOINC R2 ;  /* 0x0000000002007343 */ /* 0x002fea0003c00000 */
.L_x_458:
[----:B------:R-:W-:Y:S05]  /*9c20*/  BSYNC B6 ;  /* 0x0000000000067941 */ /* 0x000fea0003800000 */
.L_x_457:
[----:B------:R-:W-:Y:S01]  /*9c30*/  ULDC.64 UR4, c[0x0][0x9f8] ;  /* 0x00027e0000047ab9 */ /* 0x000fe20000000a00 */
[----:B------:R-:W1:Y:S01]  /*9c40*/  S2R R20, SR_TID.X ;  /* 0x0000000000147919 */ /* 0x000e620000002100 */
[----:B------:R-:W-:Y:S01]  /*9c50*/  ISETP.NE.U32.AND P0, PT, RZ, UR4, PT ;  /* 0x00000004ff007c0c */ /* 0x000fe2000bf05070 */
[----:B------:R-:W2:Y:S03]  /*9c60*/  LDC R9, c[0x0][0x430] ;  /* 0x00010c00ff097b82 */ /* 0x000ea60000000800 */
[----:B------:R-:W-:-:S13]  /*9c70*/  ISETP.NE.AND.EX P0, PT, RZ, UR5, PT, P0 ;  /* 0x00000005ff007c0c */ /* 0x000fda000bf05300 */
[----:B------:R-:W-:Y:S01]  /*9c80*/  @P0 IADD3 R2, P1, R27, UR4, RZ ;  /* 0x000000041b020c10 */ /* 0x000fe2000ff3e0ff */
[----:B------:R-:W3:Y:S01]  /*9c90*/  S2R R21, SR_TID.X ;  /* 0x0000000000157919 */ /* 0x000ee20000002100 */
[----:B------:R-:W-:Y:S01]  /*9ca0*/  VIADD R8, R33, 0xffffffff ;  /* 0xffffffff21087836 */ /* 0x000fe20000000000 */
[----:B------:R-:W-:Y:S01]  /*9cb0*/  ULDC UR4, c[0x0][0x320] ;  /* 0x0000c80000047ab9 */ /* 0x000fe20000000800 */
[----:B------:R-:W-:-:S05]  /*9cc0*/  @P0 IADD3.X R3, R31, UR5, RZ, P1, !PT ;  /* 0x000000051f030c10 */ /* 0x000fca0008ffe4ff */
[----:B------:R4:W4:Y:S01]  /*9cd0*/  @P0 LDG.E R28, desc[UR50][R2.64] ;  /* 0x00000032021c0981 */ /* 0x000922000c1e1900 */
[----:B--2---:R-:W-:Y:S01]  /*9ce0*/  ISETP.NE.AND P2, PT, R9, 0x1, PT ;  /* 0x000000010900780c */ /* 0x004fe20003f45270 */
[----:B------:R-:W-:Y:S01]  /*9cf0*/  IMAD.MOV.U32 R34, RZ, RZ, RZ ;  /* 0x000000ffff227224 */ /* 0x000fe200078e00ff */
[----:B------:R-:W-:Y:S02]  /*9d00*/  LOP3.LUT R23, R23, 0xffffff7f, RZ, 0xc0, !PT ;  /* 0xffffff7f17177812 */ /* 0x000fe400078ec0ff */
[----:B-1----:R-:W-:-:S04]  /*9d10*/  LOP3.LUT R20, R20, 0x7f, RZ, 0xc0, !PT ;  /* 0x0000007f14147812 */ /* 0x002fc800078ec0ff */
[----:B------:R-:W-:-:S05]  /*9d20*/  SHF.R.U32.HI R32, RZ, 0x3, R20 ;  /* 0x00000003ff207819 */ /* 0x000fca0000011614 */
[----:B------:R-:W1:Y:S01]  /*9d30*/  @P2 LDC R4, c[0x0][0x434] ;  /* 0x00010d00ff042b82 */ /* 0x000e620000000800 */
[----:B------:R-:W-:-:S07]  /*9d40*/  @P2 LOP3.LUT R23, R23, 0x80, RZ, 0xfc, !PT ;  /* 0x0000008017172812 */ /* 0x000fce00078efcff */
[----:B------:R-:W2:Y:S01]  /*9d50*/  @P2 LDC R5, c[0x0][0x438] ;  /* 0x00010e00ff052b82 */ /* 0x000ea20000000800 */
[----:B---3--:R-:W-:-:S05]  /*9d60*/  IMAD.SHL.U32 R20, R21, 0x10, RZ ;  /* 0x0000001015147824 */ /* 0x008fca00078e00ff */
[----:B------:R-:W-:Y:S02]  /*9d70*/  LOP3.LUT R20, R32, 0x70, R20, 0xf8, !PT ;  /* 0x0000007020147812 */ /* 0x000fe400078ef814 */
[----:B------:R-:W3:Y:S03]  /*9d80*/  S2R R32, SR_TID.X ;  /* 0x0000000000207919 */ /* 0x000ee60000002100 */
[----:B------:R-:W-:-:S05]  /*9d90*/  IMAD R35, R8, 0x60, R20 ;  /* 0x0000006008237824 */ /* 0x000fca00078e0214 */
[C---:B------:R-:W-:Y:S01]  /*9da0*/  ISETP.GE.AND P0, PT, R35.reuse, R36, PT ;  /* 0x000000242300720c */ /* 0x040fe20003f06270 */
[----:B------:R-:W-:-:S03]  /*9db0*/  IMAD.IADD R35, R35, 0x1, R30 ;  /* 0x0000000123237824 */ /* 0x000fc600078e021e */
[----:B------:R-:W-:Y:S01]  /*9dc0*/  ISETP.GT.U32.OR P0, PT, R20, 0x5f, P0 ;  /* 0x0000005f1400780c */ /* 0x000fe20000704470 */
[----:B-1----:R-:W-:-:S04]  /*9dd0*/  @P2 IMAD.HI.U32 R4, R35, R4, RZ ;  /* 0x0000000423042227 */ /* 0x002fc800078e00ff */
[----:B------:R-:W-:Y:S01]  /*9de0*/  IMAD.MOV.U32 R0, RZ, RZ, R35 ;  /* 0x000000ffff007224 */ /* 0x000fe200078e0023 */
[----:B--2---:R-:W-:-:S07]  /*9df0*/  @P2 SHF.R.U32.HI R0, RZ, R5, R4 ;  /* 0x00000005ff002219 */ /* 0x004fce0000011604 */
[----:B------:R-:W1:Y:S01]  /*9e00*/  @!P0 LDC.64 R4, c[0x0][0x428] ;  /* 0x00010a00ff048b82 */ /* 0x000e620000000a00 */
[--C-:B----4-:R-:W-:Y:S01]  /*9e10*/  @!P0 SHF.R.S32.HI R3, RZ, 0x1f, R0.reuse ;  /* 0x0000001fff038819 */ /* 0x110fe20000011400 */
[----:B------:R-:W-:-:S06]  /*9e20*/  @!P0 IMAD.MOV.U32 R2, RZ, RZ, R0 ;  /* 0x000000ffff028224 */ /* 0x000fcc00078e0000 */
[----:B------:R-:W2:Y:S01]  /*9e30*/  @!P0 LDC.64 R6, c[0x0][0x418] ;  /* 0x00010600ff068b82 */ /* 0x000ea20000000a00 */
[----:B---3--:R-:W-:-:S04]  /*9e40*/  SHF.L.U32 R32, R32, 0x3, RZ ;  /* 0x0000000320207819 */ /* 0x008fc800000006ff */
[----:B------:R-:W-:-:S04]  /*9e50*/  LOP3.LUT R32, R32, 0x38, RZ, 0xc0, !PT ;  /* 0x0000003820207812 */ /* 0x000fc800078ec0ff */
[----:B------:R-:W-:-:S04]  /*9e60*/  LOP3.LUT R11, R32, 0x40, RZ, 0xfc, !PT ;  /* 0x00000040200b7812 */ /* 0x000fc800078efcff */
[----:B------:R-:W-:Y:S02]  /*9e70*/  ISETP.GE.AND P3, PT, R11, UR4, PT ;  /* 0x000000040b007c0c */ /* 0x000fe4000bf66270 */
[C---:B------:R-:W-:Y:S02]  /*9e80*/  LOP3.LUT R10, R32.reuse, 0x80, RZ, 0xfc, !PT ;  /* 0x00000080200a7812 */ /* 0x040fe400078efcff */
[----:B------:R-:W-:Y:S01]  /*9e90*/  LOP3.LUT R23, R23, 0xfffffff7, RZ, 0xc0, !PT ;  /* 0xfffffff717177812 */ /* 0x000fe200078ec0ff */
[----:B------:R-:W-:Y:S01]  /*9ea0*/  IMAD.MOV R0, RZ, RZ, -R0 ;  /* 0x000000ffff007224 */ /* 0x000fe200078e0a00 */
[----:B------:R-:W-:-:S07]  /*9eb0*/  ISETP.GE.AND P2, PT, R32, UR4, PT ;  /* 0x0000000420007c0c */ /* 0x000fce000bf46270 */
[----:B------:R-:W-:Y:S01]  /*9ec0*/  @P3 LOP3.LUT R23, R23, 0x8, RZ, 0xfc, !PT ;  /* 0x0000000817173812 */ /* 0x000fe200078efcff */
[----:B------:R-:W-:-:S03]  /*9ed0*/  IMAD R35, R9, R0, R35 ;  /* 0x0000000009237224 */ /* 0x000fc600078e0223 */
[----:B------:R-:W-:Y:S02]  /*9ee0*/  LOP3.LUT R23, R23, 0xffffffef, RZ, 0xc0, !PT ;  /* 0xffffffef17177812 */ /* 0x000fe400078ec0ff */
[----:B------:R-:W-:Y:S02]  /*9ef0*/  LOP3.LUT R9, R32, 0xc0, RZ, 0xfc, !PT ;  /* 0x000000c020097812 */ /* 0x000fe400078efcff */
[----:B------:R-:W-:Y:S01]  /*9f00*/  LOP3.LUT R23, R23, 0xfffffffb, RZ, 0xc0, !PT ;  /* 0xfffffffb17177812 */ /* 0x000fe200078ec0ff */
[----:B------:R-:W-:Y:S01]  /*9f10*/  UMOV UR5, 0xffffffff ;  /* 0xffffffff00057882 */ /* 0x000fe20000000000 */
[----:B------:R-:W-:Y:S01]  /*9f20*/  SHF.R.S32.HI R31, RZ, 0x1f, R28 ;  /* 0x0000001fff1f7819 */ /* 0x000fe2000001141c */
[----:B-1----:R-:W-:-:S04]  /*9f30*/  @!P0 IMAD.WIDE.U32 R2, R28, R4, R2 ;  /* 0x000000041c028225 */ /* 0x002fc800078e0002 */
[----:B------:R-:W-:Y:S01]  /*9f40*/  @!P0 IMAD R4, R31, R4, RZ ;  /* 0x000000041f048224 */ /* 0x000fe200078e02ff */
[----:B--2---:R-:W-:-:S03]  /*9f50*/  @!P0 LEA R6, P1, R2, R6, 0x2 ;  /* 0x0000000602068211 */ /* 0x004fc600078210ff */
[----:B------:R-:W-:-:S04]  /*9f60*/  @!P0 IMAD R5, R28, R5, R4 ;  /* 0x000000051c058224 */ /* 0x000fc800078e0204 */
[----:B------:R-:W-:-:S05]  /*9f70*/  @!P0 IMAD.IADD R5, R3, 0x1, R5 ;  /* 0x0000000103058824 */ /* 0x000fca00078e0205 */
[----:B------:R-:W-:Y:S02]  /*9f80*/  @!P0 LEA.HI.X R7, R2, R7, R5, 0x2, P1 ;  /* 0x0000000702078211 */ /* 0x000fe400008f1405 */
[----:B------:R-:W-:-:S03]  /*9f90*/  ISETP.GE.AND P1, PT, R10, UR4, PT ;  /* 0x000000040a007c0c */ /* 0x000fc6000bf26270 */
[----:B------:R1:W5:Y:S01]  /*9fa0*/  @!P0 LDG.E R34, desc[UR50][R6.64] ;  /* 0x0000003206228981 */ /* 0x000362000c1e1900 */
[----:B------:R-:W-:-:S09]  /*9fb0*/  ISETP.GE.AND P0, PT, R9, UR4, PT ;  /* 0x0000000409007c0c */ /* 0x000fd2000bf06270 */
[----:B------:R-:W-:-:S04]  /*9fc0*/  @P1 LOP3.LUT R23, R23, 0x4, RZ, 0xfc, !PT ;  /* 0x0000000417171812 */ /* 0x000fc800078efcff */
[----:B------:R-:W-:-:S04]  /*9fd0*/  @P2 LOP3.LUT R23, R23, 0x10, RZ, 0xfc, !PT ;  /* 0x0000001017172812 */ /* 0x000fc800078efcff */
[----:B------:R-:W-:-:S04]  /*9fe0*/  LOP3.LUT R23, R23, 0xfffffffd, RZ, 0xc0, !PT ;  /* 0xfffffffd17177812 */ /* 0x000fc800078ec0ff */
[----:B------:R-:W-:Y:S01]  /*9ff0*/  @P0 LOP3.LUT R23, R23, 0x2, RZ, 0xfc, !PT ;  /* 0x0000000217170812 */ /* 0x000fe200078efcff */
[----:B-1----:R-:W-:Y:S06]  /*a000*/  BRA.DIV UR5, `(.L_x_460) ;  /* 0x0000003e05047947 */ /* 0x002fec000b800000 */
.L_x_526:
[----:B------:R-:W-:Y:S01]  /*a010*/  IMAD.U32 R0, RZ, RZ, UR36 ;  /* 0x00000024ff007e24 */ /* 0x000fe2000f8e00ff */
[----:B------:R-:W-:Y:S02]  /*a020*/  ISETP.GT.U32.AND P1, PT, R20, 0x5f, PT ;  /* 0x0000005f1400780c */ /* 0x000fe40003f24070 */
[----:B------:R-:W-:Y:S02]  /*a030*/  LOP3.LUT R23, R23, 0xffffffbf, RZ, 0xc0, !PT ;  /* 0xffffffbf17177812 */ /* 0x000fe400078ec0ff */
[----:B------:R-:W-:Y:S02]  /*a040*/  ISETP.NE.AND P0, PT, R0, 0x3, PT ;  /* 0x000000030000780c */ /* 0x000fe40003f05270 */
[----:B------:R-:W-:Y:S02]  /*a050*/  SHF.R.S32.HI R27, RZ, 0x1f, R18 ;  /* 0x0000001fff1b7819 */ /* 0x000fe40000011412 */
[----:B------:R-:W-:-:S09]  /*a060*/  SEL R6, RZ, 0x1, P2 ;  /* 0x00000001ff067807 */ /* 0x000fd20001000000 */
[----:B------:R-:W-:-:S04]  /*a070*/  @P0 LOP3.LUT R23, R23, 0x40, RZ, 0xfc, !PT ;  /* 0x0000004017170812 */ /* 0x000fc800078efcff */
[----:B------:R-:W-:-:S04]  /*a080*/  LOP3.LUT R23, R23, 0xffffffdf, RZ, 0xc0, !PT ;  /* 0xffffffdf17177812 */ /* 0x000fc800078ec0ff */
[----:B------:R-:W-:Y:S01]  /*a090*/  @P1 LOP3.LUT R23, R23, 0x20, RZ, 0xfc, !PT ;  /* 0x0000002017171812 */ /* 0x000fe200078efcff */
[----:B------:R-:W-:Y:S06]  /*a0a0*/  @!P0 BRA `(.L_x_461) ;  /* 0x0000000000048947 */ /* 0x000fec0003800000 */
[----:B------:R-:W-:Y:S01]  /*a0b0*/  BPT.TRAP 0x1 ;  /* 0x000000040000795c */ /* 0x000fe20000300000 */
.L_x_461:
[----:B0-----:R-:W-:Y:S01]  /*a0c0*/  IMAD R33, R24, 0x8, R22 ;  /* 0x0000000818217824 */ /* 0x001fe200078e0216 */
[----:B------:R-:W-:Y:S01]  /*a0d0*/  SHF.L.U32 R0, R26, 0x1f, RZ ;  /* 0x0000001f1a007819 */ /* 0x000fe200000006ff */
[----:B------:R-:W-:Y:S03]  /*a0e0*/  BSSY B0, `(.L_x_462) ;  /* 0x0000003000007945 */ /* 0x000fe60003800000 */
[----:B------:R-:W0:Y:S02]  /*a0f0*/  SYNCS.PHASECHK.TRANS64.TRYWAIT P0, [R33+URZ+0x22840], R0 ;  /* 0x02284000210075a7 */ /* 0x000e24000800017f */
[----:B0-----:R-:W-:Y:S05]  /*a100*/  @!P0 BRA `(.L_x_463) ;  /* 0x0000003800f48947 */ /* 0x001fea0003800000 */
.L_x_527:
[----:B------:R-:W-:Y:S05]  /*a110*/  BSYNC B0 ;  /* 0x0000000000007941 */ /* 0x000fea0003800000 */
.L_x_462:
[----:B0-----:R-:W-:Y:S01]  /*a120*/  SHF.R.S32.HI R0, RZ, 0x1f, R35 ;  /* 0x0000001fff007819 */ /* 0x001fe20000011423 */
[----:B------:R-:W-:Y:S01]  /*a130*/  ULDC.64 UR4, c[0x0][0x300] ;  /* 0x0000c00000047ab9 */ /* 0x000fe20000000a00 */
[----:B-----5:R-:W-:Y:S01]  /*a140*/  SHF.R.S32.HI R4, RZ, 0x1f, R34 ;  /* 0x0000001fff047819 */ /* 0x020fe20000011422 */
[----:B------:R-:W-:Y:S01]  /*a150*/  IMAD.WIDE.U32 R2, R35, UR4, RZ ;  /* 0x0000000423027c25 */ /* 0x000fe2000f8e00ff */
[----:B------:R-:W-:Y:S01]  /*a160*/  LOP3.LUT R23, R23, 0xfffffffe, RZ, 0xc0, !PT ;  /* 0xfffffffe17177812 */ /* 0x000fe200078ec0ff */
[----:B------:R0:W-:Y:S02]  /*a170*/  STL [R1+0x1c], R0 ;  /* 0x00001c0001007387 */ /* 0x0001e40000100800 */
[----:B------:R-:W-:Y:S02]  /*a180*/  IMAD R32, R8, -0x60, R36 ;  /* 0xffffffa008207824 */ /* 0x000fe400078e0224 */
[----:B------:R1:W-:Y:S01]  /*a190*/  STL [R1+0x20], R4 ;  /* 0x0000200401007387 */ /* 0x0003e20000100800 */
[----:B0-----:R-:W-:-:S04]  /*a1a0*/  IMAD R0, R0, UR4, RZ ;  /* 0x0000000400007c24 */ /* 0x001fc8000f8e02ff */
[----:B------:R-:W-:Y:S01]  /*a1b0*/  IMAD R0, R35, UR5, R0 ;  /* 0x0000000523007c24 */ /* 0x000fe2000f8e0200 */
[----:B------:R-:W-:-:S03]  /*a1c0*/  ULDC.64 UR4, c[0x0][0x310] ;  /* 0x0000c40000047ab9 */ /* 0x000fc60000000a00 */
[----:B------:R-:W-:Y:S02]  /*a1d0*/  IMAD.IADD R3, R3, 0x1, R0 ;  /* 0x0000000103037824 */ /* 0x000fe400078e0200 */
[----:B------:R-:W-:Y:S02]  /*a1e0*/  IMAD R0, R4, UR4, RZ ;  /* 0x0000000404007c24 */ /* 0x000fe4000f8e02ff */
[----:B-1----:R-:W0:Y:S01]  /*a1f0*/  S2R R4, SR_TID.X ;  /* 0x0000000000047919 */ /* 0x002e220000002100 */
[----:B------:R-:W-:-:S04]  /*a200*/  IMAD.WIDE.U32 R2, R34, UR4, R2 ;  /* 0x0000000422027c25 */ /* 0x000fc8000f8e0002 */
[----:B------:R-:W-:Y:S01]  /*a210*/  IMAD R0, R34, UR5, R0 ;  /* 0x0000000522007c24 */ /* 0x000fe2000f8e0200 */
[----:B------:R-:W-:-:S03]  /*a220*/  ULDC.64 UR4, c[0x0][0x308] ;  /* 0x0000c20000047ab9 */ /* 0x000fc60000000a00 */
[----:B------:R-:W-:Y:S02]  /*a230*/  IMAD.IADD R3, R3, 0x1, R0 ;  /* 0x0000000103037824 */ /* 0x000fe400078e0200 */
[----:B------:R-:W-:Y:S02]  /*a240*/  IMAD R0, R27, UR4, RZ ;  /* 0x000000041b007c24 */ /* 0x000fe4000f8e02ff */
[----:B------:R-:W-:-:S04]  /*a250*/  IMAD.WIDE.U32 R2, R18, UR4, R2 ;  /* 0x0000000412027c25 */ /* 0x000fc8000f8e0002 */
[----:B------:R-:W-:Y:S01]  /*a260*/  IMAD R0, R18, UR5, R0 ;  /* 0x0000000512007c24 */ /* 0x000fe2000f8e0200 */
[----:B------:R-:W-:Y:S01]  /*a270*/  ULDC.64 UR4, c[0x0][0x2e8] ;  /* 0x0000ba0000047ab9 */ /* 0x000fe20000000a00 */
[----:B0-----:R-:W-:Y:S02]  /*a280*/  LOP3.LUT R5, R4, 0x7f, RZ, 0xc0, !PT ;  /* 0x0000007f04057812 */ /* 0x001fe400078ec0ff */
[----:B------:R-:W-:Y:S01]  /*a290*/  IMAD.IADD R4, R3, 0x1, R0 ;  /* 0x0000000103047824 */ /* 0x000fe200078e0200 */
[C---:B------:R-:W-:Y:S01]  /*a2a0*/  LEA R0, P0, R2.reuse, UR4, 0x1 ;  /* 0x0000000402007c11 */ /* 0x040fe2000f8008ff */
[----:B------:R-:W-:Y:S01]  /*a2b0*/  ULDC UR4, c[0x0][0x2f4] ;  /* 0x0000bd0000047ab9 */ /* 0x000fe20000000800 */
[----:B------:R-:W-:Y:S02]  /*a2c0*/  SHF.R.U32.HI R7, RZ, 0x3, R5 ;  /* 0x00000003ff077819 */ /* 0x000fe40000011605 */
[----:B------:R-:W0:Y:S01]  /*a2d0*/  S2R R5, SR_TID.X ;  /* 0x0000000000057919 */ /* 0x000e220000002100 */
[----:B------:R-:W-:Y:S01]  /*a2e0*/  LEA.HI.X R4, R2, UR5, R4, 0x1, P0 ;  /* 0x0000000502047c11 */ /* 0x000fe200080f0c04 */
[----:B------:R-:W-:Y:S01]  /*a2f0*/  UMOV UR5, 0xffffffff ;  /* 0xffffffff00057882 */ /* 0x000fe20000000000 */
[----:B------:R-:W-:-:S05]  /*a300*/  IMAD.IADD R32, R32, 0x1, -R7 ;  /* 0x0000000120207824 */ /* 0x000fca00078e0a07 */
[----:B------:R-:W-:Y:S01]  /*a310*/  ISETP.GE.AND P0, PT, R32, 0x1, PT ;  /* 0x000000012000780c */ /* 0x000fe20003f06270 */
[----:B0-----:R-:W-:Y:S02]  /*a320*/  IMAD.SHL.U32 R9, R5, 0x8, RZ ;  /* 0x0000000805097824 */ /* 0x001fe400078e00ff */
[----:B------:R-:W-:-:S03]  /*a330*/  IMAD R5, R24, 0x1800, R29 ;  /* 0x0000180018057824 */ /* 0x000fc600078e021d */
[----:B------:R-:W-:-:S04]  /*a340*/  LOP3.LUT R9, R9, 0x38, RZ, 0xc0, !PT ;  /* 0x0000003809097812 */ /* 0x000fc800078ec0ff */
[----:B------:R-:W-:-:S13]  /*a350*/  ISETP.GE.AND P2, PT, R9, UR4, PT ;  /* 0x0000000409007c0c */ /* 0x000fda000bf46270 */
[----:B------:R-:W-:Y:S01]  /*a360*/  @P2 LOP3.LUT R23, R23, 0x1, RZ, 0xfc, !PT ;  /* 0x0000000117172812 */ /* 0x000fe200078efcff */
[----:B------:R-:W-:Y:S06]  /*a370*/  BRA.DIV UR5, `(.L_x_464) ;  /* 0x0000003a056c7947 */ /* 0x000fec000b800000 */
[----:B------:R-:W0:Y:S01]  /*a380*/  SHFL.IDX PT, R3, R0, RZ, 0x181f ;  /* 0x00181fff00037589 */ /* 0x000e2200000e0000 */
[----:B------:R-:W-:-:S03]  /*a390*/  @P0 IMAD R7, R5, 0x2, R22 ;  /* 0x0000000205070824 */ /* 0x000fc600078e0216 */
[----:B------:R-:W1:Y:S01]  /*a3a0*/  SHFL.IDX PT, R2, R4, RZ, 0x181f ;  /* 0x00181fff04027589 */ /* 0x000e6200000e0000 */
[----:B0-----:R-:W-:-:S05]  /*a3b0*/  @P0 LEA R3, P1, R9, R3, 0x1 ;  /* 0x0000000309030211 */ /* 0x001fca00078208ff */
[----:B-1----:R-:W-:-:S05]  /*a3c0*/  @P0 IMAD.X R2, RZ, RZ, R2, P1 ;  /* 0x000000ffff020224 */ /* 0x002fca00008e0602 */
[----:B------:R-:W-:-:S04]  /*a3d0*/  @P0 LOP3.LUT R3, R3, R2, RZ, 0x3c, !PT ;  /* 0x0000000203030212 */ /* 0x000fc800078e3cff */
[----:B------:R-:W-:-:S04]  /*a3e0*/  @P0 LOP3.LUT R2, R3, R2, RZ, 0x3c, !PT ;  /* 0x0000000203020212 */ /* 0x000fc800078e3cff */
[----:B------:R-:W-:-:S05]  /*a3f0*/  @P0 LOP3.LUT R3, R3, R2, RZ, 0x3c, !PT ;  /* 0x0000000203030212 */ /* 0x000fca00078e3cff */
[----:B------:R-:W-:Y:S01]  /*a400*/  @!PT LDS RZ, [RZ] ;  /* 0x00000000fffff984 */ /* 0x000fe20000000800 */
[----:B------:R0:W-:Y:S01]  /*a410*/  @P0 LDGSTS.E.BYPASS.LTC128B.128 [R7+0x1c400], desc[UR50][R2.64], !P2 ;  /* 0x1c40000002070fae */ /* 0x0001e2000d101d72 */
[----:B------:R-:W-:-:S03]  /*a420*/  ISETP.GE.AND P0, PT, R32, 0x11, PT ;  /* 0x000000112000780c */ /* 0x000fc60003f06270 */
[----:B0-----:R-:W0:Y:S10]  /*a430*/  SHFL.IDX PT, R3, R0, 0x1, 0x181f ;  /* 0x00381f0000037f89 */ /* 0x001e3400000e0000 */
[----:B------:R-:W-:Y:S01]  /*a440*/  @P0 IMAD R7, R5, 0x2, R22 ;  /* 0x0000000205070824 */ /* 0x000fe200078e0216 */
[----:B------:R-:W1:Y:S01]  /*a450*/  SHFL.IDX PT, R2, R4, 0x1, 0x181f ;  /* 0x00381f0004027f89 */ /* 0x000e6200000e0000 */
[----:B0-----:R-:W-:-:S05]  /*a460*/  @P0 LEA R3, P1, R9, R3, 0x1 ;  /* 0x0000000309030211 */ /* 0x001fca00078208ff */
[----:B-1----:R-:W-:-:S05]  /*a470*/  @P0 IMAD.X R2, RZ, RZ, R2, P1 ;  /* 0x000000ffff020224 */ /* 0x002fca00008e0602 */
[----:B------:R-:W-:-:S04]  /*a480*/  @P0 LOP3.LUT R3, R3, R2, RZ, 0x3c, !PT ;  /* 0x0000000203030212 */ /* 0x000fc800078e3cff */
[----:B------:R-:W-:-:S04]  /*a490*/  @P0 LOP3.LUT R2, R3, R2, RZ, 0x3c, !PT ;  /* 0x0000000203020212 */ /* 0x000fc800078e3cff */
[----:B------:R-:W-:-:S05]  /*a4a0*/  @P0 LOP3.LUT R3, R3, R2, RZ, 0x3c, !PT ;  /* 0x0000000203030212 */ /* 0x000fca00078e3cff */
        /* <DEDUP_REMOVED lines=24> */
[----:B------:R-:W1:Y:S04]  /*a630*/  SHFL.IDX PT, R2, R4, 0x4, 0x181f ;  /* 0x00981f0004027f89 */ /* 0x000e6800000e0000 */
[----:B------:R-:W2:Y:S04]  /*a640*/  SHFL.IDX PT, R4, R4, 0x5, 0x181f ;  /* 0x00b81f0004047f89 */ /* 0x000ea800000e0000 */
[----:B------:R-:W3:Y:S01]  /*a650*/  SHFL.IDX PT, R0, R0, 0x5, 0x181f ;  /* 0x00b81f0000007f89 */ /* 0x000ee200000e0000 */
[----:B0-----:R-:W-:-:S05]  /*a660*/  @P0 LEA R3, P1, R9, R3, 0x1 ;  /* 0x0000000309030211 */ /* 0x001fca00078208ff */
[----:B-1----:R-:W-:-:S05]  /*a670*/  @P0 IMAD.X R2, RZ, RZ, R2, P1 ;  /* 0x000000ffff020224 */ /* 0x002fca00008e0602 */
[----:B------:R-:W-:-:S04]  /*a680*/  @P0 LOP3.LUT R3, R3, R2, RZ, 0x3c, !PT ;  /* 0x0000000203030212 */ /* 0x000fc800078e3cff */
[----:B------:R-:W-:-:S04]  /*a690*/  @P0 LOP3.LUT R2, R3, R2, RZ, 0x3c, !PT ;  /* 0x0000000203020212 */ /* 0x000fc800078e3cff */
[----:B------:R-:W-:-:S05]  /*a6a0*/  @P0 LOP3.LUT R3, R3, R2, RZ, 0x3c, !PT ;  /* 0x0000000203030212 */ /* 0x000fca00078e3cff */
[----:B--23--:R1:W-:Y:S02]  /*a6b0*/  @P0 LDGSTS.E.BYPASS.LTC128B.128 [R7+0x1e400], desc[UR50][R2.64], !P2 ;  /* 0x1e40000002070fae */ /* 0x00c3e4000d101d72 */
.L_x_541:
[----:B------:R-:W-:-:S13]  /*a6c0*/  ISETP.GE.AND P0, PT, R32, 0x51, PT ;  /* 0x000000512000780c */ /* 0x000fda0003f06270 */
[----:B01----:R-:W-:Y:S01]  /*a6d0*/  @P0 LEA R2, P1, R9, R0, 0x1 ;  /* 0x0000000009020211 */ /* 0x003fe200078208ff */
[----:B------:R-:W-:-:S04]  /*a6e0*/  @P0 IMAD R5, R5, 0x2, R22 ;  /* 0x0000000205050824 */ /* 0x000fc800078e0216 */
[----:B------:R-:W-:-:S05]  /*a6f0*/  @P0 IMAD.X R3, RZ, RZ, R4, P1 ;  /* 0x000000ffff030224 */ /* 0x000fca00008e0604 */
[----:B------:R-:W-:Y:S01]  /*a700*/  @!PT LDS RZ, [RZ] ;  /* 0x00000000fffff984 */ /* 0x000fe20000000800 */
[----:B------:R-:W-:Y:S01]  /*a710*/  @!PT LDS RZ, [RZ] ;  /* 0x00000000fffff984 */ /* 0x000fe20000000800 */
[----:B------:R-:W-:Y:S01]  /*a720*/  @!PT LDS RZ, [RZ] ;  /* 0x00000000fffff984 */ /* 0x000fe20000000800 */
[----:B------:R0:W-:Y:S01]  /*a730*/  @P0 LDGSTS.E.BYPASS.LTC128B.128 [R5+0x1ec00], desc[UR50][R2.64], !P2 ;  /* 0x1ec0000002050fae */ /* 0x0001e2000d101d72 */
[----:B------:R-:W-:Y:S01]  /*a740*/  PLOP3.LUT P0, PT, PT, PT, PT, 0x80, 0x0 ;  /* 0x000000000000781c */ /* 0x000fe20003f0f070 */
[----:B------:R-:W-:-:S12]  /*a750*/  NOP ;  /* 0x0000000000007918 */ /* 0x000fd80000000000 */
.L_x_465:
        /* <DEDUP_REMOVED lines=11> */
.L_x_466:
[----:B------:R1:W5:Y:S01]  /*a810*/  LDL.LU R4, [R1+0x4] ;  /* 0x0000040001047983 */ /* 0x0003620000300800 */
[C---:B------:R-:W-:Y:S01]  /*a820*/  LOP3.LUT P3, RZ, R23.reuse, 0x8, RZ, 0xc0, !PT ;  /* 0x0000000817ff7812 */ /* 0x040fe2000786c0ff */
[----:B------:R1:W-:Y:S02]  /*a830*/  SYNCS.ARRIVE.TRANS64.A1T0 RZ, [R33+URZ+0x22830], RZ ;  /* 0x022830ff21ff79a7 */ /* 0x0003e4000810003f */
[----:B0-----:R1:W5:Y:S01]  /*a840*/  LDL.LU R3, [R1] ;  /* 0x0000000001037983 */ /* 0x0013620000300800 */
[----:B------:R-:W-:-:S13]  /*a850*/  LOP3.LUT P2, RZ, R23, 0x4, RZ, 0xc0, !PT ;  /* 0x0000000417ff7812 */ /* 0x000fda000784c0ff */
[----:B------:R-:W-:Y:S05]  /*a860*/  WARPSYNC.ALL ;  /* 0x0000000000007948 */ /* 0x000fea0003800000 */
[----:B------:R-:W-:Y:S01]  /*a870*/  BAR.SYNC.DEFER_BLOCKING 0x8, 0x180 ;  /* 0x0206000000007b1d */ /* 0x000fe20000010000 */
[C---:B------:R-:W-:Y:S02]  /*a880*/  LOP3.LUT P1, RZ, R23.reuse, 0x100, RZ, 0xc0, !PT ;  /* 0x0000010017ff7812 */ /* 0x040fe4000782c0ff */
[----:B------:R-:W-:Y:S02]  /*a890*/  LOP3.LUT P0, RZ, R23, 0x2, RZ, 0xc0, !PT ;  /* 0x0000000217ff7812 */ /* 0x000fe4000780c0ff */
[----:B------:R-:W-:Y:S01]  /*a8a0*/  SEL R0, RZ, 0x2, P3 ;  /* 0x00000002ff007807 */ /* 0x000fe20001800000 */
[----:B------:R-:W-:Y:S01]  /*a8b0*/  ULDC.64 UR4, c[0x0][0x298] ;  /* 0x0000a60000047ab9 */ /* 0x000fe20000000a00 */
[----:B------:R-:W-:Y:S01]  /*a8c0*/  SEL R2, RZ, 0x4, P2 ;  /* 0x00000004ff027807 */ /* 0x000fe20001000000 */
[----:B------:R-:W-:Y:S01]  /*a8d0*/  BSSY B6, `(.L_x_467) ;  /* 0x0000022000067945 */ /* 0x000fe20003800000 */
[----:B------:R-:W-:-:S02]  /*a8e0*/  SEL R5, R25, RZ, !P1 ;  /* 0x000000ff19057207 */ /* 0x000fc40004800000 */
[----:B------:R-:W-:Y:S02]  /*a8f0*/  IADD3 R0, R2, R0, R6 ;  /* 0x0000000002007210 */ /* 0x000fe40007ffe006 */
[----:B------:R-:W-:Y:S01]  /*a900*/  SEL R25, RZ, 0x8, P0 ;  /* 0x00000008ff197807 */ /* 0x000fe20000000000 */
[----:B------:R0:W-:Y:S04]  /*a910*/  STL [R1+0x18], R5 ;  /* 0x0000180501007387 */ /* 0x0001e80000100800 */
[----:B------:R-:W-:Y:S01]  /*a920*/  IMAD.IADD R25, R0, 0x1, R25 ;  /* 0x0000000100197824 */ /* 0x000fe200078e0219 */
[----:B-----5:R-:W-:Y:S02]  /*a930*/  SEL R2, R4, RZ, !P1 ;  /* 0x000000ff04027207 */ /* 0x020fe40004800000 */
[----:B------:R-:W-:Y:S01]  /*a940*/  SHF.R.S32.HI R0, RZ, 0x1f, R3 ;  /* 0x0000001fff007819 */ /* 0x000fe20000011403 */
[----:B0-----:R-:W-:-:S02]  /*a950*/  IMAD.WIDE.U32 R4, R3, UR4, RZ ;  /* 0x0000000403047c25 */ /* 0x001fc4000f8e00ff */
[----:B------:R0:W-:Y:S02]  /*a960*/  STL [R1+0x4], R2 ;  /* 0x0000040201007387 */ /* 0x0001e40000100800 */
[----:B------:R-:W-:Y:S02]  /*a970*/  IMAD R0, R0, UR4, RZ ;  /* 0x0000000400007c24 */ /* 0x000fe4000f8e02ff */
[----:B------:R2:W-:Y:S02]  /*a980*/  STL.64 [R1+0x10], R4 ;  /* 0x0000100401007387 */ /* 0x0005e40000100a00 */
[----:B------:R-:W-:Y:S02]  /*a990*/  IMAD R0, R3, UR5, R0 ;  /* 0x0000000503007c24 */ /* 0x000fe4000f8e0200 */
[----:B0-----:R-:W-:Y:S02]  /*a9a0*/  VIADD R2, R22, 0x18400 ;  /* 0x0001840016027836 */ /* 0x001fe40000000000 */
[----:B------:R-:W-:-:S03]  /*a9b0*/  IMAD.IADD R0, R5, 0x1, R0 ;  /* 0x0000000105007824 */ /* 0x000fc600078e0200 */
[----:B------:R-:W-:Y:S02]  /*a9c0*/  LOP3.LUT P0, RZ, R2, 0x3ff, RZ, 0xc0, !PT ;  /* 0x000003ff02ff7812 */ /* 0x000fe4000780c0ff */
[----:B------:R2:W-:Y:S11]  /*a9d0*/  STL [R1], R0 ;  /* 0x0000000001007387 */ /* 0x0005f60000100800 */
[----:B--2---:R-:W-:Y:S05]  /*a9e0*/  @!P0 BRA `(.L_x_468) ;  /* 0x0000000000408947 */ /* 0x004fea0003800000 */
[----:B------:R-:W-:Y:S01]  /*a9f0*/  MOV R2, 0x0 ;  /* 0x0000000000027802 */ /* 0x000fe20000000f00 */
        /* <DEDUP_REMOVED lines=15> */
.L_x_468:
[----:B------:R-:W-:Y:S05]  /*aaf0*/  BSYNC B6 ;  /* 0x0000000000067941 */ /* 0x000fea0003800000 */
.L_x_467:
[----:B------:R-:W2:Y:S01]  /*ab00*/  LDL.LU R20, [R1] ;  /* 0x0000000001147983 */ /* 0x000ea20000300800 */
[----:B------:R-:W0:Y:S01]  /*ab10*/  LDC R7, c[0x0][0x448] ;  /* 0x00011200ff077b82 */ /* 0x000e220000000800 */
[----:B------:R-:W-:Y:S02]  /*ab20*/  ULDC.64 UR4, c[0x0][0x2d8] ;  /* 0x0000b60000047ab9 */ /* 0x000fe40000000a00 */
[----:B------:R-:W2:Y:S04]  /*ab30*/  LDL.LU.64 R2, [R1+0x10] ;  /* 0x0000100001027983 */ /* 0x000ea80000300a00 */
[----:B------:R-:W3:Y:S04]  /*ab40*/  LDL.LU R4, [R1+0x4] ;  /* 0x0000040001047983 */ /* 0x000ee80000300800 */
[----:B------:R-:W4:Y:S01]  /*ab50*/  LDL.LU R21, [R1+0x18] ;  /* 0x0000180001157983 */ /* 0x000f220000300800 */
[----:B------:R-:W-:-:S02]  /*ab60*/  IMAD R0, R27, UR4, RZ ;  /* 0x000000041b007c24 */ /* 0x000fc4000f8e02ff */
[----:B------:R-:W-:Y:S01]  /*ab70*/  IMAD.SHL.U32 R17, R17, 0x80, RZ ;  /* 0x0000008011117824 */ /* 0x000fe200078e00ff */
[----:B------:R0:W5:Y:S01]  /*ab80*/  LDL R10, [R1+0x8] ;  /* 0x00000800010a7983 */ /* 0x0001620000100800 */
[----:B------:R-:W-:Y:S01]  /*ab90*/  IMAD R0, R18, UR5, R0 ;  /* 0x0000000512007c24 */ /* 0x000fe2000f8e0200 */
[----:B0-----:R-:W-:Y:S01]  /*aba0*/  ISETP.NE.AND P0, PT, R7, 0x1, PT ;  /* 0x000000010700780c */ /* 0x001fe20003f05270 */
[----:B------:R-:W0:Y:S02]  /*abb0*/  S2R R9, SR_TID.X ;  /* 0x0000000000097919 */ /* 0x000e240000002100 */
[----:B0-----:R-:W-:-:S05]  /*abc0*/  IMAD.SHL.U32 R8, R9, 0x8, RZ ;  /* 0x0000000809087824 */ /* 0x001fca00078e00ff */
[----:B------:R-:W-:Y:S01]  /*abd0*/  LOP3.LUT R8, R8, 0x38, RZ, 0xc0, !PT ;  /* 0x0000003808087812 */ /* 0x000fe200078ec0ff */
[----:B--2---:R-:W-:Y:S02]  /*abe0*/  IMAD.MOV.U32 R3, RZ, RZ, R20 ;  /* 0x000000ffff037224 */ /* 0x004fe400078e0014 */
[----:B------:R-:W0:Y:S01]  /*abf0*/  S2R R20, SR_TID.X ;  /* 0x0000000000147919 */ /* 0x000e220000002100 */
[----:B------:R-:W-:Y:S01]  /*ac00*/  IMAD.WIDE.U32 R2, R18, UR4, R2 ;  /* 0x0000000412027c25 */ /* 0x000fe2000f8e0002 */
[----:B------:R-:W-:-:S03]  /*ac10*/  ULDC.64 UR4, c[0x0][0x2e0] ;  /* 0x0000b80000047ab9 */ /* 0x000fc60000000a00 */
[----:B------:R-:W-:Y:S02]  /*ac20*/  IMAD.IADD R3, R3, 0x1, R0 ;  /* 0x0000000103037824 */ /* 0x000fe400078e0200 */
[----:B---3--:R-:W-:Y:S02]  /*ac30*/  IMAD R0, R4, UR4, RZ ;  /* 0x0000000404007c24 */ /* 0x008fe4000f8e02ff */
[C---:B----4-:R-:W-:Y:S01]  /*ac40*/  IMAD.WIDE.U32 R2, R21.reuse, UR4, R2 ;  /* 0x0000000415027c25 */ /* 0x050fe2000f8e0002 */
[----:B------:R-:W2:Y:S03]  /*ac50*/  @P0 LDC R4, c[0x0][0x44c] ;  /* 0x00011300ff040b82 */ /* 0x000ea60000000800 */
[----:B------:R-:W-:Y:S01]  /*ac60*/  IMAD R0, R21, UR5, R0 ;  /* 0x0000000515007c24 */ /* 0x000fe2000f8e0200 */
[----:B------:R-:W-:-:S04]  /*ac70*/  ULDC.64 UR4, c[0x0][0x2d0] ;  /* 0x0000b40000047ab9 */ /* 0x000fc80000000a00 */
[----:B------:R-:W-:Y:S02]  /*ac80*/  IADD3 R3, R3, R0, RZ ;  /* 0x0000000003037210 */ /* 0x000fe40007ffe0ff */
[----:B------:R-:W3:Y:S01]  /*ac90*/  @P0 LDC R0, c[0x0][0x450] ;  /* 0x00011400ff000b82 */ /* 0x000ee20000000800 */
[C---:B0-----:R-:W-:Y:S01]  /*aca0*/  LOP3.LUT R21, R20.reuse, 0x7f, RZ, 0xc0, !PT ;  /* 0x0000007f14157812 */ /* 0x041fe200078ec0ff */
[----:B------:R-:W-:-:S03]  /*acb0*/  IMAD.SHL.U32 R20, R20, 0x10, RZ ;  /* 0x0000001014147824 */ /* 0x000fc600078e00ff */
[----:B------:R-:W-:-:S04]  /*acc0*/  SHF.R.U32.HI R21, RZ, 0x3, R21 ;  /* 0x00000003ff157819 */ /* 0x000fc80000011615 */
[----:B------:R-:W-:-:S04]  /*acd0*/  LOP3.LUT R20, R21, 0x70, R20, 0xf8, !PT ;  /* 0x0000007015147812 */ /* 0x000fc800078ef814 */
[----:B------:R-:W-:-:S05]  /*ace0*/  LOP3.LUT R5, R20, R17, RZ, 0xfc, !PT ;  /* 0x0000001114057212 */ /* 0x000fca00078efcff */
[----:B--2---:R-:W-:-:S04]  /*acf0*/  @P0 IMAD.HI.U32 R6, R5, R4, RZ ;  /* 0x0000000405060227 */ /* 0x004fc800078e00ff */
[----:B------:R-:W-:Y:S01]  /*ad00*/  IMAD.MOV.U32 R4, RZ, RZ, R5 ;  /* 0x000000ffff047224 */ /* 0x000fe200078e0005 */
[----:B---3--:R-:W-:-:S05]  /*ad10*/  @P0 SHF.R.U32.HI R4, RZ, R0, R6 ;  /* 0x00000000ff040219 */ /* 0x008fca0000011606 */
[----:B------:R-:W-:-:S04]  /*ad20*/  IMAD.MOV R0, RZ, RZ, -R4 ;  /* 0x000000ffff007224 */ /* 0x000fc800078e0a04 */
[----:B------:R-:W-:Y:S01]  /*ad30*/  IMAD R0, R7, R0, R5 ;  /* 0x0000000007007224 */ /* 0x000fe200078e0205 */
[----:B------:R-:W-:Y:S01]  /*ad40*/  SHF.R.S32.HI R5, RZ, 0x1f, R4 ;  /* 0x0000001fff057819 */ /* 0x000fe20000011404 */
[----:B------:R-:W-:-:S04]  /*ad50*/  IMAD.WIDE.U32 R2, R4, UR4, R2 ;  /* 0x0000000404027c25 */ /* 0x000fc8000f8e0002 */
        /* <DEDUP_REMOVED lines=11> */
[----:B------:R-:W-:Y:S01]  /*ae10*/  ULDC UR4, c[0x0][0x2b8] ;  /* 0x0000ae0000047ab9 */ /* 0x000fe20000000800 */
[----:B------:R-:W-:-:S03]  /*ae20*/  LOP3.LUT R20, R9, 0x7f, RZ, 0xc0, !PT ;  /* 0x0000007f09147812 */ /* 0x000fc600078ec0ff */
[----:B------:R-:W-:Y:S01]  /*ae30*/  LEA.HI.X R4, R2, UR5, R4, 0x1, P0 ;  /* 0x0000000502047c11 */ /* 0x000fe200080f0c04 */
[----:B------:R-:W-:Y:S01]  /*ae40*/  UMOV UR5, 0xffffffff ;  /* 0xffffffff00057882 */ /* 0x000fe20000000000 */
[----:B------:R-:W-:Y:S02]  /*ae50*/  ISETP.GE.AND P1, PT, R8, UR4, PT ;  /* 0x0000000408007c0c */ /* 0x000fe4000bf26270 */
[----:B------:R-:W-:Y:S01]  /*ae60*/  SHF.R.U32.HI R9, RZ, 0x3, R20 ;  /* 0x00000003ff097819 */ /* 0x000fe20000011614 */
[----:B------:R-:W-:Y:S10]  /*ae70*/  BRA.DIV UR5, `(.L_x_469) ;  /* 0x0000003605ac7947 */ /* 0x000ff4000b800000 */
[----:B------:R-:W0:Y:S01]  /*ae80*/  SHFL.IDX PT, R3, R0, RZ, 0x181f ;  /* 0x00181fff00037589 */ /* 0x000e2200000e0000 */
[----:B-----5:R-:W-:Y:S02]  /*ae90*/  IMAD R5, R10, R7, RZ ;  /* 0x000000070a057224 */ /* 0x020fe400078e02ff */
[----:B------:R-:W-:Y:S01]  /*aea0*/  IMAD.IADD R17, R9, 0x1, R17 ;  /* 0x0000000109117824 */ /* 0x000fe200078e0211 */
[----:B------:R-:W2:Y:S03]  /*aeb0*/  SHFL.IDX PT, R2, R4, RZ, 0x181f ;  /* 0x00181fff04027589 */ /* 0x000ea600000e0000 */
[C---:B------:R-:W-:Y:S01]  /*aec0*/  VIADD R6, R17.reuse, 0x10 ;  /* 0x0000001011067836 */ /* 0x040fe20000000000 */
[----:B------:R-:W-:-:S13]  /*aed0*/  ISETP.GE.AND P0, PT, R17, R5, PT ;  /* 0x000000051100720c */ /* 0x000fda0003f06270 */
[----:B0-----:R-:W-:-:S05]  /*aee0*/  @!P0 LEA R3, P2, R8, R3, 0x1 ;  /* 0x0000000308038211 */ /* 0x001fca00078408ff */
[----:B--2---:R-:W-:-:S05]  /*aef0*/  @!P0 IMAD.X R2, RZ, RZ, R2, P2 ;  /* 0x000000ffff028224 */ /* 0x004fca00010e0602 */
[----:B------:R-:W-:-:S04]  /*af00*/  @!P0 LOP3.LUT R3, R3, R2, RZ, 0x3c, !PT ;  /* 0x0000000203038212 */ /* 0x000fc800078e3cff */
[----:B------:R-:W-:-:S04]  /*af10*/  @!P0 LOP3.LUT R2, R3, R2, RZ, 0x3c, !PT ;  /* 0x0000000203028212 */ /* 0x000fc800078e3cff */
[----:B------:R-:W-:-:S05]  /*af20*/  @!P0 LOP3.LUT R3, R3, R2, RZ, 0x3c, !PT ;  /* 0x0000000203038212 */ /* 0x000fca00078e3cff */
[----:B------:R-:W-:Y:S01]  /*af30*/  @!PT LDS RZ, [RZ] ;  /* 0x00000000fffff984 */ /* 0x000fe20000000800 */
[----:B------:R0:W-:Y:S01]  /*af40*/  @!P0 LDGSTS.E.BYPASS.LTC128B.128 [R37+0x18400], desc[UR50][R2.64], !P1 ;  /* 0x1840000002258fae */ /* 0x0001e2000c901d72 */
[----:B------:R-:W-:Y:S01]  /*af50*/  ISETP.GE.AND P0, PT, R6, R5, PT ;  /* 0x000000050600720c */ /* 0x000fe20003f06270 */
[----:B------:R-:W-:Y:S02]  /*af60*/  VIADD R6, R17, 0x20 ;  /* 0x0000002011067836 */ /* 0x000fe40000000000 */
[----:B0-----:R-:W0:Y:S04]  /*af70*/  SHFL.IDX PT, R3, R0, 0x1, 0x181f ;  /* 0x00381f0000037f89 */ /* 0x001e2800000e0000 */
[----:B------:R-:W2:Y:S06]  /*af80*/  SHFL.IDX PT, R2, R4, 0x1, 0x181f ;  /* 0x00381f0004027f89 */ /* 0x000eac00000e0000 */
[----:B0-----:R-:W-:-:S05]  /*af90*/  @!P0 LEA R3, P2, R8, R3, 0x1 ;  /* 0x0000000308038211 */ /* 0x001fca00078408ff */
[----:B--2---:R-:W-:-:S05]  /*afa0*/  @!P0 IMAD.X R2, RZ, RZ, R2, P2 ;  /* 0x000000ffff028224 */ /* 0x004fca00010e0602 */
[----:B------:R-:W-:-:S04]  /*afb0*/  @!P0 LOP3.LUT R3, R3, R2, RZ, 0x3c, !PT ;  /* 0x0000000203038212 */ /* 0x000fc800078e3cff */
[----:B------:R-:W-:-:S04]  /*afc0*/  @!P0 LOP3.LUT R2, R3, R2, RZ, 0x3c, !PT ;  /* 0x0000000203028212 */ /* 0x000fc800078e3cff */
[----:B------:R-:W-:-:S05]  /*afd0*/  @!P0 LOP3.LUT R3, R3, R2, RZ, 0x3c, !PT ;  /* 0x0000000203038212 */ /* 0x000fca00078e3cff */
        /* <DEDUP_REMOVED lines=41> */
[----:B------:R-:W-:-:S03]  /*b270*/  ISETP.GE.AND P0, PT, R6, R5, PT ;  /* 0x000000050600720c */ /* 0x000fc60003f06270 */
[----:B0-----:R-:W0:Y:S04]  /*b280*/  SHFL.IDX PT, R3, R0, 0x6, 0x181f ;  /* 0x00d81f0000037f89 */ /* 0x001e2800000e0000 */
[----:B------:R-:W2:Y:S04]  /*b290*/  SHFL.IDX PT, R2, R4, 0x6, 0x181f ;  /* 0x00d81f0004027f89 */ /* 0x000ea800000e0000 */
[----:B------:R-:W3:Y:S04]  /*b2a0*/  SHFL.IDX PT, R4, R4, 0x7, 0x181f ;  /* 0x00f81f0004047f89 */ /* 0x000ee800000e0000 */
[----:B------:R-:W4:Y:S01]  /*b2b0*/  SHFL.IDX PT, R0, R0, 0x7, 0x181f ;  /* 0x00f81f0000007f89 */ /* 0x000f2200000e0000 */
[----:B0-----:R-:W-:-:S05]  /*b2c0*/  @!P0 LEA R3, P2, R8, R3, 0x1 ;  /* 0x0000000308038211 */ /* 0x001fca00078408ff */
[----:B--2---:R-:W-:-:S05]  /*b2d0*/  @!P0 IMAD.X R2, RZ, RZ, R2, P2 ;  /* 0x000000ffff028224 */ /* 0x004fca00010e0602 */
[----:B------:R-:W-:-:S04]  /*b2e0*/  @!P0 LOP3.LUT R3, R3, R2, RZ, 0x3c, !PT ;  /* 0x0000000203038212 */ /* 0x000fc800078e3cff */
[----:B------:R-:W-:-:S04]  /*b2f0*/  @!P0 LOP3.LUT R2, R3, R2, RZ, 0x3c, !PT ;  /* 0x0000000203028212 */ /* 0x000fc800078e3cff */
[----:B------:R-:W-:-:S05]  /*b300*/  @!P0 LOP3.LUT R3, R3, R2, RZ, 0x3c, !PT ;  /* 0x0000000203038212 */ /* 0x000fca00078e3cff */
[----:B---34-:R0:W-:Y:S02]  /*b310*/  @!P0 LDGSTS.E.BYPASS.LTC128B.128 [R37+0x1b400], desc[UR50][R2.64], !P1 ;  /* 0x1b40000002258fae */ /* 0x0181e4000c901d72 */
.L_x_558:
[----:B------:R-:W-:-:S05]  /*b320*/  VIADD R17, R17, 0x70 ;  /* 0x0000007011117836 */ /* 0x000fca0000000000 */
[----:B------:R-:W-:-:S13]  /*b330*/  ISETP.GE.AND P0, PT, R17, R5, PT ;  /* 0x000000051100720c */ /* 0x000fda0003f06270 */
[----:B0-2---:R-:W-:-:S05]  /*b340*/  @!P0 LEA R2, P2, R8, R0, 0x1 ;  /* 0x0000000008028211 */ /* 0x005fca00078408ff */
[----:B------:R-:W-:-:S05]  /*b350*/  @!P0 IMAD.X R3, RZ, RZ, R4, P2 ;  /* 0x000000ffff038224 */ /* 0x000fca00010e0604 */
[----:B------:R-:W-:Y:S01]  /*b360*/  @!PT LDS RZ, [RZ] ;  /* 0x00000000fffff984 */ /* 0x000fe20000000800 */
[----:B------:R-:W-:Y:S01]  /*b370*/  @!PT LDS RZ, [RZ] ;  /* 0x00000000fffff984 */ /* 0x000fe20000000800 */
[----:B------:R-:W-:Y:S01]  /*b380*/  @!PT LDS RZ, [RZ] ;  /* 0x00000000fffff984 */ /* 0x000fe20000000800 */
[----:B------:R0:W-:Y:S01]  /*b390*/  @!P0 LDGSTS.E.BYPASS.LTC128B.128 [R37+0x1bc00], desc[UR50][R2.64], !P1 ;  /* 0x1bc0000002258fae */ /* 0x0001e2000c901d72 */
[----:B------:R-:W-:Y:S01]  /*b3a0*/  PLOP3.LUT P0, PT, PT, PT, PT, 0x80, 0x0 ;  /* 0x000000000000781c */ /* 0x000fe20003f0f070 */
[----:B------:R-:W-:-:S12]  /*b3b0*/  NOP ;  /* 0x0000000000007918 */ /* 0x000fd80000000000 */
.L_x_470:
[----:B------:R-:W-:Y:S02]  /*b3c0*/  PLOP3.LUT P1, PT, P1, P0, PT, 0xa2, 0x0 ;  /* 0x000000000000781c */ /* 0x000fe40000f21472 */
[----:B------:R-:W-:-:S08]  /*b3d0*/  @P0 R2UR P1, UR4, R22 ;  /* 0x00000000160402ca */ /* 0x000fd00000020000 */
[----:B------:R-:W-:-:S05]  /*b3e0*/  @P0 PLOP3.LUT P0, PT, P1, PT, PT, 0x80, 0x0 ;  /* 0x000000000000081c */ /* 0x000fca0000f0f070 */
[----:B------:R-:W-:Y:S01]  /*b3f0*/  @!P1 SYNCS.ARRIVE.TRANS64.RED.A0T1 RZ, [UR4+0x22800], RZ ;  /* 0x022800ffffff99a7 */ /* 0x000fe20008200404 */
[----:B------:R-:W-:Y:S07]  /*b400*/  @!P1 ARRIVES.LDGSTSBAR.64.TRANSCNT [UR4+0x22800] ;  /* 0x02280000ff0099b0 */ /* 0x000fee0008000a84 */
[----:B------:R-:W-:Y:S05]  /*b410*/  @P0 BRA.U.ANY `(.L_x_470) ;  /* 0xfffffffd00e80947 */ /* 0x000fea000393ffff */
[----:B0-----:R-:W2:Y:S02]  /*b420*/  LDL.LU R2, [R1+0x24] ;  /* 0x0000240001027983 */ /* 0x001ea40000300800 */
[----:B--2---:R-:W-:-:S05]  /*b430*/  VIADD R2, R2, 0x1 ;  /* 0x0000000102027836 */ /* 0x004fca0000000000 */
[----:B------:R0:W-:Y:S01]  /*b440*/  STL [R1+0x24], R2 ;  /* 0x0000240201007387 */ /* 0x0001e20000100800 */
[----:B------:R-:W-:-:S04]  /*b450*/  LEA.HI R0, R2, R2, RZ, 0x1 ;  /* 0x0000000202007211 */ /* 0x000fc800078f08ff */
[----:B------:R-:W-:-:S05]  /*b460*/  LOP3.LUT R0, R0, 0xfffffffe, RZ, 0xc0, !PT ;  /* 0xfffffffe00007812 */ /* 0x000fca00078ec0ff */
[----:B------:R-:W-:-:S05]  /*b470*/  IMAD.IADD R0, R2, 0x1, -R0 ;  /* 0x0000000102007824 */ /* 0x000fca00078e0a00 */
[----:B------:R-:W-:Y:S01]  /*b480*/  SHF.L.U32 R3, R0, 0x1f, RZ ;  /* 0x0000001f00037819 */ /* 0x000fe200000006ff */
[----:B------:R-:W-:Y:S01]  /*b490*/  NOP ;  /* 0x0000000000007918 */ /* 0x000fe20000000000 */
[----:B------:R0:W-:Y:S01]  /*b4a0*/  SYNCS.ARRIVE.TRANS64.A1T0 RZ, [R22+URZ+0x22800], RZ ;  /* 0x022800ff16ff79a7 */ /* 0x0001e2000810003f */
[----:B------:R-:W-:Y:S01]  /*b4b0*/  BSSY B0, `(.L_x_471) ;  /* 0x0000003000007945 */ /* 0x000fe20003800000 */
[----:B------:R-:W2:Y:S03]  /*b4c0*/  SYNCS.PHASECHK.TRANS64.TRYWAIT P0, [R22+URZ+0x22820], R3 ;  /* 0x02282003160075a7 */ /* 0x000ea6000800017f */
[----:B0-2---:R-:W-:Y:S05]  /*b4d0*/  @!P0 BRA `(.L_x_472) ;  /* 0x0000003800b88947 */ /* 0x005fea0003800000 */
.L_x_559:
[----:B------:R-:W-:Y:S05]  /*b4e0*/  BSYNC B0 ;  /* 0x0000000000007941 */ /* 0x000fea0003800000 */
.L_x_471:
[----:B------:R-:W-:-:S05]  /*b4f0*/  IMAD.U32 R0, RZ, RZ, UR36 ;  /* 0x00000024ff007e24 */ /* 0x000fca000f8e00ff */
[----:B------:R-:W-:-:S13]  /*b500*/  ISETP.NE.AND P0, PT, R0, 0x3, PT ;  /* 0x000000030000780c */ /* 0x000fda0003f05270 */
[----:B------:R-:W-:Y:S05]  /*b510*/  @!P0 BRA `(.L_x_473) ;  /* 0x0000000000048947 */ /* 0x000fea0003800000 */
[----:B------:R-:W-:Y:S01]  /*b520*/  BPT.TRAP 0x1 ;  /* 0x000000040000795c */ /* 0x000fe20000300000 */
.L_x_473:
[----:B------:R-:W-:Y:S01]  /*b530*/  SHF.L.U32 R0, R26, 0x1f, RZ ;  /* 0x0000001f1a007819 */ /* 0x000fe200000006ff */
[----:B------:R-:W-:Y:S03]  /*b540*/  BSSY B0, `(.L_x_474) ;  /* 0x0000003000007945 */ /* 0x000fe60003800000 */
[----:B------:R-:W2:Y:S02]  /*b550*/  SYNCS.PHASECHK.TRANS64.TRYWAIT P0, [R33+URZ+0x22860], R0 ;  /* 0x02286000210075a7 */ /* 0x000ea4000800017f */
[----:B--2---:R-:W-:Y:S05]  /*b560*/  @!P0 BRA `(.L_x_475) ;  /* 0x0000003800a88947 */ /* 0x004fea0003800000 */
.L_x_560:
[----:B------:R-:W-:Y:S05]  /*b570*/  BSYNC B0 ;  /* 0x0000000000007941 */ /* 0x000fea0003800000 */
.L_x_474:
[----:B------:R-:W2:Y:S01]  /*b580*/  LDL.LU R2, [R1+0x1c] ;  /* 0x00001c0001027983 */ /* 0x000ea20000300800 */
[----:B------:R-:W-:-:S03]  /*b590*/  ULDC.64 UR4, c[0x0][0x328] ;  /* 0x0000ca0000047ab9 */ /* 0x000fc60000000a00 */
[----:B------:R-:W3:Y:S01]  /*b5a0*/  LDL.LU R4, [R1+0x20] ;  /* 0x0000200001047983 */ /* 0x000ee20000300800 */
[----:B--2---:R-:W-:Y:S02]  /*b5b0*/  IMAD R0, R2, UR4, RZ ;  /* 0x0000000402007c24 */ /* 0x004fe4000f8e02ff */
[----:B0-----:R-:W-:-:S04]  /*b5c0*/  IMAD.WIDE.U32 R2, R35, UR4, RZ ;  /* 0x0000000423027c25 */ /* 0x001fc8000f8e00ff */
[----:B------:R-:W-:Y:S01]  /*b5d0*/  IMAD R5, R35, UR5, R0 ;  /* 0x0000000523057c24 */ /* 0x000fe2000f8e0200 */
[----:B------:R-:W-:-:S03]  /*b5e0*/  ULDC.64 UR4, c[0x0][0x338] ;  /* 0x0000ce0000047ab9 */ /* 0x000fc60000000a00 */
[----:B------:R-:W-:Y:S02]  /*b5f0*/  IMAD.IADD R3, R3, 0x1, R5 ;  /* 0x0000000103037824 */ /* 0x000fe400078e0205 */
[----:B---3--:R-:W-:Y:S02]  /*b600*/  IMAD R5, R4, UR4, RZ ;  /* 0x0000000404057c24 */ /* 0x008fe4000f8e02ff */
[----:B------:R-:W-:-:S04]  /*b610*/  IMAD.WIDE.U32 R2, R34, UR4, R2 ;  /* 0x0000000422027c25 */ /* 0x000fc8000f8e0002 */
[----:B------:R-:W-:Y:S01]  /*b620*/  IMAD R5, R34, UR5, R5 ;  /* 0x0000000522057c24 */ /* 0x000fe2000f8e0205 */
[----:B------:R-:W-:Y:S01]  /*b630*/  ULDC.64 UR4, c[0x0][0x330] ;  /* 0x0000cc0000047ab9 */ /* 0x000fe20000000a00 */
[----:B------:R-:W-:Y:S02]  /*b640*/  IMAD R4, R24, 0x6000, R29 ;  /* 0x0000600018047824 */ /* 0x000fe400078e021d */
[----:B------:R-:W-:Y:S02]  /*b650*/  IMAD.IADD R3, R3, 0x1, R5 ;  /* 0x0000000103037824 */ /* 0x000fe400078e0205 */
[----:B------:R-:W-:Y:S02]  /*b660*/  IMAD R5, R27, UR4, RZ ;  /* 0x000000041b057c24 */ /* 0x000fe4000f8e02ff */
[----:B------:R-:W-:-:S04]  /*b670*/  IMAD.WIDE.U32 R2, R18, UR4, R2 ;  /* 0x0000000412027c25 */ /* 0x000fc8000f8e0002 */
[----:B------:R-:W-:Y:S01]  /*b680*/  IMAD R5, R18, UR5, R5 ;  /* 0x0000000512057c24 */ /* 0x000fe2000f8e0205 */
[----:B------:R-:W-:-:S03]  /*b690*/  ULDC.64 UR4, c[0x0][0x318] ;  /* 0x0000c60000047ab9 */ /* 0x000fc60000000a00 */
[----:B------:R-:W-:Y:S01]  /*b6a0*/  IMAD.IADD R3, R3, 0x1, R5 ;  /* 0x0000000103037824 */ /* 0x000fe200078e0205 */
[----:B------:R-:W-:Y:S01]  /*b6b0*/  LEA R5, P0, R2, UR4, 0x1 ;  /* 0x0000000402057c11 */ /* 0x000fe2000f8008ff */
[----:B------:R-:W-:-:S03]  /*b6c0*/  UMOV UR4, 0xffffffff ;  /* 0xffffffff00047882 */ /* 0x000fc60000000000 */
[----:B------:R-:W-:Y:S01]  /*b6d0*/  LEA.HI.X R6, R2, UR5, R3, 0x1, P0 ;  /* 0x0000000502067c11 */ /* 0x000fe200080f0c03 */
[----:B------:R-:W-:Y:S08]  /*b6e0*/  BRA.DIV UR4, `(.L_x_476) ;  /* 0x0000003a045c7947 */ /* 0x000ff0000b800000 */
[----:B------:R-:W0:Y:S01]  /*b6f0*/  S2R R2, SR_TID.X ;  /* 0x0000000000027919 */ /* 0x000e220000002100 */
[C---:B------:R-:W-:Y:S01]  /*b700*/  LOP3.LUT R7, R25.reuse, 0x1, RZ, 0xc0, !PT ;  /* 0x0000000119077812 */ /* 0x040fe200078ec0ff */
[----:B------:R-:W-:Y:S01]  /*b710*/  IMAD R4, R4, 0x2, R22 ;  /* 0x0000000204047824 */ /* 0x000fe200078e0216 */
[----:B------:R-:W-:Y:S01]  /*b720*/  LOP3.LUT P2, RZ, R25, 0x2, RZ, 0xc0, !PT ;  /* 0x0000000219ff7812 */ /* 0x000fe2000784c0ff */
[----:B------:R-:W2:Y:S01]  /*b730*/  SHFL.IDX PT, R14, R5, RZ, 0x181f ;  /* 0x00181fff050e7589 */ /* 0x000ea200000e0000 */
[----:B------:R-:W-:Y:S02]  /*b740*/  ISETP.NE.U32.AND P3, PT, R7, 0x1, PT ;  /* 0x000000010700780c */ /* 0x000fe40003f65070 */
[----:B------:R-:W-:Y:S01]  /*b750*/  LOP3.LUT P1, RZ, R25, 0x4, RZ, 0xc0, !PT ;  /* 0x0000000419ff7812 */ /* 0x000fe2000782c0ff */
[----:B------:R-:W3:Y:S01]  /*b760*/  SHFL.IDX PT, R3, R6, RZ, 0x181f ;  /* 0x00181fff06037589 */ /* 0x000ee200000e0000 */
[----:B0-----:R-:W-:-:S05]  /*b770*/  IMAD.SHL.U32 R2, R2, 0x8, RZ ;  /* 0x0000000802027824 */ /* 0x001fca00078e00ff */
[----:B------:R-:W-:-:S05]  /*b780*/  LOP3.LUT R2, R2, 0x38, RZ, 0xc0, !PT ;  /* 0x0000003802027812 */ /* 0x000fca00078ec0ff */
[----:B------:R-:W-:-:S05]  /*b790*/  IMAD.SHL.U32 R0, R2, 0x2, RZ ;  /* 0x0000000202007824 */ /* 0x000fca00078e00ff */
[----:B--2---:R-:W-:Y:S02]  /*b7a0*/  IADD3 R2, P0, R14, R0, RZ ;  /* 0x000000000e027210 */ /* 0x004fe40007f1e0ff */
[----:B------:R-:W0:Y:S03]  /*b7b0*/  SHFL.IDX PT, R14, R5, 0x1, 0x181f ;  /* 0x00381f00050e7f89 */ /* 0x000e2600000e0000 */
[----:B---3--:R-:W-:Y:S01]  /*b7c0*/  IMAD.X R3, RZ, RZ, R3, P0 ;  /* 0x000000ffff037224 */ /* 0x008fe200000e0603 */
[----:B------:R-:W-:-:S13]  /*b7d0*/  ISETP.LT.OR P0, PT, R32, 0x1, P3 ;  /* 0x000000012000780c */ /* 0x000fda0001f01670 */
[----:B------:R-:W-:Y:S01]  /*b7e0*/  LDGSTS.E.BYPASS.LTC128B.128 [R4+0x400], desc[UR50][R2.64], !P0 ;  /* 0x0040000002047fae */ /* 0x000fe2000c101d72 */
[----:B------:R-:W-:-:S13]  /*b7f0*/  ISETP.LT.OR P0, PT, R32, 0x1, !P2 ;  /* 0x000000012000780c */ /* 0x000fda0005701670 */
[----:B------:R-:W-:Y:S01]  /*b800*/  LDGSTS.E.BYPASS.LTC128B.128 [R4+0x3400], desc[UR50][R2.64+0x80], !P0 ;  /* 0x0340008002047fae */ /* 0x000fe2000c101d72 */
[----:B------:R-:W-:-:S13]  /*b810*/  ISETP.LT.OR P0, PT, R32, 0x1, !P1 ;  /* 0x000000012000780c */ /* 0x000fda0004f01670 */
[----:B------:R-:W-:Y:S01]  /*b820*/  LDGSTS.E.BYPASS.LTC128B.128 [R4+0x6400], desc[UR50][R2.64+0x100], !P0 ;  /* 0x0640010002047fae */ /* 0x000fe2000c101d72 */
[----:B------:R-:W-:-:S04]  /*b830*/  LOP3.LUT P0, RZ, R25, 0x8, RZ, 0xc0, !PT ;  /* 0x0000000819ff7812 */ /* 0x000fc8000780c0ff */
[----:B------:R-:W-:-:S13]  /*b840*/  ISETP.LT.OR P4, PT, R32, 0x1, !P0 ;  /* 0x000000012000780c */ /* 0x000fda0004781670 */
[----:B------:R2:W-:Y:S04]  /*b850*/  LDGSTS.E.BYPASS.LTC128B.128 [R4+0x9400], desc[UR50][R2.64+0x180], !P4 ;  /* 0x0940018002047fae */ /* 0x0005e8000e101d72 */
[----:B--2---:R-:W2:Y:S01]  /*b860*/  SHFL.IDX PT, R3, R6, 0x1, 0x181f ;  /* 0x00381f0006037f89 */ /* 0x004ea200000e0000 */
[----:B0-----:R-:W-:-:S03]  /*b870*/  IADD3 R2, P4, R14, R0, RZ ;  /* 0x000000000e027210 */ /* 0x001fc60007f9e0ff */
[----:B------:R-:W0:Y:S02]  /*b880*/  SHFL.IDX PT, R14, R5, 0x2, 0x181f ;  /* 0x00581f00050e7f89 */ /* 0x000e2400000e0000 */
[----:B--2---:R-:W-:Y:S01]  /*b890*/  IMAD.X R3, RZ, RZ, R3, P4 ;  /* 0x000000ffff037224 */ /* 0x004fe200020e0603 */
[----:B------:R-:W-:-:S13]  /*b8a0*/  ISETP.LT.OR P4, PT, R32, 0x11, P3 ;  /* 0x000000112000780c */ /* 0x000fda0001f81670 */
[----:B------:R-:W-:Y:S01]  /*b8b0*/  LDGSTS.E.BYPASS.LTC128B.128 [R4+0xc00], desc[UR50][R2.64], !P4 ;  /* 0x00c0000002047fae */ /* 0x000fe2000e101d72 */
[----:B------:R-:W-:-:S13]  /*b8c0*/  ISETP.LT.OR P4, PT, R32, 0x11, !P2 ;  /* 0x000000112000780c */ /* 0x000fda0005781670 */
[----:B------:R-:W-:Y:S01]  /*b8d0*/  LDGSTS.E.BYPASS.LTC128B.128 [R4+0x3c00], desc[UR50][R2.64+0x80], !P4 ;  /* 0x03c0008002047fae */ /* 0x000fe2000e101d72 */
[----:B------:R-:W-:-:S13]  /*b8e0*/  ISETP.LT.OR P4, PT, R32, 0x11, !P1 ;  /* 0x000000112000780c */ /* 0x000fda0004f81670 */
[----:B------:R-:W-:Y:S01]  /*b8f0*/  LDGSTS.E.BYPASS.LTC128B.128 [R4+0x6c00], desc[UR50][R2.64+0x100], !P4 ;  /* 0x06c0010002047fae */ /* 0x000fe2000e101d72 */
[----:B------:R-:W-:-:S13]  /*b900*/  ISETP.LT.OR P4, PT, R32, 0x11, !P0 ;  /* 0x000000112000780c */ /* 0x000fda0004781670 */
[----:B------:R2:W-:Y:S01]  /*b910*/  LDGSTS.E.BYPASS.LTC128B.128 [R4+0x9c00], desc[UR50][R2.64+0x180], !P4 ;  /* 0x09c0018002047fae */ /* 0x0005e2000e101d72 */
[----:B0-----:R-:W-:-:S03]  /*b920*/  IADD3 R8, P4, R14, R0, RZ ;  /* 0x000000000e087210 */ /* 0x001fc60007f9e0ff */
[----:B------:R-:W-:Y:S04]  /*b930*/  SHFL.IDX PT, R14, R5, 0x3, 0x181f ;  /* 0x00781f00050e7f89 */ /* 0x000fe800000e0000 */
[----:B--2---:R-:W0:Y:S02]  /*b940*/  SHFL.IDX PT, R3, R6, 0x2, 0x181f ;  /* 0x00581f0006037f89 */ /* 0x004e2400000e0000 */
[----:B0-----:R-:W-:Y:S02]  /*b950*/  IADD3.X R9, RZ, R3, RZ, P4, !PT ;  /* 0x00000003ff097210 */ /* 0x001fe400027fe4ff */
[----:B------:R-:W-:Y:S01]  /*b960*/  ISETP.LT.OR P4, PT, R32, 0x21, P3 ;  /* 0x000000212000780c */ /* 0x000fe20001f81670 */
[----:B------:R-:W0:-:S12]  /*b970*/  SHFL.IDX PT, R3, R6, 0x3, 0x181f ;  /* 0x00781f0006037f89 */ /* 0x000e1800000e0000 */
[----:B------:R-:W-:Y:S01]  /*b980*/  LDGSTS.E.BYPASS.LTC128B.128 [R4+0x1400], desc[UR50][R8.64], !P4 ;  /* 0x0140000008047fae */ /* 0x000fe2000e101d72 */
[----:B------:R-:W-:-:S13]  /*b990*/  ISETP.LT.OR P4, PT, R32, 0x21, !P2 ;  /* 0x000000212000780c */ /* 0x000fda0005781670 */
[----:B------:R-:W-:Y:S01]  /*b9a0*/  LDGSTS.E.BYPASS.LTC128B.128 [R4+0x4400], desc[UR50][R8.64+0x80], !P4 ;  /* 0x0440008008047fae */ /* 0x000fe2000e101d72 */
[----:B------:R-:W-:-:S13]  /*b9b0*/  ISETP.LT.OR P4, PT, R32, 0x21, !P1 ;  /* 0x000000212000780c */ /* 0x000fda0004f81670 */
[----:B------:R-:W-:Y:S01]  /*b9c0*/  LDGSTS.E.BYPASS.LTC128B.128 [R4+0x7400], desc[UR50][R8.64+0x100], !P4 ;  /* 0x0740010008047fae */ /* 0x000fe2000e101d72 */
[----:B------:R-:W-:-:S13]  /*b9d0*/  ISETP.LT.OR P4, PT, R32, 0x21, !P0 ;  /* 0x000000212000780c */ /* 0x000fda0004781670 */
[----:B------:R-:W-:Y:S01]  /*b9e0*/  LDGSTS.E.BYPASS.LTC128B.128 [R4+0xa400], desc[UR50][R8.64+0x180], !P4 ;  /* 0x0a40018008047fae */ /* 0x000fe2000e101d72 */
[----:B------:R-:W-:-:S03]  /*b9f0*/  IADD3 R2, P4, R14, R0, RZ ;  /* 0x000000000e027210 */ /* 0x000fc60007f9e0ff */
[----:B------:R-:W2:Y:S02]  /*ba00*/  SHFL.IDX PT, R14, R5, 0x4, 0x181f ;  /* 0x00981f00050e7f89 */ /* 0x000ea400000e0000 */
[----:B0-----:R-:W-:Y:S01]  /*ba10*/  IMAD.X R3, RZ, RZ, R3, P4 ;  /* 0x000000ffff037224 */ /* 0x001fe200020e0603 */
[----:B------:R-:W-:-:S13]  /*ba20*/  ISETP.LT.OR P4, PT, R32, 0x31, P3 ;  /* 0x000000312000780c */ /* 0x000fda0001f81670 */
[----:B------:R-:W-:Y:S01]  /*ba30*/  LDGSTS.E.BYPASS.LTC128B.128 [R4+0x1c00], desc[UR50][R2.64], !P4 ;  /* 0x01c0000002047fae */ /* 0x000fe2000e101d72 */
[----:B------:R-:W-:-:S13]  /*ba40*/  ISETP.LT.OR P4, PT, R32, 0x31, !P2 ;  /* 0x000000312000780c */ /* 0x000fda0005781670 */
[----:B------:R-:W-:Y:S01]  /*ba50*/  LDGSTS.E.BYPASS.LTC128B.128 [R4+0x4c00], desc[UR50][R2.64+0x80], !P4 ;  /* 0x04c0008002047fae */ /* 0x000fe2000e101d72 */
[----:B------:R-:W-:-:S13]  /*ba60*/  ISETP.LT.OR P4, PT, R32, 0x31, !P1 ;  /* 0x000000312000780c */ /* 0x000fda0004f81670 */
[----:B------:R-:W-:Y:S01]  /*ba70*/  LDGSTS.E.BYPASS.LTC128B.128 [R4+0x7c00], desc[UR50][R2.64+0x100], !P4 ;  /* 0x07c0010002047fae */ /* 0x000fe2000e101d72 */
[----:B------:R-:W-:-:S13]  /*ba80*/  ISETP.LT.OR P4, PT, R32, 0x31, !P0 ;  /* 0x000000312000780c */ /* 0x000fda0004781670 */
[----:B------:R0:W-:Y:S04]  /*ba90*/  LDGSTS.E.BYPASS.LTC128B.128 [R4+0xac00], desc[UR50][R2.64+0x180], !P4 ;  /* 0x0ac0018002047fae */ /* 0x0001e8000e101d72 */
[----:B0-----:R-:W0:Y:S01]  /*baa0*/  SHFL.IDX PT, R3, R6, 0x4, 0x181f ;  /* 0x00981f0006037f89 */ /* 0x001e2200000e0000 */
[----:B--2---:R-:W-:-:S03]  /*bab0*/  IADD3 R2, P4, R14, R0, RZ ;  /* 0x000000000e027210 */ /* 0x004fc60007f9e0ff */
[----:B------:R-:W2:Y:S04]  /*bac0*/  SHFL.IDX PT, R6, R6, 0x5, 0x181f ;  /* 0x00b81f0006067f89 */ /* 0x000ea800000e0000 */
[----:B------:R3:W4:Y:S01]  /*bad0*/  SHFL.IDX PT, R14, R5, 0x5, 0x181f ;  /* 0x00b81f00050e7f89 */ /* 0x00072200000e0000 */
[----:B0-----:R-:W-:Y:S01]  /*bae0*/  IMAD.X R3, RZ, RZ, R3, P4 ;  /* 0x000000ffff037224 */ /* 0x001fe200020e0603 */
[----:B------:R-:W-:-:S13]  /*baf0*/  ISETP.LT.OR P4, PT, R32, 0x41, P3 ;  /* 0x000000412000780c */ /* 0x000fda0001f81670 */
[----:B------:R3:W-:Y:S01]  /*bb00*/  LDGSTS.E.BYPASS.LTC128B.128 [R4+0x2400], desc[UR50][R2.64], !P4 ;  /* 0x0240000002047fae */ /* 0x0007e2000e101d72 */
[----:B------:R-:W-:-:S13]  /*bb10*/  ISETP.LT.OR P4, PT, R32, 0x41, !P2 ;  /* 0x000000412000780c */ /* 0x000fda0005781670 */
[----:B------:R3:W-:Y:S01]  /*bb20*/  LDGSTS.E.BYPASS.LTC128B.128 [R4+0x5400], desc[UR50][R2.64+0x80], !P4 ;  /* 0x0540008002047fae */ /* 0x0007e2000e101d72 */
[----:B------:R-:W-:-:S13]  /*bb30*/  ISETP.LT.OR P4, PT, R32, 0x41, !P1 ;  /* 0x000000412000780c */ /* 0x000fda0004f81670 */
[----:B------:R3:W-:Y:S01]  /*bb40*/  LDGSTS.E.BYPASS.LTC128B.128 [R4+0x8400], desc[UR50][R2.64+0x100], !P4 ;  /* 0x0840010002047fae */ /* 0x0007e2000e101d72 */
[----:B------:R-:W-:-:S13]  /*bb50*/  ISETP.LT.OR P4, PT, R32, 0x41, !P0 ;  /* 0x000000412000780c */ /* 0x000fda0004781670 */
[----:B--2-4-:R3:W-:Y:S02]  /*bb60*/  LDGSTS.E.BYPASS.LTC128B.128 [R4+0xb400], desc[UR50][R2.64+0x180], !P4 ;  /* 0x0b40018002047fae */ /* 0x0147e4000e101d72 */
.L_x_574:
[C---:B------:R-:W-:Y:S02]  /*bb70*/  ISETP.LT.OR P3, PT, R32.reuse, 0x51, P3 ;  /* 0x000000512000780c */ /* 0x040fe40001f61670 */
[C---:B------:R-:W-:Y:S02]  /*bb80*/  ISETP.LT.OR P2, PT, R32.reuse, 0x51, !P2 ;  /* 0x000000512000780c */ /* 0x040fe40005741670 */
[----:B------:R-:W-:Y:S02]  /*bb90*/  ISETP.LT.OR P1, PT, R32, 0x51, !P1 ;  /* 0x000000512000780c */ /* 0x000fe40004f21670 */
[----:B0--3--:R-:W-:Y:S02]  /*bba0*/  IADD3 R2, P4, R14, R0, RZ ;  /* 0x000000000e027210 */ /* 0x009fe40007f9e0ff */
[----:B------:R-:W-:-:S03]  /*bbb0*/  ISETP.LT.OR P0, PT, R32, 0x51, !P0 ;  /* 0x000000512000780c */ /* 0x000fc60004701670 */
[----:B------:R-:W-:-:S05]  /*bbc0*/  IMAD.X R3, RZ, RZ, R6, P4 ;  /* 0x000000ffff037224 */ /* 0x000fca00020e0606 */
[----:B------:R-:W-:Y:S01]  /*bbd0*/  @!PT LDS RZ, [RZ] ;  /* 0x00000000fffff984 */ /* 0x000fe20000000800 */
[----:B------:R-:W-:Y:S01]  /*bbe0*/  @!PT LDS RZ, [RZ] ;  /* 0x00000000fffff984 */ /* 0x000fe20000000800 */
[----:B------:R-:W-:Y:S01]  /*bbf0*/  @!PT LDS RZ, [RZ] ;  /* 0x00000000fffff984 */ /* 0x000fe20000000800 */
[----:B------:R0:W-:Y:S04]  /*bc00*/  LDGSTS.E.BYPASS.LTC128B.128 [R4+0x2c00], desc[UR50][R2.64], !P3 ;  /* 0x02c0000002047fae */ /* 0x0001e8000d901d72 */
[----:B------:R0:W-:Y:S04]  /*bc10*/  LDGSTS.E.BYPASS.LTC128B.128 [R4+0x5c00], desc[UR50][R2.64+0x80], !P2 ;  /* 0x05c0008002047fae */ /* 0x0001e8000d101d72 */
[----:B------:R0:W-:Y:S04]  /*bc20*/  LDGSTS.E.BYPASS.LTC128B.128 [R4+0x8c00], desc[UR50][R2.64+0x100], !P1 ;  /* 0x08c0010002047fae */ /* 0x0001e8000c901d72 */
[----:B------:R0:W-:Y:S01]  /*bc30*/  LDGSTS.E.BYPASS.LTC128B.128 [R4+0xbc00], desc[UR50][R2.64+0x180], !P0 ;  /* 0x0bc0018002047fae */ /* 0x0001e2000c101d72 */
[----:B------:R-:W-:Y:S01]  /*bc40*/  PLOP3.LUT P0, PT, PT, PT, PT, 0x80, 0x0 ;  /* 0x000000000000781c */ /* 0x000fe20003f0f070 */
[----:B------:R-:W-:-:S12]  /*bc50*/  NOP ;  /* 0x0000000000007918 */ /* 0x000fd80000000000 */
.L_x_477:
        /* <DEDUP_REMOVED lines=11> */
.L_x_478:
[----:B------:R-:W-:Y:S01]  /*bd10*/  ISETP.GE.AND P0, PT, R36, 0x61, PT ;  /* 0x000000612400780c */ /* 0x000fe20003f06270 */
[----:B------:R0:W-:Y:S01]  /*bd20*/  SYNCS.ARRIVE.TRANS64.A1T0 RZ, [R33+URZ+0x22850], RZ ;  /* 0x022850ff21ff79a7 */ /* 0x0001e2000810003f */
[----:B------:R-:W-:Y:S11]  /*bd30*/  BSSY B0, `(.L_x_479) ;  /* 0x00000df000007945 */ /* 0x000ff60003800000 */
[----:B0-----:R-:W-:Y:S05]  /*bd40*/  @!P0 BRA `(.L_x_480) ;  /* 0x0000000c00748947 */ /* 0x001fea0003800000 */
[----:B------:R-:W2:Y:S02]  /*bd50*/  LDL.LU R2, [R1+0x28] ;  /* 0x0000280001027983 */ /* 0x000ea40000300800 */
[----:B--2---:R-:W-:-:S07]  /*bd60*/  VIADD R21, R2, 0xfffffffe ;  /* 0xfffffffe02157836 */ /* 0x004fce0000000000 */
.L_x_493:
[----:B0-----:R-:W0:Y:S01]  /*bd70*/  S2R R2, SR_TID.X ;  /* 0x0000000000027919 */ /* 0x001e220000002100 */
[----:B------:R-:W-:Y:S02]  /*bd80*/  IMAD R8, R21, 0x60, R30 ;  /* 0x0000006015087824 */ /* 0x000fe400078e021e */
[----:B------:R-:W-:Y:S01]  /*bd90*/  VIADD R24, R24, 0x1 ;  /* 0x0000000118187836 */ /* 0x000fe20000000000 */
[C---:B0-----:R-:W-:Y:S01]  /*bda0*/  LOP3.LUT R3, R2.reuse, 0x7f, RZ, 0xc0, !PT ;  /* 0x0000007f02037812 */ /* 0x041fe200078ec0ff */
[----:B------:R-:W-:-:S03]  /*bdb0*/  IMAD.SHL.U32 R2, R2, 0x10, RZ ;  /* 0x0000001002027824 */ /* 0x000fc600078e00ff */
[----:B------:R-:W-:Y:S02]  /*bdc0*/  SHF.R.U32.HI R4, RZ, 0x3, R3 ;  /* 0x00000003ff047819 */ /* 0x000fe40000011603 */
[----:B------:R-:W0:Y:S02]  /*bdd0*/  LDC R3, c[0x0][0x430] ;  /* 0x00010c00ff037b82 */ /* 0x000e240000000800 */
[----:B------:R-:W-:-:S04]  /*bde0*/  LOP3.LUT R2, R4, 0x70, R2, 0xf8, !PT ;  /* 0x0000007004027812 */ /* 0x000fc800078ef802 */
[C---:B------:R-:W-:Y:S01]  /*bdf0*/  ISETP.GT.U32.AND P1, PT, R2.reuse, 0x5f, PT ;  /* 0x0000005f0200780c */ /* 0x040fe20003f24070 */
[----:B------:R-:W-:-:S04]  /*be00*/  IMAD.IADD R8, R2, 0x1, R8 ;  /* 0x0000000102087824 */ /* 0x000fc800078e0208 */
[----:B------:R-:W-:-:S08]  /*be10*/  IMAD.MOV.U32 R9, RZ, RZ, R8 ;  /* 0x000000ffff097224 */ /* 0x000fd000078e0008 */
[----:B--2---:R-:W2:Y:S01]  /*be20*/  @!P1 LDC.64 R4, c[0x0][0x428] ;  /* 0x00010a00ff049b82 */ /* 0x004ea20000000a00 */
[----:B0-----:R-:W-:-:S13]  /*be30*/  ISETP.NE.AND P0, PT, R3, 0x1, PT ;  /* 0x000000010300780c */ /* 0x001fda0003f05270 */
[----:B------:R-:W0:Y:S08]  /*be40*/  @P0 LDC R3, c[0x0][0x434] ;  /* 0x00010d00ff030b82 */ /* 0x000e300000000800 */
[----:B------:R-:W3:Y:S01]  /*be50*/  @P0 LDC R7, c[0x0][0x438] ;  /* 0x00010e00ff070b82 */ /* 0x000ee20000000800 */
[----:B0-----:R-:W-:-:S05]  /*be60*/  @P0 IMAD.HI.U32 R2, R8, R3, RZ ;  /* 0x0000000308020227 */ /* 0x001fca00078e00ff */
[----:B---3--:R-:W-:Y:S01]  /*be70*/  @P0 SHF.R.U32.HI R9, RZ, R7, R2 ;  /* 0x00000007ff090219 */ /* 0x008fe20000011602 */
[----:B--2---:R-:W-:Y:S01]  /*be80*/  @!P1 IMAD R2, R31, R4, RZ ;  /* 0x000000041f029224 */ /* 0x004fe200078e02ff */
[----:B------:R-:W0:Y:S02]  /*be90*/  @!P1 LDC.64 R6, c[0x0][0x418] ;  /* 0x00010600ff069b82 */ /* 0x000e240000000a00 */
[--C-:B------:R-:W-:Y:S01]  /*bea0*/  @!P1 SHF.R.S32.HI R3, RZ, 0x1f, R9.reuse ;  /* 0x0000001fff039819 */ /* 0x100fe20000011409 */
[----:B------:R-:W-:Y:S02]  /*beb0*/  @!P1 IMAD R5, R28, R5, R2 ;  /* 0x000000051c059224 */ /* 0x000fe400078e0202 */
[----:B------:R-:W-:-:S04]  /*bec0*/  @!P1 IMAD.MOV.U32 R2, RZ, RZ, R9 ;  /* 0x000000ffff029224 */ /* 0x000fc800078e0009 */
[----:B------:R-:W-:-:S04]  /*bed0*/  @!P1 IMAD.WIDE.U32 R2, R28, R4, R2 ;  /* 0x000000041c029225 */ /* 0x000fc800078e0002 */
[----:B------:R-:W-:Y:S02]  /*bee0*/  @!P1 IMAD.IADD R3, R5, 0x1, R3 ;  /* 0x0000000105039824 */ /* 0x000fe400078e0203 */
[----:B------:R-:W-:Y:S02]  /*bef0*/  IMAD.MOV.U32 R4, RZ, RZ, RZ ;  /* 0x000000ffff047224 */ /* 0x000fe400078e00ff */
[----:B------:R-:W-:Y:S01]  /*bf00*/  IMAD.U32 R10, RZ, RZ, UR36 ;  /* 0x00000024ff0a7e24 */ /* 0x000fe2000f8e00ff */
[----:B0-----:R-:W-:-:S04]  /*bf10*/  @!P1 LEA R6, P0, R2, R6, 0x2 ;  /* 0x0000000602069211 */ /* 0x001fc800078010ff */
[----:B------:R-:W-:Y:S01]  /*bf20*/  @!P1 LEA.HI.X R7, R2, R7, R3, 0x2, P0 ;  /* 0x0000000702079211 */ /* 0x000fe200000f1403 */
[----:B------:R-:W-:Y:S01]  /*bf30*/  IMAD.MOV R5, RZ, RZ, -R9 ;  /* 0x000000ffff057224 */ /* 0x000fe200078e0a09 */
[----:B------:R-:W-:-:S03]  /*bf40*/  ISETP.NE.AND P0, PT, R24, 0x2, PT ;  /* 0x000000021800780c */ /* 0x000fc60003f05270 */
[----:B------:R0:W5:Y:S01]  /*bf50*/  @!P1 LDG.E R4, desc[UR50][R6.64] ;  /* 0x0000003206049981 */ /* 0x000162000c1e1900 */
[----:B------:R-:W-:Y:S01]  /*bf60*/  ISETP.NE.AND P1, PT, R10, 0x3, PT ;  /* 0x000000030a00780c */ /* 0x000fe20003f25270 */
[----:B------:R-:W-:Y:S05]  /*bf70*/  YIELD ;  /* 0x0000000000007946 */ /* 0x000fea0003800000 */
[----:B------:R-:W-:Y:S01]  /*bf80*/  ULDC UR4, c[0x0][0x430] ;  /* 0x00010c0000047ab9 */ /* 0x000fe20000000800 */
[----:B------:R-:W-:Y:S01]  /*bf90*/  IMAD.MOV.U32 R2, RZ, RZ, R21 ;  /* 0x000000ffff027224 */ /* 0x000fe200078e0015 */
[----:B------:R-:W-:Y:S01]  /*bfa0*/  SEL R3, RZ, 0x1, P0 ;  /* 0x00000001ff037807 */ /* 0x000fe20000000000 */
[----:B------:R-:W-:Y:S01]  /*bfb0*/  IMAD R5, R5, UR4, R8 ;  /* 0x0000000405057c24 */ /* 0x000fe2000f8e0208 */
[----:B------:R-:W-:Y:S01]  /*bfc0*/  SEL R24, R24, RZ, P0 ;  /* 0x000000ff18187207 */ /* 0x000fe20000000000 */
[----:B------:R-:W-:Y:S01]  /*bfd0*/  VIADD R21, R21, 0xffffffff ;  /* 0xffffffff15157836 */ /* 0x000fe20000000000 */
[----:B------:R-:W-:-:S02]  /*bfe0*/  LOP3.LUT R26, R26, R3, RZ, 0x3c, !PT ;  /* 0x000000031a1a7212 */ /* 0x000fc400078e3cff */
[----:B------:R-:W-:Y:S01]  /*bff0*/  ISETP.GT.AND P2, PT, R2, RZ, PT ;  /* 0x000000ff0200720c */ /* 0x000fe20003f44270 */
[----:B0-----:R-:W-:-:S12]  /*c000*/  @!P1 BRA `(.L_x_481) ;  /* 0x0000000000049947 */ /* 0x001fd80003800000 */
[----:B------:R-:W-:Y:S01]  /*c010*/  BPT.TRAP 0x1 ;  /* 0x000000040000795c */ /* 0x000fe20000300000 */
.L_x_481:
[----:B------:R-:W-:Y:S01]  /*c020*/  IMAD R10, R24, 0x8, R22 ;  /* 0x00000008180a7824 */ /* 0x000fe200078e0216 */
[----:B------:R-:W-:Y:S01]  /*c030*/  SHF.L.U32 R20, R26, 0x1f, RZ ;  /* 0x0000001f1a147819 */ /* 0x000fe200000006ff */
[----:B------:R-:W-:Y:S01]  /*c040*/  BSSY B1, `(.L_x_482) ;  /* 0x0000004000017945 */ /* 0x000fe20003800000 */
[----:B------:R-:W-:Y:S02]  /*c050*/  SHF.R.S32.HI R9, RZ, 0x1f, R5 ;  /* 0x0000001fff097819 */ /* 0x000fe40000011405 */
[----:B------:R-:W0:Y:S02]  /*c060*/  SYNCS.PHASECHK.TRANS64.TRYWAIT P0, [R10+URZ+0x22840], R20 ;  /* 0x022840140a0075a7 */ /* 0x000e24000800017f */
[----:B0-----:R-:W-:Y:S05]  /*c070*/  @!P0 BRA `(.L_x_483) ;  /* 0x0000003800408947 */ /* 0x001fea0003800000 */
.L_x_575:
[----:B------:R-:W-:Y:S05]  /*c080*/  BSYNC B1 ;  /* 0x0000000000017941 */ /* 0x000fea0003800000 */
.L_x_482:
[----:B------:R-:W-:Y:S01]  /*c090*/  ULDC.64 UR4, c[0x0][0x300] ;  /* 0x0000c00000047ab9 */ /* 0x000fe20000000a00 */
[----:B-----5:R-:W-:Y:S01]  /*c0a0*/  SHF.R.S32.HI R17, RZ, 0x1f, R4 ;  /* 0x0000001fff117819 */ /* 0x020fe20000011404 */
[----:B------:R-:W-:Y:S01]  /*c0b0*/  IMAD R2, R9, UR4, RZ ;  /* 0x0000000409027c24 */ /* 0x000fe2000f8e02ff */
[----:B------:R-:W-:-:S03]  /*c0c0*/  LOP3.LUT P1, RZ, R23, 0x1, RZ, 0xc0, !PT ;  /* 0x0000000117ff7812 */ /* 0x000fc6000782c0ff */
        /* <DEDUP_REMOVED lines=15> */
[----:B------:R-:W-:Y:S01]  /*c1c0*/  UMOV UR4, 0xffffffff ;  /* 0xffffffff00047882 */ /* 0x000fe20000000000 */
[----:B------:R-:W-:Y:S02]  /*c1d0*/  IMAD R7, R24, 0x1800, R29 ;  /* 0x0000180018077824 */ /* 0x000fe400078e021d */
[----:B------:R-:W-:Y:S01]  /*c1e0*/  LEA.HI.X R8, R2, UR5, R3, 0x1, P0 ;  /* 0x0000000502087c11 */ /* 0x000fe200080f0c03 */
[----:B------:R-:W-:Y:S08]  /*c1f0*/  BRA.DIV UR4, `(.L_x_484) ;  /* 0x0000003604f47947 */ /* 0x000ff0000b800000 */
[----:B------:R-:W2:Y:S01]  /*c200*/  SHFL.IDX PT, R2, R6, RZ, 0x181f ;  /* 0x00181fff06027589 */ /* 0x000ea200000e0000 */
[----:B------:R-:W-:-:S03]  /*c210*/  IMAD R7, R7, 0x2, R22 ;  /* 0x0000000207077824 */ /* 0x000fc600078e0216 */
[----:B------:R-:W3:Y:S04]  /*c220*/  SHFL.IDX PT, R3, R8, RZ, 0x181f ;  /* 0x00181fff08037589 */ /* 0x000ee800000e0000 */
[----:B------:R-:W-:Y:S01]  /*c230*/  SHFL.IDX PT, R14, R6, 0x5, 0x181f ;  /* 0x00b81f00060e7f89 */ /* 0x000fe200000e0000 */
[----:B--2---:R-:W-:-:S05]  /*c240*/  IADD3 R2, P0, R2, R0, RZ ;  /* 0x0000000002027210 */ /* 0x004fca0007f1e0ff */
[----:B---3--:R-:W-:-:S05]  /*c250*/  IMAD.X R3, RZ, RZ, R3, P0 ;  /* 0x000000ffff037224 */ /* 0x008fca00000e0603 */
[----:B------:R2:W-:Y:S04]  /*c260*/  LDGSTS.E.BYPASS.LTC128B.128 [R7+0x1c400], desc[UR50][R2.64], !P1 ;  /* 0x1c40000002077fae */ /* 0x0005e8000c901d72 */
[----:B--2---:R-:W2:Y:S04]  /*c270*/  SHFL.IDX PT, R2, R6, 0x1, 0x181f ;  /* 0x00381f0006027f89 */ /* 0x004ea800000e0000 */
[----:B------:R-:W3:Y:S01]  /*c280*/  SHFL.IDX PT, R3, R8, 0x1, 0x181f ;  /* 0x00381f0008037f89 */ /* 0x000ee200000e0000 */
        /* <DEDUP_REMOVED lines=14> */
[----:B------:R-:W3:Y:S04]  /*c370*/  SHFL.IDX PT, R3, R8, 0x4, 0x181f ;  /* 0x00981f0008037f89 */ /* 0x000ee800000e0000 */
[----:B------:R-:W4:Y:S01]  /*c380*/  SHFL.IDX PT, R8, R8, 0x5, 0x181f ;  /* 0x00b81f0008087f89 */ /* 0x000f2200000e0000 */
[----:B--2---:R-:W-:-:S05]  /*c390*/  IADD3 R2, P0, R2, R0, RZ ;  /* 0x0000000002027210 */ /* 0x004fca0007f1e0ff */
[----:B---3--:R-:W-:-:S05]  /*c3a0*/  IMAD.X R3, RZ, RZ, R3, P0 ;  /* 0x000000ffff037224 */ /* 0x008fca00000e0603 */
[----:B----4-:R2:W-:Y:S03]  /*c3b0*/  LDGSTS.E.BYPASS.LTC128B.128 [R7+0x1e400], desc[UR50][R2.64], !P1 ;  /* 0x1e40000002077fae */ /* 0x0105e6000c901d72 */
.L_x_589:
[----:B--2---:R-:W-:-:S05]  /*c3c0*/  IADD3 R2, P0, R14, R0, RZ ;  /* 0x000000000e027210 */ /* 0x004fca0007f1e0ff */
[----:B------:R-:W-:Y:S01]  /*c3d0*/  IMAD.X R3, RZ, RZ, R8, P0 ;  /* 0x000000ffff037224 */ /* 0x000fe200000e0608 */
[----:B------:R-:W-:-:S04]  /*c3e0*/  PLOP3.LUT P0, PT, PT, PT, PT, 0x80, 0x0 ;  /* 0x000000000000781c */ /* 0x000fc80003f0f070 */
[----:B------:R-:W-:Y:S01]  /*c3f0*/  @!PT LDS RZ, [RZ] ;  /* 0x00000000fffff984 */ /* 0x000fe20000000800 */
[----:B------:R-:W-:Y:S01]  /*c400*/  @!PT LDS RZ, [RZ] ;  /* 0x00000000fffff984 */ /* 0x000fe20000000800 */
[----:B------:R-:W-:Y:S01]  /*c410*/  @!PT LDS RZ, [RZ] ;  /* 0x00000000fffff984 */ /* 0x000fe20000000800 */
[----:B------:R2:W-:Y:S01]  /*c420*/  LDGSTS.E.BYPASS.LTC128B.128 [R7+0x1ec00], desc[UR50][R2.64], !P1 ;  /* 0x1ec0000002077fae */ /* 0x0005e2000c901d72 */
[----:B------:R-:W-:-:S08]  /*c430*/  NOP ;  /* 0x0000000000007918 */ /* 0x000fd00000000000 */
.L_x_485:
[----:B------:R-:W-:Y:S02]  /*c440*/  PLOP3.LUT P1, PT, P1, P0, PT, 0xa2, 0x0 ;  /* 0x000000000000781c */ /* 0x000fe40000f21472 */
[----:B------:R-:W-:-:S08]  /*c450*/  @P0 R2UR P1, UR4, R10 ;  /* 0x000000000a0402ca */ /* 0x000fd00000020000 */
[----:B------:R-:W-:-:S05]  /*c460*/  @P0 PLOP3.LUT P0, PT, P1, PT, PT, 0x80, 0x0 ;  /* 0x000000000000081c */ /* 0x000fca0000f0f070 */
[----:B------:R-:W-:Y:S01]  /*c470*/  @!P1 SYNCS.ARRIVE.TRANS64.RED.A0T1 RZ, [UR4+0x22830], RZ ;  /* 0x022830ffffff99a7 */ /* 0x000fe20008200404 */
[----:B------:R-:W-:Y:S07]  /*c480*/  @!P1 ARRIVES.LDGSTSBAR.64.TRANSCNT [UR4+0x22830] ;  /* 0x02283000ff0099b0 */ /* 0x000fee0008000a84 */
[----:B------:R-:W-:Y:S05]  /*c490*/  @P0 BRA.U.ANY `(.L_x_485) ;  /* 0xfffffffd00e80947 */ /* 0x000fea000393ffff */
[----:B------:R-:W-:Y:S01]  /*c4a0*/  NOP ;  /* 0x0000000000007918 */ /* 0x000fe20000000000 */
[----:B--2---:R-:W-:-:S05]  /*c4b0*/  IMAD.U32 R2, RZ, RZ, UR36 ;  /* 0x00000024ff027e24 */ /* 0x004fca000f8e00ff */
[----:B------:R-:W-:-:S13]  /*c4c0*/  ISETP.NE.AND P3, PT, R2, 0x3, PT ;  /* 0x000000030200780c */ /* 0x000fda0003f65270 */
[----:B------:R-:W-:Y:S05]  /*c4d0*/  @!P3 BRA `(.L_x_486) ;  /* 0x000000000004b947 */ /* 0x000fea0003800000 */
[----:B------:R-:W-:Y:S01]  /*c4e0*/  BPT.TRAP 0x1 ;  /* 0x000000040000795c */ /* 0x000fe20000300000 */
.L_x_486:
[----:B------:R2:W-:Y:S01]  /*c4f0*/  SYNCS.ARRIVE.TRANS64.A1T0 RZ, [R10+URZ+0x22830], RZ ;  /* 0x022830ff0aff79a7 */ /* 0x0005e2000810003f */
[----:B------:R-:W-:Y:S05]  /*c500*/  @!P3 BRA `(.L_x_487) ;  /* 0x000000000004b947 */ /* 0x000fea0003800000 */
[----:B------:R-:W-:Y:S01]  /*c510*/  BPT.TRAP 0x1 ;  /* 0x000000040000795c */ /* 0x000fe20000300000 */
.L_x_487:
[----:B------:R-:W3:Y:S01]  /*c520*/  SYNCS.PHASECHK.TRANS64.TRYWAIT P0, [R10+URZ+0x22860], R20 ;  /* 0x022860140a0075a7 */ /* 0x000ee2000800017f */
[----:B------:R-:W-:Y:S04]  /*c530*/  BSSY B1, `(.L_x_488) ;  /* 0x0000002000017945 */ /* 0x000fe80003800000 */
[----:B---3--:R-:W-:Y:S05]  /*c540*/  @!P0 BRA `(.L_x_489) ;  /* 0x0000003800c08947 */ /* 0x008fea0003800000 */
.L_x_590:
[----:B------:R-:W-:Y:S05]  /*c550*/  BSYNC B1 ;  /* 0x0000000000017941 */ /* 0x000fea0003800000 */
.L_x_488:
[----:B------:R-:W-:Y:S01]  /*c560*/  ULDC.64 UR4, c[0x0][0x328] ;  /* 0x0000ca0000047ab9 */ /* 0x000fe20000000a00 */
[----:B------:R-:W-:Y:S01]  /*c570*/  LOP3.LUT P5, RZ, R23, 0x10, RZ, 0xc0, !PT ;  /* 0x0000001017ff7812 */ /* 0x000fe200078ac0ff */
[----:B------:R-:W-:Y:S01]  /*c580*/  IMAD R2, R9, UR4, RZ ;  /* 0x0000000409027c24 */ /* 0x000fe2000f8e02ff */
[C---:B------:R-:W-:Y:S01]  /*c590*/  LOP3.LUT P4, RZ, R23.reuse, 0x8, RZ, 0xc0, !PT ;  /* 0x0000000817ff7812 */ /* 0x040fe2000788c0ff */
[----:B0--3--:R-:W-:Y:S01]  /*c5a0*/  IMAD R20, R24, 0x6000, R29 ;  /* 0x0000600018147824 */ /* 0x009fe200078e021d */
[----:B------:R-:W-:Y:S01]  /*c5b0*/  LOP3.LUT P3, RZ, R23, 0x4, RZ, 0xc0, !PT ;  /* 0x0000000417ff7812 */ /* 0x000fe2000786c0ff */
[----:B------:R-:W-:Y:S01]  /*c5c0*/  IMAD R7, R5, UR5, R2 ;  /* 0x0000000505077c24 */ /* 0x000fe2000f8e0202 */
        /* <DEDUP_REMOVED lines=18> */
[----:B------:R-:W0:Y:S01]  /*c6f0*/  SHFL.IDX PT, R14, R17, RZ, 0x181f ;  /* 0x00181fff110e7589 */ /* 0x000e2200000e0000 */
[----:B------:R-:W-:-:S03]  /*c700*/  LEA R20, R20, R22, 0x1 ;  /* 0x0000001614147211 */ /* 0x000fc600078e08ff */
[----:B------:R-:W3:Y:S04]  /*c710*/  SHFL.IDX PT, R3, R25, RZ, 0x181f ;  /* 0x00181fff19037589 */ /* 0x000ee800000e0000 */
[----:B------:R-:W-:Y:S04]  /*c720*/  SHFL.IDX PT, R4, R25, 0x1, 0x181f ;  /* 0x00381f0019047f89 */ /* 0x000fe800000e0000 */
[----:B------:R-:W-:Y:S04]  /*c730*/  SHFL.IDX PT, R8, R17, 0x2, 0x181f ;  /* 0x00581f0011087f89 */ /* 0x000fe800000e0000 */
[----:B------:R-:W-:Y:S01]  /*c740*/  SHFL.IDX PT, R5, R25, 0x3, 0x181f ;  /* 0x00781f0019057f89 */ /* 0x000fe200000e0000 */
[----:B0-----:R-:W-:-:S03]  /*c750*/  IADD3 R2, P0, R14, R0, RZ ;  /* 0x000000000e027210 */ /* 0x001fc60007f1e0ff */
[----:B------:R-:W0:Y:S02]  /*c760*/  SHFL.IDX PT, R14, R17, 0x1, 0x181f ;  /* 0x00381f00110e7f89 */ /* 0x000e2400000e0000 */
[----:B---3--:R-:W-:-:S05]  /*c770*/  IMAD.X R3, RZ, RZ, R3, P0 ;  /* 0x000000ffff037224 */ /* 0x008fca00000e0603 */
[----:B------:R-:W-:Y:S04]  /*c780*/  LDGSTS.E.BYPASS.LTC128B.128 [R20+0x400], desc[UR50][R2.64], !P5 ;  /* 0x0040000002147fae */ /* 0x000fe8000e901d72 */
[----:B------:R-:W-:Y:S04]  /*c790*/  LDGSTS.E.BYPASS.LTC128B.128 [R20+0x3400], desc[UR50][R2.64+0x80], !P4 ;  /* 0x0340008002147fae */ /* 0x000fe8000e101d72 */
[----:B------:R-:W-:Y:S04]  /*c7a0*/  LDGSTS.E.BYPASS.LTC128B.128 [R20+0x6400], desc[UR50][R2.64+0x100], !P3 ;  /* 0x0640010002147fae */ /* 0x000fe8000d901d72 */
[----:B------:R3:W-:Y:S01]  /*c7b0*/  LDGSTS.E.BYPASS.LTC128B.128 [R20+0x9400], desc[UR50][R2.64+0x180], !P1 ;  /* 0x0940018002147fae */ /* 0x0007e2000c901d72 */
[----:B0-----:R-:W-:-:S03]  /*c7c0*/  IADD3 R6, P0, R14, R0, RZ ;  /* 0x000000000e067210 */ /* 0x001fc60007f1e0ff */
[----:B------:R-:W-:Y:S02]  /*c7d0*/  SHFL.IDX PT, R14, R17, 0x3, 0x181f ;  /* 0x00781f00110e7f89 */ /* 0x000fe400000e0000 */
[----:B------:R-:W-:Y:S01]  /*c7e0*/  IMAD.X R7, RZ, RZ, R4, P0 ;  /* 0x000000ffff077224 */ /* 0x000fe200000e0604 */
[-C--:B------:R-:W-:Y:S01]  /*c7f0*/  IADD3 R8, P0, R8, R0.reuse, RZ ;  /* 0x0000000008087210 */ /* 0x080fe20007f1e0ff */
[----:B------:R-:W0:Y:S04]  /*c800*/  SHFL.IDX PT, R4, R25, 0x2, 0x181f ;  /* 0x00581f0019047f89 */ /* 0x000e2800000e0000 */
[----:B---3--:R-:W-:Y:S04]  /*c810*/  SHFL.IDX PT, R3, R25, 0x4, 0x181f ;  /* 0x00981f0019037f89 */ /* 0x008fe800000e0000 */
[----:B------:R3:W-:Y:S04]  /*c820*/  LDGSTS.E.BYPASS.LTC128B.128 [R20+0xc00], desc[UR50][R6.64], !P5 ;  /* 0x00c0000006147fae */ /* 0x0007e8000e901d72 */
[----:B------:R3:W-:Y:S04]  /*c830*/  LDGSTS.E.BYPASS.LTC128B.128 [R20+0x3c00], desc[UR50][R6.64+0x80], !P4 ;  /* 0x03c0008006147fae */ /* 0x0007e8000e101d72 */
[----:B------:R3:W-:Y:S04]  /*c840*/  LDGSTS.E.BYPASS.LTC128B.128 [R20+0x6c00], desc[UR50][R6.64+0x100], !P3 ;  /* 0x06c0010006147fae */ /* 0x0007e8000d901d72 */
[----:B------:R3:W-:Y:S01]  /*c850*/  LDGSTS.E.BYPASS.LTC128B.128 [R20+0x9c00], desc[UR50][R6.64+0x180], !P1 ;  /* 0x09c0018006147fae */ /* 0x0007e2000c901d72 */
[----:B0-----:R-:W-:Y:S01]  /*c860*/  IMAD.X R9, RZ, RZ, R4, P0 ;  /* 0x000000ffff097224 */ /* 0x001fe200000e0604 */
[----:B------:R-:W-:-:S02]  /*c870*/  IADD3 R4, P0, R14, R0, RZ ;  /* 0x000000000e047210 */ /* 0x000fc40007f1e0ff */
[----:B------:R-:W-:Y:S04]  /*c880*/  SHFL.IDX PT, R25, R25, 0x5, 0x181f ;  /* 0x00b81f0019197f89 */ /* 0x000fe800000e0000 */
[----:B------:R-:W0:Y:S01]  /*c890*/  SHFL.IDX PT, R14, R17, 0x4, 0x181f ;  /* 0x00981f00110e7f89 */ /* 0x000e2200000e0000 */
[----:B------:R-:W-:-:S03]  /*c8a0*/  IMAD.X R5, RZ, RZ, R5, P0 ;  /* 0x000000ffff057224 */ /* 0x000fc600000e0605 */
[----:B------:R3:W-:Y:S04]  /*c8b0*/  LDGSTS.E.BYPASS.LTC128B.128 [R20+0x1400], desc[UR50][R8.64], !P5 ;  /* 0x0140000008147fae */ /* 0x0007e8000e901d72 */
[----:B------:R3:W-:Y:S04]  /*c8c0*/  LDGSTS.E.BYPASS.LTC128B.128 [R20+0x4400], desc[UR50][R8.64+0x80], !P4 ;  /* 0x0440008008147fae */ /* 0x0007e8000e101d72 */
[----:B------:R3:W-:Y:S04]  /*c8d0*/  LDGSTS.E.BYPASS.LTC128B.128 [R20+0x7400], desc[UR50][R8.64+0x100], !P3 ;  /* 0x0740010008147fae */ /* 0x0007e8000d901d72 */
[----:B------:R3:W-:Y:S04]  /*c8e0*/  LDGSTS.E.BYPASS.LTC128B.128 [R20+0xa400], desc[UR50][R8.64+0x180], !P1 ;  /* 0x0a40018008147fae */ /* 0x0007e8000c901d72 */
[----:B------:R3:W-:Y:S01]  /*c8f0*/  LDGSTS.E.BYPASS.LTC128B.128 [R20+0x1c00], desc[UR50][R4.64], !P5 ;  /* 0x01c0000004147fae */ /* 0x0007e2000e901d72 */
[----:B0-----:R-:W-:-:S03]  /*c900*/  IADD3 R2, P0, R14, R0, RZ ;  /* 0x000000000e027210 */ /* 0x001fc60007f1e0ff */
[----:B------:R3:W-:Y:S02]  /*c910*/  LDGSTS.E.BYPASS.LTC128B.128 [R20+0x4c00], desc[UR50][R4.64+0x80], !P4 ;  /* 0x04c0008004147fae */ /* 0x0007e4000e101d72 */
[----:B------:R-:W-:Y:S02]  /*c920*/  IMAD.X R3, RZ, RZ, R3, P0 ;  /* 0x000000ffff037224 */ /* 0x000fe400000e0603 */
[----:B------:R3:W-:Y:S04]  /*c930*/  LDGSTS.E.BYPASS.LTC128B.128 [R20+0x7c00], desc[UR50][R4.64+0x100], !P3 ;  /* 0x07c0010004147fae */ /* 0x0007e8000d901d72 */
[----:B------:R3:W-:Y:S04]  /*c940*/  LDGSTS.E.BYPASS.LTC128B.128 [R20+0xac00], desc[UR50][R4.64+0x180], !P1 ;  /* 0x0ac0018004147fae */ /* 0x0007e8000c901d72 */
[----:B------:R3:W-:Y:S04]  /*c950*/  LDGSTS.E.BYPASS.LTC128B.128 [R20+0x2400], desc[UR50][R2.64], !P5 ;  /* 0x0240000002147fae */ /* 0x0007e8000e901d72 */
[----:B------:R3:W-:Y:S04]  /*c960*/  LDGSTS.E.BYPASS.LTC128B.128 [R20+0x5400], desc[UR50][R2.64+0x80], !P4 ;  /* 0x0540008002147fae */ /* 0x0007e8000e101d72 */
[----:B------:R3:W-:Y:S04]  /*c970*/  LDGSTS.E.BYPASS.LTC128B.128 [R20+0x8400], desc[UR50][R2.64+0x100], !P3 ;  /* 0x0840010002147fae */ /* 0x0007e8000d901d72 */
[----:B------:R3:W-:Y:S04]  /*c980*/  LDGSTS.E.BYPASS.LTC128B.128 [R20+0xb400], desc[UR50][R2.64+0x180], !P1 ;  /* 0x0b40018002147fae */ /* 0x0007e8000c901d72 */
[----:B------:R3:W0:Y:S02]  /*c990*/  SHFL.IDX PT, R14, R17, 0x5, 0x181f ;  /* 0x00b81f00110e7f89 */ /* 0x00062400000e0000 */
.L_x_604:
[----:B0--3--:R-:W-:-:S05]  /*c9a0*/  IADD3 R2, P0, R14, R0, RZ ;  /* 0x000000000e027210 */ /* 0x009fca0007f1e0ff */
        /* <DEDUP_REMOVED lines=10> */
.L_x_491:
        /* <DEDUP_REMOVED lines=11> */
.L_x_492:
[----:B------:R0:W-:Y:S01]  /*cb00*/  SYNCS.ARRIVE.TRANS64.A1T0 RZ, [R10+URZ+0x22850], RZ ;  /* 0x022850ff0aff79a7 */ /* 0x0001e2000810003f */
[----:B------:R-:W-:Y:S05]  /*cb10*/  @P2 BRA `(.L_x_493) ;  /* 0xfffffff000942947 */ /* 0x000fea000383ffff */
.L_x_480:
[----:B------:R-:W-:Y:S05]  /*cb20*/  BSYNC B0 ;  /* 0x0000000000007941 */ /* 0x000fea0003800000 */
.L_x_479:
[----:B------:R-:W3:Y:S01]  /*cb30*/  S2R R2, SR_TID.X ;  /* 0x0000000000027919 */ /* 0x000ee20000002100 */
[----:B------:R-:W-:Y:S01]  /*cb40*/  VIADD R24, R24, 0x1 ;  /* 0x0000000118187836 */ /* 0x000fe20000000000 */
[----:B------:R-:W-:Y:S04]  /*cb50*/  BSSY B0, `(.L_x_494) ;  /* 0x0000012000007945 */ /* 0x000fe80003800000 */
[----:B------:R-:W-:-:S04]  /*cb60*/  ISETP.NE.AND P0, PT, R24, 0x2, PT ;  /* 0x000000021800780c */ /* 0x000fc80003f05270 */
[----:B------:R-:W-:Y:S02]  /*cb70*/  SEL R5, RZ, 0x1, P0 ;  /* 0x00000001ff057807 */ /* 0x000fe40000000000 */
[----:B---3--:R-:W-:-:S04]  /*cb80*/  LOP3.LUT R2, R2, 0x7f, RZ, 0xc0, !PT ;  /* 0x0000007f02027812 */ /* 0x008fc800078ec0ff */
[----:B------:R-:W-:-:S13]  /*cb90*/  ISETP.NE.AND P1, PT, R2, RZ, PT ;  /* 0x000000ff0200720c */ /* 0x000fda0003f25270 */
[----:B------:R-:W-:Y:S05]  /*cba0*/  @P1 BRA `(.L_x_495) ;  /* 0x0000000000301947 */ /* 0x000fea0003800000 */
[----:B------:R-:W3:Y:S01]  /*cbb0*/  S2R R7, SR_LANEID ;  /* 0x0000000000077919 */ /* 0x000ee20000000000 */
[----:B------:R-:W-:Y:S01]  /*cbc0*/  VOTEU.ANY UR4, UPT, PT ;  /* 0x0000000000047886 */ /* 0x000fe200038e0100 */
[----:B------:R-:W4:Y:S01]  /*cbd0*/  LDC.64 R2, c[0x0][0xc60] ;  /* 0x00031800ff027b82 */ /* 0x000f220000000a00 */
[----:B------:R-:W3:Y:S02]  /*cbe0*/  FLO.U32 R0, UR4 ;  /* 0x0000000400007d00 */ /* 0x000ee400080e0000 */
[----:B---3--:R-:W-:-:S06]  /*cbf0*/  ISETP.EQ.U32.AND P1, PT, R0, R7, PT ;  /* 0x000000070000720c */ /* 0x008fcc0003f22070 */
[----:B------:R-:W4:Y:S07]  /*cc00*/  POPC R7, UR4 ;  /* 0x0000000400077d09 */ /* 0x000f2e0008000000 */
[----:B----4-:R-:W3:Y:S01]  /*cc10*/  @P1 ATOMG.E.ADD.STRONG.GPU PT, R3, desc[UR50][R2.64], R7 ;  /* 0x00000007020319a8 */ /* 0x010ee200081ee1f2 */
[----:B------:R-:W4:Y:S02]  /*cc20*/  S2R R4, SR_LTMASK ;  /* 0x0000000000047919 */ /* 0x000f240000003900 */
[----:B----4-:R-:W-:-:S04]  /*cc30*/  LOP3.LUT R4, R4, UR4, RZ, 0xc0, !PT ;  /* 0x0000000404047c12 */ /* 0x010fc8000f8ec0ff */
[----:B------:R-:W4:Y:S01]  /*cc40*/  POPC R9, R4 ;  /* 0x0000000400097309 */ /* 0x000f220000000000 */
[----:B---3--:R-:W4:Y:S02]  /*cc50*/  SHFL.IDX PT, R0, R3, R0, 0x1f ;  /* 0x00001f0003007589 */ /* 0x008f2400000e0000 */
[----:B----4-:R-:W-:-:S07]  /*cc60*/  IADD3 R16, R0, UR38, R9 ;  /* 0x0000002600107c10 */ /* 0x010fce000fffe009 */
.L_x_495:
[----:B------:R-:W-:Y:S05]  /*cc70*/  BSYNC B0 ;  /* 0x0000000000007941 */ /* 0x000fea0003800000 */
.L_x_494:
[----:B------:R-:W-:Y:S02]  /*cc80*/  SEL R24, R24, RZ, P0 ;  /* 0x000000ff18187207 */ /* 0x000fe40000000000 */
[----:B------:R-:W-:-:S07]  /*cc90*/  LOP3.LUT R26, R26, R5, RZ, 0x3c, !PT ;  /* 0x000000051a1a7212 */ /* 0x000fce00078e3cff */
.L_x_454:
[----:B------:R-:W-:Y:S05]  /*cca0*/  BSYNC B7 ;  /* 0x0000000000077941 */ /* 0x000fea0003800000 */
.L_x_452:
[----:B------:R-:W-:-:S13]  /*ccb0*/  LOP3.LUT P0, RZ, R23, 0x200, RZ, 0xc0, !PT ;  /* 0x0000020017ff7812 */ /* 0x000fda000780c0ff */
[----:B------:R-:W-:Y:S05]  /*ccc0*/  @!P0 BRA `(.L_x_496) ;  /* 0x0000000000248947 */ /* 0x000fea0003800000 */
[----:B------:R-:W-:Y:S05]  /*ccd0*/  WARPSYNC.ALL ;  /* 0x0000000000007948 */ /* 0x000fea0003800000 */
[----:B------:R-:W3:Y:S08]  /*cce0*/  S2UR UR5, SR_CgaCtaId ;  /* 0x00000000000579c3 */ /* 0x000ef00000008800 */
[----:B------:R-:W-:Y:S06]  /*ccf0*/  BAR.SYNC.DEFER_BLOCKING 0x5, 0x180 ;  /* 0x0146000000007b1d */ /* 0x000fec0000010000 */
[----:B------:R-:W-:-:S02]  /*cd00*/  UMOV UR4, 0x400 ;  /* 0x0000040000047882 */ /* 0x000fc40000000000 */
[----:B---3--:R-:W-:-:S06]  /*cd10*/  ULEA UR4, UR5, UR4, 0x18 ;  /* 0x0000000405047291 */ /* 0x008fcc000f8ec03f */
[----:B------:R-:W-:-:S05]  /*cd20*/  IMAD.U32 R22, RZ, RZ, UR4 ;  /* 0x00000004ff167e24 */ /* 0x000fca000f8e00ff */
[----:B------:R3:W4:Y:S01]  /*cd30*/  LDS.128 R16, [R22+0x228d0] ;  /* 0x0228d00016107984 */ /* 0x0007220000000c00 */
[----:B------:R-:W-:Y:S06]  /*cd40*/  BAR.ARV 0x4, 0x180 ;  /* 0x0106000000007b1d */ /* 0x000fec0000002000 */
[----:B------:R-:W-:Y:S05]  /*cd50*/  BRA `(.L_x_497) ;  /* 0x0000000800407947 */ /* 0x000fea0003800000 */
.L_x_496:
[----:B------:R-:W3:Y:S01]  /*cd60*/  S2R R0, SR_TID.X ;  /* 0x0000000000007919 */ /* 0x000ee20000002100 */
[----:B------:R-:W-:Y:S01]  /*cd70*/  UMOV UR4, 0xffffffff ;  /* 0xffffffff00047882 */ /* 0x000fe20000000000 */
[----:B---3--:R-:W-:-:S04]  /*cd80*/  LOP3.LUT R8, R0, 0x1f, RZ, 0xc0, !PT ;  /* 0x0000001f00087812 */ /* 0x008fc800078ec0ff */
[----:B------:R-:W-:Y:S01]  /*cd90*/  ISETP.NE.AND P0, PT, R8, 0x1f, PT ;  /* 0x0000001f0800780c */ /* 0x000fe20003f05270 */
[----:B------:R-:W-:-:S12]  /*cda0*/  BRA.DIV UR4, `(.L_x_498) ;  /* 0x0000003a04887947 */ /* 0x000fd8000b800000 */
[----:B------:R-:W-:Y:S01]  /*cdb0*/  IMAD.IADD R5, R19, 0x1, R8 ;  /* 0x0000000113057824 */ /* 0x000fe200078e0208 */
[----:B------:R-:W-:-:S04]  /*cdc0*/  ULDC UR4, c[0x0][0xc3c] ;  /* 0x00030f0000047ab9 */ /* 0x000fc80000000800 */
[----:B------:R-:W-:-:S13]  /*cdd0*/  ISETP.GE.OR P1, PT, R5, UR4, !P0 ;  /* 0x0000000405007c0c */ /* 0x000fda000c726670 */
[----:B------:R-:W3:Y:S02]  /*cde0*/  @!P1 LDC.64 R2, c[0x0][0xc80] ;  /* 0x00032000ff029b82 */ /* 0x000ee40000000a00 */
[----:B---3--:R-:W-:-:S06]  /*cdf0*/  @!P1 IMAD.WIDE R2, R5, 0x4, R2 ;  /* 0x0000000405029825 */ /* 0x008fcc00078e0202 */
[----:B------:R-:W3:Y:S01]  /*ce00*/  @!P1 LDG.E R2, desc[UR50][R2.64] ;  /* 0x0000003202029981 */ /* 0x000ee2000c1e1900 */
[----:B------:R-:W-:Y:S01]  /*ce10*/  IMAD.MOV.U32 R4, RZ, RZ, RZ ;  /* 0x000000ffff047224 */ /* 0x000fe200078e00ff */
[C---:B------:R-:W-:Y:S02]  /*ce20*/  ISETP.GE.U32.AND P2, PT, R8.reuse, 0x2, PT ;  /* 0x000000020800780c */ /* 0x040fe40003f46070 */
[C---:B------:R-:W-:Y:S01]  /*ce30*/  ISETP.GE.U32.AND P3, PT, R8.reuse, 0x4, PT ;  /* 0x000000040800780c */ /* 0x040fe20003f66070 */
[----:B------:R-:W-:Y:S01]  /*ce40*/  SHFL.IDX PT, R0, R16, 0x1, 0x1f ;  /* 0x00201f0010007f89 */ /* 0x000fe200000e0000 */
[C---:B------:R-:W-:Y:S02]  /*ce50*/  ISETP.GE.U32.AND P4, PT, R8.reuse, 0x8, PT ;  /* 0x000000080800780c */ /* 0x040fe40003f86070 */
[C---:B------:R-:W-:Y:S01]  /*ce60*/  ISETP.GE.U32.AND P5, PT, R8.reuse, 0x10, PT ;  /* 0x000000100800780c */ /* 0x040fe20003fa6070 */
[----:B---3--:R-:W-:Y:S01]  /*ce70*/  @!P1 IMAD.MOV.U32 R4, RZ, RZ, R2 ;  /* 0x000000ffff049224 */ /* 0x008fe200078e0002 */
[----:B------:R-:W-:-:S04]  /*ce80*/  ISETP.NE.AND P1, PT, R8, RZ, PT ;  /* 0x000000ff0800720c */ /* 0x000fc80003f25270 */
[----:B------:R-:W3:Y:S02]  /*ce90*/  SHFL.UP PT, R14, R4, 0x1, RZ ;  /* 0x04200000040e7989 */ /* 0x000ee400000e00ff */
[----:B---3--:R-:W-:-:S05]  /*cea0*/  SEL R5, R14, RZ, P1 ;  /* 0x000000ff0e057207 */ /* 0x008fca0000800000 */
[----:B------:R-:W-:Y:S02]  /*ceb0*/  IMAD.IADD R6, R4, 0x1, R5 ;  /* 0x0000000104067824 */ /* 0x000fe400078e0205 */
[----:B------:R-:W-:Y:S04]  /*cec0*/  SHFL.IDX PT, R5, R16, RZ, 0x1f ;  /* 0x00001fff10057589 */ /* 0x000fe800000e0000 */
[----:B------:R-:W3:Y:S02]  /*ced0*/  SHFL.UP PT, R14, R6, 0x2, RZ ;  /* 0x04400000060e7989 */ /* 0x000ee400000e00ff */
[----:B---3--:R-:W-:-:S05]  /*cee0*/  SEL R7, R14, RZ, P2 ;  /* 0x000000ff0e077207 */ /* 0x008fca0001000000 */
[----:B------:R-:W-:-:S05]  /*cef0*/  IMAD.IADD R7, R6, 0x1, R7 ;  /* 0x0000000106077824 */ /* 0x000fca00078e0207 */
        /* <DEDUP_REMOVED lines=9> */
[----:B------:R3:W4:Y:S02]  /*cf90*/  SHFL.IDX PT, R14, R6, 0x1f, 0x1f ;  /* 0x03e01f00060e7f89 */ /* 0x00072400000e0000 */
.L_x_614:
[----:B------:R-:W-:Y:S02]  /*cfa0*/  ULDC UR4, c[0x0][0xc38] ;  /* 0x00030e0000047ab9 */ /* 0x000fe40000000800 */
[----:B------:R-:W-:-:S04]  /*cfb0*/  IMAD.U32 R7, RZ, RZ, UR4 ;  /* 0x00000004ff077e24 */ /* 0x000fc8000f8e00ff */
[----:B----4-:R-:W-:-:S04]  /*cfc0*/  IMAD R3, R14, R7, RZ ;  /* 0x000000070e037224 */ /* 0x010fc800078e02ff */
[----:B------:R-:W-:-:S05]  /*cfd0*/  IMAD.IADD R8, R0, 0x1, R3 ;  /* 0x0000000100087824 */ /* 0x000fca00078e0203 */
[----:B------:R-:W-:-:S13]  /*cfe0*/  ISETP.GT.AND P6, PT, R8, R5, PT ;  /* 0x000000050800720c */ /* 0x000fda0003fc4270 */
[----:B------:R-:W-:Y:S05]  /*cff0*/  @P6 BRA `(.L_x_499) ;  /* 0x00000000009c6947 */ /* 0x000fea0003800000 */
.L_x_504:
[----:B------:R-:W4:Y:S01]  /*d000*/  LDC R0, c[0x0][0xc3c] ;  /* 0x00030f00ff007b82 */ /* 0x000f220000000800 */
[----:B------:R-:W-:-:S05]  /*d010*/  VIADD R19, R19, 0x1f ;  /* 0x0000001f13137836 */ /* 0x000fca0000000000 */
[----:B----4-:R-:W-:-:S13]  /*d020*/  ISETP.GE.AND P6, PT, R19, R0, PT ;  /* 0x000000001300720c */ /* 0x010fda0003fc6270 */
[----:B0-----:R-:W-:Y:S05]  /*d030*/  @P6 BRA `(.L_x_500) ;  /* 0x0000000400446947 */ /* 0x001fea0003800000 */
[----:B------:R-:W4:Y:S01]  /*d040*/  S2R R2, SR_TID.X ;  /* 0x0000000000027919 */ /* 0x000f220000002100 */
[----:B------:R-:W-:Y:S01]  /*d050*/  BSSY B0, `(.L_x_501) ;  /* 0x0000009000007945 */ /* 0x000fe20003800000 */
[----:B------:R-:W-:Y:S01]  /*d060*/  IMAD.MOV.U32 R4, RZ, RZ, RZ ;  /* 0x000000ffff047224 */ /* 0x000fe200078e00ff */
[----:B----4-:R-:W-:-:S05]  /*d070*/  LOP3.LUT R2, R2, 0x1f, RZ, 0xc0, !PT ;  /* 0x0000001f02027812 */ /* 0x010fca00078ec0ff */
[----:B------:R-:W-:-:S05]  /*d080*/  IMAD.IADD R7, R19, 0x1, R2 ;  /* 0x0000000113077824 */ /* 0x000fca00078e0202 */
[----:B------:R-:W-:-:S13]  /*d090*/  ISETP.GE.OR P6, PT, R7, R0, !P0 ;  /* 0x000000000700720c */ /* 0x000fda00047c6670 */
[----:B------:R-:W-:Y:S05]  /*d0a0*/  @P6 BRA `(.L_x_502) ;  /* 0x00000000000c6947 */ /* 0x000fea0003800000 */
[----:B------:R-:W4:Y:S02]  /*d0b0*/  LDC.64 R2, c[0x0][0xc80] ;  /* 0x00032000ff027b82 */ /* 0x000f240000000a00 */
[----:B----4-:R-:W-:-:S05]  /*d0c0*/  IMAD.WIDE R2, R7, 0x4, R2 ;  /* 0x0000000407027825 */ /* 0x010fca00078e0202 */
[----:B------:R4:W5:Y:S02]  /*d0d0*/  LDG.E R4, desc[UR50][R2.64] ;  /* 0x0000003202047981 */ /* 0x000964000c1e1900 */
.L_x_502:
[----:B------:R-:W-:Y:S05]  /*d0e0*/  BSYNC B0 ;  /* 0x0000000000007941 */ /* 0x000fea0003800000 */
.L_x_501:
[----:B------:R-:W-:-:S03]  /*d0f0*/  UMOV UR4, 0xffffffff ;  /* 0xffffffff00047882 */ /* 0x000fc60000000000 */
[----:B------:R-:W-:Y:S05]  /*d100*/  BRA.DIV UR4, `(.L_x_503) ;  /* 0x0000003a04d47947 */ /* 0x000fea000b800000 */
[----:B-----5:R-:W0:Y:S02]  /*d110*/  SHFL.UP PT, R14, R4, 0x1, RZ ;  /* 0x04200000040e7989 */ /* 0x020e2400000e00ff */
[----:B0-----:R-:W-:-:S05]  /*d120*/  SEL R13, R14, RZ, P1 ;  /* 0x000000ff0e0d7207 */ /* 0x001fca0000800000 */
[----:B------:R-:W-:-:S05]  /*d130*/  IMAD.IADD R13, R4, 0x1, R13 ;  /* 0x00000001040d7824 */ /* 0x000fca00078e020d */
[----:B------:R-:W0:Y:S02]  /*d140*/  SHFL.UP PT, R14, R13, 0x2, RZ ;  /* 0x044000000d0e7989 */ /* 0x000e2400000e00ff */
[----:B0-----:R-:W-:-:S05]  /*d150*/  SEL R0, R14, RZ, P2 ;  /* 0x000000ff0e007207 */ /* 0x001fca0001000000 */
[----:B------:R-:W-:-:S05]  /*d160*/  IMAD.IADD R0, R13, 0x1, R0 ;  /* 0x000000010d007824 */ /* 0x000fca00078e0200 */
[----:B------:R-:W4:Y:S02]  /*d170*/  SHFL.UP PT, R14, R0, 0x4, RZ ;  /* 0x04800000000e7989 */ /* 0x000f2400000e00ff */
[----:B----4-:R-:W-:-:S05]  /*d180*/  SEL R3, R14, RZ, P3 ;  /* 0x000000ff0e037207 */ /* 0x010fca0001800000 */
[----:B------:R-:W-:-:S05]  /*d190*/  IMAD.IADD R2, R0, 0x1, R3 ;  /* 0x0000000100027824 */ /* 0x000fca00078e0203 */
[----:B------:R-:W0:Y:S02]  /*d1a0*/  SHFL.UP PT, R14, R2, 0x8, RZ ;  /* 0x05000000020e7989 */ /* 0x000e2400000e00ff */
[----:B0-----:R-:W-:-:S05]  /*d1b0*/  SEL R3, R14, RZ, P4 ;  /* 0x000000ff0e037207 */ /* 0x001fca0002000000 */
[----:B------:R-:W-:-:S05]  /*d1c0*/  IMAD.IADD R3, R2, 0x1, R3 ;  /* 0x0000000102037824 */ /* 0x000fca00078e0203 */
[----:B------:R-:W3:Y:S02]  /*d1d0*/  SHFL.UP PT, R14, R3, 0x10, RZ ;  /* 0x06000000030e7989 */ /* 0x000ee400000e00ff */
[----:B---3--:R-:W-:-:S05]  /*d1e0*/  SEL R6, R14, RZ, P5 ;  /* 0x000000ff0e067207 */ /* 0x008fca0002800000 */
[----:B------:R-:W-:-:S05]  /*d1f0*/  IMAD.IADD R6, R3, 0x1, R6 ;  /* 0x0000000103067824 */ /* 0x000fca00078e0206 */
[----:B------:R0:W3:Y:S02]  /*d200*/  SHFL.IDX PT, R14, R6, 0x1f, 0x1f ;  /* 0x03e01f00060e7f89 */ /* 0x0000e400000e0000 */
.L_x_622:
[----:B------:R-:W-:Y:S02]  /*d210*/  ULDC UR4, c[0x0][0xc38] ;  /* 0x00030e0000047ab9 */ /* 0x000fe40000000800 */
[----:B------:R-:W-:-:S04]  /*d220*/  IMAD.U32 R7, RZ, RZ, UR4 ;  /* 0x00000004ff077e24 */ /* 0x000fc8000f8e00ff */
[----:B---3--:R-:W-:-:S04]  /*d230*/  IMAD R3, R14, R7, RZ ;  /* 0x000000070e037224 */ /* 0x008fc800078e02ff */
[----:B------:R-:W-:-:S05]  /*d240*/  IMAD.IADD R8, R3, 0x1, R8 ;  /* 0x0000000103087824 */ /* 0x000fca00078e0208 */
[----:B------:R-:W-:-:S13]  /*d250*/  ISETP.GT.AND P6, PT, R8, R5, PT ;  /* 0x000000050800720c */ /* 0x000fda0003fc4270 */
[----:B------:R-:W-:Y:S05]  /*d260*/  @!P6 BRA `(.L_x_504) ;  /* 0xfffffffc0064e947 */ /* 0x000fea000383ffff */
.L_x_499:
[----:B------:R-:W-:Y:S01]  /*d270*/  IMAD.IADD R8, R8, 0x1, -R3 ;  /* 0x0000000108087824 */ /* 0x000fe200078e0a03 */
[----:B------:R-:W-:-:S03]  /*d280*/  UMOV UR4, 0xffffffff ;  /* 0xffffffff00047882 */ /* 0x000fc60000000000 */
[----:B------:R-:W-:-:S05]  /*d290*/  IMAD R0, R6, R7, R8 ;  /* 0x0000000706007224 */ /* 0x000fca00078e0208 */
[----:B------:R-:W-:Y:S01]  /*d2a0*/  ISETP.GT.AND P6, PT, R0, R5, PT ;  /* 0x000000050000720c */ /* 0x000fe20003fc4270 */
[----:B------:R-:W-:-:S12]  /*d2b0*/  BRA.DIV UR4, `(.L_x_505) ;  /* 0x0000003e04247947 */ /* 0x000fd8000b800000 */
[----:B------:R-:W-:-:S04]  /*d2c0*/  VOTE.ANY R2, PT, !P6 ;  /* 0x0000000000027806 */ /* 0x000fc800070e0100 */
[----:B------:R-:W4:Y:S02]  /*d2d0*/  POPC R0, R2 ;  /* 0x0000000200007309 */ /* 0x000f240000000000 */
[----:B----4-:R4:W0:Y:S02]  /*d2e0*/  SHFL.IDX PT, R4, R4, R0, 0x1f ;  /* 0x00001f0004047589 */ /* 0x01082400000e0000 */
.L_x_626:
[----:B------:R-:W-:Y:S01]  /*d2f0*/  ISETP.NE.AND P0, PT, R2, RZ, PT ;  /* 0x000000ff0200720c */ /* 0x000fe20003f05270 */
[----:B------:R-:W-:-:S12]  /*d300*/  IMAD.MOV.U32 R14, RZ, RZ, RZ ;  /* 0x000000ffff0e7224 */ /* 0x000fd800078e00ff */
[----:B------:R-:W-:Y:S05]  /*d310*/  @!P0 BRA `(.L_x_506) ;  /* 0x0000000000108947 */ /* 0x000fea0003800000 */
[----:B------:R-:W-:Y:S01]  /*d320*/  UMOV UR4, 0xffffffff ;  /* 0xffffffff00047882 */ /* 0x000fe20000000000 */
[----:B------:R-:W-:Y:S02]  /*d330*/  VIADD R12, R0, 0xffffffff ;  /* 0xffffffff000c7836 */ /* 0x000fe40000000000 */
[----:B------:R-:W-:Y:S05]  /*d340*/  BRA.DIV UR4, `(.L_x_507) ;  /* 0x0000003e04487947 */ /* 0x000fea000b800000 */
[----:B------:R0:W0:Y:S02]  /*d350*/  SHFL.IDX PT, R14, R6, R12, 0x1f ;  /* 0x00001f0c060e7589 */ /* 0x00002400000e0000 */
.L_x_506:
[----:B0--3--:R-:W-:Y:S01]  /*d360*/  IABS R6, R4 ;  /* 0x0000000400067213 */ /* 0x009fe20000000000 */
[----:B------:R-:W-:Y:S02]  /*d370*/  IMAD R16, R14, R7, R8 ;  /* 0x000000070e107224 */ /* 0x000fe400078e0208 */
[----:B------:R-:W-:Y:S01]  /*d380*/  IMAD.IADD R19, R0, 0x1, R19 ;  /* 0x0000000100137824 */ /* 0x000fe200078e0213 */
[----:B------:R-:W0:Y:S08]  /*d390*/  I2F.RP R9, R6 ;  /* 0x0000000600097306 */ /* 0x000e300000209400 */
[----:B0-----:R-:W0:Y:S02]  /*d3a0*/  MUFU.RCP R9, R9 ;  /* 0x0000000900097308 */ /* 0x001e240000001000 */
[----:B0-----:R-:W-:-:S06]  /*d3b0*/  VIADD R2, R9, 0xffffffe ;  /* 0x0ffffffe09027836 */ /* 0x001fcc0000000000 */
[----:B------:R0:W3:Y:S02]  /*d3c0*/  F2I.FTZ.U32.TRUNC.NTZ R3, R2 ;  /* 0x0000000200037305 */ /* 0x0000e4000021f000 */
[----:B0-----:R-:W-:Y:S02]  /*d3d0*/  IMAD.MOV.U32 R2, RZ, RZ, RZ ;  /* 0x000000ffff027224 */ /* 0x001fe400078e00ff */
[----:B---3--:R-:W-:-:S04]  /*d3e0*/  IMAD.MOV R7, RZ, RZ, -R3 ;  /* 0x000000ffff077224 */ /* 0x008fc800078e0a03 */
[----:B------:R-:W-:-:S04]  /*d3f0*/  IMAD R7, R7, R6, RZ ;  /* 0x0000000607077224 */ /* 0x000fc800078e02ff */
[----:B------:R-:W-:-:S04]  /*d400*/  IMAD.HI.U32 R3, R3, R7, R2 ;  /* 0x0000000703037227 */ /* 0x000fc800078e0002 */
[----:B------:R-:W-:Y:S01]  /*d410*/  IMAD.IADD R7, R5, 0x1, -R16 ;  /* 0x0000000105077824 */ /* 0x000fe200078e0a10 */
[----:B------:R-:W-:-:S04]  /*d420*/  IABS R5, R4 ;  /* 0x0000000400057213 */ /* 0x000fc80000000000 */
[----:B------:R-:W-:Y:S01]  /*d430*/  IABS R2, R7 ;  /* 0x0000000700027213 */ /* 0x000fe20000000000 */
[----:B------:R-:W-:-:S04]  /*d440*/  IMAD.MOV R5, RZ, RZ, -R5 ;  /* 0x000000ffff057224 */ /* 0x000fc800078e0a05 */
[----:B------:R-:W-:-:S04]  /*d450*/  IMAD.HI.U32 R3, R3, R2, RZ ;  /* 0x0000000203037227 */ /* 0x000fc800078e00ff */
[----:B------:R-:W-:Y:S01]  /*d460*/  IMAD R5, R3, R5, R2 ;  /* 0x0000000503057224 */ /* 0x000fe200078e0202 */
[----:B------:R-:W-:-:S04]  /*d470*/  LOP3.LUT R2, R7, R4, RZ, 0x3c, !PT ;  /* 0x0000000407027212 */ /* 0x000fc800078e3cff */
[----:B------:R-:W-:Y:S02]  /*d480*/  ISETP.GT.U32.AND P1, PT, R6, R5, PT ;  /* 0x000000050600720c */ /* 0x000fe40003f24070 */
[----:B------:R-:W-:-:S11]  /*d490*/  ISETP.GE.AND P2, PT, R2, RZ, PT ;  /* 0x000000ff0200720c */ /* 0x000fd60003f46270 */
[-C--:B------:R-:W-:Y:S01]  /*d4a0*/  @!P1 IADD3 R5, R5, -R6.reuse, RZ ;  /* 0x8000000605059210 */ /* 0x080fe20007ffe0ff */
[----:B------:R-:W-:Y:S01]  /*d4b0*/  @!P1 VIADD R3, R3, 0x1 ;  /* 0x0000000103039836 */ /* 0x000fe20000000000 */
[----:B------:R-:W-:Y:S02]  /*d4c0*/  ISETP.NE.AND P1, PT, R4, RZ, PT ;  /* 0x000000ff0400720c */ /* 0x000fe40003f25270 */
[----:B------:R-:W-:-:S13]  /*d4d0*/  ISETP.GE.U32.AND P0, PT, R5, R6, PT ;  /* 0x000000060500720c */ /* 0x000fda0003f06070 */
[----:B------:R-:W-:-:S04]  /*d4e0*/  @P0 VIADD R3, R3, 0x1 ;  /* 0x0000000103030836 */ /* 0x000fc80000000000 */
[----:B------:R-:W-:Y:S01]  /*d4f0*/  @!P2 IMAD.MOV R3, RZ, RZ, -R3 ;  /* 0x000000ffff03a224 */ /* 0x000fe200078e0a03 */
[----:B------:R-:W-:-:S05]  /*d500*/  @!P1 LOP3.LUT R3, RZ, R4, RZ, 0x33, !PT ;  /* 0x00000004ff039212 */ /* 0x000fca00078e33ff */
[--C-:B------:R-:W-:Y:S02]  /*d510*/  IMAD.MOV R17, RZ, RZ, -R3.reuse ;  /* 0x000000ffff117224 */ /* 0x100fe400078e0a03 */
[----:B------:R-:W-:Y:S02]  /*d520*/  IMAD.MOV.U32 R18, RZ, RZ, R3 ;  /* 0x000000ffff127224 */ /* 0x000fe400078e0003 */
[----:B------:R-:W-:Y:S01]  /*d530*/  IMAD R17, R4, R17, R7 ;  /* 0x0000001104117224 */ /* 0x000fe200078e0207 */
[----:B------:R-:W-:Y:S06]  /*d540*/  BRA `(.L_x_508) ;  /* 0x00000000001c7947 */ /* 0x000fec0003800000 */
.L_x_500:
[----:B------:R-:W-:Y:S01]  /*d550*/  UMOV UR4, URZ ;  /* 0x0000003f00047c82 */ /* 0x000fe20008000000 */
[----:B------:R-:W-:Y:S01]  /*d560*/  UMOV UR5, URZ ;  /* 0x0000003f00057c82 */ /* 0x000fe20008000000 */
[----:B------:R-:W-:Y:S01]  /*d570*/  ULDC UR6, c[0x0][0xc3c] ;  /* 0x00030f0000067ab9 */ /* 0x000fe20000000800 */
[----:B------:R-:W-:Y:S02]  /*d580*/  IMAD.MOV.U32 R16, RZ, RZ, R5 ;  /* 0x000000ffff107224 */ /* 0x000fe400078e0005 */
[----:B------:R-:W-:Y:S02]  /*d590*/  IMAD.U32 R17, RZ, RZ, UR4 ;  /* 0x00000004ff117e24 */ /* 0x000fe4000f8e00ff */
[----:B------:R-:W-:Y:S02]  /*d5a0*/  IMAD.U32 R18, RZ, RZ, UR5 ;  /* 0x00000005ff127e24 */ /* 0x000fe4000f8e00ff */
[----:B------:R-:W-:-:S07]  /*d5b0*/  IMAD.U32 R19, RZ, RZ, UR6 ;  /* 0x00000006ff137e24 */ /* 0x000fce000f8e00ff */
.L_x_508:
[----:B----4-:R-:W4:Y:S01]  /*d5c0*/  S2R R0, SR_TID.X ;  /* 0x0000000000007919 */ /* 0x010f220000002100 */
[----:B------:R-:W-:Y:S05]  /*d5d0*/  WARPSYNC.ALL ;  /* 0x0000000000007948 */ /* 0x000fea0003800000 */
[----:B------:R-:W-:Y:S01]  /*d5e0*/  BAR.SYNC.DEFER_BLOCKING 0x4, 0x180 ;  /* 0x0106000000007b1d */ /* 0x000fe20000010000 */
[----:B----4-:R-:W-:-:S04]  /*d5f0*/  LOP3.LUT R0, R0, 0x1f, RZ, 0xc0, !PT ;  /* 0x0000001f00007812 */ /* 0x010fc800078ec0ff */
[----:B------:R-:W-:-:S13]  /*d600*/  ISETP.NE.AND P0, PT, R0, RZ, PT ;  /* 0x000000ff0000720c */ /* 0x000fda0003f05270 */
[----:B------:R-:W4:Y:S01]  /*d610*/  @!P0 S2R R3, SR_CgaCtaId ;  /* 0x0000000000038919 */ /* 0x000f220000008800 */
[----:B------:R-:W-:-:S04]  /*d620*/  @!P0 MOV R0, 0x400 ;  /* 0x0000040000008802 */ /* 0x000fc80000000f00 */
[----:B----4-:R-:W-:-:S05]  /*d630*/  @!P0 LEA R22, R3, R0, 0x18 ;  /* 0x0000000003168211 */ /* 0x010fca00078ec0ff */
[----:B------:R4:W-:Y:S01]  /*d640*/  @!P0 STS.128 [R22+0x228d0], R16 ;  /* 0x0228d01016008388 */ /* 0x0009e20000000c00 */
[----:B------:R-:W-:Y:S06]  /*d650*/  BAR.ARV 0x5, 0x180 ;  /* 0x0146000000007b1d */ /* 0x000fec0000002000 */
.L_x_497:
[----:B------:R-:W-:Y:S02]  /*d660*/  ULDC UR4, c[0x0][0xc3c] ;  /* 0x00030f0000047ab9 */ /* 0x000fe40000000800 */
[----:B----4-:R-:W-:-:S13]  /*d670*/  ISETP.GE.AND P0, PT, R19, UR4, PT ;  /* 0x0000000413007c0c */ /* 0x010fda000bf06270 */
[----:B------:R-:W-:Y:S05]  /*d680*/  @!P0 BRA `(.L_x_509) ;  /* 0xffffffbc00108947 */ /* 0x000fea000383ffff */
[----:B------:R-:W-:Y:S05]  /*d690*/  BSYNC B8 ;  /* 0x0000000000087941 */ /* 0x000fea0003800000 */
.L_x_448:
[----:B0-----:R-:W4:Y:S01]  /*d6a0*/  LDL.LU R0, [R1+0x24] ;  /* 0x0000240001007983 */ /* 0x001f220000300800 */
[----:B------:R-:W-:Y:S01]  /*d6b0*/  BSSY B0, `(.L_x_510) ;  /* 0x000000b000007945 */ /* 0x000fe20003800000 */
[----:B------:R-:W0:Y:S01]  /*d6c0*/  S2R R5, SR_CgaCtaId ;  /* 0x0000000000057919 */ /* 0x000e220000008800 */
[----:B----4-:R-:W-:-:S05]  /*d6d0*/  VIADD R0, R0, 0x1 ;  /* 0x0000000100007836 */ /* 0x010fca0000000000 */
[----:B------:R-:W-:-:S04]  /*d6e0*/  LEA.HI R2, R0, R0, RZ, 0x1 ;  /* 0x0000000000027211 */ /* 0x000fc800078f08ff */
[----:B------:R-:W-:Y:S02]  /*d6f0*/  LOP3.LUT R3, R2, 0xfffffffe, RZ, 0xc0, !PT ;  /* 0xfffffffe02037812 */ /* 0x000fe400078ec0ff */
[----:B------:R-:W-:-:S03]  /*d700*/  MOV R2, 0x400 ;  /* 0x0000040000027802 */ /* 0x000fc60000000f00 */
[----:B------:R-:W-:Y:S01]  /*d710*/  IMAD.IADD R0, R0, 0x1, -R3 ;  /* 0x0000000100007824 */ /* 0x000fe200078e0a03 */
[----:B0-----:R-:W-:-:S04]  /*d720*/  LEA R7, R5, R2, 0x18 ;  /* 0x0000000205077211 */ /* 0x001fc800078ec0ff */
[----:B------:R-:W-:-:S04]  /*d730*/  SHF.L.U32 R0, R0, 0x1f, RZ ;  /* 0x0000001f00007819 */ /* 0x000fc800000006ff */
[----:B------:R-:W0:Y:S02]  /*d740*/  SYNCS.PHASECHK.TRANS64.TRYWAIT P0, [R7+URZ+0x22820], R0 ;  /* 0x02282000070075a7 */ /* 0x000e24000800017f */
[----:B0-----:R-:W-:Y:S05]  /*d750*/  @!P0 BRA `(.L_x_511) ;  /* 0x0000003800688947 */ /* 0x001fea0003800000 */
.L_x_629:
[----:B------:R-:W-:Y:S05]  /*d760*/  BSYNC B0 ;  /* 0x0000000000007941 */ /* 0x000fea0003800000 */
.L_x_510:
[----:B------:R-:W-:-:S03]  /*d770*/  UMOV UR4, 0xffffffff ;  /* 0xffffffff00047882 */ /* 0x000fc60000000000 */
[----:B------:R-:W-:Y:S05]  /*d780*/  BRA.DIV UR4, `(.L_x_512) ;  /* 0x0000003a04707947 */ /* 0x000fea000b800000 */
[----:B0-----:R-:W0:Y:S02]  /*d790*/  S2R R0, SR_TID.X ;  /* 0x0000000000007919 */ /* 0x001e240000002100 */
[----:B0-----:R-:W-:-:S04]  /*d7a0*/  SHF.R.U32.HI R0, RZ, 0x5, R0 ;  /* 0x00000005ff007819 */ /* 0x001fc80000011600 */
[----:B------:R-:W-:-:S05]  /*d7b0*/  LOP3.LUT R0, R0, 0x3, RZ, 0xc0, !PT ;  /* 0x0000000300007812 */ /* 0x000fca00078ec0ff */
[----:B------:R0:W4:Y:S02]  /*d7c0*/  SHFL.IDX PT, R14, R0, RZ, 0x1f ;  /* 0x00001fff000e7589 */ /* 0x00012400000e0000 */
.L_x_632:
[----:B----4-:R-:W-:Y:S01]  /*d7d0*/  ISETP.NE.AND P0, PT, R14, RZ, PT ;  /* 0x000000ff0e00720c */ /* 0x010fe20003f05270 */
[----:B------:R-:W-:-:S12]  /*d7e0*/  BSSY B0, `(.L_x_513) ;  /* 0x0000024000007945 */ /* 0x000fd80003800000 */
[----:B------:R-:W-:Y:S05]  /*d7f0*/  @P0 BRA `(.L_x_514) ;  /* 0x0000000000880947 */ /* 0x000fea0003800000 */
[----:B------:R-:W-:-:S03]  /*d800*/  UMOV UR4, 0xffffffff ;  /* 0xffffffff00047882 */ /* 0x000fc60000000000 */
[----:B------:R-:W-:Y:S05]  /*d810*/  BRA.DIV UR4, `(.L_x_515) ;  /* 0x0000003a04807947 */ /* 0x000fea000b800000 */
[----:B------:R-:W-:-:S13]  /*d820*/  ELECT P6, URZ, PT ;  /* 0x00000000003f782f */ /* 0x000fda00038c0000 */
.L_x_635:
[----:B------:R-:W-:Y:S05]  /*d830*/  @!P6 BRA `(.L_x_514) ;  /* 0x000000000078e947 */ /* 0x000fea0003800000 */
[----:B------:R-:W-:-:S06]  /*d840*/  ULOP3.LUT UR4, UR37, 0x2, URZ, 0xfc, !UPT ;  /* 0x0000000225047892 */ /* 0x000fcc000f8efc3f */
[----:B0-----:R-:W-:-:S05]  /*d850*/  IMAD.U32 R0, RZ, RZ, UR4 ;  /* 0x00000004ff007e24 */ /* 0x001fca000f8e00ff */
[----:B------:R-:W-:-:S13]  /*d860*/  ISETP.NE.AND P0, PT, R0, 0x3, PT ;  /* 0x000000030000780c */ /* 0x000fda0003f05270 */
[----:B------:R-:W-:Y:S05]  /*d870*/  @!P0 BRA `(.L_x_516) ;  /* 0x0000000000048947 */ /* 0x000fea0003800000 */
[----:B------:R-:W-:Y:S01]  /*d880*/  BPT.TRAP 0x1 ;  /* 0x000000040000795c */ /* 0x000fe20000300000 */
.L_x_516:
[----:B------:R-:W-:Y:S01]  /*d890*/  IMAD R5, R24, 0x8, R7 ;  /* 0x0000000818057824 */ /* 0x000fe200078e0207 */
[----:B------:R-:W-:Y:S01]  /*d8a0*/  SHF.L.U32 R0, R26, 0x1f, RZ ;  /* 0x0000001f1a007819 */ /* 0x000fe200000006ff */
[----:B------:R-:W-:-:S03]  /*d8b0*/  VIADD R24, R24, 0x1 ;  /* 0x0000000118187836 */ /* 0x000fc60000000000 */
[----:B------:R-:W0:Y:S02]  /*d8c0*/  SYNCS.PHASECHK.TRANS64.TRYWAIT P1, [R5+URZ+0x22840], R0 ;  /* 0x02284000050075a7 */ /* 0x000e24000802017f */
[----:B------:R-:W-:-:S04]  /*d8d0*/  ISETP.NE.AND P2, PT, R24, 0x2, PT ;  /* 0x000000021800780c */ /* 0x000fc80003f45270 */
[----:B------:R-:W-:Y:S01]  /*d8e0*/  SEL R3, RZ, 0x1, P2 ;  /* 0x00000001ff037807 */ /* 0x000fe20001000000 */
[----:B0-----:R-:W-:Y:S08]  /*d8f0*/  @!P1 BRA `(.L_x_517) ;  /* 0x0000003800689947 */ /* 0x001ff00003800000 */
.L_x_636:
[----:B------:R-:W-:Y:S02]  /*d900*/  SEL R24, R24, RZ, P2 ;  /* 0x000000ff18187207 */ /* 0x000fe40001000000 */
[----:B------:R-:W-:Y:S01]  /*d910*/  LOP3.LUT R2, R26, R3, RZ, 0x3c, !PT ;  /* 0x000000031a027212 */ /* 0x000fe200078e3cff */
[----:B------:R-:W-:Y:S06]  /*d920*/  @!P0 BRA `(.L_x_518) ;  /* 0x0000000000048947 */ /* 0x000fec0003800000 */
[----:B------:R-:W-:Y:S01]  /*d930*/  BPT.TRAP 0x1 ;  /* 0x000000040000795c */ /* 0x000fe20000300000 */
.L_x_518:
[----:B------:R-:W-:Y:S01]  /*d940*/  IMAD R3, R24, 0x8, R7 ;  /* 0x0000000818037824 */ /* 0x000fe200078e0207 */
[----:B------:R-:W-:-:S04]  /*d950*/  SHF.L.U32 R2, R2, 0x1f, RZ ;  /* 0x0000001f02027819 */ /* 0x000fc800000006ff */
[----:B------:R-:W4:Y:S02]  /*d960*/  SYNCS.PHASECHK.TRANS64.TRYWAIT P1, [R3+URZ+0x22840], R2 ;  /* 0x02284002030075a7 */ /* 0x000f24000802017f */
[----:B----4-:R-:W-:Y:S05]  /*d970*/  @!P1 BRA `(.L_x_519) ;  /* 0x00000038005c9947 */ /* 0x010fea0003800000 */
.L_x_637:
[----:B------:R-:W-:Y:S05]  /*d980*/  @!P0 BRA `(.L_x_520) ;  /* 0x0000000000048947 */ /* 0x000fea0003800000 */
[----:B------:R-:W-:Y:S01]  /*d990*/  BPT.TRAP 0x1 ;  /* 0x000000040000795c */ /* 0x000fe20000300000 */
.L_x_520:
[----:B------:R-:W5:Y:S02]  /*d9a0*/  SYNCS.PHASECHK.TRANS64.TRYWAIT P1, [R5+URZ+0x22860], R0 ;  /* 0x02286000050075a7 */ /* 0x000f64000802017f */
[----:B-----5:R-:W-:Y:S05]  /*d9b0*/  @!P1 BRA `(.L_x_521) ;  /* 0x0000003800609947 */ /* 0x020fea0003800000 */
.L_x_638:
[----:B------:R-:W-:Y:S05]  /*d9c0*/  @!P0 BRA `(.L_x_522) ;  /* 0x0000000000048947 */ /* 0x000fea0003800000 */
[----:B------:R-:W-:Y:S01]  /*d9d0*/  BPT.TRAP 0x1 ;  /* 0x000000040000795c */ /* 0x000fe20000300000 */
.L_x_522:
[----:B------:R0:W0:Y:S02]  /*d9e0*/  SYNCS.PHASECHK.TRANS64.TRYWAIT P0, [R3+URZ+0x22860], R2 ;  /* 0x02286002030075a7 */ /* 0x000024000800017f */
[----:B0-----:R-:W-:Y:S05]  /*d9f0*/  @!P0 NANOSLEEP.SYNCS 0x989680 ;  /* 0x009896800000895d */ /* 0x001fea0003900000 */
[----:B------:R-:W0:Y:S02]  /*da00*/  @!P0 SYNCS.PHASECHK.TRANS64 P0, [R3+URZ+0x22860], R2 ;  /* 0x02286002030085a7 */ /* 0x000e24000800007f */
[----:B0-----:R-:W-:Y:S05]  /*da10*/  @!P0 BRA `(.L_x_522) ;  /* 0xfffffffc00f08947 */ /* 0x001fea000383ffff */
.L_x_514:
[----:B------:R-:W-:Y:S05]  /*da20*/  BSYNC B0 ;  /* 0x0000000000007941 */ /* 0x000fea0003800000 */
.L_x_513:
[----:B------:R-:W-:Y:S05]  /*da30*/  EXIT ;  /* 0x000000000000794d */ /* 0x000fea0003800000 */
.L_x_396:
[----:B0-----:R-:W-:-:S04]  /*da40*/  IMAD.U32 R3, RZ, RZ, UR45 ;  /* 0x0000002dff037e24 */ /* 0x001fc8000f8e00ff */
[----:B------:R0:W1:Y:S03]  /*da50*/  SYNCS.PHASECHK.TRANS64.TRYWAIT P0, [R3+URZ+0x22800], R0 ;  /* 0x02280000030075a7 */ /* 0x000066000800017f */
[----:B-1----:R-:W-:Y:S05]  /*da60*/  @!P0 NANOSLEEP.SYNCS 0x989680 ;  /* 0x009896800000895d */ /* 0x002fea0003900000 */
[----:B------:R-:W1:Y:S02]  /*da70*/  @!P0 SYNCS.PHASECHK.TRANS64 P0, [R3+URZ+0x22800], R0 ;  /* 0x02280000030085a7 */ /* 0x000e64000800007f */
[----:B-1----:R-:W-:Y:S05]  /*da80*/  @!P0 BRA `(.L_x_396) ;  /* 0xfffffffc00ec8947 */ /* 0x002fea000383ffff */
[----:B------:R-:W-:Y:S05]  /*da90*/  BRA `(.L_x_523) ;  /* 0xffffff3c005c7947 */ /* 0x000fea000383ffff */
.L_x_400:
[----:B-1----:R-:W-:-:S04]  /*daa0*/  IMAD.U32 R3, RZ, RZ, UR22 ;  /* 0x00000016ff037e24 */ /* 0x002fc8000f8e00ff */
[----:B------:R1:W2:Y:S03]  /*dab0*/  SYNCS.PHASECHK.TRANS64.TRYWAIT P1, [R3+URZ+0x22830], R8 ;  /* 0x02283008030075a7 */ /* 0x0002a6000802017f */
[----:B--2---:R-:W-:Y:S05]  /*dac0*/  @!P1 NANOSLEEP.SYNCS 0x989680 ;  /* 0x009896800000995d */ /* 0x004fea0003900000 */
[----:B------:R-:W2:Y:S02]  /*dad0*/  @!P1 SYNCS.PHASECHK.TRANS64 P1, [R3+URZ+0x22830], R8 ;  /* 0x02283008030095a7 */ /* 0x000ea4000802007f */
[----:B--2---:R-:W-:Y:S05]  /*dae0*/  @!P1 BRA `(.L_x_400) ;  /* 0xfffffffc00ec9947 */ /* 0x004fea000383ffff */
[----:B------:R-:W-:Y:S05]  /*daf0*/  BRA `(.L_x_399) ;  /* 0xffffff3c00807947 */ /* 0x000fea000383ffff */
.L_x_405:
[----:B---3--:R-:W-:-:S04]  /*db00*/  IMAD.U32 R9, RZ, RZ, UR22 ;  /* 0x00000016ff097e24 */ /* 0x008fc8000f8e00ff */
[----:B------:R3:W4:Y:S03]  /*db10*/  SYNCS.PHASECHK.TRANS64.TRYWAIT P1, [R9+URZ+0x22850], R8 ;  /* 0x02285008090075a7 */ /* 0x000726000802017f */
[----:B----4-:R-:W-:Y:S05]  /*db20*/  @!P1 NANOSLEEP.SYNCS 0x989680 ;  /* 0x009896800000995d */ /* 0x010fea0003900000 */
[----:B------:R-:W4:Y:S02]  /*db30*/  @!P1 SYNCS.PHASECHK.TRANS64 P1, [R9+URZ+0x22850], R8 ;  /* 0x02285008090095a7 */ /* 0x000f24000802007f */
[----:B----4-:R-:W-:Y:S05]  /*db40*/  @!P1 BRA `(.L_x_405) ;  /* 0xfffffffc00ec9947 */ /* 0x010fea000383ffff */
[----:B------:R-:W-:Y:S05]  /*db50*/  BRA `(.L_x_404) ;  /* 0xffffff5000f07947 */ /* 0x000fea000383ffff */
.L_x_411:
[----:B-1----:R-:W-:-:S04]  /*db60*/  IMAD.U32 R3, RZ, RZ, UR24 ;  /* 0x00000018ff037e24 */ /* 0x002fc8000f8e00ff */
[----:B------:R1:W2:Y:S03]  /*db70*/  SYNCS.PHASECHK.TRANS64.TRYWAIT P2, [R3+URZ+0x22830], R8 ;  /* 0x02283008030075a7 */ /* 0x0002a6000804017f */
[----:B--2---:R-:W-:Y:S05]  /*db80*/  @!P2 NANOSLEEP.SYNCS 0x989680 ;  /* 0x009896800000a95d */ /* 0x004fea0003900000 */
[----:B------:R-:W2:Y:S02]  /*db90*/  @!P2 SYNCS.PHASECHK.TRANS64 P2, [R3+URZ+0x22830], R8 ;  /* 0x022830080300a5a7 */ /* 0x000ea4000804007f */
[----:B--2---:R-:W-:Y:S05]  /*dba0*/  @!P2 BRA `(.L_x_411) ;  /* 0xfffffffc00eca947 */ /* 0x004fea000383ffff */
[----:B------:R-:W-:Y:S05]  /*dbb0*/  BRA `(.L_x_410) ;  /* 0xffffff5800087947 */ /* 0x000fea000383ffff */
.L_x_416:
[----:B-1----:R-:W-:-:S04]  /*dbc0*/  IMAD.U32 R9, RZ, RZ, UR24 ;  /* 0x00000018ff097e24 */ /* 0x002fc8000f8e00ff */
[----:B------:R1:W2:Y:S03]  /*dbd0*/  SYNCS.PHASECHK.TRANS64.TRYWAIT P2, [R9+URZ+0x22850], R8 ;  /* 0x02285008090075a7 */ /* 0x0002a6000804017f */
[----:B--2---:R-:W-:Y:S05]  /*dbe0*/  @!P2 NANOSLEEP.SYNCS 0x989680 ;  /* 0x009896800000a95d */ /* 0x004fea0003900000 */
[----:B------:R-:W2:Y:S02]  /*dbf0*/  @!P2 SYNCS.PHASECHK.TRANS64 P2, [R9+URZ+0x22850], R8 ;  /* 0x022850080900a5a7 */ /* 0x000ea4000804007f */
[----:B--2---:R-:W-:Y:S05]  /*dc00*/  @!P2 BRA `(.L_x_416) ;  /* 0xfffffffc00eca947 */ /* 0x004fea000383ffff */
[----:B------:R-:W-:Y:S05]  /*dc10*/  BRA `(.L_x_415) ;  /* 0xffffff70002c7947 */ /* 0x000fea000383ffff */
.L_x_460:
[----:B------:R-:W-:Y:S01]  /*dc20*/  SHF.R.U32.HI R9, RZ, 0x5, R21 ;  /* 0x00000005ff097819 */ /* 0x000fe20000011615 */
[----:B------:R-:W-:Y:S01]  /*dc30*/  BSSY B0, `(.L_x_524) ;  /* 0x0000009000007945 */ /* 0x000fe20003800000 */
[----:B------:R-:W-:Y:S02]  /*dc40*/  IMAD.MOV.U32 R12, RZ, RZ, RZ ;  /* 0x000000ffff0c7224 */ /* 0x000fe400078e00ff */
[----:B------:R-:W-:Y:S01]  /*dc50*/  LOP3.LUT R9, R9, 0x3, RZ, 0xc0, !PT ;  /* 0x0000000309097812 */ /* 0x000fe200078ec0ff */
[----:B------:R-:W-:Y:S02]  /*dc60*/  IMAD.MOV.U32 R11, RZ, RZ, 0x1f ;  /* 0x0000001fff0b7424 */ /* 0x000fe400078e00ff */
[----:B------:R-:W-:Y:S02]  /*dc70*/  IMAD.MOV.U32 R15, RZ, RZ, -0x1 ;  /* 0xffffffffff0f7424 */ /* 0x000fe400078e00ff */
[----:B------:R-:W-:-:S07]  /*dc80*/  IMAD.MOV.U32 R13, RZ, RZ, R9 ;  /* 0x000000ffff0d7224 */ /* 0x000fce00078e0009 */
[----:B0----5:R-:W-:Y:S05]  /*dc90*/  WARPSYNC.COLLECTIVE R15, `(.L_x_525) ;  /* 0x000000000f087348 */ /* 0x021fea0003c00000 */
[----:B------:R1:W2:Y:S02]  /*dca0*/  SHFL.IDX P6, R14, R13, R12, R11 ;  /* 0x0000000c0d0e7389 */ /* 0x0002a400000c000b */
[----:B012--5:R-:W-:Y:S01]  /*dcb0*/  ENDCOLLECTIVE ;  /* 0x000000000000791b */ /* 0x027fe20003800000 */
.L_x_525:
[----:B------:R-:W-:Y:S05]  /*dcc0*/  BSYNC B0 ;  /* 0x0000000000007941 */ /* 0x000fea0003800000 */
.L_x_524:
[----:B------:R-:W-:Y:S05]  /*dcd0*/  BRA `(.L_x_526) ;  /* 0xffffffc000cc7947 */ /* 0x000fea000383ffff */
.L_x_463:
[----:B0-----:R0:W1:Y:S02]  /*dce0*/  SYNCS.PHASECHK.TRANS64.TRYWAIT P0, [R33+URZ+0x22840], R0 ;  /* 0x02284000210075a7 */ /* 0x001064000800017f */
[----:B-1----:R-:W-:Y:S05]  /*dcf0*/  @!P0 NANOSLEEP.SYNCS 0x989680 ;  /* 0x009896800000895d */ /* 0x002fea0003900000 */
[----:B------:R-:W1:Y:S02]  /*dd00*/  @!P0 SYNCS.PHASECHK.TRANS64 P0, [R33+URZ+0x22840], R0 ;  /* 0x02284000210085a7 */ /* 0x000e64000800007f */
[----:B-1----:R-:W-:Y:S05]  /*dd10*/  @!P0 BRA `(.L_x_463) ;  /* 0xfffffffc00f08947 */ /* 0x002fea000383ffff */
[----:B------:R-:W-:Y:S05]  /*dd20*/  BRA `(.L_x_527) ;  /* 0xffffffc000f87947 */ /* 0x000fea000383ffff */
.L_x_464:
        /* <DEDUP_REMOVED lines=8> */
.L_x_529:
[----:B------:R-:W-:Y:S05]  /*ddb0*/  BSYNC B0 ;  /* 0x0000000000007941 */ /* 0x000fea0003800000 */
.L_x_528:
[----:B------:R-:W-:Y:S02]  /*ddc0*/  IMAD.MOV.U32 R13, RZ, RZ, R0 ;  /* 0x000000ffff0d7224 */ /* 0x000fe400078e0000 */
[----:B------:R-:W-:Y:S02]  /*ddd0*/  IMAD.MOV.U32 R12, RZ, RZ, RZ ;  /* 0x000000ffff0c7224 */ /* 0x000fe400078e00ff */
[----:B------:R-:W-:Y:S02]  /*dde0*/  IMAD.MOV.U32 R11, RZ, RZ, 0x181f ;  /* 0x0000181fff0b7424 */ /* 0x000fe400078e00ff */
[----:B------:R-:W-:Y:S02]  /*ddf0*/  IMAD.MOV.U32 R15, RZ, RZ, -0x1 ;  /* 0xffffffffff0f7424 */ /* 0x000fe400078e00ff */
[----:B------:R-:W-:Y:S02]  /*de00*/  IMAD.MOV.U32 R2, RZ, RZ, R14 ;  /* 0x000000ffff027224 */ /* 0x000fe400078e000e */
[----:B------:R-:W-:-:S07]  /*de10*/  @P0 IMAD R7, R5, 0x2, R22 ;  /* 0x0000000205070824 */ /* 0x000fce00078e0216 */
[----:B------:R-:W-:Y:S05]  /*de20*/  WARPSYNC.COLLECTIVE R15, `(.L_x_530) ;  /* 0x000000000f087348 */ /* 0x000fea0003c00000 */
[----:B------:R0:W1:Y:S02]  /*de30*/  SHFL.IDX P6, R14, R13, R12, R11 ;  /* 0x0000000c0d0e7389 */ /* 0x00006400000c000b */
[----:B01----:R-:W-:Y:S01]  /*de40*/  ENDCOLLECTIVE ;  /* 0x000000000000791b */ /* 0x003fe20003800000 */
.L_x_530:
[----:B------:R-:W-:Y:S02]  /*de50*/  IMAD.MOV.U32 R13, RZ, RZ, R4 ;  /* 0x000000ffff0d7224 */ /* 0x000fe400078e0004 */
[----:B------:R-:W-:Y:S01]  /*de60*/  IMAD.MOV.U32 R12, RZ, RZ, 0x1 ;  /* 0x00000001ff0c7424 */ /* 0x000fe200078e00ff */
[----:B------:R-:W-:-:S07]  /*de70*/  MOV R3, R14 ;  /* 0x0000000e00037202 */ /* 0x000fce0000000f00 */
[----:B------:R-:W-:Y:S05]  /*de80*/  WARPSYNC.COLLECTIVE R15, `(.L_x_531) ;  /* 0x000000000f087348 */ /* 0x000fea0003c00000 */
[----:B------:R0:W1:Y:S02]  /*de90*/  SHFL.IDX P6, R14, R13, R12, R11 ;  /* 0x0000000c0d0e7389 */ /* 0x00006400000c000b */
[----:B01----:R-:W-:Y:S01]  /*dea0*/  ENDCOLLECTIVE ;  /* 0x000000000000791b */ /* 0x003fe20003800000 */
.L_x_531:
[----:B------:R-:W-:-:S05]  /*deb0*/  @P0 LEA R3, P1, R9, R3, 0x1 ;  /* 0x0000000309030211 */ /* 0x000fca00078208ff */
[----:B------:R-:W-:-:S05]  /*dec0*/  @P0 IMAD.X R2, RZ, RZ, R2, P1 ;  /* 0x000000ffff020224 */ /* 0x000fca00008e0602 */
[----:B------:R-:W-:Y:S01]  /*ded0*/  @P0 LOP3.LUT R3, R3, R2, RZ, 0x3c, !PT ;  /* 0x0000000203030212 */ /* 0x000fe200078e3cff */
[----:B------:R-:W-:-:S03]  /*dee0*/  IMAD.MOV.U32 R13, RZ, RZ, R0 ;  /* 0x000000ffff0d7224 */ /* 0x000fc600078e0000 */
[----:B------:R-:W-:-:S04]  /*def0*/  @P0 LOP3.LUT R2, R3, R2, RZ, 0x3c, !PT ;  /* 0x0000000203020212 */ /* 0x000fc800078e3cff */
[----:B------:R-:W-:-:S05]  /*df00*/  @P0 LOP3.LUT R3, R3, R2, RZ, 0x3c, !PT ;  /* 0x0000000203030212 */ /* 0x000fca00078e3cff */
[----:B------:R-:W-:Y:S01]  /*df10*/  @!PT LDS RZ, [RZ] ;  /* 0x00000000fffff984 */ /* 0x000fe20000000800 */
[----:B------:R-:W-:Y:S01]  /*df20*/  @!PT LDS RZ, [RZ] ;  /* 0x00000000fffff984 */ /* 0x000fe20000000800 */
[----:B------:R-:W-:Y:S01]  /*df30*/  @!PT LDS RZ, [RZ] ;  /* 0x00000000fffff984 */ /* 0x000fe20000000800 */
[----:B------:R0:W-:Y:S01]  /*df40*/  @P0 LDGSTS.E.BYPASS.LTC128B.128 [R7+0x1c400], desc[UR50][R2.64], !P2 ;  /* 0x1c40000002070fae */ /* 0x0001e2000d101d72 */
[----:B------:R-:W-:Y:S01]  /*df50*/  ISETP.GE.AND P0, PT, R32, 0x11, PT ;  /* 0x000000112000780c */ /* 0x000fe20003f06270 */
[----:B0-----:R-:W-:-:S12]  /*df60*/  IMAD.MOV.U32 R2, RZ, RZ, R14 ;  /* 0x000000ffff027224 */ /* 0x001fd800078e000e */
[----:B------:R-:W-:Y:S05]  /*df70*/  WARPSYNC.COLLECTIVE R15, `(.L_x_532) ;  /* 0x000000000f087348 */ /* 0x000fea0003c00000 */
[----:B------:R0:W1:Y:S02]  /*df80*/  SHFL.IDX P6, R14, R13, R12, R11 ;  /* 0x0000000c0d0e7389 */ /* 0x00006400000c000b */
[----:B01----:R-:W-:Y:S01]  /*df90*/  ENDCOLLECTIVE ;  /* 0x000000000000791b */ /* 0x003fe20003800000 */
.L_x_532:
[----:B------:R-:W-:Y:S02]  /*dfa0*/  @P0 IMAD R7, R5, 0x2, R22 ;  /* 0x0000000205070824 */ /* 0x000fe400078e0216 */
[----:B------:R-:W-:Y:S02]  /*dfb0*/  IMAD.MOV.U32 R13, RZ, RZ, R4 ;  /* 0x000000ffff0d7224 */ /* 0x000fe400078e0004 */
[----:B------:R-:W-:Y:S02]  /*dfc0*/  IMAD.MOV.U32 R12, RZ, RZ, 0x2 ;  /* 0x00000002ff0c7424 */ /* 0x000fe400078e00ff */
[----:B------:R-:W-:-:S07]  /*dfd0*/  IMAD.MOV.U32 R3, RZ, RZ, R14 ;  /* 0x000000ffff037224 */ /* 0x000fce00078e000e */
[----:B------:R-:W-:Y:S05]  /*dfe0*/  WARPSYNC.COLLECTIVE R15, `(.L_x_533) ;  /* 0x000000000f087348 */ /* 0x000fea0003c00000 */
[----:B------:R0:W1:Y:S02]  /*dff0*/  SHFL.IDX P6, R14, R13, R12, R11 ;  /* 0x0000000c0d0e7389 */ /* 0x00006400000c000b */
[----:B01----:R-:W-:Y:S01]  /*e000*/  ENDCOLLECTIVE ;  /* 0x000000000000791b */ /* 0x003fe20003800000 */
.L_x_533:
        /* <DEDUP_REMOVED lines=15> */
.L_x_534:
[----:B------:R-:W-:Y:S02]  /*e100*/  @P0 IMAD R7, R5, 0x2, R22 ;  /* 0x0000000205070824 */ /* 0x000fe400078e0216 */
[----:B------:R-:W-:Y:S02]  /*e110*/  IMAD.MOV.U32 R13, RZ, RZ, R4 ;  /* 0x000000ffff0d7224 */ /* 0x000fe400078e0004 */
[----:B------:R-:W-:Y:S02]  /*e120*/  IMAD.MOV.U32 R12, RZ, RZ, 0x3 ;  /* 0x00000003ff0c7424 */ /* 0x000fe400078e00ff */
[----:B------:R-:W-:-:S07]  /*e130*/  IMAD.MOV.U32 R3, RZ, RZ, R14 ;  /* 0x000000ffff037224 */ /* 0x000fce00078e000e */
[----:B------:R-:W-:Y:S05]  /*e140*/  WARPSYNC.COLLECTIVE R15, `(.L_x_535) ;  /* 0x000000000f087348 */ /* 0x000fea0003c00000 */
[----:B------:R0:W1:Y:S02]  /*e150*/  SHFL.IDX P6, R14, R13, R12, R11 ;  /* 0x0000000c0d0e7389 */ /* 0x00006400000c000b */
[----:B01----:R-:W-:Y:S01]  /*e160*/  ENDCOLLECTIVE ;  /* 0x000000000000791b */ /* 0x003fe20003800000 */
.L_x_535:
        /* <DEDUP_REMOVED lines=15> */
.L_x_536:
[----:B------:R-:W-:Y:S02]  /*e260*/  @P0 IMAD R7, R5, 0x2, R22 ;  /* 0x0000000205070824 */ /* 0x000fe400078e0216 */
[----:B------:R-:W-:Y:S02]  /*e270*/  IMAD.MOV.U32 R13, RZ, RZ, R4 ;  /* 0x000000ffff0d7224 */ /* 0x000fe400078e0004 */
[----:B------:R-:W-:Y:S02]  /*e280*/  IMAD.MOV.U32 R12, RZ, RZ, 0x4 ;  /* 0x00000004ff0c7424 */ /* 0x000fe400078e00ff */
[----:B------:R-:W-:-:S07]  /*e290*/  IMAD.MOV.U32 R3, RZ, RZ, R14 ;  /* 0x000000ffff037224 */ /* 0x000fce00078e000e */
[----:B------:R-:W-:Y:S05]  /*e2a0*/  WARPSYNC.COLLECTIVE R15, `(.L_x_537) ;  /* 0x000000000f087348 */ /* 0x000fea0003c00000 */
[----:B------:R0:W1:Y:S02]  /*e2b0*/  SHFL.IDX P6, R14, R13, R12, R11 ;  /* 0x0000000c0d0e7389 */ /* 0x00006400000c000b */
[----:B01----:R-:W-:Y:S01]  /*e2c0*/  ENDCOLLECTIVE ;  /* 0x000000000000791b */ /* 0x003fe20003800000 */
.L_x_537:
        /* <DEDUP_REMOVED lines=15> */
.L_x_538:
[----:B------:R-:W-:Y:S02]  /*e3c0*/  @P0 IMAD R7, R5, 0x2, R22 ;  /* 0x0000000205070824 */ /* 0x000fe400078e0216 */
[----:B------:R-:W-:Y:S02]  /*e3d0*/  IMAD.MOV.U32 R13, RZ, RZ, R4 ;  /* 0x000000ffff0d7224 */ /* 0x000fe400078e0004 */
[----:B------:R-:W-:Y:S02]  /*e3e0*/  IMAD.MOV.U32 R12, RZ, RZ, 0x5 ;  /* 0x00000005ff0c7424 */ /* 0x000fe400078e00ff */
[----:B------:R-:W-:-:S07]  /*e3f0*/  IMAD.MOV.U32 R3, RZ, RZ, R14 ;  /* 0x000000ffff037224 */ /* 0x000fce00078e000e */
[----:B------:R-:W-:Y:S05]  /*e400*/  WARPSYNC.COLLECTIVE R15, `(.L_x_539) ;  /* 0x000000000f087348 */ /* 0x000fea0003c00000 */
[----:B------:R0:W1:Y:S02]  /*e410*/  SHFL.IDX P6, R14, R13, R12, R11 ;  /* 0x0000000c0d0e7389 */ /* 0x00006400000c000b */
[----:B01----:R-:W-:Y:S01]  /*e420*/  ENDCOLLECTIVE ;  /* 0x000000000000791b */ /* 0x003fe20003800000 */
.L_x_539:
[----:B------:R-:W-:-:S05]  /*e430*/  @P0 LEA R3, P1, R9, R3, 0x1 ;  /* 0x0000000309030211 */ /* 0x000fca00078208ff */
[----:B------:R-:W-:-:S05]  /*e440*/  @P0 IMAD.X R2, RZ, RZ, R2, P1 ;  /* 0x000000ffff020224 */ /* 0x000fca00008e0602 */
[----:B------:R-:W-:Y:S01]  /*e450*/  @P0 LOP3.LUT R3, R3, R2, RZ, 0x3c, !PT ;  /* 0x0000000203030212 */ /* 0x000fe200078e3cff */
[----:B------:R-:W-:-:S03]  /*e460*/  IMAD.MOV.U32 R13, RZ, RZ, R0 ;  /* 0x000000ffff0d7224 */ /* 0x000fc600078e0000 */
[----:B------:R-:W-:-:S04]  /*e470*/  @P0 LOP3.LUT R2, R3, R2, RZ, 0x3c, !PT ;  /* 0x0000000203020212 */ /* 0x000fc800078e3cff */
[----:B------:R-:W-:Y:S01]  /*e480*/  @P0 LOP3.LUT R3, R3, R2, RZ, 0x3c, !PT ;  /* 0x0000000203030212 */ /* 0x000fe200078e3cff */
[----:B------:R-:W-:-:S07]  /*e490*/  IMAD.MOV.U32 R4, RZ, RZ, R14 ;  /* 0x000000ffff047224 */ /* 0x000fce00078e000e */
[----:B------:R-:W-:Y:S05]  /*e4a0*/  WARPSYNC.COLLECTIVE R15, `(.L_x_540) ;  /* 0x000000000f087348 */ /* 0x000fea0003c00000 */
[----:B------:R0:W1:Y:S02]  /*e4b0*/  SHFL.IDX P6, R14, R13, R12, R11 ;  /* 0x0000000c0d0e7389 */ /* 0x00006400000c000b */
[----:B01----:R-:W-:Y:S01]  /*e4c0*/  ENDCOLLECTIVE ;  /* 0x000000000000791b */ /* 0x003fe20003800000 */
.L_x_540:
[----:B------:R-:W-:Y:S01]  /*e4d0*/  @!PT LDS RZ, [RZ] ;  /* 0x00000000fffff984 */ /* 0x000fe20000000800 */
[----:B------:R-:W-:Y:S01]  /*e4e0*/  @!PT LDS RZ, [RZ] ;  /* 0x00000000fffff984 */ /* 0x000fe20000000800 */
[----:B------:R-:W-:Y:S01]  /*e4f0*/  @!PT LDS RZ, [RZ] ;  /* 0x00000000fffff984 */ /* 0x000fe20000000800 */
[----:B------:R0:W-:Y:S01]  /*e500*/  @P0 LDGSTS.E.BYPASS.LTC128B.128 [R7+0x1e400], desc[UR50][R2.64], !P2 ;  /* 0x1e40000002070fae */ /* 0x0001e2000d101d72 */
[----:B------:R-:W-:Y:S01]  /*e510*/  MOV R0, R14 ;  /* 0x0000000e00007202 */ /* 0x000fe20000000f00 */
[----:B------:R-:W-:Y:S06]  /*e520*/  BRA `(.L_x_541) ;  /* 0xffffffc000647947 */ /* 0x000fec000383ffff */
.L_x_469:
[----:B------:R-:W-:Y:S02]  /*e530*/  IMAD.MOV.U32 R13, RZ, RZ, R4 ;  /* 0x000000ffff0d7224 */ /* 0x000fe400078e0004 */
[----:B------:R-:W-:Y:S02]  /*e540*/  IMAD.MOV.U32 R12, RZ, RZ, RZ ;  /* 0x000000ffff0c7224 */ /* 0x000fe400078e00ff */
[----:B------:R-:W-:Y:S02]  /*e550*/  IMAD.MOV.U32 R11, RZ, RZ, 0x181f ;  /* 0x0000181fff0b7424 */ /* 0x000fe400078e00ff */
[----:B------:R-:W-:Y:S02]  /*e560*/  IMAD.MOV.U32 R15, RZ, RZ, -0x1 ;  /* 0xffffffffff0f7424 */ /* 0x000fe400078e00ff */
[----:B-----5:R-:W-:Y:S02]  /*e570*/  IMAD R5, R10, R7, RZ ;  /* 0x000000070a057224 */ /* 0x020fe400078e02ff */
[----:B------:R-:W-:-:S07]  /*e580*/  IMAD.IADD R17, R9, 0x1, R17 ;  /* 0x0000000109117824 */ /* 0x000fce00078e0211 */
[----:B-1----:R-:W-:Y:S05]  /*e590*/  WARPSYNC.COLLECTIVE R15, `(.L_x_542) ;  /* 0x000000000f087348 */ /* 0x002fea0003c00000 */
[----:B------:R0:W2:Y:S02]  /*e5a0*/  SHFL.IDX P6, R14, R13, R12, R11 ;  /* 0x0000000c0d0e7389 */ /* 0x0000a400000c000b */
[----:B012---:R-:W-:Y:S01]  /*e5b0*/  ENDCOLLECTIVE ;  /* 0x000000000000791b */ /* 0x007fe20003800000 */
.L_x_542:
[C---:B------:R-:W-:Y:S01]  /*e5c0*/  VIADD R6, R17.reuse, 0x10 ;  /* 0x0000001011067836 */ /* 0x040fe20000000000 */
[----:B------:R-:W-:Y:S01]  /*e5d0*/  ISETP.GE.AND P0, PT, R17, R5, PT ;  /* 0x000000051100720c */ /* 0x000fe20003f06270 */
[----:B------:R-:W-:Y:S02]  /*e5e0*/  IMAD.MOV.U32 R13, RZ, RZ, R0 ;  /* 0x000000ffff0d7224 */ /* 0x000fe400078e0000 */
[----:B------:R-:W-:-:S10]  /*e5f0*/  IMAD.MOV.U32 R2, RZ, RZ, R14 ;  /* 0x000000ffff027224 */ /* 0x000fd400078e000e */
[----:B------:R-:W-:Y:S05]  /*e600*/  WARPSYNC.COLLECTIVE R15, `(.L_x_543) ;  /* 0x000000000f087348 */ /* 0x000fea0003c00000 */
[----:B------:R0:W1:Y:S02]  /*e610*/  SHFL.IDX P6, R14, R13, R12, R11 ;  /* 0x0000000c0d0e7389 */ /* 0x00006400000c000b */
[----:B01----:R-:W-:Y:S01]  /*e620*/  ENDCOLLECTIVE ;  /* 0x000000000000791b */ /* 0x003fe20003800000 */
.L_x_543:
[----:B------:R-:W-:Y:S02]  /*e630*/  IMAD.MOV.U32 R13, RZ, RZ, R4 ;  /* 0x000000ffff0d7224 */ /* 0x000fe400078e0004 */
[----:B------:R-:W-:Y:S02]  /*e640*/  IMAD.MOV.U32 R12, RZ, RZ, 0x1 ;  /* 0x00000001ff0c7424 */ /* 0x000fe400078e00ff */
[----:B------:R-:W-:-:S07]  /*e650*/  IMAD.MOV.U32 R3, RZ, RZ, R14 ;  /* 0x000000ffff037224 */ /* 0x000fce00078e000e */
[----:B------:R-:W-:Y:S05]  /*e660*/  WARPSYNC.COLLECTIVE R15, `(.L_x_544) ;  /* 0x000000000f087348 */ /* 0x000fea0003c00000 */
[----:B------:R0:W1:Y:S02]  /*e670*/  SHFL.IDX P6, R14, R13, R12, R11 ;  /* 0x0000000c0d0e7389 */ /* 0x00006400000c000b */
[----:B01----:R-:W-:Y:S01]  /*e680*/  ENDCOLLECTIVE ;  /* 0x000000000000791b */ /* 0x003fe20003800000 */
.L_x_544:
[----:B------:R-:W-:-:S05]  /*e690*/  @!P0 LEA R3, P2, R8, R3, 0x1 ;  /* 0x0000000308038211 */ /* 0x000fca00078408ff */
[----:B------:R-:W-:-:S05]  /*e6a0*/  @!P0 IMAD.X R2, RZ, RZ, R2, P2 ;  /* 0x000000ffff028224 */ /* 0x000fca00010e0602 */
[----:B------:R-:W-:Y:S01]  /*e6b0*/  @!P0 LOP3.LUT R3, R3, R2, RZ, 0x3c, !PT ;  /* 0x0000000203038212 */ /* 0x000fe200078e3cff */
[----:B------:R-:W-:-:S03]  /*e6c0*/  IMAD.MOV.U32 R13, RZ, RZ, R0 ;  /* 0x000000ffff0d7224 */ /* 0x000fc600078e0000 */
[----:B------:R-:W-:-:S04]  /*e6d0*/  @!P0 LOP3.LUT R2, R3, R2, RZ, 0x3c, !PT ;  /* 0x0000000203028212 */ /* 0x000fc800078e3cff */
[----:B------:R-:W-:-:S05]  /*e6e0*/  @!P0 LOP3.LUT R3, R3, R2, RZ, 0x3c, !PT ;  /* 0x0000000203038212 */ /* 0x000fca00078e3cff */
[----:B------:R-:W-:Y:S01]  /*e6f0*/  @!PT LDS RZ, [RZ] ;  /* 0x00000000fffff984 */ /* 0x000fe20000000800 */
[----:B------:R-:W-:Y:S01]  /*e700*/  @!PT LDS RZ, [RZ] ;  /* 0x00000000fffff984 */ /* 0x000fe20000000800 */
[----:B------:R-:W-:Y:S01]  /*e710*/  @!PT LDS RZ, [RZ] ;  /* 0x00000000fffff984 */ /* 0x000fe20000000800 */
[----:B------:R0:W-:Y:S01]  /*e720*/  @!P0 LDGSTS.E.BYPASS.LTC128B.128 [R37+0x18400], desc[UR50][R2.64], !P1 ;  /* 0x1840000002258fae */ /* 0x0001e2000c901d72 */
[----:B------:R-:W-:Y:S01]  /*e730*/  ISETP.GE.AND P0, PT, R6, R5, PT ;  /* 0x000000050600720c */ /* 0x000fe20003f06270 */
[----:B0-----:R-:W-:-:S12]  /*e740*/  IMAD.MOV.U32 R2, RZ, RZ, R14 ;  /* 0x000000ffff027224 */ /* 0x001fd800078e000e */
[----:B------:R-:W-:Y:S05]  /*e750*/  WARPSYNC.COLLECTIVE R15, `(.L_x_545) ;  /* 0x000000000f087348 */ /* 0x000fea0003c00000 */
[----:B------:R0:W1:Y:S02]  /*e760*/  SHFL.IDX P6, R14, R13, R12, R11 ;  /* 0x0000000c0d0e7389 */ /* 0x00006400000c000b */
[----:B01----:R-:W-:Y:S01]  /*e770*/  ENDCOLLECTIVE ;  /* 0x000000000000791b */ /* 0x003fe20003800000 */
.L_x_545:
[----:B------:R-:W-:Y:S02]  /*e780*/  IMAD.MOV.U32 R13, RZ, RZ, R4 ;  /* 0x000000ffff0d7224 */ /* 0x000fe400078e0004 */
[----:B------:R-:W-:Y:S02]  /*e790*/  IMAD.MOV.U32 R12, RZ, RZ, 0x2 ;  /* 0x00000002ff0c7424 */ /* 0x000fe400078e00ff */
[----:B------:R-:W-:-:S07]  /*e7a0*/  IMAD.MOV.U32 R3, RZ, RZ, R14 ;  /* 0x000000ffff037224 */ /* 0x000fce00078e000e */
[----:B------:R-:W-:Y:S05]  /*e7b0*/  WARPSYNC.COLLECTIVE R15, `(.L_x_546) ;  /* 0x000000000f087348 */ /* 0x000fea0003c00000 */
[----:B------:R0:W1:Y:S02]  /*e7c0*/  SHFL.IDX P6, R14, R13, R12, R11 ;  /* 0x0000000c0d0e7389 */ /* 0x00006400000c000b */
[----:B01----:R-:W-:Y:S01]  /*e7d0*/  ENDCOLLECTIVE ;  /* 0x000000000000791b */ /* 0x003fe20003800000 */
.L_x_546:
        /* <DEDUP_REMOVED lines=9> */
[----:B------:R0:W-:Y:S02]  /*e870*/  @!P0 LDGSTS.E.BYPASS.LTC128B.128 [R37+0x18c00], desc[UR50][R2.64], !P1 ;  /* 0x18c0000002258fae */ /* 0x0001e4000c901d72 */
[----:B0-----:R-:W-:-:S05]  /*e880*/  VIADD R2, R17, 0x20 ;  /* 0x0000002011027836 */ /* 0x001fca0000000000 */
[----:B------:R-:W-:Y:S01]  /*e890*/  ISETP.GE.AND P0, PT, R2, R5, PT ;  /* 0x000000050200720c */ /* 0x000fe20003f06270 */
[----:B------:R-:W-:-:S12]  /*e8a0*/  IMAD.MOV.U32 R2, RZ, RZ, R14 ;  /* 0x000000ffff027224 */ /* 0x000fd800078e000e */
[----:B------:R-:W-:Y:S05]  /*e8b0*/  WARPSYNC.COLLECTIVE R15, `(.L_x_547) ;  /* 0x000000000f087348 */ /* 0x000fea0003c00000 */
[----:B------:R0:W1:Y:S02]  /*e8c0*/  SHFL.IDX P6, R14, R13, R12, R11 ;  /* 0x0000000c0d0e7389 */ /* 0x00006400000c000b */
[----:B01----:R-:W-:Y:S01]  /*e8d0*/  ENDCOLLECTIVE ;  /* 0x000000000000791b */ /* 0x003fe20003800000 */
.L_x_547:
[----:B------:R-:W-:Y:S02]  /*e8e0*/  IMAD.MOV.U32 R13, RZ, RZ, R4 ;  /* 0x000000ffff0d7224 */ /* 0x000fe400078e0004 */
[----:B------:R-:W-:Y:S02]  /*e8f0*/  IMAD.MOV.U32 R12, RZ, RZ, 0x3 ;  /* 0x00000003ff0c7424 */ /* 0x000fe400078e00ff */
[----:B------:R-:W-:-:S07]  /*e900*/  IMAD.MOV.U32 R3, RZ, RZ, R14 ;  /* 0x000000ffff037224 */ /* 0x000fce00078e000e */
[----:B------:R-:W-:Y:S05]  /*e910*/  WARPSYNC.COLLECTIVE R15, `(.L_x_548) ;  /* 0x000000000f087348 */ /* 0x000fea0003c00000 */
[----:B------:R0:W1:Y:S02]  /*e920*/  SHFL.IDX P6, R14, R13, R12, R11 ;  /* 0x0000000c0d0e7389 */ /* 0x00006400000c000b */
[----:B01----:R-:W-:Y:S01]  /*e930*/  ENDCOLLECTIVE ;  /* 0x000000000000791b */ /* 0x003fe20003800000 */
.L_x_548:
        /* <DEDUP_REMOVED lines=16> */
.L_x_549:
[----:B------:R-:W-:Y:S02]  /*ea40*/  IMAD.MOV.U32 R13, RZ, RZ, R4 ;  /* 0x000000ffff0d7224 */ /* 0x000fe400078e0004 */
[----:B------:R-:W-:Y:S02]  /*ea50*/  IMAD.MOV.U32 R12, RZ, RZ, 0x4 ;  /* 0x00000004ff0c7424 */ /* 0x000fe400078e00ff */
[----:B------:R-:W-:-:S07]  /*ea60*/  IMAD.MOV.U32 R3, RZ, RZ, R14 ;  /* 0x000000ffff037224 */ /* 0x000fce00078e000e */
[----:B------:R-:W-:Y:S05]  /*ea70*/  WARPSYNC.COLLECTIVE R15, `(.L_x_550) ;  /* 0x000000000f087348 */ /* 0x000fea0003c00000 */
[----:B------:R0:W1:Y:S02]  /*ea80*/  SHFL.IDX P6, R14, R13, R12, R11 ;  /* 0x0000000c0d0e7389 */ /* 0x00006400000c000b */
[----:B01----:R-:W-:Y:S01]  /*ea90*/  ENDCOLLECTIVE ;  /* 0x000000000000791b */ /* 0x003fe20003800000 */
.L_x_550:
        /* <DEDUP_REMOVED lines=11> */
[----:B------:R-:W-:Y:S02]  /*eb50*/  ISETP.GE.AND P0, PT, R2, R5, PT ;  /* 0x000000050200720c */ /* 0x000fe40003f06270 */
[----:B------:R-:W-:-:S11]  /*eb60*/  MOV R2, R14 ;  /* 0x0000000e00027202 */ /* 0x000fd60000000f00 */
[----:B------:R-:W-:Y:S05]  /*eb70*/  WARPSYNC.COLLECTIVE R15, `(.L_x_551) ;  /* 0x000000000f087348 */ /* 0x000fea0003c00000 */
[----:B------:R0:W1:Y:S02]  /*eb80*/  SHFL.IDX P6, R14, R13, R12, R11 ;  /* 0x0000000c0d0e7389 */ /* 0x00006400000c000b */
[----:B01----:R-:W-:Y:S01]  /*eb90*/  ENDCOLLECTIVE ;  /* 0x000000000000791b */ /* 0x003fe20003800000 */
.L_x_551:
[----:B------:R-:W-:Y:S02]  /*eba0*/  IMAD.MOV.U32 R13, RZ, RZ, R4 ;  /* 0x000000ffff0d7224 */ /* 0x000fe400078e0004 */
[----:B------:R-:W-:Y:S02]  /*ebb0*/  IMAD.MOV.U32 R12, RZ, RZ, 0x5 ;  /* 0x00000005ff0c7424 */ /* 0x000fe400078e00ff */
[----:B------:R-:W-:-:S07]  /*ebc0*/  IMAD.MOV.U32 R3, RZ, RZ, R14 ;  /* 0x000000ffff037224 */ /* 0x000fce00078e000e */
[----:B------:R-:W-:Y:S05]  /*ebd0*/  WARPSYNC.COLLECTIVE R15, `(.L_x_552) ;  /* 0x000000000f087348 */ /* 0x000fea0003c00000 */
[----:B------:R0:W1:Y:S02]  /*ebe0*/  SHFL.IDX P6, R14, R13, R12, R11 ;  /* 0x0000000c0d0e7389 */ /* 0x00006400000c000b */
[----:B01----:R-:W-:Y:S01]  /*ebf0*/  ENDCOLLECTIVE ;  /* 0x000000000000791b */ /* 0x003fe20003800000 */
.L_x_552:
        /* <DEDUP_REMOVED lines=16> */
.L_x_553:
[----:B------:R-:W-:Y:S02]  /*ed00*/  IMAD.MOV.U32 R13, RZ, RZ, R4 ;  /* 0x000000ffff0d7224 */ /* 0x000fe400078e0004 */
[----:B------:R-:W-:Y:S02]  /*ed10*/  IMAD.MOV.U32 R12, RZ, RZ, 0x6 ;  /* 0x00000006ff0c7424 */ /* 0x000fe400078e00ff */
[----:B------:R-:W-:-:S07]  /*ed20*/  IMAD.MOV.U32 R3, RZ, RZ, R14 ;  /* 0x000000ffff037224 */ /* 0x000fce00078e000e */
[----:B------:R-:W-:Y:S05]  /*ed30*/  WARPSYNC.COLLECTIVE R15, `(.L_x_554) ;  /* 0x000000000f087348 */ /* 0x000fea0003c00000 */
[----:B------:R0:W1:Y:S02]  /*ed40*/  SHFL.IDX P6, R14, R13, R12, R11 ;  /* 0x0000000c0d0e7389 */ /* 0x00006400000c000b */
[----:B01----:R-:W-:Y:S01]  /*ed50*/  ENDCOLLECTIVE ;  /* 0x000000000000791b */ /* 0x003fe20003800000 */
.L_x_554:
        /* <DEDUP_REMOVED lines=16> */
.L_x_555:
[----:B------:R-:W-:Y:S02]  /*ee60*/  IMAD.MOV.U32 R13, RZ, RZ, R4 ;  /* 0x000000ffff0d7224 */ /* 0x000fe400078e0004 */
[----:B------:R-:W-:Y:S02]  /*ee70*/  IMAD.MOV.U32 R12, RZ, RZ, 0x7 ;  /* 0x00000007ff0c7424 */ /* 0x000fe400078e00ff */
[----:B------:R-:W-:-:S07]  /*ee80*/  IMAD.MOV.U32 R3, RZ, RZ, R14 ;  /* 0x000000ffff037224 */ /* 0x000fce00078e000e */
[----:B------:R-:W-:Y:S05]  /*ee90*/  WARPSYNC.COLLECTIVE R15, `(.L_x_556) ;  /* 0x000000000f087348 */ /* 0x000fea0003c00000 */
[----:B------:R0:W1:Y:S02]  /*eea0*/  SHFL.IDX P6, R14, R13, R12, R11 ;  /* 0x0000000c0d0e7389 */ /* 0x00006400000c000b */
[----:B01----:R-:W-:Y:S01]  /*eeb0*/  ENDCOLLECTIVE ;  /* 0x000000000000791b */ /* 0x003fe20003800000 */
.L_x_556:
[----:B------:R-:W-:-:S05]  /*eec0*/  @!P0 LEA R3, P2, R8, R3, 0x1 ;  /* 0x0000000308038211 */ /* 0x000fca00078408ff */
[----:B------:R-:W-:-:S05]  /*eed0*/  @!P0 IMAD.X R2, RZ, RZ, R2, P2 ;  /* 0x000000ffff028224 */ /* 0x000fca00010e0602 */
[----:B------:R-:W-:Y:S01]  /*eee0*/  @!P0 LOP3.LUT R3, R3, R2, RZ, 0x3c, !PT ;  /* 0x0000000203038212 */ /* 0x000fe200078e3cff */
[----:B------:R-:W-:-:S03]  /*eef0*/  IMAD.MOV.U32 R13, RZ, RZ, R0 ;  /* 0x000000ffff0d7224 */ /* 0x000fc600078e0000 */
[----:B------:R-:W-:-:S04]  /*ef00*/  @!P0 LOP3.LUT R2, R3, R2, RZ, 0x3c, !PT ;  /* 0x0000000203028212 */ /* 0x000fc800078e3cff */
[----:B------:R-:W-:Y:S01]  /*ef10*/  @!P0 LOP3.LUT R3, R3, R2, RZ, 0x3c, !PT ;  /* 0x0000000203038212 */ /* 0x000fe200078e3cff */
[----:B------:R-:W-:-:S07]  /*ef20*/  IMAD.MOV.U32 R4, RZ, RZ, R14 ;  /* 0x000000ffff047224 */ /* 0x000fce00078e000e */
[----:B------:R-:W-:Y:S05]  /*ef30*/  WARPSYNC.COLLECTIVE R15, `(.L_x_557) ;  /* 0x000000000f087348 */ /* 0x000fea0003c00000 */
[----:B------:R0:W1:Y:S02]  /*ef40*/  SHFL.IDX P6, R14, R13, R12, R11 ;  /* 0x0000000c0d0e7389 */ /* 0x00006400000c000b */
[----:B01----:R-:W-:Y:S01]  /*ef50*/  ENDCOLLECTIVE ;  /* 0x000000000000791b */ /* 0x003fe20003800000 */
.L_x_557:
[----:B------:R-:W-:Y:S01]  /*ef60*/  @!PT LDS RZ, [RZ] ;  /* 0x00000000fffff984 */ /* 0x000fe20000000800 */
[----:B------:R-:W-:Y:S01]  /*ef70*/  @!PT LDS RZ, [RZ] ;  /* 0x00000000fffff984 */ /* 0x000fe20000000800 */
[----:B------:R-:W-:Y:S01]  /*ef80*/  @!PT LDS RZ, [RZ] ;  /* 0x00000000fffff984 */ /* 0x000fe20000000800 */
[----:B------:R2:W-:Y:S01]  /*ef90*/  @!P0 LDGSTS.E.BYPASS.LTC128B.128 [R37+0x1b400], desc[UR50][R2.64], !P1 ;  /* 0x1b40000002258fae */ /* 0x0005e2000c901d72 */
[----:B------:R-:W-:Y:S01]  /*efa0*/  IMAD.MOV.U32 R0, RZ, RZ, R14 ;  /* 0x000000ffff007224 */ /* 0x000fe200078e000e */
[----:B------:R-:W-:Y:S06]  /*efb0*/  BRA `(.L_x_558) ;  /* 0xffffffc000d87947 */ /* 0x000fec000383ffff */
.L_x_472:
[----:B0-----:R0:W2:Y:S02]  /*efc0*/  SYNCS.PHASECHK.TRANS64.TRYWAIT P0, [R22+URZ+0x22820], R3 ;  /* 0x02282003160075a7 */ /* 0x0010a4000800017f */
[----:B--2---:R-:W-:Y:S05]  /*efd0*/  @!P0 NANOSLEEP.SYNCS 0x989680 ;  /* 0x009896800000895d */ /* 0x004fea0003900000 */
[----:B------:R-:W2:Y:S02]  /*efe0*/  @!P0 SYNCS.PHASECHK.TRANS64 P0, [R22+URZ+0x22820], R3 ;  /* 0x02282003160085a7 */ /* 0x000ea4000800007f */
[----:B--2---:R-:W-:Y:S05]  /*eff0*/  @!P0 BRA `(.L_x_472) ;  /* 0xfffffffc00f08947 */ /* 0x004fea000383ffff */
[----:B------:R-:W-:Y:S05]  /*f000*/  BRA `(.L_x_559) ;  /* 0xffffffc400347947 */ /* 0x000fea000383ffff */
.L_x_475:
[----:B--2---:R2:W3:Y:S02]  /*f010*/  SYNCS.PHASECHK.TRANS64.TRYWAIT P0, [R33+URZ+0x22860], R0 ;  /* 0x02286000210075a7 */ /* 0x0044e4000800017f */
[----:B---3--:R-:W-:Y:S05]  /*f020*/  @!P0 NANOSLEEP.SYNCS 0x989680 ;  /* 0x009896800000895d */ /* 0x008fea0003900000 */
[----:B------:R-:W3:Y:S02]  /*f030*/  @!P0 SYNCS.PHASECHK.TRANS64 P0, [R33+URZ+0x22860], R0 ;  /* 0x02286000210085a7 */ /* 0x000ee4000800007f */
[----:B---3--:R-:W-:Y:S05]  /*f040*/  @!P0 BRA `(.L_x_475) ;  /* 0xfffffffc00f08947 */ /* 0x008fea000383ffff */
[----:B------:R-:W-:Y:S05]  /*f050*/  BRA `(.L_x_560) ;  /* 0xffffffc400447947 */ /* 0x000fea000383ffff */
.L_x_476:
        /* <DEDUP_REMOVED lines=8> */
.L_x_562:
[----:B------:R-:W-:Y:S05]  /*f0e0*/  BSYNC B0 ;  /* 0x0000000000007941 */ /* 0x000fea0003800000 */
.L_x_561:
[----:B------:R-:W0:Y:S01]  /*f0f0*/  S2R R7, SR_TID.X ;  /* 0x0000000000077919 */ /* 0x000e220000002100 */
[----:B------:R-:W-:Y:S01]  /*f100*/  IMAD.MOV.U32 R13, RZ, RZ, R5 ;  /* 0x000000ffff0d7224 */ /* 0x000fe200078e0005 */
[C---:B------:R-:W-:Y:S01]  /*f110*/  LOP3.LUT P2, RZ, R25.reuse, 0x2, RZ, 0xc0, !PT ;  /* 0x0000000219ff7812 */ /* 0x040fe2000784c0ff */
[----:B------:R-:W-:Y:S01]  /*f120*/  IMAD.MOV.U32 R12, RZ, RZ, RZ ;  /* 0x000000ffff0c7224 */ /* 0x000fe200078e00ff */
[----:B------:R-:W-:Y:S01]  /*f130*/  LOP3.LUT P1, RZ, R25, 0x4, RZ, 0xc0, !PT ;  /* 0x0000000419ff7812 */ /* 0x000fe2000782c0ff */
[----:B------:R-:W-:Y:S02]  /*f140*/  IMAD.MOV.U32 R11, RZ, RZ, 0x181f ;  /* 0x0000181fff0b7424 */ /* 0x000fe400078e00ff */
[----:B------:R-:W-:Y:S01]  /*f150*/  IMAD.MOV.U32 R15, RZ, RZ, -0x1 ;  /* 0xffffffffff0f7424 */ /* 0x000fe200078e00ff */
[----:B------:R-:W-:Y:S01]  /*f160*/  ISETP.LT.OR P4, PT, R32, 0x1, !P1 ;  /* 0x000000012000780c */ /* 0x000fe20004f81670 */
[----:B------:R-:W-:Y:S02]  /*f170*/  IMAD.MOV.U32 R3, RZ, RZ, R14 ;  /* 0x000000ffff037224 */ /* 0x000fe400078e000e */
[----:B------:R-:W-:-:S10]  /*f180*/  IMAD R4, R4, 0x2, R22 ;  /* 0x0000000204047824 */ /* 0x000fd400078e0216 */
[----:B0-----:R-:W-:Y:S05]  /*f190*/  WARPSYNC.COLLECTIVE R15, `(.L_x_563) ;  /* 0x000000000f087348 */ /* 0x001fea0003c00000 */
[----:B------:R1:W2:Y:S02]  /*f1a0*/  SHFL.IDX P6, R14, R13, R12, R11 ;  /* 0x0000000c0d0e7389 */ /* 0x0002a400000c000b */
[----:B012---:R-:W-:Y:S01]  /*f1b0*/  ENDCOLLECTIVE ;  /* 0x000000000000791b */ /* 0x007fe20003800000 */
.L_x_563:
[----:B------:R-:W-:Y:S02]  /*f1c0*/  IMAD.MOV.U32 R13, RZ, RZ, R6 ;  /* 0x000000ffff0d7224 */ /* 0x000fe400078e0006 */
[----:B------:R-:W-:Y:S02]  /*f1d0*/  IMAD.MOV.U32 R12, RZ, RZ, 0x1 ;  /* 0x00000001ff0c7424 */ /* 0x000fe400078e00ff */
[----:B------:R-:W-:Y:S01]  /*f1e0*/  IMAD.SHL.U32 R0, R7, 0x8, RZ ;  /* 0x0000000807007824 */ /* 0x000fe200078e00ff */
[----:B------:R-:W-:-:S04]  /*f1f0*/  LOP3.LUT R7, R25, 0x1, RZ, 0xc0, !PT ;  /* 0x0000000119077812 */ /* 0x000fc800078ec0ff */
[----:B------:R-:W-:Y:S02]  /*f200*/  LOP3.LUT R0, R0, 0x38, RZ, 0xc0, !PT ;  /* 0x0000003800007812 */ /* 0x000fe400078ec0ff */
[----:B------:R-:W-:-:S03]  /*f210*/  ISETP.NE.U32.AND P3, PT, R7, 0x1, PT ;  /* 0x000000010700780c */ /* 0x000fc60003f65070 */
[----:B------:R-:W-:-:S05]  /*f220*/  IMAD.SHL.U32 R0, R0, 0x2, RZ ;  /* 0x0000000200007824 */ /* 0x000fca00078e00ff */
[----:B------:R-:W-:-:S13]  /*f230*/  IADD3 R2, P0, R14, R0, RZ ;  /* 0x000000000e027210 */ /* 0x000fda0007f1e0ff */
[----:B------:R-:W-:Y:S05]  /*f240*/  WARPSYNC.COLLECTIVE R15, `(.L_x_564) ;  /* 0x000000000f087348 */ /* 0x000fea0003c00000 */
[----:B------:R0:W1:Y:S02]  /*f250*/  SHFL.IDX P6, R14, R13, R12, R11 ;  /* 0x0000000c0d0e7389 */ /* 0x00006400000c000b */
[----:B01----:R-:W-:Y:S01]  /*f260*/  ENDCOLLECTIVE ;  /* 0x000000000000791b */ /* 0x003fe20003800000 */
.L_x_564:
[----:B------:R-:W-:Y:S02]  /*f270*/  IADD3.X R3, RZ, R3, RZ, P0, !PT ;  /* 0x00000003ff037210 */ /* 0x000fe400007fe4ff */
[----:B------:R-:W-:Y:S01]  /*f280*/  ISETP.LT.OR P0, PT, R32, 0x1, P3 ;  /* 0x000000012000780c */ /* 0x000fe20001f01670 */
[----:B------:R-:W-:-:S12]  /*f290*/  IMAD.MOV.U32 R13, RZ, RZ, R5 ;  /* 0x000000ffff0d7224 */ /* 0x000fd800078e0005 */
[----:B------:R-:W-:Y:S01]  /*f2a0*/  @!PT LDS RZ, [RZ] ;  /* 0x00000000fffff984 */ /* 0x000fe20000000800 */
[----:B------:R-:W-:Y:S01]  /*f2b0*/  @!PT LDS RZ, [RZ] ;  /* 0x00000000fffff984 */ /* 0x000fe20000000800 */
[----:B------:R-:W-:Y:S01]  /*f2c0*/  @!PT LDS RZ, [RZ] ;  /* 0x00000000fffff984 */ /* 0x000fe20000000800 */
[----:B------:R-:W-:Y:S01]  /*f2d0*/  LDGSTS.E.BYPASS.LTC128B.128 [R4+0x400], desc[UR50][R2.64], !P0 ;  /* 0x0040000002047fae */ /* 0x000fe2000c101d72 */
[----:B------:R-:W-:-:S13]  /*f2e0*/  ISETP.LT.OR P0, PT, R32, 0x1, !P2 ;  /* 0x000000012000780c */ /* 0x000fda0005701670 */
[----:B------:R-:W-:Y:S01]  /*f2f0*/  LDGSTS.E.BYPASS.LTC128B.128 [R4+0x3400], desc[UR50][R2.64+0x80], !P0 ;  /* 0x0340008002047fae */ /* 0x000fe2000c101d72 */
[----:B------:R-:W-:-:S03]  /*f300*/  LOP3.LUT P0, RZ, R25, 0x8, RZ, 0xc0, !PT ;  /* 0x0000000819ff7812 */ /* 0x000fc6000780c0ff */
[----:B------:R-:W-:Y:S01]  /*f310*/  LDGSTS.E.BYPASS.LTC128B.128 [R4+0x6400], desc[UR50][R2.64+0x100], !P4 ;  /* 0x0640010002047fae */ /* 0x000fe2000e101d72 */
[----:B------:R-:W-:-:S13]  /*f320*/  ISETP.LT.OR P4, PT, R32, 0x1, !P0 ;  /* 0x000000012000780c */ /* 0x000fda0004781670 */
[----:B------:R0:W-:Y:S02]  /*f330*/  LDGSTS.E.BYPASS.LTC128B.128 [R4+0x9400], desc[UR50][R2.64+0x180], !P4 ;  /* 0x0940018002047fae */ /* 0x0001e4000e101d72 */
[----:B0-----:R-:W-:-:S07]  /*f340*/  IMAD.MOV.U32 R3, RZ, RZ, R14 ;  /* 0x000000ffff037224 */ /* 0x001fce00078e000e */
[----:B------:R-:W-:Y:S05]  /*f350*/  WARPSYNC.COLLECTIVE R15, `(.L_x_565) ;  /* 0x000000000f087348 */ /* 0x000fea0003c00000 */
[----:B------:R0:W1:Y:S02]  /*f360*/  SHFL.IDX P6, R14, R13, R12, R11 ;  /* 0x0000000c0d0e7389 */ /* 0x00006400000c000b */
[----:B01----:R-:W-:Y:S01]  /*f370*/  ENDCOLLECTIVE ;  /* 0x000000000000791b */ /* 0x003fe20003800000 */
.L_x_565:
[----:B------:R-:W-:Y:S02]  /*f380*/  IMAD.MOV.U32 R13, RZ, RZ, R6 ;  /* 0x000000ffff0d7224 */ /* 0x000fe400078e0006 */
[----:B------:R-:W-:Y:S01]  /*f390*/  IMAD.MOV.U32 R12, RZ, RZ, 0x2 ;  /* 0x00000002ff0c7424 */ /* 0x000fe200078e00ff */
[----:B------:R-:W-:-:S13]  /*f3a0*/  IADD3 R2, P4, R14, R0, RZ ;  /* 0x000000000e027210 */ /* 0x000fda0007f9e0ff */
[----:B------:R-:W-:Y:S05]  /*f3b0*/  WARPSYNC.COLLECTIVE R15, `(.L_x_566) ;  /* 0x000000000f087348 */ /* 0x000fea0003c00000 */
[----:B------:R0:W1:Y:S02]  /*f3c0*/  SHFL.IDX P6, R14, R13, R12, R11 ;  /* 0x0000000c0d0e7389 */ /* 0x00006400000c000b */
[----:B01----:R-:W-:Y:S01]  /*f3d0*/  ENDCOLLECTIVE ;  /* 0x000000000000791b */ /* 0x003fe20003800000 */
.L_x_566:
[----:B------:R-:W-:Y:S01]  /*f3e0*/  IMAD.X R3, RZ, RZ, R3, P4 ;  /* 0x000000ffff037224 */ /* 0x000fe200020e0603 */
        /* <DEDUP_REMOVED lines=8> */
[----:B------:R-:W-:-:S13]  /*f470*/  ISETP.LT.OR P4, PT, R32, 0x11, !P1 ;  /* 0x000000112000780c */ /* 0x000fda0004f81670 */
[----:B------:R-:W-:Y:S01]  /*f480*/  LDGSTS.E.BYPASS.LTC128B.128 [R4+0x6c00], desc[UR50][R2.64+0x100], !P4 ;  /* 0x06c0010002047fae */ /* 0x000fe2000e101d72 */
[----:B------:R-:W-:-:S13]  /*f490*/  ISETP.LT.OR P4, PT, R32, 0x11, !P0 ;  /* 0x000000112000780c */ /* 0x000fda0004781670 */
[----:B------:R0:W-:Y:S02]  /*f4a0*/  LDGSTS.E.BYPASS.LTC128B.128 [R4+0x9c00], desc[UR50][R2.64+0x180], !P4 ;  /* 0x09c0018002047fae */ /* 0x0001e4000e101d72 */
[----:B0-----:R-:W-:-:S07]  /*f4b0*/  IMAD.MOV.U32 R3, RZ, RZ, R14 ;  /* 0x000000ffff037224 */ /* 0x001fce00078e000e */
[----:B------:R-:W-:Y:S05]  /*f4c0*/  WARPSYNC.COLLECTIVE R15, `(.L_x_567) ;  /* 0x000000000f087348 */ /* 0x000fea0003c00000 */
[----:B------:R0:W1:Y:S02]  /*f4d0*/  SHFL.IDX P6, R14, R13, R12, R11 ;  /* 0x0000000c0d0e7389 */ /* 0x00006400000c000b */
[----:B01----:R-:W-:Y:S01]  /*f4e0*/  ENDCOLLECTIVE ;  /* 0x000000000000791b */ /* 0x003fe20003800000 */
.L_x_567:
[----:B------:R-:W-:Y:S02]  /*f4f0*/  IMAD.MOV.U32 R13, RZ, RZ, R6 ;  /* 0x000000ffff0d7224 */ /* 0x000fe400078e0006 */
[----:B------:R-:W-:Y:S01]  /*f500*/  IMAD.MOV.U32 R12, RZ, RZ, 0x3 ;  /* 0x00000003ff0c7424 */ /* 0x000fe200078e00ff */
[----:B------:R-:W-:-:S13]  /*f510*/  IADD3 R2, P4, R14, R0, RZ ;  /* 0x000000000e027210 */ /* 0x000fda0007f9e0ff */
[----:B------:R-:W-:Y:S05]  /*f520*/  WARPSYNC.COLLECTIVE R15, `(.L_x_568) ;  /* 0x000000000f087348 */ /* 0x000fea0003c00000 */
[----:B------:R0:W1:Y:S02]  /*f530*/  SHFL.IDX P6, R14, R13, R12, R11 ;  /* 0x0000000c0d0e7389 */ /* 0x00006400000c000b */
[----:B01----:R-:W-:Y:S01]  /*f540*/  ENDCOLLECTIVE ;  /* 0x000000000000791b */ /* 0x003fe20003800000 */
.L_x_568:
        /* <DEDUP_REMOVED lines=17> */
.L_x_569:
[----:B------:R-:W-:Y:S02]  /*f660*/  IMAD.MOV.U32 R13, RZ, RZ, R6 ;  /* 0x000000ffff0d7224 */ /* 0x000fe400078e0006 */
[----:B------:R-:W-:Y:S01]  /*f670*/  IMAD.MOV.U32 R12, RZ, RZ, 0x4 ;  /* 0x00000004ff0c7424 */ /* 0x000fe200078e00ff */
[----:B------:R-:W-:-:S13]  /*f680*/  IADD3 R2, P4, R14, R0, RZ ;  /* 0x000000000e027210 */ /* 0x000fda0007f9e0ff */
[----:B------:R-:W-:Y:S05]  /*f690*/  WARPSYNC.COLLECTIVE R15, `(.L_x_570) ;  /* 0x000000000f087348 */ /* 0x000fea0003c00000 */
[----:B------:R0:W1:Y:S02]  /*f6a0*/  SHFL.IDX P6, R14, R13, R12, R11 ;  /* 0x0000000c0d0e7389 */ /* 0x00006400000c000b */
[----:B01----:R-:W-:Y:S01]  /*f6b0*/  ENDCOLLECTIVE ;  /* 0x000000000000791b */ /* 0x003fe20003800000 */
.L_x_570:
        /* <DEDUP_REMOVED lines=17> */
.L_x_571:
[----:B------:R-:W-:Y:S02]  /*f7d0*/  IMAD.MOV.U32 R13, RZ, RZ, R6 ;  /* 0x000000ffff0d7224 */ /* 0x000fe400078e0006 */
[----:B------:R-:W-:Y:S01]  /*f7e0*/  IMAD.MOV.U32 R12, RZ, RZ, 0x5 ;  /* 0x00000005ff0c7424 */ /* 0x000fe200078e00ff */
[----:B------:R-:W-:-:S13]  /*f7f0*/  IADD3 R2, P4, R14, R0, RZ ;  /* 0x000000000e027210 */ /* 0x000fda0007f9e0ff */
[----:B------:R-:W-:Y:S05]  /*f800*/  WARPSYNC.COLLECTIVE R15, `(.L_x_572) ;  /* 0x000000000f087348 */ /* 0x000fea0003c00000 */
[----:B------:R0:W1:Y:S02]  /*f810*/  SHFL.IDX P6, R14, R13, R12, R11 ;  /* 0x0000000c0d0e7389 */ /* 0x00006400000c000b */
[----:B01----:R-:W-:Y:S01]  /*f820*/  ENDCOLLECTIVE ;  /* 0x000000000000791b */ /* 0x003fe20003800000 */
.L_x_572:
[----:B------:R-:W-:Y:S01]  /*f830*/  IMAD.X R3, RZ, RZ, R3, P4 ;  /* 0x000000ffff037224 */ /* 0x000fe200020e0603 */
[----:B------:R-:W-:Y:S01]  /*f840*/  ISETP.LT.OR P4, PT, R32, 0x41, P3 ;  /* 0x000000412000780c */ /* 0x000fe20001f81670 */
[----:B------:R-:W-:-:S12]  /*f850*/  IMAD.MOV.U32 R13, RZ, RZ, R5 ;  /* 0x000000ffff0d7224 */ /* 0x000fd800078e0005 */
[----:B------:R-:W-:Y:S01]  /*f860*/  @!PT LDS RZ, [RZ] ;  /* 0x00000000fffff984 */ /* 0x000fe20000000800 */
[----:B------:R-:W-:Y:S01]  /*f870*/  @!PT LDS RZ, [RZ] ;  /* 0x00000000fffff984 */ /* 0x000fe20000000800 */
[----:B------:R-:W-:Y:S01]  /*f880*/  @!PT LDS RZ, [RZ] ;  /* 0x00000000fffff984 */ /* 0x000fe20000000800 */
[----:B------:R0:W-:Y:S01]  /*f890*/  LDGSTS.E.BYPASS.LTC128B.128 [R4+0x2400], desc[UR50][R2.64], !P4 ;  /* 0x0240000002047fae */ /* 0x0001e2000e101d72 */
[----:B------:R-:W-:Y:S01]  /*f8a0*/  ISETP.LT.OR P4, PT, R32, 0x41, !P2 ;  /* 0x000000412000780c */ /* 0x000fe20005781670 */
[----:B------:R-:W-:-:S12]  /*f8b0*/  IMAD.MOV.U32 R6, RZ, RZ, R14 ;  /* 0x000000ffff067224 */ /* 0x000fd800078e000e */
[----:B0-----:R-:W-:Y:S05]  /*f8c0*/  WARPSYNC.COLLECTIVE R15, `(.L_x_573) ;  /* 0x000000000f087348 */ /* 0x001fea0003c00000 */
[----:B------:R1:W2:Y:S02]  /*f8d0*/  SHFL.IDX P6, R14, R13, R12, R11 ;  /* 0x0000000c0d0e7389 */ /* 0x0002a400000c000b */
[----:B012---:R-:W-:Y:S01]  /*f8e0*/  ENDCOLLECTIVE ;  /* 0x000000000000791b */ /* 0x007fe20003800000 */
.L_x_573:
[----:B------:R-:W-:Y:S01]  /*f8f0*/  @!PT LDS RZ, [RZ] ;  /* 0x00000000fffff984 */ /* 0x000fe20000000800 */
[----:B------:R-:W-:Y:S01]  /*f900*/  @!PT LDS RZ, [RZ] ;  /* 0x00000000fffff984 */ /* 0x000fe20000000800 */
[----:B------:R-:W-:Y:S01]  /*f910*/  @!PT LDS RZ, [RZ] ;  /* 0x00000000fffff984 */ /* 0x000fe20000000800 */
[----:B------:R0:W-:Y:S01]  /*f920*/  LDGSTS.E.BYPASS.LTC128B.128 [R4+0x5400], desc[UR50][R2.64+0x80], !P4 ;  /* 0x0540008002047fae */ /* 0x0001e2000e101d72 */
[----:B------:R-:W-:-:S13]  /*f930*/  ISETP.LT.OR P4, PT, R32, 0x41, !P1 ;  /* 0x000000412000780c */ /* 0x000fda0004f81670 */
[----:B------:R0:W-:Y:S01]  /*f940*/  LDGSTS.E.BYPASS.LTC128B.128 [R4+0x8400], desc[UR50][R2.64+0x100], !P4 ;  /* 0x0840010002047fae */ /* 0x0001e2000e101d72 */
[----:B------:R-:W-:-:S13]  /*f950*/  ISETP.LT.OR P4, PT, R32, 0x41, !P0 ;  /* 0x000000412000780c */ /* 0x000fda0004781670 */
[----:B------:R0:W-:Y:S01]  /*f960*/  LDGSTS.E.BYPASS.LTC128B.128 [R4+0xb400], desc[UR50][R2.64+0x180], !P4 ;  /* 0x0b40018002047fae */ /* 0x0001e2000e101d72 */
[----:B------:R-:W-:Y:S05]  /*f970*/  BRA `(.L_x_574) ;  /* 0xffffffc0007c7947 */ /* 0x000fea000383ffff */
.L_x_483:
[----:B0-----:R0:W2:Y:S02]  /*f980*/  SYNCS.PHASECHK.TRANS64.TRYWAIT P0, [R10+URZ+0x22840], R20 ;  /* 0x022840140a0075a7 */ /* 0x0010a4000800017f */
[----:B--2---:R-:W-:Y:S05]  /*f990*/  @!P0 NANOSLEEP.SYNCS 0x989680 ;  /* 0x009896800000895d */ /* 0x004fea0003900000 */
[----:B------:R-:W2:Y:S02]  /*f9a0*/  @!P0 SYNCS.PHASECHK.TRANS64 P0, [R10+URZ+0x22840], R20 ;  /* 0x022840140a0085a7 */ /* 0x000ea4000800007f */
[----:B--2---:R-:W-:Y:S05]  /*f9b0*/  @!P0 BRA `(.L_x_483) ;  /* 0xfffffffc00f08947 */ /* 0x004fea000383ffff */
[----:B------:R-:W-:Y:S05]  /*f9c0*/  BRA `(.L_x_575) ;  /* 0xffffffc400ac7947 */ /* 0x000fea000383ffff */
.L_x_484:
[----:B------:R-:W-:Y:S01]  /*f9d0*/  BSSY B1, `(.L_x_576) ;  /* 0x0000008000017945 */ /* 0x000fe20003800000 */
[----:B------:R-:W-:Y:S02]  /*f9e0*/  IMAD.MOV.U32 R13, RZ, RZ, R8 ;  /* 0x000000ffff0d7224 */ /* 0x000fe400078e0008 */
[----:B------:R-:W-:Y:S02]  /*f9f0*/  IMAD.MOV.U32 R12, RZ, RZ, RZ ;  /* 0x000000ffff0c7224 */ /* 0x000fe400078e00ff */
[----:B------:R-:W-:Y:S02]  /*fa00*/  IMAD.MOV.U32 R11, RZ, RZ, 0x181f ;  /* 0x0000181fff0b7424 */ /* 0x000fe400078e00ff */
[----:B------:R-:W-:-:S07]  /*fa10*/  IMAD.MOV.U32 R15, RZ, RZ, -0x1 ;  /* 0xffffffffff0f7424 */ /* 0x000fce00078e00ff */
[----:B01----:R-:W-:Y:S05]  /*fa20*/  WARPSYNC.COLLECTIVE R15, `(.L_x_577) ;  /* 0x000000000f087348 */ /* 0x003fea0003c00000 */
[----:B------:R2:W3:Y:S02]  /*fa30*/  SHFL.IDX P6, R14, R13, R12, R11 ;  /* 0x0000000c0d0e7389 */ /* 0x0004e400000c000b */
[----:B0123--:R-:W-:Y:S01]  /*fa40*/  ENDCOLLECTIVE ;  /* 0x000000000000791b */ /* 0x00ffe20003800000 */
.L_x_577:
[----:B------:R-:W-:Y:S05]  /*fa50*/  BSYNC B1 ;  /* 0x0000000000017941 */ /* 0x000fea0003800000 */
.L_x_576:
[----:B------:R-:W-:Y:S01]  /*fa60*/  IMAD.MOV.U32 R13, RZ, RZ, R6 ;  /* 0x000000ffff0d7224 */ /* 0x000fe200078e0006 */
[----:B------:R-:W-:Y:S01]  /*fa70*/  MOV R15, 0xffffffff ;  /* 0xffffffff000f7802 */ /* 0x000fe20000000f00 */
[----:B------:R-:W-:Y:S02]  /*fa80*/  IMAD.MOV.U32 R12, RZ, RZ, RZ ;  /* 0x000000ffff0c7224 */ /* 0x000fe400078e00ff */
[----:B------:R-:W-:Y:S02]  /*fa90*/  IMAD.MOV.U32 R11, RZ, RZ, 0x181f ;  /* 0x0000181fff0b7424 */ /* 0x000fe400078e00ff */
[----:B------:R-:W-:Y:S02]  /*faa0*/  IMAD.MOV.U32 R3, RZ, RZ, R14 ;  /* 0x000000ffff037224 */ /* 0x000fe400078e000e */
[----:B------:R-:W-:-:S07]  /*fab0*/  IMAD R7, R7, 0x2, R22 ;  /* 0x0000000207077824 */ /* 0x000fce00078e0216 */
[----:B------:R-:W-:Y:S05]  /*fac0*/  WARPSYNC.COLLECTIVE R15, `(.L_x_578) ;  /* 0x000000000f087348 */ /* 0x000fea0003c00000 */
[----:B------:R0:W1:Y:S02]  /*fad0*/  SHFL.IDX P6, R14, R13, R12, R11 ;  /* 0x0000000c0d0e7389 */ /* 0x00006400000c000b */
[----:B01----:R-:W-:Y:S01]  /*fae0*/  ENDCOLLECTIVE ;  /* 0x000000000000791b */ /* 0x003fe20003800000 */
.L_x_578:
[----:B------:R-:W-:Y:S02]  /*faf0*/  IMAD.MOV.U32 R13, RZ, RZ, R8 ;  /* 0x000000ffff0d7224 */ /* 0x000fe400078e0008 */
[----:B------:R-:W-:Y:S02]  /*fb00*/  IMAD.MOV.U32 R12, RZ, RZ, 0x1 ;  /* 0x00000001ff0c7424 */ /* 0x000fe400078e00ff */
[----:B------:R-:W-:-:S07]  /*fb10*/  IMAD.MOV.U32 R2, RZ, RZ, R14 ;  /* 0x000000ffff027224 */ /* 0x000fce00078e000e */
[----:B------:R-:W-:Y:S05]  /*fb20*/  WARPSYNC.COLLECTIVE R15, `(.L_x_579) ;  /* 0x000000000f087348 */ /* 0x000fea0003c00000 */
[----:B------:R0:W1:Y:S02]  /*fb30*/  SHFL.IDX P6, R14, R13, R12, R11 ;  /* 0x0000000c0d0e7389 */ /* 0x00006400000c000b */
[----:B01----:R-:W-:Y:S01]  /*fb40*/  ENDCOLLECTIVE ;  /* 0x000000000000791b */ /* 0x003fe20003800000 */
.L_x_579:
        /* <DEDUP_REMOVED lines=11> */
.L_x_580:
[----:B------:R-:W-:Y:S02]  /*fc00*/  IMAD.MOV.U32 R13, RZ, RZ, R8 ;  /* 0x000000ffff0d7224 */ /* 0x000fe400078e0008 */
[----:B------:R-:W-:Y:S02]  /*fc10*/  IMAD.MOV.U32 R12, RZ, RZ, 0x2 ;  /* 0x00000002ff0c7424 */ /* 0x000fe400078e00ff */
[----:B------:R-:W-:-:S07]  /*fc20*/  IMAD.MOV.U32 R2, RZ, RZ, R14 ;  /* 0x000000ffff027224 */ /* 0x000fce00078e000e */
[----:B------:R-:W-:Y:S05]  /*fc30*/  WARPSYNC.COLLECTIVE R15, `(.L_x_581) ;  /* 0x000000000f087348 */ /* 0x000fea0003c00000 */
[----:B------:R0:W1:Y:S02]  /*fc40*/  SHFL.IDX P6, R14, R13, R12, R11 ;  /* 0x0000000c0d0e7389 */ /* 0x00006400000c000b */
[----:B01----:R-:W-:Y:S01]  /*fc50*/  ENDCOLLECTIVE ;  /* 0x000000000000791b */ /* 0x003fe20003800000 */
.L_x_581:
        /* <DEDUP_REMOVED lines=11> */
.L_x_582:
[----:B------:R-:W-:Y:S02]  /*fd10*/  IMAD.MOV.U32 R13, RZ, RZ, R8 ;  /* 0x000000ffff0d7224 */ /* 0x000fe400078e0008 */
[----:B------:R-:W-:Y:S02]  /*fd20*/  IMAD.MOV.U32 R12, RZ, RZ, 0x3 ;  /* 0x00000003ff0c7424 */ /* 0x000fe400078e00ff */
[----:B------:R-:W-:-:S07]  /*fd30*/  IMAD.MOV.U32 R2, RZ, RZ, R14 ;  /* 0x000000ffff027224 */ /* 0x000fce00078e000e */
[----:B------:R-:W-:Y:S05]  /*fd40*/  WARPSYNC.COLLECTIVE R15, `(.L_x_583) ;  /* 0x000000000f087348 */ /* 0x000fea0003c00000 */
[----:B------:R0:W1:Y:S02]  /*fd50*/  SHFL.IDX P6, R14, R13, R12, R11 ;  /* 0x0000000c0d0e7389 */ /* 0x00006400000c000b */
[----:B01----:R-:W-:Y:S01]  /*fd60*/  ENDCOLLECTIVE ;  /* 0x000000000000791b */ /* 0x003fe20003800000 */
.L_x_583:
        /* <DEDUP_REMOVED lines=11> */
.L_x_584:
[----:B------:R-:W-:Y:S02]  /*fe20*/  IMAD.MOV.U32 R13, RZ, RZ, R8 ;  /* 0x000000ffff0d7224 */ /* 0x000fe400078e0008 */
[----:B------:R-:W-:Y:S02]  /*fe30*/  IMAD.MOV.U32 R12, RZ, RZ, 0x4 ;  /* 0x00000004ff0c7424 */ /* 0x000fe400078e00ff */
[----:B------:R-:W-:-:S07]  /*fe40*/  IMAD.MOV.U32 R2, RZ, RZ, R14 ;  /* 0x000000ffff027224 */ /* 0x000fce00078e000e */
[----:B------:R-:W-:Y:S05]  /*fe50*/  WARPSYNC.COLLECTIVE R15, `(.L_x_585) ;  /* 0x000000000f087348 */ /* 0x000fea0003c00000 */
[----:B------:R0:W1:Y:S02]  /*fe60*/  SHFL.IDX P6, R14, R13, R12, R11 ;  /* 0x0000000c0d0e7389 */ /* 0x00006400000c000b */
[----:B01----:R-:W-:Y:S01]  /*fe70*/  ENDCOLLECTIVE ;  /* 0x000000000000791b */ /* 0x003fe20003800000 */
.L_x_585:
        /* <DEDUP_REMOVED lines=11> */
.L_x_586:
[----:B------:R-:W-:Y:S02]  /*ff30*/  IMAD.MOV.U32 R13, RZ, RZ, R8 ;  /* 0x000000ffff0d7224 */ /* 0x000fe400078e0008 */
[----:B------:R-:W-:Y:S02]  /*ff40*/  IMAD.MOV.U32 R12, RZ, RZ, 0x5 ;  /* 0x00000005ff0c7424 */ /* 0x000fe400078e00ff */
[----:B------:R-:W-:-:S07]  /*ff50*/  IMAD.MOV.U32 R2, RZ, RZ, R14 ;  /* 0x000000ffff027224 */ /* 0x000fce00078e000e */
[----:B------:R-:W-:Y:S05]  /*ff60*/  WARPSYNC.COLLECTIVE R15, `(.L_x_587) ;  /* 0x000000000f087348 */ /* 0x000fea0003c00000 */
[----:B------:R0:W1:Y:S02]  /*ff70*/  SHFL.IDX P6, R14, R13, R12, R11 ;  /* 0x0000000c0d0e7389 */ /* 0x00006400000c000b */
[----:B01----:R-:W-:Y:S01]  /*ff80*/  ENDCOLLECTIVE ;  /* 0x000000000000791b */ /* 0x003fe20003800000 */
.L_x_587:
        /* <DEDUP_REMOVED lines=11> */
.L_x_588:
[----:B------:R-:W-:Y:S05]  /*10040*/  BRA `(.L_x_589) ;  /* 0xffffffc000dc7947 */ /* 0x000fea000383ffff */
.L_x_489:
[----:B---3--:R3:W4:Y:S02]  /*10050*/  SYNCS.PHASECHK.TRANS64.TRYWAIT P0, [R10+URZ+0x22860], R20 ;  /* 0x022860140a0075a7 */ /* 0x008724000800017f */
[----:B----4-:R-:W-:Y:S05]  /*10060*/  @!P0 NANOSLEEP.SYNCS 0x989680 ;  /* 0x009896800000895d */ /* 0x010fea0003900000 */
[----:B------:R-:W4:Y:S02]  /*10070*/  @!P0 SYNCS.PHASECHK.TRANS64 P0, [R10+URZ+0x22860], R20 ;  /* 0x022860140a0085a7 */ /* 0x000f24000800007f */
[----:B----4-:R-:W-:Y:S05]  /*10080*/  @!P0 BRA `(.L_x_489) ;  /* 0xfffffffc00f08947 */ /* 0x010fea000383ffff */
[----:B------:R-:W-:Y:S05]  /*10090*/  BRA `(.L_x_590) ;  /* 0xffffffc4002c7947 */ /* 0x000fea000383ffff */
.L_x_490:
[----:B------:R-:W-:Y:S01]  /*100a0*/  BSSY B1, `(.L_x_591) ;  /* 0x0000008000017945 */ /* 0x000fe20003800000 */
[----:B------:R-:W-:Y:S01]  /*100b0*/  IMAD.MOV.U32 R13, RZ, RZ, R25 ;  /* 0x000000ffff0d7224 */ /* 0x000fe200078e0019 */
[----:B------:R-:W-:Y:S01]  /*100c0*/  MOV R11, 0x181f ;  /* 0x0000181f000b7802 */ /* 0x000fe20000000f00 */
[----:B------:R-:W-:Y:S02]  /*100d0*/  IMAD.MOV.U32 R12, RZ, RZ, RZ ;  /* 0x000000ffff0c7224 */ /* 0x000fe400078e00ff */
[----:B------:R-:W-:-:S07]  /*100e0*/  IMAD.MOV.U32 R15, RZ, RZ, -0x1 ;  /* 0xffffffffff0f7424 */ /* 0x000fce00078e00ff */
[----:B-12---:R-:W-:Y:S05]  /*100f0*/  WARPSYNC.COLLECTIVE R15, `(.L_x_592) ;  /* 0x000000000f087348 */ /* 0x006fea0003c00000 */
[----:B------:R0:W3:Y:S02]  /*10100*/  SHFL.IDX P6, R14, R13, R12, R11 ;  /* 0x0000000c0d0e7389 */ /* 0x0000e400000c000b */
[----:B0123--:R-:W-:Y:S01]  /*10110*/  ENDCOLLECTIVE ;  /* 0x000000000000791b */ /* 0x00ffe20003800000 */
.L_x_592:
[----:B------:R-:W-:Y:S05]  /*10120*/  BSYNC B1 ;  /* 0x0000000000017941 */ /* 0x000fea0003800000 */
.L_x_591:
[----:B------:R-:W-:Y:S02]  /*10130*/  IMAD.MOV.U32 R13, RZ, RZ, R17 ;  /* 0x000000ffff0d7224 */ /* 0x000fe400078e0011 */
[----:B------:R-:W-:Y:S02]  /*10140*/  IMAD.MOV.U32 R12, RZ, RZ, RZ ;  /* 0x000000ffff0c7224 */ /* 0x000fe400078e00ff */
[----:B------:R-:W-:Y:S02]  /*10150*/  IMAD.MOV.U32 R11, RZ, RZ, 0x181f ;  /* 0x0000181fff0b7424 */ /* 0x000fe400078e00ff */
[----:B------:R-:W-:Y:S02]  /*10160*/  IMAD.MOV.U32 R15, RZ, RZ, -0x1 ;  /* 0xffffffffff0f7424 */ /* 0x000fe400078e00ff */
[----:B------:R-:W-:Y:S02]  /*10170*/  IMAD.MOV.U32 R3, RZ, RZ, R14 ;  /* 0x000000ffff037224 */ /* 0x000fe400078e000e */
[----:B------:R-:W-:-:S07]  /*10180*/  IMAD R20, R20, 0x2, R22 ;  /* 0x0000000214147824 */ /* 0x000fce00078e0216 */
[----:B------:R-:W-:Y:S05]  /*10190*/  WARPSYNC.COLLECTIVE R15, `(.L_x_593) ;  /* 0x000000000f087348 */ /* 0x000fea0003c00000 */
[----:B------:R0:W1:Y:S02]  /*101a0*/  SHFL.IDX P6, R14, R13, R12, R11 ;  /* 0x0000000c0d0e7389 */ /* 0x00006400000c000b */
[----:B01----:R-:W-:Y:S01]  /*101b0*/  ENDCOLLECTIVE ;  /* 0x000000000000791b */ /* 0x003fe20003800000 */
.L_x_593:
[----:B------:R-:W-:Y:S02]  /*101c0*/  IMAD.MOV.U32 R13, RZ, RZ, R25 ;  /* 0x000000ffff0d7224 */ /* 0x000fe400078e0019 */
[----:B------:R-:W-:Y:S01]  /*101d0*/  IMAD.MOV.U32 R12, RZ, RZ, 0x1 ;  /* 0x00000001ff0c7424 */ /* 0x000fe200078e00ff */
[----:B------:R-:W-:-:S13]  /*101e0*/  IADD3 R2, P0, R14, R0, RZ ;  /* 0x000000000e027210 */ /* 0x000fda0007f1e0ff */
[----:B------:R-:W-:Y:S05]  /*101f0*/  WARPSYNC.COLLECTIVE R15, `(.L_x_594) ;  /* 0x000000000f087348 */ /* 0x000fea0003c00000 */
[----:B------:R0:W1:Y:S02]  /*10200*/  SHFL.IDX P6, R14, R13, R12, R11 ;  /* 0x0000000c0d0e7389 */ /* 0x00006400000c000b */
[----:B01----:R-:W-:Y:S01]  /*10210*/  ENDCOLLECTIVE ;  /* 0x000000000000791b */ /* 0x003fe20003800000 */
.L_x_594:
[----:B------:R-:W-:-:S05]  /*10220*/  IMAD.X R3, RZ, RZ, R3, P0 ;  /* 0x000000ffff037224 */ /* 0x000fca00000e0603 */
[----:B------:R-:W-:Y:S01]  /*10230*/  @!PT LDS RZ, [RZ] ;  /* 0x00000000fffff984 */ /* 0x000fe20000000800 */
[----:B------:R-:W-:Y:S01]  /*10240*/  @!PT LDS RZ, [RZ] ;  /* 0x00000000fffff984 */ /* 0x000fe20000000800 */
[----:B------:R-:W-:Y:S01]  /*10250*/  @!PT LDS RZ, [RZ] ;  /* 0x00000000fffff984 */ /* 0x000fe20000000800 */
[----:B------:R0:W-:Y:S04]  /*10260*/  LDGSTS.E.BYPASS.LTC128B.128 [R20+0x400], desc[UR50][R2.64], !P5 ;  /* 0x0040000002147fae */ /* 0x0001e8000e901d72 */
[----:B------:R0:W-:Y:S01]  /*10270*/  LDGSTS.E.BYPASS.LTC128B.128 [R20+0x3400], desc[UR50][R2.64+0x80], !P4 ;  /* 0x0340008002147fae */ /* 0x0001e2000e101d72 */
[----:B------:R-:W-:-:S03]  /*10280*/  IMAD.MOV.U32 R13, RZ, RZ, R17 ;  /* 0x000000ffff0d7224 */ /* 0x000fc600078e0011 */
[----:B------:R0:W-:Y:S04]  /*10290*/  LDGSTS.E.BYPASS.LTC128B.128 [R20+0x6400], desc[UR50][R2.64+0x100], !P3 ;  /* 0x0640010002147fae */ /* 0x0001e8000d901d72 */
[----:B------:R0:W-:Y:S01]  /*102a0*/  LDGSTS.E.BYPASS.LTC128B.128 [R20+0x9400], desc[UR50][R2.64+0x180], !P1 ;  /* 0x0940018002147fae */ /* 0x0001e2000c901d72 */
[----:B------:R-:W-:-:S07]  /*102b0*/  IMAD.MOV.U32 R4, RZ, RZ, R14 ;  /* 0x000000ffff047224 */ /* 0x000fce00078e000e */
[----:B0-----:R-:W-:Y:S05]  /*102c0*/  WARPSYNC.COLLECTIVE R15, `(.L_x_595) ;  /* 0x000000000f087348 */ /* 0x001fea0003c00000 */
[----:B------:R1:W2:Y:S02]  /*102d0*/  SHFL.IDX P6, R14, R13, R12, R11 ;  /* 0x0000000c0d0e7389 */ /* 0x0002a400000c000b */
[----:B012---:R-:W-:Y:S01]  /*102e0*/  ENDCOLLECTIVE ;  /* 0x000000000000791b */ /* 0x007fe20003800000 */
.L_x_595:
[----:B------:R-:W-:Y:S02]  /*102f0*/  IMAD.MOV.U32 R13, RZ, RZ, R25 ;  /* 0x000000ffff0d7224 */ /* 0x000fe400078e0019 */
[----:B------:R-:W-:Y:S01]  /*10300*/  IMAD.MOV.U32 R12, RZ, RZ, 0x2 ;  /* 0x00000002ff0c7424 */ /* 0x000fe200078e00ff */
[----:B------:R-:W-:-:S13]  /*10310*/  IADD3 R2, P0, R14, R0, RZ ;  /* 0x000000000e027210 */ /* 0x000fda0007f1e0ff */
[----:B------:R-:W-:Y:S05]  /*10320*/  WARPSYNC.COLLECTIVE R15, `(.L_x_596) ;  /* 0x000000000f087348 */ /* 0x000fea0003c00000 */
[----:B------:R0:W1:Y:S02]  /*10330*/  SHFL.IDX P6, R14, R13, R12, R11 ;  /* 0x0000000c0d0e7389 */ /* 0x00006400000c000b */
[----:B01----:R-:W-:Y:S01]  /*10340*/  ENDCOLLECTIVE ;  /* 0x000000000000791b */ /* 0x003fe20003800000 */
.L_x_596:
        /* <DEDUP_REMOVED lines=13> */
.L_x_597:
[----:B------:R-:W-:Y:S02]  /*10420*/  IMAD.MOV.U32 R13, RZ, RZ, R25 ;  /* 0x000000ffff0d7224 */ /* 0x000fe400078e0019 */
[----:B------:R-:W-:Y:S02]  /*10430*/  IMAD.MOV.U32 R12, RZ, RZ, 0x3 ;  /* 0x00000003ff0c7424 */ /* 0x000fe400078e00ff */
[----:B------:R-:W-:-:S07]  /*10440*/  IMAD.MOV.U32 R8, RZ, RZ, R14 ;  /* 0x000000ffff087224 */ /* 0x000fce00078e000e */
[----:B------:R-:W-:Y:S05]  /*10450*/  WARPSYNC.COLLECTIVE R15, `(.L_x_598) ;  /* 0x000000000f087348 */ /* 0x000fea0003c00000 */
[----:B------:R0:W1:Y:S02]  /*10460*/  SHFL.IDX P6, R14, R13, R12, R11 ;  /* 0x0000000c0d0e7389 */ /* 0x00006400000c000b */
[----:B01----:R-:W-:Y:S01]  /*10470*/  ENDCOLLECTIVE ;  /* 0x000000000000791b */ /* 0x003fe20003800000 */
.L_x_598:
        /* <DEDUP_REMOVED lines=14> */
.L_x_599:
[----:B------:R-:W-:Y:S02]  /*10560*/  IMAD.MOV.U32 R13, RZ, RZ, R25 ;  /* 0x000000ffff0d7224 */ /* 0x000fe400078e0019 */
[----:B------:R-:W-:Y:S01]  /*10570*/  IMAD.MOV.U32 R12, RZ, RZ, 0x4 ;  /* 0x00000004ff0c7424 */ /* 0x000fe200078e00ff */
[----:B------:R-:W-:-:S13]  /*10580*/  IADD3 R2, P0, R14, R0, RZ ;  /* 0x000000000e027210 */ /* 0x000fda0007f1e0ff */
[----:B------:R-:W-:Y:S05]  /*10590*/  WARPSYNC.COLLECTIVE R15, `(.L_x_600) ;  /* 0x000000000f087348 */ /* 0x000fea0003c00000 */
[----:B------:R0:W1:Y:S02]  /*105a0*/  SHFL.IDX P6, R14, R13, R12, R11 ;  /* 0x0000000c0d0e7389 */ /* 0x00006400000c000b */
[----:B01----:R-:W-:Y:S01]  /*105b0*/  ENDCOLLECTIVE ;  /* 0x000000000000791b */ /* 0x003fe20003800000 */
.L_x_600:
        /* <DEDUP_REMOVED lines=13> */
.L_x_601:
[----:B------:R-:W-:Y:S02]  /*10690*/  IMAD.MOV.U32 R13, RZ, RZ, R25 ;  /* 0x000000ffff0d7224 */ /* 0x000fe400078e0019 */
[----:B------:R-:W-:Y:S01]  /*106a0*/  IMAD.MOV.U32 R12, RZ, RZ, 0x5 ;  /* 0x00000005ff0c7424 */ /* 0x000fe200078e00ff */
[----:B------:R-:W-:-:S13]  /*106b0*/  IADD3 R2, P0, R14, R0, RZ ;  /* 0x000000000e027210 */ /* 0x000fda0007f1e0ff */
[----:B------:R-:W-:Y:S05]  /*106c0*/  WARPSYNC.COLLECTIVE R15, `(.L_x_602) ;  /* 0x000000000f087348 */ /* 0x000fea0003c00000 */
[----:B------:R0:W1:Y:S02]  /*106d0*/  SHFL.IDX P6, R14, R13, R12, R11 ;  /* 0x0000000c0d0e7389 */ /* 0x00006400000c000b */
[----:B01----:R-:W-:Y:S01]  /*106e0*/  ENDCOLLECTIVE ;  /* 0x000000000000791b */ /* 0x003fe20003800000 */
.L_x_602:
        /* <DEDUP_REMOVED lines=13> */
.L_x_603:
[----:B------:R-:W-:Y:S05]  /*107c0*/  BRA `(.L_x_604) ;  /* 0xffffffc000747947 */ /* 0x000fea000383ffff */
.L_x_498:
[----:B------:R-:W-:Y:S01]  /*107d0*/  BSSY B0, `(.L_x_605) ;  /* 0x0000008000007945 */ /* 0x000fe20003800000 */
[----:B------:R-:W-:Y:S01]  /*107e0*/  MOV R13, R16 ;  /* 0x00000010000d7202 */ /* 0x000fe20000000f00 */
[----:B------:R-:W-:Y:S02]  /*107f0*/  IMAD.MOV.U32 R12, RZ, RZ, RZ ;  /* 0x000000ffff0c7224 */ /* 0x000fe400078e00ff */
[----:B------:R-:W-:Y:S02]  /*10800*/  IMAD.MOV.U32 R11, RZ, RZ, 0x1f ;  /* 0x0000001fff0b7424 */ /* 0x000fe400078e00ff */
[----:B------:R-:W-:-:S07]  /*10810*/  IMAD.MOV.U32 R15, RZ, RZ, -0x1 ;  /* 0xffffffffff0f7424 */ /* 0x000fce00078e00ff */
[----:B012---:R-:W-:Y:S05]  /*10820*/  WARPSYNC.COLLECTIVE R15, `(.L_x_606) ;  /* 0x000000000f087348 */ /* 0x007fea0003c00000 */
[----:B------:R3:W4:Y:S02]  /*10830*/  SHFL.IDX P6, R14, R13, R12, R11 ;  /* 0x0000000c0d0e7389 */ /* 0x00072400000c000b */
[----:B01234-:R-:W-:Y:S01]  /*10840*/  ENDCOLLECTIVE ;  /* 0x000000000000791b */ /* 0x01ffe20003800000 */
.L_x_606:
[----:B------:R-:W-:Y:S05]  /*10850*/  BSYNC B0 ;  /* 0x0000000000007941 */ /* 0x000fea0003800000 */
.L_x_605:
[----:B------:R-:W-:Y:S02]  /*10860*/  IMAD.MOV.U32 R13, RZ, RZ, R16 ;  /* 0x000000ffff0d7224 */ /* 0x000fe400078e0010 */
[----:B------:R-:W-:Y:S02]  /*10870*/  IMAD.MOV.U32 R12, RZ, RZ, 0x1 ;  /* 0x00000001ff0c7424 */ /* 0x000fe400078e00ff */
[----:B------:R-:W-:Y:S02]  /*10880*/  IMAD.MOV.U32 R11, RZ, RZ, 0x1f ;  /* 0x0000001fff0b7424 */ /* 0x000fe400078e00ff */
[----:B------:R-:W-:Y:S02]  /*10890*/  IMAD.MOV.U32 R15, RZ, RZ, -0x1 ;  /* 0xffffffffff0f7424 */ /* 0x000fe400078e00ff */
[----:B------:R-:W-:Y:S02]  /*108a0*/  IMAD.IADD R7, R19, 0x1, R8 ;  /* 0x0000000113077824 */ /* 0x000fe400078e0208 */
[----:B------:R-:W-:-:S07]  /*108b0*/  IMAD.MOV.U32 R5, RZ, RZ, R14 ;  /* 0x000000ffff057224 */ /* 0x000fce00078e000e */
[----:B------:R-:W-:Y:S05]  /*108c0*/  WARPSYNC.COLLECTIVE R15, `(.L_x_607) ;  /* 0x000000000f087348 */ /* 0x000fea0003c00000 */
[----:B------:R0:W1:Y:S02]  /*108d0*/  SHFL.IDX P6, R14, R13, R12, R11 ;  /* 0x0000000c0d0e7389 */ /* 0x00006400000c000b */
[----:B01----:R-:W-:Y:S01]  /*108e0*/  ENDCOLLECTIVE ;  /* 0x000000000000791b */ /* 0x003fe20003800000 */
.L_x_607:
[----:B------:R-:W-:Y:S02]  /*108f0*/  ULDC UR4, c[0x0][0xc3c] ;  /* 0x00030f0000047ab9 */ /* 0x000fe40000000800 */
[----:B------:R-:W-:-:S13]  /*10900*/  ISETP.GE.OR P1, PT, R7, UR4, !P0 ;  /* 0x0000000407007c0c */ /* 0x000fda000c726670 */
[----:B------:R-:W0:Y:S01]  /*10910*/  @!P1 LDC.64 R2, c[0x0][0xc80] ;  /* 0x00032000ff029b82 */ /* 0x000e220000000a00 */
[----:B------:R-:W-:Y:S02]  /*10920*/  IMAD.MOV.U32 R4, RZ, RZ, RZ ;  /* 0x000000ffff047224 */ /* 0x000fe400078e00ff */
[----:B------:R-:W-:Y:S02]  /*10930*/  IMAD.MOV.U32 R11, RZ, RZ, RZ ;  /* 0x000000ffff0b7224 */ /* 0x000fe400078e00ff */
[----:B------:R-:W-:Y:S02]  /*10940*/  IMAD.MOV.U32 R0, RZ, RZ, R14 ;  /* 0x000000ffff007224 */ /* 0x000fe400078e000e */
[----:B0-----:R-:W-:-:S06]  /*10950*/  @!P1 IMAD.WIDE R2, R7, 0x4, R2 ;  /* 0x0000000407029825 */ /* 0x001fcc00078e0202 */
[----:B------:R-:W2:Y:S01]  /*10960*/  @!P1 LDG.E R2, desc[UR50][R2.64] ;  /* 0x0000003202029981 */ /* 0x000ea2000c1e1900 */
[C---:B------:R-:W-:Y:S02]  /*10970*/  ISETP.GE.U32.AND P2, PT, R8.reuse, 0x2, PT ;  /* 0x000000020800780c */ /* 0x040fe40003f46070 */
[C---:B------:R-:W-:Y:S02]  /*10980*/  ISETP.GE.U32.AND P3, PT, R8.reuse, 0x4, PT ;  /* 0x000000040800780c */ /* 0x040fe40003f66070 */
[C---:B------:R-:W-:Y:S02]  /*10990*/  ISETP.GE.U32.AND P4, PT, R8.reuse, 0x8, PT ;  /* 0x000000080800780c */ /* 0x040fe40003f86070 */
[C---:B------:R-:W-:Y:S01]  /*109a0*/  ISETP.GE.U32.AND P5, PT, R8.reuse, 0x10, PT ;  /* 0x000000100800780c */ /* 0x040fe20003fa6070 */
[----:B--2---:R-:W-:Y:S01]  /*109b0*/  @!P1 IMAD.MOV.U32 R4, RZ, RZ, R2 ;  /* 0x000000ffff049224 */ /* 0x004fe200078e0002 */
[----:B------:R-:W-:-:S03]  /*109c0*/  ISETP.NE.AND P1, PT, R8, RZ, PT ;  /* 0x000000ff0800720c */ /* 0x000fc60003f25270 */
[----:B------:R-:W-:-:S10]  /*109d0*/  IMAD.MOV.U32 R13, RZ, RZ, R4 ;  /* 0x000000ffff0d7224 */ /* 0x000fd400078e0004 */
[----:B------:R-:W-:Y:S05]  /*109e0*/  WARPSYNC.COLLECTIVE R15, `(.L_x_608) ;  /* 0x000000000f087348 */ /* 0x000fea0003c00000 */
[----:B------:R0:W1:Y:S02]  /*109f0*/  SHFL.UP P6, R14, R13, R12, R11 ;  /* 0x0400000c0d0e7389 */ /* 0x00006400000c000b */
[----:B01----:R-:W-:Y:S01]  /*10a00*/  ENDCOLLECTIVE ;  /* 0x000000000000791b */ /* 0x003fe20003800000 */
.L_x_608:
[----:B------:R-:W-:Y:S01]  /*10a10*/  IMAD.MOV.U32 R12, RZ, RZ, 0x2 ;  /* 0x00000002ff0c7424 */ /* 0x000fe200078e00ff */
[----:B------:R-:W-:-:S05]  /*10a20*/  SEL R7, R14, RZ, P1 ;  /* 0x000000ff0e077207 */ /* 0x000fca0000800000 */
[----:B------:R-:W-:-:S04]  /*10a30*/  IMAD.IADD R6, R4, 0x1, R7 ;  /* 0x0000000104067824 */ /* 0x000fc800078e0207 */
[----:B------:R-:W-:-:S07]  /*10a40*/  IMAD.MOV.U32 R13, RZ, RZ, R6 ;  /* 0x000000ffff0d7224 */ /* 0x000fce00078e0006 */
[----:B------:R-:W-:Y:S05]  /*10a50*/  WARPSYNC.COLLECTIVE R15, `(.L_x_609) ;  /* 0x000000000f087348 */ /* 0x000fea0003c00000 */
[----:B------:R0:W1:Y:S02]  /*10a60*/  SHFL.UP P6, R14, R13, R12, R11 ;  /* 0x0400000c0d0e7389 */ /* 0x00006400000c000b */
[----:B01----:R-:W-:Y:S01]  /*10a70*/  ENDCOLLECTIVE ;  /* 0x000000000000791b */ /* 0x003fe20003800000 */
.L_x_609:
[----:B------:R-:W-:Y:S01]  /*10a80*/  IMAD.MOV.U32 R12, RZ, RZ, 0x4 ;  /* 0x00000004ff0c7424 */ /* 0x000fe200078e00ff */
[----:B------:R-:W-:-:S05]  /*10a90*/  SEL R7, R14, RZ, P2 ;  /* 0x000000ff0e077207 */ /* 0x000fca0001000000 */
[----:B------:R-:W-:-:S04]  /*10aa0*/  IMAD.IADD R7, R6, 0x1, R7 ;  /* 0x0000000106077824 */ /* 0x000fc800078e0207 */
[----:B------:R-:W-:-:S07]  /*10ab0*/  IMAD.MOV.U32 R13, RZ, RZ, R7 ;  /* 0x000000ffff0d7224 */ /* 0x000fce00078e0007 */
[----:B------:R-:W-:Y:S05]  /*10ac0*/  WARPSYNC.COLLECTIVE R15, `(.L_x_610) ;  /* 0x000000000f087348 */ /* 0x000fea0003c00000 */
[----:B------:R0:W1:Y:S02]  /*10ad0*/  SHFL.UP P6, R14, R13, R12, R11 ;  /* 0x0400000c0d0e7389 */ /* 0x00006400000c000b */
[----:B01----:R-:W-:Y:S01]  /*10ae0*/  ENDCOLLECTIVE ;  /* 0x000000000000791b */ /* 0x003fe20003800000 */
.L_x_610:
[----:B------:R-:W-:Y:S01]  /*10af0*/  IMAD.MOV.U32 R12, RZ, RZ, 0x8 ;  /* 0x00000008ff0c7424 */ /* 0x000fe200078e00ff */
[----:B------:R-:W-:-:S05]  /*10b00*/  SEL R2, R14, RZ, P3 ;  /* 0x000000ff0e027207 */ /* 0x000fca0001800000 */
[----:B------:R-:W-:-:S04]  /*10b10*/  IMAD.IADD R2, R7, 0x1, R2 ;  /* 0x0000000107027824 */ /* 0x000fc800078e0202 */
[----:B------:R-:W-:-:S07]  /*10b20*/  IMAD.MOV.U32 R13, RZ, RZ, R2 ;  /* 0x000000ffff0d7224 */ /* 0x000fce00078e0002 */
[----:B------:R-:W-:Y:S05]  /*10b30*/  WARPSYNC.COLLECTIVE R15, `(.L_x_611) ;  /* 0x000000000f087348 */ /* 0x000fea0003c00000 */
[----:B------:R0:W1:Y:S02]  /*10b40*/  SHFL.UP P6, R14, R13, R12, R11 ;  /* 0x0400000c0d0e7389 */ /* 0x00006400000c000b */
[----:B01----:R-:W-:Y:S01]  /*10b50*/  ENDCOLLECTIVE ;  /* 0x000000000000791b */ /* 0x003fe20003800000 */
.L_x_611:
[----:B------:R-:W-:Y:S01]  /*10b60*/  IMAD.MOV.U32 R12, RZ, RZ, 0x10 ;  /* 0x00000010ff0c7424 */ /* 0x000fe200078e00ff */
[----:B------:R-:W-:-:S05]  /*10b70*/  SEL R3, R14, RZ, P4 ;  /* 0x000000ff0e037207 */ /* 0x000fca0002000000 */
[----:B------:R-:W-:-:S04]  /*10b80*/  IMAD.IADD R3, R2, 0x1, R3 ;  /* 0x0000000102037824 */ /* 0x000fc800078e0203 */
[----:B------:R-:W-:-:S07]  /*10b90*/  IMAD.MOV.U32 R13, RZ, RZ, R3 ;  /* 0x000000ffff0d7224 */ /* 0x000fce00078e0003 */
[----:B------:R-:W-:Y:S05]  /*10ba0*/  WARPSYNC.COLLECTIVE R15, `(.L_x_612) ;  /* 0x000000000f087348 */ /* 0x000fea0003c00000 */
[----:B------:R0:W1:Y:S02]  /*10bb0*/  SHFL.UP P6, R14, R13, R12, R11 ;  /* 0x0400000c0d0e7389 */ /* 0x00006400000c000b */
[----:B01----:R-:W-:Y:S01]  /*10bc0*/  ENDCOLLECTIVE ;  /* 0x000000000000791b */ /* 0x003fe20003800000 */
.L_x_612:
[----:B------:R-:W-:Y:S02]  /*10bd0*/  IMAD.MOV.U32 R12, RZ, RZ, 0x1f ;  /* 0x0000001fff0c7424 */ /* 0x000fe400078e00ff */
[----:B------:R-:W-:Y:S01]  /*10be0*/  IMAD.MOV.U32 R11, RZ, RZ, 0x1f ;  /* 0x0000001fff0b7424 */ /* 0x000fe200078e00ff */
[----:B------:R-:W-:-:S05]  /*10bf0*/  SEL R6, R14, RZ, P5 ;  /* 0x000000ff0e067207 */ /* 0x000fca0002800000 */
[----:B------:R-:W-:-:S04]  /*10c00*/  IMAD.IADD R6, R3, 0x1, R6 ;  /* 0x0000000103067824 */ /* 0x000fc800078e0206 */
[----:B------:R-:W-:-:S07]  /*10c10*/  IMAD.MOV.U32 R13, RZ, RZ, R6 ;  /* 0x000000ffff0d7224 */ /* 0x000fce00078e0006 */
[----:B------:R-:W-:Y:S05]  /*10c20*/  WARPSYNC.COLLECTIVE R15, `(.L_x_613) ;  /* 0x000000000f087348 */ /* 0x000fea0003c00000 */
[----:B------:R0:W1:Y:S02]  /*10c30*/  SHFL.IDX P6, R14, R13, R12, R11 ;  /* 0x0000000c0d0e7389 */ /* 0x00006400000c000b */
[----:B01----:R-:W-:Y:S01]  /*10c40*/  ENDCOLLECTIVE ;  /* 0x000000000000791b */ /* 0x003fe20003800000 */
.L_x_613:
[----:B------:R-:W-:Y:S05]  /*10c50*/  BRA `(.L_x_614) ;  /* 0xffffffc000d07947 */ /* 0x000fea000383ffff */
.L_x_503:
[----:B------:R-:W-:Y:S01]  /*10c60*/  BSSY B0, `(.L_x_615) ;  /* 0x0000008000007945 */ /* 0x000fe20003800000 */
[----:B-----5:R-:W-:Y:S01]  /*10c70*/  IMAD.MOV.U32 R13, RZ, RZ, R4 ;  /* 0x000000ffff0d7224 */ /* 0x020fe200078e0004 */
[----:B------:R-:W-:Y:S01]  /*10c80*/  MOV R15, 0xffffffff ;  /* 0xffffffff000f7802 */ /* 0x000fe20000000f00 */
[----:B------:R-:W-:Y:S02]  /*10c90*/  IMAD.MOV.U32 R12, RZ, RZ, 0x1 ;  /* 0x00000001ff0c7424 */ /* 0x000fe400078e00ff */
[----:B------:R-:W-:-:S07]  /*10ca0*/  IMAD.MOV.U32 R11, RZ, RZ, RZ ;  /* 0x000000ffff0b7224 */ /* 0x000fce00078e00ff */
[----:B01234-:R-:W-:Y:S05]  /*10cb0*/  WARPSYNC.COLLECTIVE R15, `(.L_x_616) ;  /* 0x000000000f087348 */ /* 0x01ffea0003c00000 */
[----:B------:R0:W0:Y:S02]  /*10cc0*/  SHFL.UP P6, R14, R13, R12, R11 ;  /* 0x0400000c0d0e7389 */ /* 0x00002400000c000b */
[----:B01234-:R-:W-:Y:S01]  /*10cd0*/  ENDCOLLECTIVE ;  /* 0x000000000000791b */ /* 0x01ffe20003800000 */
.L_x_616:
[----:B------:R-:W-:Y:S05]  /*10ce0*/  BSYNC B0 ;  /* 0x0000000000007941 */ /* 0x000fea0003800000 */
.L_x_615:
[----:B------:R-:W-:Y:S01]  /*10cf0*/  SEL R13, R14, RZ, P1 ;  /* 0x000000ff0e0d7207 */ /* 0x000fe20000800000 */
[----:B------:R-:W-:Y:S02]  /*10d00*/  IMAD.MOV.U32 R12, RZ, RZ, 0x2 ;  /* 0x00000002ff0c7424 */ /* 0x000fe400078e00ff */
[----:B------:R-:W-:Y:S02]  /*10d10*/  IMAD.MOV.U32 R11, RZ, RZ, RZ ;  /* 0x000000ffff0b7224 */ /* 0x000fe400078e00ff */
[----:B------:R-:W-:Y:S02]  /*10d20*/  IMAD.IADD R13, R4, 0x1, R13 ;  /* 0x00000001040d7824 */ /* 0x000fe400078e020d */
[----:B------:R-:W-:-:S07]  /*10d30*/  IMAD.MOV.U32 R15, RZ, RZ, -0x1 ;  /* 0xffffffffff0f7424 */ /* 0x000fce00078e00ff */
[----:B------:R-:W-:Y:S05]  /*10d40*/  WARPSYNC.COLLECTIVE R15, `(.L_x_617) ;  /* 0x000000000f087348 */ /* 0x000fea0003c00000 */
[----:B------:R0:W1:Y:S02]  /*10d50*/  SHFL.UP P6, R14, R13, R12, R11 ;  /* 0x0400000c0d0e7389 */ /* 0x00006400000c000b */
[----:B01----:R-:W-:Y:S01]  /*10d60*/  ENDCOLLECTIVE ;  /* 0x000000000000791b */ /* 0x003fe20003800000 */
.L_x_617:
[----:B------:R-:W-:Y:S01]  /*10d70*/  IMAD.MOV.U32 R12, RZ, RZ, 0x4 ;  /* 0x00000004ff0c7424 */ /* 0x000fe200078e00ff */
[----:B------:R-:W-:-:S05]  /*10d80*/  SEL R0, R14, RZ, P2 ;  /* 0x000000ff0e007207 */ /* 0x000fca0001000000 */
[----:B------:R-:W-:-:S04]  /*10d90*/  IMAD.IADD R0, R13, 0x1, R0 ;  /* 0x000000010d007824 */ /* 0x000fc800078e0200 */
[----:B------:R-:W-:-:S07]  /*10da0*/  IMAD.MOV.U32 R13, RZ, RZ, R0 ;  /* 0x000000ffff0d7224 */ /* 0x000fce00078e0000 */
[----:B------:R-:W-:Y:S05]  /*10db0*/  WARPSYNC.COLLECTIVE R15, `(.L_x_618) ;  /* 0x000000000f087348 */ /* 0x000fea0003c00000 */
[----:B------:R0:W1:Y:S02]  /*10dc0*/  SHFL.UP P6, R14, R13, R12, R11 ;  /* 0x0400000c0d0e7389 */ /* 0x00006400000c000b */
[----:B01----:R-:W-:Y:S01]  /*10dd0*/  ENDCOLLECTIVE ;  /* 0x000000000000791b */ /* 0x003fe20003800000 */
.L_x_618:
[----:B------:R-:W-:Y:S01]  /*10de0*/  IMAD.MOV.U32 R12, RZ, RZ, 0x8 ;  /* 0x00000008ff0c7424 */ /* 0x000fe200078e00ff */
[----:B------:R-:W-:-:S05]  /*10df0*/  SEL R3, R14, RZ, P3 ;  /* 0x000000ff0e037207 */ /* 0x000fca0001800000 */
[----:B------:R-:W-:-:S04]  /*10e00*/  IMAD.IADD R2, R0, 0x1, R3 ;  /* 0x0000000100027824 */ /* 0x000fc800078e0203 */
[----:B------:R-:W-:-:S07]  /*10e10*/  IMAD.MOV.U32 R13, RZ, RZ, R2 ;  /* 0x000000ffff0d7224 */ /* 0x000fce00078e0002 */
[----:B------:R-:W-:Y:S05]  /*10e20*/  WARPSYNC.COLLECTIVE R15, `(.L_x_619) ;  /* 0x000000000f087348 */ /* 0x000fea0003c00000 */
[----:B------:R0:W1:Y:S02]  /*10e30*/  SHFL.UP P6, R14, R13, R12, R11 ;  /* 0x0400000c0d0e7389 */ /* 0x00006400000c000b */
[----:B01----:R-:W-:Y:S01]  /*10e40*/  ENDCOLLECTIVE ;  /* 0x000000000000791b */ /* 0x003fe20003800000 */
.L_x_619:
[----:B------:R-:W-:Y:S01]  /*10e50*/  IMAD.MOV.U32 R12, RZ, RZ, 0x10 ;  /* 0x00000010ff0c7424 */ /* 0x000fe200078e00ff */
[----:B------:R-:W-:-:S05]  /*10e60*/  SEL R3, R14, RZ, P4 ;  /* 0x000000ff0e037207 */ /* 0x000fca0002000000 */
[----:B------:R-:W-:-:S04]  /*10e70*/  IMAD.IADD R3, R2, 0x1, R3 ;  /* 0x0000000102037824 */ /* 0x000fc800078e0203 */
[----:B------:R-:W-:-:S07]  /*10e80*/  IMAD.MOV.U32 R13, RZ, RZ, R3 ;  /* 0x000000ffff0d7224 */ /* 0x000fce00078e0003 */
[----:B------:R-:W-:Y:S05]  /*10e90*/  WARPSYNC.COLLECTIVE R15, `(.L_x_620) ;  /* 0x000000000f087348 */ /* 0x000fea0003c00000 */
[----:B------:R0:W1:Y:S02]  /*10ea0*/  SHFL.UP P6, R14, R13, R12, R11 ;  /* 0x0400000c0d0e7389 */ /* 0x00006400000c000b */
[----:B01----:R-:W-:Y:S01]  /*10eb0*/  ENDCOLLECTIVE ;  /* 0x000000000000791b */ /* 0x003fe20003800000 */
.L_x_620:
        /* <DEDUP_REMOVED lines=8> */
.L_x_621:
[----:B------:R-:W-:Y:S05]  /*10f40*/  BRA `(.L_x_622) ;  /* 0xffffffc000b07947 */ /* 0x000fea000383ffff */
.L_x_505:
[----:B------:R-:W-:Y:S01]  /*10f50*/  BSSY B0, `(.L_x_623) ;  /* 0x0000006000007945 */ /* 0x000fe20003800000 */
[----:B------:R-:W-:Y:S01]  /*10f60*/  PLOP3.LUT P6, PT, P6, PT, PT, 0x8, 0x0 ;  /* 0x000000000000781c */ /* 0x000fe200037ce170 */
[----:B------:R-:W-:-:S12]  /*10f70*/  IMAD.MOV.U32 R15, RZ, RZ, -0x1 ;  /* 0xffffffffff0f7424 */ /* 0x000fd800078e00ff */
[----:B0123--:R-:W-:Y:S05]  /*10f80*/  WARPSYNC.COLLECTIVE R15, `(.L_x_624) ;  /* 0x000000000f087348 */ /* 0x00ffea0003c00000 */
[----:B------:R-:W-:Y:S01]  /*10f90*/  VOTE.ANY R14, PT, P6 ;  /* 0x00000000000e7806 */ /* 0x000fe200030e0100 */
[----:B0123--:R-:W-:Y:S06]  /*10fa0*/  ENDCOLLECTIVE ;  /* 0x000000000000791b */ /* 0x00ffec0003800000 */
.L_x_624:
[----:B------:R-:W-:Y:S05]  /*10fb0*/  BSYNC B0 ;  /* 0x0000000000007941 */ /* 0x000fea0003800000 */
.L_x_623:
[----:B------:R-:W-:Y:S02]  /*10fc0*/  IMAD.MOV.U32 R2, RZ, RZ, R14 ;  /* 0x000000ffff027224 */ /* 0x000fe400078e000e */
[----:B------:R-:W-:Y:S02]  /*10fd0*/  IMAD.MOV.U32 R13, RZ, RZ, R4 ;  /* 0x000000ffff0d7224 */ /* 0x000fe400078e0004 */
[----:B------:R-:W0:Y:S01]  /*10fe0*/  POPC R0, R2 ;  /* 0x0000000200007309 */ /* 0x000e220000000000 */
[----:B------:R-:W-:Y:S02]  /*10ff0*/  IMAD.MOV.U32 R11, RZ, RZ, 0x1f ;  /* 0x0000001fff0b7424 */ /* 0x000fe400078e00ff */
[----:B------:R-:W-:Y:S02]  /*11000*/  IMAD.MOV.U32 R15, RZ, RZ, -0x1 ;  /* 0xffffffffff0f7424 */ /* 0x000fe400078e00ff */
[----:B0-----:R-:W-:-:S07]  /*11010*/  IMAD.MOV.U32 R12, RZ, RZ, R0 ;  /* 0x000000ffff0c7224 */ /* 0x001fce00078e0000 */
[----:B------:R-:W-:Y:S05]  /*11020*/  WARPSYNC.COLLECTIVE R15, `(.L_x_625) ;  /* 0x000000000f087348 */ /* 0x000fea0003c00000 */
[----:B------:R0:W1:Y:S02]  /*11030*/  SHFL.IDX P6, R14, R13, R12, R11 ;  /* 0x0000000c0d0e7389 */ /* 0x00006400000c000b */
[----:B01----:R-:W-:Y:S01]  /*11040*/  ENDCOLLECTIVE ;  /* 0x000000000000791b */ /* 0x003fe20003800000 */
.L_x_625:
[----:B------:R-:W-:Y:S01]  /*11050*/  IMAD.MOV.U32 R4, RZ, RZ, R14 ;  /* 0x000000ffff047224 */ /* 0x000fe200078e000e */
[----:B------:R-:W-:Y:S06]  /*11060*/  BRA `(.L_x_626) ;  /* 0xffffffc000a07947 */ /* 0x000fec000383ffff */
.L_x_507:
[----:B------:R-:W-:Y:S01]  /*11070*/  BSSY B0, `(.L_x_627) ;  /* 0x0000007000007945 */ /* 0x000fe20003800000 */
[----:B------:R-:W-:Y:S02]  /*11080*/  IMAD.MOV.U32 R13, RZ, RZ, R6 ;  /* 0x000000ffff0d7224 */ /* 0x000fe400078e0006 */
[----:B------:R-:W-:Y:S02]  /*11090*/  IMAD.MOV.U32 R11, RZ, RZ, 0x1f ;  /* 0x0000001fff0b7424 */ /* 0x000fe400078e00ff */
[----:B------:R-:W-:-:S07]  /*110a0*/  IMAD.MOV.U32 R15, RZ, RZ, -0x1 ;  /* 0xffffffffff0f7424 */ /* 0x000fce00078e00ff */
[----:B01234-:R-:W-:Y:S05]  /*110b0*/  WARPSYNC.COLLECTIVE R15, `(.L_x_628) ;  /* 0x000000000f087348 */ /* 0x01ffea0003c00000 */
[----:B------:R0:W0:Y:S02]  /*110c0*/  SHFL.IDX P6, R14, R13, R12, R11 ;  /* 0x0000000c0d0e7389 */ /* 0x00002400000c000b */
[----:B01234-:R-:W-:Y:S01]  /*110d0*/  ENDCOLLECTIVE ;  /* 0x000000000000791b */ /* 0x01ffe20003800000 */
.L_x_628:
[----:B------:R-:W-:Y:S05]  /*110e0*/  BSYNC B0 ;  /* 0x0000000000007941 */ /* 0x000fea0003800000 */
.L_x_627:
[----:B------:R-:W-:Y:S05]  /*110f0*/  BRA `(.L_x_506) ;  /* 0xffffffc000987947 */ /* 0x000fea000383ffff */
.L_x_511:
[----:B0-----:R0:W4:Y:S02]  /*11100*/  SYNCS.PHASECHK.TRANS64.TRYWAIT P0, [R7+URZ+0x22820], R0 ;  /* 0x02282000070075a7 */ /* 0x001124000800017f */
[----:B----4-:R-:W-:Y:S05]  /*11110*/  @!P0 NANOSLEEP.SYNCS 0x989680 ;  /* 0x009896800000895d */ /* 0x010fea0003900000 */
[----:B------:R-:W4:Y:S02]  /*11120*/  @!P0 SYNCS.PHASECHK.TRANS64 P0, [R7+URZ+0x22820], R0 ;  /* 0x02282000070085a7 */ /* 0x000f24000800007f */
[----:B----4-:R-:W-:Y:S05]  /*11130*/  @!P0 BRA `(.L_x_511) ;  /* 0xfffffffc00f08947 */ /* 0x010fea000383ffff */
[----:B------:R-:W-:Y:S05]  /*11140*/  BRA `(.L_x_629) ;  /* 0xffffffc400847947 */ /* 0x000fea000383ffff */
.L_x_512:
[----:B------:R-:W4:Y:S01]  /*11150*/  S2R R2, SR_TID.X ;  /* 0x0000000000027919 */ /* 0x000f220000002100 */
[----:B------:R-:W-:Y:S01]  /*11160*/  BSSY B0, `(.L_x_630) ;  /* 0x000000a000007945 */ /* 0x000fe20003800000 */
[----:B------:R-:W-:Y:S02]  /*11170*/  IMAD.MOV.U32 R12, RZ, RZ, RZ ;  /* 0x000000ffff0c7224 */ /* 0x000fe400078e00ff */
[----:B------:R-:W-:Y:S02]  /*11180*/  IMAD.MOV.U32 R11, RZ, RZ, 0x1f ;  /* 0x0000001fff0b7424 */ /* 0x000fe400078e00ff */
[----:B------:R-:W-:Y:S01]  /*11190*/  IMAD.MOV.U32 R15, RZ, RZ, -0x1 ;  /* 0xffffffffff0f7424 */ /* 0x000fe200078e00ff */
[----:B----4-:R-:W-:-:S04]  /*111a0*/  SHF.R.U32.HI R2, RZ, 0x5, R2 ;  /* 0x00000005ff027819 */ /* 0x010fc80000011602 */
[----:B------:R-:W-:-:S05]  /*111b0*/  LOP3.LUT R2, R2, 0x3, RZ, 0xc0, !PT ;  /* 0x0000000302027812 */ /* 0x000fca00078ec0ff */
[----:B------:R-:W-:-:S07]  /*111c0*/  IMAD.MOV.U32 R13, RZ, RZ, R2 ;  /* 0x000000ffff0d7224 */ /* 0x000fce00078e0002 */
[----:B0123--:R-:W-:Y:S05]  /*111d0*/  WARPSYNC.COLLECTIVE R15, `(.L_x_631) ;  /* 0x000000000f087348 */ /* 0x00ffea0003c00000 */
[----:B------:R4:W0:Y:S02]  /*111e0*/  SHFL.IDX P6, R14, R13, R12, R11 ;  /* 0x0000000c0d0e7389 */ /* 0x00082400000c000b */
[----:B01234-:R-:W-:Y:S01]  /*111f0*/  ENDCOLLECTIVE ;  /* 0x000000000000791b */ /* 0x01ffe20003800000 */
.L_x_631:
[----:B------:R-:W-:Y:S05]  /*11200*/  BSYNC B0 ;  /* 0x0000000000007941 */ /* 0x000fea0003800000 */
.L_x_630:
[----:B------:R-:W-:Y:S05]  /*11210*/  BRA `(.L_x_632) ;  /* 0xffffffc4006c7947 */ /* 0x000fea000383ffff */
.L_x_515:
[----:B------:R-:W-:Y:S01]  /*11220*/  BSSY B1, `(.L_x_633) ;  /* 0x0000006000017945 */ /* 0x000fe20003800000 */
[----:B------:R-:W-:-:S07]  /*11230*/  IMAD.MOV.U32 R15, RZ, RZ, -0x1 ;  /* 0xffffffffff0f7424 */ /* 0x000fce00078e00ff */
[----:B0123--:R-:W-:Y:S05]  /*11240*/  WARPSYNC.COLLECTIVE R15, `(.L_x_634) ;  /* 0x000000000f0c7348 */ /* 0x00ffea0003c00000 */
[----:B------:R-:W-:Y:S02]  /*11250*/  ELECT P6, UR62, PT ;  /* 0x00000000003e782f */ /* 0x000fe400038c0000 */
[----:B------:R-:W-:Y:S01]  /*11260*/  MOV R14, UR62 ;  /* 0x0000003e000e7c02 */ /* 0x000fe20008000f00 */
[----:B0123--:R-:W-:Y:S10]  /*11270*/  ENDCOLLECTIVE ;  /* 0x000000000000791b */ /* 0x00fff40003800000 */
.L_x_634:
[----:B------:R-:W-:Y:S05]  /*11280*/  BSYNC B1 ;  /* 0x0000000000017941 */ /* 0x000fea0003800000 */
.L_x_633:
[----:B------:R-:W-:Y:S05]  /*11290*/  BRA `(.L_x_635) ;  /* 0xffffffc400647947 */ /* 0x000fea000383ffff */
.L_x_517:
[----:B0-----:R0:W4:Y:S02]  /*112a0*/  SYNCS.PHASECHK.TRANS64.TRYWAIT P1, [R5+URZ+0x22840], R0 ;  /* 0x02284000050075a7 */ /* 0x001124000802017f */
[----:B----4-:R-:W-:Y:S05]  /*112b0*/  @!P1 NANOSLEEP.SYNCS 0x989680 ;  /* 0x009896800000995d */ /* 0x010fea0003900000 */
[----:B------:R-:W4:Y:S02]  /*112c0*/  @!P1 SYNCS.PHASECHK.TRANS64 P1, [R5+URZ+0x22840], R0 ;  /* 0x02284000050095a7 */ /* 0x000f24000802007f */
[----:B----4-:R-:W-:Y:S05]  /*112d0*/  @!P1 BRA `(.L_x_517) ;  /* 0xfffffffc00f09947 */ /* 0x010fea000383ffff */
[----:B------:R-:W-:Y:S05]  /*112e0*/  BRA `(.L_x_636) ;  /* 0xffffffc400847947 */ /* 0x000fea000383ffff */
.L_x_519:
[----:B----4-:R4:W0:Y:S02]  /*112f0*/  SYNCS.PHASECHK.TRANS64.TRYWAIT P1, [R3+URZ+0x22840], R2 ;  /* 0x02284002030075a7 */ /* 0x010824000802017f */
[----:B0-----:R-:W-:Y:S05]  /*11300*/  @!P1 NANOSLEEP.SYNCS 0x989680 ;  /* 0x009896800000995d */ /* 0x001fea0003900000 */
[----:B------:R-:W0:Y:S02]  /*11310*/  @!P1 SYNCS.PHASECHK.TRANS64 P1, [R3+URZ+0x22840], R2 ;  /* 0x02284002030095a7 */ /* 0x000e24000802007f */
[----:B0-----:R-:W-:Y:S05]  /*11320*/  @!P1 BRA `(.L_x_519) ;  /* 0xfffffffc00f09947 */ /* 0x001fea000383ffff */
[----:B------:R-:W-:Y:S05]  /*11330*/  BRA `(.L_x_637) ;  /* 0xffffffc400907947 */ /* 0x000fea000383ffff */
.L_x_521:
[----:B------:R0:W0:Y:S02]  /*11340*/  SYNCS.PHASECHK.TRANS64.TRYWAIT P1, [R5+URZ+0x22860], R0 ;  /* 0x02286000050075a7 */ /* 0x000024000802017f */
[----:B0-----:R-:W-:Y:S05]  /*11350*/  @!P1 NANOSLEEP.SYNCS 0x989680 ;  /* 0x009896800000995d */ /* 0x001fea0003900000 */
[----:B------:R-:W0:Y:S02]  /*11360*/  @!P1 SYNCS.PHASECHK.TRANS64 P1, [R5+URZ+0x22860], R0 ;  /* 0x02286000050095a7 */ /* 0x000e24000802007f */
[----:B0-----:R-:W-:Y:S05]  /*11370*/  @!P1 BRA `(.L_x_521) ;  /* 0xfffffffc00f09947 */ /* 0x001fea000383ffff */
[----:B------:R-:W-:Y:S05]  /*11380*/  BRA `(.L_x_638) ;  /* 0xffffffc4008c7947 */ /* 0x000fea000383ffff */
.L_x_639:
        /* <DEDUP_REMOVED lines=15> */
.L_x_6450:


//--------------------- .text._ZN7cutlass13device_kernelIN5flash11enable_sm90INS1_16FlashAttnFwdSm90INS1_25CollectiveMainloopFwdSm90ILi2EN4cute5tupleIJNS5_1CILi1EEES8_S8_EEENS6_IJNS7_ILi128EEENS7_ILi96EEENS7_ILi64EEEEEELi256ENS_6half_tEfNS_4arch4Sm90ELb0ELb0ELb0ELb1ELb1ELb1ELb0ELb1ELb0ELb1ELb0ELb0EEENS1_21CollectiveEpilogueFwdINS6_IJSA_NS7_ILi256EEESB_EEES9_SE_SG_Li256ELb1ELb1ELb0ELb0EEENS1_36VarlenDynamicPersistentTileSchedulerILi128ELi96ELi256ELi128ELb0ELb1ELb1ELb0ELb1ELb1EEEEEEEEEvNT_6ParamsE --------------------------
	.section	.text._ZN7cutlass13device_kernelIN5flash11enable_sm90INS1_16FlashAttnFwdSm90INS1_25CollectiveMainloopFwdSm90ILi2EN4cute5tupleIJNS5_1CILi1EEES8_S8_EEENS6_IJNS7_ILi128EEENS7_ILi96EEENS7_ILi64EEEEEELi256ENS_6half_tEfNS_4arch4Sm90ELb0ELb0ELb0ELb1ELb1ELb1ELb0ELb1ELb0ELb1ELb0ELb0EEENS1_21CollectiveEpilogueFwdINS6_IJSA_NS7_ILi256EEESB_EEES9_SE_SG_Li256ELb1ELb1ELb0ELb0EEENS1_36VarlenDynamicPersistentTileSchedulerILi128ELi96ELi256ELi128ELb0ELb1ELb1ELb0ELb1ELb1EEEEEEEEEvNT_6ParamsE,"ax",@progbits
	.align	128
.text._ZN7cutlass13device_kernelIN5flash11enable_sm90INS1_16FlashAttnFwdSm90INS1_25CollectiveMainloopFwdSm90ILi2EN4cute5tupleIJNS5_1CILi1EEES8_S8_EEENS6_IJNS7_ILi128EEENS7_ILi96EEENS7_ILi64EEEEEELi256ENS_6half_tEfNS_4arch4Sm90ELb0ELb0ELb0ELb1ELb1ELb1ELb0ELb1ELb0ELb1ELb0ELb0EEENS1_21CollectiveEpilogueFwdINS6_IJSA_NS7_ILi256EEESB_EEES9_SE_SG_Li256ELb1ELb1ELb0ELb0EEENS1_36VarlenDynamicPersistentTileSchedulerILi128ELi96ELi256ELi128ELb0ELb1ELb1ELb0ELb1ELb1EEEEEEEEEvNT_6ParamsE:
        .type           _ZN7cutlass13device_kernelIN5flash11enable_sm90INS1_16FlashAttnFwdSm90INS1_25CollectiveMainloopFwdSm90ILi2EN4cute5tupleIJNS5_1CILi1EEES8_S8_EEENS6_IJNS7_ILi128EEENS7_ILi96EEENS7_ILi64EEEEEELi256ENS_6half_tEfNS_4arch4Sm90ELb0ELb0ELb0ELb1ELb1ELb1ELb0ELb1ELb0ELb1ELb0ELb0EEENS1_21CollectiveEpilogueFwdINS6_IJSA_NS7_ILi256EEESB_EEES9_SE_SG_Li256ELb1ELb1ELb0ELb0EEENS1_36VarlenDynamicPersistentTileSchedulerILi128ELi96ELi256ELi128ELb0ELb1ELb1ELb0ELb1ELb1EEEEEEEEEvNT_6ParamsE,@function
        .size           _ZN7cutlass13device_kernelIN5flash11enable_sm90INS1_16FlashAttnFwdSm90INS1_25CollectiveMainloopFwdSm90ILi2EN4cute5tupleIJNS5_1CILi1EEES8_S8_EEENS6_IJNS7_ILi128EEENS7_ILi96EEENS7_ILi64EEEEEELi256ENS_6half_tEfNS_4arch4Sm90ELb0ELb0ELb0ELb1ELb1ELb1ELb0ELb1ELb0ELb1ELb0ELb0EEENS1_21CollectiveEpilogueFwdINS6_IJSA_NS7_ILi256EEESB_EEES9_SE_SG_Li256ELb1ELb1ELb0ELb0EEENS1_36VarlenDynamicPersistentTileSchedulerILi128ELi96ELi256ELi128ELb0ELb1ELb1ELb0ELb1ELb1EEEEEEEEEvNT_6ParamsE,(.L_x_6451 - _ZN7cutlass13device_kernelIN5flash11enable_sm90INS1_16FlashAttnFwdSm90INS1_25CollectiveMainloopFwdSm90ILi2EN4cute5tupleIJNS5_1CILi1EEES8_S8_EEENS6_IJNS7_ILi128EEENS7_ILi96EEENS7_ILi64EEEEEELi256ENS_6half_tEfNS_4arch4Sm90ELb0ELb0ELb0ELb1ELb1ELb1ELb0ELb1ELb0ELb1ELb0ELb0EEENS1_21CollectiveEpilogueFwdINS6_IJSA_NS7_ILi256EEESB_EEES9_SE_SG_Li256ELb1ELb1ELb0ELb0EEENS1_36VarlenDynamicPersistentTileSchedulerILi128ELi96ELi256ELi128ELb0ELb1ELb1ELb0ELb1ELb1EEEEEEEEEvNT_6ParamsE)
        .other          _ZN7cutlass13device_kernelIN5flash11enable_sm90INS1_16FlashAttnFwdSm90INS1_25CollectiveMainloopFwdSm90ILi2EN4cute5tupleIJNS5_1CILi1EEES8_S8_EEENS6_IJNS7_ILi128EEENS7_ILi96EEENS7_ILi64EEEEEELi256ENS_6half_tEfNS_4arch4Sm90ELb0ELb0ELb0ELb1ELb1ELb1ELb0ELb1ELb0ELb1ELb0ELb0EEENS1_21CollectiveEpilogueFwdINS6_IJSA_NS7_ILi256EEESB_EEES9_SE_SG_Li256ELb1ELb1ELb0ELb0EEENS1_36VarlenDynamicPersistentTileSchedulerILi128ELi96ELi256ELi128ELb0ELb1ELb1ELb0ELb1ELb1EEEEEEEEEvNT_6ParamsE,@"STO_CUDA_ENTRY STV_DEFAULT"
_ZN7cutlass13device_kernelIN5flash11enable_sm90INS1_16FlashAttnFwdSm90INS1_25CollectiveMainloopFwdSm90ILi2EN4cute5tupleIJNS5_1CILi1EEES8_S8_EEENS6_IJNS7_ILi128EEENS7_ILi96EEENS7_ILi64EEEEEELi256ENS_6half_tEfNS_4arch4Sm90ELb0ELb0ELb0ELb1ELb1ELb1ELb0ELb1ELb0ELb1ELb0ELb0EEENS1_21CollectiveEpilogueFwdINS6_IJSA_NS7_ILi256EEESB_EEES9_SE_SG_Li256ELb1ELb1ELb0ELb0EEENS1_36VarlenDynamicPersistentTileSchedulerILi128ELi96ELi256ELi128ELb0ELb1ELb1ELb0ELb1ELb1EEEEEEEEEvNT_6ParamsE:
[----:B------:R-:W0:Y:S02]  /*0000*/  LDC R1, c[0x0][0x28] ;  /* 0x00000a00ff017b82 */ /* 0x000e240000000800 */
[----:B0-----:R-:W-:Y:S01]  /*0010*/  VIADD R1, R1, 0xffffffa8 ;  /* 0xffffffa801017836 */ /* 0x001fe20000000000 */
[----:B------:R-:W0:Y:S01]  /*0020*/  S2R R0, SR_TID.X ;  /* 0x0000000000007919 */ /* 0x000e220000002100 */
[----:B------:R-:W-:Y:S01]  /*0030*/  ELECT P0, URZ, PT ;  /* 0x00000000003f782f */ /* 0x000fe20003800000 */
[----:B------:R-:W-:Y:S01]  /*0040*/  BSSY B0, `(.L_x_640) ;  /* 0x000000d000007945 */ /* 0x000fe20003800000 */
[----:B0-----:R-:W-:-:S05]  /*0050*/  SHF.R.U32.HI R2, RZ, 0x5, R0 ;  /* 0x00000005ff027819 */ /* 0x001fca0000011600 */
[----:B------:R-:W0:Y:S02]  /*0060*/  SHFL.IDX PT, R3, R2, RZ, 0x1f ;  /* 0x00001fff02037589 */ /* 0x000e2400000e0000 */
[----:B0-----:R-:W-:-:S13]  /*0070*/  ISETP.EQ.AND P0, PT, R3, RZ, P0 ;  /* 0x000000ff0300720c */ /* 0x001fda0000702270 */
[----:B------:R-:W-:Y:S05]  /*0080*/  @!P0 BRA `(.L_x_641) ;  /* 0x0000000000208947 */ /* 0x000fea0003800000 */
[----:B------:R-:W-:Y:S02]  /*0090*/  ULDC.64 UR4, c[0x0][0x198] ;  /* 0x0000660000047ab9 */ /* 0x000fe40000000a00 */
[----:B------:R-:W-:Y:S02]  /*00a0*/  UIADD3 UR6, UP0, UR4, 0x570, URZ ;  /* 0x0000057004067890 */ /* 0x000fe4000ff1e03f */
[----:B------:R-:W-:Y:S02]  /*00b0*/  UIADD3 UR4, UP1, UR4, 0x670, URZ ;  /* 0x0000067004047890 */ /* 0x000fe4000ff3e03f */
[----:B------:R-:W-:Y:S02]  /*00c0*/  UIADD3.X UR7, URZ, UR5, URZ, UP0, !UPT ;  /* 0x000000053f077290 */ /* 0x000fe400087fe43f */
[----:B------:R-:W-:-:S07]  /*00d0*/  UIADD3.X UR5, URZ, UR5, URZ, UP1, !UPT ;  /* 0x000000053f057290 */ /* 0x000fce0008ffe43f */
[----:B------:R0:W-:Y:S02]  /*00e0*/  UTMACCTL.PF [UR6] ;  /* 0x00000000060079b9 */ /* 0x0001e40008040000 */
[----:B------:R0:W-:Y:S02]  /*00f0*/  UTMACCTL.PF [UR4] ;  /* 0x00000000040079b9 */ /* 0x0001e40008040000 */
[----:B0-----:R-:W-:Y:S01]  /*0100*/  NOP ;  /* 0x0000000000007918 */ /* 0x001fe20000000000 */
.L_x_641:
[----:B------:R-:W-:Y:S05]  /*0110*/  BSYNC B0 ;  /* 0x0000000000007941 */ /* 0x000fea0003800000 */
.L_x_640:
[----:B------:R-:W-:Y:S01]  /*0120*/  VOTEU.ANY UP0, P0 ;  /* 0x00000000003f7886 */ /* 0x000fe20000000100 */
[----:B------:R-:W0:Y:S01]  /*0130*/  SHFL.IDX PT, R3, R2, RZ, 0x1f ;  /* 0x00001fff02037589 */ /* 0x000e2200000e0000 */
[----:B------:R-:W-:Y:S01]  /*0140*/  UMOV UR4, 0x80 ;  /* 0x0000008000047882 */ /* 0x000fe20000000000 */
[----:B------:R-:W-:Y:S01]  /*0150*/  UMOV UR7, 0x100 ;  /* 0x0000010000077882 */ /* 0x000fe20000000000 */
[----:B------:R-:W-:Y:S01]  /*0160*/  SHF.R.U32.HI R4, RZ, 0x7, R0 ;  /* 0x00000007ff047819 */ /* 0x000fe20000011600 */
[----:B------:R-:W1:Y:S01]  /*0170*/  @UP0 S2UR UR8, SR_CgaCtaId ;  /* 0x00000000000809c3 */ /* 0x000e620000008800 */
[----:B------:R-:W-:Y:S01]  /*0180*/  @UP0 UMOV UR6, 0x400 ;  /* 0x0000040000060882 */ /* 0x000fe20000000000 */
[----:B------:R-:W-:-:S04]  /*0190*/  @UP0 UIADD3 UR4, -UR4, 0x100000, URZ ;  /* 0x0010000004040890 */ /* 0x000fc8000fffe13f */
[----:B------:R-:W-:Y:S02]  /*01a0*/  @UP0 USHF.L.U32 UR5, UR4, 0xb, URZ ;  /* 0x0000000b04050899 */ /* 0x000fe4000800063f */
[----:B------:R-:W-:Y:S01]  /*01b0*/  @UP0 USHF.L.U32 UR4, UR4, 0x1, URZ ;  /* 0x0000000104040899 */ /* 0x000fe2000800063f */
[----:B------:R-:W-:Y:S01]  /*01c0*/  VOTEU.ANY UP1, P0 ;  /* 0x00000000003f7886 */ /* 0x000fe20000020100 */
[----:B0-----:R-:W-:Y:S02]  /*01d0*/  ISETP.NE.AND P1, PT, R3, RZ, PT ;  /* 0x000000ff0300720c */ /* 0x001fe40003f25270 */
[----:B------:R0:W2:Y:S01]  /*01e0*/  SHFL.IDX PT, R3, R4, RZ, 0x1f ;  /* 0x00001fff04037589 */ /* 0x0000a200000e0000 */
[----:B-1----:R-:W-:Y:S02]  /*01f0*/  @UP0 ULEA UR8, UR8, UR6, 0x18 ;  /* 0x0000000608080291 */ /* 0x002fe4000f8ec03f */
[----:B------:R-:W-:-:S04]  /*0200*/  @UP0 UIADD3 UR6, -UR7, 0x100000, URZ ;  /* 0x0010000007060890 */ /* 0x000fc8000fffe13f */
[----:B------:R-:W-:Y:S02]  /*0210*/  @UP0 USHF.L.U32 UR7, UR6, 0xb, URZ ;  /* 0x0000000b06070899 */ /* 0x000fe4000800063f */
[----:B------:R-:W-:Y:S01]  /*0220*/  @UP0 USHF.L.U32 UR6, UR6, 0x1, URZ ;  /* 0x0000000106060899 */ /* 0x000fe2000800063f */
[----:B------:R-:W-:Y:S01]  /*0230*/  VOTEU.ANY UP0, P0 ;  /* 0x00000000003f7886 */ /* 0x000fe20000000100 */
[----:B------:R-:W1:Y:S04]  /*0240*/  FENCE.VIEW.ASYNC.S ;  /* 0x00000000000073c6 */ /* 0x000e680000000000 */
[----:B-1----:R0:W1:Y:S06]  /*0250*/  @UP0 SYNCS.EXCH.64 URZ, [UR8+0x22800], UR4 ;  /* 0x02280004083f05b2 */ /* 0x00206c0008000100 */
[----:B------:R0:W3:Y:S02]  /*0260*/  @UP1 SYNCS.EXCH.64 URZ, [UR8+0x22820], UR6 ;  /* 0x02282006083f15b2 */ /* 0x0000e40008000100 */
[----:B0-----:R-:W-:Y:S05]  /*0270*/  @P1 BRA `(.L_x_642) ;  /* 0x0000000000481947 */ /* 0x001fea0003800000 */
        /* <DEDUP_REMOVED lines=13> */
[----:B0-----:R0:W4:Y:S08]  /*0350*/  SYNCS.EXCH.64 URZ, [UR8+0x22830], UR4 ;  /* 0x02283004083f75b2 */ /* 0x0011300008000100 */
[----:B------:R0:W0:Y:S01]  /*0360*/  SYNCS.EXCH.64 URZ, [UR8+0x22840], UR6 ;  /* 0x02284006083f75b2 */ /* 0x0000220008000100 */
[----:B------:R0:W0:Y:S01]  /*0370*/  SYNCS.EXCH.64 URZ, [UR8+0x22838], UR4 ;  /* 0x02283804083f75b2 */ /* 0x0000220008000100 */
[----:B------:R0:W0:Y:S01]  /*0380*/  SYNCS.EXCH.64 URZ, [UR8+0x22848], UR6 ;  /* 0x02284806083f75b2 */ /* 0x0000220008000100 */
[----:B------:R-:W-:Y:S01]  /*0390*/  NOP ;  /* 0x0000000000007918 */ /* 0x000fe20000000000 */
.L_x_642:
        /* <DEDUP_REMOVED lines=22> */
.L_x_643:
        /* <DEDUP_REMOVED lines=18> */
.L_x_644:
        /* <DEDUP_REMOVED lines=22> */
.L_x_645:
        /* <DEDUP_REMOVED lines=22> */
.L_x_646:
[----:B--2---:R-:W-:Y:S01]  /*08e0*/  ISETP.NE.AND P0, PT, R3, RZ, PT ;  /* 0x000000ff0300720c */ /* 0x004fe20003f05270 */
[----:B------:R-:W-:Y:S01]  /*08f0*/  IMAD.MOV.U32 R3, RZ, RZ, 0x1 ;  /* 0x00000001ff037424 */ /* 0x000fe200078e00ff */
[----:B------:R-:W-:Y:S01]  /*0900*/  NOP ;  /* 0x0000000000007918 */ /* 0x000fe20000000000 */
[----:B------:R-:W-:Y:S01]  /*0910*/  ULDC.64 UR40, c[0x0][0x208] ;  /* 0x0000820000287ab9 */ /* 0x000fe20000000a00 */
[----:B------:R-:W-:Y:S02]  /*0920*/  BSSY B9, `(.L_x_647) ;  /* 0x00015c0000097945 */ /* 0x000fe40003800000 */
[----:B------:R-:W-:-:S05]  /*0930*/  SEL R3, R3, 0x2, !P0 ;  /* 0x0000000203037807 */ /* 0x000fca0004000000 */
[----:B------:R2:W-:Y:S01]  /*0940*/  STL [R1], R3 ;  /* 0x0000000301007387 */ /* 0x0005e20000100800 */
[----:B01-34-:R-:W-:Y:S06]  /*0950*/  BAR.SYNC.DEFER_BLOCKING 0x0 ;  /* 0x0000000000007b1d */ /* 0x01bfec0000010000 */
[----:B------:R-:W-:Y:S05]  /*0960*/  @!P0 BRA `(.L_x_648) ;  /* 0x000000f400308947 */ /* 0x000fea0003800000 */
.L_x_649:
[----:B------:R-:W-:-:S08]  /*0970*/  NOP ;  /* 0x0000000000007918 */ /* 0x000fd00000000000 */
[----:B------:R-:W0:Y:S02]  /*0980*/  USETMAXREG.TRY_ALLOC.CTAPOOL UP0, 0xe8 ;  /* 0x000000e8000079c8 */ /* 0x000e240008000600 */
[----:B0-----:R-:W-:-:S13]  /*0990*/  PLOP3.LUT P0, PT, PT, PT, UP0, 0x80, 0x0 ;  /* 0x000000000000781c */ /* 0x001fda0003f0f008 */
[----:B------:R-:W-:Y:S05]  /*09a0*/  @!P0 BRA `(.L_x_649) ;  /* 0xfffffffc00f08947 */ /* 0x000fea000383ffff */
[----:B--2---:R-:W-:Y:S01]  /*09b0*/  SHF.R.U32.HI R3, RZ, 0x7, R0 ;  /* 0x00000007ff037819 */ /* 0x004fe20000011600 */
[----:B------:R-:W0:Y:S01]  /*09c0*/  S2R R2, SR_CgaCtaId ;  /* 0x0000000000027919 */ /* 0x000e220000008800 */
[----:B------:R-:W-:Y:S01]  /*09d0*/  MOV R19, 0x400 ;  /* 0x0000040000137802 */ /* 0x000fe20000000f00 */
[----:B------:R-:W-:Y:S01]  /*09e0*/  ULDC UR4, c[0x0][0xc3c] ;  /* 0x00030f0000047ab9 */ /* 0x000fe20000000800 */
[----:B------:R-:W-:Y:S06]  /*09f0*/  BAR.ARV 0x8, 0x180 ;  /* 0x0206000000007b1d */ /* 0x000fec0000002000 */
[----:B------:R-:W-:-:S13]  /*0a00*/  ISETP.NE.AND P0, PT, R3, 0x1, PT ;  /* 0x000000010300780c */ /* 0x000fda0003f05270 */
[----:B------:R-:W-:Y:S08]  /*0a10*/  @!P0 BAR.ARV 0x9, 0x100 ;  /* 0x0244000000008b1d */ /* 0x000ff00000002000 */
[----:B------:R-:W-:Y:S01]  /*0a20*/  BAR.SYNC.DEFER_BLOCKING 0x5, 0x180 ;  /* 0x0146000000007b1d */ /* 0x000fe20000010000 */
[----:B0-----:R-:W-:-:S05]  /*0a30*/  LEA R19, R2, R19, 0x18 ;  /* 0x0000001302137211 */ /* 0x001fca00078ec0ff */
[----:B------:R-:W0:Y:S02]  /*0a40*/  LDS.128 R32, [R19+0x228d0] ;  /* 0x0228d00013207984 */ /* 0x000e240000000c00 */
[----:B------:R-:W-:Y:S06]  /*0a50*/  BAR.ARV 0x4, 0x180 ;  /* 0x0106000000007b1d */ /* 0x000fec0000002000 */
[----:B0-----:R-:W-:-:S13]  /*0a60*/  ISETP.GE.AND P0, PT, R35, UR4, PT ;  /* 0x0000000423007c0c */ /* 0x001fda000bf06270 */
[----:B------:R-:W-:Y:S05]  /*0a70*/  @P0 BRA `(.L_x_650) ;  /* 0x0000015800a80947 */ /* 0x000fea0003800000 */
[----:B------:R-:W2:Y:S01]  /*0a80*/  LDL.LU R12, [R1] ;  /* 0x00000000010c7983 */ /* 0x000ea20000300800 */
[----:B------:R-:W-:Y:S01]  /*0a90*/  VIADD R11, R0, 0xffffff80 ;  /* 0xffffff80000b7836 */ /* 0x000fe20000000000 */
[----:B------:R-:W-:Y:S01]  /*0aa0*/  CS2R R206, SRZ ;  /* 0x0000000000ce7805 */ /* 0x000fe2000001ff00 */
[----:B------:R-:W-:Y:S02]  /*0ab0*/  IMAD.MOV.U32 R18, RZ, RZ, RZ ;  /* 0x000000ffff127224 */ /* 0x000fe400078e00ff */
[----:B------:R-:W-:Y:S01]  /*0ac0*/  IMAD.MOV.U32 R216, RZ, RZ, RZ ;  /* 0x000000ffffd87224 */ /* 0x000fe200078e00ff */
[----:B------:R-:W-:-:S04]  /*0ad0*/  SHF.R.S32.HI R0, RZ, 0x1f, R11 ;  /* 0x0000001fff007819 */ /* 0x000fc8000001140b */
[CC--:B------:R-:W-:Y:S02]  /*0ae0*/  LEA.HI R2, R0.reuse, R11.reuse, RZ, 0x7 ;  /* 0x0000000b00027211 */ /* 0x0c0fe400078f38ff */
[----:B------:R-:W-:Y:S02]  /*0af0*/  LEA.HI R229, R0, R11, RZ, 0x5 ;  /* 0x0000000b00e57211 */ /* 0x000fe400078f28ff */
[C---:B------:R-:W-:Y:S02]  /*0b00*/  LOP3.LUT R3, R2.reuse, 0xffffff80, RZ, 0xc0, !PT ;  /* 0xffffff8002037812 */ /* 0x040fe400078ec0ff */
[----:B------:R-:W-:Y:S02]  /*0b10*/  SHF.R.S32.HI R13, RZ, 0x7, R2 ;  /* 0x00000007ff0d7819 */ /* 0x000fe40000011402 */
[----:B------:R-:W-:Y:S01]  /*0b20*/  SHF.R.S32.HI R229, RZ, 0x5, R229 ;  /* 0x00000005ffe57819 */ /* 0x000fe200000114e5 */
[----:B------:R-:W-:Y:S01]  /*0b30*/  IMAD.IADD R10, R11, 0x1, -R3 ;  /* 0x000000010b0a7824 */ /* 0x000fe200078e0a03 */
[----:B------:R-:W-:-:S04]  /*0b40*/  LEA.HI R2, R2, R13, RZ, 0x1 ;  /* 0x0000000d02027211 */ /* 0x000fc800078f08ff */
[----:B------:R-:W-:Y:S02]  /*0b50*/  SHF.R.S32.HI R5, RZ, 0x1f, R10 ;  /* 0x0000001fff057819 */ /* 0x000fe4000001140a */
[----:B------:R-:W-:Y:S02]  /*0b60*/  LOP3.LUT R2, R2, 0x3fffffe, RZ, 0xc0, !PT ;  /* 0x03fffffe02027812 */ /* 0x000fe400078ec0ff */
[CC--:B------:R-:W-:Y:S02]  /*0b70*/  LEA.HI R7, R5.reuse, R10.reuse, RZ, 0x2 ;  /* 0x0000000a05077211 */ /* 0x0c0fe400078f10ff */
[----:B------:R-:W-:Y:S01]  /*0b80*/  LEA.HI R5, R5, R10, RZ, 0x5 ;  /* 0x0000000a05057211 */ /* 0x000fe200078f28ff */
[----:B------:R-:W-:Y:S01]  /*0b90*/  IMAD.IADD R2, R13, 0x1, -R2 ;  /* 0x000000010d027824 */ /* 0x000fe200078e0a02 */
[--C-:B------:R-:W-:Y:S02]  /*0ba0*/  SHF.R.S32.HI R4, RZ, 0x2, R7.reuse ;  /* 0x00000002ff047819 */ /* 0x100fe40000011407 */
        /* <DEDUP_REMOVED lines=9> */
[----:B------:R-:W-:Y:S01]  /*0c40*/  LEA.HI R3, R3, R6, RZ, 0x1 ;  /* 0x0000000603037211 */ /* 0x000fe200078f08ff */
[----:B------:R-:W-:Y:S02]  /*0c50*/  IMAD R5, R5, 0x10, R8 ;  /* 0x0000001005057824 */ /* 0x000fe400078e0208 */
[----:B------:R-:W-:Y:S01]  /*0c60*/  IMAD.IADD R4, R11, 0x1, -R4 ;  /* 0x000000010b047824 */ /* 0x000fe200078e0a04 */
[----:B------:R-:W-:Y:S01]  /*0c70*/  LOP3.LUT R3, R3, 0x1ffffffe, RZ, 0xc0, !PT ;  /* 0x1ffffffe03037812 */ /* 0x000fe200078ec0ff */
[----:B------:R-:W-:Y:S01]  /*0c80*/  IMAD R8, R2, 0x40, R5 ;  /* 0x0000004002087824 */ /* 0x000fe200078e0205 */
[-C--:B------:R-:W-:Y:S02]  /*0c90*/  LEA.HI R2, R0, R11.reuse, RZ, 0x2 ;  /* 0x0000000b00027211 */ /* 0x080fe400078f10ff */
[----:B------:R-:W-:Y:S01]  /*0ca0*/  LEA R4, R229, R4, 0x4 ;  /* 0x00000004e5047211 */ /* 0x000fe200078e20ff */
[----:B------:R-:W-:Y:S01]  /*0cb0*/  IMAD.IADD R3, R6, 0x1, -R3 ;  /* 0x0000000106037824 */ /* 0x000fe200078e0a03 */
[----:B------:R-:W-:Y:S01]  /*0cc0*/  LEA.HI R0, R0, R11, RZ, 0x3 ;  /* 0x0000000b00007211 */ /* 0x000fe200078f18ff */
[----:B------:R-:W-:Y:S01]  /*0cd0*/  STL [R1+0x48], R8 ;  /* 0x0000480801007387 */ /* 0x000fe20000100800 */
[--C-:B------:R-:W-:Y:S01]  /*0ce0*/  SHF.R.S32.HI R204, RZ, 0x2, R2.reuse ;  /* 0x00000002ffcc7819 */ /* 0x100fe20000011402 */
[----:B------:R-:W-:Y:S01]  /*0cf0*/  IMAD R6, R4, 0x8, R3 ;  /* 0x0000000804067824 */ /* 0x000fe200078e0203 */
[----:B------:R-:W-:Y:S01]  /*0d00*/  SHF.R.S32.HI R3, RZ, 0x1f, R2 ;  /* 0x0000001fff037819 */ /* 0x000fe20000011402 */
[----:B------:R-:W-:Y:S01]  /*0d10*/  STL [R1+0x28], RZ ;  /* 0x000028ff01007387 */ /* 0x000fe20000100800 */
[----:B------:R-:W-:Y:S01]  /*0d20*/  SHF.R.S32.HI R4, RZ, 0x3, R0 ;  /* 0x00000003ff047819 */ /* 0x000fe20000011400 */
[----:B------:R-:W-:Y:S01]  /*0d30*/  IMAD.SHL.U32 R6, R6, 0x8, RZ ;  /* 0x0000000806067824 */ /* 0x000fe200078e00ff */
[----:B------:R-:W-:-:S02]  /*0d40*/  LOP3.LUT R0, R0, 0xfffffff8, RZ, 0xc0, !PT ;  /* 0xfffffff800007812 */ /* 0x000fc400078ec0ff */
[----:B------:R-:W-:Y:S02]  /*0d50*/  LOP3.LUT R2, R2, 0xfffffffc, RZ, 0xc0, !PT ;  /* 0xfffffffc02027812 */ /* 0x000fe400078ec0ff */
[----:B------:R-:W-:Y:S01]  /*0d60*/  LEA.HI R3, R3, R204, RZ, 0x3 ;  /* 0x000000cc03037211 */ /* 0x000fe200078f18ff */
[C---:B------:R-:W-:Y:S01]  /*0d70*/  IMAD.IADD R9, R11.reuse, 0x1, -R0 ;  /* 0x000000010b097824 */ /* 0x040fe200078e0a00 */
[----:B------:R-:W-:Y:S01]  /*0d80*/  IADD3 R5, R204, 0x40, RZ ;  /* 0x00000040cc057810 */ /* 0x000fe20007ffe0ff */
[----:B------:R-:W-:Y:S01]  /*0d90*/  IMAD.IADD R4, R11, 0x1, -R2 ;  /* 0x000000010b047824 */ /* 0x000fe200078e0a02 */
[----:B------:R-:W-:Y:S01]  /*0da0*/  LOP3.LUT R3, R3, 0xfffffff8, RZ, 0xc0, !PT ;  /* 0xfffffff803037812 */ /* 0x000fe200078ec0ff */
[----:B------:R-:W-:Y:S01]  /*0db0*/  IMAD.SHL.U32 R217, R9, 0x8, RZ ;  /* 0x0000000809d97824 */ /* 0x000fe200078e00ff */
[----:B------:R-:W-:Y:S01]  /*0dc0*/  SHF.R.S32.HI R2, RZ, 0x1f, R5 ;  /* 0x0000001fff027819 */ /* 0x000fe20000011405 */
[----:B------:R-:W-:Y:S01]  /*0dd0*/  IMAD.SHL.U32 R227, R5, 0x40, RZ ;  /* 0x0000004005e37824 */ /* 0x000fe200078e00ff */
[----:B------:R-:W-:Y:S01]  /*0de0*/  LEA.HI R0, R4, R4, RZ, 0x1 ;  /* 0x0000000404007211 */ /* 0x000fe200078f08ff */
[----:B------:R-:W-:Y:S01]  /*0df0*/  IMAD.IADD R9, R204, 0x1, -R3 ;  /* 0x00000001cc097824 */ /* 0x000fe200078e0a03 */
[----:B------:R-:W-:Y:S01]  /*0e00*/  LEA.HI R3, R2, R5, RZ, 0x3 ;  /* 0x0000000502037211 */ /* 0x000fe200078f18ff */
[----:B------:R-:W-:Y:S01]  /*0e10*/  IMAD.SHL.U32 R16, R4, 0x8, RZ ;  /* 0x0000000804107824 */ /* 0x000fe200078e00ff */
[----:B------:R-:W-:Y:S01]  /*0e20*/  LOP3.LUT R0, R0, 0x1ffffffe, RZ, 0xc0, !PT ;  /* 0x1ffffffe00007812 */ /* 0x000fe200078ec0ff */
[C---:B------:R-:W-:Y:S01]  /*0e30*/  IMAD.SHL.U32 R22, R4.reuse, 0x4, RZ ;  /* 0x0000000404167824 */ /* 0x040fe200078e00ff */
[----:B------:R-:W-:Y:S01]  /*0e40*/  LOP3.LUT R227, R227, 0x1c0, RZ, 0xc0, !PT ;  /* 0x000001c0e3e37812 */ /* 0x000fe200078ec0ff */
[----:B------:R-:W-:Y:S01]  /*0e50*/  IMAD.SHL.U32 R3, R3, 0x40, RZ ;  /* 0x0000004003037824 */ /* 0x000fe200078e00ff */
[----:B------:R0:W-:Y:S01]  /*0e60*/  STL [R1+0x30], R9 ;  /* 0x0000300901007387 */ /* 0x0001e20000100800 */
[C---:B------:R-:W-:Y:S01]  /*0e70*/  VIADD R13, R217.reuse, 0x40 ;  /* 0x00000040d90d7836 */ /* 0x040fe20000000000 */
[----:B------:R-:W-:Y:S01]  /*0e80*/  SHF.R.S32.HI R5, RZ, 0x1f, R217 ;  /* 0x0000001fff057819 */ /* 0x000fe200000114d9 */
[----:B------:R-:W-:Y:S01]  /*0e90*/  VIADD R11, R217, 0xc0 ;  /* 0x000000c0d90b7836 */ /* 0x000fe20000000000 */
[----:B------:R-:W-:Y:S01]  /*0ea0*/  LOP3.LUT R3, R3, 0xfffffe00, RZ, 0xc0, !PT ;  /* 0xfffffe0003037812 */ /* 0x000fe200078ec0ff */
[----:B------:R-:W-:Y:S01]  /*0eb0*/  IMAD.IADD R0, R4, 0x1, -R0 ;  /* 0x0000000104007824 */ /* 0x000fe200078e0a00 */
[----:B------:R-:W-:Y:S01]  /*0ec0*/  LOP3.LUT R4, R227, 0x38, R16, 0xf8, !PT ;  /* 0x00000038e3047812 */ /* 0x000fe200078ef810 */
[----:B------:R-:W-:Y:S01]  /*0ed0*/  VIADD R208, R22, 0x10 ;  /* 0x0000001016d07836 */ /* 0x000fe20000000000 */
[----:B------:R-:W-:Y:S01]  /*0ee0*/  SHF.R.S32.HI R14, RZ, 0x1f, R13 ;  /* 0x0000001fff0e7819 */ /* 0x000fe2000001140d */
[----:B------:R1:W-:Y:S01]  /*0ef0*/  STL [R1+0x4], R3 ;  /* 0x0000040301007387 */ /* 0x0003e20000100800 */
[----:B0-----:R-:W-:Y:S01]  /*0f00*/  SHF.R.U32.HI R9, RZ, 0x3, R227 ;  /* 0x00000003ff097819 */ /* 0x001fe200000116e3 */
[C---:B------:R-:W-:Y:S01]  /*0f10*/  VIADD R213, R16.reuse, 0x40 ;  /* 0x0000004010d57836 */ /* 0x040fe20000000000 */
[----:B------:R-:W-:Y:S01]  /*0f20*/  SHF.R.S32.HI R5, RZ, 0x1f, R208 ;  /* 0x0000001fff057819 */ /* 0x000fe200000114d0 */
[C---:B------:R-:W-:Y:S01]  /*0f30*/  VIADD R212, R16.reuse, 0x60 ;  /* 0x0000006010d47836 */ /* 0x040fe20000000000 */
[----:B------:R-:W-:Y:S01]  /*0f40*/  LOP3.LUT R4, R3, R4, R9, 0xf6, !PT ;  /* 0x0000000403047212 */ /* 0x000fe200078ef609 */
[----:B------:R-:W-:Y:S01]  /*0f50*/  VIADD R211, R16, 0x80 ;  /* 0x0000008010d37836 */ /* 0x000fe20000000000 */
[----:B------:R-:W-:Y:S01]  /*0f60*/  SHF.L.U64.HI R5, R208, 0x1, R5 ;  /* 0x00000001d0057819 */ /* 0x000fe20000010205 */
[----:B------:R-:W-:Y:S01]  /*0f70*/  VIADD R210, R16, 0xa0 ;  /* 0x000000a010d27836 */ /* 0x000fe20000000000 */
[----:B------:R-:W-:Y:S01]  /*0f80*/  LEA R0, R0, R8, 0x3 ;  /* 0x0000000800007211 */ /* 0x000fe200078e18ff */
[----:B-1----:R-:W-:Y:S01]  /*0f90*/  IMAD.IADD R3, R10, 0x1, -R7 ;  /* 0x000000010a037824 */ /* 0x002fe200078e0a07 */
[C---:B------:R-:W-:Y:S01]  /*0fa0*/  IADD3 R2, R16.reuse, 0x20, RZ ;  /* 0x0000002010027810 */ /* 0x040fe20007ffe0ff */
[C---:B------:R-:W-:Y:S01]  /*0fb0*/  VIADD R215, R16.reuse, 0xc0 ;  /* 0x000000c010d77836 */ /* 0x040fe20000000000 */
[----:B------:R-:W-:Y:S01]  /*0fc0*/  SHF.R.S32.HI R17, RZ, 0x1f, R16 ;  /* 0x0000001fff117819 */ /* 0x000fe20000011410 */
[----:B------:R-:W-:Y:S01]  /*0fd0*/  VIADD R214, R16, 0xe0 ;  /* 0x000000e010d67836 */ /* 0x000fe20000000000 */
[----:B------:R-:W-:-:S02]  /*0fe0*/  SHF.R.S32.HI R205, RZ, 0x1f, R2 ;  /* 0x0000001fffcd7819 */ /* 0x000fc40000011402 */
[----:B------:R-:W-:Y:S02]  /*0ff0*/  SHF.R.S32.HI R223, RZ, 0x1f, R213 ;  /* 0x0000001fffdf7819 */ /* 0x000fe400000114d5 */
[----:B------:R-:W-:Y:S02]  /*1000*/  SHF.R.S32.HI R222, RZ, 0x1f, R212 ;  /* 0x0000001fffde7819 */ /* 0x000fe400000114d4 */
[----:B------:R-:W-:Y:S02]  /*1010*/  SHF.R.S32.HI R221, RZ, 0x1f, R211 ;  /* 0x0000001fffdd7819 */ /* 0x000fe400000114d3 */
[----:B------:R-:W-:Y:S02]  /*1020*/  SHF.R.S32.HI R220, RZ, 0x1f, R210 ;  /* 0x0000001fffdc7819 */ /* 0x000fe400000114d2 */
[----:B------:R-:W-:Y:S02]  /*1030*/  SHF.R.S32.HI R219, RZ, 0x1f, R215 ;  /* 0x0000001fffdb7819 */ /* 0x000fe400000114d7 */
[----:B------:R-:W-:-:S02]  /*1040*/  SHF.R.S32.HI R218, RZ, 0x1f, R214 ;  /* 0x0000001fffda7819 */ /* 0x000fc400000114d6 */
[----:B--2---:R-:W-:Y:S02]  /*1050*/  LOP3.LUT R209, R12, 0x1, RZ, 0xfc, !PT ;  /* 0x000000010cd17812 */ /* 0x004fe400078efcff */
[----:B------:R-:W-:-:S04]  /*1060*/  IADD3 R12, R217, 0x80, RZ ;  /* 0x00000080d90c7810 */ /* 0x000fc80007ffe0ff */
[----:B------:R-:W-:Y:S02]  /*1070*/  SHF.R.S32.HI R13, RZ, 0x1f, R12 ;  /* 0x0000001fff0d7819 */ /* 0x000fe4000001140c */
[----:B------:R-:W-:Y:S01]  /*1080*/  SHF.R.S32.HI R12, RZ, 0x1f, R11 ;  /* 0x0000001fff0c7819 */ /* 0x000fe2000001140b */
[----:B------:R-:W-:-:S05]  /*1090*/  IMAD.SHL.U32 R11, R208, 0x2, RZ ;  /* 0x00000002d00b7824 */ /* 0x000fca00078e00ff */
[----:B------:R-:W-:Y:S04]  /*10a0*/  STL [R1+0x40], R11 ;  /* 0x0000400b01007387 */ /* 0x000fe80000100800 */
[----:B------:R0:W-:Y:S04]  /*10b0*/  STL [R1+0x4c], R3 ;  /* 0x00004c0301007387 */ /* 0x0001e80000100800 */
[----:B------:R1:W-:Y:S04]  /*10c0*/  STL [R1+0x54], R6 ;  /* 0x0000540601007387 */ /* 0x0003e80000100800 */
[----:B------:R1:W-:Y:S01]  /*10d0*/  STL [R1+0x3c], R5 ;  /* 0x00003c0501007387 */ /* 0x0003e20000100800 */
[----:B0-----:R-:W-:-:S03]  /*10e0*/  IMAD R3, R4, 0x2, R19 ;  /* 0x0000000204037824 */ /* 0x001fc600078e0213 */
[----:B------:R1:W-:Y:S04]  /*10f0*/  STL [R1+0x50], R0 ;  /* 0x0000500001007387 */ /* 0x0003e80000100800 */
[----:B------:R1:W-:Y:S02]  /*1100*/  STL [R1+0x44], R3 ;  /* 0x0000440301007387 */ /* 0x0003e40000100800 */
.L_x_793:
[----:B012---:R-:W0:Y:S02]  /*1110*/  LDC.64 R4, c[0x0][0xc88] ;  /* 0x00032200ff047b82 */ /* 0x007e240000000a00 */
[----:B0-----:R-:W-:-:S05]  /*1120*/  IMAD.WIDE R4, R35, 0x4, R4 ;  /* 0x0000000423047825 */ /* 0x001fca00078e0204 */
[----:B------:R-:W2:Y:S01]  /*1130*/  LDG.E R0, desc[UR40][R4.64] ;  /* 0x0000002804007981 */ /* 0x000ea2000c1e1900 */
[----:B------:R-:W-:Y:S05]  /*1140*/  YIELD ;  /* 0x0000000000007946 */ /* 0x000fea0003800000 */
[----:B------:R-:W-:Y:S01]  /*1150*/  ULDC.64 UR4, c[0x0][0xa28] ;  /* 0x00028a0000047ab9 */ /* 0x000fe20000000a00 */
[----:B------:R-:W-:Y:S01]  /*1160*/  ULDC.64 UR8, c[0x0][0xa18] ;  /* 0x0002860000087ab9 */ /* 0x000fe20000000a00 */
[----:B------:R-:W-:Y:S01]  /*1170*/  ISETP.NE.U32.AND P1, PT, RZ, UR4, PT ;  /* 0x00000004ff007c0c */ /* 0x000fe2000bf25070 */
[----:B------:R-:W-:Y:S01]  /*1180*/  ULDC.64 UR6, c[0x0][0xa08] ;  /* 0x0002820000067ab9 */ /* 0x000fe20000000a00 */
[----:B------:R-:W-:Y:S01]  /*1190*/  IMAD.MOV.U32 R35, RZ, RZ, RZ ;  /* 0x000000ffff237224 */ /* 0x000fe200078e00ff */
[----:B------:R-:W-:-:S02]  /*11a0*/  ISETP.NE.U32.AND P0, PT, RZ, UR6, PT ;  /* 0x00000006ff007c0c */ /* 0x000fc4000bf05070 */
[----:B------:R-:W-:Y:S02]  /*11b0*/  ISETP.NE.AND.EX P1, PT, RZ, UR5, PT, P1 ;  /* 0x00000005ff007c0c */ /* 0x000fe4000bf25310 */
[----:B------:R-:W-:Y:S02]  /*11c0*/  ISETP.NE.AND.EX P0, PT, RZ, UR7, PT, P0 ;  /* 0x00000007ff007c0c */ /* 0x000fe4000bf05300 */
[----:B--2---:R-:W-:Y:S01]  /*11d0*/  SHF.R.S32.HI R3, RZ, 0x1f, R0 ;  /* 0x0000001fff037819 */ /* 0x004fe20000011400 */
[----:B------:R-:W-:Y:S08]  /*11e0*/  STL [R1+0x24], R0 ;  /* 0x0000240001007387 */ /* 0x000ff00000100800 */
[C---:B------:R-:W-:Y:S01]  /*11f0*/  @P1 LEA R6, P2, R0.reuse, UR4, 0x2 ;  /* 0x0000000400061c11 */ /* 0x040fe2000f8410ff */
[C---:B------:R-:W-:Y:S01]  /*1200*/  IMAD.SHL.U32 R37, R0.reuse, 0x4, RZ ;  /* 0x0000000400257824 */ /* 0x040fe200078e00ff */
[C-C-:B------:R-:W-:Y:S01]  /*1210*/  SHF.L.U64.HI R36, R0.reuse, 0x2, R3.reuse ;  /* 0x0000000200247819 */ /* 0x140fe20000010203 */
[----:B------:R0:W-:Y:S01]  /*1220*/  STL [R1+0x38], R3 ;  /* 0x0000380301007387 */ /* 0x0001e20000100800 */
[----:B------:R-:W-:-:S02]  /*1230*/  @P1 LEA.HI.X R7, R0, UR5, R3, 0x2, P2 ;  /* 0x0000000500071c11 */ /* 0x000fc400090f1403 */
[----:B------:R-:W-:Y:S01]  /*1240*/  ISETP.NE.U32.AND P2, PT, RZ, UR8, PT ;  /* 0x00000008ff007c0c */ /* 0x000fe2000bf45070 */
[----:B------:R-:W-:Y:S01]  /*1250*/  ULDC UR4, c[0x0][0x288] ;  /* 0x0000a20000047ab9 */ /* 0x000fe20000000800 */
[C---:B------:R-:W-:Y:S01]  /*1260*/  IADD3 R8, P3, R37.reuse, UR6, RZ ;  /* 0x0000000625087c10 */ /* 0x040fe2000ff7e0ff */
[----:B------:R1:W-:Y:S01]  /*1270*/  STL [R1+0x1c], R37 ;  /* 0x00001c2501007387 */ /* 0x0003e20000100800 */
[----:B------:R-:W-:Y:S01]  /*1280*/  ISETP.NE.AND.EX P2, PT, RZ, UR9, PT, P2 ;  /* 0x00000009ff007c0c */ /* 0x000fe2000bf45320 */
[----:B0-----:R-:W-:Y:S01]  /*1290*/  IMAD.MOV.U32 R3, RZ, RZ, RZ ;  /* 0x000000ffff037224 */ /* 0x001fe200078e00ff */
[C---:B------:R-:W-:Y:S01]  /*12a0*/  IADD3.X R9, R36.reuse, UR7, RZ, P3, !PT ;  /* 0x0000000724097c10 */ /* 0x040fe20009ffe4ff */
[----:B------:R-:W-:Y:S01]  /*12b0*/  IMAD.U32 R31, RZ, RZ, UR4 ;  /* 0x00000004ff1f7e24 */ /* 0x000fe2000f8e00ff */
[----:B------:R-:W-:Y:S01]  /*12c0*/  ULDC.64 UR4, c[0x0][0x418] ;  /* 0x0001060000047ab9 */ /* 0x000fe20000000a00 */
[----:B------:R1:W-:Y:S04]  /*12d0*/  STL [R1+0x20], R36 ;  /* 0x0000202401007387 */ /* 0x0003e80000100800 */
[----:B------:R1:W5:Y:S04]  /*12e0*/  @P1 LDG.E R3, desc[UR40][R6.64] ;  /* 0x0000002806031981 */ /* 0x000368000c1e1900 */
[----:B------:R-:W-:Y:S01]  /*12f0*/  @P2 IADD3 R4, P1, R37, UR8, RZ ;  /* 0x0000000825042c10 */ /* 0x000fe2000ff3e0ff */
[----:B------:R1:W5:Y:S03]  /*1300*/  @P0 LDG.E R35, desc[UR40][R8.64] ;  /* 0x0000002808230981 */ /* 0x000366000c1e1900 */
[----:B------:R-:W-:-:S05]  /*1310*/  @P2 IADD3.X R5, R36, UR9, RZ, P1, !PT ;  /* 0x0000000924052c10 */ /* 0x000fca0008ffe4ff */
[----:B------:R1:W5:Y:S01]  /*1320*/  @P2 LDG.E R31, desc[UR40][R4.64] ;  /* 0x00000028041f2981 */ /* 0x000362000c1e1900 */
[----:B------:R-:W-:Y:S01]  /*1330*/  UISETP.NE.U32.AND UP0, UPT, UR4, URZ, UPT ;  /* 0x0000003f0400728c */ /* 0x000fe2000bf05070 */
[----:B------:R-:W-:Y:S02]  /*1340*/  IMAD.MOV.U32 R29, RZ, RZ, R0 ;  /* 0x000000ffff1d7224 */ /* 0x000fe400078e0000 */
[----:B------:R-:W-:Y:S01]  /*1350*/  ULDC UR4, c[0x0][0x424] ;  /* 0x0001090000047ab9 */ /* 0x000fe20000000800 */
[----:B------:R-:W-:-:S03]  /*1360*/  UISETP.NE.AND.EX UP0, UPT, UR5, URZ, UPT, UP0 ;  /* 0x0000003f0500728c */ /* 0x000fc6000bf05300 */
[----:B------:R-:W-:Y:S01]  /*1370*/  ULDC UR5, c[0x0][0x2f0] ;  /* 0x0000bc0000057ab9 */ /* 0x000fe20000000800 */
[----:B------:R-:W-:-:S04]  /*1380*/  USEL UR4, UR4, 0x1, UP0 ;  /* 0x0000000104047887 */ /* 0x000fc80008000000 */
[----:B------:R-:W-:-:S03]  /*1390*/  UIMAD UR4, UR4, UR5, URZ ;  /* 0x00000005040472a4 */ /* 0x000fc6000f8e023f */
[----:B------:R-:W-:Y:S02]  /*13a0*/  ULDC UR5, c[0x0][0x348] ;  /* 0x0000d20000057ab9 */ /* 0x000fe40000000800 */
[----:B----4-:R-:W-:Y:S02]  /*13b0*/  IMAD.U32 R30, RZ, RZ, UR5 ;  /* 0x00000005ff1e7e24 */ /* 0x010fe4000f8e00ff */
[----:B------:R-:W-:Y:S01]  /*13c0*/  IMAD.U32 R32, RZ, RZ, UR4 ;  /* 0x00000004ff207e24 */ /* 0x000fe2000f8e00ff */
[----:B-1-3--:R-:W-:Y:S06]  /*13d0*/  @P2 BRA `(.L_x_651) ;  /* 0x0000000000242947 */ /* 0x00afec0003800000 */
[----:B------:R-:W-:Y:S02]  /*13e0*/  ULDC.64 UR4, c[0x0][0xa00] ;  /* 0x0002800000047ab9 */ /* 0x000fe40000000a00 */
[----:B------:R-:W-:-:S04]  /*13f0*/  ISETP.NE.U32.AND P1, PT, RZ, UR4, PT ;  /* 0x00000004ff007c0c */ /* 0x000fc8000bf25070 */
[----:B------:R-:W-:-:S13]  /*1400*/  ISETP.NE.AND.EX P1, PT, RZ, UR5, PT, P1 ;  /* 0x00000005ff007c0c */ /* 0x000fda000bf25310 */
[----:B------:R-:W-:Y:S05]  /*1410*/  @!P1 BRA `(.L_x_651) ;  /* 0x0000000000149947 */ /* 0x000fea0003800000 */
[----:B------:R-:W0:Y:S02]  /*1420*/  LDC.64 R4, c[0x0][0xa00] ;  /* 0x00028000ff047b82 */ /* 0x000e240000000a00 */
[----:B0-----:R-:W-:-:S05]  /*1430*/  IMAD.WIDE R4, R29, 0x4, R4 ;  /* 0x000000041d047825 */ /* 0x001fca00078e0204 */
[----:B-----5:R-:W2:Y:S04]  /*1440*/  LDG.E R31, desc[UR40][R4.64] ;  /* 0x00000028041f7981 */ /* 0x020ea8000c1e1900 */
[----:B------:R-:W2:Y:S02]  /*1450*/  LDG.E R0, desc[UR40][R4.64+0x4] ;  /* 0x0000042804007981 */ /* 0x000ea4000c1e1900 */
[----:B--2---:R-:W-:-:S07]  /*1460*/  IADD3 R31, -R31, R0, RZ ;  /* 0x000000001f1f7210 */ /* 0x004fce0007ffe1ff */
.L_x_651:
[----:B------:R-:W-:Y:S01]  /*1470*/  ULDC.64 UR4, c[0x0][0xa20] ;  /* 0x0002880000047ab9 */ /* 0x000fe20000000a00 */
[----:B------:R0:W-:Y:S01]  /*1480*/  STL [R1+0x2c], R33 ;  /* 0x00002c2101007387 */ /* 0x0001e20000100800 */
[----:B------:R-:W-:-:S03]  /*1490*/  ISETP.NE.U32.AND P1, PT, RZ, UR4, PT ;  /* 0x00000004ff007c0c */ /* 0x000fc6000bf25070 */
[----:B------:R0:W-:Y:S01]  /*14a0*/  STL [R1+0x18], R34 ;  /* 0x0000182201007387 */ /* 0x0001e20000100800 */
[----:B------:R-:W-:-:S13]  /*14b0*/  ISETP.NE.AND.EX P1, PT, RZ, UR5, PT, P1 ;  /* 0x00000005ff007c0c */ /* 0x000fda000bf25310 */
[----:B0-----:R-:W-:Y:S05]  /*14c0*/  @!P1 BRA `(.L_x_652) ;  /* 0x0000000000109947 */ /* 0x001fea0003800000 */
[----:B------:R-:W-:-:S04]  /*14d0*/  IADD3 R4, P0, R37, UR4, RZ ;  /* 0x0000000425047c10 */ /* 0x000fc8000ff1e0ff */
[----:B------:R-:W-:-:S05]  /*14e0*/  IADD3.X R5, R36, UR5, RZ, P0, !PT ;  /* 0x0000000524057c10 */ /* 0x000fca00087fe4ff */
[----:B------:R0:W5:Y:S01]  /*14f0*/  LDG.E R32, desc[UR40][R4.64] ;  /* 0x0000002804207981 */ /* 0x000162000c1e1900 */
[----:B------:R-:W-:Y:S05]  /*1500*/  BRA `(.L_x_653) ;  /* 0x0000000000107947 */ /* 0x000fea0003800000 */
.L_x_652:
[----:B------:R-:W-:Y:S05]  /*1510*/  @!P0 BRA `(.L_x_653) ;  /* 0x00000000000c8947 */ /* 0x000fea0003800000 */
[----:B------:R-:W2:Y:S04]  /*1520*/  LDG.E R5, desc[UR40][R8.64] ;  /* 0x0000002808057981 */ /* 0x000ea8000c1e1900 */
[----:B------:R-:W2:Y:S02]  /*1530*/  LDG.E R32, desc[UR40][R8.64+0x4] ;  /* 0x0000042808207981 */ /* 0x000ea4000c1e1900 */
[----:B--2---:R-:W-:-:S07]  /*1540*/  IMAD.IADD R32, R32, 0x1, -R5 ;  /* 0x0000000120207824 */ /* 0x004fce00078e0a05 */
.L_x_653:
[----:B------:R-:W-:Y:S02]  /*1550*/  ULDC.64 UR4, c[0x0][0xa10] ;  /* 0x0002840000047ab9 */ /* 0x000fe40000000a00 */
[----:B------:R-:W-:-:S04]  /*1560*/  ISETP.NE.U32.AND P0, PT, RZ, UR4, PT ;  /* 0x00000004ff007c0c */ /* 0x000fc8000bf05070 */
[----:B------:R-:W-:Y:S01]  /*1570*/  ISETP.NE.AND.EX P0, PT, RZ, UR5, PT, P0 ;  /* 0x00000005ff007c0c */ /* 0x000fe2000bf05300 */
[----:B-----5:R-:W-:Y:S01]  /*1580*/  IMAD.IADD R11, R32, 0x1, -R3 ;  /* 0x00000001200b7824 */ /* 0x020fe200078e0a03 */
[----:B------:R-:W-:-:S11]  /*1590*/  ULDC.64 UR4, c[0x0][0xa30] ;  /* 0x00028c0000047ab9 */ /* 0x000fd60000000a00 */
[----:B0-----:R-:W0:Y:S02]  /*15a0*/  @P0 LDC.64 R4, c[0x0][0xa10] ;  /* 0x00028400ff040b82 */ /* 0x001e240000000a00 */
[----:B0-----:R-:W-:-:S05]  /*15b0*/  @P0 IMAD.WIDE R4, R29, 0x4, R4 ;  /* 0x000000041d040825 */ /* 0x001fca00078e0204 */
[----:B------:R-:W2:Y:S04]  /*15c0*/  @P0 LDG.E R0, desc[UR40][R4.64] ;  /* 0x0000002804000981 */ /* 0x000ea8000c1e1900 */
[----:B------:R0:W2:Y:S01]  /*15d0*/  @P0 LDG.E R9, desc[UR40][R4.64+0x4] ;  /* 0x0000042804090981 */ /* 0x0000a2000c1e1900 */
[----:B------:R-:W-:Y:S01]  /*15e0*/  ISETP.NE.U32.AND P1, PT, RZ, UR4, PT ;  /* 0x00000004ff007c0c */ /* 0x000fe2000bf25070 */
[----:B------:R-:W-:-:S03]  /*15f0*/  IMAD.MOV.U32 R28, RZ, RZ, R32 ;  /* 0x000000ffff1c7224 */ /* 0x000fc600078e0020 */
[----:B------:R-:W-:Y:S01]  /*1600*/  ISETP.NE.AND.EX P1, PT, RZ, UR5, PT, P1 ;  /* 0x00000005ff007c0c */ /* 0x000fe2000bf25310 */
[----:B0-----:R-:W-:-:S05]  /*1610*/  IMAD.MOV R4, RZ, RZ, -R11 ;  /* 0x000000ffff047224 */ /* 0x001fca00078e0a0b */
[----:B------:R-:W-:-:S07]  /*1620*/  VIMNMX R4, RZ, R4, !PT ;  /* 0x00000004ff047248 */ /* 0x000fce0007fe0100 */
[----:B------:R-:W-:-:S04]  /*1630*/  @P1 IADD3 R6, P2, R37, UR4, RZ ;  /* 0x0000000425061c10 */ /* 0x000fc8000ff5e0ff */
[----:B------:R-:W-:-:S05]  /*1640*/  @P1 IADD3.X R7, R36, UR5, RZ, P2, !PT ;  /* 0x0000000524071c10 */ /* 0x000fca00097fe4ff */
[----:B------:R0:W5:Y:S01]  /*1650*/  @P1 LDG.E R28, desc[UR40][R6.64] ;  /* 0x00000028061c1981 */ /* 0x000162000c1e1900 */
[----:B--2---:R-:W-:-:S04]  /*1660*/  @P0 IMAD.IADD R30, R9, 0x1, -R0 ;  /* 0x00000001091e0824 */ /* 0x004fc800078e0a00 */
[----:B------:R-:W-:-:S04]  /*1670*/  IMAD.IADD R177, R11, 0x1, R30 ;  /* 0x000000010bb17824 */ /* 0x000fc800078e021e */
[----:B------:R-:W-:-:S04]  /*1680*/  VIADD R0, R177, 0x5f ;  /* 0x0000005fb1007836 */ /* 0x000fc80000000000 */
[----:B------:R-:W-:-:S05]  /*1690*/  IMAD.HI R0, R0, 0x2aaaaaab, RZ ;  /* 0x2aaaaaab00007827 */ /* 0x000fca00078e02ff */
[----:B------:R-:W-:-:S04]  /*16a0*/  SHF.R.U32.HI R3, RZ, 0x1f, R0 ;  /* 0x0000001fff037819 */ /* 0x000fc80000011600 */
[----:B------:R-:W-:-:S05]  /*16b0*/  LEA.HI.SX32 R178, R0, R3, 0x1c ;  /* 0x0000000300b27211 */ /* 0x000fca00078fe2ff */
[----:B------:R-:W-:-:S05]  /*16c0*/  IMAD R3, R178, 0x60, -R11 ;  /* 0x00000060b2037824 */ /* 0x000fca00078e0a0b */
[----:B------:R-:W-:-:S04]  /*16d0*/  VIMNMX R3, R3, R30, PT ;  /* 0x0000001e03037248 */ /* 0x000fc80003fe0100 */
[----:B------:R-:W-:Y:S01]  /*16e0*/  ISETP.GT.AND P0, PT, R3, R4, PT ;  /* 0x000000040300720c */ /* 0x000fe20003f04270 */
[----:B------:R-:W-:-:S05]  /*16f0*/  IMAD.WIDE.U32 R4, R4, -0x55555555, RZ ;  /* 0xaaaaaaab04047825 */ /* 0x000fca00078e00ff */
[----:B------:R-:W-:-:S05]  /*1700*/  SHF.R.U32.HI R27, RZ, 0x6, R5 ;  /* 0x00000006ff1b7819 */ /* 0x000fca0000011605 */
[----:B------:R-:W-:Y:S02]  /*1710*/  IMAD.MOV.U32 R26, RZ, RZ, R27 ;  /* 0x000000ffff1a7224 */ /* 0x000fe400078e001b */
[----:B------:R-:W-:-:S05]  /*1720*/  @P0 IADD3 R0, R3, 0x5f, RZ ;  /* 0x0000005f03000810 */ /* 0x000fca0007ffe0ff */
[----:B------:R-:W-:-:S05]  /*1730*/  @P0 IMAD.HI R0, R0, 0x2aaaaaab, RZ ;  /* 0x2aaaaaab00000827 */ /* 0x000fca00078e02ff */
[----:B------:R-:W-:-:S04]  /*1740*/  @P0 SHF.R.U32.HI R3, RZ, 0x1f, R0 ;  /* 0x0000001fff030819 */ /* 0x000fc80000011600 */
[----:B------:R-:W-:Y:S02]  /*1750*/  @P0 LEA.HI.SX32 R26, R0, R3, 0x1c ;  /* 0x00000003001a0211 */ /* 0x000fe400078fe2ff */
[----:B------:R-:W-:Y:S02]  /*1760*/  PLOP3.LUT P0, PT, PT, PT, PT, 0x80, 0x0 ;  /* 0x000000000000781c */ /* 0x000fe40003f0f070 */
[----:B------:R-:W-:-:S13]  /*1770*/  ISETP.GT.AND P1, PT, R26, R27, PT ;  /* 0x0000001b1a00720c */ /* 0x000fda0003f24270 */
[----:B0-----:R-:W-:Y:S05]  /*1780*/  @!P1 BRA `(.L_x_654) ;  /* 0x0000004400089947 */ /* 0x001fea0003800000 */
[----:B------:R-:W-:Y:S01]  /*1790*/  VIADD R25, R19, 0x1c400 ;  /* 0x0001c40013197836 */ /* 0x000fe20000000000 */
[----:B------:R-:W-:Y:S04]  /*17a0*/  BSSY B6, `(.L_x_655) ;  /* 0x0000013000067945 */ /* 0x000fe80003800000 */
[----:B------:R-:W-:-:S13]  /*17b0*/  LOP3.LUT P0, RZ, R25, 0x3ff, RZ, 0xc0, !PT ;  /* 0x000003ff19ff7812 */ /* 0x000fda000780c0ff */
        /* <DEDUP_REMOVED lines=17> */
.L_x_656:
[----:B------:R-:W-:Y:S05]  /*18d0*/  BSYNC B6 ;  /* 0x0000000000067941 */ /* 0x000fea0003800000 */
.L_x_655:
        /* <DEDUP_REMOVED lines=20> */
.L_x_658:
[----:B------:R-:W-:Y:S05]  /*1a20*/  BSYNC B6 ;  /* 0x0000000000067941 */ /* 0x000fea0003800000 */
.L_x_657:
[----:B------:R-:W-:Y:S01]  /*1a30*/  ULDC.64 UR4, c[0x0][0x9f8] ;  /* 0x00027e0000047ab9 */ /* 0x000fe20000000a00 */
[----:B------:R-:W0:Y:S01]  /*1a40*/  LDC.64 R56, c[0x0][0x3f8] ;  /* 0x0000fe00ff387b82 */ /* 0x000e220000000a00 */
[----:B------:R-:W-:Y:S01]  /*1a50*/  ISETP.NE.U32.AND P0, PT, RZ, UR4, PT ;  /* 0x00000004ff007c0c */ /* 0x000fe2000bf05070 */
[----:B------:R-:W2:Y:S03]  /*1a60*/  LDL R14, [R1+0x30] ;  /* 0x00003000010e7983 */ /* 0x000ea60000100800 */
[----:B------:R-:W-:-:S03]  /*1a70*/  ISETP.NE.AND.EX P0, PT, RZ, UR5, PT, P0 ;  /* 0x00000005ff007c0c */ /* 0x000fc6000bf05300 */
[----:B------:R-:W1:Y:S08]  /*1a80*/  LDC R67, c[0x0][0x3f4] ;  /* 0x0000fd00ff437b82 */ /* 0x000e700000000800 */
[----:B------:R-:W3:Y:S02]  /*1a90*/  LDC.64 R62, c[0x0][0x408] ;  /* 0x00010200ff3e7b82 */ /* 0x000ee40000000a00 */
[----:B------:R-:W-:Y:S01]  /*1aa0*/  @P0 IADD3 R4, P1, R37, UR4, RZ ;  /* 0x0000000425040c10 */ /* 0x000fe2000ff3e0ff */
[----:B------:R-:W-:-:S03]  /*1ab0*/  ULDC UR4, c[0x0][0x320] ;  /* 0x0000c80000047ab9 */ /* 0x000fc60000000800 */
[----:B------:R-:W-:Y:S02]  /*1ac0*/  @P0 IADD3.X R5, R36, UR5, RZ, P1, !PT ;  /* 0x0000000524050c10 */ /* 0x000fe40008ffe4ff */
[----:B------:R-:W-:-:S03]  /*1ad0*/  ISETP.GE.AND P1, PT, R2, UR4, PT ;  /* 0x0000000402007c0c */ /* 0x000fc6000bf26270 */
[----:B------:R4:W2:Y:S01]  /*1ae0*/  @P0 LDG.E R29, desc[UR40][R4.64] ;  /* 0x00000028041d0981 */ /* 0x0008a2000c1e1900 */
[----:B------:R-:W-:Y:S02]  /*1af0*/  SEL R3, RZ, 0xffffffff, P1 ;  /* 0xffffffffff037807 */ /* 0x000fe40000800000 */
[----:B------:R-:W-:-:S03]  /*1b00*/  ISETP.GE.AND P0, PT, R16, UR4, PT ;  /* 0x0000000410007c0c */ /* 0x000fc6000bf06270 */
[----:B------:R-:W-:Y:S01]  /*1b10*/  IMAD.SHL.U32 R3, R3, 0x2, RZ ;  /* 0x0000000203037824 */ /* 0x000fe200078e00ff */
[----:B------:R-:W-:Y:S02]  /*1b20*/  SEL R0, RZ, 0x1, P0 ;  /* 0x00000001ff007807 */ /* 0x000fe40000000000 */
[----:B------:R-:W-:Y:S02]  /*1b30*/  ISETP.GE.AND P0, PT, R213, UR4, PT ;  /* 0x00000004d5007c0c */ /* 0x000fe4000bf06270 */
[----:B------:R-:W-:Y:S02]  /*1b40*/  ISETP.GE.AND P1, PT, R212, UR4, PT ;  /* 0x00000004d4007c0c */ /* 0x000fe4000bf26270 */
[----:B------:R-:W-:Y:S02]  /*1b50*/  LOP3.LUT R0, R3, 0x2, R0, 0xe2, !PT ;  /* 0x0000000203007812 */ /* 0x000fe400078ee200 */
[----:B------:R-:W-:Y:S02]  /*1b60*/  SEL R3, RZ, 0x4, P0 ;  /* 0x00000004ff037807 */ /* 0x000fe40000000000 */
[----:B----4-:R-:W-:-:S02]  /*1b70*/  SEL R4, RZ, 0x8, P1 ;  /* 0x00000008ff047807 */ /* 0x010fc40000800000 */
[----:B------:R-:W-:Y:S02]  /*1b80*/  ISETP.GE.AND P0, PT, R211, UR4, PT ;  /* 0x00000004d3007c0c */ /* 0x000fe4000bf06270 */
[----:B------:R-:W-:Y:S02]  /*1b90*/  ISETP.GE.AND P1, PT, R210, UR4, PT ;  /* 0x00000004d2007c0c */ /* 0x000fe4000bf26270 */
[----:B------:R-:W-:Y:S02]  /*1ba0*/  LOP3.LUT R0, R4, R0, R3, 0xfe, !PT ;  /* 0x0000000004007212 */ /* 0x000fe400078efe03 */
[----:B------:R-:W-:Y:S02]  /*1bb0*/  SEL R3, RZ, 0x10, P0 ;  /* 0x00000010ff037807 */ /* 0x000fe40000000000 */
[----:B------:R-:W-:Y:S02]  /*1bc0*/  SEL R4, RZ, 0x20, P1 ;  /* 0x00000020ff047807 */ /* 0x000fe40000800000 */
[----:B------:R-:W-:-:S02]  /*1bd0*/  SHF.R.S32.HI R9, RZ, 0x1f, R204 ;  /* 0x0000001fff097819 */ /* 0x000fc400000114cc */
[----:B------:R-:W-:-:S03]  /*1be0*/  LOP3.LUT R3, R4, R0, R3, 0xfe, !PT ;  /* 0x0000000004037212 */ /* 0x000fc600078efe03 */
[-C--:B0-----:R-:W-:Y:S02]  /*1bf0*/  IMAD R0, R9, R56.reuse, RZ ;  /* 0x0000003809007224 */ /* 0x081fe400078e02ff */
[----:B------:R-:W-:-:S04]  /*1c00*/  IMAD.WIDE.U32 R10, R204, R56, R16 ;  /* 0x00000038cc0a7225 */ /* 0x000fc800078e0010 */
[----:B------:R-:W-:-:S04]  /*1c10*/  IMAD R15, R204, R57, R0 ;  /* 0x00000039cc0f7224 */ /* 0x000fc800078e0200 */
[----:B------:R-:W-:Y:S02]  /*1c20*/  IMAD.IADD R11, R15, 0x1, R11 ;  /* 0x000000010f0b7824 */ /* 0x000fe400078e020b */
[----:B-----5:R-:W-:-:S04]  /*1c30*/  IMAD.WIDE.U32 R20, R28, R56, R10 ;  /* 0x000000381c147225 */ /* 0x020fc800078e000a */
[----:B------:R-:W4:Y:S01]  /*1c40*/  LDL R11, [R1+0x4] ;  /* 0x00000400010b7983 */ /* 0x000f220000100800 */
[----:B------:R-:W0:Y:S01]  /*1c50*/  S2R R36, SR_TID.X ;  /* 0x0000000000247919 */ /* 0x000e220000002100 */
[----:B------:R-:W0:Y:S01]  /*1c60*/  S2R R38, SR_TID.X ;  /* 0x0000000000267919 */ /* 0x000e220000002100 */
[----:B------:R-:W-:-:S04]  /*1c70*/  ISETP.GE.AND P0, PT, R215, UR4, PT ;  /* 0x00000004d7007c0c */ /* 0x000fc8000bf06270 */
[----:B------:R-:W-:Y:S02]  /*1c80*/  SEL R6, RZ, 0x40, P0 ;  /* 0x00000040ff067807 */ /* 0x000fe40000000000 */
[----:B-1----:R-:W-:Y:S02]  /*1c90*/  ISETP.GE.AND P0, PT, R16, R67, PT ;  /* 0x000000431000720c */ /* 0x002fe40003f06270 */
[----:B------:R-:W-:Y:S02]  /*1ca0*/  ISETP.GE.AND P1, PT, R214, UR4, PT ;  /* 0x00000004d6007c0c */ /* 0x000fe4000bf26270 */
[----:B------:R-:W-:Y:S02]  /*1cb0*/  SEL R13, R67, RZ, P0 ;  /* 0x000000ff430d7207 */ /* 0x000fe40000000000 */
[----:B------:R-:W-:Y:S01]  /*1cc0*/  SHF.R.S32.HI R23, RZ, 0x1f, R22 ;  /* 0x0000001fff177819 */ /* 0x000fe20000011416 */
[----:B---3--:R-:W-:Y:S01]  /*1cd0*/  IMAD R8, R9, R62, RZ ;  /* 0x0000003e09087224 */ /* 0x008fe200078e02ff */
[----:B------:R-:W-:-:S02]  /*1ce0*/  SEL R7, RZ, 0x7fff80, P1 ;  /* 0x007fff80ff077807 */ /* 0x000fc40000800000 */
[----:B0-----:R-:W-:-:S04]  /*1cf0*/  SHF.R.U32.HI R36, RZ, 0x7, R36 ;  /* 0x00000007ff247819 */ /* 0x001fc80000011624 */
[----:B------:R-:W-:Y:S01]  /*1d00*/  ISETP.NE.AND P6, PT, R36, 0x1, PT ;  /* 0x000000012400780c */ /* 0x000fe20003fc5270 */
[----:B------:R-:W-:Y:S01]  /*1d10*/  IMAD.IADD R13, R16, 0x1, R13 ;  /* 0x00000001100d7824 */ /* 0x000fe200078e020d */
[----:B------:R-:W-:Y:S01]  /*1d20*/  LOP3.LUT R3, R7, R3, R6, 0xfe, !PT ;  /* 0x0000000307037212 */ /* 0x000fe200078efe06 */
[----:B------:R-:W-:-:S04]  /*1d30*/  IMAD.WIDE.U32 R4, R204, R56, R22 ;  /* 0x00000038cc047225 */ /* 0x000fc800078e0016 */
[----:B------:R-:W-:Y:S02]  /*1d40*/  VIADD R38, R38, 0xffffff80 ;  /* 0xffffff8026267836 */ /* 0x000fe40000000000 */
[----:B------:R-:W-:Y:S02]  /*1d50*/  IMAD.IADD R0, R35, 0x1, R32 ;  /* 0x0000000123007824 */ /* 0x000fe400078e0220 */
[CC--:B------:R-:W-:Y:S02]  /*1d60*/  IMAD.WIDE.U32 R6, R204.reuse, R62.reuse, R22 ;  /* 0x0000003ecc067225 */ /* 0x0c0fe400078e0016 */
[----:B------:R-:W-:Y:S05]  /*1d70*/  @!P6 WARPSYNC.ALL ;  /* 0x000000000000e948 */ /* 0x000fea0003800000 */
[C---:B------:R-:W-:Y:S01]  /*1d80*/  IMAD R61, R204.reuse, R63, R8 ;  /* 0x0000003fcc3d7224 */ /* 0x040fe200078e0208 */
[----:B------:R-:W-:Y:S01]  /*1d90*/  SHF.R.S32.HI R12, RZ, 0x1f, R13 ;  /* 0x0000001fff0c7819 */ /* 0x000fe2000001140d */
[----:B------:R-:W-:Y:S01]  /*1da0*/  IMAD.MOV.U32 R8, RZ, RZ, R4 ;  /* 0x000000ffff087224 */ /* 0x000fe200078e0004 */
[----:B------:R-:W-:Y:S01]  /*1db0*/  IADD3 R9, R5, R15, RZ ;  /* 0x0000000f05097210 */ /* 0x000fe20007ffe0ff */
[----:B------:R-:W-:Y:S01]  /*1dc0*/  IMAD.IADD R59, R7, 0x1, R61 ;  /* 0x00000001073b7824 */ /* 0x000fe200078e023d */
[----:B------:R-:W-:Y:S01]  /*1dd0*/  SHF.R.S32.HI R37, RZ, 0x1f, R38 ;  /* 0x0000001fff257819 */ /* 0x000fe20000011426 */
[----:B------:R-:W-:Y:S01]  /*1de0*/  IMAD.WIDE.U32 R4, R204, R62, R16 ;  /* 0x0000003ecc047225 */ /* 0x000fe200078e0010 */
[----:B------:R-:W-:Y:S01]  /*1df0*/  SHF.R.S32.HI R7, RZ, 0x1f, R28 ;  /* 0x0000001fff077819 */ /* 0x000fe2000001141c */
[----:B------:R-:W-:Y:S01]  /*1e00*/  ULDC UR4, c[0x0][0x2f4] ;  /* 0x0000bd0000047ab9 */ /* 0x000fe20000000800 */
[----:B------:R-:W-:Y:S01]  /*1e10*/  LEA.HI R12, R12, R13, RZ, 0x3 ;  /* 0x0000000d0c0c7211 */ /* 0x000fe200078f18ff */
[----:B------:R-:W-:Y:S01]  /*1e20*/  IMAD.IADD R61, R61, 0x1, R5 ;  /* 0x000000013d3d7824 */ /* 0x000fe200078e0205 */
[----:B------:R-:W-:Y:S01]  /*1e30*/  LEA.HI R37, R37, R38, RZ, 0x2 ;  /* 0x0000002625257211 */ /* 0x000fe200078f10ff */
[C---:B------:R-:W-:Y:S01]  /*1e40*/  IMAD R5, R7.reuse, R56, RZ ;  /* 0x0000003807057224 */ /* 0x040fe200078e02ff */
[----:B------:R-:W-:Y:S01]  /*1e50*/  SHF.R.S32.HI R76, RZ, 0x3, R12 ;  /* 0x00000003ff4c7819 */ /* 0x000fe2000001140c */
[----:B------:R-:W-:Y:S01]  /*1e60*/  IMAD R7, R7, R62, RZ ;  /* 0x0000003e07077224 */ /* 0x000fe200078e02ff */
[----:B------:R-:W-:Y:S01]  /*1e70*/  LOP3.LUT R77, R12, 0xfffffff8, RZ, 0xc0, !PT ;  /* 0xfffffff80c4d7812 */ /* 0x000fe200078ec0ff */
[----:B------:R-:W-:Y:S01]  /*1e80*/  IMAD.MOV.U32 R66, RZ, RZ, 0x20 ;  /* 0x00000020ff427424 */ /* 0x000fe200078e00ff */
[----:B------:R-:W-:Y:S01]  /*1e90*/  LOP3.LUT R37, R37, 0xfffffffc, RZ, 0xc0, !PT ;  /* 0xfffffffc25257812 */ /* 0x000fe200078ec0ff */
[----:B------:R-:W-:Y:S01]  /*1ea0*/  IMAD.MOV.U32 R58, RZ, RZ, R6 ;  /* 0x000000ffff3a7224 */ /* 0x000fe200078e0006 */
[----:B------:R-:W-:Y:S01]  /*1eb0*/  PRMT R88, R3, 0x8880, RZ ;  /* 0x0000888003587816 */ /* 0x000fe200000000ff */
[----:B------:R-:W-:Y:S01]  /*1ec0*/  IMAD.MOV.U32 R60, RZ, RZ, R4 ;  /* 0x000000ffff3c7224 */ /* 0x000fe200078e0004 */
[----:B------:R-:W-:Y:S01]  /*1ed0*/  SHF.R.U32.HI R15, RZ, 0x3, R227 ;  /* 0x00000003ff0f7819 */ /* 0x000fe200000116e3 */
[----:B------:R-:W-:Y:S01]  /*1ee0*/  IMAD R73, R28, R57, R5 ;  /* 0x000000391c497224 */ /* 0x000fe200078e0205 */
[----:B------:R-:W-:Y:S01]  /*1ef0*/  SHF.L.U64.HI R4, R56, 0x6, R57 ;  /* 0x0000000638047819 */ /* 0x000fe20000010239 */
[----:B------:R-:W-:Y:S01]  /*1f00*/  IMAD R75, R28, R63, R7 ;  /* 0x0000003f1c4b7224 */ /* 0x000fe200078e0207 */
[----:B------:R-:W-:Y:S01]  /*1f10*/  SHF.L.U32 R5, R56, 0x6, RZ ;  /* 0x0000000638057819 */ /* 0x000fe200000006ff */
[----:B------:R-:W-:Y:S01]  /*1f20*/  IMAD R13, R57, 0x60, RZ ;  /* 0x00000060390d7824 */ /* 0x000fe200078e02ff */
[----:B------:R-:W-:Y:S01]  /*1f30*/  SHF.L.U64.HI R6, R62, 0x6, R63 ;  /* 0x000000063e067819 */ /* 0x000fe2000001023f */
[----:B------:R-:W-:Y:S01]  /*1f40*/  IMAD.WIDE.U32 R8, R28, R56, R8 ;  /* 0x000000381c087225 */ /* 0x000fe200078e0008 */
[----:B------:R-:W-:-:S02]  /*1f50*/  PRMT R88, R88, 0x7710, RZ ;  /* 0x0000771058587816 */ /* 0x000fc400000000ff */
[----:B------:R-:W-:Y:S01]  /*1f60*/  ISETP.GE.AND P2, PT, R2, UR4, PT ;  /* 0x0000000402007c0c */ /* 0x000fe2000bf46270 */
[----:B------:R-:W-:Y:S02]  /*1f70*/  IMAD R69, R63, 0x60, RZ ;  /* 0x000000603f457824 */ /* 0x000fe400078e02ff */
[----:B------:R-:W-:Y:S02]  /*1f80*/  IMAD.SHL.U32 R7, R62, 0x40, RZ ;  /* 0x000000403e077824 */ /* 0x000fe400078e00ff */
[----:B------:R-:W-:-:S04]  /*1f90*/  IMAD.WIDE.U32 R58, R28, R62, R58 ;  /* 0x0000003e1c3a7225 */ /* 0x000fc800078e003a */
[----:B------:R-:W-:Y:S01]  /*1fa0*/  IMAD.WIDE.U32 R60, R28, R62, R60 ;  /* 0x0000003e1c3c7225 */ /* 0x000fe200078e003c */
[----:B------:R-:W-:-:S03]  /*1fb0*/  LOP3.LUT R82, R88, 0x1, RZ, 0xc0, !PT ;  /* 0x0000000158527812 */ /* 0x000fc600078ec0ff */
[----:B------:R-:W-:Y:S01]  /*1fc0*/  IMAD.WIDE.U32 R56, R56, 0x60, RZ ;  /* 0x0000006038387825 */ /* 0x000fe200078e00ff */
[----:B------:R-:W-:-:S03]  /*1fd0*/  LOP3.LUT R83, R88, 0x2, RZ, 0xc0, !PT ;  /* 0x0000000258537812 */ /* 0x000fc600078ec0ff */
[----:B------:R-:W-:Y:S01]  /*1fe0*/  IMAD.WIDE.U32 R62, R62, 0x60, RZ ;  /* 0x000000603e3e7825 */ /* 0x000fe200078e00ff */
[----:B------:R-:W-:-:S03]  /*1ff0*/  LOP3.LUT R84, R88, 0x4, RZ, 0xc0, !PT ;  /* 0x0000000458547812 */ /* 0x000fc600078ec0ff */
[----:B------:R-:W-:Y:S01]  /*2000*/  IMAD.IADD R37, R38, 0x1, -R37 ;  /* 0x0000000126257824 */ /* 0x000fe200078e0a25 */
[C---:B------:R-:W-:Y:S01]  /*2010*/  LOP3.LUT R85, R88.reuse, 0x8, RZ, 0xc0, !PT ;  /* 0x0000000858557812 */ /* 0x040fe200078ec0ff */
[----:B------:R-:W-:Y:S01]  /*2020*/  IMAD.IADD R72, R9, 0x1, R73 ;  /* 0x0000000109487824 */ /* 0x000fe200078e0249 */
[C---:B------:R-:W-:Y:S01]  /*2030*/  LOP3.LUT R86, R88.reuse, 0x10, RZ, 0xc0, !PT ;  /* 0x0000001058567812 */ /* 0x040fe200078ec0ff */
[----:B------:R-:W-:Y:S01]  /*2040*/  IMAD.IADD R74, R59, 0x1, R75 ;  /* 0x000000013b4a7824 */ /* 0x000fe200078e024b */
[----:B------:R-:W-:Y:S01]  /*2050*/  LOP3.LUT R87, R88, 0x20, RZ, 0xc0, !PT ;  /* 0x0000002058577812 */ /* 0x000fe200078ec0ff */
[----:B------:R-:W-:Y:S01]  /*2060*/  VIADD R64, R36, 0x8 ;  /* 0x0000000824407836 */ /* 0x000fe20000000000 */
[----:B------:R-:W-:Y:S01]  /*2070*/  SHF.R.S32.HI R32, RZ, 0x1f, R34 ;  /* 0x0000001fff207819 */ /* 0x000fe20000011422 */
[----:B------:R-:W-:Y:S01]  /*2080*/  IMAD R65, R37, 0x40, R204 ;  /* 0x0000004025417824 */ /* 0x000fe200078e02cc */
[----:B------:R-:W-:Y:S01]  /*2090*/  SHF.L.U32 R67, R67, 0x1, RZ ;  /* 0x0000000143437819 */ /* 0x000fe200000006ff */
[----:B------:R-:W-:Y:S01]  /*20a0*/  IMAD.IADD R68, R57, 0x1, R13 ;  /* 0x0000000139447824 */ /* 0x000fe200078e020d */
[----:B------:R-:W-:Y:S01]  /*20b0*/  IADD3 R75, R75, R61, RZ ;  /* 0x0000003d4b4b7210 */ /* 0x000fe20007ffe0ff */
[----:B------:R-:W-:Y:S01]  /*20c0*/  IMAD.IADD R69, R63, 0x1, R69 ;  /* 0x000000013f457824 */ /* 0x000fe200078e0245 */
[----:B------:R-:W-:Y:S01]  /*20d0*/  P2R R90, PR, RZ, 0x4 ;  /* 0x00000004ff5a7803 */ /* 0x000fe20000000000 */
[----:B------:R-:W-:Y:S01]  /*20e0*/  IMAD.IADD R73, R73, 0x1, R21 ;  /* 0x0000000149497824 */ /* 0x000fe200078e0215 */
[----:B------:R-:W-:-:S02]  /*20f0*/  SHF.R.S32.HI R79, RZ, 0x1f, R77 ;  /* 0x0000001fff4f7819 */ /* 0x000fc4000001144d */
[----:B------:R-:W-:Y:S01]  /*2100*/  LOP3.LUT R88, R88, 0x40, RZ, 0xc0, !PT ;  /* 0x0000004058587812 */ /* 0x000fe200078ec0ff */
[C---:B--2---:R-:W-:Y:S01]  /*2110*/  IMAD.SHL.U32 R10, R14.reuse, 0x40, RZ ;  /* 0x000000400e0a7824 */ /* 0x044fe200078e00ff */
[----:B------:R-:W-:Y:S01]  /*2120*/  @!P6 BAR.SYNC.DEFER_BLOCKING 0x9, 0x100 ;  /* 0x024400000000eb1d */ /* 0x000fe20000010000 */
[----:B------:R-:W-:-:S03]  /*2130*/  LOP3.LUT P1, RZ, R14, 0x4, RZ, 0xc0, !PT ;  /* 0x000000040eff7812 */ /* 0x000fc6000782c0ff */
[----:B------:R-:W-:-:S04]  /*2140*/  LOP3.LUT R10, R10, 0x1c0, RZ, 0xc0, !PT ;  /* 0x000001c00a0a7812 */ /* 0x000fc800078ec0ff */
[----:B------:R-:W-:Y:S02]  /*2150*/  SHF.R.U32.HI R35, RZ, 0x3, R10 ;  /* 0x00000003ff237819 */ /* 0x000fe4000001160a */
[----:B------:R-:W-:-:S04]  /*2160*/  LOP3.LUT R14, R10, 0x18, R16, 0xf8, !PT ;  /* 0x000000180a0e7812 */ /* 0x000fc800078ef810 */
[----:B------:R-:W-:-:S05]  /*2170*/  LOP3.LUT R14, R14, R35, RZ, 0x3c, !PT ;  /* 0x000000230e0e7212 */ /* 0x000fca00078e3cff */
[----:B------:R-:W-:Y:S01]  /*2180*/  IMAD R70, R229, 0x200, R14 ;  /* 0x00000200e5467824 */ /* 0x000fe200078e020e */
[--C-:B------:R-:W-:Y:S02]  /*2190*/  LOP3.LUT R14, R10, 0x38, R12.reuse, 0xf8, !PT ;  /* 0x000000380a0e7812 */ /* 0x100fe400078ef80c */
[----:B------:R-:W-:Y:S02]  /*21a0*/  LOP3.LUT R12, R227, 0x38, R12, 0xf8, !PT ;  /* 0x00000038e30c7812 */ /* 0x000fe400078ef80c */
[----:B------:R-:W-:Y:S02]  /*21b0*/  SEL R66, R66, 0xffffffe0, !P1 ;  /* 0xffffffe042427807 */ /* 0x000fe40004800000 */
[----:B------:R-:W-:Y:S02]  /*21c0*/  LOP3.LUT R14, R14, R35, RZ, 0x3c, !PT ;  /* 0x000000230e0e7212 */ /* 0x000fe400078e3cff */
[----:B------:R-:W-:Y:S01]  /*21d0*/  LOP3.LUT R12, R12, R15, RZ, 0x3c, !PT ;  /* 0x0000000f0c0c7212 */ /* 0x000fe200078e3cff */
[----:B------:R-:W-:Y:S01]  /*21e0*/  IMAD.IADD R71, R66, 0x1, R70 ;  /* 0x0000000142477824 */ /* 0x000fe200078e0246 */
[----:B------:R-:W-:Y:S01]  /*21f0*/  ISETP.GE.AND P1, PT, R16, UR4, PT ;  /* 0x0000000410007c0c */ /* 0x000fe2000bf26270 */
[----:B------:R-:W-:Y:S01]  /*2200*/  IMAD R80, R229, 0x200, R14 ;  /* 0x00000200e5507824 */ /* 0x000fe200078e020e */
[----:B------:R-:W-:Y:S01]  /*2210*/  SHF.R.S32.HI R78, RZ, 0x1f, R29 ;  /* 0x0000001fff4e7819 */ /* 0x000fe2000001141d */
[----:B----4-:R-:W-:-:S10]  /*2220*/  IMAD.IADD R81, R11, 0x1, R12 ;  /* 0x000000010b517824 */ /* 0x010fd400078e020c */
.L_x_712:
[----:B------:R-:W0:Y:S01]  /*2230*/  LDC R97, c[0x0][0x430] ;  /* 0x00010c00ff617b82 */ /* 0x000e220000000800 */
[----:B------:R-:W-:Y:S02]  /*2240*/  VIADD R26, R26, 0xffffffff ;  /* 0xffffffff1a1a7836 */ /* 0x000fe40000000000 */
[----:B------:R-:W-:Y:S02]  /*2250*/  IMAD.MOV.U32 R96, RZ, RZ, RZ ;  /* 0x000000ffff607224 */ /* 0x000fe400078e00ff */
[----:B------:R-:W-:-:S03]  /*2260*/  IMAD R13, R26, 0x60, R65 ;  /* 0x000000601a0d7824 */ /* 0x000fc600078e0241 */
[----:B------:R-:W1:Y:S01]  /*2270*/  LDC R54, c[0x0][0x3f4] ;  /* 0x0000fd00ff367b82 */ /* 0x000e620000000800 */
[----:B------:R-:W-:Y:S01]  /*2280*/  IMAD.IADD R40, R0, 0x1, R13 ;  /* 0x0000000100287824 */ /* 0x000fe200078e020d */
[----:B------:R-:W-:-:S03]  /*2290*/  ISETP.GE.AND P2, PT, R13, R30, PT ;  /* 0x0000001e0d00720c */ /* 0x000fc60003f46270 */
[----:B------:R-:W-:Y:S01]  /*22a0*/  IMAD.MOV.U32 R36, RZ, RZ, R40 ;  /* 0x000000ffff247224 */ /* 0x000fe200078e0028 */
[----:B------:R-:W-:Y:S02]  /*22b0*/  ISETP.GT.OR P2, PT, R65, 0x5f, P2 ;  /* 0x0000005f4100780c */ /* 0x000fe40001744670 */
[----:B0-----:R-:W-:-:S11]  /*22c0*/  ISETP.NE.AND P3, PT, R97, 0x1, PT ;  /* 0x000000016100780c */ /* 0x001fd60003f65270 */
[----:B------:R-:W0:Y:S08]  /*22d0*/  @!P2 LDC.64 R14, c[0x0][0x428] ;  /* 0x00010a00ff0eab82 */ /* 0x000e300000000a00 */
[----:B--2---:R-:W2:Y:S08]  /*22e0*/  @!P2 LDC.64 R12, c[0x0][0x418] ;  /* 0x00010600ff0cab82 */ /* 0x004eb00000000a00 */
[----:B---3--:R-:W3:Y:S08]  /*22f0*/  @P3 LDC R11, c[0x0][0x434] ;  /* 0x00010d00ff0b3b82 */ /* 0x008ef00000000800 */
[----:B------:R-:W4:Y:S01]  /*2300*/  @P3 LDC R38, c[0x0][0x438] ;  /* 0x00010e00ff263b82 */ /* 0x000f220000000800 */
[----:B---3--:R-:W-:-:S05]  /*2310*/  @P3 IMAD.HI.U32 R11, R40, R11, RZ ;  /* 0x0000000b280b3227 */ /* 0x008fca00078e00ff */
[----:B----4-:R-:W-:Y:S01]  /*2320*/  @P3 SHF.R.U32.HI R36, RZ, R38, R11 ;  /* 0x00000026ff243219 */ /* 0x010fe2000001160b */
[----:B0-----:R-:W-:-:S03]  /*2330*/  @!P2 IMAD R38, R78, R14, RZ ;  /* 0x0000000e4e26a224 */ /* 0x001fc600078e02ff */
[----:B------:R-:W-:Y:S01]  /*2340*/  @!P2 SHF.R.S32.HI R37, RZ, 0x1f, R36 ;  /* 0x0000001fff25a819 */ /* 0x000fe20000011424 */
[C---:B------:R-:W-:Y:S02]  /*2350*/  @!P2 IMAD R11, R29.reuse, R15, R38 ;  /* 0x0000000f1d0ba224 */ /* 0x040fe400078e0226 */
[----:B------:R-:W-:-:S04]  /*2360*/  @!P2 IMAD.WIDE.U32 R14, R29, R14, R36 ;  /* 0x0000000e1d0ea225 */ /* 0x000fc800078e0024 */
[----:B------:R-:W-:Y:S01]  /*2370*/  @!P2 IMAD.IADD R11, R15, 0x1, R11 ;  /* 0x000000010f0ba824 */ /* 0x000fe200078e020b */
[----:B--2---:R-:W-:-:S04]  /*2380*/  @!P2 LEA R12, P3, R14, R12, 0x2 ;  /* 0x0000000c0e0ca211 */ /* 0x004fc800078610ff */
[----:B------:R-:W-:-:S05]  /*2390*/  @!P2 LEA.HI.X R13, R14, R13, R11, 0x2, P3 ;  /* 0x0000000d0e0da211 */ /* 0x000fca00018f140b */
[----:B------:R0:W5:Y:S01]  /*23a0*/  @!P2 LDG.E R96, desc[UR40][R12.64] ;  /* 0x000000280c60a981 */ /* 0x000162000c1e1900 */
[----:B-1----:R-:W-:Y:S01]  /*23b0*/  ISETP.GE.AND P2, PT, R54, 0x1, PT ;  /* 0x000000013600780c */ /* 0x002fe20003f46270 */
[----:B------:R-:W-:Y:S01]  /*23c0*/  IMAD R94, R18, 0x1800, R70 ;  /* 0x00001800125e7824 */ /* 0x000fe200078e0246 */
[----:B------:R-:W-:Y:S01]  /*23d0*/  IADD3 R14, -R36, RZ, RZ ;  /* 0x000000ff240e7210 */ /* 0x000fe20007ffe1ff */
[----:B------:R-:W-:Y:S01]  /*23e0*/  IMAD R92, R18, 0x1800, R71 ;  /* 0x00001800125c7824 */ /* 0x000fe200078e0247 */
[----:B------:R-:W-:Y:S01]  /*23f0*/  ISETP.GT.AND P3, PT, R26, R27, PT ;  /* 0x0000001b1a00720c */ /* 0x000fe20003f64270 */
[----:B------:R-:W-:Y:S05]  /*2400*/  YIELD ;  /* 0x0000000000007946 */ /* 0x000fea0003800000 */
[----:B------:R-:W-:Y:S01]  /*2410*/  BSSY B0, `(.L_x_659) ;  /* 0x00002d8000007945 */ /* 0x000fe20003800000 */
[----:B------:R-:W-:Y:S01]  /*2420*/  IMAD R97, R97, R14, R40 ;  /* 0x0000000e61617224 */ /* 0x000fe200078e0228 */
[----:B------:R-:W-:Y:S01]  /*2430*/  P2R R91, PR, RZ, 0x8 ;  /* 0x00000008ff5b7803 */ /* 0x000fe20000000000 */
[----:B------:R-:W-:-:S02]  /*2440*/  IMAD R94, R94, 0x2, R25 ;  /* 0x000000025e5e7824 */ /* 0x000fc400078e0219 */
[----:B------:R-:W-:Y:S01]  /*2450*/  IMAD R92, R92, 0x2, R25 ;  /* 0x000000025c5c7824 */ /* 0x000fe200078e0219 */
[----:B0-----:R-:W-:Y:S06]  /*2460*/  @!P2 BRA `(.L_x_660) ;  /* 0x000000280038a947 */ /* 0x001fec0003800000 */
[----:B------:R-:W-:Y:S01]  /*2470*/  SHF.R.S32.HI R98, RZ, 0x1f, R97 ;  /* 0x0000001fff627819 */ /* 0x000fe20000011461 */
[----:B------:R-:W-:Y:S01]  /*2480*/  ULDC.64 UR4, c[0x0][0x300] ;  /* 0x0000c00000047ab9 */ /* 0x000fe20000000a00 */
[----:B-----5:R-:W-:Y:S01]  /*2490*/  SHF.R.S32.HI R99, RZ, 0x1f, R96 ;  /* 0x0000001fff637819 */ /* 0x020fe20000011460 */
[----:B------:R-:W-:Y:S01]  /*24a0*/  IMAD.WIDE.U32 R12, R97, UR4, RZ ;  /* 0x00000004610c7c25 */ /* 0x000fe2000f8e00ff */
[----:B------:R-:W-:Y:S02]  /*24b0*/  ULDC.U8 UR6, c[0x0][0x410] ;  /* 0x0001040000067ab9 */ /* 0x000fe40000000000 */
[----:B------:R-:W-:Y:S01]  /*24c0*/  ISETP.NE.AND P2, PT, RZ, UR6, PT ;  /* 0x00000006ff007c0c */ /* 0x000fe2000bf45270 */
[----:B------:R-:W-:Y:S02]  /*24d0*/  IMAD R14, R98, UR4, RZ ;  /* 0x00000004620e7c24 */ /* 0x000fe4000f8e02ff */
[-C--:B------:R-:W-:Y:S02]  /*24e0*/  IMAD R36, R69, R26.reuse, RZ ;  /* 0x0000001a45247224 */ /* 0x080fe400078e02ff */
[----:B------:R-:W-:Y:S01]  /*24f0*/  IMAD R11, R97, UR5, R14 ;  /* 0x00000005610b7c24 */ /* 0x000fe2000f8e020e */
[----:B------:R-:W-:Y:S01]  /*2500*/  ULDC.64 UR4, c[0x0][0x310] ;  /* 0x0000c40000047ab9 */ /* 0x000fe20000000a00 */
[----:B------:R-:W-:-:S02]  /*2510*/  IMAD R14, R68, R26, RZ ;  /* 0x0000001a440e7224 */ /* 0x000fc400078e02ff */
[----:B------:R-:W-:Y:S02]  /*2520*/  IMAD R15, R99, UR4, RZ ;  /* 0x00000004630f7c24 */ /* 0x000fe4000f8e02ff */
[----:B------:R-:W-:Y:S01]  /*2530*/  IMAD.IADD R13, R13, 0x1, R11 ;  /* 0x000000010d0d7824 */ /* 0x000fe200078e020b */
[----:B------:R-:W-:Y:S01]  /*2540*/  SHF.R.S32.HI R11, RZ, 0x1f, R26 ;  /* 0x0000001fff0b7819 */ /* 0x000fe2000001141a */
[C---:B------:R-:W-:Y:S02]  /*2550*/  IMAD R15, R96.reuse, UR5, R15 ;  /* 0x00000005600f7c24 */ /* 0x040fe4000f8e020f */
[----:B------:R-:W-:Y:S01]  /*2560*/  IMAD.WIDE.U32 R12, R96, UR4, R12 ;  /* 0x00000004600c7c25 */ /* 0x000fe2000f8e000c */
[----:B------:R-:W-:-:S03]  /*2570*/  ULDC.64 UR4, c[0x0][0x308] ;  /* 0x0000c20000047ab9 */ /* 0x000fc60000000a00 */
[----:B------:R-:W-:Y:S02]  /*2580*/  IMAD.IADD R13, R13, 0x1, R15 ;  /* 0x000000010d0d7824 */ /* 0x000fe400078e020f */
[----:B------:R-:W-:Y:S02]  /*2590*/  IMAD R15, R32, UR4, RZ ;  /* 0x00000004200f7c24 */ /* 0x000fe4000f8e02ff */
[C---:B------:R-:W-:Y:S02]  /*25a0*/  IMAD R39, R11.reuse, R56, R14 ;  /* 0x000000380b277224 */ /* 0x040fe400078e020e */
[----:B------:R-:W-:Y:S02]  /*25b0*/  IMAD R11, R11, R62, R36 ;  /* 0x0000003e0b0b7224 */ /* 0x000fe400078e0224 */
[C---:B------:R-:W-:Y:S02]  /*25c0*/  IMAD R103, R34.reuse, UR5, R15 ;  /* 0x0000000522677c24 */ /* 0x040fe4000f8e020f */
[----:B------:R-:W-:Y:S01]  /*25d0*/  IMAD.WIDE.U32 R36, R34, UR4, R12 ;  /* 0x0000000422247c25 */ /* 0x000fe2000f8e000c */
[----:B------:R-:W-:-:S03]  /*25e0*/  ULDC.64 UR4, c[0x0][0x2e8] ;  /* 0x0000ba0000047ab9 */ /* 0x000fc60000000a00 */
[----:B------:R-:W-:Y:S01]  /*25f0*/  IMAD.IADD R103, R37, 0x1, R103 ;  /* 0x0000000125677824 */ /* 0x000fe200078e0267 */
[----:B------:R-:W-:Y:S01]  /*2600*/  LEA R102, P3, R36, UR4, 0x1 ;  /* 0x0000000424667c11 */ /* 0x000fe2000f8608ff */
[----:B------:R-:W-:Y:S02]  /*2610*/  IMAD R100, R26, -0x60, R30 ;  /* 0xffffffa01a647824 */ /* 0x000fe400078e021e */
[-C--:B------:R-:W-:Y:S01]  /*2620*/  IMAD.WIDE.U32 R14, R56, R26.reuse, RZ ;  /* 0x0000001a380e7225 */ /* 0x080fe200078e00ff */
[----:B------:R-:W-:Y:S02]  /*2630*/  LEA.HI.X R103, R36, UR5, R103, 0x1, P3 ;  /* 0x0000000524677c11 */ /* 0x000fe400098f0c67 */
[----:B------:R-:W-:Y:S01]  /*2640*/  VIMNMX R100, R100, 0x60, PT ;  /* 0x0000006064647848 */ /* 0x000fe20003fe0100 */
[----:B------:R-:W-:-:S04]  /*2650*/  IMAD.WIDE.U32 R12, R62, R26, RZ ;  /* 0x0000001a3e0c7225 */ /* 0x000fc800078e00ff */
[----:B------:R-:W-:Y:S02]  /*2660*/  IMAD.IADD R53, R15, 0x1, R39 ;  /* 0x000000010f357824 */ /* 0x000fe400078e0227 */
[----:B------:R-:W-:Y:S01]  /*2670*/  IMAD.IADD R55, R13, 0x1, R11 ;  /* 0x000000010d377824 */ /* 0x000fe200078e020b */
[----:B------:R-:W-:Y:S06]  /*2680*/  @!P2 BRA `(.L_x_661) ;  /* 0x0000001000c4a947 */ /* 0x000fec0003800000 */
[----:B------:R-:W-:Y:S01]  /*2690*/  ISETP.GE.AND P2, PT, R204, R100, PT ;  /* 0x00000064cc00720c */ /* 0x000fe20003f46270 */
[----:B------:R-:W-:Y:S01]  /*26a0*/  BSSY B1, `(.L_x_662) ;  /* 0x000001b000017945 */ /* 0x000fe20003800000 */
[----:B------:R-:W-:Y:S02]  /*26b0*/  CS2R R36, SRZ ;  /* 0x0000000000247805 */ /* 0x000fe4000001ff00 */
[----:B------:R-:W-:Y:S02]  /*26c0*/  CS2R R44, SRZ ;  /* 0x00000000002c7805 */ /* 0x000fe4000001ff00 */
[----:B------:R-:W-:Y:S02]  /*26d0*/  CS2R R48, SRZ ;  /* 0x0000000000307805 */ /* 0x000fe4000001ff00 */
[----:B------:R-:W-:Y:S02]  /*26e0*/  CS2R R46, SRZ ;  /* 0x00000000002e7805 */ /* 0x000fe4000001ff00 */
[----:B------:R-:W-:-:S03]  /*26f0*/  CS2R R50, SRZ ;  /* 0x0000000000327805 */ /* 0x000fc6000001ff00 */
[----:B------:R-:W-:Y:S05]  /*2700*/  @P2 BRA `(.L_x_663) ;  /* 0x0000000000502947 */ /* 0x000fea0003800000 */
[----:B------:R-:W-:Y:S01]  /*2710*/  IADD3 R11, P3, R8, R14, RZ ;  /* 0x0000000e080b7210 */ /* 0x000fe20007f7e0ff */
[----:B------:R-:W-:Y:S01]  /*2720*/  ULDC.64 UR4, c[0x0][0x3e8] ;  /* 0x0000fa0000047ab9 */ /* 0x000fe20000000a00 */
[----:B------:R-:W-:Y:S02]  /*2730*/  CS2R R48, SRZ ;  /* 0x0000000000307805 */ /* 0x000fe4000001ff00 */
[----:B------:R-:W-:Y:S02]  /*2740*/  CS2R R50, SRZ ;  /* 0x0000000000327805 */ /* 0x000fe4000001ff00 */
[----:B------:R-:W-:Y:S02]  /*2750*/  IADD3.X R40, R53, R72, RZ, P3, !PT ;  /* 0x0000004835287210 */ /* 0x000fe40001ffe4ff */
[----:B------:R-:W-:-:S04]  /*2760*/  LEA R38, P3, R11, UR4, 0x1 ;  /* 0x000000040b267c11 */ /* 0x000fc8000f8608ff */
[----:B------:R-:W-:Y:S01]  /*2770*/  LEA.HI.X R39, R11, UR5, R40, 0x1, P3 ;  /* 0x000000050b277c11 */ /* 0x000fe200098f0c28 */
[----:B------:R-:W-:Y:S01]  /*2780*/  ULDC.64 UR4, c[0x0][0x400] ;  /* 0x0001000000047ab9 */ /* 0x000fe20000000a00 */
[----:B------:R-:W-:-:S05]  /*2790*/  IADD3 R11, P3, R58, R12, RZ ;  /* 0x0000000c3a0b7210 */ /* 0x000fca0007f7e0ff */
[----:B------:R-:W-:Y:S01]  /*27a0*/  IMAD.X R42, R55, 0x1, R74, P3 ;  /* 0x00000001372a7824 */ /* 0x000fe200018e064a */
[----:B------:R-:W-:-:S04]  /*27b0*/  LEA R40, P3, R11, UR4, 0x1 ;  /* 0x000000040b287c11 */ /* 0x000fc8000f8608ff */
[----:B------:R-:W-:Y:S02]  /*27c0*/  LEA.HI.X R41, R11, UR5, R42, 0x1, P3 ;  /* 0x000000050b297c11 */ /* 0x000fe400098f0c2a */
[----:B------:R-:W-:Y:S02]  /*27d0*/  ISETP.GE.AND P3, PT, R22, R54, PT ;  /* 0x000000361600720c */ /* 0x000fe40003f66270 */
[----:B------:R-:W-:Y:S02]  /*27e0*/  CS2R R44, SRZ ;  /* 0x00000000002c7805 */ /* 0x000fe4000001ff00 */
[----:B------:R-:W-:-:S09]  /*27f0*/  CS2R R46, SRZ ;  /* 0x00000000002e7805 */ /* 0x000fd2000001ff00 */
[----:B------:R0:W5:Y:S04]  /*2800*/  @!P3 LDG.E.64 R48, desc[UR40][R38.64] ;  /* 0x000000282630b981 */ /* 0x000168000c1e1b00 */
[----:B------:R0:W5:Y:S01]  /*2810*/  @!P3 LDG.E.64 R50, desc[UR40][R40.64] ;  /* 0x000000282832b981 */ /* 0x000162000c1e1b00 */
[----:B------:R-:W-:-:S13]  /*2820*/  ISETP.GE.AND P3, PT, R208, R54, PT ;  /* 0x00000036d000720c */ /* 0x000fda0003f66270 */
[----:B------:R0:W5:Y:S04]  /*2830*/  @!P3 LDG.E.64 R44, desc[UR40][R38.64+0x20] ;  /* 0x00002028262cb981 */ /* 0x000168000c1e1b00 */
[----:B------:R0:W5:Y:S02]  /*2840*/  @!P3 LDG.E.64 R46, desc[UR40][R40.64+0x20] ;  /* 0x00002028282eb981 */ /* 0x000164000c1e1b00 */
.L_x_663:
[----:B------:R-:W-:Y:S05]  /*2850*/  BSYNC B1 ;  /* 0x0000000000017941 */ /* 0x000fea0003800000 */
.L_x_662:
[----:B------:R-:W-:Y:S01]  /*2860*/  VIADD R11, R204, 0x40 ;  /* 0x00000040cc0b7836 */ /* 0x000fe20000000000 */
[----:B------:R-:W-:Y:S01]  /*2870*/  BSSY B1, `(.L_x_664) ;  /* 0x000001c000017945 */ /* 0x000fe20003800000 */
[----:B0-----:R-:W-:Y:S02]  /*2880*/  CS2R R40, SRZ ;  /* 0x0000000000287805 */ /* 0x001fe4000001ff00 */
[----:B------:R-:W-:Y:S01]  /*2890*/  CS2R R38, SRZ ;  /* 0x0000000000267805 */ /* 0x000fe2000001ff00 */
[----:B-----5:R-:W-:Y:S01]  /*28a0*/  IMAD.MOV.U32 R52, RZ, RZ, R44 ;  /* 0x000000ffff347224 */ /* 0x020fe200078e002c */
[----:B------:R-:W-:Y:S01]  /*28b0*/  ISETP.GE.AND P4, PT, R11, R100, PT ;  /* 0x000000640b00720c */ /* 0x000fe20003f86270 */
[----:B------:R-:W-:Y:S01]  /*28c0*/  IMAD.MOV.U32 R89, RZ, RZ, R45 ;  /* 0x000000ffff597224 */ /* 0x000fe200078e002d */
[----:B------:R-:W-:-:S11]  /*28d0*/  CS2R R42, SRZ ;  /* 0x00000000002a7805 */ /* 0x000fd6000001ff00 */
[----:B------:R-:W-:Y:S05]  /*28e0*/  @P4 BRA `(.L_x_665) ;  /* 0x0000000000504947 */ /* 0x000fea0003800000 */
[----:B------:R-:W-:Y:S01]  /*28f0*/  IADD3 R14, P3, P5, R8, R14, R5 ;  /* 0x0000000e080e7210 */ /* 0x000fe20007d7e005 */
[----:B------:R-:W-:Y:S01]  /*2900*/  ULDC.64 UR4, c[0x0][0x3e8] ;  /* 0x0000fa0000047ab9 */ /* 0x000fe20000000a00 */
[----:B------:R-:W-:Y:S02]  /*2910*/  CS2R R40, SRZ ;  /* 0x0000000000287805 */ /* 0x000fe4000001ff00 */
[----:B------:R-:W-:Y:S02]  /*2920*/  CS2R R42, SRZ ;  /* 0x00000000002a7805 */ /* 0x000fe4000001ff00 */
[----:B------:R-:W-:Y:S02]  /*2930*/  IADD3.X R13, R72, R53, R4, P3, P5 ;  /* 0x00000035480d7210 */ /* 0x000fe40001fea404 */
[----:B------:R-:W-:-:S04]  /*2940*/  IADD3 R11, P3, P5, R58, R12, R7 ;  /* 0x0000000c3a0b7210 */ /* 0x000fc80007d7e007 */
[----:B------:R-:W-:Y:S02]  /*2950*/  IADD3.X R36, R74, R55, R6, P3, P5 ;  /* 0x000000374a247210 */ /* 0x000fe40001fea406 */
[----:B------:R-:W-:-:S04]  /*2960*/  LEA R12, P3, R14, UR4, 0x1 ;  /* 0x000000040e0c7c11 */ /* 0x000fc8000f8608ff */
[----:B------:R-:W-:Y:S01]  /*2970*/  LEA.HI.X R13, R14, UR5, R13, 0x1, P3 ;  /* 0x000000050e0d7c11 */ /* 0x000fe200098f0c0d */
[----:B------:R-:W-:Y:S02]  /*2980*/  ULDC.64 UR4, c[0x0][0x400] ;  /* 0x0001000000047ab9 */ /* 0x000fe40000000a00 */
        /* <DEDUP_REMOVED lines=10> */
.L_x_665:
[----:B------:R-:W-:Y:S05]  /*2a30*/  BSYNC B1 ;  /* 0x0000000000017941 */ /* 0x000fea0003800000 */
.L_x_664:
[----:B------:R-:W-:Y:S01]  /*2a40*/  IMAD.MOV.U32 R11, RZ, RZ, R48 ;  /* 0x000000ffff0b7224 */ /* 0x000fe200078e0030 */
[----:B------:R-:W-:Y:S01]  /*2a50*/  ISETP.NE.AND P3, PT, R209, 0x3, PT ;  /* 0x00000003d100780c */ /* 0x000fe20003f65270 */
[----:B0-----:R-:W-:Y:S01]  /*2a60*/  IMAD.MOV.U32 R12, RZ, RZ, R49 ;  /* 0x000000ffff0c7224 */ /* 0x001fe200078e0031 */
[----:B------:R-:W-:Y:S01]  /*2a70*/  PRMT R107, R89, 0x5410, R52 ;  /* 0x00005410596b7816 */ /* 0x000fe20000000034 */
[----:B------:R-:W-:Y:S02]  /*2a80*/  IMAD.MOV.U32 R13, RZ, RZ, R50 ;  /* 0x000000ffff0d7224 */ /* 0x000fe400078e0032 */
[----:B------:R-:W-:Y:S01]  /*2a90*/  IMAD.MOV.U32 R14, RZ, RZ, R51 ;  /* 0x000000ffff0e7224 */ /* 0x000fe200078e0033 */
[----:B------:R-:W-:Y:S01]  /*2aa0*/  PRMT R113, R11, 0x5410, R12 ;  /* 0x000054100b717816 */ /* 0x000fe2000000000c */
[----:B------:R-:W-:Y:S01]  /*2ab0*/  IMAD.MOV.U32 R11, RZ, RZ, R46 ;  /* 0x000000ffff0b7224 */ /* 0x000fe200078e002e */
[----:B------:R-:W-:Y:S02]  /*2ac0*/  MOV R12, R47 ;  /* 0x0000002f000c7202 */ /* 0x000fe40000000f00 */
[----:B------:R-:W-:Y:S01]  /*2ad0*/  PRMT R115, R13, 0x5410, R14 ;  /* 0x000054100d737816 */ /* 0x000fe2000000000e */
[----:B-----5:R-:W-:Y:S01]  /*2ae0*/  IMAD.MOV.U32 R13, RZ, RZ, R40 ;  /* 0x000000ffff0d7224 */ /* 0x020fe200078e0028 */
[----:B------:R-:W-:Y:S01]  /*2af0*/  PRMT R108, R11, 0x5410, R12 ;  /* 0x000054100b6c7816 */ /* 0x000fe2000000000c */
[----:B------:R-:W-:-:S02]  /*2b00*/  IMAD.MOV.U32 R11, RZ, RZ, R36 ;  /* 0x000000ffff0b7224 */ /* 0x000fc400078e0024 */
[----:B------:R-:W-:Y:S02]  /*2b10*/  IMAD.MOV.U32 R12, RZ, RZ, R37 ;  /* 0x000000ffff0c7224 */ /* 0x000fe400078e0025 */
[----:B------:R-:W-:-:S03]  /*2b20*/  IMAD.MOV.U32 R14, RZ, RZ, R41 ;  /* 0x000000ffff0e7224 */ /* 0x000fc600078e0029 */
[----:B------:R-:W-:Y:S01]  /*2b30*/  PRMT R95, R11, 0x5410, R12 ;  /* 0x000054100b5f7816 */ /* 0x000fe2000000000c */
[----:B------:R-:W-:Y:S01]  /*2b40*/  IMAD.MOV.U32 R11, RZ, RZ, R38 ;  /* 0x000000ffff0b7224 */ /* 0x000fe200078e0026 */
[----:B------:R-:W-:Y:S01]  /*2b50*/  PRMT R105, R13, 0x5410, R14 ;  /* 0x000054100d697816 */ /* 0x000fe2000000000e */
[----:B------:R-:W-:Y:S01]  /*2b60*/  IMAD.MOV.U32 R13, RZ, RZ, R42 ;  /* 0x000000ffff0d7224 */ /* 0x000fe200078e002a */
[----:B------:R-:W-:Y:S01]  /*2b70*/  MOV R12, R39 ;  /* 0x00000027000c7202 */ /* 0x000fe20000000f00 */
[----:B------:R-:W-:-:S03]  /*2b80*/  IMAD.MOV.U32 R14, RZ, RZ, R43 ;  /* 0x000000ffff0e7224 */ /* 0x000fc600078e002b */
[----:B------:R-:W-:Y:S02]  /*2b90*/  PRMT R104, R11, 0x5410, R12 ;  /* 0x000054100b687816 */ /* 0x000fe4000000000c */
[----:B------:R-:W-:Y:S01]  /*2ba0*/  PRMT R106, R13, 0x5410, R14 ;  /* 0x000054100d6a7816 */ /* 0x000fe2000000000e */
[----:B------:R-:W-:Y:S06]  /*2bb0*/  @!P3 BRA `(.L_x_666) ;  /* 0x000000000004b947 */ /* 0x000fec0003800000 */
[----:B------:R-:W-:Y:S01]  /*2bc0*/  BPT.TRAP 0x1 ;  /* 0x000000040000795c */ /* 0x000fe20000300000 */
.L_x_666:
[----:B------:R-:W-:Y:S01]  /*2bd0*/  IMAD R89, R18, 0x8, R19 ;  /* 0x0000000812597824 */ /* 0x000fe200078e0213 */
[----:B------:R-:W-:Y:S01]  /*2be0*/  SHF.L.U32 R101, R207, 0x1f, RZ ;  /* 0x0000001fcf657819 */ /* 0x000fe200000006ff */
[----:B------:R-:W-:Y:S03]  /*2bf0*/  BSSY B1, `(.L_x_667) ;  /* 0x0000003000017945 */ /* 0x000fe60003800000 */
[----:B------:R-:W0:Y:S02]  /*2c00*/  SYNCS.PHASECHK.TRANS64.TRYWAIT P5, [R89+URZ+0x22890], R101 ;  /* 0x02289065590075a7 */ /* 0x000e2400080a017f */
[----:B0-----:R-:W-:Y:S05]  /*2c10*/  @!P5 BRA `(.L_x_668) ;  /* 0x000001380048d947 */ /* 0x001fea0003800000 */
.L_x_914:
[----:B------:R-:W-:Y:S05]  /*2c20*/  BSYNC B1 ;  /* 0x0000000000017941 */ /* 0x000fea0003800000 */
.L_x_667:
[----:B------:R-:W-:-:S03]  /*2c30*/  UMOV UR4, 0xffffffff ;  /* 0xffffffff00047882 */ /* 0x000fc60000000000 */
[----:B------:R-:W-:Y:S05]  /*2c40*/  BRA.DIV UR4, `(.L_x_669) ;  /* 0x0000013a04507947 */ /* 0x000fea000b800000 */
[----:B------:R1:W2:Y:S04]  /*2c50*/  SHFL.IDX PT, R55, R103, RZ, 0x1c1f ;  /* 0x001c1fff67377589 */ /* 0x0002a800000e0000 */
[----:B------:R1:W3:Y:S02]  /*2c60*/  SHFL.IDX PT, R93, R102, RZ, 0x1c1f ;  /* 0x001c1fff665d7589 */ /* 0x0002e400000e0000 */
.L_x_918:
[----:B------:R-:W-:Y:S04]  /*2c70*/  BSSY B1, `(.L_x_670) ;  /* 0x0000067000017945 */ /* 0x000fe80003800000 */
[----:B------:R-:W-:Y:S05]  /*2c80*/  @P2 BRA `(.L_x_671) ;  /* 0x0000000400942947 */ /* 0x000fea0003800000 */
[----:B------:R-:W-:Y:S04]  /*2c90*/  BSSY B2, `(.L_x_672) ;  /* 0x0000032000027945 */ /* 0x000fe80003800000 */
[----:B------:R-:W-:Y:S05]  /*2ca0*/  @P1 BRA `(.L_x_673) ;  /* 0x0000000000c01947 */ /* 0x000fea0003800000 */
[----:B------:R4:W0:Y:S01]  /*2cb0*/  LDS.128 R12, [R94] ;  /* 0x000000005e0c7984 */ /* 0x0008220000000c00 */
[C---:B---3--:R-:W-:Y:S01]  /*2cc0*/  LEA R52, P2, R16.reuse, R93, 0x1 ;  /* 0x0000005d10347211 */ /* 0x048fe200078408ff */
[----:B------:R-:W-:Y:S03]  /*2cd0*/  BSSY B3, `(.L_x_674) ;  /* 0x000002c000037945 */ /* 0x000fe60003800000 */
[----:B--2---:R-:W-:Y:S02]  /*2ce0*/  LEA.HI.X R53, R16, R55, R17, 0x1, P2 ;  /* 0x0000003710357211 */ /* 0x004fe400010f0c11 */
[----:B------:R-:W-:-:S13]  /*2cf0*/  ISETP.GE.AND P2, PT, R22, R54, PT ;  /* 0x000000361600720c */ /* 0x000fda0003f46270 */
[----:B----4-:R-:W-:Y:S05]  /*2d00*/  @P2 BRA `(.L_x_675) ;  /* 0x0000000000a02947 */ /* 0x010fea0003800000 */
[----:B------:R-:W-:Y:S01]  /*2d10*/  SHF.R.U64 R11, R48, 0x10, R49 ;  /* 0x00000010300b7819 */ /* 0x000fe20000001231 */
[--C-:B0-----:R-:W-:Y:S01]  /*2d20*/  HADD2.F32 R48, -RZ, R15.reuse.H1_H1 ;  /* 0x3000000fff307230 */ /* 0x101fe20000004100 */
[--C-:B------:R-:W-:Y:S01]  /*2d30*/  SHF.R.U64 R110, R50, 0x10, R51.reuse ;  /* 0x00000010326e7819 */ /* 0x100fe20000001233 */
[----:B------:R-:W-:Y:S01]  /*2d40*/  HADD2.F32 R15, -RZ, R15.H0_H0 ;  /* 0x2000000fff0f7230 */ /* 0x000fe20000004100 */
[----:B------:R-:W-:Y:S01]  /*2d50*/  SHF.R.U32.HI R51, RZ, 0x10, R51 ;  /* 0x00000010ff337819 */ /* 0x000fe20000011633 */
[----:B------:R-:W-:Y:S01]  /*2d60*/  HADD2.F32 R50, -RZ, R11.H0_H0 ;  /* 0x2000000bff327230 */ /* 0x000fe20000004100 */
[----:B------:R-:W-:Y:S01]  /*2d70*/  SHF.R.U32.HI R49, RZ, 0x10, R49 ;  /* 0x00000010ff317819 */ /* 0x000fe20000011631 */
[----:B------:R-:W-:Y:S02]  /*2d80*/  HADD2.F32 R110, -RZ, R110.H0_H0 ;  /* 0x2000006eff6e7230 */ /* 0x000fe40000004100 */
[----:B------:R-:W-:Y:S02]  /*2d90*/  HADD2.F32 R11, -RZ, R13.H1_H1 ;  /* 0x3000000dff0b7230 */ /* 0x000fe40000004100 */
[----:B------:R-:W-:-:S02]  /*2da0*/  HADD2.F32 R51, -RZ, R51.H0_H0 ;  /* 0x20000033ff337230 */ /* 0x000fc40000004100 */
[----:B------:R-:W-:Y:S02]  /*2db0*/  HADD2.F32 R13, -RZ, R13.H0_H0 ;  /* 0x2000000dff0d7230 */ /* 0x000fe40000004100 */
[-C--:B------:R-:W-:Y:S01]  /*2dc0*/  FMUL.FTZ R112, R11, R110.reuse ;  /* 0x0000006e0b707220 */ /* 0x080fe20000410000 */
[----:B------:R-:W-:Y:S02]  /*2dd0*/  HADD2.F32 R49, -RZ, R49.H0_H0 ;  /* 0x20000031ff317230 */ /* 0x000fe40000004100 */
[CC--:B------:R-:W-:Y:S01]  /*2de0*/  FMUL.FTZ R114, R48.reuse, R51.reuse ;  /* 0x0000003330727220 */ /* 0x0c0fe20000410000 */
[----:B------:R-:W-:Y:S01]  /*2df0*/  FMUL.FTZ R51, R15, R51 ;  /* 0x000000330f337220 */ /* 0x000fe20000410000 */
[C---:B------:R-:W-:Y:S01]  /*2e00*/  FMUL.FTZ R110, R13.reuse, R110 ;  /* 0x0000006e0d6e7220 */ /* 0x040fe20000410000 */
[-C--:B------:R-:W-:Y:S01]  /*2e10*/  FFMA.FTZ R112, R13, R50.reuse, -R112 ;  /* 0x000000320d707223 */ /* 0x080fe20000010870 */
[-C--:B------:R-:W-:Y:S01]  /*2e20*/  FFMA.FTZ R114, R15, R49.reuse, -R114 ;  /* 0x000000310f727223 */ /* 0x080fe20000010872 */
[----:B------:R-:W-:Y:S01]  /*2e30*/  FFMA.FTZ R111, R48, R49, R51 ;  /* 0x00000031306f7223 */ /* 0x000fe20000010033 */
[----:B------:R-:W-:Y:S01]  /*2e40*/  FFMA.FTZ R109, R11, R50, R110 ;  /* 0x000000320b6d7223 */ /* 0x000fe2000001006e */
[----:B------:R-:W-:-:S02]  /*2e50*/  HADD2.F32 R11, -RZ, R12.H1_H1 ;  /* 0x3000000cff0b7230 */ /* 0x000fc40000004100 */
[--C-:B------:R-:W-:Y:S02]  /*2e60*/  HADD2.F32 R49, -RZ, R115.reuse.H0_H0 ;  /* 0x20000073ff317230 */ /* 0x100fe40000004100 */
[----:B------:R-:W-:Y:S02]  /*2e70*/  HADD2.F32 R12, -RZ, R12.H0_H0 ;  /* 0x2000000cff0c7230 */ /* 0x000fe40000004100 */
[----:B------:R-:W-:Y:S02]  /*2e80*/  HADD2.F32 R50, -RZ, R115.H1_H1 ;  /* 0x30000073ff327230 */ /* 0x000fe40000004100 */
[-C--:B------:R-:W-:Y:S01]  /*2e90*/  FMUL.FTZ R51, R11, R49.reuse ;  /* 0x000000310b337220 */ /* 0x080fe20000410000 */
[--C-:B------:R-:W-:Y:S02]  /*2ea0*/  HADD2.F32 R13, -RZ, R14.reuse.H1_H1 ;  /* 0x3000000eff0d7230 */ /* 0x100fe40000004100 */
[----:B------:R-:W-:Y:S01]  /*2eb0*/  FMUL.FTZ R110, R12, R49 ;  /* 0x000000310c6e7220 */ /* 0x000fe20000410000 */
[----:B------:R-:W-:-:S02]  /*2ec0*/  HADD2.F32 R14, -RZ, R14.H0_H0 ;  /* 0x2000000eff0e7230 */ /* 0x000fc40000004100 */
[--C-:B------:R-:W-:Y:S02]  /*2ed0*/  HADD2.F32 R15, -RZ, R113.reuse.H0_H0 ;  /* 0x20000071ff0f7230 */ /* 0x100fe40000004100 */
[-C--:B------:R-:W-:Y:S01]  /*2ee0*/  FMUL.FTZ R49, R13, R50.reuse ;  /* 0x000000320d317220 */ /* 0x080fe20000410000 */
[----:B------:R-:W-:Y:S02]  /*2ef0*/  HADD2.F32 R48, -RZ, R113.H1_H1 ;  /* 0x30000071ff307230 */ /* 0x000fe40000004100 */
[----:B------:R-:W-:Y:S01]  /*2f00*/  FMUL.FTZ R50, R14, R50 ;  /* 0x000000320e327220 */ /* 0x000fe20000410000 */
[-C--:B------:R-:W-:Y:S01]  /*2f10*/  FFMA.FTZ R51, R12, R15.reuse, -R51 ;  /* 0x0000000f0c337223 */ /* 0x080fe20000010833 */
[----:B------:R-:W-:Y:S01]  /*2f20*/  FFMA.FTZ R110, R11, R15, R110 ;  /* 0x0000000f0b6e7223 */ /* 0x000fe2000001006e */
[-C--:B------:R-:W-:Y:S01]  /*2f30*/  FFMA.FTZ R49, R14, R48.reuse, -R49 ;  /* 0x000000300e317223 */ /* 0x080fe20000010831 */
[----:B------:R-:W-:Y:S01]  /*2f40*/  FFMA.FTZ R50, R13, R48, R50 ;  /* 0x000000300d327223 */ /* 0x000fe20000010032 */
[----:B------:R-:W-:-:S02]  /*2f50*/  F2FP.F16.F32.PACK_AB R13, R109, R112 ;  /* 0x000000706d0d723e */ /* 0x000fc400000000ff */
[----:B------:R-:W-:Y:S02]  /*2f60*/  F2FP.F16.F32.PACK_AB R15, R111, R114 ;  /* 0x000000726f0f723e */ /* 0x000fe400000000ff */
[----:B------:R-:W-:Y:S02]  /*2f70*/  F2FP.F16.F32.PACK_AB R12, R110, R51 ;  /* 0x000000336e0c723e */ /* 0x000fe400000000ff */
[----:B------:R-:W-:-:S07]  /*2f80*/  F2FP.F16.F32.PACK_AB R14, R50, R49 ;  /* 0x00000031320e723e */ /* 0x000fce00000000ff */
.L_x_675:
[----:B------:R-:W-:Y:S05]  /*2f90*/  BSYNC B3 ;  /* 0x0000000000037941 */ /* 0x000fea0003800000 */
.L_x_674:
[----:B0-----:R4:W-:Y:S02]  /*2fa0*/  ST.E.128 desc[UR40][R52.64], R12 ;  /* 0x0000000c34007985 */ /* 0x0019e4000c101d28 */
.L_x_673:
[----:B------:R-:W-:Y:S05]  /*2fb0*/  BSYNC B2 ;  /* 0x0000000000027941 */ /* 0x000fea0003800000 */
.L_x_672:
[----:B------:R-:W-:-:S13]  /*2fc0*/  ISETP.NE.AND P2, PT, R90, RZ, PT ;  /* 0x000000ff5a00720c */ /* 0x000fda0003f45270 */
[----:B------:R-:W-:Y:S05]  /*2fd0*/  @P2 BRA `(.L_x_671) ;  /* 0x0000000000c02947 */ /* 0x000fea0003800000 */
[----:B----4-:R4:W0:Y:S01]  /*2fe0*/  LDS.128 R12, [R92] ;  /* 0x000000005c0c7984 */ /* 0x0108220000000c00 */
        /* <DEDUP_REMOVED lines=13> */
[----:B------:R-:W-:Y:S02]  /*30c0*/  HADD2.F32 R47, -RZ, R47.H0_H0 ;  /* 0x2000002fff2f7230 */ /* 0x000fe40000004100 */
[----:B------:R-:W-:-:S02]  /*30d0*/  HADD2.F32 R11, -RZ, R13.H1_H1 ;  /* 0x3000000dff0b7230 */ /* 0x000fc40000004100 */
[----:B------:R-:W-:Y:S02]  /*30e0*/  HADD2.F32 R13, -RZ, R13.H0_H0 ;  /* 0x2000000dff0d7230 */ /* 0x000fe40000004100 */
[-C--:B------:R-:W-:Y:S01]  /*30f0*/  FMUL.FTZ R51, R15, R47.reuse ;  /* 0x0000002f0f337220 */ /* 0x080fe20000410000 */
[----:B------:R-:W-:Y:S02]  /*3100*/  HADD2.F32 R45, -RZ, R45.H0_H0 ;  /* 0x2000002dff2d7230 */ /* 0x000fe40000004100 */
[-C--:B------:R-:W-:Y:S01]  /*3110*/  FMUL.FTZ R52, R11, R50.reuse ;  /* 0x000000320b347220 */ /* 0x080fe20000410000 */
[C---:B------:R-:W-:Y:S01]  /*3120*/  FMUL.FTZ R110, R44.reuse, R47 ;  /* 0x0000002f2c6e7220 */ /* 0x040fe20000410000 */
[C---:B------:R-:W-:Y:S01]  /*3130*/  FMUL.FTZ R50, R13.reuse, R50 ;  /* 0x000000320d327220 */ /* 0x040fe20000410000 */
[----:B------:R-:W-:Y:S01]  /*3140*/  FFMA.FTZ R53, R44, R45, R51 ;  /* 0x0000002d2c357223 */ /* 0x000fe20000010033 */
[-C--:B------:R-:W-:Y:S02]  /*3150*/  FFMA.FTZ R52, R13, R46.reuse, -R52 ;  /* 0x0000002e0d347223 */ /* 0x080fe40000010834 */
[----:B------:R-:W-:Y:S01]  /*3160*/  FFMA.FTZ R47, R11, R46, R50 ;  /* 0x0000002e0b2f7223 */ /* 0x000fe20000010032 */
[----:B------:R-:W-:-:S02]  /*3170*/  HADD2.F32 R44, -RZ, R108.H0_H0 ;  /* 0x2000006cff2c7230 */ /* 0x000fc40000004100 */
[----:B------:R-:W-:Y:S01]  /*3180*/  FFMA.FTZ R110, R15, R45, -R110 ;  /* 0x0000002d0f6e7223 */ /* 0x000fe2000001086e */
[----:B------:R-:W-:Y:S02]  /*3190*/  HADD2.F32 R108, -RZ, R108.H1_H1 ;  /* 0x3000006cff6c7230 */ /* 0x000fe40000004100 */
[----:B------:R-:W-:Y:S02]  /*31a0*/  HADD2.F32 R11, -RZ, R12.H1_H1 ;  /* 0x3000000cff0b7230 */ /* 0x000fe40000004100 */
[----:B------:R-:W-:Y:S02]  /*31b0*/  HADD2.F32 R13, -RZ, R14.H1_H1 ;  /* 0x3000000eff0d7230 */ /* 0x000fe40000004100 */
[----:B------:R-:W-:Y:S02]  /*31c0*/  HADD2.F32 R12, -RZ, R12.H0_H0 ;  /* 0x2000000cff0c7230 */ /* 0x000fe40000004100 */
[----:B------:R-:W-:Y:S01]  /*31d0*/  FMUL.FTZ R45, R11, R44 ;  /* 0x0000002c0b2d7220 */ /* 0x000fe20000410000 */
[----:B------:R-:W-:-:S02]  /*31e0*/  HADD2.F32 R14, -RZ, R14.H0_H0 ;  /* 0x2000000eff0e7230 */ /* 0x000fc40000004100 */
[----:B------:R-:W-:Y:S01]  /*31f0*/  FMUL.FTZ R51, R13, R108 ;  /* 0x0000006c0d337220 */ /* 0x000fe20000410000 */
[--C-:B------:R-:W-:Y:S02]  /*3200*/  HADD2.F32 R15, -RZ, R107.reuse.H1_H1 ;  /* 0x3000006bff0f7230 */ /* 0x100fe40000004100 */
[----:B------:R-:W-:Y:S01]  /*3210*/  FMUL.FTZ R44, R12, R44 ;  /* 0x0000002c0c2c7220 */ /* 0x000fe20000410000 */
[----:B------:R-:W-:Y:S02]  /*3220*/  HADD2.F32 R107, -RZ, R107.H0_H0 ;  /* 0x2000006bff6b7230 */ /* 0x000fe40000004100 */
        /* <DEDUP_REMOVED lines=9> */
.L_x_677:
[----:B------:R-:W-:Y:S05]  /*32c0*/  BSYNC B2 ;  /* 0x0000000000027941 */ /* 0x000fea0003800000 */
.L_x_676:
[----:B0-----:R0:W-:Y:S02]  /*32d0*/  ST.E.128 desc[UR40][R48.64], R12 ;  /* 0x0000000c30007985 */ /* 0x0011e4000c101d28 */
.L_x_671:
[----:B------:R-:W-:Y:S05]  /*32e0*/  BSYNC B1 ;  /* 0x0000000000017941 */ /* 0x000fea0003800000 */
.L_x_670:
[----:B------:R-:W-:-:S03]  /*32f0*/  UMOV UR4, 0xffffffff ;  /* 0xffffffff00047882 */ /* 0x000fc60000000000 */
[----:B------:R-:W-:Y:S05]  /*3300*/  BRA.DIV UR4, `(.L_x_678) ;  /* 0x0000013204ec7947 */ /* 0x000fea000b800000 */
[----:B-1----:R-:W1:Y:S04]  /*3310*/  SHFL.IDX PT, R103, R103, 0x1, 0x1c1f ;  /* 0x003c1f0067677f89 */ /* 0x002e6800000e0000 */
[----:B------:R0:W0:Y:S02]  /*3320*/  SHFL.IDX PT, R47, R102, 0x1, 0x1c1f ;  /* 0x003c1f00662f7f89 */ /* 0x00002400000e0000 */
.L_x_922:
[----:B------:R-:W-:Y:S05]  /*3330*/  @P4 BRA `(.L_x_679) ;  /* 0x0000001c00944947 */ /* 0x000fea0003800000 */
[----:B------:R-:W-:Y:S04]  /*3340*/  BSSY B1, `(.L_x_680) ;  /* 0x0000032000017945 */ /* 0x000fe80003800000 */
[----:B------:R-:W-:Y:S05]  /*3350*/  @P1 BRA `(.L_x_681) ;  /* 0x0000000000c01947 */ /* 0x000fea0003800000 */
[----:B0---4-:R0:W4:Y:S01]  /*3360*/  LDS.128 R12, [R94+0x2000] ;  /* 0x002000005e0c7984 */ /* 0x0111220000000c00 */
[C---:B------:R-:W-:Y:S01]  /*3370*/  LEA R44, P2, R16.reuse, R47, 0x1 ;  /* 0x0000002f102c7211 */ /* 0x040fe200078408ff */
[----:B------:R-:W-:Y:S03]  /*3380*/  BSSY B2, `(.L_x_682) ;  /* 0x000002c000027945 */ /* 0x000fe60003800000 */
[----:B-1----:R-:W-:Y:S02]  /*3390*/  LEA.HI.X R45, R16, R103, R17, 0x1, P2 ;  /* 0x00000067102d7211 */ /* 0x002fe400010f0c11 */
[----:B------:R-:W-:-:S13]  /*33a0*/  ISETP.GE.AND P2, PT, R22, R54, PT ;  /* 0x000000361600720c */ /* 0x000fda0003f46270 */
[----:B0-----:R-:W-:Y:S05]  /*33b0*/  @P2 BRA `(.L_x_683) ;  /* 0x0000000000a02947 */ /* 0x001fea0003800000 */
[----:B------:R-:W-:Y:S01]  /*33c0*/  SHF.R.U64 R11, R40, 0x10, R41 ;  /* 0x00000010280b7819 */ /* 0x000fe20000001229 */
[--C-:B----4-:R-:W-:Y:S01]  /*33d0*/  HADD2.F32 R40, -RZ, R15.reuse.H1_H1 ;  /* 0x3000000fff287230 */ /* 0x110fe20000004100 */
        /* <DEDUP_REMOVED lines=26> */
[--C-:B------:R-:W-:Y:S02]  /*3580*/  HADD2.F32 R15, -RZ, R105.reuse.H0_H0 ;  /* 0x20000069ff0f7230 */ /* 0x100fe40000004100 */
[----:B------:R-:W-:Y:S01]  /*3590*/  FMUL.FTZ R40, R12, R40 ;  /* 0x000000280c287220 */ /* 0x000fe20000410000 */
        /* <DEDUP_REMOVED lines=10> */
.L_x_683:
[----:B------:R-:W-:Y:S05]  /*3640*/  BSYNC B2 ;  /* 0x0000000000027941 */ /* 0x000fea0003800000 */
.L_x_682:
[----:B----4-:R0:W-:Y:S02]  /*3650*/  ST.E.128 desc[UR40][R44.64], R12 ;  /* 0x0000000c2c007985 */ /* 0x0101e4000c101d28 */
.L_x_681:
[----:B------:R-:W-:Y:S05]  /*3660*/  BSYNC B1 ;  /* 0x0000000000017941 */ /* 0x000fea0003800000 */
.L_x_680:
[----:B------:R-:W-:-:S13]  /*3670*/  ISETP.NE.AND P2, PT, R90, RZ, PT ;  /* 0x000000ff5a00720c */ /* 0x000fda0003f45270 */
        /* <DEDUP_REMOVED lines=47> */
.L_x_685:
[----:B------:R-:W-:Y:S05]  /*3970*/  BSYNC B1 ;  /* 0x0000000000017941 */ /* 0x000fea0003800000 */
.L_x_684:
[----:B----4-:R0:W-:Y:S01]  /*3980*/  ST.E.128 desc[UR40][R40.64], R12 ;  /* 0x0000000c28007985 */ /* 0x0101e2000c101d28 */
[----:B------:R-:W-:Y:S05]  /*3990*/  BRA `(.L_x_679) ;  /* 0x0000001400fc7947 */ /* 0x000fea0003800000 */
.L_x_661:
[----:B------:R-:W-:Y:S01]  /*39a0*/  VIADD R11, R204, 0x40 ;  /* 0x00000040cc0b7836 */ /* 0x000fe20000000000 */
[----:B------:R-:W-:Y:S02]  /*39b0*/  CS2R R38, SRZ ;  /* 0x0000000000267805 */ /* 0x000fe4000001ff00 */
[----:B------:R-:W-:Y:S02]  /*39c0*/  CS2R R42, SRZ ;  /* 0x00000000002a7805 */ /* 0x000fe4000001ff00 */
[----:B------:R-:W-:Y:S02]  /*39d0*/  CS2R R40, SRZ ;  /* 0x0000000000287805 */ /* 0x000fe4000001ff00 */
[----:B------:R-:W-:-:S04]  /*39e0*/  ISETP.GE.AND P2, PT, R11, R100, PT ;  /* 0x000000640b00720c */ /* 0x000fc80003f46270 */
[----:B------:R-:W-:-:S13]  /*39f0*/  ISETP.GE.OR P2, PT, R16, R54, P2 ;  /* 0x000000361000720c */ /* 0x000fda0001746670 */
[----:B------:R-:W-:Y:S01]  /*3a00*/  @!P2 IADD3 R49, P3, P4, R20, R14, R5 ;  /* 0x0000000e1431a210 */ /* 0x000fe20007c7e005 */
[----:B------:R-:W0:Y:S03]  /*3a10*/  @!P2 LDC.64 R44, c[0x0][0x3e8] ;  /* 0x0000fa00ff2cab82 */ /* 0x000e260000000a00 */
[----:B------:R-:W-:Y:S02]  /*3a20*/  @!P2 IADD3.X R50, R73, R53, R4, P3, P4 ;  /* 0x000000354932a210 */ /* 0x000fe40001fe8404 */
[----:B------:R-:W-:-:S04]  /*3a30*/  @!P2 IADD3 R11, P3, P4, R60, R12, R7 ;  /* 0x0000000c3c0ba210 */ /* 0x000fc80007c7e007 */
[----:B------:R-:W-:Y:S02]  /*3a40*/  @!P2 IADD3.X R48, R75, R55, R6, P3, P4 ;  /* 0x000000374b30a210 */ /* 0x000fe40001fe8406 */
[----:B------:R-:W-:-:S04]  /*3a50*/  ISETP.GE.AND P3, PT, R204, R100, PT ;  /* 0x00000064cc00720c */ /* 0x000fc80003f66270 */
[----:B------:R-:W-:-:S13]  /*3a60*/  ISETP.GE.OR P3, PT, R16, R54, P3 ;  /* 0x000000361000720c */ /* 0x000fda0001f66670 */
[----:B------:R-:W-:Y:S01]  /*3a70*/  @!P3 IADD3 R13, P4, R20, R14, RZ ;  /* 0x0000000e140db210 */ /* 0x000fe20007f9e0ff */
[----:B------:R-:W1:Y:S04]  /*3a80*/  @!P3 LDC.64 R46, c[0x0][0x400] ;  /* 0x00010000ff2ebb82 */ /* 0x000e680000000a00 */
[----:B------:R-:W-:-:S04]  /*3a90*/  @!P3 IMAD.X R36, R53, 0x1, R73, P4 ;  /* 0x000000013524b824 */ /* 0x000fc800020e0649 */
[----:B------:R-:W2:Y:S02]  /*3aa0*/  @!P3 LDC.64 R14, c[0x0][0x3e8] ;  /* 0x0000fa00ff0ebb82 */ /* 0x000ea40000000a00 */
[----:B--2---:R-:W-:-:S04]  /*3ab0*/  @!P3 LEA R14, P4, R13, R14, 0x1 ;  /* 0x0000000e0d0eb211 */ /* 0x004fc800078808ff */
[----:B------:R-:W-:Y:S02]  /*3ac0*/  @!P3 LEA.HI.X R15, R13, R15, R36, 0x1, P4 ;  /* 0x0000000f0d0fb211 */ /* 0x000fe400020f0c24 */
[----:B------:R-:W-:Y:S02]  /*3ad0*/  CS2R R36, SRZ ;  /* 0x0000000000247805 */ /* 0x000fe4000001ff00 */
[----:B------:R-:W-:-:S05]  /*3ae0*/  @!P3 IADD3 R12, P4, R60, R12, RZ ;  /* 0x0000000c3c0cb210 */ /* 0x000fca0007f9e0ff */
[----:B------:R-:W-:Y:S01]  /*3af0*/  @!P3 IMAD.X R13, R55, 0x1, R75, P4 ;  /* 0x00000001370db824 */ /* 0x000fe200020e064b */
[C---:B-1----:R-:W-:Y:S01]  /*3b00*/  @!P3 LEA R46, P4, R12.reuse, R46, 0x1 ;  /* 0x0000002e0c2eb211 */ /* 0x042fe200078808ff */
[----:B------:R0:W2:Y:S03]  /*3b10*/  @!P3 LDG.E.128 R36, desc[UR40][R14.64] ;  /* 0x000000280e24b981 */ /* 0x0000a6000c1e1d00 */
[----:B------:R-:W-:Y:S02]  /*3b20*/  @!P3 LEA.HI.X R47, R12, R47, R13, 0x1, P4 ;  /* 0x0000002f0c2fb211 */ /* 0x000fe400020f0c0d */
[----:B------:R-:W1:Y:S03]  /*3b30*/  @!P2 LDC.64 R12, c[0x0][0x400] ;  /* 0x00010000ff0cab82 */ /* 0x000e660000000a00 */
[----:B------:R3:W4:Y:S01]  /*3b40*/  @!P3 LDG.E.128 R40, desc[UR40][R46.64] ;  /* 0x000000282e28b981 */ /* 0x000722000c1e1d00 */
[----:B0-----:R-:W-:-:S04]  /*3b50*/  @!P2 LEA R14, P3, R49, R44, 0x1 ;  /* 0x0000002c310ea211 */ /* 0x001fc800078608ff */
[----:B------:R-:W-:Y:S02]  /*3b60*/  @!P2 LEA.HI.X R15, R49, R45, R50, 0x1, P3 ;  /* 0x0000002d310fa211 */ /* 0x000fe400018f0c32 */
[----:B------:R-:W-:Y:S02]  /*3b70*/  CS2R R44, SRZ ;  /* 0x00000000002c7805 */ /* 0x000fe4000001ff00 */
[----:B---3--:R-:W-:Y:S02]  /*3b80*/  CS2R R46, SRZ ;  /* 0x00000000002e7805 */ /* 0x008fe4000001ff00 */
[----:B------:R-:W-:-:S04]  /*3b90*/  CS2R R50, SRZ ;  /* 0x0000000000327805 */ /* 0x000fc8000001ff00 */
[----:B------:R-:W3:Y:S01]  /*3ba0*/  @!P2 LDG.E.128 R44, desc[UR40][R14.64] ;  /* 0x000000280e2ca981 */ /* 0x000ee2000c1e1d00 */
[----:B-1----:R-:W-:-:S04]  /*3bb0*/  @!P2 LEA R12, P3, R11, R12, 0x1 ;  /* 0x0000000c0b0ca211 */ /* 0x002fc800078608ff */
[----:B------:R-:W-:Y:S02]  /*3bc0*/  @!P2 LEA.HI.X R13, R11, R13, R48, 0x1, P3 ;  /* 0x0000000d0b0da211 */ /* 0x000fe400018f0c30 */
[----:B------:R-:W-:-:S06]  /*3bd0*/  CS2R R48, SRZ ;  /* 0x0000000000307805 */ /* 0x000fcc000001ff00 */
[----:B------:R0:W5:Y:S01]  /*3be0*/  @!P2 LDG.E.128 R48, desc[UR40][R12.64] ;  /* 0x000000280c30a981 */ /* 0x000162000c1e1d00 */
[----:B------:R-:W-:Y:S02]  /*3bf0*/  ISETP.GE.AND P2, PT, R16, R54, PT ;  /* 0x000000361000720c */ /* 0x000fe40003f46270 */
[----:B------:R-:W-:Y:S01]  /*3c00*/  ISETP.NE.AND P3, PT, R209, 0x3, PT ;  /* 0x00000003d100780c */ /* 0x000fe20003f65270 */
[----:B--2---:R-:W-:Y:S02]  /*3c10*/  IMAD.MOV.U32 R11, RZ, RZ, R38 ;  /* 0x000000ffff0b7224 */ /* 0x004fe400078e0026 */
[----:B------:R-:W-:Y:S02]  /*3c20*/  IMAD.MOV.U32 R53, RZ, RZ, R36 ;  /* 0x000000ffff357224 */ /* 0x000fe400078e0024 */
[----:B------:R-:W-:Y:S01]  /*3c30*/  IMAD.MOV.U32 R54, RZ, RZ, R37 ;  /* 0x000000ffff367224 */ /* 0x000fe200078e0025 */
[----:B------:R-:W-:Y:S02]  /*3c40*/  MOV R52, R39 ;  /* 0x0000002700347202 */ /* 0x000fe40000000f00 */
[----:B------:R-:W-:Y:S01]  /*3c50*/  PRMT R111, R111, 0x5410, R11 ;  /* 0x000054106f6f7816 */ /* 0x000fe2000000000b */
[----:B----4-:R-:W-:Y:S01]  /*3c60*/  IMAD.MOV.U32 R11, RZ, RZ, R42 ;  /* 0x000000ffff0b7224 */ /* 0x010fe200078e002a */
[----:B------:R-:W-:Y:S01]  /*3c70*/  PRMT R121, R53, 0x7610, R121 ;  /* 0x0000761035797816 */ /* 0x000fe20000000079 */
[----:B0-----:R-:W-:Y:S01]  /*3c80*/  IMAD.MOV.U32 R13, RZ, RZ, R40 ;  /* 0x000000ffff0d7224 */ /* 0x001fe200078e0028 */
[----:B------:R-:W-:Y:S01]  /*3c90*/  PRMT R114, R54, 0x7610, R114 ;  /* 0x0000761036727816 */ /* 0x000fe20000000072 */
[----:B------:R-:W-:Y:S01]  /*3ca0*/  IMAD.MOV.U32 R14, RZ, RZ, R41 ;  /* 0x000000ffff0e7224 */ /* 0x000fe200078e0029 */
[----:B------:R-:W-:Y:S01]  /*3cb0*/  PRMT R117, R52, 0x7610, R117 ;  /* 0x0000761034757816 */ /* 0x000fe20000000075 */
[----:B------:R-:W-:Y:S01]  /*3cc0*/  IMAD.MOV.U32 R12, RZ, RZ, R43 ;  /* 0x000000ffff0c7224 */ /* 0x000fe200078e002b */
[----:B------:R-:W-:-:S02]  /*3cd0*/  PRMT R111, R11, 0x7610, R111 ;  /* 0x000076100b6f7816 */ /* 0x000fc4000000006f */
[----:B------:R-:W-:Y:S02]  /*3ce0*/  PRMT R121, R121, 0x5410, R13 ;  /* 0x0000541079797816 */ /* 0x000fe4000000000d */
[----:B------:R-:W-:Y:S02]  /*3cf0*/  PRMT R114, R114, 0x5410, R14 ;  /* 0x0000541072727816 */ /* 0x000fe4000000000e */
[----:B------:R-:W-:Y:S01]  /*3d00*/  PRMT R117, R117, 0x5410, R12 ;  /* 0x0000541075757816 */ /* 0x000fe2000000000c */
[----:B---3--:R-:W-:Y:S01]  /*3d10*/  IMAD.MOV.U32 R11, RZ, RZ, R46 ;  /* 0x000000ffff0b7224 */ /* 0x008fe200078e002e */
[----:B------:R-:W-:Y:S01]  /*3d20*/  MOV R12, R47 ;  /* 0x0000002f000c7202 */ /* 0x000fe20000000f00 */
[----:B------:R-:W-:Y:S02]  /*3d30*/  IMAD.MOV.U32 R13, RZ, RZ, R44 ;  /* 0x000000ffff0d7224 */ /* 0x000fe400078e002c */
[----:B------:R-:W-:Y:S01]  /*3d40*/  IMAD.MOV.U32 R14, RZ, RZ, R45 ;  /* 0x000000ffff0e7224 */ /* 0x000fe200078e002d */
[----:B------:R-:W-:-:S04]  /*3d50*/  PRMT R105, R11, 0x5410, R12 ;  /* 0x000054100b697816 */ /* 0x000fc8000000000c */
[----:B------:R-:W-:Y:S01]  /*3d60*/  PRMT R107, R13, 0x5410, R14 ;  /* 0x000054100d6b7816 */ /* 0x000fe2000000000e */
[----:B-----5:R-:W-:Y:S02]  /*3d70*/  IMAD.MOV.U32 R11, RZ, RZ, R50 ;  /* 0x000000ffff0b7224 */ /* 0x020fe400078e0032 */
[----:B------:R-:W-:Y:S02]  /*3d80*/  IMAD.MOV.U32 R12, RZ, RZ, R51 ;  /* 0x000000ffff0c7224 */ /* 0x000fe400078e0033 */
[----:B------:R-:W-:Y:S02]  /*3d90*/  IMAD.MOV.U32 R13, RZ, RZ, R48 ;  /* 0x000000ffff0d7224 */ /* 0x000fe400078e0030 */
[----:B------:R-:W-:Y:S01]  /*3da0*/  IMAD.MOV.U32 R14, RZ, RZ, R49 ;  /* 0x000000ffff0e7224 */ /* 0x000fe200078e0031 */
[----:B------:R-:W-:-:S04]  /*3db0*/  PRMT R108, R11, 0x5410, R12 ;  /* 0x000054100b6c7816 */ /* 0x000fc8000000000c */
[----:B------:R-:W-:Y:S01]  /*3dc0*/  PRMT R109, R13, 0x5410, R14 ;  /* 0x000054100d6d7816 */ /* 0x000fe2000000000e */
[----:B------:R-:W-:Y:S06]  /*3dd0*/  @!P3 BRA `(.L_x_686) ;  /* 0x000000000004b947 */ /* 0x000fec0003800000 */
[----:B------:R-:W-:Y:S01]  /*3de0*/  BPT.TRAP 0x1 ;  /* 0x000000040000795c */ /* 0x000fe20000300000 */
.L_x_686:
[----:B------:R-:W-:Y:S01]  /*3df0*/  IMAD R89, R18, 0x8, R19 ;  /* 0x0000000812597824 */ /* 0x000fe200078e0213 */
[----:B------:R-:W-:Y:S01]  /*3e00*/  SHF.L.U32 R101, R207, 0x1f, RZ ;  /* 0x0000001fcf657819 */ /* 0x000fe200000006ff */
[----:B------:R-:W0:Y:S01]  /*3e10*/  LDC R104, c[0x0][0x2f4] ;  /* 0x0000bd00ff687b82 */ /* 0x000e220000000800 */
[----:B------:R-:W-:Y:S02]  /*3e20*/  BSSY B1, `(.L_x_687) ;  /* 0x0000003000017945 */ /* 0x000fe40003800000 */
[----:B------:R-:W1:Y:S02]  /*3e30*/  SYNCS.PHASECHK.TRANS64.TRYWAIT P4, [R89+URZ+0x22890], R101 ;  /* 0x02289065590075a7 */ /* 0x000e64000808017f */
[----:B-1----:R-:W-:Y:S05]  /*3e40*/  @!P4 BRA `(.L_x_688) ;  /* 0x000001280068c947 */ /* 0x002fea0003800000 */
.L_x_923:
[----:B------:R-:W-:Y:S05]  /*3e50*/  BSYNC B1 ;  /* 0x0000000000017941 */ /* 0x000fea0003800000 */
.L_x_687:
[----:B------:R-:W-:Y:S01]  /*3e60*/  UMOV UR4, 0xffffffff ;  /* 0xffffffff00047882 */ /* 0x000fe20000000000 */
[----:B0-----:R-:W-:Y:S02]  /*3e70*/  IADD3 R106, -R67, R104, RZ ;  /* 0x00000068436a7210 */ /* 0x001fe40007ffe1ff */
[----:B------:R-:W-:Y:S05]  /*3e80*/  BRA.DIV UR4, `(.L_x_689) ;  /* 0x0000012a046c7947 */ /* 0x000fea000b800000 */
[----:B------:R0:W2:Y:S04]  /*3e90*/  SHFL.IDX PT, R95, R103, RZ, 0x1c1f ;  /* 0x001c1fff675f7589 */ /* 0x0000a800000e0000 */
[----:B------:R0:W3:Y:S02]  /*3ea0*/  SHFL.IDX PT, R94, R102, RZ, 0x1c1f ;  /* 0x001c1fff665e7589 */ /* 0x0000e400000e0000 */
.L_x_927:
[----:B------:R-:W-:Y:S01]  /*3eb0*/  ISETP.GE.OR P4, PT, R204, R100, P1 ;  /* 0x00000064cc00720c */ /* 0x000fe20000f86670 */
[----:B------:R-:W-:-:S12]  /*3ec0*/  BSSY B1, `(.L_x_690) ;  /* 0x000006e000017945 */ /* 0x000fd80003800000 */
[----:B------:R-:W-:Y:S05]  /*3ed0*/  @P4 BRA `(.L_x_691) ;  /* 0x0000000400b04947 */ /* 0x000fea0003800000 */
[----:B------:R-:W-:Y:S01]  /*3ee0*/  SEL R11, R67, R106, !P0 ;  /* 0x0000006a430b7207 */ /* 0x000fe20004000000 */
[----:B------:R-:W-:Y:S01]  /*3ef0*/  BSSY B2, `(.L_x_692) ;  /* 0x0000066000027945 */ /* 0x000fe20003800000 */
[C---:B---3--:R-:W-:Y:S02]  /*3f00*/  LEA R92, P4, R77.reuse, R94, 0x1 ;  /* 0x0000005e4d5c7211 */ /* 0x048fe400078808ff */
[----:B------:R-:W-:Y:S02]  /*3f10*/  SHF.R.S32.HI R12, RZ, 0x1f, R11 ;  /* 0x0000001fff0c7819 */ /* 0x000fe4000001140b */
[----:B--2---:R-:W-:Y:S02]  /*3f20*/  LEA.HI.X R93, R77, R95, R79, 0x1, P4 ;  /* 0x0000005f4d5d7211 */ /* 0x004fe400020f0c4f */
[----:B------:R-:W-:-:S04]  /*3f30*/  LEA.HI R11, R12, R11, RZ, 0x4 ;  /* 0x0000000b0c0b7211 */ /* 0x000fc800078f20ff */
[----:B------:R-:W-:-:S05]  /*3f40*/  LEA.HI.SX32 R11, R11, R76, 0x1c ;  /* 0x0000004c0b0b7211 */ /* 0x000fca00078fe2ff */
[----:B------:R-:W-:-:S05]  /*3f50*/  IMAD.SHL.U32 R11, R11, 0x8, RZ ;  /* 0x000000080b0b7824 */ /* 0x000fca00078e00ff */
[----:B------:R-:W-:-:S04]  /*3f60*/  LOP3.LUT R12, R10, 0x38, R11, 0xf8, !PT ;  /* 0x000000380a0c7812 */ /* 0x000fc800078ef80b */
[----:B------:R-:W-:-:S05]  /*3f70*/  LOP3.LUT R12, R12, R35, RZ, 0x3c, !PT ;  /* 0x000000230c0c7212 */ /* 0x000fca00078e3cff */
[----:B------:R-:W-:Y:S02]  /*3f80*/  IMAD R13, R229, 0x200, R12 ;  /* 0x00000200e50d7824 */ /* 0x000fe400078e020c */
[C---:B------:R-:W-:Y:S02]  /*3f90*/  IMAD R12, R18.reuse, 0x1800, R80 ;  /* 0x00001800120c7824 */ /* 0x040fe400078e0250 */
[----:B------:R-:W-:Y:S02]  /*3fa0*/  IMAD R14, R18, 0x1800, R13 ;  /* 0x00001800120e7824 */ /* 0x000fe400078e020d */
[--C-:B------:R-:W-:Y:S02]  /*3fb0*/  IMAD R12, R12, 0x2, R19.reuse ;  /* 0x000000020c0c7824 */ /* 0x100fe400078e0213 */
[----:B------:R-:W-:-:S04]  /*3fc0*/  IMAD R52, R14, 0x2, R19 ;  /* 0x000000020e347824 */ /* 0x000fc800078e0213 */
[----:B------:R-:W2:Y:S04]  /*3fd0*/  LDS.128 R12, [R12+0x1c400] ;  /* 0x01c400000c0c7984 */ /* 0x000ea80000000c00 */
[----:B------:R-:W3:Y:S01]  /*3fe0*/  LDS.128 R52, [R52+0x1c400] ;  /* 0x01c4000034347984 */ /* 0x000ee20000000c00 */
[----:B------:R-:W-:Y:S05]  /*3ff0*/  @P2 BRA `(.L_x_693) ;  /* 0x0000000400542947 */ /* 0x000fea0003800000 */
[----:B------:R-:W-:Y:S02]  /*4000*/  SHF.R.U32.HI R112, RZ, 0x10, R41 ;  /* 0x00000010ff707819 */ /* 0x000fe40000011629 */
[--C-:B------:R-:W-:Y:S02]  /*4010*/  SHF.R.U64 R110, R36, 0x10, R37.reuse ;  /* 0x00000010246e7819 */ /* 0x100fe40000001225 */
[----:B------:R-:W-:Y:S01]  /*4020*/  SHF.R.U32.HI R113, RZ, 0x10, R37 ;  /* 0x00000010ff717819 */ /* 0x000fe20000011625 */
[----:B------:R-:W-:Y:S01]  /*4030*/  HADD2.F32 R112, -RZ, R112.H0_H0 ;  /* 0x20000070ff707230 */ /* 0x000fe20000004100 */
[----:B------:R-:W-:Y:S01]  /*4040*/  SHF.R.U64 R119, R40, 0x10, R41 ;  /* 0x0000001028777819 */ /* 0x000fe20000001229 */
[--C-:B---3--:R-:W-:Y:S01]  /*4050*/  HADD2.F32 R40, -RZ, R53.reuse.H0_H0 ;  /* 0x20000035ff287230 */ /* 0x108fe20000004100 */
[----:B------:R-:W-:Y:S01]  /*4060*/  SHF.R.U64 R36, R38, 0x10, R39 ;  /* 0x0000001026247819 */ /* 0x000fe20000001227 */
[----:B--2---:R-:W-:Y:S01]  /*4070*/  IMAD.MOV.U32 R38, RZ, RZ, R12 ;  /* 0x000000ffff267224 */ /* 0x004fe200078e000c */
[--C-:B------:R-:W-:Y:S01]  /*4080*/  SHF.R.U64 R37, R42, 0x10, R43.reuse ;  /* 0x000000102a257819 */ /* 0x100fe2000000122b */
[----:B------:R-:W-:Y:S01]  /*4090*/  HADD2.F32 R53, -RZ, R53.H1_H1 ;  /* 0x30000035ff357230 */ /* 0x000fe20000004100 */
[----:B------:R-:W-:Y:S01]  /*40a0*/  SHF.R.U32.HI R115, RZ, 0x10, R43 ;  /* 0x00000010ff737819 */ /* 0x000fe2000001162b */
[----:B------:R-:W-:Y:S01]  /*40b0*/  HADD2.F32 R43, -RZ, R114.H1_H1 ;  /* 0x30000072ff2b7230 */ /* 0x000fe20000004100 */
[----:B------:R-:W-:Y:S01]  /*40c0*/  SHF.R.U32.HI R116, RZ, 0x10, R39 ;  /* 0x00000010ff747819 */ /* 0x000fe20000011627 */
[----:B------:R-:W-:-:S02]  /*40d0*/  IMAD.MOV.U32 R39, RZ, RZ, R15 ;  /* 0x000000ffff277224 */ /* 0x000fc400078e000f */
[--C-:B------:R-:W-:Y:S02]  /*40e0*/  HADD2.F32 R12, -RZ, R13.reuse.H0_H0 ;  /* 0x2000000dff0c7230 */ /* 0x100fe40000004100 */
[----:B------:R-:W-:Y:S02]  /*40f0*/  HADD2.F32 R15, -RZ, R13.H1_H1 ;  /* 0x3000000dff0f7230 */ /* 0x000fe40000004100 */
[-C--:B------:R-:W-:Y:S01]  /*4100*/  FMUL.FTZ R13, R40, R43.reuse ;  /* 0x0000002b280d7220 */ /* 0x080fe20000410000 */
[----:B------:R-:W-:Y:S02]  /*4110*/  HADD2.F32 R41, -RZ, R114.H0_H0 ;  /* 0x20000072ff297230 */ /* 0x000fe40000004100 */
[C---:B------:R-:W-:Y:S01]  /*4120*/  FMUL.FTZ R43, R12.reuse, R43 ;  /* 0x0000002b0c2b7220 */ /* 0x040fe20000410000 */
[----:B------:R-:W-:Y:S02]  /*4130*/  HADD2.F32 R42, -RZ, R113.H0_H0 ;  /* 0x20000071ff2a7230 */ /* 0x000fe40000004100 */
[-C--:B------:R-:W-:Y:S01]  /*4140*/  FMUL.FTZ R114, R53, R112.reuse ;  /* 0x0000007035727220 */ /* 0x080fe20000410000 */
[C---:B------:R-:W-:Y:S01]  /*4150*/  FMUL.FTZ R112, R15.reuse, R112 ;  /* 0x000000700f707220 */ /* 0x040fe20000410000 */
[-C--:B------:R-:W-:Y:S01]  /*4160*/  FFMA.FTZ R12, R12, R41.reuse, -R13 ;  /* 0x000000290c0c7223 */ /* 0x080fe2000001080d */
[----:B------:R-:W-:Y:S01]  /*4170*/  FFMA.FTZ R13, R40, R41, R43 ;  /* 0x00000029280d7223 */ /* 0x000fe2000001002b */
[-C--:B------:R-:W-:Y:S01]  /*4180*/  FFMA.FTZ R113, R15, R42.reuse, -R114 ;  /* 0x0000002a0f717223 */ /* 0x080fe20000010872 */
[----:B------:R-:W-:Y:S01]  /*4190*/  FFMA.FTZ R114, R53, R42, R112 ;  /* 0x0000002a35727223 */ /* 0x000fe20000010070 */
[----:B------:R-:W-:-:S02]  /*41a0*/  HADD2.F32 R40, -RZ, R55.H0_H0 ;  /* 0x20000037ff287230 */ /* 0x000fc40000004100 */
[----:B------:R-:W-:Y:S01]  /*41b0*/  HADD2.F32 R43, -RZ, R117.H1_H1 ;  /* 0x30000075ff2b7230 */ /* 0x000fe20000004100 */
[----:B------:R-:W-:Y:S01]  /*41c0*/  F2FP.F16.F32.PACK_AB R113, R113, R12 ;  /* 0x0000000c7171723e */ /* 0x000fe200000000ff */
[----:B------:R-:W-:Y:S01]  /*41d0*/  HADD2.F32 R55, -RZ, R55.H1_H1 ;  /* 0x30000037ff377230 */ /* 0x000fe20000004100 */
[----:B------:R-:W-:Y:S01]  /*41e0*/  F2FP.F16.F32.PACK_AB R114, R114, R13 ;  /* 0x0000000d7272723e */ /* 0x000fe200000000ff */
[----:B------:R-:W-:Y:S02]  /*41f0*/  HADD2.F32 R112, -RZ, R115.H0_H0 ;  /* 0x20000073ff707230 */ /* 0x000fe40000004100 */
[--C-:B------:R-:W-:Y:S02]  /*4200*/  HADD2.F32 R15, -RZ, R39.reuse.H0_H0 ;  /* 0x20000027ff0f7230 */ /* 0x100fe40000004100 */
[----:B------:R-:W-:Y:S02]  /*4210*/  HADD2.F32 R39, -RZ, R39.H1_H1 ;  /* 0x30000027ff277230 */ /* 0x000fe40000004100 */
[----:B------:R-:W-:Y:S01]  /*4220*/  FMUL.FTZ R118, R55, R112 ;  /* 0x0000007037767220 */ /* 0x000fe20000410000 */
[----:B------:R-:W-:-:S02]  /*4230*/  HADD2.F32 R42, -RZ, R116.H0_H0 ;  /* 0x20000074ff2a7230 */ /* 0x000fc40000004100 */
[CC--:B------:R-:W-:Y:S01]  /*4240*/  FMUL.FTZ R116, R40.reuse, R43.reuse ;  /* 0x0000002b28747220 */ /* 0x0c0fe20000410000 */
[----:B------:R-:W-:Y:S02]  /*4250*/  HADD2.F32 R41, -RZ, R117.H0_H0 ;  /* 0x20000075ff297230 */ /* 0x000fe40000004100 */
[----:B------:R-:W-:Y:S01]  /*4260*/  FMUL.FTZ R43, R15, R43 ;  /* 0x0000002b0f2b7220 */ /* 0x000fe20000410000 */
[C---:B------:R-:W-:Y:S01]  /*4270*/  FMUL.FTZ R120, R39.reuse, R112 ;  /* 0x0000007027787220 */ /* 0x040fe20000410000 */
[----:B------:R-:W-:Y:S01]  /*4280*/  FFMA.FTZ R115, R39, R42, -R118 ;  /* 0x0000002a27737223 */ /* 0x000fe20000010876 */
[----:B------:R-:W-:Y:S02]  /*4290*/  HADD2.F32 R39, -RZ, R52.H0_H0 ;  /* 0x20000034ff277230 */ /* 0x000fe40000004100 */
[-C--:B------:R-:W-:Y:S01]  /*42a0*/  FFMA.FTZ R116, R15, R41.reuse, -R116 ;  /* 0x000000290f747223 */ /* 0x080fe20000010874 */
[----:B------:R-:W-:Y:S01]  /*42b0*/  FFMA.FTZ R112, R40, R41, R43 ;  /* 0x0000002928707223 */ /* 0x000fe2000001002b */
[----:B------:R-:W-:-:S02]  /*42c0*/  HADD2.F32 R43, -RZ, R119.H0_H0 ;  /* 0x20000077ff2b7230 */ /* 0x000fc40000004100 */
[----:B------:R-:W-:Y:S01]  /*42d0*/  FFMA.FTZ R117, R55, R42, R120 ;  /* 0x0000002a37757223 */ /* 0x000fe20000010078 */
[----:B------:R-:W-:Y:S02]  /*42e0*/  HADD2.F32 R15, -RZ, R38.H0_H0 ;  /* 0x20000026ff0f7230 */ /* 0x000fe40000004100 */
[----:B------:R-:W-:Y:S02]  /*42f0*/  HADD2.F32 R52, -RZ, R52.H1_H1 ;  /* 0x30000034ff347230 */ /* 0x000fe40000004100 */
[----:B------:R-:W-:Y:S01]  /*4300*/  HADD2.F32 R38, -RZ, R38.H1_H1 ;  /* 0x30000026ff267230 */ /* 0x000fe20000004100 */
[----:B------:R-:W-:Y:S01]  /*4310*/  F2FP.F16.F32.PACK_AB R112, R117, R112 ;  /* 0x000000707570723e */ /* 0x000fe200000000ff */
[----:B------:R-:W-:Y:S02]  /*4320*/  HADD2.F32 R42, -RZ, R121.H1_H1 ;  /* 0x30000079ff2a7230 */ /* 0x000fe40000004100 */
[----:B------:R-:W-:Y:S01]  /*4330*/  FMUL.FTZ R53, R52, R43 ;  /* 0x0000002b34357220 */ /* 0x000fe20000410000 */
[----:B------:R-:W-:-:S02]  /*4340*/  HADD2.F32 R41, -RZ, R110.H0_H0 ;  /* 0x2000006eff297230 */ /* 0x000fc40000004100 */
[C---:B------:R-:W-:Y:S01]  /*4350*/  FMUL.FTZ R43, R38.reuse, R43 ;  /* 0x0000002b262b7220 */ /* 0x040fe20000410000 */
[----:B------:R-:W-:Y:S02]  /*4360*/  HADD2.F32 R40, -RZ, R121.H0_H0 ;  /* 0x20000079ff287230 */ /* 0x000fe40000004100 */
[-C--:B------:R-:W-:Y:S01]  /*4370*/  FMUL.FTZ R110, R39, R42.reuse ;  /* 0x0000002a276e7220 */ /* 0x080fe20000410000 */
[C---:B------:R-:W-:Y:S01]  /*4380*/  FMUL.FTZ R42, R15.reuse, R42 ;  /* 0x0000002a0f2a7220 */ /* 0x040fe20000410000 */
[-C--:B------:R-:W-:Y:S01]  /*4390*/  FFMA.FTZ R53, R38, R41.reuse, -R53 ;  /* 0x0000002926357223 */ /* 0x080fe20000010835 */
[----:B------:R-:W-:Y:S01]  /*43a0*/  FFMA.FTZ R43, R52, R41, R43 ;  /* 0x00000029342b7223 */ /* 0x000fe2000001002b */
[----:B------:R-:W-:Y:S02]  /*43b0*/  HADD2.F32 R41, -RZ, R37.H0_H0 ;  /* 0x20000025ff297230 */ /* 0x000fe40000004100 */
[-C--:B------:R-:W-:Y:S01]  /*43c0*/  FFMA.FTZ R110, R15, R40.reuse, -R110 ;  /* 0x000000280f6e7223 */ /* 0x080fe2000001086e */
[----:B------:R-:W-:Y:S01]  /*43d0*/  FFMA.FTZ R42, R39, R40, R42 ;  /* 0x00000028272a7223 */ /* 0x000fe2000001002a */
[----:B------:R-:W-:-:S02]  /*43e0*/  HADD2.F32 R37, -RZ, R54.H0_H0 ;  /* 0x20000036ff257230 */ /* 0x000fc40000004100 */
[--C-:B------:R-:W-:Y:S01]  /*43f0*/  HADD2.F32 R40, -RZ, R111.reuse.H0_H0 ;  /* 0x2000006fff287230 */ /* 0x100fe20000004100 */
[----:B------:R-:W-:Y:S01]  /*4400*/  F2FP.F16.F32.PACK_AB R12, R53, R110 ;  /* 0x0000006e350c723e */ /* 0x000fe200000000ff */
[----:B------:R-:W-:Y:S01]  /*4410*/  HADD2.F32 R15, -RZ, R14.H0_H0 ;  /* 0x2000000eff0f7230 */ /* 0x000fe20000004100 */
[----:B------:R-:W-:Y:S01]  /*4420*/  F2FP.F16.F32.PACK_AB R52, R43, R42 ;  /* 0x0000002a2b34723e */ /* 0x000fe200000000ff */
[----:B------:R-:W-:Y:S01]  /*4430*/  HADD2.F32 R54, -RZ, R54.H1_H1 ;  /* 0x30000036ff367230 */ /* 0x000fe20000004100 */
[----:B------:R-:W-:Y:S01]  /*4440*/  MOV R53, R114 ;  /* 0x0000007200357202 */ /* 0x000fe20000000f00 */
[----:B------:R-:W-:Y:S02]  /*4450*/  HADD2.F32 R14, -RZ, R14.H1_H1 ;  /* 0x3000000eff0e7230 */ /* 0x000fe40000004100 */
[----:B------:R-:W-:Y:S02]  /*4460*/  HADD2.F32 R38, -RZ, R111.H1_H1 ;  /* 0x3000006fff267230 */ /* 0x000fe40000004100 */
[----:B------:R-:W-:Y:S01]  /*4470*/  FMUL.FTZ R55, R54, R41 ;  /* 0x0000002936377220 */ /* 0x000fe20000410000 */
[----:B------:R-:W-:-:S02]  /*4480*/  HADD2.F32 R39, -RZ, R36.H0_H0 ;  /* 0x20000024ff277230 */ /* 0x000fc40000004100 */
[-C--:B------:R-:W-:Y:S01]  /*4490*/  FMUL.FTZ R36, R37, R40.reuse ;  /* 0x0000002825247220 */ /* 0x080fe20000410000 */
[C---:B------:R-:W-:Y:S01]  /*44a0*/  FMUL.FTZ R40, R15.reuse, R40 ;  /* 0x000000280f287220 */ /* 0x040fe20000410000 */
[C---:B------:R-:W-:Y:S01]  /*44b0*/  FMUL.FTZ R41, R14.reuse, R41 ;  /* 0x000000290e297220 */ /* 0x040fe20000410000 */
[----:B------:R-:W-:Y:S02]  /*44c0*/  IMAD.MOV.U32 R13, RZ, RZ, R113 ;  /* 0x000000ffff0d7224 */ /* 0x000fe400078e0071 */
[-C--:B------:R-:W-:Y:S01]  /*44d0*/  FFMA.FTZ R36, R15, R38.reuse, -R36 ;  /* 0x000000260f247223 */ /* 0x080fe20000010824 */
[-C--:B------:R-:W-:Y:S01]  /*44e0*/  FFMA.FTZ R55, R14, R39.reuse, -R55 ;  /* 0x000000270e377223 */ /* 0x080fe20000010837 */
[----:B------:R-:W-:Y:S01]  /*44f0*/  FFMA.FTZ R40, R37, R38, R40 ;  /* 0x0000002625287223 */ /* 0x000fe20000010028 */
[----:B------:R-:W-:Y:S01]  /*4500*/  FFMA.FTZ R41, R54, R39, R41 ;  /* 0x0000002736297223 */ /* 0x000fe20000010029 */
[----:B------:R-:W-:Y:S02]  /*4510*/  F2FP.F16.F32.PACK_AB R15, R115, R116 ;  /* 0x00000074730f723e */ /* 0x000fe400000000ff */
[----:B------:R-:W-:Y:S01]  /*4520*/  F2FP.F16.F32.PACK_AB R14, R55, R36 ;  /* 0x00000024370e723e */ /* 0x000fe200000000ff */
[----:B------:R-:W-:Y:S01]  /*4530*/  IMAD.MOV.U32 R55, RZ, RZ, R112 ;  /* 0x000000ffff377224 */ /* 0x000fe200078e0070 */
[----:B------:R-:W-:-:S07]  /*4540*/  F2FP.F16.F32.PACK_AB R54, R41, R40 ;  /* 0x000000282936723e */ /* 0x000fce00000000ff */
.L_x_693:
[----:B------:R-:W-:Y:S05]  /*4550*/  BSYNC B2 ;  /* 0x0000000000027941 */ /* 0x000fea0003800000 */
.L_x_692:
[----:B------:R-:W-:Y:S01]  /*4560*/  ISETP.GE.AND P4, PT, R11, R104, PT ;  /* 0x000000680b00720c */ /* 0x000fe20003f86270 */
[----:B--2---:R4:W-:-:S12]  /*4570*/  ST.E.128 desc[UR40][R92.64], R12 ;  /* 0x0000000c5c007985 */ /* 0x0049d8000c101d28 */
[----:B------:R-:W-:-:S05]  /*4580*/  @!P4 IMAD.WIDE R94, R11, 0x2, R94 ;  /* 0x000000020b5ec825 */ /* 0x000fca00078e025e */
[----:B---3--:R4:W-:Y:S02]  /*4590*/  @!P4 ST.E.128 desc[UR40][R94.64], R52 ;  /* 0x000000345e00c985 */ /* 0x0089e4000c101d28 */
.L_x_691:
[----:B------:R-:W-:Y:S05]  /*45a0*/  BSYNC B1 ;  /* 0x0000000000017941 */ /* 0x000fea0003800000 */
.L_x_690:
[----:B------:R-:W-:-:S03]  /*45b0*/  UMOV UR4, 0xffffffff ;  /* 0xffffffff00047882 */ /* 0x000fc60000000000 */
[----:B------:R-:W-:Y:S05]  /*45c0*/  BRA.DIV UR4, `(.L_x_694) ;  /* 0x0000012204e87947 */ /* 0x000fea000b800000 */
[----:B------:R1:W1:Y:S04]  /*45d0*/  SHFL.IDX PT, R42, R103, 0x1, 0x1c1f ;  /* 0x003c1f00672a7f89 */ /* 0x00026800000e0000 */
[----:B0-----:R-:W0:Y:S02]  /*45e0*/  SHFL.IDX PT, R102, R102, 0x1, 0x1c1f ;  /* 0x003c1f0066667f89 */ /* 0x001e2400000e0000 */
.L_x_931:
[----:B------:R-:W-:-:S05]  /*45f0*/  VIADD R11, R204, 0x40 ;  /* 0x00000040cc0b7836 */ /* 0x000fca0000000000 */
[----:B------:R-:W-:-:S13]  /*4600*/  ISETP.GE.OR P4, PT, R11, R100, P1 ;  /* 0x000000640b00720c */ /* 0x000fda0000f86670 */
[----:B------:R-:W-:Y:S05]  /*4610*/  @P4 BRA `(.L_x_679) ;  /* 0x0000000800dc4947 */ /* 0x000fea0003800000 */
[----:B----4-:R-:W4:Y:S01]  /*4620*/  LDL R13, [R1+0x4] ;  /* 0x00000400010d7983 */ /* 0x010f220000100800 */
[----:B------:R-:W-:Y:S01]  /*4630*/  SEL R106, R67, R106, !P0 ;  /* 0x0000006a436a7207 */ /* 0x000fe20004000000 */
[----:B------:R-:W-:Y:S01]  /*4640*/  BSSY B1, `(.L_x_695) ;  /* 0x0000068000017945 */ /* 0x000fe20003800000 */
[----:B------:R-:W-:Y:S02]  /*4650*/  SHF.R.U32.HI R14, RZ, 0x3, R227 ;  /* 0x00000003ff0e7819 */ /* 0x000fe400000116e3 */
[----:B------:R-:W-:Y:S02]  /*4660*/  SHF.R.S32.HI R11, RZ, 0x1f, R106 ;  /* 0x0000001fff0b7819 */ /* 0x000fe4000001146a */
[----:B0-----:R-:W-:Y:S02]  /*4670*/  LEA R40, P4, R77, R102, 0x1 ;  /* 0x000000664d287211 */ /* 0x001fe400078808ff */
[----:B------:R-:W-:Y:S02]  /*4680*/  LEA.HI R11, R11, R106, RZ, 0x4 ;  /* 0x0000006a0b0b7211 */ /* 0x000fe400078f20ff */
[----:B-1----:R-:W-:-:S02]  /*4690*/  LEA.HI.X R41, R77, R42, R79, 0x1, P4 ;  /* 0x0000002a4d297211 */ /* 0x002fc400020f0c4f */
[----:B------:R-:W-:-:S05]  /*46a0*/  LEA.HI.SX32 R11, R11, R76, 0x1c ;  /* 0x0000004c0b0b7211 */ /* 0x000fca00078fe2ff */
[----:B------:R-:W-:-:S05]  /*46b0*/  IMAD.SHL.U32 R11, R11, 0x8, RZ ;  /* 0x000000080b0b7824 */ /* 0x000fca00078e00ff */
[----:B------:R-:W-:-:S04]  /*46c0*/  LOP3.LUT R12, R227, 0x38, R11, 0xf8, !PT ;  /* 0x00000038e30c7812 */ /* 0x000fc800078ef80b */
[----:B------:R-:W-:-:S05]  /*46d0*/  LOP3.LUT R12, R12, R14, RZ, 0x3c, !PT ;  /* 0x0000000e0c0c7212 */ /* 0x000fca00078e3cff */
[----:B----4-:R-:W-:Y:S02]  /*46e0*/  IMAD.IADD R13, R13, 0x1, R12 ;  /* 0x000000010d0d7824 */ /* 0x010fe400078e020c */
[C---:B------:R-:W-:Y:S02]  /*46f0*/  IMAD R12, R18.reuse, 0x1800, R81 ;  /* 0x00001800120c7824 */ /* 0x040fe400078e0251 */
[----:B------:R-:W-:Y:S02]  /*4700*/  IMAD R14, R18, 0x1800, R13 ;  /* 0x00001800120e7824 */ /* 0x000fe400078e020d */
[--C-:B------:R-:W-:Y:S02]  /*4710*/  IMAD R12, R12, 0x2, R19.reuse ;  /* 0x000000020c0c7824 */ /* 0x100fe400078e0213 */
[----:B------:R-:W-:-:S04]  /*4720*/  IMAD R36, R14, 0x2, R19 ;  /* 0x000000020e247824 */ /* 0x000fc800078e0213 */
[----:B------:R-:W0:Y:S04]  /*4730*/  LDS.128 R12, [R12+0x1c400] ;  /* 0x01c400000c0c7984 */ /* 0x000e280000000c00 */
[----:B------:R-:W1:Y:S01]  /*4740*/  LDS.128 R36, [R36+0x1c400] ;  /* 0x01c4000024247984 */ /* 0x000e620000000c00 */
[----:B------:R-:W-:Y:S05]  /*4750*/  @P2 BRA `(.L_x_696) ;  /* 0x0000000400582947 */ /* 0x000fea0003800000 */
[--C-:B------:R-:W-:Y:S01]  /*4760*/  SHF.R.U64 R92, R48, 0x10, R49.reuse ;  /* 0x00000010305c7819 */ /* 0x100fe20000001231 */
[----:B-1----:R-:W-:Y:S01]  /*4770*/  IMAD.MOV.U32 R43, RZ, RZ, R36 ;  /* 0x000000ffff2b7224 */ /* 0x002fe200078e0024 */
[----:B------:R-:W-:Y:S02]  /*4780*/  SHF.R.U32.HI R48, RZ, 0x10, R49 ;  /* 0x00000010ff307819 */ /* 0x000fe40000011631 */
[----:B---3--:R-:W-:Y:S01]  /*4790*/  SHF.R.U64 R94, R44, 0x10, R45 ;  /* 0x000000102c5e7819 */ /* 0x008fe2000000122d */
[----:B------:R-:W-:Y:S01]  /*47a0*/  IMAD.MOV.U32 R44, RZ, RZ, R38 ;  /* 0x000000ffff2c7224 */ /* 0x000fe200078e0026 */
[--C-:B------:R-:W-:Y:S01]  /*47b0*/  SHF.R.U64 R93, R46, 0x10, R47.reuse ;  /* 0x000000102e5d7819 */ /* 0x100fe2000000122f */
[----:B------:R-:W-:Y:S01]  /*47c0*/  HADD2.F32 R38, -RZ, R37.H0_H0 ;  /* 0x20000025ff267230 */ /* 0x000fe20000004100 */
[----:B------:R-:W-:Y:S01]  /*47d0*/  SHF.R.U32.HI R52, RZ, 0x10, R47 ;  /* 0x00000010ff347819 */ /* 0x000fe2000001162f */
[----:B------:R-:W-:Y:S01]  /*47e0*/  HADD2.F32 R47, -RZ, R109.H1_H1 ;  /* 0x3000006dff2f7230 */ /* 0x000fe20000004100 */
[----:B0-----:R-:W-:Y:S01]  /*47f0*/  MOV R36, R14 ;  /* 0x0000000e00247202 */ /* 0x001fe20000000f00 */
[----:B------:R-:W-:Y:S01]  /*4800*/  HADD2.F32 R14, -RZ, R13.H0_H0 ;  /* 0x2000000dff0e7230 */ /* 0x000fe20000004100 */
[----:B------:R-:W-:Y:S01]  /*4810*/  SHF.R.U32.HI R53, RZ, 0x10, R45 ;  /* 0x00000010ff357819 */ /* 0x000fe2000001162d */
[----:B------:R-:W-:-:S02]  /*4820*/  HADD2.F32 R37, -RZ, R37.H1_H1 ;  /* 0x30000025ff257230 */ /* 0x000fc40000004100 */
[-C--:B------:R-:W-:Y:S01]  /*4830*/  FMUL.FTZ R49, R38, R47.reuse ;  /* 0x0000002f26317220 */ /* 0x080fe20000410000 */
[----:B------:R-:W-:Y:S01]  /*4840*/  HADD2.F32 R48, -RZ, R48.H0_H0 ;  /* 0x20000030ff307230 */ /* 0x000fe20000004100 */
[----:B------:R-:W-:Y:S01]  /*4850*/  SHF.R.U64 R55, R50, 0x10, R51 ;  /* 0x0000001032377819 */ /* 0x000fe20000001233 */
[----:B------:R-:W-:Y:S02]  /*4860*/  HADD2.F32 R45, -RZ, R107.H1_H1 ;  /* 0x3000006bff2d7230 */ /* 0x000fe40000004100 */
[C---:B------:R-:W-:Y:S01]  /*4870*/  FMUL.FTZ R47, R14.reuse, R47 ;  /* 0x0000002f0e2f7220 */ /* 0x040fe20000410000 */
[----:B------:R-:W-:Y:S02]  /*4880*/  HADD2.F32 R13, -RZ, R13.H1_H1 ;  /* 0x3000000dff0d7230 */ /* 0x000fe40000004100 */
[-C--:B------:R-:W-:Y:S01]  /*4890*/  FMUL.FTZ R50, R37, R48.reuse ;  /* 0x0000003025327220 */ /* 0x080fe20000410000 */
[----:B------:R-:W-:Y:S02]  /*48a0*/  HADD2.F32 R46, -RZ, R53.H0_H0 ;  /* 0x20000035ff2e7230 */ /* 0x000fe40000004100 */
[-C--:B------:R-:W-:Y:S01]  /*48b0*/  FFMA.FTZ R49, R14, R45.reuse, -R49 ;  /* 0x0000002d0e317223 */ /* 0x080fe20000010831 */
[----:B------:R-:W-:Y:S01]  /*48c0*/  FFMA.FTZ R47, R38, R45, R47 ;  /* 0x0000002d262f7223 */ /* 0x000fe2000001002f */
[----:B------:R-:W-:Y:S01]  /*48d0*/  SHF.R.U32.HI R51, RZ, 0x10, R51 ;  /* 0x00000010ff337819 */ /* 0x000fe20000011633 */
[C---:B------:R-:W-:Y:S01]  /*48e0*/  FMUL.FTZ R48, R13.reuse, R48 ;  /* 0x000000300d307220 */ /* 0x040fe20000410000 */
[----:B------:R-:W-:Y:S01]  /*48f0*/  FFMA.FTZ R50, R13, R46, -R50 ;  /* 0x0000002e0d327223 */ /* 0x000fe20000010832 */
[----:B------:R-:W-:-:S02]  /*4900*/  HADD2.F32 R45, -RZ, R108.H1_H1 ;  /* 0x3000006cff2d7230 */ /* 0x000fc40000004100 */
[----:B------:R-:W-:Y:S02]  /*4910*/  HADD2.F32 R14, -RZ, R39.H0_H0 ;  /* 0x20000027ff0e7230 */ /* 0x000fe40000004100 */
[----:B------:R-:W-:Y:S01]  /*4920*/  FFMA.FTZ R48, R37, R46, R48 ;  /* 0x0000002e25307223 */ /* 0x000fe20000010030 */
[----:B------:R-:W-:Y:S02]  /*4930*/  HADD2.F32 R13, -RZ, R15.H0_H0 ;  /* 0x2000000fff0d7230 */ /* 0x000fe40000004100 */
[----:B------:R-:W-:Y:S02]  /*4940*/  HADD2.F32 R38, -RZ, R52.H0_H0 ;  /* 0x20000034ff267230 */ /* 0x000fe40000004100 */
[-C--:B------:R-:W-:Y:S01]  /*4950*/  FMUL.FTZ R52, R14, R45.reuse ;  /* 0x0000002d0e347220 */ /* 0x080fe20000410000 */
[----:B------:R-:W-:Y:S02]  /*4960*/  HADD2.F32 R37, -RZ, R105.H1_H1 ;  /* 0x30000069ff257230 */ /* 0x000fe40000004100 */
[----:B------:R-:W-:Y:S01]  /*4970*/  FMUL.FTZ R45, R13, R45 ;  /* 0x0000002d0d2d7220 */ /* 0x000fe20000410000 */
[----:B------:R-:W-:Y:S01]  /*4980*/  HADD2.F32 R39, -RZ, R39.H1_H1 ;  /* 0x30000027ff277230 */ /* 0x000fe20000004100 */
[----:B------:R-:W-:Y:S01]  /*4990*/  F2FP.F16.F32.PACK_AB R47, R48, R47 ;  /* 0x0000002f302f723e */ /* 0x000fe200000000ff */
[----:B------:R-:W-:-:S02]  /*49a0*/  HADD2.F32 R46, -RZ, R51.H0_H0 ;  /* 0x20000033ff2e7230 */ /* 0x000fc40000004100 */
[-C--:B------:R-:W-:Y:S01]  /*49b0*/  FFMA.FTZ R51, R14, R37.reuse, R45 ;  /* 0x000000250e337223 */ /* 0x080fe2000001002d */
[----:B------:R-:W-:Y:S02]  /*49c0*/  HADD2.F32 R15, -RZ, R15.H1_H1 ;  /* 0x3000000fff0f7230 */ /* 0x000fe40000004100 */
[----:B------:R-:W-:Y:S01]  /*49d0*/  FFMA.FTZ R52, R13, R37, -R52 ;  /* 0x000000250d347223 */ /* 0x000fe20000010834 */
[----:B------:R-:W-:Y:S02]  /*49e0*/  HADD2.F32 R109, -RZ, R109.H0_H0 ;  /* 0x2000006dff6d7230 */ /* 0x000fe40000004100 */
[-C--:B------:R-:W-:Y:S01]  /*49f0*/  FMUL.FTZ R54, R39, R46.reuse ;  /* 0x0000002e27367220 */ /* 0x080fe20000410000 */
[----:B------:R-:W-:Y:S02]  /*4a00*/  HADD2.F32 R14, -RZ, R43.H0_H0 ;  /* 0x2000002bff0e7230 */ /* 0x000fe40000004100 */
[----:B------:R-:W-:Y:S01]  /*4a10*/  FMUL.FTZ R46, R15, R46 ;  /* 0x0000002e0f2e7220 */ /* 0x000fe20000410000 */
[----:B------:R-:W-:-:S02]  /*4a20*/  HADD2.F32 R37, -RZ, R92.H0_H0 ;  /* 0x2000005cff257230 */ /* 0x000fc40000004100 */
[-C--:B------:R-:W-:Y:S01]  /*4a30*/  FFMA.FTZ R53, R15, R38.reuse, -R54 ;  /* 0x000000260f357223 */ /* 0x080fe20000010836 */
[----:B------:R-:W-:Y:S02]  /*4a40*/  HADD2.F32 R43, -RZ, R43.H1_H1 ;  /* 0x3000002bff2b7230 */ /* 0x000fe40000004100 */
[----:B------:R-:W-:Y:S01]  /*4a50*/  FFMA.FTZ R54, R39, R38, R46 ;  /* 0x0000002627367223 */ /* 0x000fe2000001002e */
[----:B------:R-:W-:Y:S02]  /*4a60*/  HADD2.F32 R107, -RZ, R107.H0_H0 ;  /* 0x2000006bff6b7230 */ /* 0x000fe40000004100 */
[----:B------:R-:W-:Y:S01]  /*4a70*/  FMUL.FTZ R38, R14, R109 ;  /* 0x0000006d0e267220 */ /* 0x000fe20000410000 */
[--C-:B------:R-:W-:Y:S02]  /*4a80*/  HADD2.F32 R13, -RZ, R12.reuse.H0_H0 ;  /* 0x2000000cff0d7230 */ /* 0x100fe40000004100 */
[----:B------:R-:W-:Y:S01]  /*4a90*/  FMUL.FTZ R39, R43, R37 ;  /* 0x000000252b277220 */ /* 0x000fe20000410000 */
[----:B------:R-:W-:Y:S01]  /*4aa0*/  HADD2.F32 R12, -RZ, R12.H1_H1 ;  /* 0x3000000cff0c7230 */ /* 0x000fe20000004100 */
[----:B------:R-:W-:Y:S01]  /*4ab0*/  F2FP.F16.F32.PACK_AB R51, R54, R51 ;  /* 0x000000333633723e */ /* 0x000fe200000000ff */
[----:B------:R-:W-:-:S02]  /*4ac0*/  HADD2.F32 R15, -RZ, R94.H0_H0 ;  /* 0x2000005eff0f7230 */ /* 0x000fc40000004100 */
[C---:B------:R-:W-:Y:S01]  /*4ad0*/  FMUL.FTZ R109, R13.reuse, R109 ;  /* 0x0000006d0d6d7220 */ /* 0x040fe20000410000 */
[----:B------:R-:W-:Y:S01]  /*4ae0*/  FFMA.FTZ R38, R13, R107, -R38 ;  /* 0x0000006b0d267223 */ /* 0x000fe20000010826 */
[C---:B------:R-:W-:Y:S01]  /*4af0*/  FMUL.FTZ R46, R12.reuse, R37 ;  /* 0x000000250c2e7220 */ /* 0x040fe20000410000 */
[----:B------:R-:W-:Y:S02]  /*4b00*/  HADD2.F32 R13, -RZ, R44.H0_H0 ;  /* 0x2000002cff0d7230 */ /* 0x000fe40000004100 */
[-C--:B------:R-:W-:Y:S01]  /*4b10*/  FFMA.FTZ R39, R12, R15.reuse, -R39 ;  /* 0x0000000f0c277223 */ /* 0x080fe20000010827 */
[----:B------:R-:W-:Y:S02]  /*4b20*/  HADD2.F32 R108, -RZ, R108.H0_H0 ;  /* 0x2000006cff6c7230 */ /* 0x000fe40000004100 */
[----:B------:R-:W-:Y:S01]  /*4b30*/  FFMA.FTZ R46, R43, R15, R46 ;  /* 0x0000000f2b2e7223 */ /* 0x000fe2000001002e */
[----:B------:R-:W-:Y:S02]  /*4b40*/  HADD2.F32 R37, -RZ, R55.H0_H0 ;  /* 0x20000037ff257230 */ /* 0x000fe40000004100 */
[----:B------:R-:W-:Y:S01]  /*4b50*/  FFMA.FTZ R109, R14, R107, R109 ;  /* 0x0000006b0e6d7223 */ /* 0x000fe2000001006d */
[----:B------:R-:W-:-:S02]  /*4b60*/  HADD2.F32 R12, -RZ, R36.H0_H0 ;  /* 0x20000024ff0c7230 */ /* 0x000fc40000004100 */
[CC--:B------:R-:W-:Y:S01]  /*4b70*/  FMUL.FTZ R43, R13.reuse, R108.reuse ;  /* 0x0000006c0d2b7220 */ /* 0x0c0fe20000410000 */
[----:B------:R-:W-:Y:S02]  /*4b80*/  HADD2.F32 R44, -RZ, R44.H1_H1 ;  /* 0x3000002cff2c7230 */ /* 0x000fe40000004100 */
[----:B------:R-:W-:Y:S02]  /*4b90*/  HADD2.F32 R36, -RZ, R36.H1_H1 ;  /* 0x30000024ff247230 */ /* 0x000fe40000004100 */
[----:B------:R-:W-:Y:S01]  /*4ba0*/  FMUL.FTZ R108, R12, R108 ;  /* 0x0000006c0c6c7220 */ /* 0x000fe20000410000 */
[----:B------:R-:W-:Y:S02]  /*4bb0*/  HADD2.F32 R105, -RZ, R105.H0_H0 ;  /* 0x20000069ff697230 */ /* 0x000fe40000004100 */
[-C--:B------:R-:W-:Y:S01]  /*4bc0*/  FMUL.FTZ R45, R44, R37.reuse ;  /* 0x000000252c2d7220 */ /* 0x080fe20000410000 */
[----:B------:R-:W-:Y:S02]  /*4bd0*/  HADD2.F32 R15, -RZ, R93.H0_H0 ;  /* 0x2000005dff0f7230 */ /* 0x000fe40000004100 */
[----:B------:R-:W-:Y:S01]  /*4be0*/  FMUL.FTZ R37, R36, R37 ;  /* 0x0000002524257220 */ /* 0x000fe20000410000 */
[----:B------:R-:W-:Y:S01]  /*4bf0*/  F2FP.F16.F32.PACK_AB R46, R46, R109 ;  /* 0x0000006d2e2e723e */ /* 0x000fe200000000ff */
[-C--:B------:R-:W-:Y:S01]  /*4c00*/  FFMA.FTZ R43, R12, R105.reuse, -R43 ;  /* 0x000000690c2b7223 */ /* 0x080fe2000001082b */
[----:B------:R-:W-:Y:S01]  /*4c10*/  FFMA.FTZ R108, R13, R105, R108 ;  /* 0x000000690d6c7223 */ /* 0x000fe2000001006c */
[-C--:B------:R-:W-:Y:S01]  /*4c20*/  FFMA.FTZ R36, R36, R15.reuse, -R45 ;  /* 0x0000000f24247223 */ /* 0x080fe2000001082d */
[----:B------:R-:W-:Y:S01]  /*4c30*/  FFMA.FTZ R37, R44, R15, R37 ;  /* 0x0000000f2c257223 */ /* 0x000fe20000010025 */
[----:B------:R-:W-:Y:S01]  /*4c40*/  F2FP.F16.F32.PACK_AB R12, R39, R38 ;  /* 0x00000026270c723e */ /* 0x000fe200000000ff */
[----:B------:R-:W-:Y:S01]  /*4c50*/  IMAD.MOV.U32 R39, RZ, RZ, R51 ;  /* 0x000000ffff277224 */ /* 0x000fe200078e0033 */
[----:B------:R-:W-:-:S02]  /*4c60*/  F2FP.F16.F32.PACK_AB R13, R50, R49 ;  /* 0x00000031320d723e */ /* 0x000fc400000000ff */
[----:B------:R-:W-:Y:S01]  /*4c70*/  F2FP.F16.F32.PACK_AB R14, R36, R43 ;  /* 0x0000002b240e723e */ /* 0x000fe200000000ff */
[----:B------:R-:W-:Y:S01]  /*4c80*/  IMAD.MOV.U32 R36, RZ, RZ, R46 ;  /* 0x000000ffff247224 */ /* 0x000fe200078e002e */
[----:B------:R-:W-:Y:S01]  /*4c90*/  F2FP.F16.F32.PACK_AB R38, R37, R108 ;  /* 0x0000006c2526723e */ /* 0x000fe200000000ff */
[----:B------:R-:W-:Y:S01]  /*4ca0*/  IMAD.MOV.U32 R37, RZ, RZ, R47 ;  /* 0x000000ffff257224 */ /* 0x000fe200078e002f */
[----:B------:R-:W-:-:S07]  /*4cb0*/  F2FP.F16.F32.PACK_AB R15, R53, R52 ;  /* 0x00000034350f723e */ /* 0x000fce00000000ff */
.L_x_696:
[----:B------:R-:W-:Y:S05]  /*4cc0*/  BSYNC B1 ;  /* 0x0000000000017941 */ /* 0x000fea0003800000 */
.L_x_695:
[----:B------:R-:W-:Y:S01]  /*4cd0*/  ISETP.GE.AND P2, PT, R11, R104, PT ;  /* 0x000000680b00720c */ /* 0x000fe20003f46270 */
[----:B0-----:R0:W-:Y:S02]  /*4ce0*/  ST.E.128 desc[UR40][R40.64], R12 ;  /* 0x0000000c28007985 */ /* 0x0011e4000c101d28 */
[----:B0-----:R-:W-:Y:S02]  /*4cf0*/  IMAD.MOV.U32 R12, RZ, RZ, R102 ;  /* 0x000000ffff0c7224 */ /* 0x001fe400078e0066 */
[----:B------:R-:W-:-:S08]  /*4d00*/  IMAD.MOV.U32 R13, RZ, RZ, R42 ;  /* 0x000000ffff0d7224 */ /* 0x000fd000078e002a */
[----:B------:R-:W-:Y:S05]  /*4d10*/  @P2 BRA `(.L_x_679) ;  /* 0x00000004001c2947 */ /* 0x000fea0003800000 */
[----:B------:R-:W-:-:S05]  /*4d20*/  IMAD.WIDE R12, R11, 0x2, R12 ;  /* 0x000000020b0c7825 */ /* 0x000fca00078e020c */
[----:B-1----:R0:W-:Y:S01]  /*4d30*/  ST.E.128 desc[UR40][R12.64], R36 ;  /* 0x000000240c007985 */ /* 0x0021e2000c101d28 */
[----:B------:R-:W-:Y:S05]  /*4d40*/  BRA `(.L_x_679) ;  /* 0x0000000400107947 */ /* 0x000fea0003800000 */
.L_x_660:
[----:B------:R-:W-:-:S13]  /*4d50*/  ISETP.NE.AND P3, PT, R209, 0x3, PT ;  /* 0x00000003d100780c */ /* 0x000fda0003f65270 */
[----:B------:R-:W-:Y:S05]  /*4d60*/  @!P3 BRA `(.L_x_697) ;  /* 0x000000000004b947 */ /* 0x000fea0003800000 */
[----:B------:R-:W-:Y:S01]  /*4d70*/  BPT.TRAP 0x1 ;  /* 0x000000040000795c */ /* 0x000fe20000300000 */
.L_x_697:
[----:B------:R-:W-:Y:S01]  /*4d80*/  IMAD R89, R18, 0x8, R19 ;  /* 0x0000000812597824 */ /* 0x000fe200078e0213 */
[----:B------:R-:W-:Y:S01]  /*4d90*/  SHF.L.U32 R101, R207, 0x1f, RZ ;  /* 0x0000001fcf657819 */ /* 0x000fe200000006ff */
[----:B------:R-:W-:Y:S01]  /*4da0*/  BSSY B1, `(.L_x_698) ;  /* 0x0000004000017945 */ /* 0x000fe20003800000 */
[----:B------:R-:W-:Y:S02]  /*4db0*/  SHF.R.S32.HI R98, RZ, 0x1f, R97 ;  /* 0x0000001fff627819 */ /* 0x000fe40000011461 */
[----:B------:R-:W0:Y:S02]  /*4dc0*/  SYNCS.PHASECHK.TRANS64.TRYWAIT P2, [R89+URZ+0x22890], R101 ;  /* 0x02289065590075a7 */ /* 0x000e24000804017f */
[----:B0-----:R-:W-:Y:S05]  /*4dd0*/  @!P2 BRA `(.L_x_699) ;  /* 0x0000011c0030a947 */ /* 0x001fea0003800000 */
.L_x_932:
[----:B------:R-:W-:Y:S05]  /*4de0*/  BSYNC B1 ;  /* 0x0000000000017941 */ /* 0x000fea0003800000 */
.L_x_698:
[----:B------:R-:W-:Y:S01]  /*4df0*/  ULDC.64 UR4, c[0x0][0x300] ;  /* 0x0000c00000047ab9 */ /* 0x000fe20000000a00 */
[----:B-----5:R-:W-:Y:S01]  /*4e00*/  SHF.R.S32.HI R99, RZ, 0x1f, R96 ;  /* 0x0000001fff637819 */ /* 0x020fe20000011460 */
[----:B------:R-:W-:Y:S02]  /*4e10*/  IMAD R14, R98, UR4, RZ ;  /* 0x00000004620e7c24 */ /* 0x000fe4000f8e02ff */
[----:B------:R-:W-:-:S04]  /*4e20*/  IMAD.WIDE.U32 R12, R97, UR4, RZ ;  /* 0x00000004610c7c25 */ /* 0x000fc8000f8e00ff */
[----:B------:R-:W-:Y:S01]  /*4e30*/  IMAD R11, R97, UR5, R14 ;  /* 0x00000005610b7c24 */ /* 0x000fe2000f8e020e */
[----:B------:R-:W-:Y:S01]  /*4e40*/  ULDC.64 UR4, c[0x0][0x310] ;  /* 0x0000c40000047ab9 */ /* 0x000fe20000000a00 */
[----:B------:R-:W-:Y:S02]  /*4e50*/  IMAD R100, R26, -0x60, R30 ;  /* 0xffffffa01a647824 */ /* 0x000fe400078e021e */
[----:B------:R-:W-:Y:S01]  /*4e60*/  IMAD R15, R99, UR4, RZ ;  /* 0x00000004630f7c24 */ /* 0x000fe2000f8e02ff */
[----:B------:R-:W-:Y:S02]  /*4e70*/  IADD3 R13, R13, R11, RZ ;  /* 0x0000000b0d0d7210 */ /* 0x000fe40007ffe0ff */
[----:B------:R-:W-:Y:S01]  /*4e80*/  VIMNMX R100, R100, 0x60, PT ;  /* 0x0000006064647848 */ /* 0x000fe20003fe0100 */
[C---:B------:R-:W-:Y:S02]  /*4e90*/  IMAD R15, R96.reuse, UR5, R15 ;  /* 0x00000005600f7c24 */ /* 0x040fe4000f8e020f */
[----:B------:R-:W-:Y:S01]  /*4ea0*/  IMAD.WIDE.U32 R12, R96, UR4, R12 ;  /* 0x00000004600c7c25 */ /* 0x000fe2000f8e000c */
[----:B------:R-:W-:-:S03]  /*4eb0*/  ULDC.64 UR4, c[0x0][0x308] ;  /* 0x0000c20000047ab9 */ /* 0x000fc60000000a00 */
[----:B------:R-:W-:Y:S02]  /*4ec0*/  IMAD R11, R32, UR4, RZ ;  /* 0x00000004200b7c24 */ /* 0x000fe4000f8e02ff */
[----:B------:R-:W-:Y:S02]  /*4ed0*/  IMAD.IADD R13, R13, 0x1, R15 ;  /* 0x000000010d0d7824 */ /* 0x000fe400078e020f */
[C---:B------:R-:W-:Y:S02]  /*4ee0*/  IMAD R11, R34.reuse, UR5, R11 ;  /* 0x00000005220b7c24 */ /* 0x040fe4000f8e020b */
[----:B------:R-:W-:Y:S01]  /*4ef0*/  IMAD.WIDE.U32 R12, R34, UR4, R12 ;  /* 0x00000004220c7c25 */ /* 0x000fe2000f8e000c */
[----:B------:R-:W-:-:S03]  /*4f00*/  ULDC.64 UR4, c[0x0][0x2e8] ;  /* 0x0000ba0000047ab9 */ /* 0x000fc60000000a00 */
[----:B------:R-:W-:Y:S01]  /*4f10*/  IMAD.IADD R11, R13, 0x1, R11 ;  /* 0x000000010d0b7824 */ /* 0x000fe200078e020b */
[----:B------:R-:W-:Y:S01]  /*4f20*/  LEA R40, P2, R12, UR4, 0x1 ;  /* 0x000000040c287c11 */ /* 0x000fe2000f8408ff */
[----:B------:R-:W-:Y:S01]  /*4f30*/  IMAD.IADD R42, R100, 0x1, -R204 ;  /* 0x00000001642a7824 */ /* 0x000fe200078e0acc */
[----:B------:R-:W-:Y:S02]  /*4f40*/  UMOV UR4, 0xffffffff ;  /* 0xffffffff00047882 */ /* 0x000fe40000000000 */
[----:B------:R-:W-:Y:S02]  /*4f50*/  LEA.HI.X R41, R12, UR5, R11, 0x1, P2 ;  /* 0x000000050c297c11 */ /* 0x000fe400090f0c0b */
[----:B------:R-:W-:Y:S01]  /*4f60*/  ISETP.GE.AND P2, PT, R42, 0x1, PT ;  /* 0x000000012a00780c */ /* 0x000fe20003f46270 */
[----:B------:R-:W-:-:S12]  /*4f70*/  BRA.DIV UR4, `(.L_x_700) ;  /* 0x0000011a04dc7947 */ /* 0x000fd8000b800000 */
[----:B------:R1:W2:Y:S04]  /*4f80*/  SHFL.IDX PT, R37, R41, RZ, 0x1c1f ;  /* 0x001c1fff29257589 */ /* 0x0002a800000e0000 */
[----:B------:R1:W3:Y:S02]  /*4f90*/  SHFL.IDX PT, R14, R40, RZ, 0x1c1f ;  /* 0x001c1fff280e7589 */ /* 0x0002e400000e0000 */
.L_x_936:
[----:B------:R-:W-:Y:S04]  /*4fa0*/  BSSY B1, `(.L_x_701) ;  /* 0x000000d000017945 */ /* 0x000fe80003800000 */
[----:B------:R-:W-:Y:S05]  /*4fb0*/  @!P2 BRA `(.L_x_702) ;  /* 0x00000000002ca947 */ /* 0x000fea0003800000 */
[----:B------:R-:W-:Y:S02]  /*4fc0*/  ULDC UR4, c[0x0][0x2f4] ;  /* 0x0000bd0000047ab9 */ /* 0x000fe40000000800 */
[----:B------:R-:W-:-:S13]  /*4fd0*/  ISETP.GE.AND P2, PT, R16, UR4, PT ;  /* 0x0000000410007c0c */ /* 0x000fda000bf46270 */
[----:B---3--:R-:W-:-:S04]  /*4fe0*/  @!P2 LEA R38, P4, R16, R14, 0x1 ;  /* 0x0000000e1026a211 */ /* 0x008fc800078808ff */
[----:B--2---:R-:W-:Y:S02]  /*4ff0*/  @!P2 LEA.HI.X R39, R16, R37, R17, 0x1, P4 ;  /* 0x000000251027a211 */ /* 0x004fe400020f0c11 */
[----:B------:R-:W-:-:S13]  /*5000*/  ISETP.GE.AND P4, PT, R2, UR4, PT ;  /* 0x0000000402007c0c */ /* 0x000fda000bf86270 */
[C---:B------:R-:W-:Y:S02]  /*5010*/  @!P4 LEA R36, P5, R2.reuse, R14, 0x1 ;  /* 0x0000000e0224c211 */ /* 0x040fe400078a08ff */
[----:B------:R-:W2:Y:S02]  /*5020*/  @!P2 LDS.128 R12, [R94] ;  /* 0x000000005e0ca984 */ /* 0x000ea40000000c00 */
[----:B------:R-:W-:Y:S02]  /*5030*/  @!P4 LEA.HI.X R37, R2, R37, R205, 0x1, P5 ;  /* 0x000000250225c211 */ /* 0x000fe400028f0ccd */
[----:B--2---:R-:W-:Y:S04]  /*5040*/  @!P2 ST.E.128 desc[UR40][R38.64], R12 ;  /* 0x0000000c2600a985 */ /* 0x004fe8000c101d28 */
[----:B------:R-:W2:Y:S04]  /*5050*/  @!P4 LDS.128 R12, [R92] ;  /* 0x000000005c0cc984 */ /* 0x000ea80000000c00 */
[----:B--2---:R4:W-:Y:S02]  /*5060*/  @!P4 ST.E.128 desc[UR40][R36.64], R12 ;  /* 0x0000000c2400c985 */ /* 0x0049e4000c101d28 */
.L_x_702:
[----:B------:R-:W-:Y:S05]  /*5070*/  BSYNC B1 ;  /* 0x0000000000017941 */ /* 0x000fea0003800000 */
.L_x_701:
[----:B------:R-:W-:-:S03]  /*5080*/  UMOV UR4, 0xffffffff ;  /* 0xffffffff00047882 */ /* 0x000fc60000000000 */
[----:B------:R-:W-:Y:S05]  /*5090*/  BRA.DIV UR4, `(.L_x_703) ;  /* 0x0000011a04dc7947 */ /* 0x000fea000b800000 */
[----:B--2-4-:R2:W4:Y:S04]  /*50a0*/  SHFL.IDX PT, R37, R41, 0x1, 0x1c1f ;  /* 0x003c1f0029257f89 */ /* 0x01452800000e0000 */
[----:B---3--:R2:W3:Y:S02]  /*50b0*/  SHFL.IDX PT, R14, R40, 0x1, 0x1c1f ;  /* 0x003c1f00280e7f89 */ /* 0x0084e400000e0000 */
.L_x_940:
[----:B------:R-:W-:-:S13]  /*50c0*/  ISETP.GE.AND P2, PT, R42, 0x41, PT ;  /* 0x000000412a00780c */ /* 0x000fda0003f46270 */
[----:B------:R-:W-:Y:S05]  /*50d0*/  @!P2 BRA `(.L_x_679) ;  /* 0x00000000002ca947 */ /* 0x000fea0003800000 */
[----:B------:R-:W-:Y:S02]  /*50e0*/  ULDC UR4, c[0x0][0x2f4] ;  /* 0x0000bd0000047ab9 */ /* 0x000fe40000000800 */
[----:B------:R-:W-:-:S13]  /*50f0*/  ISETP.GE.AND P2, PT, R16, UR4, PT ;  /* 0x0000000410007c0c */ /* 0x000fda000bf46270 */
[----:B---3--:R-:W-:-:S04]  /*5100*/  @!P2 LEA R38, P4, R16, R14, 0x1 ;  /* 0x0000000e1026a211 */ /* 0x008fc800078808ff */
[----:B----4-:R-:W-:Y:S02]  /*5110*/  @!P2 LEA.HI.X R39, R16, R37, R17, 0x1, P4 ;  /* 0x000000251027a211 */ /* 0x010fe400020f0c11 */
[----:B------:R-:W-:-:S13]  /*5120*/  ISETP.GE.AND P4, PT, R2, UR4, PT ;  /* 0x0000000402007c0c */ /* 0x000fda000bf86270 */
[C---:B------:R-:W-:Y:S02]  /*5130*/  @!P4 LEA R36, P5, R2.reuse, R14, 0x1 ;  /* 0x0000000e0224c211 */ /* 0x040fe400078a08ff */
[----:B------:R-:W3:Y:S02]  /*5140*/  @!P2 LDS.128 R12, [R94+0x2000] ;  /* 0x002000005e0ca984 */ /* 0x000ee40000000c00 */
[----:B------:R-:W-:Y:S02]  /*5150*/  @!P4 LEA.HI.X R37, R2, R37, R205, 0x1, P5 ;  /* 0x000000250225c211 */ /* 0x000fe400028f0ccd */
[----:B---3--:R-:W-:Y:S04]  /*5160*/  @!P2 ST.E.128 desc[UR40][R38.64], R12 ;  /* 0x0000000c2600a985 */ /* 0x008fe8000c101d28 */
[----:B------:R-:W3:Y:S04]  /*5170*/  @!P4 LDS.128 R12, [R92+0x2000] ;  /* 0x002000005c0cc984 */ /* 0x000ee80000000c00 */
[----:B---3--:R3:W-:Y:S02]  /*5180*/  @!P4 ST.E.128 desc[UR40][R36.64], R12 ;  /* 0x0000000c2400c985 */ /* 0x0087e4000c101d28 */
.L_x_679:
[----:B------:R-:W-:Y:S05]  /*5190*/  BSYNC B0 ;  /* 0x0000000000007941 */ /* 0x000fea0003800000 */
.L_x_659:
[----:B------:R-:W5:Y:S01]  /*51a0*/  S2R R11, SR_TID.X ;  /* 0x00000000000b7919 */ /* 0x000f620000002100 */
[----:B------:R-:W-:Y:S01]  /*51b0*/  @!PT LDS RZ, [RZ] ;  /* 0x00000000fffff984 */ /* 0x000fe20000000800 */
[----:B------:R-:W-:Y:S01]  /*51c0*/  @!PT LDS RZ, [RZ] ;  /* 0x00000000fffff984 */ /* 0x000fe20000000800 */
[----:B------:R-:W-:Y:S01]  /*51d0*/  @!PT LDS RZ, [RZ] ;  /* 0x00000000fffff984 */ /* 0x000fe20000000800 */
[----:B------:R-:W-:Y:S01]  /*51e0*/  @!PT LDS RZ, [RZ] ;  /* 0x00000000fffff984 */ /* 0x000fe20000000800 */
[----:B------:R2:W-:Y:S06]  /*51f0*/  MEMBAR.ALL.CTA ;  /* 0x0000000000007992 */ /* 0x0005ec0000008000 */
[----:B--2---:R-:W2:Y:S01]  /*5200*/  FENCE.VIEW.ASYNC.S ;  /* 0x00000000000073c6 */ /* 0x004ea20000000000 */
[----:B------:R-:W-:Y:S05]  /*5210*/  WARPSYNC.ALL ;  /* 0x0000000000007948 */ /* 0x000fea0003800000 */
[----:B------:R-:W-:Y:S01]  /*5220*/  BSSY B0, `(.L_x_704) ;  /* 0x0000009000007945 */ /* 0x000fe20003800000 */
[----:B-----5:R-:W-:Y:S01]  /*5230*/  LOP3.LUT R11, R11, 0x7f, RZ, 0xc0, !PT ;  /* 0x0000007f0b0b7812 */ /* 0x020fe200078ec0ff */
[----:B--2---:R2:W-:Y:S03]  /*5240*/  BAR.SYNC.DEFER_BLOCKING R64, 0x80 ;  /* 0x000200400000751d */ /* 0x0045e60000010000 */
[----:B------:R-:W-:-:S13]  /*5250*/  ISETP.NE.AND P2, PT, R11, RZ, PT ;  /* 0x000000ff0b00720c */ /* 0x000fda0003f45270 */
[----:B------:R-:W-:-:S05]  /*5260*/  @!P2 VIADD R11, R89, 0x228a0 ;  /* 0x000228a0590ba836 */ /* 0x000fca0000000000 */
[----:B------:R-:W-:-:S04]  /*5270*/  @!P2 PRMT R11, RZ, 0x654, R11 ;  /* 0x00000654ff0ba816 */ /* 0x000fc8000000000b */
[----:B------:R2:W-:Y:S01]  /*5280*/  @!P2 SYNCS.ARRIVE.TRANS64.RED.A1T0 RZ, [R11+URZ], RZ ;  /* 0x000000ff0bffa9a7 */ /* 0x0005e2000810043f */
[----:B------:R-:W-:Y:S05]  /*5290*/  @!P3 BRA `(.L_x_705) ;  /* 0x000000000004b947 */ /* 0x000fea0003800000 */
[----:B------:R-:W-:Y:S01]  /*52a0*/  BPT.TRAP 0x1 ;  /* 0x000000040000795c */ /* 0x000fe20000300000 */
.L_x_705:
[----:B------:R-:W-:Y:S05]  /*52b0*/  BSYNC B0 ;  /* 0x0000000000007941 */ /* 0x000fea0003800000 */
.L_x_704:
[----:B------:R-:W5:Y:S01]  /*52c0*/  SYNCS.PHASECHK.TRANS64.TRYWAIT P3, [R89+URZ+0x228b0], R101 ;  /* 0x0228b065590075a7 */ /* 0x000f62000806017f */
[----:B------:R-:W-:Y:S04]  /*52d0*/  BSSY B0, `(.L_x_706) ;  /* 0x0000002000007945 */ /* 0x000fe80003800000 */
[----:B-----5:R-:W-:Y:S05]  /*52e0*/  @!P3 BRA `(.L_x_707) ;  /* 0x000001180090b947 */ /* 0x020fea0003800000 */
.L_x_941:
[----:B------:R-:W-:Y:S05]  /*52f0*/  BSYNC B0 ;  /* 0x0000000000007941 */ /* 0x000fea0003800000 */
.L_x_706:
[----:B------:R-:W-:Y:S01]  /*5300*/  ULDC.64 UR4, c[0x0][0x328] ;  /* 0x0000ca0000047ab9 */ /* 0x000fe20000000a00 */
[----:B------:R-:W-:Y:S01]  /*5310*/  IADD3 R100, -R204, R100, RZ ;  /* 0x00000064cc647210 */ /* 0x000fe20007ffe1ff */
[----:B------:R-:W-:Y:S01]  /*5320*/  IMAD R98, R98, UR4, RZ ;  /* 0x0000000462627c24 */ /* 0x000fe2000f8e02ff */
[----:B------:R-:W-:Y:S01]  /*5330*/  BSSY B0, `(.L_x_708) ;  /* 0x0000042000007945 */ /* 0x000fe20003800000 */
[----:B0--34-:R-:W-:-:S04]  /*5340*/  IMAD.WIDE.U32 R12, R97, UR4, RZ ;  /* 0x00000004610c7c25 */ /* 0x019fc8000f8e00ff */
[----:B------:R-:W-:Y:S01]  /*5350*/  IMAD R97, R97, UR5, R98 ;  /* 0x0000000561617c24 */ /* 0x000fe2000f8e0262 */
[----:B------:R-:W-:Y:S02]  /*5360*/  ULDC.64 UR4, c[0x0][0x338] ;  /* 0x0000ce0000047ab9 */ /* 0x000fe40000000a00 */
[----:B------:R-:W-:Y:S02]  /*5370*/  IMAD R99, R99, UR4, RZ ;  /* 0x0000000463637c24 */ /* 0x000fe4000f8e02ff */
[----:B------:R-:W-:Y:S02]  /*5380*/  IMAD.IADD R13, R13, 0x1, R97 ;  /* 0x000000010d0d7824 */ /* 0x000fe400078e0261 */
[C---:B------:R-:W-:Y:S02]  /*5390*/  IMAD R99, R96.reuse, UR5, R99 ;  /* 0x0000000560637c24 */ /* 0x040fe4000f8e0263 */
[----:B------:R-:W-:Y:S01]  /*53a0*/  IMAD.WIDE.U32 R12, R96, UR4, R12 ;  /* 0x00000004600c7c25 */ /* 0x000fe2000f8e000c */
[----:B------:R-:W-:-:S03]  /*53b0*/  ULDC.64 UR4, c[0x0][0x330] ;  /* 0x0000cc0000047ab9 */ /* 0x000fc60000000a00 */
[----:B--2---:R-:W-:Y:S02]  /*53c0*/  IMAD R11, R32, UR4, RZ ;  /* 0x00000004200b7c24 */ /* 0x004fe4000f8e02ff */
[----:B------:R-:W-:Y:S02]  /*53d0*/  IMAD.IADD R13, R13, 0x1, R99 ;  /* 0x000000010d0d7824 */ /* 0x000fe400078e0263 */
[C---:B------:R-:W-:Y:S02]  /*53e0*/  IMAD R11, R34.reuse, UR5, R11 ;  /* 0x00000005220b7c24 */ /* 0x040fe4000f8e020b */
[----:B------:R-:W-:Y:S01]  /*53f0*/  IMAD.WIDE.U32 R12, R34, UR4, R12 ;  /* 0x00000004220c7c25 */ /* 0x000fe2000f8e000c */
[----:B------:R-:W-:-:S03]  /*5400*/  ULDC.64 UR4, c[0x0][0x318] ;  /* 0x0000c60000047ab9 */ /* 0x000fc60000000a00 */
[----:B------:R-:W-:Y:S01]  /*5410*/  IMAD.IADD R13, R13, 0x1, R11 ;  /* 0x000000010d0d7824 */ /* 0x000fe200078e020b */
[----:B-1----:R-:W-:Y:S01]  /*5420*/  LEA R42, P3, R12, UR4, 0x1 ;  /* 0x000000040c2a7c11 */ /* 0x002fe2000f8608ff */
[----:B------:R-:W-:-:S03]  /*5430*/  IMAD R11, R18, 0x6000, R70 ;  /* 0x00006000120b7824 */ /* 0x000fc600078e0246 */
[----:B------:R-:W-:Y:S01]  /*5440*/  LEA.HI.X R43, R12, UR5, R13, 0x1, P3 ;  /* 0x000000050c2b7c11 */ /* 0x000fe200098f0c0d */
[----:B------:R-:W-:Y:S01]  /*5450*/  IMAD.IADD R13, R66, 0x1, R11 ;  /* 0x00000001420d7824 */ /* 0x000fe200078e020b */
[----:B------:R-:W-:Y:S01]  /*5460*/  ISETP.GE.AND P3, PT, R100, 0x1, PT ;  /* 0x000000016400780c */ /* 0x000fe20003f66270 */
[----:B------:R0:W1:Y:S01]  /*5470*/  SHFL.IDX PT, R47, R42, RZ, 0x1c1f ;  /* 0x001c1fff2a2f7589 */ /* 0x00006200000e0000 */
[--C-:B------:R-:W-:Y:S02]  /*5480*/  IMAD R44, R11, 0x2, R24.reuse ;  /* 0x000000020b2c7824 */ /* 0x100fe400078e0218 */
[----:B------:R-:W-:Y:S01]  /*5490*/  IMAD R46, R13, 0x2, R24 ;  /* 0x000000020d2e7824 */ /* 0x000fe200078e0218 */
[----:B------:R0:W2:Y:S08]  /*54a0*/  SHFL.IDX PT, R45, R43, RZ, 0x1c1f ;  /* 0x001c1fff2b2d7589 */ /* 0x0000b000000e0000 */
[----:B0-----:R-:W-:Y:S05]  /*54b0*/  @!P3 BRA `(.L_x_709) ;  /* 0x0000000000a4b947 */ /* 0x001fea0003800000 */
[----:B------:R-:W-:Y:S02]  /*54c0*/  ISETP.NE.AND P5, PT, R82, RZ, PT ;  /* 0x000000ff5200720c */ /* 0x000fe40003fa5270 */
[----:B------:R-:W-:Y:S02]  /*54d0*/  ISETP.NE.AND P4, PT, R83, RZ, PT ;  /* 0x000000ff5300720c */ /* 0x000fe40003f85270 */
[----:B------:R-:W-:-:S09]  /*54e0*/  PRMT R11, R3, 0x8880, RZ ;  /* 0x00008880030b7816 */ /* 0x000fd200000000ff */
[----:B------:R-:W0:Y:S01]  /*54f0*/  @P5 LDS.128 R12, [R44] ;  /* 0x000000002c0c5984 */ /* 0x000e220000000c00 */
[----:B-1----:R-:W-:-:S04]  /*5500*/  @P5 LEA R40, P3, R16, R47, 0x1 ;  /* 0x0000002f10285211 */ /* 0x002fc800078608ff */
[----:B--2---:R-:W-:Y:S02]  /*5510*/  @P5 LEA.HI.X R41, R16, R45, R17, 0x1, P3 ;  /* 0x0000002d10295211 */ /* 0x004fe400018f0c11 */
[----:B------:R-:W-:-:S04]  /*5520*/  @P4 LEA R38, P3, R2, R47, 0x1 ;  /* 0x0000002f02264211 */ /* 0x000fc800078608ff */
[----:B------:R-:W-:Y:S02]  /*5530*/  @P4 LEA.HI.X R39, R2, R45, R205, 0x1, P3 ;  /* 0x0000002d02274211 */ /* 0x000fe400018f0ccd */
[----:B------:R-:W-:-:S13]  /*5540*/  ISETP.NE.AND P3, PT, R84, RZ, PT ;  /* 0x000000ff5400720c */ /* 0x000fda0003f65270 */
[----:B------:R-:W-:-:S04]  /*5550*/  @P3 LEA R36, P6, R213, R47, 0x1 ;  /* 0x0000002fd5243211 */ /* 0x000fc800078c08ff */
[----:B------:R-:W-:Y:S01]  /*5560*/  @P3 LEA.HI.X R37, R213, R45, R223, 0x1, P6 ;  /* 0x0000002dd5253211 */ /* 0x000fe200030f0cdf */
[----:B0-----:R0:W-:Y:S01]  /*5570*/  @P5 ST.E.128 desc[UR40][R40.64], R12 ;  /* 0x0000000c28005985 */ /* 0x0011e2000c101d28 */
[----:B------:R-:W-:-:S03]  /*5580*/  ISETP.NE.AND P5, PT, R85, RZ, PT ;  /* 0x000000ff5500720c */ /* 0x000fc60003fa5270 */
[----:B------:R-:W1:Y:S10]  /*5590*/  @P4 LDS.128 R12, [R46] ;  /* 0x000000002e0c4984 */ /* 0x000e740000000c00 */
[----:B0-----:R-:W-:-:S04]  /*55a0*/  @P5 LEA R40, P6, R212, R47, 0x1 ;  /* 0x0000002fd4285211 */ /* 0x001fc800078c08ff */
[----:B------:R-:W-:Y:S01]  /*55b0*/  @P5 LEA.HI.X R41, R212, R45, R222, 0x1, P6 ;  /* 0x0000002dd4295211 */ /* 0x000fe200030f0cde */
[----:B-1----:R0:W-:Y:S01]  /*55c0*/  @P4 ST.E.128 desc[UR40][R38.64], R12 ;  /* 0x0000000c26004985 */ /* 0x0021e2000c101d28 */
[----:B------:R-:W-:-:S03]  /*55d0*/  ISETP.NE.AND P4, PT, R86, RZ, PT ;  /* 0x000000ff5600720c */ /* 0x000fc60003f85270 */
[----:B------:R-:W1:Y:S10]  /*55e0*/  @P3 LDS.128 R12, [R44+0x3000] ;  /* 0x003000002c0c3984 */ /* 0x000e740000000c00 */
        /* <DEDUP_REMOVED lines=13> */
[----:B------:R-:W-:-:S03]  /*56c0*/  ISETP.GT.AND P4, PT, R11, -0x1, PT ;  /* 0xffffffff0b00780c */ /* 0x000fc60003f84270 */
[----:B------:R-:W1:Y:S10]  /*56d0*/  @P3 LDS.128 R12, [R46+0x6000] ;  /* 0x006000002e0c3984 */ /* 0x000e740000000c00 */
[----:B0-----:R-:W-:-:S04]  /*56e0*/  @!P4 LEA R38, P6, R214, R47, 0x1 ;  /* 0x0000002fd626c211 */ /* 0x001fc800078c08ff */
[----:B------:R-:W-:Y:S01]  /*56f0*/  @!P4 LEA.HI.X R39, R214, R45, R218, 0x1, P6 ;  /* 0x0000002dd627c211 */ /* 0x000fe200030f0cda */
[----:B-1----:R-:W-:Y:S04]  /*5700*/  @P3 ST.E.128 desc[UR40][R36.64], R12 ;  /* 0x0000000c24003985 */ /* 0x002fe8000c101d28 */
[----:B------:R-:W0:Y:S04]  /*5710*/  @P5 LDS.128 R12, [R44+0x9000] ;  /* 0x009000002c0c5984 */ /* 0x000e280000000c00 */
[----:B0-----:R-:W-:Y:S04]  /*5720*/  @P5 ST.E.128 desc[UR40][R40.64], R12 ;  /* 0x0000000c28005985 */ /* 0x001fe8000c101d28 */
[----:B------:R-:W0:Y:S04]  /*5730*/  @!P4 LDS.128 R12, [R46+0x9000] ;  /* 0x009000002e0cc984 */ /* 0x000e280000000c00 */
[----:B0-----:R0:W-:Y:S02]  /*5740*/  @!P4 ST.E.128 desc[UR40][R38.64], R12 ;  /* 0x0000000c2600c985 */ /* 0x0011e4000c101d28 */
.L_x_709:
[----:B------:R-:W-:Y:S05]  /*5750*/  BSYNC B0 ;  /* 0x0000000000007941 */ /* 0x000fea0003800000 */
.L_x_708:
[----:B------:R-:W-:Y:S01]  /*5760*/  ISETP.GE.AND P3, PT, R100, 0x41, PT ;  /* 0x000000416400780c */ /* 0x000fe20003f66270 */
[----:B------:R-:W3:Y:S01]  /*5770*/  SHFL.IDX PT, R43, R43, 0x1, 0x1c1f ;  /* 0x003c1f002b2b7f89 */ /* 0x000ee200000e0000 */
[----:B------:R-:W-:Y:S03]  /*5780*/  BSSY B0, `(.L_x_710) ;  /* 0x000002c000007945 */ /* 0x000fe60003800000 */
[----:B------:R4:W0:Y:S08]  /*5790*/  SHFL.IDX PT, R11, R42, 0x1, 0x1c1f ;  /* 0x003c1f002a0b7f89 */ /* 0x00083000000e0000 */
[----:B----4-:R-:W-:Y:S05]  /*57a0*/  @!P3 BRA `(.L_x_711) ;  /* 0x0000000000a4b947 */ /* 0x010fea0003800000 */
[----:B------:R-:W-:Y:S02]  /*57b0*/  ISETP.NE.AND P5, PT, R82, RZ, PT ;  /* 0x000000ff5200720c */ /* 0x000fe40003fa5270 */
[----:B------:R-:W-:Y:S02]  /*57c0*/  ISETP.NE.AND P4, PT, R83, RZ, PT ;  /* 0x000000ff5300720c */ /* 0x000fe40003f85270 */
[----:B------:R-:W-:-:S09]  /*57d0*/  PRMT R42, R3, 0x8880, RZ ;  /* 0x00008880032a7816 */ /* 0x000fd200000000ff */
[----:B0-----:R-:W0:Y:S01]  /*57e0*/  @P5 LDS.128 R12, [R44+0x2000] ;  /* 0x002000002c0c5984 */ /* 0x001e220000000c00 */
[----:B------:R-:W-:-:S04]  /*57f0*/  @P5 LEA R40, P3, R16, R11, 0x1 ;  /* 0x0000000b10285211 */ /* 0x000fc800078608ff */
[----:B---3--:R-:W-:Y:S02]  /*5800*/  @P5 LEA.HI.X R41, R16, R43, R17, 0x1, P3 ;  /* 0x0000002b10295211 */ /* 0x008fe400018f0c11 */
[----:B------:R-:W-:-:S04]  /*5810*/  @P4 LEA R38, P3, R2, R11, 0x1 ;  /* 0x0000000b02264211 */ /* 0x000fc800078608ff */
[----:B------:R-:W-:Y:S02]  /*5820*/  @P4 LEA.HI.X R39, R2, R43, R205, 0x1, P3 ;  /* 0x0000002b02274211 */ /* 0x000fe400018f0ccd */
[----:B------:R-:W-:-:S13]  /*5830*/  ISETP.NE.AND P3, PT, R84, RZ, PT ;  /* 0x000000ff5400720c */ /* 0x000fda0003f65270 */
[----:B------:R-:W-:-:S04]  /*5840*/  @P3 LEA R36, P6, R213, R11, 0x1 ;  /* 0x0000000bd5243211 */ /* 0x000fc800078c08ff */
[----:B------:R-:W-:Y:S01]  /*5850*/  @P3 LEA.HI.X R37, R213, R43, R223, 0x1, P6 ;  /* 0x0000002bd5253211 */ /* 0x000fe200030f0cdf */
[----:B0-----:R0:W-:Y:S01]  /*5860*/  @P5 ST.E.128 desc[UR40][R40.64], R12 ;  /* 0x0000000c28005985 */ /* 0x0011e2000c101d28 */
[----:B------:R-:W-:-:S03]  /*5870*/  ISETP.NE.AND P5, PT, R85, RZ, PT ;  /* 0x000000ff5500720c */ /* 0x000fc60003fa5270 */
[----:B------:R-:W3:Y:S10]  /*5880*/  @P4 LDS.128 R12, [R46+0x2000] ;  /* 0x002000002e0c4984 */ /* 0x000ef40000000c00 */
[----:B0-----:R-:W-:-:S04]  /*5890*/  @P5 LEA R40, P6, R212, R11, 0x1 ;  /* 0x0000000bd4285211 */ /* 0x001fc800078c08ff */
[----:B------:R-:W-:Y:S01]  /*58a0*/  @P5 LEA.HI.X R41, R212, R43, R222, 0x1, P6 ;  /* 0x0000002bd4295211 */ /* 0x000fe200030f0cde */
[----:B---3--:R0:W-:Y:S01]  /*58b0*/  @P4 ST.E.128 desc[UR40][R38.64], R12 ;  /* 0x0000000c26004985 */ /* 0x0081e2000c101d28 */
        /* <DEDUP_REMOVED lines=15> */
[----:B------:R-:W-:-:S03]  /*59b0*/  ISETP.GT.AND P4, PT, R42, -0x1, PT ;  /* 0xffffffff2a00780c */ /* 0x000fc60003f84270 */
[----:B------:R-:W3:Y:S10]  /*59c0*/  @P3 LDS.128 R12, [R46+0x8000] ;  /* 0x008000002e0c3984 */ /* 0x000ef40000000c00 */
[----:B0-----:R-:W-:-:S04]  /*59d0*/  @!P4 LEA R38, P6, R214, R11, 0x1 ;  /* 0x0000000bd626c211 */ /* 0x001fc800078c08ff */
[----:B------:R-:W-:Y:S01]  /*59e0*/  @!P4 LEA.HI.X R39, R214, R43, R218, 0x1, P6 ;  /* 0x0000002bd627c211 */ /* 0x000fe200030f0cda */
[----:B---3--:R-:W-:Y:S04]  /*59f0*/  @P3 ST.E.128 desc[UR40][R36.64], R12 ;  /* 0x0000000c24003985 */ /* 0x008fe8000c101d28 */
[----:B------:R-:W0:Y:S04]  /*5a00*/  @P5 LDS.128 R12, [R44+0xb000] ;  /* 0x00b000002c0c5984 */ /* 0x000e280000000c00 */
[----:B0-----:R-:W-:Y:S04]  /*5a10*/  @P5 ST.E.128 desc[UR40][R40.64], R12 ;  /* 0x0000000c28005985 */ /* 0x001fe8000c101d28 */
[----:B------:R-:W0:Y:S04]  /*5a20*/  @!P4 LDS.128 R12, [R46+0xb000] ;  /* 0x00b000002e0cc984 */ /* 0x000e280000000c00 */
[----:B0-----:R4:W-:Y:S02]  /*5a30*/  @!P4 ST.E.128 desc[UR40][R38.64], R12 ;  /* 0x0000000c2600c985 */ /* 0x0019e4000c101d28 */
.L_x_711:
[----:B------:R-:W-:Y:S05]  /*5a40*/  BSYNC B0 ;  /* 0x0000000000007941 */ /* 0x000fea0003800000 */
.L_x_710:
[----:B------:R-:W-:Y:S01]  /*5a50*/  @!PT LDS RZ, [RZ] ;  /* 0x00000000fffff984 */ /* 0x000fe20000000800 */
[----:B------:R-:W-:Y:S01]  /*5a60*/  @!PT LDS RZ, [RZ] ;  /* 0x00000000fffff984 */ /* 0x000fe20000000800 */
[----:B------:R-:W-:Y:S01]  /*5a70*/  @!PT LDS RZ, [RZ] ;  /* 0x00000000fffff984 */ /* 0x000fe20000000800 */
[----:B------:R-:W-:Y:S01]  /*5a80*/  @!PT LDS RZ, [RZ] ;  /* 0x00000000fffff984 */ /* 0x000fe20000000800 */
[----:B------:R5:W-:Y:S06]  /*5a90*/  MEMBAR.ALL.CTA ;  /* 0x0000000000007992 */ /* 0x000bec0000008000 */
[----:B-----5:R-:W5:Y:S01]  /*5aa0*/  FENCE.VIEW.ASYNC.S ;  /* 0x00000000000073c6 */ /* 0x020f620000000000 */
[----:B------:R-:W-:Y:S01]  /*5ab0*/  @!P2 VIADD R89, R89, 0x228c0 ;  /* 0x000228c05959a836 */ /* 0x000fe20000000000 */
[----:B-----5:R0:W-:Y:S01]  /*5ac0*/  BAR.SYNC.DEFER_BLOCKING R64, 0x80 ;  /* 0x000200400000751d */ /* 0x0201e20000010000 */
[----:B------:R-:W-:Y:S01]  /*5ad0*/  ISETP.NE.AND P3, PT, R91, RZ, PT ;  /* 0x000000ff5b00720c */ /* 0x000fe20003f65270 */
[----:B------:R-:W-:-:S02]  /*5ae0*/  VIADD R18, R18, 0x1 ;  /* 0x0000000112127836 */ /* 0x000fc40000000000 */
[----:B------:R-:W-:-:S04]  /*5af0*/  @!P2 PRMT R89, RZ, 0x654, R89 ;  /* 0x00000654ff59a816 */ /* 0x000fc80000000059 */
[----:B------:R1:W-:Y:S01]  /*5b00*/  @!P2 SYNCS.ARRIVE.TRANS64.RED.A1T0 RZ, [R89+URZ], RZ ;  /* 0x000000ff59ffa9a7 */ /* 0x0003e2000810043f */
[----:B------:R-:W-:-:S04]  /*5b10*/  ISETP.NE.AND P2, PT, R18, 0x2, PT ;  /* 0x000000021200780c */ /* 0x000fc80003f45270 */
[----:B0---4-:R-:W-:Y:S02]  /*5b20*/  SEL R12, RZ, 0x1, P2 ;  /* 0x00000001ff0c7807 */ /* 0x011fe40001000000 */
[----:B------:R-:W-:Y:S02]  /*5b30*/  SEL R18, R18, RZ, P2 ;  /* 0x000000ff12127207 */ /* 0x000fe40001000000 */
[----:B------:R-:W-:Y:S01]  /*5b40*/  LOP3.LUT R207, R207, R12, RZ, 0x3c, !PT ;  /* 0x0000000ccfcf7212 */ /* 0x000fe200078e3cff */
[----:B-1----:R-:W-:Y:S06]  /*5b50*/  @P3 BRA `(.L_x_712) ;  /* 0xffffffc400b43947 */ /* 0x002fec000383ffff */
[----:B------:R-:W0:Y:S01]  /*5b60*/  S2R R11, SR_TID.X ;  /* 0x00000000000b7919 */ /* 0x000e220000002100 */
[----:B------:R-:W-:Y:S02]  /*5b70*/  PLOP3.LUT P0, PT, PT, PT, PT, 0x8, 0x0 ;  /* 0x000000000000781c */ /* 0x000fe40003f0e170 */
[----:B0-----:R-:W-:-:S04]  /*5b80*/  SHF.R.U32.HI R11, RZ, 0x7, R11 ;  /* 0x00000007ff0b7819 */ /* 0x001fc8000001160b */
[----:B------:R-:W-:-:S13]  /*5b90*/  ISETP.NE.AND P3, PT, R11, 0x1, PT ;  /* 0x000000010b00780c */ /* 0x000fda0003f65270 */
[----:B------:R-:W-:Y:S06]  /*5ba0*/  @!P3 BAR.ARV 0x9, 0x100 ;  /* 0x024400000000bb1d */ /* 0x000fec0000002000 */
.L_x_654:
[----:B------:R-:W-:Y:S02]  /*5bb0*/  ISETP.GE.AND P2, PT, R177, 0x1, PT ;  /* 0x00000001b100780c */ /* 0x000fe40003f46270 */
[----:B------:R-:W-:Y:S02]  /*5bc0*/  CS2R R20, SRZ ;  /* 0x0000000000147805 */ /* 0x000fe4000001ff00 */
[----:B------:R-:W-:Y:S02]  /*5bd0*/  PLOP3.LUT P1, PT, PT, PT, PT, 0x80, 0x0 ;  /* 0x000000000000781c */ /* 0x000fe40003f2f070 */
        /* <DEDUP_REMOVED lines=11> */
[----:B------:R-:W-:Y:S01]  /*5c90*/  CS2R R104, SRZ ;  /* 0x0000000000687805 */ /* 0x000fe2000001ff00 */
[----:B------:R-:W-:Y:S01]  /*5ca0*/  IMAD.MOV.U32 R176, RZ, RZ, RZ ;  /* 0x000000ffffb07224 */ /* 0x000fe200078e00ff */
        /* <DEDUP_REMOVED lines=9> */
[----:B------:R-:W-:Y:S01]  /*5d40*/  CS2R R92, SRZ ;  /* 0x00000000005c7805 */ /* 0x000fe2000001ff00 */
[----:B------:R-:W-:Y:S01]  /*5d50*/  IMAD.MOV.U32 R172, RZ, RZ, RZ ;  /* 0x000000ffffac7224 */ /* 0x000fe200078e00ff */
        /* <DEDUP_REMOVED lines=10> */
[----:B--2---:R-:W-:-:S02]  /*5e00*/  CS2R R44, SRZ ;  /* 0x00000000002c7805 */ /* 0x004fc4000001ff00 */
        /* <DEDUP_REMOVED lines=23> */
[----:B---3--:R-:W-:-:S02]  /*5f80*/  MOV R43, RZ ;  /* 0x000000ff002b7202 */ /* 0x008fc40000000f00 */
[----:B------:R-:W-:Y:S02]  /*5f90*/  CS2R R8, SRZ ;  /* 0x0000000000087805 */ /* 0x000fe4000001ff00 */
[----:B------:R-:W-:Y:S01]  /*5fa0*/  CS2R R40, SRZ ;  /* 0x0000000000287805 */ /* 0x000fe2000001ff00 */
[----:B------:R-:W-:Y:S01]  /*5fb0*/  IMAD.MOV.U32 R7, RZ, RZ, RZ ;  /* 0x000000ffff077224 */ /* 0x000fe200078e00ff */
[----:B------:R-:W-:Y:S01]  /*5fc0*/  CS2R R152, SRZ ;  /* 0x0000000000987805 */ /* 0x000fe2000001ff00 */
[----:B------:R-:W-:Y:S01]  /*5fd0*/  IMAD.MOV.U32 R0, RZ, RZ, RZ ;  /* 0x000000ffff007224 */ /* 0x000fe200078e00ff */
[----:B------:R-:W-:Y:S01]  /*5fe0*/  CS2R R4, SRZ ;  /* 0x0000000000047805 */ /* 0x000fe2000001ff00 */
[----:B------:R-:W-:Y:S01]  /*5ff0*/  IMAD.MOV.U32 R29, RZ, RZ, RZ ;  /* 0x000000ffff1d7224 */ /* 0x000fe200078e00ff */
[----:B------:R-:W-:Y:S06]  /*6000*/  @P0 BRA `(.L_x_713) ;  /* 0x00000000000c0947 */ /* 0x000fec0003800000 */
[----:B------:R-:W0:Y:S01]  /*6010*/  FENCE.VIEW.ASYNC.G ;  /* 0x00000000000073c6 */ /* 0x000e220000000100 */
[----:B------:R-:W-:Y:S05]  /*6020*/  WARPSYNC.ALL ;  /* 0x0000000000007948 */ /* 0x000fea0003800000 */
[----:B0-----:R-:W-:Y:S06]  /*6030*/  BAR.ARV 0xc, 0x180 ;  /* 0x0306000000007b1d */ /* 0x001fec0000002000 */
.L_x_713:
[----:B------:R-:W-:Y:S01]  /*6040*/  CS2R R24, SRZ ;  /* 0x0000000000187805 */ /* 0x000fe2000001ff00 */
[----:B------:R-:W-:Y:S06]  /*6050*/  @!P2 BRA `(.L_x_714) ;  /* 0x0000006800e4a947 */ /* 0x000fec0003800000 */
[----:B------:R-:W-:-:S03]  /*6060*/  UMOV UR4, 0xffffffff ;  /* 0xffffffff00047882 */ /* 0x000fc60000000000 */
[----:B------:R-:W-:Y:S05]  /*6070*/  BRA.DIV UR4, `(.L_x_715) ;  /* 0x0000010e04407947 */ /* 0x000fea000b800000 */
[----:B------:R-:W0:Y:S02]  /*6080*/  S2R R3, SR_TID.X ;  /* 0x0000000000037919 */ /* 0x000e240000002100 */
[----:B0-----:R-:W-:-:S05]  /*6090*/  VIADD R3, R3, 0xffffff80 ;  /* 0xffffff8003037836 */ /* 0x001fca0000000000 */
[----:B------:R-:W-:-:S04]  /*60a0*/  SHF.R.S32.HI R0, RZ, 0x1f, R3 ;  /* 0x0000001fff007819 */ /* 0x000fc80000011403 */
[----:B------:R-:W-:-:S04]  /*60b0*/  LEA.HI R0, R0, R3, RZ, 0x7 ;  /* 0x0000000300007211 */ /* 0x000fc800078f38ff */
[----:B------:R-:W-:-:S05]  /*60c0*/  SHF.R.S32.HI R0, RZ, 0x7, R0 ;  /* 0x00000007ff007819 */ /* 0x000fca0000011400 */
[----:B------:R0:W1:Y:S02]  /*60d0*/  SHFL.IDX PT, R14, R0, RZ, 0x1f ;  /* 0x00001fff000e7589 */ /* 0x00006400000e0000 */
.L_x_944:
[----:B01----:R-:W-:Y:S01]  /*60e0*/  LEA.HI R0, R14, R14, RZ, 0x1 ;  /* 0x0000000e0e007211 */ /* 0x003fe200078f08ff */
[----:B------:R-:W-:Y:S01]  /*60f0*/  VIADD R24, R19, 0x18400 ;  /* 0x0001840013187836 */ /* 0x000fe20000000000 */
[----:B------:R-:W-:Y:S02]  /*6100*/  BSSY B6, `(.L_x_716) ;  /* 0x0000018000067945 */ /* 0x000fe40003800000 */
[----:B------:R-:W-:Y:S02]  /*6110*/  LOP3.LUT R3, R0, 0x1e, RZ, 0xc0, !PT ;  /* 0x0000001e00037812 */ /* 0x000fe400078ec0ff */
[----:B------:R-:W-:-:S03]  /*6120*/  LOP3.LUT P0, RZ, R24, 0x1bf, RZ, 0xc0, !PT ;  /* 0x000001bf18ff7812 */ /* 0x000fc6000780c0ff */
[----:B------:R-:W-:-:S04]  /*6130*/  IMAD.IADD R3, R14, 0x1, -R3 ;  /* 0x000000010e037824 */ /* 0x000fc800078e0a03 */
[----:B------:R-:W-:-:S05]  /*6140*/  IMAD R3, R3, 0x2000, R24 ;  /* 0x0000200003037824 */ /* 0x000fca00078e0218 */
[----:B------:R-:W-:-:S04]  /*6150*/  SHF.R.U32.HI R3, RZ, 0x4, R3 ;  /* 0x00000004ff037819 */ /* 0x000fc80000011603 */
[----:B------:R-:W-:Y:S01]  /*6160*/  LOP3.LUT R29, R3, 0x3fff, RZ, 0xc0, !PT ;  /* 0x00003fff031d7812 */ /* 0x000fe200078ec0ff */
[----:B------:R-:W-:Y:S06]  /*6170*/  @!P0 BRA `(.L_x_717) ;  /* 0x0000000000408947 */ /* 0x000fec0003800000 */
[----:B------:R-:W-:Y:S01]  /*6180*/  MOV R0, 0x0 ;  /* 0x0000000000007802 */ /* 0x000fe20000000f00 */
[----:B------:R-:W-:Y:S01]  /*6190*/  ULDC.64 UR4, c[0x4][0x98] ;  /* 0x0100260000047ab9 */ /* 0x000fe20000000a00 */
[----:B------:R-:W-:Y:S01]  /*61a0*/  ULDC.64 UR6, c[0x4][0xa0] ;  /* 0x0100280000067ab9 */ /* 0x000fe20000000a00 */
[----:B------:R-:W-:Y:S01]  /*61b0*/  MOV R4, UR4 ;  /* 0x0000000400047c02 */ /* 0x000fe20008000f00 */
[----:B------:R0:W1:Y:S01]  /*61c0*/  LDC.64 R14, c[0x4][R0] ;  /* 0x01000000000e7b82 */ /* 0x0000620000000a00 */
[----:B------:R-:W-:Y:S01]  /*61d0*/  IMAD.U32 R5, RZ, RZ, UR5 ;  /* 0x00000005ff057e24 */ /* 0x000fe2000f8e00ff */
[----:B------:R-:W-:Y:S01]  /*61e0*/  ULDC.64 UR4, c[0x4][0x38] ;  /* 0x01000e0000047ab9 */ /* 0x000fe20000000a00 */
[----:B------:R-:W-:Y:S01]  /*61f0*/  IMAD.U32 R6, RZ, RZ, UR6 ;  /* 0x00000006ff067e24 */ /* 0x000fe2000f8e00ff */
[----:B------:R-:W-:Y:S01]  /*6200*/  MOV R13, RZ ;  /* 0x000000ff000d7202 */ /* 0x000fe20000000f00 */
[----:B------:R-:W-:Y:S02]  /*6210*/  IMAD.U32 R7, RZ, RZ, UR7 ;  /* 0x00000007ff077e24 */ /* 0x000fe4000f8e00ff */
[----:B------:R-:W-:-:S02]  /*6220*/  IMAD.U32 R10, RZ, RZ, UR4 ;  /* 0x00000004ff0a7e24 */ /* 0x000fc4000f8e00ff */
[----:B------:R-:W-:Y:S02]  /*6230*/  IMAD.U32 R11, RZ, RZ, UR5 ;  /* 0x00000005ff0b7e24 */ /* 0x000fe4000f8e00ff */
[----:B------:R-:W-:Y:S02]  /*6240*/  IMAD.MOV.U32 R8, RZ, RZ, 0x70 ;  /* 0x00000070ff087424 */ /* 0x000fe400078e00ff */
[----:B0-----:R-:W-:-:S07]  /*6250*/  IMAD.MOV.U32 R12, RZ, RZ, 0x1 ;  /* 0x00000001ff0c7424 */ /* 0x001fce00078e00ff */
[----:B------:R-:W-:-:S07]  /*6260*/  LEPC R20, `(.L_x_717) ;  /* 0x000000001014794e */ /* 0x000fce0000000000 */
[----:B-1---5:R-:W-:Y:S05]  /*6270*/  CALL.ABS.NOINC R14 ;  /* 0x000000000e007343 */ /* 0x022fea0003c00000 */
.L_x_717:
[----:B------:R-:W-:Y:S05]  /*6280*/  BSYNC B6 ;  /* 0x0000000000067941 */ /* 0x000fea0003800000 */
.L_x_716:
[----:B------:R-:W-:Y:S02]  /*6290*/  ULDC UR4, c[0x0][0x3f4] ;  /* 0x0000fd0000047ab9 */ /* 0x000fe40000000800 */
[----:B------:R-:W-:-:S13]  /*62a0*/  ISETP.LT.AND P0, PT, RZ, UR4, PT ;  /* 0x00000004ff007c0c */ /* 0x000fda000bf01270 */
[----:B------:R-:W-:Y:S05]  /*62b0*/  @P0 BRA `(.L_x_718) ;  /* 0x0000000000400947 */ /* 0x000fea0003800000 */
[----:B------:R-:W2:Y:S02]  /*62c0*/  LDL R20, [R1+0x28] ;  /* 0x0000280001147983 */ /* 0x000ea40000100800 */
[----:B--2---:R-:W-:-:S04]  /*62d0*/  LEA.HI R0, R20, R20, RZ, 0x1 ;  /* 0x0000001414007211 */ /* 0x004fc800078f08ff */
[----:B------:R-:W-:-:S05]  /*62e0*/  LOP3.LUT R0, R0, 0xfffffffe, RZ, 0xc0, !PT ;  /* 0xfffffffe00007812 */ /* 0x000fca00078ec0ff */
[----:B------:R-:W-:-:S05]  /*62f0*/  IMAD.IADD R0, R20, 0x1, -R0 ;  /* 0x0000000114007824 */ /* 0x000fca00078e0a00 */
[----:B------:R-:W-:-:S04]  /*6300*/  SHF.L.U32 R0, R0, 0x1f, RZ ;  /* 0x0000001f00007819 */ /* 0x000fc800000006ff */
[----:B------:R0:W1:Y:S03]  /*6310*/  SYNCS.PHASECHK.TRANS64.TRYWAIT P0, [R19+URZ+0x22800], R0 ;  /* 0x02280000130075a7 */ /* 0x000066000800017f */
[----:B-1----:R-:W-:Y:S05]  /*6320*/  @!P0 NANOSLEEP.SYNCS 0x989680 ;  /* 0x009896800000895d */ /* 0x002fea0003900000 */
[----:B------:R-:W1:Y:S01]  /*6330*/  @!P0 SYNCS.PHASECHK.TRANS64 P0, [R19+URZ+0x22800], R0 ;  /* 0x02280000130085a7 */ /* 0x000e62000800007f */
[----:B------:R-:W-:Y:S04]  /*6340*/  BSSY B0, `(.L_x_719) ;  /* 0x0000006000007945 */ /* 0x000fe80003800000 */
[----:B-1----:R-:W-:Y:S05]  /*6350*/  @P0 BRA `(.L_x_720) ;  /* 0x0000000000100947 */ /* 0x002fea0003800000 */
.L_x_721:
[----:B-1----:R1:W2:Y:S02]  /*6360*/  SYNCS.PHASECHK.TRANS64.TRYWAIT P0, [R19+URZ+0x22800], R0 ;  /* 0x02280000130075a7 */ /* 0x0022a4000800017f */
[----:B--2---:R-:W-:Y:S05]  /*6370*/  @!P0 NANOSLEEP.SYNCS 0x989680 ;  /* 0x009896800000895d */ /* 0x004fea0003900000 */
[----:B------:R-:W2:Y:S02]  /*6380*/  @!P0 SYNCS.PHASECHK.TRANS64 P0, [R19+URZ+0x22800], R0 ;  /* 0x02280000130085a7 */ /* 0x000ea4000800007f */
[----:B--2---:R-:W-:Y:S05]  /*6390*/  @!P0 BRA `(.L_x_721) ;  /* 0xfffffffc00f08947 */ /* 0x004fea000383ffff */
.L_x_720:
[----:B------:R-:W-:Y:S05]  /*63a0*/  BSYNC B0 ;  /* 0x0000000000007941 */ /* 0x000fea0003800000 */
.L_x_719:
[----:B------:R-:W-:Y:S05]  /*63b0*/  BRA `(.L_x_722) ;  /* 0x0000002000a47947 */ /* 0x000fea0003800000 */
.L_x_718:
[----:B-----5:R-:W-:Y:S01]  /*63c0*/  SHF.R.S32.HI R0, RZ, 0x1f, R28 ;  /* 0x0000001fff007819 */ /* 0x020fe2000001141c */
[----:B------:R-:W-:Y:S01]  /*63d0*/  ULDC.64 UR4, c[0x0][0x3f8] ;  /* 0x0000fe0000047ab9 */ /* 0x000fe20000000a00 */
[----:B------:R-:W-:Y:S01]  /*63e0*/  ULDC.64 UR6, c[0x0][0x408] ;  /* 0x0001020000067ab9 */ /* 0x000fe20000000a00 */
[----:B------:R-:W-:Y:S01]  /*63f0*/  LOP3.LUT P0, RZ, R24, 0x3ff, RZ, 0xc0, !PT ;  /* 0x000003ff18ff7812 */ /* 0x000fe2000780c0ff */
[----:B------:R-:W-:Y:S01]  /*6400*/  IMAD.WIDE.U32 R4, R28, UR4, RZ ;  /* 0x000000041c047c25 */ /* 0x000fe2000f8e00ff */
[----:B------:R-:W-:Y:S03]  /*6410*/  BSSY B6, `(.L_x_723) ;  /* 0x000001f000067945 */ /* 0x000fe60003800000 */
[C---:B------:R-:W-:Y:S02]  /*6420*/  IMAD R3, R0.reuse, UR4, RZ ;  /* 0x0000000400037c24 */ /* 0x040fe4000f8e02ff */
[----:B------:R-:W-:-:S02]  /*6430*/  IMAD R9, R0, UR6, RZ ;  /* 0x0000000600097c24 */ /* 0x000fc4000f8e02ff */
[C---:B------:R-:W-:Y:S01]  /*6440*/  IMAD R3, R28.reuse, UR5, R3 ;  /* 0x000000051c037c24 */ /* 0x040fe2000f8e0203 */
[----:B------:R-:W-:Y:S01]  /*6450*/  ULDC.64 UR4, c[0x0][0x3e8] ;  /* 0x0000fa0000047ab9 */ /* 0x000fe20000000a00 */
[----:B------:R-:W-:Y:S01]  /*6460*/  IMAD.WIDE.U32 R6, R28, UR6, RZ ;  /* 0x000000061c067c25 */ /* 0x000fe2000f8e00ff */
[----:B------:R-:W-:-:S03]  /*6470*/  LEA R24, P1, R4, UR4, 0x1 ;  /* 0x0000000404187c11 */ /* 0x000fc6000f8208ff */
[----:B------:R-:W-:Y:S01]  /*6480*/  IMAD R9, R28, UR7, R9 ;  /* 0x000000071c097c24 */ /* 0x000fe2000f8e0209 */
[----:B------:R-:W-:Y:S01]  /*6490*/  ULDC.64 UR6, c[0x0][0x400] ;  /* 0x0001000000067ab9 */ /* 0x000fe20000000a00 */
[----:B------:R-:W-:Y:S01]  /*64a0*/  IMAD.IADD R25, R3, 0x1, R5 ;  /* 0x0000000103197824 */ /* 0x000fe200078e0205 */
[----:B------:R-:W-:Y:S01]  /*64b0*/  LEA R26, P2, R6, UR6, 0x1 ;  /* 0x00000006061a7c11 */ /* 0x000fe2000f8408ff */
[----:B------:R-:W-:-:S03]  /*64c0*/  IMAD.IADD R27, R9, 0x1, R7 ;  /* 0x00000001091b7824 */ /* 0x000fc600078e0207 */
[----:B------:R-:W-:Y:S02]  /*64d0*/  LEA.HI.X R25, R4, UR5, R25, 0x1, P1 ;  /* 0x0000000504197c11 */ /* 0x000fe400088f0c19 */
[----:B------:R-:W-:Y:S01]  /*64e0*/  LEA.HI.X R27, R6, UR7, R27, 0x1, P2 ;  /* 0x00000007061b7c11 */ /* 0x000fe200090f0c1b */
[----:B------:R-:W-:Y:S06]  /*64f0*/  @!P0 BRA `(.L_x_724) ;  /* 0x0000000000408947 */ /* 0x000fec0003800000 */
        /* <DEDUP_REMOVED lines=15> */
[----:B-1----:R-:W-:Y:S05]  /*65f0*/  CALL.ABS.NOINC R14 ;  /* 0x000000000e007343 */ /* 0x002fea0003c00000 */
.L_x_724:
[----:B------:R-:W-:Y:S05]  /*6600*/  BSYNC B6 ;  /* 0x0000000000067941 */ /* 0x000fea0003800000 */
.L_x_723:
[----:B------:R-:W-:Y:S01]  /*6610*/  ULDC.U8 UR4, c[0x0][0x410] ;  /* 0x0001040000047ab9 */ /* 0x000fe20000000000 */
[----:B------:R-:W-:Y:S01]  /*6620*/  BSSY B0, `(.L_x_725) ;  /* 0x00001fa000007945 */ /* 0x000fe20003800000 */
[----:B------:R-:W-:Y:S01]  /*6630*/  ISETP.NE.AND P0, PT, RZ, UR4, PT ;  /* 0x00000004ff007c0c */ /* 0x000fe2000bf05270 */
[----:B------:R-:W-:-:S12]  /*6640*/  IMAD R4, R33, 0x80, R204 ;  /* 0x0000008021047824 */ /* 0x000fd800078e02cc */
[----:B------:R-:W-:Y:S05]  /*6650*/  @!P0 BRA `(.L_x_726) ;  /* 0x00000010000c8947 */ /* 0x000fea0003800000 */
[----:B------:R-:W-:-:S03]  /*6660*/  UMOV UR4, 0xffffffff ;  /* 0xffffffff00047882 */ /* 0x000fc60000000000 */
[----:B------:R-:W-:Y:S05]  /*6670*/  BRA.DIV UR4, `(.L_x_727) ;  /* 0x0000010604fc7947 */ /* 0x000fea000b800000 */
[----:B------:R0:W1:Y:S04]  /*6680*/  SHFL.IDX PT, R3, R25, RZ, 0x1c1f ;  /* 0x001c1fff19037589 */ /* 0x00006800000e0000 */
[----:B------:R0:W2:Y:S04]  /*6690*/  SHFL.IDX PT, R0, R24, RZ, 0x1c1f ;  /* 0x001c1fff18007589 */ /* 0x0000a800000e0000 */
[----:B------:R0:W3:Y:S04]  /*66a0*/  SHFL.IDX PT, R5, R27, RZ, 0x1c1f ;  /* 0x001c1fff1b057589 */ /* 0x0000e800000e0000 */
[----:B------:R0:W4:Y:S02]  /*66b0*/  SHFL.IDX PT, R14, R26, RZ, 0x1c1f ;  /* 0x001c1fff1a0e7589 */ /* 0x00012400000e0000 */
.L_x_950:
[----:B------:R-:W5:Y:S01]  /*66c0*/  LDL R30, [R1+0x30] ;  /* 0x00003000011e7983 */ /* 0x000f620000100800 */
[----:B------:R-:W-:-:S03]  /*66d0*/  ULDC UR4, c[0x0][0x448] ;  /* 0x0001120000047ab9 */ /* 0x000fc60000000800 */
[----:B------:R-:W2:Y:S01]  /*66e0*/  LDL R12, [R1+0x28] ;  /* 0x00002800010c7983 */ /* 0x000ea20000100800 */
[----:B0-----:R-:W-:-:S05]  /*66f0*/  IMAD R26, R31, UR4, RZ ;  /* 0x000000041f1a7c24 */ /* 0x001fca000f8e02ff */
[----:B------:R-:W-:Y:S01]  /*6700*/  ISETP.GE.AND P0, PT, R4, R26, PT ;  /* 0x0000001a0400720c */ /* 0x000fe20003f06270 */
[----:B------:R-:W-:Y:S01]  /*6710*/  BSSY B1, `(.L_x_728) ;  /* 0x0000025000017945 */ /* 0x000fe20003800000 */
[----:B------:R-:W-:Y:S01]  /*6720*/  IMAD R26, R33, -0x80, R26 ;  /* 0xffffff80211a7824 */ /* 0x000fe200078e021a */
[----:B------:R-:W-:Y:S01]  /*6730*/  CS2R R10, SRZ ;  /* 0x00000000000a7805 */ /* 0x000fe2000001ff00 */
[----:B-----5:R-:W-:-:S05]  /*6740*/  IMAD.SHL.U32 R6, R30, 0x40, RZ ;  /* 0x000000401e067824 */ /* 0x020fca00078e00ff */
[----:B------:R-:W-:Y:S02]  /*6750*/  LOP3.LUT R7, R6, 0x1c0, RZ, 0xc0, !PT ;  /* 0x000001c006077812 */ /* 0x000fe400078ec0ff */
[----:B--2---:R-:W-:Y:S02]  /*6760*/  LEA.HI R6, R12, R12, RZ, 0x1 ;  /* 0x0000000c0c067211 */ /* 0x004fe400078f08ff */
[----:B------:R-:W-:Y:S02]  /*6770*/  LOP3.LUT R8, R7, 0x18, R16, 0xf8, !PT ;  /* 0x0000001807087812 */ /* 0x000fe400078ef810 */
[----:B------:R-:W-:Y:S02]  /*6780*/  LOP3.LUT R4, R6, 0xfffffffe, RZ, 0xc0, !PT ;  /* 0xfffffffe06047812 */ /* 0x000fe400078ec0ff */
[----:B------:R-:W-:-:S03]  /*6790*/  SHF.R.U32.HI R7, RZ, 0x3, R7 ;  /* 0x00000003ff077819 */ /* 0x000fc60000011607 */
[----:B------:R-:W-:Y:S01]  /*67a0*/  IMAD.IADD R27, R12, 0x1, -R4 ;  /* 0x000000010c1b7824 */ /* 0x000fe200078e0a04 */
[----:B------:R-:W-:Y:S02]  /*67b0*/  LOP3.LUT R28, R8, R7, RZ, 0x3c, !PT ;  /* 0x00000007081c7212 */ /* 0x000fe400078e3cff */
[----:B------:R-:W-:Y:S02]  /*67c0*/  CS2R R6, SRZ ;  /* 0x0000000000067805 */ /* 0x000fe4000001ff00 */
[----:B------:R-:W-:Y:S02]  /*67d0*/  CS2R R8, SRZ ;  /* 0x0000000000087805 */ /* 0x000fe4000001ff00 */
[----:B------:R-:W-:Y:S01]  /*67e0*/  CS2R R12, SRZ ;  /* 0x00000000000c7805 */ /* 0x000fe2000001ff00 */
[----:B------:R-:W-:Y:S06]  /*67f0*/  @P0 BRA `(.L_x_729) ;  /* 0x0000000000580947 */ /* 0x000fec0003800000 */
[----:B------:R-:W2:Y:S01]  /*6800*/  LDL R34, [R1+0x40] ;  /* 0x0000400001227983 */ /* 0x000ea20000100800 */
[----:B------:R-:W-:-:S03]  /*6810*/  ULDC UR4, c[0x0][0x3f4] ;  /* 0x0000fd0000047ab9 */ /* 0x000fc60000000800 */
[----:B------:R-:W4:Y:S01]  /*6820*/  LDL R32, [R1+0x3c] ;  /* 0x00003c0001207983 */ /* 0x000f220000100800 */
[----:B------:R-:W-:Y:S01]  /*6830*/  ISETP.GE.AND P3, PT, R208, UR4, PT ;  /* 0x00000004d0007c0c */ /* 0x000fe2000bf66270 */
[----:B-1----:R-:W-:Y:S01]  /*6840*/  IMAD.MOV.U32 R7, RZ, RZ, R3 ;  /* 0x000000ffff077224 */ /* 0x002fe200078e0003 */
[----:B------:R-:W-:Y:S01]  /*6850*/  ISETP.GE.AND P2, PT, R22, UR4, PT ;  /* 0x0000000416007c0c */ /* 0x000fe2000bf46270 */
[----:B---3--:R-:W-:Y:S01]  /*6860*/  IMAD.MOV.U32 R15, RZ, RZ, R5 ;  /* 0x000000ffff0f7224 */ /* 0x008fe200078e0005 */
[----:B------:R-:W-:Y:S02]  /*6870*/  MOV R6, R0 ;  /* 0x0000000000067202 */ /* 0x000fe40000000f00 */
[----:B------:R-:W-:Y:S02]  /*6880*/  CS2R R10, SRZ ;  /* 0x00000000000a7805 */ /* 0x000fe4000001ff00 */
[----:B------:R-:W-:Y:S02]  /*6890*/  CS2R R12, SRZ ;  /* 0x00000000000c7805 */ /* 0x000fe4000001ff00 */
[----:B------:R-:W-:-:S05]  /*68a0*/  CS2R R8, SRZ ;  /* 0x0000000000087805 */ /* 0x000fca000001ff00 */
[----:B------:R-:W-:Y:S01]  /*68b0*/  @!P2 IMAD.WIDE R20, R22, 0x2, R6 ;  /* 0x000000021614a825 */ /* 0x000fe200078e0206 */
[----:B------:R-:W-:-:S04]  /*68c0*/  CS2R R6, SRZ ;  /* 0x0000000000067805 */ /* 0x000fc8000001ff00 */
[----:B------:R0:W5:Y:S01]  /*68d0*/  @!P2 LD.E.64 R10, desc[UR40][R20.64] ;  /* 0x00000028140aa980 */ /* 0x000162000c101b00 */
[-C--:B--2---:R-:W-:Y:S02]  /*68e0*/  @!P3 IADD3 R24, P0, R0, R34.reuse, RZ ;  /* 0x000000220018b210 */ /* 0x084fe40007f1e0ff */
[----:B----4-:R-:W-:Y:S01]  /*68f0*/  @!P3 IADD3 R4, P1, R14, R34, RZ ;  /* 0x000000220e04b210 */ /* 0x010fe20007f3e0ff */
[----:B------:R-:W-:-:S04]  /*6900*/  @!P2 IMAD.WIDE R14, R22, 0x2, R14 ;  /* 0x00000002160ea825 */ /* 0x000fc800078e020e */
[--C-:B------:R-:W-:Y:S01]  /*6910*/  @!P3 IMAD.X R25, R3, 0x1, R32.reuse, P0 ;  /* 0x000000010319b824 */ /* 0x100fe200000e0620 */
[----:B------:R0:W5:Y:S01]  /*6920*/  @!P2 LD.E.64 R6, desc[UR40][R14.64] ;  /* 0x000000280e06a980 */ /* 0x000162000c101b00 */
[----:B------:R-:W-:-:S03]  /*6930*/  @!P3 IMAD.X R5, R5, 0x1, R32, P1 ;  /* 0x000000010505b824 */ /* 0x000fc600008e0620 */
[----:B------:R0:W5:Y:S04]  /*6940*/  @!P3 LD.E.64 R12, desc[UR40][R24.64] ;  /* 0x00000028180cb980 */ /* 0x000168000c101b00 */
[----:B------:R0:W5:Y:S02]  /*6950*/  @!P3 LD.E.64 R8, desc[UR40][R4.64] ;  /* 0x000000280408b980 */ /* 0x000164000c101b00 */
.L_x_729:
[----:B------:R-:W-:Y:S05]  /*6960*/  BSYNC B1 ;  /* 0x0000000000017941 */ /* 0x000fea0003800000 */
.L_x_728:
[----:B0---4-:R-:W-:Y:S01]  /*6970*/  SHF.L.U32 R14, R27, 0x1f, RZ ;  /* 0x0000001f1b0e7819 */ /* 0x011fe200000006ff */
[----:B------:R-:W-:Y:S01]  /*6980*/  IMAD R28, R229, 0x200, R28 ;  /* 0x00000200e51c7824 */ /* 0x000fe200078e021c */
[----:B------:R-:W-:Y:S01]  /*6990*/  LOP3.LUT P1, RZ, R30, 0x4, RZ, 0xc0, !PT ;  /* 0x000000041eff7812 */ /* 0x000fe2000782c0ff */
[----:B-----5:R-:W-:Y:S01]  /*69a0*/  IMAD.MOV.U32 R31, RZ, RZ, R10 ;  /* 0x000000ffff1f7224 */ /* 0x020fe200078e000a */
[----:B------:R-:W0:Y:S01]  /*69b0*/  SYNCS.PHASECHK.TRANS64.TRYWAIT P0, [R19+URZ+0x22800], R14 ;  /* 0x0228000e130075a7 */ /* 0x000e22000800017f */
[----:B-1----:R-:W-:Y:S01]  /*69c0*/  IMAD R3, R28, 0x2, R19 ;  /* 0x000000021c037824 */ /* 0x002fe200078e0213 */
[--C-:B------:R-:W-:Y:S01]  /*69d0*/  SHF.R.U64 R33, R10, 0x10, R11.reuse ;  /* 0x000000100a217819 */ /* 0x100fe2000000120b */
[----:B------:R-:W-:Y:S01]  /*69e0*/  IMAD.MOV.U32 R15, RZ, RZ, R11 ;  /* 0x000000ffff0f7224 */ /* 0x000fe200078e000b */
[----:B------:R-:W-:Y:S01]  /*69f0*/  MOV R32, R12 ;  /* 0x0000000c00207202 */ /* 0x000fe20000000f00 */
[--C-:B------:R-:W-:Y:S01]  /*6a00*/  IMAD.MOV.U32 R10, RZ, RZ, R13.reuse ;  /* 0x000000ffff0a7224 */ /* 0x100fe200078e000d */
[----:B------:R-:W-:Y:S01]  /*6a10*/  SHF.R.U64 R34, R12, 0x10, R13 ;  /* 0x000000100c227819 */ /* 0x000fe2000000120d */
[----:B------:R-:W-:Y:S01]  /*6a20*/  IMAD.MOV.U32 R28, RZ, RZ, R6 ;  /* 0x000000ffff1c7224 */ /* 0x000fe200078e0006 */
[--C-:B------:R-:W-:Y:S01]  /*6a30*/  SHF.R.U64 R35, R6, 0x10, R7.reuse ;  /* 0x0000001006237819 */ /* 0x100fe20000001207 */
[----:B---3--:R-:W-:Y:S01]  /*6a40*/  IMAD.MOV.U32 R5, RZ, RZ, R7 ;  /* 0x000000ffff057224 */ /* 0x008fe200078e0007 */
[----:B------:R-:W-:Y:S01]  /*6a50*/  SHF.R.U32.HI R11, RZ, 0x10, R11 ;  /* 0x00000010ff0b7819 */ /* 0x000fe2000001160b */
[----:B------:R-:W-:Y:S01]  /*6a60*/  IMAD.MOV.U32 R30, RZ, RZ, R8 ;  /* 0x000000ffff1e7224 */ /* 0x000fe200078e0008 */
[----:B------:R-:W-:Y:S01]  /*6a70*/  SHF.R.U32.HI R12, RZ, 0x10, R13 ;  /* 0x00000010ff0c7819 */ /* 0x000fe2000001160d */
[C---:B------:R-:W-:Y:S01]  /*6a80*/  VIADD R4, R3.reuse, 0x18400 ;  /* 0x0001840003047836 */ /* 0x040fe20000000000 */
[----:B------:R-:W-:Y:S01]  /*6a90*/  SHF.R.U32.HI R7, RZ, 0x10, R7 ;  /* 0x00000010ff077819 */ /* 0x000fe20000011607 */
[----:B------:R-:W-:Y:S01]  /*6aa0*/  BSSY B1, `(.L_x_730) ;  /* 0x0000010000017945 */ /* 0x000fe20003800000 */
[----:B------:R-:W-:Y:S01]  /*6ab0*/  MOV R6, R9 ;  /* 0x0000000900067202 */ /* 0x000fe20000000f00 */
[----:B------:R-:W-:Y:S01]  /*6ac0*/  VIADD R0, R3, 0x18440 ;  /* 0x0001844003007836 */ /* 0x000fe20000000000 */
[----:B------:R-:W-:Y:S01]  /*6ad0*/  VIMNMX R27, R26, 0x80, PT ;  /* 0x000000801a1b7848 */ /* 0x000fe20003fe0100 */
[----:B------:R-:W-:Y:S01]  /*6ae0*/  @P1 VIADD R0, R4, 0xffffffc0 ;  /* 0xffffffc004001836 */ /* 0x000fe20000000000 */
[----:B------:R-:W-:-:S02]  /*6af0*/  SHF.R.U64 R36, R8, 0x10, R9 ;  /* 0x0000001008247819 */ /* 0x000fc40000001209 */
[----:B------:R-:W-:Y:S02]  /*6b00*/  SHF.R.U32.HI R8, RZ, 0x10, R9 ;  /* 0x00000010ff087819 */ /* 0x000fe40000011609 */
[----:B------:R-:W-:Y:S02]  /*6b10*/  PRMT R31, R31, 0x5410, R15 ;  /* 0x000054101f1f7816 */ /* 0x000fe4000000000f */
[----:B------:R-:W-:Y:S02]  /*6b20*/  PRMT R33, R33, 0x5410, R11 ;  /* 0x0000541021217816 */ /* 0x000fe4000000000b */
[----:B------:R-:W-:Y:S02]  /*6b30*/  PRMT R32, R32, 0x5410, R10 ;  /* 0x0000541020207816 */ /* 0x000fe4000000000a */
[----:B------:R-:W-:Y:S02]  /*6b40*/  PRMT R34, R34, 0x5410, R12 ;  /* 0x0000541022227816 */ /* 0x000fe4000000000c */
[----:B------:R-:W-:-:S02]  /*6b50*/  ISETP.GE.AND P1, PT, R204, R27, PT ;  /* 0x0000001bcc00720c */ /* 0x000fc40003f26270 */
[----:B------:R-:W-:Y:S02]  /*6b60*/  PRMT R28, R28, 0x5410, R5 ;  /* 0x000054101c1c7816 */ /* 0x000fe40000000005 */
[----:B------:R-:W-:Y:S02]  /*6b70*/  PRMT R35, R35, 0x5410, R7 ;  /* 0x0000541023237816 */ /* 0x000fe40000000007 */
[----:B------:R-:W-:Y:S01]  /*6b80*/  PRMT R30, R30, 0x5410, R6 ;  /* 0x000054101e1e7816 */ /* 0x000fe20000000006 */
[----:B0-----:R-:W-:Y:S06]  /*6b90*/  @!P0 BRA `(.L_x_731) ;  /* 0x0000010400248947 */ /* 0x001fec0003800000 */
.L_x_951:
[----:B------:R-:W-:Y:S05]  /*6ba0*/  BSYNC B1 ;  /* 0x0000000000017941 */ /* 0x000fea0003800000 */
.L_x_730:
[----:B------:R-:W-:Y:S01]  /*6bb0*/  BSSY B1, `(.L_x_732) ;  /* 0x0000056000017945 */ /* 0x000fe20003800000 */
[----:B------:R-:W-:-:S03]  /*6bc0*/  PRMT R36, R36, 0x5410, R8 ;  /* 0x0000541024247816 */ /* 0x000fc60000000008 */
[----:B------:R-:W-:Y:S05]  /*6bd0*/  @P1 BRA `(.L_x_733) ;  /* 0x00000004004c1947 */ /* 0x000fea0003800000 */
[----:B------:R-:W1:Y:S01]  /*6be0*/  LDC R5, c[0x0][0x3f4] ;  /* 0x0000fd00ff057b82 */ /* 0x000e620000000800 */
[----:B------:R-:W-:Y:S01]  /*6bf0*/  BSSY B2, `(.L_x_734) ;  /* 0x000002a000027945 */ /* 0x000fe20003800000 */
[-C--:B-1----:R-:W-:Y:S02]  /*6c00*/  ISETP.GE.AND P0, PT, R22, R5.reuse, PT ;  /* 0x000000051600720c */ /* 0x082fe40003f06270 */
[----:B------:R-:W-:-:S11]  /*6c10*/  ISETP.GE.AND P1, PT, R208, R5, PT ;  /* 0x00000005d000720c */ /* 0x000fd60003f26270 */
[----:B------:R-:W-:Y:S05]  /*6c20*/  @P0 BRA `(.L_x_735) ;  /* 0x0000000000980947 */ /* 0x000fea0003800000 */
[----:B------:R-:W1:Y:S01]  /*6c30*/  LDS.128 R4, [R3+0x18400] ;  /* 0x0184000003047984 */ /* 0x000e620000000c00 */
[----:B------:R-:W-:Y:S02]  /*6c40*/  HADD2.F32 R15, -RZ, R28.H0_H0 ;  /* 0x2000001cff0f7230 */ /* 0x000fe40000004100 */
[----:B------:R-:W-:Y:S02]  /*6c50*/  HADD2.F32 R13, -RZ, R31.H0_H0 ;  /* 0x2000001fff0d7230 */ /* 0x000fe40000004100 */
[----:B------:R-:W-:Y:S02]  /*6c60*/  HADD2.F32 R12, -RZ, R33.H0_H0 ;  /* 0x20000021ff0c7230 */ /* 0x000fe40000004100 */
[----:B0-----:R-:W-:Y:S02]  /*6c70*/  HADD2.F32 R14, -RZ, R35.H0_H0 ;  /* 0x20000023ff0e7230 */ /* 0x001fe40000004100 */
[--C-:B-1----:R-:W-:Y:S02]  /*6c80*/  HADD2.F32 R8, -RZ, R4.reuse.H0_H0 ;  /* 0x20000004ff087230 */ /* 0x102fe40000004100 */
[----:B------:R-:W-:-:S02]  /*6c90*/  HADD2.F32 R4, -RZ, R4.H1_H1 ;  /* 0x30000004ff047230 */ /* 0x000fc40000004100 */
[--C-:B------:R-:W-:Y:S02]  /*6ca0*/  HADD2.F32 R9, -RZ, R5.reuse.H0_H0 ;  /* 0x20000005ff097230 */ /* 0x100fe40000004100 */
[----:B------:R-:W-:Y:S02]  /*6cb0*/  HADD2.F32 R5, -RZ, R5.H1_H1 ;  /* 0x30000005ff057230 */ /* 0x000fe40000004100 */
[C---:B------:R-:W-:Y:S01]  /*6cc0*/  FMUL.FTZ R21, R4.reuse, R15 ;  /* 0x0000000f04157220 */ /* 0x040fe20000410000 */
[-C--:B------:R-:W-:Y:S01]  /*6cd0*/  FMUL.FTZ R4, R4, R13.reuse ;  /* 0x0000000d04047220 */ /* 0x080fe20000410000 */
[--C-:B------:R-:W-:Y:S02]  /*6ce0*/  HADD2.F32 R10, -RZ, R6.reuse.H0_H0 ;  /* 0x20000006ff0a7230 */ /* 0x100fe40000004100 */
[----:B------:R-:W-:Y:S02]  /*6cf0*/  HADD2.F32 R11, -RZ, R7.H0_H0 ;  /* 0x20000007ff0b7230 */ /* 0x000fe40000004100 */
[C---:B------:R-:W-:Y:S01]  /*6d00*/  FMUL.FTZ R24, R5.reuse, R14 ;  /* 0x0000000e05187220 */ /* 0x040fe20000410000 */
[C---:B------:R-:W-:Y:S01]  /*6d10*/  FFMA.FTZ R21, R8.reuse, R13, -R21 ;  /* 0x0000000d08157223 */ /* 0x040fe20000010815 */
[----:B------:R-:W-:Y:S01]  /*6d20*/  FFMA.FTZ R20, R8, R15, R4 ;  /* 0x0000000f08147223 */ /* 0x000fe20000010004 */
[----:B------:R-:W-:Y:S01]  /*6d30*/  FMUL.FTZ R26, R5, R12 ;  /* 0x0000000c051a7220 */ /* 0x000fe20000410000 */
[----:B------:R-:W-:-:S02]  /*6d40*/  HADD2.F32 R6, -RZ, R6.H1_H1 ;  /* 0x30000006ff067230 */ /* 0x000fc40000004100 */
[C---:B------:R-:W-:Y:S01]  /*6d50*/  FFMA.FTZ R24, R9.reuse, R12, -R24 ;  /* 0x0000000c09187223 */ /* 0x040fe20000010818 */
[----:B------:R-:W-:Y:S02]  /*6d60*/  HADD2.F32 R7, -RZ, R7.H1_H1 ;  /* 0x30000007ff077230 */ /* 0x000fe40000004100 */
[----:B------:R-:W-:Y:S01]  /*6d70*/  FFMA.FTZ R9, R9, R14, R26 ;  /* 0x0000000e09097223 */ /* 0x000fe2000001001a */
[----:B------:R-:W-:Y:S02]  /*6d80*/  HADD2.F32 R13, -RZ, R28.H1_H1 ;  /* 0x3000001cff0d7230 */ /* 0x000fe40000004100 */
[----:B------:R-:W-:Y:S02]  /*6d90*/  HADD2.F32 R5, -RZ, R31.H1_H1 ;  /* 0x3000001fff057230 */ /* 0x000fe40000004100 */
[----:B------:R-:W-:Y:S02]  /*6da0*/  HADD2.F32 R8, -RZ, R35.H1_H1 ;  /* 0x30000023ff087230 */ /* 0x000fe40000004100 */
[----:B------:R-:W-:Y:S01]  /*6db0*/  FMUL.FTZ R15, R6, R13 ;  /* 0x0000000d060f7220 */ /* 0x000fe20000410000 */
[----:B------:R-:W-:-:S02]  /*6dc0*/  HADD2.F32 R4, -RZ, R33.H1_H1 ;  /* 0x30000021ff047230 */ /* 0x000fc40000004100 */
[-C--:B------:R-:W-:Y:S01]  /*6dd0*/  FMUL.FTZ R12, R6, R5.reuse ;  /* 0x00000005060c7220 */ /* 0x080fe20000410000 */
[C---:B------:R-:W-:Y:S01]  /*6de0*/  FMUL.FTZ R14, R7.reuse, R8 ;  /* 0x00000008070e7220 */ /* 0x040fe20000410000 */
[C---:B------:R-:W-:Y:S01]  /*6df0*/  FFMA.FTZ R6, R10.reuse, R5, -R15 ;  /* 0x000000050a067223 */ /* 0x040fe2000001080f */
[-C--:B------:R-:W-:Y:S01]  /*6e00*/  FMUL.FTZ R25, R7, R4.reuse ;  /* 0x0000000407197220 */ /* 0x080fe20000410000 */
[----:B------:R-:W-:Y:S01]  /*6e10*/  FFMA.FTZ R13, R10, R13, R12 ;  /* 0x0000000d0a0d7223 */ /* 0x000fe2000001000c */
[C---:B------:R-:W-:Y:S01]  /*6e20*/  FFMA.FTZ R7, R11.reuse, R4, -R14 ;  /* 0x000000040b077223 */ /* 0x040fe2000001080e */
[----:B------:R-:W-:Y:S01]  /*6e30*/  F2FP.F16.F32.PACK_AB R4, R20, R21 ;  /* 0x000000151404723e */ /* 0x000fe200000000ff */
[----:B------:R-:W-:Y:S01]  /*6e40*/  FFMA.FTZ R8, R11, R8, R25 ;  /* 0x000000080b087223 */ /* 0x000fe20000010019 */
[----:B------:R-:W-:Y:S02]  /*6e50*/  F2FP.F16.F32.PACK_AB R5, R9, R24 ;  /* 0x000000180905723e */ /* 0x000fe400000000ff */
[----:B------:R-:W-:-:S02]  /*6e60*/  F2FP.F16.F32.PACK_AB R6, R13, R6 ;  /* 0x000000060d06723e */ /* 0x000fc400000000ff */
[----:B------:R-:W-:-:S05]  /*6e70*/  F2FP.F16.F32.PACK_AB R7, R8, R7 ;  /* 0x000000070807723e */ /* 0x000fca00000000ff */
[----:B------:R1:W-:Y:S02]  /*6e80*/  STS.128 [R3+0x18400], R4 ;  /* 0x0184000403007388 */ /* 0x0003e40000000c00 */
.L_x_735:
[----:B------:R-:W-:Y:S05]  /*6e90*/  BSYNC B2 ;  /* 0x0000000000027941 */ /* 0x000fea0003800000 */
.L_x_734:
[----:B------:R-:W-:Y:S05]  /*6ea0*/  @P1 BRA `(.L_x_733) ;  /* 0x0000000000981947 */ /* 0x000fea0003800000 */
[----:B-1----:R-:W1:Y:S01]  /*6eb0*/  LDS.128 R4, [R0] ;  /* 0x0000000000047984 */ /* 0x002e620000000c00 */
        /* <DEDUP_REMOVED lines=36> */
[----:B------:R2:W-:Y:S02]  /*7100*/  STS.128 [R0], R4 ;  /* 0x0000000400007388 */ /* 0x0005e40000000c00 */
.L_x_733:
[----:B------:R-:W-:Y:S05]  /*7110*/  BSYNC B1 ;  /* 0x0000000000017941 */ /* 0x000fea0003800000 */
.L_x_732:
[----:B-12---:R-:W-:-:S05]  /*7120*/  VIADD R4, R204, 0x40 ;  /* 0x00000040cc047836 */ /* 0x006fca0000000000 */
[----:B------:R-:W-:-:S13]  /*7130*/  ISETP.GE.AND P0, PT, R4, R27, PT ;  /* 0x0000001b0400720c */ /* 0x000fda0003f06270 */
[----:B------:R-:W-:Y:S05]  /*7140*/  @P0 BRA `(.L_x_736) ;  /* 0x00000014001c0947 */ /* 0x000fea0003800000 */
[----:B------:R-:W1:Y:S01]  /*7150*/  LDC R5, c[0x0][0x3f4] ;  /* 0x0000fd00ff057b82 */ /* 0x000e620000000800 */
[----:B------:R-:W-:Y:S01]  /*7160*/  BSSY B1, `(.L_x_737) ;  /* 0x000002a000017945 */ /* 0x000fe20003800000 */
[-C--:B-1----:R-:W-:Y:S02]  /*7170*/  ISETP.GE.AND P0, PT, R22, R5.reuse, PT ;  /* 0x000000051600720c */ /* 0x082fe40003f06270 */
[----:B------:R-:W-:-:S11]  /*7180*/  ISETP.GE.AND P1, PT, R208, R5, PT ;  /* 0x00000005d000720c */ /* 0x000fd60003f26270 */
[----:B------:R-:W-:Y:S05]  /*7190*/  @P0 BRA `(.L_x_738) ;  /* 0x0000000000980947 */ /* 0x000fea0003800000 */
[----:B------:R-:W1:Y:S01]  /*71a0*/  LDS.128 R4, [R3+0x1a400] ;  /* 0x01a4000003047984 */ /* 0x000e620000000c00 */
[----:B0-----:R-:W-:Y:S02]  /*71b0*/  HADD2.F32 R14, -RZ, R31.H0_H0 ;  /* 0x2000001fff0e7230 */ /* 0x001fe40000004100 */
[--C-:B------:R-:W-:Y:S02]  /*71c0*/  HADD2.F32 R20, -RZ, R28.reuse.H0_H0 ;  /* 0x2000001cff147230 */ /* 0x100fe40000004100 */
[----:B------:R-:W-:Y:S02]  /*71d0*/  HADD2.F32 R25, -RZ, R35.H0_H0 ;  /* 0x20000023ff197230 */ /* 0x000fe40000004100 */
[----:B------:R-:W-:Y:S02]  /*71e0*/  HADD2.F32 R21, -RZ, R33.H0_H0 ;  /* 0x20000021ff157230 */ /* 0x000fe40000004100 */
[----:B------:R-:W-:Y:S02]  /*71f0*/  HADD2.F32 R24, -RZ, R28.H1_H1 ;  /* 0x3000001cff187230 */ /* 0x000fe40000004100 */
[----:B------:R-:W-:-:S02]  /*7200*/  HADD2.F32 R27, -RZ, R35.H1_H1 ;  /* 0x30000023ff1b7230 */ /* 0x000fc40000004100 */
[--C-:B-1----:R-:W-:Y:S02]  /*7210*/  HADD2.F32 R8, -RZ, R4.reuse.H0_H0 ;  /* 0x20000004ff087230 */ /* 0x102fe40000004100 */
[----:B------:R-:W-:Y:S02]  /*7220*/  HADD2.F32 R4, -RZ, R4.H1_H1 ;  /* 0x30000004ff047230 */ /* 0x000fe40000004100 */
[--C-:B------:R-:W-:Y:S02]  /*7230*/  HADD2.F32 R9, -RZ, R5.reuse.H0_H0 ;  /* 0x20000005ff097230 */ /* 0x100fe40000004100 */
[----:B------:R-:W-:Y:S02]  /*7240*/  HADD2.F32 R5, -RZ, R5.H1_H1 ;  /* 0x30000005ff057230 */ /* 0x000fe40000004100 */
[-C--:B------:R-:W-:Y:S01]  /*7250*/  FMUL.FTZ R13, R20, R4.reuse ;  /* 0x00000004140d7220 */ /* 0x080fe20000410000 */
[----:B------:R-:W-:Y:S01]  /*7260*/  FMUL.FTZ R15, R14, R4 ;  /* 0x000000040e0f7220 */ /* 0x000fe20000410000 */
[----:B------:R-:W-:-:S02]  /*7270*/  HADD2.F32 R10, -RZ, R6.H0_H0 ;  /* 0x20000006ff0a7230 */ /* 0x000fc40000004100 */
[-C--:B------:R-:W-:Y:S01]  /*7280*/  FMUL.FTZ R12, R25, R5.reuse ;  /* 0x00000005190c7220 */ /* 0x080fe20000410000 */
[-C--:B------:R-:W-:Y:S01]  /*7290*/  FFMA.FTZ R4, R14, R8.reuse, -R13 ;  /* 0x000000080e047223 */ /* 0x080fe2000001080d */
[----:B------:R-:W-:Y:S01]  /*72a0*/  FFMA.FTZ R15, R20, R8, R15 ;  /* 0x00000008140f7223 */ /* 0x000fe2000001000f */
[C---:B------:R-:W-:Y:S01]  /*72b0*/  FMUL.FTZ R8, R21.reuse, R5 ;  /* 0x0000000515087220 */ /* 0x040fe20000410000 */
[--C-:B------:R-:W-:Y:S02]  /*72c0*/  HADD2.F32 R11, -RZ, R7.reuse.H0_H0 ;  /* 0x20000007ff0b7230 */ /* 0x100fe40000004100 */
[-C--:B------:R-:W-:Y:S01]  /*72d0*/  FFMA.FTZ R5, R21, R9.reuse, -R12 ;  /* 0x0000000915057223 */ /* 0x080fe2000001080c */
[----:B------:R-:W-:Y:S02]  /*72e0*/  HADD2.F32 R6, -RZ, R6.H1_H1 ;  /* 0x30000006ff067230 */ /* 0x000fe40000004100 */
[----:B------:R-:W-:Y:S01]  /*72f0*/  FFMA.FTZ R8, R25, R9, R8 ;  /* 0x0000000919087223 */ /* 0x000fe20000010008 */
[----:B------:R-:W-:Y:S01]  /*7300*/  HADD2.F32 R7, -RZ, R7.H1_H1 ;  /* 0x30000007ff077230 */ /* 0x000fe20000004100 */
[----:B------:R-:W-:Y:S01]  /*7310*/  F2FP.F16.F32.PACK_AB R4, R15, R4 ;  /* 0x000000040f04723e */ /* 0x000fe200000000ff */
[----:B------:R-:W-:-:S02]  /*7320*/  HADD2.F32 R20, -RZ, R31.H1_H1 ;  /* 0x3000001fff147230 */ /* 0x000fc40000004100 */
[-C--:B------:R-:W-:Y:S01]  /*7330*/  FMUL.FTZ R9, R24, R6.reuse ;  /* 0x0000000618097220 */ /* 0x080fe20000410000 */
[----:B------:R-:W-:Y:S02]  /*7340*/  HADD2.F32 R21, -RZ, R33.H1_H1 ;  /* 0x30000021ff157230 */ /* 0x000fe40000004100 */
[----:B------:R-:W-:Y:S01]  /*7350*/  FMUL.FTZ R12, R27, R7 ;  /* 0x000000071b0c7220 */ /* 0x000fe20000410000 */
[----:B------:R-:W-:Y:S01]  /*7360*/  F2FP.F16.F32.PACK_AB R5, R8, R5 ;  /* 0x000000050805723e */ /* 0x000fe200000000ff */
[C---:B------:R-:W-:Y:S01]  /*7370*/  FMUL.FTZ R13, R20.reuse, R6 ;  /* 0x00000006140d7220 */ /* 0x040fe20000410000 */
[-C--:B------:R-:W-:Y:S01]  /*7380*/  FFMA.FTZ R6, R20, R10.reuse, -R9 ;  /* 0x0000000a14067223 */ /* 0x080fe20000010809 */
[C---:B------:R-:W-:Y:S01]  /*7390*/  FMUL.FTZ R14, R21.reuse, R7 ;  /* 0x00000007150e7220 */ /* 0x040fe20000410000 */
[-C--:B------:R-:W-:Y:S01]  /*73a0*/  FFMA.FTZ R7, R21, R11.reuse, -R12 ;  /* 0x0000000b15077223 */ /* 0x080fe2000001080c */
[----:B------:R-:W-:Y:S02]  /*73b0*/  FFMA.FTZ R13, R24, R10, R13 ;  /* 0x0000000a180d7223 */ /* 0x000fe4000001000d */
[----:B------:R-:W-:-:S03]  /*73c0*/  FFMA.FTZ R14, R27, R11, R14 ;  /* 0x0000000b1b0e7223 */ /* 0x000fc6000001000e */
[----:B------:R-:W-:Y:S02]  /*73d0*/  F2FP.F16.F32.PACK_AB R6, R13, R6 ;  /* 0x000000060d06723e */ /* 0x000fe400000000ff */
[----:B------:R-:W-:-:S05]  /*73e0*/  F2FP.F16.F32.PACK_AB R7, R14, R7 ;  /* 0x000000070e07723e */ /* 0x000fca00000000ff */
[----:B------:R1:W-:Y:S02]  /*73f0*/  STS.128 [R3+0x1a400], R4 ;  /* 0x01a4000403007388 */ /* 0x0003e40000000c00 */
.L_x_738:
[----:B------:R-:W-:Y:S05]  /*7400*/  BSYNC B1 ;  /* 0x0000000000017941 */ /* 0x000fea0003800000 */
.L_x_737:
[----:B------:R-:W-:Y:S05]  /*7410*/  @P1 BRA `(.L_x_736) ;  /* 0x0000001000681947 */ /* 0x000fea0003800000 */
[----:B-1----:R-:W1:Y:S01]  /*7420*/  LDS.128 R4, [R0+0x2000] ;  /* 0x0020000000047984 */ /* 0x002e620000000c00 */
[----:B------:R-:W-:Y:S02]  /*7430*/  HADD2.F32 R15, -RZ, R30.H0_H0 ;  /* 0x2000001eff0f7230 */ /* 0x000fe40000004100 */
[----:B------:R-:W-:Y:S02]  /*7440*/  HADD2.F32 R13, -RZ, R32.H0_H0 ;  /* 0x20000020ff0d7230 */ /* 0x000fe40000004100 */
        /* <DEDUP_REMOVED lines=9> */
[----:B0-----:R-:W-:Y:S01]  /*74e0*/  FMUL.FTZ R14, R13, R4 ;  /* 0x000000040d0e7220 */ /* 0x001fe20000410000 */
[----:B------:R-:W-:-:S02]  /*74f0*/  HADD2.F32 R9, -RZ, R6.H0_H0 ;  /* 0x20000006ff097230 */ /* 0x000fc40000004100 */
[----:B------:R-:W-:Y:S01]  /*7500*/  FMUL.FTZ R11, R24, R5 ;  /* 0x00000005180b7220 */ /* 0x000fe20000410000 */
[----:B------:R-:W-:Y:S01]  /*7510*/  FFMA.FTZ R4, R13, R3, -R12 ;  /* 0x000000030d047223 */ /* 0x000fe2000001080c */
[--C-:B------:R-:W-:Y:S02]  /*7520*/  HADD2.F32 R10, -RZ, R7.reuse.H0_H0 ;  /* 0x20000007ff0a7230 */ /* 0x100fe40000004100 */
[C---:B------:R-:W-:Y:S01]  /*7530*/  FMUL.FTZ R13, R20.reuse, R5 ;  /* 0x00000005140d7220 */ /* 0x040fe20000410000 */
[----:B------:R-:W-:Y:S02]  /*7540*/  HADD2.F32 R6, -RZ, R6.H1_H1 ;  /* 0x30000006ff067230 */ /* 0x000fe40000004100 */
[----:B------:R-:W-:Y:S01]  /*7550*/  FFMA.FTZ R3, R15, R3, R14 ;  /* 0x000000030f037223 */ /* 0x000fe2000001000e */
[----:B------:R-:W-:Y:S02]  /*7560*/  HADD2.F32 R7, -RZ, R7.H1_H1 ;  /* 0x30000007ff077230 */ /* 0x000fe40000004100 */
[----:B------:R-:W-:Y:S01]  /*7570*/  FFMA.FTZ R5, R20, R8, -R11 ;  /* 0x0000000814057223 */ /* 0x000fe2000001080b */
[----:B------:R-:W-:-:S02]  /*7580*/  HADD2.F32 R15, -RZ, R32.H1_H1 ;  /* 0x30000020ff0f7230 */ /* 0x000fc40000004100 */
[----:B------:R-:W-:Y:S01]  /*7590*/  FFMA.FTZ R8, R24, R8, R13 ;  /* 0x0000000818087223 */ /* 0x000fe2000001000d */
[----:B------:R-:W-:Y:S02]  /*75a0*/  HADD2.F32 R20, -RZ, R34.H1_H1 ;  /* 0x30000022ff147230 */ /* 0x000fe40000004100 */
[-C--:B------:R-:W-:Y:S01]  /*75b0*/  FMUL.FTZ R12, R21, R6.reuse ;  /* 0x00000006150c7220 */ /* 0x080fe20000410000 */
[-C--:B------:R-:W-:Y:S01]  /*75c0*/  FMUL.FTZ R11, R26, R7.reuse ;  /* 0x000000071a0b7220 */ /* 0x080fe20000410000 */
[----:B------:R-:W-:Y:S01]  /*75d0*/  FMUL.FTZ R14, R15, R6 ;  /* 0x000000060f0e7220 */ /* 0x000fe20000410000 */
[----:B------:R-:W-:Y:S01]  /*75e0*/  F2FP.F16.F32.PACK_AB R4, R3, R4 ;  /* 0x000000040304723e */ /* 0x000fe200000000ff */
[C---:B------:R-:W-:Y:S01]  /*75f0*/  FMUL.FTZ R13, R20.reuse, R7 ;  /* 0x00000007140d7220 */ /* 0x040fe20000410000 */
[-C--:B------:R-:W-:Y:S01]  /*7600*/  FFMA.FTZ R6, R15, R9.reuse, -R12 ;  /* 0x000000090f067223 */ /* 0x080fe2000001080c */
[-C--:B------:R-:W-:Y:S01]  /*7610*/  FFMA.FTZ R7, R20, R10.reuse, -R11 ;  /* 0x0000000a14077223 */ /* 0x080fe2000001080b */
[----:B------:R-:W-:Y:S01]  /*7620*/  FFMA.FTZ R9, R21, R9, R14 ;  /* 0x0000000915097223 */ /* 0x000fe2000001000e */
[----:B------:R-:W-:Y:S01]  /*7630*/  FFMA.FTZ R10, R26, R10, R13 ;  /* 0x0000000a1a0a7223 */ /* 0x000fe2000001000d */
[----:B------:R-:W-:-:S03]  /*7640*/  F2FP.F16.F32.PACK_AB R5, R8, R5 ;  /* 0x000000050805723e */ /* 0x000fc600000000ff */
[----:B------:R-:W-:Y:S02]  /*7650*/  F2FP.F16.F32.PACK_AB R6, R9, R6 ;  /* 0x000000060906723e */ /* 0x000fe400000000ff */
[----:B------:R-:W-:-:S05]  /*7660*/  F2FP.F16.F32.PACK_AB R7, R10, R7 ;  /* 0x000000070a07723e */ /* 0x000fca00000000ff */
[----:B------:R2:W-:Y:S01]  /*7670*/  STS.128 [R0+0x2000], R4 ;  /* 0x0020000400007388 */ /* 0x0005e20000000c00 */
[----:B------:R-:W-:Y:S05]  /*7680*/  BRA `(.L_x_736) ;  /* 0x0000000c00cc7947 */ /* 0x000fea0003800000 */
.L_x_726:
[----:B------:R-:W-:-:S03]  /*7690*/  UMOV UR4, 0xffffffff ;  /* 0xffffffff00047882 */ /* 0x000fc60000000000 */
[----:B------:R-:W-:Y:S05]  /*76a0*/  BRA.DIV UR4, `(.L_x_739) ;  /* 0x000000fa04747947 */ /* 0x000fea000b800000 */
[----:B------:R0:W1:Y:S04]  /*76b0*/  SHFL.IDX PT, R0, R25, RZ, 0x1c1f ;  /* 0x001c1fff19007589 */ /* 0x00006800000e0000 */
[----:B------:R0:W2:Y:S04]  /*76c0*/  SHFL.IDX PT, R3, R24, RZ, 0x1c1f ;  /* 0x001c1fff18037589 */ /* 0x0000a800000e0000 */
[----:B------:R0:W3:Y:S04]  /*76d0*/  SHFL.IDX PT, R20, R27, RZ, 0x1c1f ;  /* 0x001c1fff1b147589 */ /* 0x0000e800000e0000 */
[----:B------:R0:W4:Y:S02]  /*76e0*/  SHFL.IDX PT, R14, R26, RZ, 0x1c1f ;  /* 0x001c1fff1a0e7589 */ /* 0x00012400000e0000 */
.L_x_957:
[----:B------:R-:W5:Y:S01]  /*76f0*/  LDL R6, [R1+0x28] ;  /* 0x0000280001067983 */ /* 0x000f620000100800 */
[----:B------:R-:W-:Y:S01]  /*7700*/  ULDC UR4, c[0x0][0x448] ;  /* 0x0001120000047ab9 */ /* 0x000fe20000000800 */
[----:B------:R-:W-:Y:S01]  /*7710*/  BSSY B1, `(.L_x_740) ;  /* 0x0000019000017945 */ /* 0x000fe20003800000 */
[----:B------:R-:W-:Y:S01]  /*7720*/  IMAD R21, R31, UR4, RZ ;  /* 0x000000041f157c24 */ /* 0x000fe2000f8e02ff */
[----:B------:R-:W-:Y:S02]  /*7730*/  CS2R R10, SRZ ;  /* 0x00000000000a7805 */ /* 0x000fe4000001ff00 */
[----:B------:R-:W-:Y:S02]  /*7740*/  CS2R R8, SRZ ;  /* 0x0000000000087805 */ /* 0x000fe4000001ff00 */
[----:B------:R-:W-:Y:S01]  /*7750*/  ISETP.GE.AND P0, PT, R4, R21, PT ;  /* 0x000000150400720c */ /* 0x000fe20003f06270 */
[----:B------:R-:W-:Y:S01]  /*7760*/  IMAD R21, R33, -0x80, R21 ;  /* 0xffffff8021157824 */ /* 0x000fe200078e0215 */
[----:B-----5:R-:W-:-:S04]  /*7770*/  LEA.HI R5, R6, R6, RZ, 0x1 ;  /* 0x0000000606057211 */ /* 0x020fc800078f08ff */
[----:B------:R-:W-:-:S05]  /*7780*/  LOP3.LUT R5, R5, 0xfffffffe, RZ, 0xc0, !PT ;  /* 0xfffffffe05057812 */ /* 0x000fca00078ec0ff */
[----:B0-----:R-:W-:Y:S01]  /*7790*/  IMAD.IADD R24, R6, 0x1, -R5 ;  /* 0x0000000106187824 */ /* 0x001fe200078e0a05 */
[----:B------:R-:W-:Y:S02]  /*77a0*/  CS2R R6, SRZ ;  /* 0x0000000000067805 */ /* 0x000fe4000001ff00 */
[----:B------:R-:W-:Y:S02]  /*77b0*/  CS2R R4, SRZ ;  /* 0x0000000000047805 */ /* 0x000fe4000001ff00 */
[----:B------:R-:W-:Y:S01]  /*77c0*/  SHF.L.U32 R24, R24, 0x1f, RZ ;  /* 0x0000001f18187819 */ /* 0x000fe200000006ff */
[----:B------:R-:W-:Y:S06]  /*77d0*/  @P0 BRA `(.L_x_741) ;  /* 0x0000000000300947 */ /* 0x000fec0003800000 */
[----:B------:R-:W-:Y:S01]  /*77e0*/  ULDC UR4, c[0x0][0x3f4] ;  /* 0x0000fd0000047ab9 */ /* 0x000fe20000000800 */
[C---:B------:R-:W-:Y:S01]  /*77f0*/  IMAD.SHL.U32 R15, R16.reuse, 0x2, RZ ;  /* 0x00000002100f7824 */ /* 0x040fe200078e00ff */
[C---:B------:R-:W-:Y:S02]  /*7800*/  ISETP.GE.AND P2, PT, R16.reuse, UR4, PT ;  /* 0x0000000410007c0c */ /* 0x040fe4000bf46270 */
[----:B------:R-:W-:Y:S02]  /*7810*/  SHF.L.U64.HI R7, R16, 0x1, R17 ;  /* 0x0000000110077819 */ /* 0x000fe40000010211 */
[-C--:B--2---:R-:W-:Y:S02]  /*7820*/  IADD3 R12, P0, R3, R15.reuse, RZ ;  /* 0x0000000f030c7210 */ /* 0x084fe40007f1e0ff */
[----:B----4-:R-:W-:-:S03]  /*7830*/  IADD3 R14, P1, R14, R15, RZ ;  /* 0x0000000f0e0e7210 */ /* 0x010fc60007f3e0ff */
[--C-:B-1----:R-:W-:Y:S02]  /*7840*/  IMAD.X R13, R0, 0x1, R7.reuse, P0 ;  /* 0x00000001000d7824 */ /* 0x102fe400000e0607 */
[----:B---3--:R-:W-:Y:S01]  /*7850*/  IMAD.X R15, R20, 0x1, R7, P1 ;  /* 0x00000001140f7824 */ /* 0x008fe200008e0607 */
[----:B------:R-:W-:Y:S01]  /*7860*/  CS2R R6, SRZ ;  /* 0x0000000000067805 */ /* 0x000fe2000001ff00 */
[----:B------:R-:W-:Y:S06]  /*7870*/  @P2 BRA `(.L_x_741) ;  /* 0x0000000000082947 */ /* 0x000fec0003800000 */
[----:B------:R0:W5:Y:S04]  /*7880*/  LD.E.128 R8, desc[UR40][R12.64] ;  /* 0x000000280c087980 */ /* 0x000168000c101d00 */
[----:B------:R0:W5:Y:S02]  /*7890*/  LD.E.128 R4, desc[UR40][R14.64] ;  /* 0x000000280e047980 */ /* 0x000164000c101d00 */
.L_x_741:
[----:B------:R-:W-:Y:S05]  /*78a0*/  BSYNC B1 ;  /* 0x0000000000017941 */ /* 0x000fea0003800000 */
.L_x_740:
[----:B------:R-:W3:Y:S01]  /*78b0*/  SYNCS.PHASECHK.TRANS64.TRYWAIT P1, [R19+URZ+0x22800], R24 ;  /* 0x02280018130075a7 */ /* 0x000ee2000802017f */
[----:B-----5:R-:W-:Y:S01]  /*78c0*/  IMAD.MOV.U32 R40, RZ, RZ, R8 ;  /* 0x000000ffff287224 */ /* 0x020fe200078e0008 */
[----:B0-----:R-:W-:Y:S01]  /*78d0*/  MOV R12, R9 ;  /* 0x00000009000c7202 */ /* 0x001fe20000000f00 */
[----:B-1----:R-:W-:Y:S01]  /*78e0*/  IMAD.MOV.U32 R0, RZ, RZ, R4 ;  /* 0x000000ffff007224 */ /* 0x002fe200078e0004 */
[--C-:B------:R-:W-:Y:S01]  /*78f0*/  SHF.R.U64 R41, R8, 0x10, R9.reuse ;  /* 0x0000001008297819 */ /* 0x100fe20000001209 */
[----:B------:R-:W-:Y:S01]  /*7900*/  IMAD.MOV.U32 R37, RZ, RZ, R6 ;  /* 0x000000ffff257224 */ /* 0x000fe200078e0006 */
[----:B------:R-:W-:Y:S01]  /*7910*/  SHF.R.U32.HI R13, RZ, 0x10, R9 ;  /* 0x00000010ff0d7819 */ /* 0x000fe20000011609 */
[----:B------:R-:W-:Y:S01]  /*7920*/  IMAD.MOV.U32 R39, RZ, RZ, R10 ;  /* 0x000000ffff277224 */ /* 0x000fe200078e000a */
[----:B------:R-:W-:Y:S01]  /*7930*/  SHF.R.U64 R43, R4, 0x10, R5 ;  /* 0x00000010042b7819 */ /* 0x000fe20000001205 */
[--C-:B------:R-:W-:Y:S01]  /*7940*/  IMAD.MOV.U32 R9, RZ, RZ, R11.reuse ;  /* 0x000000ffff097224 */ /* 0x100fe200078e000b */
[----:B------:R-:W-:Y:S01]  /*7950*/  SHF.R.U64 R42, R10, 0x10, R11 ;  /* 0x000000100a2a7819 */ /* 0x000fe2000000120b */
[--C-:B------:R-:W-:Y:S01]  /*7960*/  IMAD.MOV.U32 R8, RZ, RZ, R5.reuse ;  /* 0x000000ffff087224 */ /* 0x100fe200078e0005 */
[----:B------:R-:W-:Y:S01]  /*7970*/  SHF.R.U32.HI R4, RZ, 0x10, R5 ;  /* 0x00000010ff047819 */ /* 0x000fe20000011605 */
[----:B------:R-:W-:Y:S01]  /*7980*/  IMAD.MOV.U32 R38, RZ, RZ, R7 ;  /* 0x000000ffff267224 */ /* 0x000fe200078e0007 */
[----:B------:R-:W-:Y:S01]  /*7990*/  VIMNMX R21, R21, 0x80, PT ;  /* 0x0000008015157848 */ /* 0x000fe20003fe0100 */
[----:B----4-:R-:W-:Y:S01]  /*79a0*/  VIADD R14, R204, 0x40 ;  /* 0x00000040cc0e7836 */ /* 0x010fe20000000000 */
[----:B--2---:R-:W0:Y:S01]  /*79b0*/  LDC R3, c[0x0][0x3f4] ;  /* 0x0000fd00ff037b82 */ /* 0x004e220000000800 */
[----:B------:R-:W-:Y:S01]  /*79c0*/  SHF.R.U32.HI R10, RZ, 0x10, R11 ;  /* 0x00000010ff0a7819 */ /* 0x000fe2000001160b */
[----:B------:R-:W-:Y:S01]  /*79d0*/  BSSY B1, `(.L_x_742) ;  /* 0x0000010000017945 */ /* 0x000fe20003800000 */
[----:B------:R-:W-:-:S02]  /*79e0*/  SHF.R.U64 R44, R6, 0x10, R7 ;  /* 0x00000010062c7819 */ /* 0x000fc40000001207 */
[----:B------:R-:W-:Y:S02]  /*79f0*/  SHF.R.U32.HI R5, RZ, 0x10, R7 ;  /* 0x00000010ff057819 */ /* 0x000fe40000011607 */
[----:B------:R-:W-:Y:S02]  /*7a00*/  PRMT R37, R37, 0x5410, R0 ;  /* 0x0000541025257816 */ /* 0x000fe40000000000 */
[----:B------:R-:W-:Y:S02]  /*7a10*/  PRMT R40, R40, 0x5410, R12 ;  /* 0x0000541028287816 */ /* 0x000fe4000000000c */
[----:B------:R-:W-:Y:S02]  /*7a20*/  PRMT R41, R41, 0x5410, R13 ;  /* 0x0000541029297816 */ /* 0x000fe4000000000d */
[----:B------:R-:W-:Y:S02]  /*7a30*/  PRMT R39, R39, 0x5410, R9 ;  /* 0x0000541027277816 */ /* 0x000fe40000000009 */
[----:B------:R-:W-:-:S02]  /*7a40*/  PRMT R42, R42, 0x5410, R10 ;  /* 0x000054102a2a7816 */ /* 0x000fc4000000000a */
[----:B------:R-:W-:Y:S02]  /*7a50*/  PRMT R38, R38, 0x5410, R8 ;  /* 0x0000541026267816 */ /* 0x000fe40000000008 */
[----:B------:R-:W-:Y:S02]  /*7a60*/  PRMT R43, R43, 0x5410, R4 ;  /* 0x000054102b2b7816 */ /* 0x000fe40000000004 */
[----:B------:R-:W-:Y:S02]  /*7a70*/  PRMT R44, R44, 0x5410, R5 ;  /* 0x000054102c2c7816 */ /* 0x000fe40000000005 */
[CC--:B0-----:R-:W-:Y:S02]  /*7a80*/  ISETP.GE.AND P0, PT, R16.reuse, R3.reuse, PT ;  /* 0x000000031000720c */ /* 0x0c1fe40003f06270 */
[----:B------:R-:W-:Y:S02]  /*7a90*/  IADD3 R0, R16, R3, RZ ;  /* 0x0000000310007210 */ /* 0x000fe40007ffe0ff */
[----:B------:R-:W-:-:S02]  /*7aa0*/  ISETP.GE.OR P2, PT, R204, R21, P0 ;  /* 0x00000015cc00720c */ /* 0x000fc40000746670 */
[----:B------:R-:W-:Y:S01]  /*7ab0*/  ISETP.GE.OR P0, PT, R14, R21, P0 ;  /* 0x000000150e00720c */ /* 0x000fe20000706670 */
[----:B---3--:R-:W-:-:S12]  /*7ac0*/  @!P1 BRA `(.L_x_743) ;  /* 0x000000f400dc9947 */ /* 0x008fd80003800000 */
.L_x_958:
[----:B------:R-:W-:Y:S05]  /*7ad0*/  BSYNC B1 ;  /* 0x0000000000017941 */ /* 0x000fea0003800000 */
.L_x_742:
[----:B------:R-:W-:Y:S01]  /*7ae0*/  BSSY B1, `(.L_x_744) ;  /* 0x000005a000017945 */ /* 0x000fe20003800000 */
[----:B------:R-:W-:-:S03]  /*7af0*/  LOP3.LUT R0, R0, 0x38, RZ, 0xc0, !PT ;  /* 0x0000003800007812 */ /* 0x000fc600078ec0ff */
[----:B------:R-:W-:Y:S05]  /*7b00*/  @P2 BRA `(.L_x_745) ;  /* 0x00000004005c2947 */ /* 0x000fea0003800000 */
[----:B------:R-:W2:Y:S01]  /*7b10*/  LDL R3, [R1+0x30] ;  /* 0x0000300001037983 */ /* 0x000ea20000100800 */
[----:B------:R-:W-:Y:S02]  /*7b20*/  HADD2.F32 R26, -RZ, R40.H0_H0 ;  /* 0x20000028ff1a7230 */ /* 0x000fe40000004100 */
[----:B------:R-:W-:Y:S02]  /*7b30*/  HADD2.F32 R28, -RZ, R37.H1_H1 ;  /* 0x30000025ff1c7230 */ /* 0x000fe40000004100 */
[----:B------:R-:W-:Y:S02]  /*7b40*/  HADD2.F32 R25, -RZ, R43.H0_H0 ;  /* 0x2000002bff197230 */ /* 0x000fe40000004100 */
[----:B------:R-:W-:Y:S02]  /*7b50*/  HADD2.F32 R27, -RZ, R38.H1_H1 ;  /* 0x30000026ff1b7230 */ /* 0x000fe40000004100 */
[----:B--2---:R-:W-:-:S05]  /*7b60*/  IMAD.SHL.U32 R3, R3, 0x40, RZ ;  /* 0x0000004003037824 */ /* 0x004fca00078e00ff */
[----:B------:R-:W-:-:S04]  /*7b70*/  LOP3.LUT R5, R3, 0x1c0, RZ, 0xc0, !PT ;  /* 0x000001c003057812 */ /* 0x000fc800078ec0ff */
[----:B------:R-:W-:Y:S02]  /*7b80*/  LOP3.LUT R3, R5, 0x38, R16, 0xf8, !PT ;  /* 0x0000003805037812 */ /* 0x000fe400078ef810 */
[----:B------:R-:W-:-:S04]  /*7b90*/  SHF.R.U32.HI R8, RZ, 0x3, R5 ;  /* 0x00000003ff087819 */ /* 0x000fc80000011605 */
[----:B------:R-:W-:Y:S02]  /*7ba0*/  LOP3.LUT R4, R3, R8, RZ, 0x3c, !PT ;  /* 0x0000000803047212 */ /* 0x000fe400078e3cff */
[----:B------:R-:W-:-:S03]  /*7bb0*/  LOP3.LUT R8, R8, R0, R5, 0x1e, !PT ;  /* 0x0000000008087212 */ /* 0x000fc600078e1e05 */
[C---:B------:R-:W-:Y:S02]  /*7bc0*/  IMAD R4, R229.reuse, 0x200, R4 ;  /* 0x00000200e5047824 */ /* 0x040fe400078e0204 */
[----:B------:R-:W-:Y:S02]  /*7bd0*/  IMAD R8, R229, 0x200, R8 ;  /* 0x00000200e5087824 */ /* 0x000fe400078e0208 */
[--C-:B------:R-:W-:Y:S02]  /*7be0*/  IMAD R35, R4, 0x2, R19.reuse ;  /* 0x0000000204237824 */ /* 0x100fe400078e0213 */
[----:B------:R-:W-:-:S03]  /*7bf0*/  IMAD R36, R8, 0x2, R19 ;  /* 0x0000000208247824 */ /* 0x000fc600078e0213 */
[----:B------:R-:W1:Y:S04]  /*7c00*/  LDS.128 R4, [R35+0x18400] ;  /* 0x0184000023047984 */ /* 0x000e680000000c00 */
[----:B------:R-:W2:Y:S01]  /*7c10*/  LDS.128 R8, [R36+0x18400] ;  /* 0x0184000024087984 */ /* 0x000ea20000000c00 */
[--C-:B-1----:R-:W-:Y:S02]  /*7c20*/  HADD2.F32 R3, -RZ, R4.reuse.H0_H0 ;  /* 0x20000004ff037230 */ /* 0x102fe40000004100 */
[----:B------:R-:W-:Y:S02]  /*7c30*/  HADD2.F32 R4, -RZ, R4.H1_H1 ;  /* 0x30000004ff047230 */ /* 0x000fe40000004100 */
[--C-:B--2---:R-:W-:Y:S02]  /*7c40*/  HADD2.F32 R15, -RZ, R8.reuse.H0_H0 ;  /* 0x20000008ff0f7230 */ /* 0x104fe40000004100 */
[----:B------:R-:W-:-:S02]  /*7c50*/  HADD2.F32 R8, -RZ, R8.H1_H1 ;  /* 0x30000008ff087230 */ /* 0x000fc40000004100 */
[----:B------:R-:W-:Y:S02]  /*7c60*/  HADD2.F32 R20, -RZ, R9.H0_H0 ;  /* 0x20000009ff147230 */ /* 0x000fe40000004100 */
[C---:B------:R-:W-:Y:S01]  /*7c70*/  FMUL.FTZ R30, R15.reuse, R28 ;  /* 0x0000001c0f1e7220 */ /* 0x040fe20000410000 */
[-C--:B------:R-:W-:Y:S01]  /*7c80*/  FMUL.FTZ R32, R15, R26.reuse ;  /* 0x0000001a0f207220 */ /* 0x080fe20000410000 */
[----:B------:R-:W-:Y:S02]  /*7c90*/  HADD2.F32 R15, -RZ, R41.H0_H0 ;  /* 0x20000029ff0f7230 */ /* 0x000fe40000004100 */
[C---:B------:R-:W-:Y:S01]  /*7ca0*/  FMUL.FTZ R31, R8.reuse, R25 ;  /* 0x00000019081f7220 */ /* 0x040fe20000410000 */
[C---:B------:R-:W-:Y:S01]  /*7cb0*/  FFMA.FTZ R30, R3.reuse, R26, -R30 ;  /* 0x0000001a031e7223 */ /* 0x040fe2000001081e */
[----:B------:R-:W-:Y:S01]  /*7cc0*/  FFMA.FTZ R32, R3, R28, R32 ;  /* 0x0000001c03207223 */ /* 0x000fe20000010020 */
[----:B------:R-:W-:Y:S02]  /*7cd0*/  HADD2.F32 R3, -RZ, R40.H1_H1 ;  /* 0x30000028ff037230 */ /* 0x000fe40000004100 */
[-C--:B------:R-:W-:Y:S01]  /*7ce0*/  FMUL.FTZ R33, R8, R15.reuse ;  /* 0x0000000f08217220 */ /* 0x080fe20000410000 */
[----:B------:R-:W-:Y:S01]  /*7cf0*/  FFMA.FTZ R31, R4, R15, -R31 ;  /* 0x0000000f041f7223 */ /* 0x000fe2000001081f */
[----:B------:R-:W-:-:S02]  /*7d00*/  HADD2.F32 R12, -RZ, R5.H0_H0 ;  /* 0x20000005ff0c7230 */ /* 0x000fc40000004100 */
[C---:B------:R-:W-:Y:S01]  /*7d10*/  FMUL.FTZ R15, R20.reuse, R27 ;  /* 0x0000001b140f7220 */ /* 0x040fe20000410000 */
[----:B------:R-:W-:Y:S02]  /*7d20*/  HADD2.F32 R9, -RZ, R9.H1_H1 ;  /* 0x30000009ff097230 */ /* 0x000fe40000004100 */
[----:B------:R-:W-:Y:S01]  /*7d30*/  FMUL.FTZ R20, R20, R3 ;  /* 0x0000000314147220 */ /* 0x000fe20000410000 */
[----:B------:R-:W-:Y:S02]  /*7d40*/  HADD2.F32 R26, -RZ, R43.H1_H1 ;  /* 0x3000002bff1a7230 */ /* 0x000fe40000004100 */
[----:B------:R-:W-:Y:S01]  /*7d50*/  FFMA.FTZ R33, R4, R25, R33 ;  /* 0x0000001904217223 */ /* 0x000fe20000010021 */
[----:B------:R-:W-:Y:S02]  /*7d60*/  HADD2.F32 R4, -RZ, R41.H1_H1 ;  /* 0x30000029ff047230 */ /* 0x000fe40000004100 */
[----:B------:R-:W-:Y:S01]  /*7d70*/  FFMA.FTZ R15, R12, R3, -R15 ;  /* 0x000000030c0f7223 */ /* 0x000fe2000001080f */
[----:B------:R-:W-:-:S02]  /*7d80*/  HADD2.F32 R5, -RZ, R5.H1_H1 ;  /* 0x30000005ff057230 */ /* 0x000fc40000004100 */
[----:B------:R-:W-:Y:S01]  /*7d90*/  FFMA.FTZ R20, R12, R27, R20 ;  /* 0x0000001b0c147223 */ /* 0x000fe20000010014 */
[--C-:B------:R-:W-:Y:S02]  /*7da0*/  HADD2.F32 R21, -RZ, R10.reuse.H0_H0 ;  /* 0x2000000aff157230 */ /* 0x100fe40000004100 */
[C---:B------:R-:W-:Y:S01]  /*7db0*/  FMUL.FTZ R28, R9.reuse, R26 ;  /* 0x0000001a091c7220 */ /* 0x040fe20000410000 */
[----:B------:R-:W-:Y:S02]  /*7dc0*/  HADD2.F32 R8, -RZ, R39.H0_H0 ;  /* 0x20000027ff087230 */ /* 0x000fe40000004100 */
[-C--:B------:R-:W-:Y:S01]  /*7dd0*/  FMUL.FTZ R34, R9, R4.reuse ;  /* 0x0000000409227220 */ /* 0x080fe20000410000 */
[----:B------:R-:W-:Y:S02]  /*7de0*/  HADD2.F32 R12, -RZ, R37.H0_H0 ;  /* 0x20000025ff0c7230 */ /* 0x000fe40000004100 */
[----:B------:R-:W-:Y:S01]  /*7df0*/  FFMA.FTZ R28, R5, R4, -R28 ;  /* 0x00000004051c7223 */ /* 0x000fe2000001081c */
[----:B------:R-:W-:-:S02]  /*7e00*/  HADD2.F32 R10, -RZ, R10.H1_H1 ;  /* 0x3000000aff0a7230 */ /* 0x000fc40000004100 */
[C---:B------:R-:W-:Y:S01]  /*7e10*/  FMUL.FTZ R27, R21.reuse, R8 ;  /* 0x00000008151b7220 */ /* 0x040fe20000410000 */
[----:B------:R-:W-:Y:S02]  /*7e20*/  HADD2.F32 R9, -RZ, R44.H0_H0 ;  /* 0x2000002cff097230 */ /* 0x000fe40000004100 */
[----:B------:R-:W-:Y:S01]  /*7e30*/  FMUL.FTZ R4, R21, R12 ;  /* 0x0000000c15047220 */ /* 0x000fe20000410000 */
[----:B------:R-:W-:Y:S02]  /*7e40*/  HADD2.F32 R13, -RZ, R6.H0_H0 ;  /* 0x20000006ff0d7230 */ /* 0x000fe40000004100 */
[----:B------:R-:W-:Y:S01]  /*7e50*/  FFMA.FTZ R21, R5, R26, R34 ;  /* 0x0000001a05157223 */ /* 0x000fe20000010022 */
[----:B------:R-:W-:Y:S02]  /*7e60*/  HADD2.F32 R3, -RZ, R42.H0_H0 ;  /* 0x2000002aff037230 */ /* 0x000fe40000004100 */
[----:B------:R-:W-:Y:S01]  /*7e70*/  FMUL.FTZ R5, R10, R9 ;  /* 0x000000090a057220 */ /* 0x000fe20000410000 */
[----:B------:R-:W-:-:S02]  /*7e80*/  HADD2.F32 R6, -RZ, R6.H1_H1 ;  /* 0x30000006ff067230 */ /* 0x000fc40000004100 */
[C---:B------:R-:W-:Y:S01]  /*7e90*/  FFMA.FTZ R25, R13.reuse, R8, -R4 ;  /* 0x000000080d197223 */ /* 0x040fe20000010804 */
[----:B------:R-:W-:Y:S01]  /*7ea0*/  FFMA.FTZ R27, R13, R12, R27 ;  /* 0x0000000c0d1b7223 */ /* 0x000fe2000001001b */
[-C--:B------:R-:W-:Y:S01]  /*7eb0*/  FMUL.FTZ R13, R10, R3.reuse ;  /* 0x000000030a0d7220 */ /* 0x080fe20000410000 */
[----:B0-----:R-:W-:Y:S02]  /*7ec0*/  HADD2.F32 R24, -RZ, R11.H0_H0 ;  /* 0x2000000bff187230 */ /* 0x001fe40000004100 */
[C---:B------:R-:W-:Y:S01]  /*7ed0*/  FFMA.FTZ R10, R6.reuse, R3, -R5 ;  /* 0x00000003060a7223 */ /* 0x040fe20000010805 */
[----:B------:R-:W-:Y:S02]  /*7ee0*/  HADD2.F32 R5, -RZ, R38.H0_H0 ;  /* 0x20000026ff057230 */ /* 0x000fe40000004100 */
[----:B------:R-:W-:Y:S01]  /*7ef0*/  FFMA.FTZ R12, R6, R9, R13 ;  /* 0x00000009060c7223 */ /* 0x000fe2000001000d */
[----:B------:R-:W-:Y:S02]  /*7f00*/  HADD2.F32 R3, -RZ, R39.H1_H1 ;  /* 0x30000027ff037230 */ /* 0x000fe40000004100 */
[----:B------:R-:W-:-:S02]  /*7f10*/  HADD2.F32 R11, -RZ, R11.H1_H1 ;  /* 0x3000000bff0b7230 */ /* 0x000fc40000004100 */
[C---:B------:R-:W-:Y:S01]  /*7f20*/  FMUL.FTZ R9, R24.reuse, R5 ;  /* 0x0000000518097220 */ /* 0x040fe20000410000 */
[----:B------:R-:W-:Y:S02]  /*7f30*/  HADD2.F32 R8, -RZ, R44.H1_H1 ;  /* 0x3000002cff087230 */ /* 0x000fe40000004100 */
[-C--:B------:R-:W-:Y:S01]  /*7f40*/  FMUL.FTZ R24, R24, R3.reuse ;  /* 0x0000000318187220 */ /* 0x080fe20000410000 */
[----:B------:R-:W-:Y:S02]  /*7f50*/  HADD2.F32 R4, -RZ, R42.H1_H1 ;  /* 0x3000002aff047230 */ /* 0x000fe40000004100 */
[--C-:B------:R-:W-:Y:S02]  /*7f60*/  HADD2.F32 R14, -RZ, R7.reuse.H0_H0 ;  /* 0x20000007ff0e7230 */ /* 0x100fe40000004100 */
[C---:B------:R-:W-:Y:S01]  /*7f70*/  FMUL.FTZ R6, R11.reuse, R8 ;  /* 0x000000080b067220 */ /* 0x040fe20000410000 */
[----:B------:R-:W-:Y:S02]  /*7f80*/  HADD2.F32 R7, -RZ, R7.H1_H1 ;  /* 0x30000007ff077230 */ /* 0x000fe40000004100 */
[-C--:B------:R-:W-:Y:S01]  /*7f90*/  FMUL.FTZ R13, R11, R4.reuse ;  /* 0x000000040b0d7220 */ /* 0x080fe20000410000 */
[C---:B------:R-:W-:Y:S01]  /*7fa0*/  FFMA.FTZ R3, R14.reuse, R3, -R9 ;  /* 0x000000030e037223 */ /* 0x040fe20000010809 */
[----:B------:R-:W-:Y:S01]  /*7fb0*/  FFMA.FTZ R11, R14, R5, R24 ;  /* 0x000000050e0b7223 */ /* 0x000fe20000010018 */
[C---:B------:R-:W-:Y:S01]  /*7fc0*/  FFMA.FTZ R14, R7.reuse, R4, -R6 ;  /* 0x00000004070e7223 */ /* 0x040fe20000010806 */
[----:B------:R-:W-:Y:S01]  /*7fd0*/  FFMA.FTZ R24, R7, R8, R13 ;  /* 0x0000000807187223 */ /* 0x000fe2000001000d */
[----:B------:R-:W-:-:S02]  /*7fe0*/  F2FP.F16.F32.PACK_AB R4, R31, R30 ;  /* 0x0000001e1f04723e */ /* 0x000fc400000000ff */
[----:B------:R-:W-:Y:S02]  /*7ff0*/  F2FP.F16.F32.PACK_AB R5, R28, R15 ;  /* 0x0000000f1c05723e */ /* 0x000fe400000000ff */
[----:B------:R-:W-:Y:S02]  /*8000*/  F2FP.F16.F32.PACK_AB R6, R10, R25 ;  /* 0x000000190a06723e */ /* 0x000fe400000000ff */
[----:B------:R-:W-:Y:S02]  /*8010*/  F2FP.F16.F32.PACK_AB R7, R14, R3 ;  /* 0x000000030e07723e */ /* 0x000fe400000000ff */
[----:B------:R-:W-:Y:S02]  /*8020*/  F2FP.F16.F32.PACK_AB R8, R33, R32 ;  /* 0x000000202108723e */ /* 0x000fe400000000ff */
[----:B------:R-:W-:Y:S01]  /*8030*/  F2FP.F16.F32.PACK_AB R9, R21, R20 ;  /* 0x000000141509723e */ /* 0x000fe200000000ff */
[----:B------:R1:W-:Y:S01]  /*8040*/  STS.128 [R35+0x18400], R4 ;  /* 0x0184000423007388 */ /* 0x0003e20000000c00 */
[----:B------:R-:W-:-:S02]  /*8050*/  F2FP.F16.F32.PACK_AB R10, R12, R27 ;  /* 0x0000001b0c0a723e */ /* 0x000fc400000000ff */
[----:B------:R-:W-:-:S05]  /*8060*/  F2FP.F16.F32.PACK_AB R11, R24, R11 ;  /* 0x0000000b180b723e */ /* 0x000fca00000000ff */
[----:B------:R1:W-:Y:S02]  /*8070*/  STS.128 [R36+0x18400], R8 ;  /* 0x0184000824007388 */ /* 0x0003e40000000c00 */
.L_x_745:
[----:B------:R-:W-:Y:S05]  /*8080*/  BSYNC B1 ;  /* 0x0000000000017941 */ /* 0x000fea0003800000 */
.L_x_744:
[----:B------:R-:W-:Y:S05]  /*8090*/  @P0 BRA `(.L_x_736) ;  /* 0x0000000400480947 */ /* 0x000fea0003800000 */
[----:B------:R-:W2:Y:S01]  /*80a0*/  LDL R3, [R1+0x4] ;  /* 0x0000040001037983 */ /* 0x000ea20000100800 */
[----:B-1----:R-:W-:-:S03]  /*80b0*/  SHF.R.U32.HI R4, RZ, 0x3, R227 ;  /* 0x00000003ff047819 */ /* 0x002fc600000116e3 */
[----:B------:R-:W3:Y:S01]  /*80c0*/  LDL R45, [R1+0x44] ;  /* 0x00004400012d7983 */ /* 0x000ee20000100800 */
[----:B------:R-:W-:Y:S01]  /*80d0*/  LOP3.LUT R0, R4, R0, R227, 0x1e, !PT ;  /* 0x0000000004007212 */ /* 0x000fe200078e1ee3 */
[----:B------:R-:W-:Y:S02]  /*80e0*/  HADD2.F32 R25, -RZ, R40.H0_H0 ;  /* 0x20000028ff197230 */ /* 0x000fe40000004100 */
[----:B------:R-:W-:Y:S02]  /*80f0*/  HADD2.F32 R27, -RZ, R37.H1_H1 ;  /* 0x30000025ff1b7230 */ /* 0x000fe40000004100 */
[----:B------:R-:W-:Y:S02]  /*8100*/  HADD2.F32 R34, -RZ, R43.H0_H0 ;  /* 0x2000002bff227230 */ /* 0x000fe40000004100 */
[----:B------:R-:W-:Y:S02]  /*8110*/  HADD2.F32 R30, -RZ, R41.H0_H0 ;  /* 0x20000029ff1e7230 */ /* 0x000fe40000004100 */
[----:B------:R-:W-:-:S02]  /*8120*/  HADD2.F32 R36, -RZ, R38.H1_H1 ;  /* 0x30000026ff247230 */ /* 0x000fc40000004100 */
[----:B------:R-:W-:Y:S02]  /*8130*/  HADD2.F32 R32, -RZ, R40.H1_H1 ;  /* 0x30000028ff207230 */ /* 0x000fe40000004100 */
[----:B------:R-:W-:Y:S02]  /*8140*/  HADD2.F32 R35, -RZ, R43.H1_H1 ;  /* 0x3000002bff237230 */ /* 0x000fe40000004100 */
[----:B------:R-:W-:Y:S02]  /*8150*/  HADD2.F32 R31, -RZ, R41.H1_H1 ;  /* 0x30000029ff1f7230 */ /* 0x000fe40000004100 */
[----:B------:R-:W-:Y:S02]  /*8160*/  HADD2.F32 R37, -RZ, R37.H0_H0 ;  /* 0x20000025ff257230 */ /* 0x000fe40000004100 */
[----:B------:R-:W-:Y:S02]  /*8170*/  HADD2.F32 R33, -RZ, R39.H0_H0 ;  /* 0x20000027ff217230 */ /* 0x000fe40000004100 */
[----:B--2---:R-:W-:-:S04]  /*8180*/  IMAD.IADD R0, R3, 0x1, R0 ;  /* 0x0000000103007824 */ /* 0x004fc800078e0200 */
[----:B------:R-:W-:Y:S01]  /*8190*/  IMAD R0, R0, 0x2, R19 ;  /* 0x0000000200007824 */ /* 0x000fe200078e0213 */
[----:B---3--:R-:W1:Y:S04]  /*81a0*/  LDS.128 R4, [R45+0x18400] ;  /* 0x018400002d047984 */ /* 0x008e680000000c00 */
[----:B------:R-:W2:Y:S01]  /*81b0*/  LDS.128 R8, [R0+0x18400] ;  /* 0x0184000000087984 */ /* 0x000ea20000000c00 */
[----:B-1----:R-:W-:Y:S02]  /*81c0*/  HADD2.F32 R3, -RZ, R4.H0_H0 ;  /* 0x20000004ff037230 */ /* 0x002fe40000004100 */
[--C-:B--2---:R-:W-:Y:S02]  /*81d0*/  HADD2.F32 R15, -RZ, R8.reuse.H0_H0 ;  /* 0x20000008ff0f7230 */ /* 0x104fe40000004100 */
[----:B------:R-:W-:-:S03]  /*81e0*/  HADD2.F32 R8, -RZ, R8.H1_H1 ;  /* 0x30000008ff087230 */ /* 0x000fc60000004100 */
[-C--:B------:R-:W-:Y:S01]  /*81f0*/  FMUL.FTZ R26, R27, R15.reuse ;  /* 0x0000000f1b1a7220 */ /* 0x080fe20000410000 */
[C---:B------:R-:W-:Y:S01]  /*8200*/  FMUL.FTZ R28, R25.reuse, R15 ;  /* 0x0000000f191c7220 */ /* 0x040fe20000410000 */
[--C-:B------:R-:W-:Y:S02]  /*8210*/  HADD2.F32 R20, -RZ, R9.reuse.H0_H0 ;  /* 0x20000009ff147230 */ /* 0x100fe40000004100 */
[-C--:B------:R-:W-:Y:S01]  /*8220*/  FMUL.FTZ R15, R34, R8.reuse ;  /* 0x00000008220f7220 */ /* 0x080fe20000410000 */
[----:B------:R-:W-:Y:S02]  /*8230*/  HADD2.F32 R4, -RZ, R4.H1_H1 ;  /* 0x30000004ff047230 */ /* 0x000fe40000004100 */
[-C--:B------:R-:W-:Y:S01]  /*8240*/  FFMA.FTZ R26, R25, R3.reuse, -R26 ;  /* 0x00000003191a7223 */ /* 0x080fe2000001081a */
[----:B------:R-:W-:Y:S01]  /*8250*/  FFMA.FTZ R28, R27, R3, R28 ;  /* 0x000000031b1c7223 */ /* 0x000fe2000001001c */
[----:B------:R-:W-:Y:S02]  /*8260*/  HADD2.F32 R9, -RZ, R9.H1_H1 ;  /* 0x30000009ff097230 */ /* 0x000fe40000004100 */
[----:B------:R-:W-:Y:S01]  /*8270*/  FMUL.FTZ R3, R30, R8 ;  /* 0x000000081e037220 */ /* 0x000fe20000410000 */
[----:B------:R-:W-:-:S02]  /*8280*/  HADD2.F32 R12, -RZ, R5.H0_H0 ;  /* 0x20000005ff0c7230 */ /* 0x000fc40000004100 */
[----:B------:R-:W-:Y:S01]  /*8290*/  FMUL.FTZ R25, R36, R20 ;  /* 0x0000001424197220 */ /* 0x000fe20000410000 */
[----:B------:R-:W-:Y:S02]  /*82a0*/  HADD2.F32 R5, -RZ, R5.H1_H1 ;  /* 0x30000005ff057230 */ /* 0x000fe40000004100 */
[----:B------:R-:W-:Y:S01]  /*82b0*/  FFMA.FTZ R15, R30, R4, -R15 ;  /* 0x000000041e0f7223 */ /* 0x000fe2000001080f */
[--C-:B------:R-:W-:Y:S02]  /*82c0*/  HADD2.F32 R21, -RZ, R10.reuse.H0_H0 ;  /* 0x2000000aff157230 */ /* 0x100fe40000004100 */
[----:B------:R-:W-:Y:S01]  /*82d0*/  FMUL.FTZ R27, R32, R20 ;  /* 0x00000014201b7220 */ /* 0x000fe20000410000 */
[----:B------:R-:W-:Y:S01]  /*82e0*/  FFMA.FTZ R3, R34, R4, R3 ;  /* 0x0000000422037223 */ /* 0x000fe20000010003 */
[----:B------:R-:W-:Y:S02]  /*82f0*/  HADD2.F32 R10, -RZ, R10.H1_H1 ;  /* 0x3000000aff0a7230 */ /* 0x000fe40000004100 */
[-C--:B------:R-:W-:Y:S01]  /*8300*/  FMUL.FTZ R4, R35, R9.reuse ;  /* 0x0000000923047220 */ /* 0x080fe20000410000 */
[----:B------:R-:W-:Y:S01]  /*8310*/  FMUL.FTZ R8, R31, R9 ;  /* 0x000000091f087220 */ /* 0x000fe20000410000 */
[----:B------:R-:W-:-:S02]  /*8320*/  HADD2.F32 R34, -RZ, R44.H0_H0 ;  /* 0x2000002cff227230 */ /* 0x000fc40000004100 */
[-C--:B------:R-:W-:Y:S01]  /*8330*/  FFMA.FTZ R25, R32, R12.reuse, -R25 ;  /* 0x0000000c20197223 */ /* 0x080fe20000010819 */
[----:B------:R-:W-:Y:S02]  /*8340*/  HADD2.F32 R13, -RZ, R6.H0_H0 ;  /* 0x20000006ff0d7230 */ /* 0x000fe40000004100 */
[----:B------:R-:W-:Y:S01]  /*8350*/  FFMA.FTZ R27, R36, R12, R27 ;  /* 0x0000000c241b7223 */ /* 0x000fe2000001001b */
[----:B------:R-:W-:Y:S02]  /*8360*/  HADD2.F32 R32, -RZ, R42.H0_H0 ;  /* 0x2000002aff207230 */ /* 0x000fe40000004100 */
[-C--:B------:R-:W-:Y:S01]  /*8370*/  FFMA.FTZ R12, R31, R5.reuse, -R4 ;  /* 0x000000051f0c7223 */ /* 0x080fe20000010804 */
[----:B------:R-:W-:Y:S02]  /*8380*/  HADD2.F32 R6, -RZ, R6.H1_H1 ;  /* 0x30000006ff067230 */ /* 0x000fe40000004100 */
[----:B------:R-:W-:Y:S01]  /*8390*/  FFMA.FTZ R20, R35, R5, R8 ;  /* 0x0000000523147223 */ /* 0x000fe20000010008 */
[-C--:B------:R-:W-:Y:S01]  /*83a0*/  FMUL.FTZ R4, R37, R21.reuse ;  /* 0x0000001525047220 */ /* 0x080fe20000410000 */
[-C--:B------:R-:W-:Y:S01]  /*83b0*/  FMUL.FTZ R5, R34, R10.reuse ;  /* 0x0000000a22057220 */ /* 0x080fe20000410000 */
[----:B------:R-:W-:Y:S01]  /*83c0*/  FMUL.FTZ R30, R33, R21 ;  /* 0x00000015211e7220 */ /* 0x000fe20000410000 */
[----:B------:R-:W-:Y:S01]  /*83d0*/  FMUL.FTZ R9, R32, R10 ;  /* 0x0000000a20097220 */ /* 0x000fe20000410000 */
[----:B0-----:R-:W-:-:S02]  /*83e0*/  HADD2.F32 R24, -RZ, R11.H0_H0 ;  /* 0x2000000bff187230 */ /* 0x001fc40000004100 */
[----:B------:R-:W-:Y:S01]  /*83f0*/  FFMA.FTZ R21, R33, R13, -R4 ;  /* 0x0000000d21157223 */ /* 0x000fe20000010804 */
[----:B------:R-:W-:Y:S01]  /*8400*/  FFMA.FTZ R10, R32, R6, -R5 ;  /* 0x00000006200a7223 */ /* 0x000fe20000010805 */
[----:B------:R-:W-:Y:S02]  /*8410*/  HADD2.F32 R11, -RZ, R11.H1_H1 ;  /* 0x3000000bff0b7230 */ /* 0x000fe40000004100 */
[----:B------:R-:W-:Y:S02]  /*8420*/  HADD2.F32 R32, -RZ, R38.H0_H0 ;  /* 0x20000026ff207230 */ /* 0x000fe40000004100 */
[----:B------:R-:W-:Y:S02]  /*8430*/  HADD2.F32 R33, -RZ, R44.H1_H1 ;  /* 0x3000002cff217230 */ /* 0x000fe40000004100 */
[----:B------:R-:W-:Y:S02]  /*8440*/  HADD2.F32 R8, -RZ, R39.H1_H1 ;  /* 0x30000027ff087230 */ /* 0x000fe40000004100 */
[----:B------:R-:W-:-:S02]  /*8450*/  HADD2.F32 R31, -RZ, R42.H1_H1 ;  /* 0x3000002aff1f7230 */ /* 0x000fc40000004100 */
[----:B------:R-:W-:Y:S01]  /*8460*/  FFMA.FTZ R30, R37, R13, R30 ;  /* 0x0000000d251e7223 */ /* 0x000fe2000001001e */
[--C-:B------:R-:W-:Y:S02]  /*8470*/  HADD2.F32 R14, -RZ, R7.reuse.H0_H0 ;  /* 0x20000007ff0e7230 */ /* 0x100fe40000004100 */
[----:B------:R-:W-:Y:S01]  /*8480*/  FFMA.FTZ R13, R34, R6, R9 ;  /* 0x00000006220d7223 */ /* 0x000fe20000010009 */
[----:B------:R-:W-:Y:S02]  /*8490*/  HADD2.F32 R7, -RZ, R7.H1_H1 ;  /* 0x30000007ff077230 */ /* 0x000fe40000004100 */
[-C--:B------:R-:W-:Y:S01]  /*84a0*/  FMUL.FTZ R5, R32, R24.reuse ;  /* 0x0000001820057220 */ /* 0x080fe20000410000 */
[-C--:B------:R-:W-:Y:S01]  /*84b0*/  FMUL.FTZ R4, R33, R11.reuse ;  /* 0x0000000b21047220 */ /* 0x080fe20000410000 */
[C---:B------:R-:W-:Y:S01]  /*84c0*/  FMUL.FTZ R9, R8.reuse, R24 ;  /* 0x0000001808097220 */ /* 0x040fe20000410000 */
[C---:B------:R-:W-:Y:S01]  /*84d0*/  FMUL.FTZ R6, R31.reuse, R11 ;  /* 0x0000000b1f067220 */ /* 0x040fe20000410000 */
[-C--:B------:R-:W-:Y:S01]  /*84e0*/  FFMA.FTZ R11, R8, R14.reuse, -R5 ;  /* 0x0000000e080b7223 */ /* 0x080fe20000010805 */
[-C--:B------:R-:W-:Y:S01]  /*84f0*/  FFMA.FTZ R24, R31, R7.reuse, -R4 ;  /* 0x000000071f187223 */ /* 0x080fe20000010804 */
[----:B------:R-:W-:Y:S01]  /*8500*/  FFMA.FTZ R14, R32, R14, R9 ;  /* 0x0000000e200e7223 */ /* 0x000fe20000010009 */
[----:B------:R-:W-:Y:S01]  /*8510*/  FFMA.FTZ R31, R33, R7, R6 ;  /* 0x00000007211f7223 */ /* 0x000fe20000010006 */
[----:B------:R-:W-:-:S02]  /*8520*/  F2FP.F16.F32.PACK_AB R4, R15, R26 ;  /* 0x0000001a0f04723e */ /* 0x000fc400000000ff */
[----:B------:R-:W-:Y:S02]  /*8530*/  F2FP.F16.F32.PACK_AB R5, R12, R25 ;  /* 0x000000190c05723e */ /* 0x000fe400000000ff */
[----:B------:R-:W-:Y:S02]  /*8540*/  F2FP.F16.F32.PACK_AB R6, R10, R21 ;  /* 0x000000150a06723e */ /* 0x000fe400000000ff */
[----:B------:R-:W-:Y:S02]  /*8550*/  F2FP.F16.F32.PACK_AB R7, R24, R11 ;  /* 0x0000000b1807723e */ /* 0x000fe400000000ff */
[----:B------:R-:W-:Y:S02]  /*8560*/  F2FP.F16.F32.PACK_AB R8, R3, R28 ;  /* 0x0000001c0308723e */ /* 0x000fe400000000ff */
[----:B------:R-:W-:Y:S02]  /*8570*/  F2FP.F16.F32.PACK_AB R9, R20, R27 ;  /* 0x0000001b1409723e */ /* 0x000fe400000000ff */
[----:B------:R-:W-:-:S02]  /*8580*/  F2FP.F16.F32.PACK_AB R10, R13, R30 ;  /* 0x0000001e0d0a723e */ /* 0x000fc400000000ff */
[----:B------:R-:W-:Y:S01]  /*8590*/  F2FP.F16.F32.PACK_AB R11, R31, R14 ;  /* 0x0000000e1f0b723e */ /* 0x000fe200000000ff */
[----:B------:R3:W-:Y:S04]  /*85a0*/  STS.128 [R45+0x18400], R4 ;  /* 0x018400042d007388 */ /* 0x0007e80000000c00 */
[----:B------:R3:W-:Y:S02]  /*85b0*/  STS.128 [R0+0x18400], R8 ;  /* 0x0184000800007388 */ /* 0x0007e40000000c00 */
.L_x_736:
[----:B------:R-:W-:Y:S05]  /*85c0*/  BSYNC B0 ;  /* 0x0000000000007941 */ /* 0x000fea0003800000 */
.L_x_725:
[----:B------:R-:W-:Y:S01]  /*85d0*/  @!PT LDS RZ, [RZ] ;  /* 0x00000000fffff984 */ /* 0x000fe20000000800 */
[----:B------:R-:W-:Y:S01]  /*85e0*/  @!PT LDS RZ, [RZ] ;  /* 0x00000000fffff984 */ /* 0x000fe20000000800 */
[----:B------:R-:W-:Y:S01]  /*85f0*/  @!PT LDS RZ, [RZ] ;  /* 0x00000000fffff984 */ /* 0x000fe20000000800 */
[----:B------:R-:W-:Y:S01]  /*8600*/  @!PT LDS RZ, [RZ] ;  /* 0x00000000fffff984 */ /* 0x000fe20000000800 */
[----:B------:R4:W-:Y:S06]  /*8610*/  MEMBAR.ALL.CTA ;  /* 0x0000000000007992 */ /* 0x0009ec0000008000 */
[----:B----4-:R-:W4:Y:S01]  /*8620*/  FENCE.VIEW.ASYNC.S ;  /* 0x00000000000073c6 */ /* 0x010f220000000000 */
[----:B------:R-:W-:Y:S05]  /*8630*/  WARPSYNC.ALL ;  /* 0x0000000000007948 */ /* 0x000fea0003800000 */
[----:B----4-:R-:W-:Y:S06]  /*8640*/  BAR.SYNC.DEFER_BLOCKING 0xd, 0x100 ;  /* 0x0344000000007b1d */ /* 0x010fec0000010000 */
.L_x_722:
[----:B0123--:R-:W0:Y:S01]  /*8650*/  S2R R0, SR_TID.X ;  /* 0x0000000000007919 */ /* 0x00fe220000002100 */
[----:B------:R-:W-:Y:S01]  /*8660*/  ISETP.NE.AND P0, PT, R209, 0x3, PT ;  /* 0x00000003d100780c */ /* 0x000fe20003f05270 */
[----:B------:R-:W-:Y:S05]  /*8670*/  WARPSYNC.ALL ;  /* 0x0000000000007948 */ /* 0x000fea0003800000 */
[----:B0-----:R-:W-:-:S04]  /*8680*/  SHF.R.U32.HI R0, RZ, 0x7, R0 ;  /* 0x00000007ff007819 */ /* 0x001fc80000011600 */
[----:B------:R-:W-:-:S05]  /*8690*/  IADD3 R9, R0, 0x8, RZ ;  /* 0x0000000800097810 */ /* 0x000fca0007ffe0ff */
[----:B------:R0:W-:Y:S06]  /*86a0*/  BAR.SYNC.DEFER_BLOCKING R9, 0x100 ;  /* 0x000400090000751d */ /* 0x0001ec0000010000 */
[----:B------:R-:W-:Y:S05]  /*86b0*/  @!P0 BRA `(.L_x_746) ;  /* 0x0000000000048947 */ /* 0x000fea0003800000 */
[----:B------:R-:W-:Y:S01]  /*86c0*/  BPT.TRAP 0x1 ;  /* 0x000000040000795c */ /* 0x000fe20000300000 */
.L_x_746:
[----:B------:R-:W-:Y:S01]  /*86d0*/  IMAD R8, R206, 0x8, R19 ;  /* 0x00000008ce087824 */ /* 0x000fe200078e0213 */
[----:B------:R-:W-:-:S04]  /*86e0*/  SHF.L.U32 R73, R216, 0x1f, RZ ;  /* 0x0000001fd8497819 */ /* 0x000fc800000006ff */
[----:B------:R1:W2:Y:S01]  /*86f0*/  SYNCS.PHASECHK.TRANS64.TRYWAIT P1, [R8+URZ+0x22830], R73 ;  /* 0x02283049080075a7 */ /* 0x0002a2000802017f */
[----:B------:R-:W-:Y:S05]  /*8700*/  @!P0 BRA `(.L_x_747) ;  /* 0x0000000000048947 */ /* 0x000fea0003800000 */
[----:B------:R-:W-:Y:S01]  /*8710*/  BPT.TRAP 0x1 ;  /* 0x000000040000795c */ /* 0x000fe20000300000 */
.L_x_747:
[----:B------:R-:W-:Y:S01]  /*8720*/  VIADD R0, R19, 0x1c400 ;  /* 0x0001c40013007836 */ /* 0x000fe20000000000 */
[----:B------:R-:W-:Y:S01]  /*8730*/  LOP3.LUT R4, R29, 0x10000, RZ, 0xfc, !PT ;  /* 0x000100001d047812 */ /* 0x000fe200078efcff */
[----:B------:R-:W-:-:S03]  /*8740*/  IMAD.MOV.U32 R5, RZ, RZ, 0x40000040 ;  /* 0x40000040ff057424 */ /* 0x000fc600078e00ff */
[----:B------:R-:W-:-:S04]  /*8750*/  SHF.R.U32.HI R0, RZ, 0x4, R0 ;  /* 0x00000004ff007819 */ /* 0x000fc80000011600 */
[----:B------:R-:W-:-:S04]  /*8760*/  LOP3.LUT R0, R0, 0x3fff, RZ, 0xc0, !PT ;  /* 0x00003fff00007812 */ /* 0x000fc800078ec0ff */
[----:B------:R-:W-:-:S05]  /*8770*/  LOP3.LUT R0, R0, 0x10000, RZ, 0xfc, !PT ;  /* 0x0001000000007812 */ /* 0x000fca00078efcff */
[----:B------:R3:W-:Y:S01]  /*8780*/  STL [R1], R0 ;  /* 0x0000000001007387 */ /* 0x0007e20000100800 */
[----:B--2---:R-:W-:Y:S05]  /*8790*/  @P1 BRA `(.L_x_748) ;  /* 0x0000000000081947 */ /* 0x004fea0003800000 */
[----:B------:R-:W2:Y:S02]  /*87a0*/  SYNCS.PHASECHK.TRANS64.TRYWAIT P1, [R8+URZ+0x22830], R73 ;  /* 0x02283049080075a7 */ /* 0x000ea4000802017f */
[----:B--2---:R-:W-:Y:S05]  /*87b0*/  @!P1 BRA `(.L_x_749) ;  /* 0x000000e800b49947 */ /* 0x004fea0003800000 */
.L_x_748:
[----:B---3--:R-:W3:Y:S01]  /*87c0*/  LDL R0, [R1] ;  /* 0x0000000001007983 */ /* 0x008ee20000100800 */
[----:B------:R-:W-:Y:S01]  /*87d0*/  IMAD.MOV.U32 R7, RZ, RZ, 0x40000040 ;  /* 0x40000040ff077424 */ /* 0x000fe200078e00ff */
[----:B------:R-:W-:Y:S05]  /*87e0*/  WARPSYNC.ALL ;  /* 0x0000000000007948 */ /* 0x000fea0003800000 */
[C---:B------:R-:W-:Y:S01]  /*87f0*/  R2UR UR4, R4.reuse ;  /* 0x00000000040472ca */ /* 0x040fe200000e0000 */
[----:B-----5:R-:W-:Y:S01]  /*8800*/  WARPGROUP.ARRIVE ;  /* 0x00000000000079c5 */ /* 0x020fe20000000000 */
[----:B------:R-:W-:Y:S01]  /*8810*/  R2UR UR5, R5 ;  /* 0x00000000050572ca */ /* 0x000fe200000e0000 */
[C---:B------:R-:W-:Y:S01]  /*8820*/  VIADD R20, R4.reuse, 0x2 ;  /* 0x0000000204147836 */ /* 0x040fe20000000000 */
[----:B------:R-:W-:Y:S01]  /*8830*/  R2UR UR7, R7 ;  /* 0x00000000070772ca */ /* 0x000fe200000e0000 */
[----:B------:R-:W-:Y:S01]  /*8840*/  IMAD.MOV.U32 R21, RZ, RZ, 0x40000040 ;  /* 0x40000040ff157424 */ /* 0x000fe200078e00ff */
[----:B------:R-:W-:Y:S01]  /*8850*/  MOV R11, 0x40000040 ;  /* 0x40000040000b7802 */ /* 0x000fe20000000f00 */
[----:B------:R-:W-:Y:S01]  /*8860*/  VIADD R14, R4, 0x4 ;  /* 0x00000004040e7836 */ /* 0x000fe20000000000 */
[----:B------:R-:W-:Y:S01]  /*8870*/  MOV R7, 0x40000040 ;  /* 0x4000004000077802 */ /* 0x000fe20000000f00 */
[----:B------:R-:W-:-:S02]  /*8880*/  IMAD.MOV.U32 R15, RZ, RZ, 0x40000040 ;  /* 0x40000040ff0f7424 */ /* 0x000fc400078e00ff */
[----:B------:R-:W-:Y:S02]  /*8890*/  VIADD R12, R4, 0x6 ;  /* 0x00000006040c7836 */ /* 0x000fe40000000000 */
[----:B------:R-:W-:Y:S02]  /*88a0*/  IMAD.MOV.U32 R13, RZ, RZ, 0x40000040 ;  /* 0x40000040ff0d7424 */ /* 0x000fe400078e00ff */
[----:B---3--:R-:W-:Y:S02]  /*88b0*/  IMAD R6, R206, 0x300, R0 ;  /* 0x00000300ce067824 */ /* 0x008fe400078e0200 */
[----:B------:R-:W3:Y:S02]  /*88c0*/  S2R R0, SR_TID.X ;  /* 0x0000000000007919 */ /* 0x000ee40000002100 */
[C---:B------:R-:W-:Y:S01]  /*88d0*/  VIADD R10, R6.reuse, 0x2 ;  /* 0x00000002060a7836 */ /* 0x040fe20000000000 */
[----:B------:R-:W-:-:S13]  /*88e0*/  R2UR UR6, R6 ;  /* 0x00000000060672ca */ /* 0x000fda00000e0000 */
[----:B------:R-:W-:Y:S01]  /*88f0*/  HGMMA.64x96x16.F32 R24, gdesc[UR4], RZ, !UPT, gsb0 ;  /* 0x01600000041879f0 */ /* 0x000fe2000c0008ff */
[----:B------:R-:W-:Y:S02]  /*8900*/  R2UR UR4, R20 ;  /* 0x00000000140472ca */ /* 0x000fe400000e0000 */
[----:B------:R-:W-:Y:S02]  /*8910*/  R2UR UR5, R21 ;  /* 0x00000000150572ca */ /* 0x000fe400000e0000 */
[----:B------:R-:W-:Y:S01]  /*8920*/  R2UR UR6, R10 ;  /* 0x000000000a0672ca */ /* 0x000fe200000e0000 */
[C---:B------:R-:W-:Y:S01]  /*8930*/  VIADD R10, R6.reuse, 0x4 ;  /* 0x00000004060a7836 */ /* 0x040fe20000000000 */
[----:B------:R-:W-:Y:S01]  /*8940*/  R2UR UR7, R11 ;  /* 0x000000000b0772ca */ /* 0x000fe200000e0000 */
[----:B------:R-:W-:Y:S02]  /*8950*/  IMAD.MOV.U32 R11, RZ, RZ, 0x40000040 ;  /* 0x40000040ff0b7424 */ /* 0x000fe400078e00ff */
[----:B------:R-:W-:Y:S01]  /*8960*/  VIADD R6, R6, 0x6 ;  /* 0x0000000606067836 */ /* 0x000fe20000000000 */
[----:B---3--:R-:W-:Y:S01]  /*8970*/  SHF.R.U32.HI R0, RZ, 0x7, R0 ;  /* 0x00000007ff007819 */ /* 0x008fe20000011600 */
[----:B------:R-:W-:-:S02]  /*8980*/  WARPGROUP.DEPBAR.LE gsb0, 0x0 ;  /* 0x00008000000079c5 */ /* 0x000fc40000010000 */
[----:B------:R-:W-:-:S06]  /*8990*/  WARPGROUP.ARRIVE ;  /* 0x00000000000079c5 */ /* 0x000fcc0000000000 */
[----:B------:R-:W-:Y:S01]  /*89a0*/  HGMMA.64x96x16.F32 R24, gdesc[UR4], R24, gsb0 ;  /* 0x01600000041879f0 */ /* 0x000fe20008000818 */
[----:B------:R-:W-:Y:S02]  /*89b0*/  R2UR UR4, R14 ;  /* 0x000000000e0472ca */ /* 0x000fe400000e0000 */
[----:B------:R-:W-:Y:S02]  /*89c0*/  R2UR UR5, R15 ;  /* 0x000000000f0572ca */ /* 0x000fe400000e0000 */
[----:B------:R-:W-:Y:S02]  /*89d0*/  R2UR UR6, R10 ;  /* 0x000000000a0672ca */ /* 0x000fe400000e0000 */
[----:B------:R-:W-:Y:S02]  /*89e0*/  R2UR UR7, R11 ;  /* 0x000000000b0772ca */ /* 0x000fe400000e0000 */
[----:B------:R-:W-:Y:S01]  /*89f0*/  IADD3 R11, -R0, 0xb, RZ ;  /* 0x0000000b000b7810 */ /* 0x000fe20007ffe1ff */
[----:B------:R-:W-:-:S02]  /*8a00*/  WARPGROUP.DEPBAR.LE gsb0, 0x0 ;  /* 0x00008000000079c5 */ /* 0x000fc40000010000 */
[----:B------:R-:W-:-:S08]  /*8a10*/  WARPGROUP.ARRIVE ;  /* 0x00000000000079c5 */ /* 0x000fd00000000000 */
[----:B------:R-:W-:Y:S01]  /*8a20*/  HGMMA.64x96x16.F32 R24, gdesc[UR4], R24, gsb0 ;  /* 0x01600000041879f0 */ /* 0x000fe20008000818 */
[----:B------:R-:W-:Y:S02]  /*8a30*/  R2UR UR4, R12 ;  /* 0x000000000c0472ca */ /* 0x000fe400000e0000 */
[----:B------:R-:W-:Y:S02]  /*8a40*/  R2UR UR5, R13 ;  /* 0x000000000d0572ca */ /* 0x000fe400000e0000 */
[----:B------:R-:W-:Y:S02]  /*8a50*/  R2UR UR6, R6 ;  /* 0x00000000060672ca */ /* 0x000fe400000e0000 */
[----:B------:R-:W-:Y:S01]  /*8a60*/  R2UR UR7, R7 ;  /* 0x00000000070772ca */ /* 0x000fe200000e0000 */
[----:B------:R-:W-:Y:S02]  /*8a70*/  WARPGROUP.DEPBAR.LE gsb0, 0x0 ;  /* 0x00008000000079c5 */ /* 0x000fe40000010000 */
[----:B------:R-:W-:-:S10]  /*8a80*/  WARPGROUP.ARRIVE ;  /* 0x00000000000079c5 */ /* 0x000fd40000000000 */
[----:B------:R-:W-:Y:S03]  /*8a90*/  HGMMA.64x96x16.F32 R24, gdesc[UR4], R24, gsb0 ;  /* 0x01600000041879f0 */ /* 0x000fe60008000818 */
[----:B------:R-:W-:Y:S02]  /*8aa0*/  WARPGROUP.DEPBAR.LE gsb0, 0x0 ;  /* 0x00008000000079c5 */ /* 0x000fe40000010000 */
[----:B------:R3:W-:Y:S06]  /*8ab0*/  BAR.ARV R11, 0x100 ;  /* 0x0004000b0000751d */ /* 0x0007ec0000002000 */
[----:B------:R-:W-:Y:S05]  /*8ac0*/  @!P0 BRA `(.L_x_750) ;  /* 0x0000000000048947 */ /* 0x000fea0003800000 */
[----:B------:R-:W-:Y:S01]  /*8ad0*/  BPT.TRAP 0x1 ;  /* 0x000000040000795c */ /* 0x000fe20000300000 */
.L_x_750:
[----:B------:R-:W4:Y:S01]  /*8ae0*/  LDL R3, [R1+0x4c] ;  /* 0x00004c0001037983 */ /* 0x000f220000100800 */
[----:B------:R-:W-:Y:S01]  /*8af0*/  IMAD R0, R178, -0x60, R177 ;  /* 0xffffffa0b2007824 */ /* 0x000fe200078e02b1 */
[----:B------:R-:W-:Y:S01]  /*8b00*/  ULDC UR4, c[0x0][0x988] ;  /* 0x0002620000047ab9 */ /* 0x000fe20000000800 */
[----:B------:R-:W5:Y:S02]  /*8b10*/  S2R R72, SR_CgaCtaId ;  /* 0x0000000000487919 */ /* 0x000f640000008800 */
[----:B------:R-:W-:-:S04]  /*8b20*/  VIADD R0, R0, 0x60 ;  /* 0x0000006000007836 */ /* 0x000fc80000000000 */
[----:B----4-:R-:W-:-:S05]  /*8b30*/  IMAD R0, R3, -0x2, R0 ;  /* 0xfffffffe03007824 */ /* 0x010fca00078e0200 */
[C---:B------:R-:W-:Y:S02]  /*8b40*/  ISETP.GT.AND P2, PT, R0.reuse, RZ, PT ;  /* 0x000000ff0000720c */ /* 0x040fe40003f44270 */
[C---:B------:R-:W-:Y:S02]  /*8b50*/  ISETP.GT.AND P3, PT, R0.reuse, 0x1, PT ;  /* 0x000000010000780c */ /* 0x040fe40003f64270 */
[----:B------:R-:W-:Y:S02]  /*8b60*/  ISETP.GT.AND P4, PT, R0, 0x8, PT ;  /* 0x000000080000780c */ /* 0x000fe40003f84270 */
        /* <DEDUP_REMOVED lines=8> */
[----:B------:R-:W-:-:S02]  /*8bf0*/  FSEL R7, R26, -INF , P2 ;  /* 0xff8000001a077808 */ /* 0x000fc40001000000 */
[----:B------:R-:W-:Y:S02]  /*8c00*/  ISETP.GT.AND P2, PT, R0, 0x11, PT ;  /* 0x000000110000780c */ /* 0x000fe40003f44270 */
[----:B------:R-:W-:Y:S02]  /*8c10*/  FSEL R81, R32, -INF , P1 ;  /* 0xff80000020517808 */ /* 0x000fe40000800000 */
[----:B------:R-:W-:Y:S02]  /*8c20*/  FMNMX.FTZ R10, R79, R10, !PT ;  /* 0x0000000a4f0a7209 */ /* 0x000fe40007810000 */
[----:B------:R-:W-:Y:S02]  /*8c30*/  FSEL R27, R27, -INF , P3 ;  /* 0xff8000001b1b7808 */ /* 0x000fe40001800000 */
[----:B------:R-:W-:Y:S02]  /*8c40*/  ISETP.GT.AND P3, PT, R0, 0x18, PT ;  /* 0x000000180000780c */ /* 0x000fe40003f64270 */
[----:B------:R-:W-:-:S02]  /*8c50*/  FSEL R83, R33, -INF , P2 ;  /* 0xff80000021537808 */ /* 0x000fc40001000000 */
[----:B------:R-:W-:Y:S02]  /*8c60*/  FMNMX.FTZ R10, R81, R10, !PT ;  /* 0x0000000a510a7209 */ /* 0x000fe40007810000 */
[----:B------:R-:W-:Y:S02]  /*8c70*/  FSEL R25, R30, -INF , P4 ;  /* 0xff8000001e197808 */ /* 0x000fe40002000000 */
        /* <DEDUP_REMOVED lines=64> */
[----:B------:R-:W-:Y:S01]  /*9080*/  ISETP.GT.AND P5, PT, R0, 0x59, PT ;  /* 0x000000590000780c */ /* 0x000fe20003fa4270 */
[----:B------:R-:W-:Y:S01]  /*9090*/  IMAD.U32 R0, RZ, RZ, UR4 ;  /* 0x00000004ff007e24 */ /* 0x000fe2000f8e00ff */
[----:B------:R-:W-:Y:S02]  /*90a0*/  FSEL R117, R68, -INF , P4 ;  /* 0xff80000044757808 */ /* 0x000fe40002000000 */
[----:B------:R-:W-:Y:S02]  /*90b0*/  FMNMX.FTZ R10, R115, R10, !PT ;  /* 0x0000000a730a7209 */ /* 0x000fe40007810000 */
[----:B------:R-:W-:Y:S02]  /*90c0*/  FSEL R119, R69, -INF , P5 ;  /* 0xff80000045777808 */ /* 0x000fe40002800000 */
[----:B------:R-:W-:-:S04]  /*90d0*/  FMNMX.FTZ R10, R117, R10, !PT ;  /* 0x0000000a750a7209 */ /* 0x000fc80007810000 */
[----:B------:R-:W-:-:S05]  /*90e0*/  FMNMX.FTZ R24, R119, R10, !PT ;  /* 0x0000000a77187209 */ /* 0x000fca0007810000 */
[----:B------:R-:W4:Y:S02]  /*90f0*/  SHFL.BFLY PT, R3, R24, 0x2, 0x1f ;  /* 0x0c401f0018037f89 */ /* 0x000f2400000e0000 */
[----:B----4-:R-:W-:-:S05]  /*9100*/  FMNMX.FTZ R26, R24, R3, !PT ;  /* 0x00000003181a7209 */ /* 0x010fca0007810000 */
[----:B------:R-:W4:Y:S02]  /*9110*/  SHFL.BFLY PT, R3, R26, 0x1, 0x1f ;  /* 0x0c201f001a037f89 */ /* 0x000f2400000e0000 */
[----:B----4-:R-:W-:-:S04]  /*9120*/  FMNMX.FTZ R3, R26, R3, !PT ;  /* 0x000000031a037209 */ /* 0x010fc80007810000 */
[C---:B------:R-:W-:Y:S01]  /*9130*/  FSETP.NEU.FTZ.AND P6, PT, R3.reuse, -INF , PT ;  /* 0xff8000000300780b */ /* 0x040fe20003fdd000 */
[----:B------:R-:W-:-:S05]  /*9140*/  FMUL.FTZ R10, R3, R0 ;  /* 0x00000000030a7220 */ /* 0x000fca0000410000 */
[----:B------:R-:W-:Y:S02]  /*9150*/  FSEL R28, R10, RZ, P6 ;  /* 0x000000ff0a1c7208 */ /* 0x000fe40003000000 */
[----:B------:R-:W-:-:S03]  /*9160*/  FMNMX.FTZ R10, R7, R27, !PT ;  /* 0x0000001b070a7209 */ /* 0x000fc60007810000 */
[--C-:B------:R-:W-:Y:S01]  /*9170*/  FFMA.FTZ R200, R75, R0, -R28.reuse ;  /* 0x000000004bc87223 */ /* 0x100fe2000001081c */
[----:B------:R-:W-:Y:S01]  /*9180*/  FMNMX.FTZ R10, R25, R10, !PT ;  /* 0x0000000a190a7209 */ /* 0x000fe20007810000 */
[-CC-:B------:R-:W-:Y:S01]  /*9190*/  FFMA.FTZ R202, R77, R0.reuse, -R28.reuse ;  /* 0x000000004dca7223 */ /* 0x180fe2000001081c */
[----:B------:R-:W-:Y:S01]  /*91a0*/  FSEL R75, R63, -INF , P1 ;  /* 0xff8000003f4b7808 */ /* 0x000fe20000800000 */
        /* <DEDUP_REMOVED lines=10> */
[----:B------:R-:W-:Y:S01]  /*9250*/  MUFU.EX2 R200, R200 ;  /* 0x000000c800c87308 */ /* 0x000fe20000000800 */
[----:B------:R-:W-:Y:S01]  /*9260*/  FSEL R81, R70, -INF , P4 ;  /* 0xff80000046517808 */ /* 0x000fe20002000000 */
[--C-:B------:R-:W-:Y:S01]  /*9270*/  FFMA.FTZ R154, R85, R0, -R28.reuse ;  /* 0x00000000559a7223 */ /* 0x100fe2000001081c */
[----:B------:R-:W-:Y:S01]  /*9280*/  FMNMX.FTZ R10, R33, R10, !PT ;  /* 0x0000000a210a7209 */ /* 0x000fe20007810000 */
[-CC-:B------:R-:W-:Y:S01]  /*9290*/  FFMA.FTZ R87, R87, R0.reuse, -R28.reuse ;  /* 0x0000000057577223 */ /* 0x180fe2000001081c */
[----:B------:R-:W-:Y:S01]  /*92a0*/  FSEL R83, R71, -INF , P5 ;  /* 0xff80000047537808 */ /* 0x000fe20002800000 */
[--C-:B------:R-:W-:Y:S01]  /*92b0*/  FFMA.FTZ R67, R91, R0, -R28.reuse ;  /* 0x000000005b437223 */ /* 0x100fe2000001081c */
[----:B------:R-:W-:Y:S01]  /*92c0*/  FMNMX.FTZ R10, R39, R10, !PT ;  /* 0x0000000a270a7209 */ /* 0x000fe20007810000 */
[----:B------:R-:W4:Y:S01]  /*92d0*/  MUFU.EX2 R61, R61 ;  /* 0x0000003d003d7308 */ /* 0x000f220000000800 */
[-CC-:B------:R-:W-:Y:S01]  /*92e0*/  FFMA.FTZ R158, R93, R0.reuse, -R28.reuse ;  /* 0x000000005d9e7223 */ /* 0x180fe2000001081c */
[--C-:B------:R-:W-:Y:S01]  /*92f0*/  FFMA.FTZ R71, R95, R0, -R28.reuse ;  /* 0x000000005f477223 */ /* 0x100fe2000001081c */
[----:B------:R-:W-:Y:S01]  /*9300*/  FMNMX.FTZ R10, R37, R10, !PT ;  /* 0x0000000a250a7209 */ /* 0x000fe20007810000 */
[-CC-:B------:R-:W-:Y:S01]  /*9310*/  FFMA.FTZ R160, R97, R0.reuse, -R28.reuse ;  /* 0x0000000061a07223 */ /* 0x180fe2000001081c */
[-CC-:B------:R-:W-:Y:S01]  /*9320*/  FFMA.FTZ R85, R99, R0.reuse, -R28.reuse ;  /* 0x0000000063557223 */ /* 0x180fe2000001081c */
[--C-:B------:R-:W-:Y:S01]  /*9330*/  FFMA.FTZ R162, R101, R0, -R28.reuse ;  /* 0x0000000065a27223 */ /* 0x100fe2000001081c */
[----:B------:R-:W-:Y:S01]  /*9340*/  FMNMX.FTZ R10, R43, R10, !PT ;  /* 0x0000000a2b0a7209 */ /* 0x000fe20007810000 */
[----:B------:R-:W0:Y:S01]  /*9350*/  MUFU.EX2 R202, R202 ;  /* 0x000000ca00ca7308 */ /* 0x000e220000000800 */
[-CC-:B------:R-:W-:Y:S01]  /*9360*/  FFMA.FTZ R164, R105, R0.reuse, -R28.reuse ;  /* 0x0000000069a47223 */ /* 0x180fe2000001081c */
[--C-:B------:R-:W-:Y:S01]  /*9370*/  FFMA.FTZ R166, R109, R0, -R28.reuse ;  /* 0x000000006da67223 */ /* 0x100fe2000001081c */
[----:B------:R-:W-:Y:S01]  /*9380*/  FMNMX.FTZ R10, R41, R10, !PT ;  /* 0x0000000a290a7209 */ /* 0x000fe20007810000 */
[-CC-:B------:R-:W-:Y:S01]  /*9390*/  FFMA.FTZ R91, R111, R0.reuse, -R28.reuse ;  /* 0x000000006f5b7223 */ /* 0x180fe2000001081c */
[-CC-:B------:R-:W-:Y:S01]  /*93a0*/  FFMA.FTZ R168, R113, R0.reuse, -R28.reuse ;  /* 0x0000000071a87223 */ /* 0x180fe2000001081c */
[--C-:B------:R-:W-:Y:S01]  /*93b0*/  FFMA.FTZ R93, R115, R0, -R28.reuse ;  /* 0x00000000735d7223 */ /* 0x100fe2000001081c */
[----:B------:R-:W-:Y:S01]  /*93c0*/  FMNMX.FTZ R10, R47, R10, !PT ;  /* 0x0000000a2f0a7209 */ /* 0x000fe20007810000 */
[----:B------:R-:W1:Y:S01]  /*93d0*/  MUFU.EX2 R65, R65 ;  /* 0x0000004100417308 */ /* 0x000e620000000800 */
[-CC-:B------:R-:W-:Y:S01]  /*93e0*/  FFMA.FTZ R170, R117, R0.reuse, -R28.reuse ;  /* 0x0000000075aa7223 */ /* 0x180fe2000001081c */
[----:B------:R-:W-:Y:S01]  /*93f0*/  FFMA.FTZ R95, R119, R0, -R28 ;  /* 0x00000000775f7223 */ /* 0x000fe2000001081c */
[----:B------:R-:W-:-:S04]  /*9400*/  FMNMX.FTZ R10, R45, R10, !PT ;  /* 0x0000000a2d0a7209 */ /* 0x000fc80007810000 */
[----:B------:R-:W-:Y:S01]  /*9410*/  FMNMX.FTZ R10, R51, R10, !PT ;  /* 0x0000000a330a7209 */ /* 0x000fe20007810000 */
[----:B------:R-:W2:Y:S03]  /*9420*/  MUFU.EX2 R152, R152 ;  /* 0x0000009800987308 */ /* 0x000ea60000000800 */
[----:B------:R-:W-:-:S04]  /*9430*/  FMNMX.FTZ R10, R49, R10, !PT ;  /* 0x0000000a310a7209 */ /* 0x000fc80007810000 */
[----:B------:R-:W-:Y:S01]  /*9440*/  FMNMX.FTZ R10, R55, R10, !PT ;  /* 0x0000000a370a7209 */ /* 0x000fe20007810000 */
[----:B------:R-:W3:Y:S03]  /*9450*/  MUFU.EX2 R69, R69 ;  /* 0x0000004500457308 */ /* 0x000ee60000000800 */
[----:B------:R-:W-:-:S04]  /*9460*/  FMNMX.FTZ R10, R53, R10, !PT ;  /* 0x0000000a350a7209 */ /* 0x000fc80007810000 */
[----:B------:R-:W-:Y:S01]  /*9470*/  FMNMX.FTZ R10, R59, R10, !PT ;  /* 0x0000000a3b0a7209 */ /* 0x000fe20007810000 */
[----:B------:R-:W5:Y:S03]  /*9480*/  MUFU.EX2 R154, R154 ;  /* 0x0000009a009a7308 */ /* 0x000f660000000800 */
[----:B------:R-:W-:-:S04]  /*9490*/  FMNMX.FTZ R10, R57, R10, !PT ;  /* 0x0000000a390a7209 */ /* 0x000fc80007810000 */
[----:B------:R-:W-:Y:S01]  /*94a0*/  FMNMX.FTZ R10, R75, R10, !PT ;  /* 0x0000000a4b0a7209 */ /* 0x000fe20007810000 */
[----:B------:R4:W5:Y:S03]  /*94b0*/  MUFU.EX2 R63, R87 ;  /* 0x00000057003f7308 */ /* 0x0009660000000800 */
[----:B------:R-:W-:-:S04]  /*94c0*/  FMNMX.FTZ R10, R77, R10, !PT ;  /* 0x0000000a4d0a7209 */ /* 0x000fc80007810000 */
[----:B------:R-:W-:Y:S01]  /*94d0*/  FMNMX.FTZ R10, R79, R10, !PT ;  /* 0x0000000a4f0a7209 */ /* 0x000fe20007810000 */
[----:B------:R-:W-:Y:S01]  /*94e0*/  MUFU.EX2 R156, R156 ;  /* 0x0000009c009c7308 */ /* 0x000fe20000000800 */
[----:B----4-:R-:W-:Y:S02]  /*94f0*/  FFMA.FTZ R87, R103, R0, -R28 ;  /* 0x0000000067577223 */ /* 0x010fe4000001081c */
[----:B------:R-:W-:-:S04]  /*9500*/  FMNMX.FTZ R10, R81, R10, !PT ;  /* 0x0000000a510a7209 */ /* 0x000fc80007810000 */
[----:B------:R-:W-:Y:S01]  /*9510*/  FMNMX.FTZ R10, R83, R10, !PT ;  /* 0x0000000a530a7209 */ /* 0x000fe20007810000 */
[----:B------:R-:W-:Y:S04]  /*9520*/  MUFU.EX2 R67, R67 ;  /* 0x0000004300437308 */ /* 0x000fe80000000800 */
[----:B------:R-:W4:Y:S04]  /*9530*/  SHFL.BFLY PT, R89, R10, 0x2, 0x1f ;  /* 0x0c401f000a597f89 */ /* 0x000f2800000e0000 */
[----:B------:R-:W-:Y:S08]  /*9540*/  MUFU.EX2 R158, R158 ;  /* 0x0000009e009e7308 */ /* 0x000ff00000000800 */
[----:B------:R-:W-:Y:S08]  /*9550*/  MUFU.EX2 R71, R71 ;  /* 0x0000004700477308 */ /* 0x000ff00000000800 */
[----:B------:R-:W-:Y:S01]  /*9560*/  MUFU.EX2 R160, R160 ;  /* 0x000000a000a07308 */ /* 0x000fe20000000800 */
[----:B----4-:R-:W-:Y:S01]  /*9570*/  FMNMX.FTZ R6, R10, R89, !PT ;  /* 0x000000590a067209 */ /* 0x010fe20007810000 */
[----:B------:R-:W-:-:S06]  /*9580*/  FFMA.FTZ R89, R107, R0, -R28 ;  /* 0x000000006b597223 */ /* 0x000fcc000001081c */
[----:B------:R-:W-:Y:S01]  /*9590*/  MUFU.EX2 R85, R85 ;  /* 0x0000005500557308 */ /* 0x000fe20000000800 */
[----:B------:R-:W4:Y:S07]  /*95a0*/  SHFL.BFLY PT, R173, R6, 0x1, 0x1f ;  /* 0x0c201f0006ad7f89 */ /* 0x000f2e00000e0000 */
[----:B------:R-:W-:Y:S08]  /*95b0*/  MUFU.EX2 R162, R162 ;  /* 0x000000a200a27308 */ /* 0x000ff00000000800 */
[----:B------:R-:W-:Y:S08]  /*95c0*/  MUFU.EX2 R87, R87 ;  /* 0x0000005700577308 */ /* 0x000ff00000000800 */
[----:B------:R-:W-:Y:S01]  /*95d0*/  MUFU.EX2 R164, R164 ;  /* 0x000000a400a47308 */ /* 0x000fe20000000800 */
[----:B----4-:R-:W-:-:S04]  /*95e0*/  FMNMX.FTZ R173, R6, R173, !PT ;  /* 0x000000ad06ad7209 */ /* 0x010fc80007810000 */
[C---:B------:R-:W-:Y:S01]  /*95f0*/  FSETP.NEU.FTZ.AND P1, PT, R173.reuse, -INF , PT ;  /* 0xff800000ad00780b */ /* 0x040fe20003f3d000 */
[----:B------:R-:W-:Y:S02]  /*9600*/  FMUL.FTZ R6, R173, R0 ;  /* 0x00000000ad067220 */ /* 0x000fe40000410000 */
[----:B------:R-:W-:Y:S03]  /*9610*/  MUFU.EX2 R89, R89 ;  /* 0x0000005900597308 */ /* 0x000fe60000000800 */
[----:B------:R-:W-:-:S05]  /*9620*/  FSEL R24, R6, RZ, P1 ;  /* 0x000000ff06187208 */ /* 0x000fca0000800000 */
[-CC-:B------:R-:W-:Y:S01]  /*9630*/  FFMA.FTZ R201, R7, R0.reuse, -R24.reuse ;  /* 0x0000000007c97223 */ /* 0x180fe20000010818 */
[-CC-:B------:R-:W-:Y:S01]  /*9640*/  FFMA.FTZ R10, R27, R0.reuse, -R24.reuse ;  /* 0x000000001b0a7223 */ /* 0x180fe20000010818 */
[-CC-:B------:R-:W-:Y:S01]  /*9650*/  FFMA.FTZ R25, R25, R0.reuse, -R24.reuse ;  /* 0x0000000019197223 */ /* 0x180fe20000010818 */
[-CC-:B------:R-:W-:Y:S01]  /*9660*/  FFMA.FTZ R31, R31, R0.reuse, -R24.reuse ;  /* 0x000000001f1f7223 */ /* 0x180fe20000010818 */
[-CC-:B------:R-:W-:Y:S01]  /*9670*/  FFMA.FTZ R29, R29, R0.reuse, -R24.reuse ;  /* 0x000000001d1d7223 */ /* 0x180fe20000010818 */
[----:B------:R-:W-:Y:S01]  /*9680*/  FADD.FTZ R7, R200, R61 ;  /* 0x0000003dc8077221 */ /* 0x000fe20000010000 */
[----:B------:R-:W-:Y:S01]  /*9690*/  MUFU.EX2 R201, R201 ;  /* 0x000000c900c97308 */ /* 0x000fe20000000800 */
[-CC-:B------:R-:W-:Y:S01]  /*96a0*/  FFMA.FTZ R35, R35, R0.reuse, -R24.reuse ;  /* 0x0000000023237223 */ /* 0x180fe20000010818 */
[-CC-:B------:R-:W-:Y:S01]  /*96b0*/  FFMA.FTZ R33, R33, R0.reuse, -R24.reuse ;  /* 0x0000000021217223 */ /* 0x180fe20000010818 */
[----:B0-----:R-:W-:Y:S01]  /*96c0*/  FADD.FTZ R6, R202, R7 ;  /* 0x00000007ca067221 */ /* 0x001fe20000010000 */
[-CC-:B------:R-:W-:Y:S01]  /*96d0*/  FFMA.FTZ R39, R39, R0.reuse, -R24.reuse ;  /* 0x0000000027277223 */ /* 0x180fe20000010818 */
[-CC-:B------:R-:W-:Y:S01]  /*96e0*/  FFMA.FTZ R37, R37, R0.reuse, -R24.reuse ;  /* 0x0000000025257223 */ /* 0x180fe20000010818 */
[-C--:B------:R-:W-:Y:S01]  /*96f0*/  FFMA.FTZ R43, R43, R0.reuse, -R24 ;  /* 0x000000002b2b7223 */ /* 0x080fe20000010818 */
[----:B-1----:R-:W-:Y:S01]  /*9700*/  FADD.FTZ R7, R65, R6 ;  /* 0x0000000641077221 */ /* 0x002fe20000010000 */
[----:B------:R-:W0:Y:S01]  /*9710*/  MUFU.EX2 R10, R10 ;  /* 0x0000000a000a7308 */ /* 0x000e220000000800 */
[-CC-:B------:R-:W-:Y:S01]  /*9720*/  FFMA.FTZ R41, R41, R0.reuse, -R24.reuse ;  /* 0x0000000029297223 */ /* 0x180fe20000010818 */
[-CC-:B------:R-:W-:Y:S01]  /*9730*/  FFMA.FTZ R47, R47, R0.reuse, -R24.reuse ;  /* 0x000000002f2f7223 */ /* 0x180fe20000010818 */
[----:B--2---:R-:W-:Y:S01]  /*9740*/  FADD.FTZ R38, R152, R7 ;  /* 0x0000000798267221 */ /* 0x004fe20000010000 */
[-CC-:B------:R-:W-:Y:S01]  /*9750*/  FFMA.FTZ R45, R45, R0.reuse, -R24.reuse ;  /* 0x000000002d2d7223 */ /* 0x180fe20000010818 */
[-CC-:B------:R-:W-:Y:S01]  /*9760*/  FFMA.FTZ R51, R51, R0.reuse, -R24.reuse ;  /* 0x0000000033337223 */ /* 0x180fe20000010818 */
[-C--:B------:R-:W-:Y:S01]  /*9770*/  FFMA.FTZ R49, R49, R0.reuse, -R24 ;  /* 0x0000000031317223 */ /* 0x080fe20000010818 */
[----:B---3--:R-:W-:Y:S01]  /*9780*/  FADD.FTZ R27, R69, R38 ;  /* 0x00000026451b7221 */ /* 0x008fe20000010000 */
[----:B------:R-:W1:Y:S01]  /*9790*/  MUFU.EX2 R25, R25 ;  /* 0x0000001900197308 */ /* 0x000e620000000800 */
[-CC-:B------:R-:W-:Y:S01]  /*97a0*/  FFMA.FTZ R55, R55, R0.reuse, -R24.reuse ;  /* 0x0000000037377223 */ /* 0x180fe20000010818 */
[-CC-:B------:R-:W-:Y:S01]  /*97b0*/  FFMA.FTZ R53, R53, R0.reuse, -R24.reuse ;  /* 0x0000000035357223 */ /* 0x180fe20000010818 */
[----:B-----5:R-:W-:Y:S01]  /*97c0*/  FADD.FTZ R40, R154, R27 ;  /* 0x0000001b9a287221 */ /* 0x020fe20000010000 */
[-CC-:B------:R-:W-:Y:S01]  /*97d0*/  FFMA.FTZ R59, R59, R0.reuse, -R24.reuse ;  /* 0x000000003b3b7223 */ /* 0x180fe20000010818 */
[-CC-:B------:R-:W-:Y:S01]  /*97e0*/  FFMA.FTZ R57, R57, R0.reuse, -R24.reuse ;  /* 0x0000000039397223 */ /* 0x180fe20000010818 */
[-C--:B------:R-:W-:Y:S01]  /*97f0*/  FFMA.FTZ R75, R75, R0.reuse, -R24 ;  /* 0x000000004b4b7223 */ /* 0x080fe20000010818 */
[----:B------:R-:W-:Y:S01]  /*9800*/  FADD.FTZ R27, R63, R40 ;  /* 0x000000283f1b7221 */ /* 0x000fe20000010000 */
[----:B------:R-:W2:Y:S01]  /*9810*/  MUFU.EX2 R26, R31 ;  /* 0x0000001f001a7308 */ /* 0x000ea20000000800 */
[----:B0-----:R-:W-:Y:S01]  /*9820*/  FADD.FTZ R6, R201, R10 ;  /* 0x0000000ac9067221 */ /* 0x001fe20000010000 */
[-CC-:B------:R-:W-:Y:S01]  /*9830*/  FFMA.FTZ R77, R77, R0.reuse, -R24.reuse ;  /* 0x000000004d4d7223 */ /* 0x180fe20000010818 */
[-CC-:B------:R-:W-:Y:S01]  /*9840*/  FFMA.FTZ R79, R79, R0.reuse, -R24.reuse ;  /* 0x000000004f4f7223 */ /* 0x180fe20000010818 */
[-CC-:B------:R-:W-:Y:S01]  /*9850*/  FFMA.FTZ R81, R81, R0.reuse, -R24.reuse ;  /* 0x0000000051517223 */ /* 0x180fe20000010818 */
[----:B------:R-:W-:Y:S01]  /*9860*/  FFMA.FTZ R83, R83, R0, -R24 ;  /* 0x0000000053537223 */ /* 0x000fe20000010818 */
[----:B------:R-:W-:-:S02]  /*9870*/  F2FP.F16.F32.PACK_AB R201, R10, R201 ;  /* 0x000000c90ac9723e */ /* 0x000fc400000000ff */
[----:B------:R-:W0:Y:S01]  /*9880*/  MUFU.EX2 R29, R29 ;  /* 0x0000001d001d7308 */ /* 0x000e220000000800 */
[----:B-1----:R-:W-:Y:S01]  /*9890*/  FADD.FTZ R7, R25, R6 ;  /* 0x0000000619077221 */ /* 0x002fe20000010000 */
[----:B------:R-:W-:Y:S02]  /*98a0*/  F2FP.F16.F32.PACK_AB R200, R61, R200 ;  /* 0x000000c83dc8723e */ /* 0x000fe400000000ff */
[----:B------:R-:W-:Y:S02]  /*98b0*/  F2FP.F16.F32.PACK_AB R202, R65, R202 ;  /* 0x000000ca41ca723e */ /* 0x000fe400000000ff */
[----:B------:R-:W-:Y:S02]  /*98c0*/  F2FP.F16.F32.PACK_AB R152, R69, R152 ;  /* 0x000000984598723e */ /* 0x000fe400000000ff */
[----:B------:R-:W1:Y:S01]  /*98d0*/  MUFU.EX2 R28, R35 ;  /* 0x00000023001c7308 */ /* 0x000e620000000800 */
[----:B--2---:R-:W-:Y:S01]  /*98e0*/  FADD.FTZ R6, R26, R7 ;  /* 0x000000071a067221 */ /* 0x004fe20000010000 */
[----:B------:R-:W-:-:S02]  /*98f0*/  F2FP.F16.F32.PACK_AB R154, R63, R154 ;  /* 0x0000009a3f9a723e */ /* 0x000fc400000000ff */
[----:B------:R-:W-:-:S04]  /*9900*/  F2FP.F16.F32.PACK_AB R203, R26, R25 ;  /* 0x000000191acb723e */ /* 0x000fc800000000ff */
[----:B------:R-:W2:Y:S01]  /*9910*/  MUFU.EX2 R33, R33 ;  /* 0x0000002100217308 */ /* 0x000ea20000000800 */
[----:B0-----:R-:W-:Y:S01]  /*9920*/  FADD.FTZ R7, R29, R6 ;  /* 0x000000061d077221 */ /* 0x001fe20000010000 */
[----:B------:R-:W-:Y:S01]  /*9930*/  FADD.FTZ R6, R156, R27 ;  /* 0x0000001b9c067221 */ /* 0x000fe20000010000 */
[----:B------:R-:W-:-:S03]  /*9940*/  F2FP.F16.F32.PACK_AB R156, R67, R156 ;  /* 0x0000009c439c723e */ /* 0x000fc600000000ff */
[----:B------:R-:W-:Y:S01]  /*9950*/  FADD.FTZ R27, R67, R6 ;  /* 0x00000006431b7221 */ /* 0x000fe20000010000 */
[----:B------:R-:W-:Y:S01]  /*9960*/  VIADD R6, R8, 0x22840 ;  /* 0x0002284008067836 */ /* 0x000fe20000000000 */
[----:B------:R-:W0:Y:S01]  /*9970*/  MUFU.EX2 R30, R39 ;  /* 0x00000027001e7308 */ /* 0x000e220000000800 */
[----:B-1----:R-:W-:Y:S01]  /*9980*/  FADD.FTZ R40, R28, R7 ;  /* 0x000000071c287221 */ /* 0x002fe20000010000 */
[----:B------:R-:W-:Y:S01]  /*9990*/  FADD.FTZ R44, R158, R27 ;  /* 0x0000001b9e2c7221 */ /* 0x000fe20000010000 */
[C---:B------:R-:W-:Y:S02]  /*99a0*/  F2FP.F16.F32.PACK_AB R158, R71.reuse, R158 ;  /* 0x0000009e479e723e */ /* 0x040fe400000000ff */
[----:B------:R-:W-:Y:S01]  /*99b0*/  PRMT R6, R72, 0x654, R6 ;  /* 0x0000065448067816 */ /* 0x000fe20000000006 */
[----:B------:R-:W-:Y:S01]  /*99c0*/  FADD.FTZ R27, R71, R44 ;  /* 0x0000002c471b7221 */ /* 0x000fe20000010000 */
[----:B------:R-:W-:Y:S01]  /*99d0*/  F2FP.F16.F32.PACK_AB R153, R28, R29 ;  /* 0x0000001d1c99723e */ /* 0x000fe200000000ff */
[----:B------:R-:W1:Y:S01]  /*99e0*/  MUFU.EX2 R37, R37 ;  /* 0x0000002500257308 */ /* 0x000e620000000800 */
[----:B--2---:R-:W-:Y:S01]  /*99f0*/  FADD.FTZ R7, R33, R40 ;  /* 0x0000002821077221 */ /* 0x004fe20000010000 */
[----:B------:R2:W-:Y:S06]  /*9a00*/  SYNCS.ARRIVE.TRANS64.RED.A1T0 RZ, [R6+URZ], RZ ;  /* 0x000000ff06ff79a7 */ /* 0x0005ec000810043f */
[----:B------:R-:W2:Y:S01]  /*9a10*/  MUFU.EX2 R32, R43 ;  /* 0x0000002b00207308 */ /* 0x000ea20000000800 */
[C---:B0-----:R-:W-:Y:S01]  /*9a20*/  FADD.FTZ R42, R30.reuse, R7 ;  /* 0x000000071e2a7221 */ /* 0x041fe20000010000 */
[----:B------:R-:W-:-:S06]  /*9a30*/  F2FP.F16.F32.PACK_AB R155, R30, R33 ;  /* 0x000000211e9b723e */ /* 0x000fcc00000000ff */
[----:B------:R-:W0:Y:S01]  /*9a40*/  MUFU.EX2 R41, R41 ;  /* 0x0000002900297308 */ /* 0x000e220000000800 */
[----:B-1----:R-:W-:Y:S01]  /*9a50*/  FADD.FTZ R7, R37, R42 ;  /* 0x0000002a25077221 */ /* 0x002fe20000010000 */
[----:B------:R-:W-:Y:S01]  /*9a60*/  FADD.FTZ R42, R160, R27 ;  /* 0x0000001ba02a7221 */ /* 0x000fe20000010000 */
[----:B------:R-:W-:-:S03]  /*9a70*/  F2FP.F16.F32.PACK_AB R160, R85, R160 ;  /* 0x000000a055a0723e */ /* 0x000fc600000000ff */
[----:B------:R-:W-:Y:S02]  /*9a80*/  FADD.FTZ R27, R85, R42 ;  /* 0x0000002a551b7221 */ /* 0x000fe40000010000 */
[----:B------:R-:W1:Y:S01]  /*9a90*/  MUFU.EX2 R34, R47 ;  /* 0x0000002f00227308 */ /* 0x000e620000000800 */
[----:B--2---:R-:W-:Y:S01]  /*9aa0*/  FADD.FTZ R6, R32, R7 ;  /* 0x0000000720067221 */ /* 0x004fe20000010000 */
[----:B------:R-:W-:Y:S01]  /*9ab0*/  FADD.FTZ R44, R162, R27 ;  /* 0x0000001ba22c7221 */ /* 0x000fe20000010000 */
[C---:B------:R-:W-:Y:S02]  /*9ac0*/  F2FP.F16.F32.PACK_AB R162, R87.reuse, R162 ;  /* 0x000000a257a2723e */ /* 0x040fe400000000ff */
[----:B------:R-:W-:Y:S01]  /*9ad0*/  F2FP.F16.F32.PACK_AB R157, R32, R37 ;  /* 0x00000025209d723e */ /* 0x000fe200000000ff */
[----:B------:R-:W-:Y:S02]  /*9ae0*/  FADD.FTZ R27, R87, R44 ;  /* 0x0000002c571b7221 */ /* 0x000fe40000010000 */
[----:B------:R-:W2:Y:S01]  /*9af0*/  MUFU.EX2 R45, R45 ;  /* 0x0000002d002d7308 */ /* 0x000ea20000000800 */
[----:B0-----:R-:W-:Y:S01]  /*9b00*/  FADD.FTZ R7, R41, R6 ;  /* 0x0000000629077221 */ /* 0x001fe20000010000 */
[----:B------:R-:W-:Y:S01]  /*9b10*/  FADD.FTZ R24, R164, R27 ;  /* 0x0000001ba4187221 */ /* 0x000fe20000010000 */
[----:B------:R-:W-:-:S03]  /*9b20*/  F2FP.F16.F32.PACK_AB R164, R89, R164 ;  /* 0x000000a459a4723e */ /* 0x000fc600000000ff */
[----:B------:R-:W-:Y:S02]  /*9b30*/  FADD.FTZ R27, R89, R24 ;  /* 0x00000018591b7221 */ /* 0x000fe40000010000 */
[----:B------:R-:W0:Y:S01]  /*9b40*/  MUFU.EX2 R36, R51 ;  /* 0x0000003300247308 */ /* 0x000e220000000800 */
[C---:B-1----:R-:W-:Y:S01]  /*9b50*/  FADD.FTZ R6, R34.reuse, R7 ;  /* 0x0000000722067221 */ /* 0x042fe20000010000 */
[----:B------:R-:W-:-:S06]  /*9b60*/  F2FP.F16.F32.PACK_AB R159, R34, R41 ;  /* 0x00000029229f723e */ /* 0x000fcc00000000ff */
        /* <DEDUP_REMOVED lines=45> */
.L_x_751:
[----:B------:R0:W1:Y:S01]  /*9e40*/  SYNCS.PHASECHK.TRANS64.TRYWAIT P1, [R8+URZ+0x22850], R73 ;  /* 0x02285049080075a7 */ /* 0x000062000802017f */
[----:B------:R-:W-:Y:S05]  /*9e50*/  @!P0 BRA `(.L_x_752) ;  /* 0x0000000000048947 */ /* 0x000fea0003800000 */
[----:B------:R-:W-:Y:S01]  /*9e60*/  BPT.TRAP 0x1 ;  /* 0x000000040000795c */ /* 0x000fe20000300000 */
.L_x_752:
[----:B------:R-:W-:Y:S04]  /*9e70*/  BSSY B0, `(.L_x_753) ;  /* 0x0000004000007945 */ /* 0x000fe80003800000 */
[----:B-1----:R-:W-:Y:S05]  /*9e80*/  @P1 BRA `(.L_x_754) ;  /* 0x0000000000081947 */ /* 0x002fea0003800000 */
[----:B------:R-:W1:Y:S02]  /*9e90*/  SYNCS.PHASECHK.TRANS64.TRYWAIT P1, [R8+URZ+0x22850], R73 ;  /* 0x02285049080075a7 */ /* 0x000e64000802017f */
[----:B-1----:R-:W-:Y:S05]  /*9ea0*/  @!P1 BRA `(.L_x_755) ;  /* 0x000000d4000c9947 */ /* 0x002fea0003800000 */
.L_x_754:
[----:B------:R-:W-:Y:S05]  /*9eb0*/  BSYNC B0 ;  /* 0x0000000000007941 */ /* 0x000fea0003800000 */
.L_x_753:
[----:B------:R-:W-:Y:S05]  /*9ec0*/  WARPSYNC.ALL ;  /* 0x0000000000007948 */ /* 0x000fea0003800000 */
[----:B------:R-:W-:Y:S01]  /*9ed0*/  VIADD R10, R19, 0x400 ;  /* 0x00000400130a7836 */ /* 0x000fe20000000000 */
[----:B------:R2:W-:Y:S01]  /*9ee0*/  BAR.SYNC.DEFER_BLOCKING R9, 0x100 ;  /* 0x000400090000751d */ /* 0x0005e20000010000 */
[----:B------:R-:W-:Y:S01]  /*9ef0*/  IMAD.MOV.U32 R25, RZ, RZ, 0x40000040 ;  /* 0x40000040ff197424 */ /* 0x000fe200078e00ff */
[----:B------:R-:W-:Y:S01]  /*9f00*/  MOV R27, 0x40000040 ;  /* 0x40000040001b7802 */ /* 0x000fe20000000f00 */
[----:B------:R-:W-:Y:S01]  /*9f10*/  IMAD.MOV.U32 R29, RZ, RZ, 0x40000040 ;  /* 0x40000040ff1d7424 */ /* 0x000fe200078e00ff */
[----:B------:R-:W-:Y:S01]  /*9f20*/  SHF.R.U32.HI R10, RZ, 0x4, R10 ;  /* 0x00000004ff0a7819 */ /* 0x000fe2000001160a */
[----:B------:R-:W-:Y:S01]  /*9f30*/  IMAD.MOV.U32 R31, RZ, RZ, 0x40000040 ;  /* 0x40000040ff1f7424 */ /* 0x000fe200078e00ff */
[----:B------:R-:W-:-:S02]  /*9f40*/  R2UR UR7, R25 ;  /* 0x00000000190772ca */ /* 0x000fc400000e0000 */
[----:B------:R-:W-:Y:S02]  /*9f50*/  LOP3.LUT R10, R10, 0x3fff, RZ, 0xc0, !PT ;  /* 0x00003fff0a0a7812 */ /* 0x000fe400078ec0ff */
[----:B------:R-:W-:Y:S02]  /*9f60*/  R2UR UR11, R27 ;  /* 0x000000001b0b72ca */ /* 0x000fe400000e0000 */
[----:B------:R-:W-:Y:S02]  /*9f70*/  LOP3.LUT R228, R10, 0x3000000, RZ, 0xfc, !PT ;  /* 0x030000000ae47812 */ /* 0x000fe400078efcff */
[----:B------:R-:W-:Y:S02]  /*9f80*/  R2UR UR15, R29 ;  /* 0x000000001d0f72ca */ /* 0x000fe400000e0000 */
[----:B------:R-:W-:Y:S01]  /*9f90*/  R2UR UR19, R27 ;  /* 0x000000001b1372ca */ /* 0x000fe200000e0000 */
[----:B------:R-:W-:Y:S01]  /*9fa0*/  IMAD R24, R206, 0xc00, R228 ;  /* 0x00000c00ce187824 */ /* 0x000fe200078e02e4 */
[----:B------:R-:W-:-:S02]  /*9fb0*/  R2UR UR23, R31 ;  /* 0x000000001f1772ca */ /* 0x000fc400000e0000 */
[----:B------:R-:W-:Y:S01]  /*9fc0*/  R2UR UR27, R25 ;  /* 0x00000000191b72ca */ /* 0x000fe200000e0000 */
[C---:B------:R-:W-:Y:S01]  /*9fd0*/  VIADD R26, R24.reuse, 0x80 ;  /* 0x00000080181a7836 */ /* 0x040fe20000000000 */
[C---:B------:R-:W-:Y:S01]  /*9fe0*/  R2UR UR6, R24.reuse ;  /* 0x00000000180672ca */ /* 0x040fe200000e0000 */
[C---:B------:R-:W-:Y:S02]  /*9ff0*/  VIADD R28, R24.reuse, 0x100 ;  /* 0x00000100181c7836 */ /* 0x040fe40000000000 */
[----:B------:R-:W-:Y:S01]  /*a000*/  VIADD R30, R24, 0x200 ;  /* 0x00000200181e7836 */ /* 0x000fe20000000000 */
[----:B------:R-:W-:Y:S01]  /*a010*/  R2UR UR10, R26 ;  /* 0x000000001a0a72ca */ /* 0x000fe200000e0000 */
[----:B------:R-:W-:Y:S01]  /*a020*/  VIADD R26, R24, 0x180 ;  /* 0x00000180181a7836 */ /* 0x000fe20000000000 */
[----:B------:R-:W-:Y:S01]  /*a030*/  R2UR UR14, R28 ;  /* 0x000000001c0e72ca */ /* 0x000fe200000e0000 */
[----:B------:R-:W-:Y:S01]  /*a040*/  VIADD R24, R24, 0x280 ;  /* 0x0000028018187836 */ /* 0x000fe20000000000 */
[----:B------:R-:W-:-:S02]  /*a050*/  R2UR UR22, R30 ;  /* 0x000000001e1672ca */ /* 0x000fc400000e0000 */
[----:B------:R-:W-:Y:S02]  /*a060*/  R2UR UR18, R26 ;  /* 0x000000001a1272ca */ /* 0x000fe400000e0000 */
[----:B------:R-:W-:Y:S02]  /*a070*/  R2UR UR26, R24 ;  /* 0x00000000181a72ca */ /* 0x000fe400000e0000 */
[----:B01----:R-:W-:-:S06]  /*a080*/  WARPGROUP.ARRIVE ;  /* 0x00000000000079c5 */ /* 0x003fcc0000000000 */
[----:B------:R-:W-:Y:S03]  /*a090*/  HGMMA.64x256x16.F32 R24, R200, gdesc[UR4].tnspB, RZ, !UPT, gsb0 ;  /* 0x43e00004c8187df0 */ /* 0x000fe6000c0008ff */
[----:B------:R-:W-:Y:S02]  /*a0a0*/  WARPGROUP.DEPBAR.LE gsb0, 0x0 ;  /* 0x00008000000079c5 */ /* 0x000fe40000010000 */
[----:B------:R-:W-:-:S15]  /*a0b0*/  WARPGROUP.ARRIVE ;  /* 0x00000000000079c5 */ /* 0x000fde0000000000 */
[----:B------:R-:W-:-:S08]  /*a0c0*/  NOP ;  /* 0x0000000000007918 */ /* 0x000fd00000000000 */
[----:B------:R-:W-:Y:S03]  /*a0d0*/  HGMMA.64x256x16.F32 R24, R152, gdesc[UR8].tnspB, R24, gsb0 ;  /* 0x43e0000898187df0 */ /* 0x000fe60008000818 */
        /* <DEDUP_REMOVED lines=17> */
[----:B--2---:R-:W-:Y:S05]  /*a1f0*/  @!P0 BRA `(.L_x_756) ;  /* 0x0000000000048947 */ /* 0x004fea0003800000 */
[----:B------:R-:W-:Y:S01]  /*a200*/  BPT.TRAP 0x1 ;  /* 0x000000040000795c */ /* 0x000fe20000300000 */
.L_x_756:
[----:B------:R-:W0:Y:S01]  /*a210*/  S2R R9, SR_CgaCtaId ;  /* 0x0000000000097919 */ /* 0x000e220000008800 */
[----:B------:R-:W-:Y:S01]  /*a220*/  ISETP.GE.AND P1, PT, R177, 0x61, PT ;  /* 0x00000061b100780c */ /* 0x000fe20003f26270 */
[----:B------:R-:W-:-:S05]  /*a230*/  VIADD R8, R8, 0x22860 ;  /* 0x0002286008087836 */ /* 0x000fca0000000000 */
[----:B0-----:R-:W-:-:S04]  /*a240*/  PRMT R8, R9, 0x654, R8 ;  /* 0x0000065409087816 */ /* 0x001fc80000000008 */
[----:B------:R0:W-:Y:S03]  /*a250*/  SYNCS.ARRIVE.TRANS64.RED.A1T0 RZ, [R8+URZ], RZ ;  /* 0x000000ff08ff79a7 */ /* 0x0001e6000810043f */
[----:B------:R-:W-:Y:S05]  /*a260*/  @!P1 BRA `(.L_x_757) ;  /* 0x0000001c00d09947 */ /* 0x000fea0003800000 */
[----:B0-----:R-:W-:Y:S01]  /*a270*/  VIADD R8, R178, 0xfffffffe ;  /* 0xfffffffeb2087836 */ /* 0x001fe20000000000 */
[----:B------:R-:W-:Y:S01]  /*a280*/  MOV R201, R173 ;  /* 0x000000ad00c97202 */ /* 0x000fe20000000f00 */
[----:B------:R-:W-:-:S07]  /*a290*/  IMAD.MOV.U32 R200, RZ, RZ, R3 ;  /* 0x000000ffffc87224 */ /* 0x000fce00078e0003 */
.L_x_769:
[----:B------:R-:W-:Y:S01]  /*a2a0*/  VIADD R206, R206, 0x1 ;  /* 0x00000001cece7836 */ /* 0x000fe20000000000 */
[----:B------:R-:W-:Y:S05]  /*a2b0*/  YIELD ;  /* 0x0000000000007946 */ /* 0x000fea0003800000 */
[----:B------:R-:W-:Y:S02]  /*a2c0*/  ISETP.NE.AND P2, PT, R206, 0x2, PT ;  /* 0x00000002ce00780c */ /* 0x000fe40003f45270 */
[C---:B------:R-:W-:Y:S01]  /*a2d0*/  ISETP.GT.AND P1, PT, R8.reuse, RZ, PT ;  /* 0x000000ff0800720c */ /* 0x040fe20003f24270 */
[----:B------:R-:W-:Y:S01]  /*a2e0*/  VIADD R8, R8, 0xffffffff ;  /* 0xffffffff08087836 */ /* 0x000fe20000000000 */
[----:B------:R-:W-:-:S02]  /*a2f0*/  SEL R3, RZ, 0x1, P2 ;  /* 0x00000001ff037807 */ /* 0x000fc40001000000 */
[----:B------:R-:W-:Y:S02]  /*a300*/  SEL R206, R206, RZ, P2 ;  /* 0x000000ffcece7207 */ /* 0x000fe40001000000 */
[----:B------:R-:W-:Y:S01]  /*a310*/  LOP3.LUT R216, R216, R3, RZ, 0x3c, !PT ;  /* 0x00000003d8d87212 */ /* 0x000fe200078e3cff */
[----:B-12---:R-:W-:Y:S06]  /*a320*/  @!P0 BRA `(.L_x_758) ;  /* 0x0000000000048947 */ /* 0x006fec0003800000 */
[----:B------:R-:W-:Y:S01]  /*a330*/  BPT.TRAP 0x1 ;  /* 0x000000040000795c */ /* 0x000fe20000300000 */
.L_x_758:
[----:B------:R-:W-:Y:S01]  /*a340*/  IMAD R9, R206, 0x8, R19 ;  /* 0x00000008ce097824 */ /* 0x000fe200078e0213 */
[----:B------:R-:W-:-:S04]  /*a350*/  SHF.L.U32 R10, R216, 0x1f, RZ ;  /* 0x0000001fd80a7819 */ /* 0x000fc800000006ff */
[----:B------:R0:W1:Y:S01]  /*a360*/  SYNCS.PHASECHK.TRANS64.TRYWAIT P2, [R9+URZ+0x22830], R10 ;  /* 0x0228300a090075a7 */ /* 0x000062000804017f */
[----:B------:R-:W-:Y:S05]  /*a370*/  @!P0 BRA `(.L_x_759) ;  /* 0x0000000000048947 */ /* 0x000fea0003800000 */
[----:B------:R-:W-:Y:S01]  /*a380*/  BPT.TRAP 0x1 ;  /* 0x000000040000795c */ /* 0x000fe20000300000 */
.L_x_759:
[----:B------:R-:W2:Y:S01]  /*a390*/  LDL R0, [R1] ;  /* 0x0000000001007983 */ /* 0x000ea20000100800 */
[----:B------:R-:W-:Y:S02]  /*a3a0*/  IMAD.MOV.U32 R157, RZ, RZ, 0x40000040 ;  /* 0x40000040ff9d7424 */ /* 0x000fe400078e00ff */
[----:B--2---:R-:W-:Y:S01]  /*a3b0*/  IMAD R156, R206, 0x300, R0 ;  /* 0x00000300ce9c7824 */ /* 0x004fe200078e0200 */
[----:B-1----:R-:W-:Y:S06]  /*a3c0*/  @P2 BRA `(.L_x_760) ;  /* 0x0000000000082947 */ /* 0x002fec0003800000 */
[----:B------:R-:W1:Y:S02]  /*a3d0*/  SYNCS.PHASECHK.TRANS64.TRYWAIT P2, [R9+URZ+0x22830], R10 ;  /* 0x0228300a090075a7 */ /* 0x000e64000804017f */
[----:B-1----:R-:W-:Y:S05]  /*a3e0*/  @!P2 BRA `(.L_x_761) ;  /* 0x000000cc00d0a947 */ /* 0x002fea0003800000 */
.L_x_760:
[----:B------:R-:W-:Y:S05]  /*a3f0*/  WARPSYNC.ALL ;  /* 0x0000000000007948 */ /* 0x000fea0003800000 */
[C---:B------:R-:W-:Y:S01]  /*a400*/  R2UR UR6, R156.reuse ;  /* 0x000000009c0672ca */ /* 0x040fe200000e0000 */
[C---:B------:R-:W-:Y:S01]  /*a410*/  VIADD R154, R156.reuse, 0x2 ;  /* 0x000000029c9a7836 */ /* 0x040fe20000000000 */
[----:B------:R-:W-:Y:S01]  /*a420*/  R2UR UR7, R157 ;  /* 0x000000009d0772ca */ /* 0x000fe200000e0000 */
[----:B------:R-:W-:Y:S01]  /*a430*/  VIADD R152, R156, 0x4 ;  /* 0x000000049c987836 */ /* 0x000fe20000000000 */
[----:B------:R-:W-:Y:S01]  /*a440*/  R2UR UR4, R4 ;  /* 0x00000000040472ca */ /* 0x000fe200000e0000 */
[----:B------:R-:W-:Y:S01]  /*a450*/  IMAD.MOV.U32 R155, RZ, RZ, 0x40000040 ;  /* 0x40000040ff9b7424 */ /* 0x000fe200078e00ff */
[----:B------:R-:W-:Y:S01]  /*a460*/  R2UR UR5, R5 ;  /* 0x00000000050572ca */ /* 0x000fe200000e0000 */
[----:B------:R-:W-:Y:S01]  /*a470*/  IMAD.MOV.U32 R153, RZ, RZ, 0x40000040 ;  /* 0x40000040ff997424 */ /* 0x000fe200078e00ff */
[----:B------:R-:W-:Y:S01]  /*a480*/  IADD3 R156, R156, 0x6, RZ ;  /* 0x000000069c9c7810 */ /* 0x000fe20007ffe0ff */
[----:B------:R-:W-:Y:S01]  /*a490*/  IMAD.MOV.U32 R157, RZ, RZ, 0x40000040 ;  /* 0x40000040ff9d7424 */ /* 0x000fe200078e00ff */
[----:B------:R-:W-:Y:S01]  /*a4a0*/  R2UR UR10, R154 ;  /* 0x000000009a0a72ca */ /* 0x000fe200000e0000 */
[----:B------:R-:W2:Y:S01]  /*a4b0*/  S2R R0, SR_TID.X ;  /* 0x0000000000007919 */ /* 0x000ea20000002100 */
[----:B------:R-:W-:-:S02]  /*a4c0*/  R2UR UR11, R155 ;  /* 0x000000009b0b72ca */ /* 0x000fc400000e0000 */
[----:B------:R-:W-:Y:S02]  /*a4d0*/  R2UR UR14, R152 ;  /* 0x00000000980e72ca */ /* 0x000fe400000e0000 */
[----:B------:R-:W-:Y:S02]  /*a4e0*/  R2UR UR15, R153 ;  /* 0x00000000990f72ca */ /* 0x000fe400000e0000 */
[----:B------:R-:W-:Y:S02]  /*a4f0*/  R2UR UR18, R156 ;  /* 0x000000009c1272ca */ /* 0x000fe400000e0000 */
[----:B------:R-:W-:Y:S02]  /*a500*/  R2UR UR19, R157 ;  /* 0x000000009d1372ca */ /* 0x000fe400000e0000 */
[----:B------:R-:W-:Y:S01]  /*a510*/  WARPGROUP.ARRIVE ;  /* 0x00000000000079c5 */ /* 0x000fe20000000000 */
[----:B------:R-:W-:Y:S02]  /*a520*/  R2UR UR8, R20 ;  /* 0x00000000140872ca */ /* 0x000fe400000e0000 */
[----:B------:R-:W-:-:S02]  /*a530*/  R2UR UR9, R21 ;  /* 0x00000000150972ca */ /* 0x000fc400000e0000 */
[----:B------:R-:W-:Y:S01]  /*a540*/  R2UR UR12, R14 ;  /* 0x000000000e0c72ca */ /* 0x000fe200000e0000 */
[----:B------:R-:W-:Y:S01]  /*a550*/  HGMMA.64x96x16.F32 R152, gdesc[UR4], RZ, !UPT, gsb0 ;  /* 0x01600000049879f0 */ /* 0x000fe2000c0008ff */
[----:B------:R-:W-:Y:S02]  /*a560*/  R2UR UR13, R15 ;  /* 0x000000000f0d72ca */ /* 0x000fe400000e0000 */
[----:B------:R-:W-:Y:S02]  /*a570*/  R2UR UR16, R12 ;  /* 0x000000000c1072ca */ /* 0x000fe400000e0000 */
[----:B------:R-:W-:Y:S02]  /*a580*/  R2UR UR17, R13 ;  /* 0x000000000d1172ca */ /* 0x000fe400000e0000 */
        /* <DEDUP_REMOVED lines=15> */
.L_x_762:
        /* <DEDUP_REMOVED lines=24> */
[----:B------:R-:W3:Y:S02]  /*a800*/  SHFL.BFLY PT, R3, R0, 0x2, 0x1f ;  /* 0x0c401f0000037f89 */ /* 0x000ee400000e0000 */
[----:B---3--:R-:W-:-:S05]  /*a810*/  FMNMX.FTZ R3, R0, R3, !PT ;  /* 0x0000000300037209 */ /* 0x008fca0007810000 */
[----:B------:R-:W3:Y:S02]  /*a820*/  SHFL.BFLY PT, R0, R3, 0x1, 0x1f ;  /* 0x0c201f0003007f89 */ /* 0x000ee400000e0000 */
[----:B---3--:R-:W-:Y:S02]  /*a830*/  FMNMX.FTZ R3, R3, R0, !PT ;  /* 0x0000000003037209 */ /* 0x008fe40007810000 */
[----:B------:R-:W3:Y:S03]  /*a840*/  LDC R0, c[0x0][0x988] ;  /* 0x00026200ff007b82 */ /* 0x000ee60000000800 */
[C---:B------:R-:W-:Y:S01]  /*a850*/  FADD.FTZ R200, -R3.reuse, R200 ;  /* 0x000000c803c87221 */ /* 0x040fe20000010100 */
[----:B---3--:R-:W-:-:S04]  /*a860*/  FMUL.FTZ R203, R3, R0 ;  /* 0x0000000003cb7220 */ /* 0x008fc80000410000 */
[-CC-:B------:R-:W-:Y:S01]  /*a870*/  FFMA.FTZ R224, R172, R0.reuse, -R203.reuse ;  /* 0x00000000ace07223 */ /* 0x180fe200000108cb */
[-CC-:B------:R-:W-:Y:S01]  /*a880*/  FFMA.FTZ R152, R152, R0.reuse, -R203.reuse ;  /* 0x0000000098987223 */ /* 0x180fe200000108cb */
[-C--:B------:R-:W-:Y:S01]  /*a890*/  FMUL.FTZ R172, R200, R0.reuse ;  /* 0x00000000c8ac7220 */ /* 0x080fe20000410000 */
[-CC-:B------:R-:W-:Y:S01]  /*a8a0*/  FFMA.FTZ R153, R153, R0.reuse, -R203.reuse ;  /* 0x0000000099997223 */ /* 0x180fe200000108cb */
[-CC-:B------:R-:W-:Y:S01]  /*a8b0*/  FFMA.FTZ R156, R156, R0.reuse, -R203.reuse ;  /* 0x000000009c9c7223 */ /* 0x180fe200000108cb */
[-CC-:B------:R-:W-:Y:S01]  /*a8c0*/  FFMA.FTZ R157, R157, R0.reuse, -R203.reuse ;  /* 0x000000009d9d7223 */ /* 0x180fe200000108cb */
[-CC-:B------:R-:W-:Y:S01]  /*a8d0*/  FFMA.FTZ R160, R160, R0.reuse, -R203.reuse ;  /* 0x00000000a0a07223 */ /* 0x180fe200000108cb */
[----:B------:R-:W-:Y:S01]  /*a8e0*/  MUFU.EX2 R152, R152 ;  /* 0x0000009800987308 */ /* 0x000fe20000000800 */
[-CC-:B------:R-:W-:Y:S01]  /*a8f0*/  FFMA.FTZ R161, R161, R0.reuse, -R203.reuse ;  /* 0x00000000a1a17223 */ /* 0x180fe200000108cb */
[-CC-:B------:R-:W-:Y:S01]  /*a900*/  FFMA.FTZ R173, R173, R0.reuse, -R203.reuse ;  /* 0x00000000adad7223 */ /* 0x180fe200000108cb */
[-CC-:B------:R-:W-:Y:S01]  /*a910*/  FFMA.FTZ R164, R164, R0.reuse, -R203.reuse ;  /* 0x00000000a4a47223 */ /* 0x180fe200000108cb */
[-CC-:B------:R-:W-:Y:S01]  /*a920*/  FFMA.FTZ R165, R165, R0.reuse, -R203.reuse ;  /* 0x00000000a5a57223 */ /* 0x180fe200000108cb */
[-CC-:B------:R-:W-:Y:S01]  /*a930*/  FFMA.FTZ R168, R168, R0.reuse, -R203.reuse ;  /* 0x00000000a8a87223 */ /* 0x180fe200000108cb */
[-CC-:B------:R-:W-:Y:S01]  /*a940*/  FFMA.FTZ R169, R169, R0.reuse, -R203.reuse ;  /* 0x00000000a9a97223 */ /* 0x180fe200000108cb */
[-CC-:B------:R-:W-:Y:S01]  /*a950*/  FFMA.FTZ R176, R176, R0.reuse, -R203.reuse ;  /* 0x00000000b0b07223 */ /* 0x180fe200000108cb */
[----:B------:R-:W3:Y:S01]  /*a960*/  MUFU.EX2 R172, R172 ;  /* 0x000000ac00ac7308 */ /* 0x000ee20000000800 */
[-CC-:B------:R-:W-:Y:S01]  /*a970*/  FFMA.FTZ R177, R177, R0.reuse, -R203.reuse ;  /* 0x00000000b1b17223 */ /* 0x180fe200000108cb */
[-CC-:B------:R-:W-:Y:S01]  /*a980*/  FFMA.FTZ R180, R180, R0.reuse, -R203.reuse ;  /* 0x00000000b4b47223 */ /* 0x180fe200000108cb */
[-CC-:B------:R-:W-:Y:S01]  /*a990*/  FFMA.FTZ R181, R181, R0.reuse, -R203.reuse ;  /* 0x00000000b5b57223 */ /* 0x180fe200000108cb */
[-CC-:B------:R-:W-:Y:S01]  /*a9a0*/  FFMA.FTZ R184, R184, R0.reuse, -R203.reuse ;  /* 0x00000000b8b87223 */ /* 0x180fe200000108cb */
[-CC-:B------:R-:W-:Y:S01]  /*a9b0*/  FFMA.FTZ R185, R185, R0.reuse, -R203.reuse ;  /* 0x00000000b9b97223 */ /* 0x180fe200000108cb */
[-CC-:B------:R-:W-:Y:S01]  /*a9c0*/  FFMA.FTZ R188, R188, R0.reuse, -R203.reuse ;  /* 0x00000000bcbc7223 */ /* 0x180fe200000108cb */
[-CC-:B------:R-:W-:Y:S01]  /*a9d0*/  FFMA.FTZ R189, R189, R0.reuse, -R203.reuse ;  /* 0x00000000bdbd7223 */ /* 0x180fe200000108cb */
[----:B------:R-:W4:Y:S01]  /*a9e0*/  MUFU.EX2 R153, R153 ;  /* 0x0000009900997308 */ /* 0x000f220000000800 */
[-CC-:B------:R-:W-:Y:S01]  /*a9f0*/  FFMA.FTZ R192, R192, R0.reuse, -R203.reuse ;  /* 0x00000000c0c07223 */ /* 0x180fe200000108cb */
[-CC-:B------:R-:W-:Y:S01]  /*aa00*/  FFMA.FTZ R193, R193, R0.reuse, -R203.reuse ;  /* 0x00000000c1c17223 */ /* 0x180fe200000108cb */
[-CC-:B------:R-:W-:Y:S01]  /*aa10*/  FFMA.FTZ R196, R196, R0.reuse, -R203.reuse ;  /* 0x00000000c4c47223 */ /* 0x180fe200000108cb */
[----:B------:R-:W-:-:S02]  /*aa20*/  FFMA.FTZ R197, R197, R0, -R203 ;  /* 0x00000000c5c57223 */ /* 0x000fc400000108cb */
[----:B------:R-:W5:Y:S02]  /*aa30*/  S2R R203, SR_CgaCtaId ;  /* 0x0000000000cb7919 */ /* 0x000f640000008800 */
[----:B------:R-:W0:Y:S01]  /*aa40*/  MUFU.EX2 R156, R156 ;  /* 0x0000009c009c7308 */ /* 0x000e220000000800 */
[----:B---3--:R-:W-:Y:S01]  /*aa50*/  FFMA.FTZ R6, R172, R6, R152 ;  /* 0x00000006ac067223 */ /* 0x008fe20000010098 */
[-C--:B------:R-:W-:Y:S01]  /*aa60*/  FMUL.FTZ R24, R24, R172.reuse ;  /* 0x000000ac18187220 */ /* 0x080fe20000410000 */
[-C--:B------:R-:W-:Y:S01]  /*aa70*/  FMUL.FTZ R25, R25, R172.reuse ;  /* 0x000000ac19197220 */ /* 0x080fe20000410000 */
[-C--:B------:R-:W-:Y:S01]  /*aa80*/  FMUL.FTZ R28, R28, R172.reuse ;  /* 0x000000ac1c1c7220 */ /* 0x080fe20000410000 */
[-C--:B------:R-:W-:Y:S01]  /*aa90*/  FMUL.FTZ R29, R29, R172.reuse ;  /* 0x000000ac1d1d7220 */ /* 0x080fe20000410000 */
[-C--:B------:R-:W-:Y:S01]  /*aaa0*/  FMUL.FTZ R32, R32, R172.reuse ;  /* 0x000000ac20207220 */ /* 0x080fe20000410000 */
[----:B------:R-:W-:Y:S01]  /*aab0*/  FMUL.FTZ R33, R33, R172 ;  /* 0x000000ac21217220 */ /* 0x000fe20000410000 */
[----:B------:R-:W3:Y:S01]  /*aac0*/  MUFU.EX2 R157, R157 ;  /* 0x0000009d009d7308 */ /* 0x000ee20000000800 */
[C---:B----4-:R-:W-:Y:S01]  /*aad0*/  FADD.FTZ R6, R153.reuse, R6 ;  /* 0x0000000699067221 */ /* 0x050fe20000010000 */
[----:B------:R-:W-:Y:S01]  /*aae0*/  F2FP.F16.F32.PACK_AB R200, R153, R152 ;  /* 0x0000009899c8723e */ /* 0x000fe200000000ff */
[-C--:B------:R-:W-:Y:S01]  /*aaf0*/  FMUL.FTZ R36, R36, R172.reuse ;  /* 0x000000ac24247220 */ /* 0x080fe20000410000 */
[----:B------:R-:W-:Y:S01]  /*ab00*/  FMNMX.FTZ R153, R154, R201, !PT ;  /* 0x000000c99a997209 */ /* 0x000fe20007810000 */
[-C--:B------:R-:W-:Y:S01]  /*ab10*/  FMUL.FTZ R37, R37, R172.reuse ;  /* 0x000000ac25257220 */ /* 0x080fe20000410000 */
[-C--:B------:R-:W-:Y:S01]  /*ab20*/  FMUL.FTZ R40, R40, R172.reuse ;  /* 0x000000ac28287220 */ /* 0x080fe20000410000 */
[-C--:B------:R-:W-:Y:S01]  /*ab30*/  FMUL.FTZ R41, R41, R172.reuse ;  /* 0x000000ac29297220 */ /* 0x080fe20000410000 */
[----:B------:R-:W-:Y:S01]  /*ab40*/  FMNMX.FTZ R153, R155, R153, !PT ;  /* 0x000000999b997209 */ /* 0x000fe20007810000 */
[----:B0-----:R-:W-:Y:S01]  /*ab50*/  FADD.FTZ R6, R156, R6 ;  /* 0x000000069c067221 */ /* 0x001fe20000010000 */
[----:B------:R-:W0:Y:S01]  /*ab60*/  MUFU.EX2 R152, R160 ;  /* 0x000000a000987308 */ /* 0x000e220000000800 */
[-C--:B------:R-:W-:Y:S01]  /*ab70*/  FMUL.FTZ R44, R44, R172.reuse ;  /* 0x000000ac2c2c7220 */ /* 0x080fe20000410000 */
[----:B------:R-:W-:Y:S01]  /*ab80*/  FMNMX.FTZ R153, R158, R153, !PT ;  /* 0x000000999e997209 */ /* 0x000fe20007810000 */
[-C--:B------:R-:W-:Y:S01]  /*ab90*/  FMUL.FTZ R45, R45, R172.reuse ;  /* 0x000000ac2d2d7220 */ /* 0x080fe20000410000 */
[-C--:B------:R-:W-:Y:S01]  /*aba0*/  FMUL.FTZ R48, R48, R172.reuse ;  /* 0x000000ac30307220 */ /* 0x080fe20000410000 */
[----:B------:R-:W-:Y:S01]  /*abb0*/  FMUL.FTZ R49, R49, R172 ;  /* 0x000000ac31317220 */ /* 0x000fe20000410000 */
[----:B------:R-:W-:Y:S01]  /*abc0*/  FMNMX.FTZ R153, R159, R153, !PT ;  /* 0x000000999f997209 */ /* 0x000fe20007810000 */
[C---:B---3--:R-:W-:Y:S01]  /*abd0*/  FADD.FTZ R6, R157.reuse, R6 ;  /* 0x000000069d067221 */ /* 0x048fe20000010000 */
[----:B------:R-:W-:Y:S01]  /*abe0*/  F2FP.F16.F32.PACK_AB R202, R157, R156 ;  /* 0x0000009c9dca723e */ /* 0x000fe200000000ff */
[----:B------:R-:W3:Y:S01]  /*abf0*/  MUFU.EX2 R161, R161 ;  /* 0x000000a100a17308 */ /* 0x000ee20000000800 */
        /* <DEDUP_REMOVED lines=8> */
[----:B------:R-:W-:Y:S01]  /*ac80*/  FMNMX.FTZ R153, R166, R153, !PT ;  /* 0x00000099a6997209 */ /* 0x000fe20007810000 */
[----:B0-----:R-:W-:Y:S01]  /*ac90*/  FADD.FTZ R6, R152, R6 ;  /* 0x0000000698067221 */ /* 0x001fe20000010000 */
        /* <DEDUP_REMOVED lines=12> */
[-C--:B------:R-:W-:Y:S01]  /*ad60*/  FMUL.FTZ R73, R73, R172.reuse ;  /* 0x000000ac49497220 */ /* 0x080fe20000410000 */
[----:B------:R-:W0:Y:S01]  /*ad70*/  MUFU.EX2 R226, R164 ;  /* 0x000000a400e27308 */ /* 0x000e220000000800 */
[----:B------:R-:W-:Y:S01]  /*ad80*/  FMNMX.FTZ R153, R174, R153, !PT ;  /* 0x00000099ae997209 */ /* 0x000fe20007810000 */
[-C--:B------:R-:W-:Y:S01]  /*ad90*/  FMUL.FTZ R76, R76, R172.reuse ;  /* 0x000000ac4c4c7220 */ /* 0x080fe20000410000 */
[-C--:B------:R-:W-:Y:S01]  /*ada0*/  FMUL.FTZ R77, R77, R172.reuse ;  /* 0x000000ac4d4d7220 */ /* 0x080fe20000410000 */
[-C--:B------:R-:W-:Y:S01]  /*adb0*/  FMUL.FTZ R80, R80, R172.reuse ;  /* 0x000000ac50507220 */ /* 0x080fe20000410000 */
[----:B------:R-:W-:Y:S01]  /*adc0*/  FMNMX.FTZ R153, R175, R153, !PT ;  /* 0x00000099af997209 */ /* 0x000fe20007810000 */
[-C--:B------:R-:W-:Y:S01]  /*add0*/  FMUL.FTZ R81, R81, R172.reuse ;  /* 0x000000ac51517220 */ /* 0x080fe20000410000 */
[-C--:B------:R-:W-:Y:S01]  /*ade0*/  FMUL.FTZ R84, R84, R172.reuse ;  /* 0x000000ac54547220 */ /* 0x080fe20000410000 */
        /* <DEDUP_REMOVED lines=8> */
[----:B------:R-:W4:Y:S01]  /*ae70*/  MUFU.EX2 R225, R168 ;  /* 0x000000a800e17308 */ /* 0x000f220000000800 */
[----:B------:R-:W-:Y:S01]  /*ae80*/  FMNMX.FTZ R153, R182, R153, !PT ;  /* 0x00000099b6997209 */ /* 0x000fe20007810000 */
[----:B0-----:R-:W-:Y:S01]  /*ae90*/  FADD.FTZ R6, R226, R6 ;  /* 0x00000006e2067221 */ /* 0x001fe20000010000 */
[-C--:B------:R-:W-:Y:S01]  /*aea0*/  FMUL.FTZ R96, R96, R172.reuse ;  /* 0x000000ac60607220 */ /* 0x080fe20000410000 */
[-C--:B------:R-:W-:Y:S01]  /*aeb0*/  FMUL.FTZ R97, R97, R172.reuse ;  /* 0x000000ac61617220 */ /* 0x080fe20000410000 */
[----:B------:R-:W-:Y:S01]  /*aec0*/  FMNMX.FTZ R153, R183, R153, !PT ;  /* 0x00000099b7997209 */ /* 0x000fe20007810000 */
[-C--:B------:R-:W-:Y:S01]  /*aed0*/  FMUL.FTZ R100, R100, R172.reuse ;  /* 0x000000ac64647220 */ /* 0x080fe20000410000 */
[-C--:B------:R-:W-:Y:S01]  /*aee0*/  FMUL.FTZ R101, R101, R172.reuse ;  /* 0x000000ac65657220 */ /* 0x080fe20000410000 */
[----:B------:R-:W0:Y:S01]  /*aef0*/  MUFU.EX2 R224, R224 ;  /* 0x000000e000e07308 */ /* 0x000e220000000800 */
[----:B------:R-:W-:Y:S01]  /*af00*/  FMNMX.FTZ R153, R186, R153, !PT ;  /* 0x00000099ba997209 */ /* 0x000fe20007810000 */
[----:B---3--:R-:W-:Y:S01]  /*af10*/  FADD.FTZ R6, R165, R6 ;  /* 0x00000006a5067221 */ /* 0x008fe20000010000 */
[-C--:B------:R-:W-:Y:S01]  /*af20*/  FMUL.FTZ R104, R104, R172.reuse ;  /* 0x000000ac68687220 */ /* 0x080fe20000410000 */
[-C--:B------:R-:W-:Y:S01]  /*af30*/  FMUL.FTZ R105, R105, R172.reuse ;  /* 0x000000ac69697220 */ /* 0x080fe20000410000 */
[----:B------:R-:W-:Y:S01]  /*af40*/  FMNMX.FTZ R153, R187, R153, !PT ;  /* 0x00000099bb997209 */ /* 0x000fe20007810000 */
[-C--:B------:R-:W-:Y:S01]  /*af50*/  FMUL.FTZ R108, R108, R172.reuse ;  /* 0x000000ac6c6c7220 */ /* 0x080fe20000410000 */
[-C--:B------:R-:W-:Y:S01]  /*af60*/  FMUL.FTZ R109, R109, R172.reuse ;  /* 0x000000ac6d6d7220 */ /* 0x080fe20000410000 */
[----:B------:R-:W3:Y:S01]  /*af70*/  MUFU.EX2 R176, R176 ;  /* 0x000000b000b07308 */ /* 0x000ee20000000800 */
[----:B------:R-:W-:Y:S01]  /*af80*/  FMNMX.FTZ R153, R190, R153, !PT ;  /* 0x00000099be997209 */ /* 0x000fe20007810000 */
[----:B----4-:R-:W-:Y:S01]  /*af90*/  FADD.FTZ R6, R225, R6 ;  /* 0x00000006e1067221 */ /* 0x010fe20000010000 */
[-C--:B------:R-:W-:Y:S01]  /*afa0*/  FMUL.FTZ R112, R112, R172.reuse ;  /* 0x000000ac70707220 */ /* 0x080fe20000410000 */
[-C--:B------:R-:W-:Y:S01]  /*afb0*/  FMUL.FTZ R113, R113, R172.reuse ;  /* 0x000000ac71717220 */ /* 0x080fe20000410000 */
[----:B------:R-:W-:Y:S01]  /*afc0*/  FMNMX.FTZ R153, R191, R153, !PT ;  /* 0x00000099bf997209 */ /* 0x000fe20007810000 */
[C---:B------:R-:W-:Y:S01]  /*afd0*/  FADD.FTZ R6, R156.reuse, R6 ;  /* 0x000000069c067221 */ /* 0x040fe20000010000 */
[----:B------:R-:W-:Y:S01]  /*afe0*/  F2FP.F16.F32.PACK_AB R156, R156, R225 ;  /* 0x000000e19c9c723e */ /* 0x000fe200000000ff */
[----:B------:R-:W4:Y:S01]  /*aff0*/  MUFU.EX2 R177, R177 ;  /* 0x000000b100b17308 */ /* 0x000f220000000800 */
[----:B------:R-:W-:Y:S01]  /*b000*/  FMNMX.FTZ R153, R194, R153, !PT ;  /* 0x00000099c2997209 */ /* 0x000fe20007810000 */
[----:B0-----:R-:W-:Y:S01]  /*b010*/  FADD.FTZ R6, R224, R6 ;  /* 0x00000006e0067221 */ /* 0x001fe20000010000 */
[-C--:B------:R-:W-:Y:S01]  /*b020*/  FMUL.FTZ R116, R116, R172.reuse ;  /* 0x000000ac74747220 */ /* 0x080fe20000410000 */
[-C--:B------:R-:W-:Y:S01]  /*b030*/  FMUL.FTZ R117, R117, R172.reuse ;  /* 0x000000ac75757220 */ /* 0x080fe20000410000 */
[----:B------:R-:W-:Y:S01]  /*b040*/  FMNMX.FTZ R153, R195, R153, !PT ;  /* 0x00000099c3997209 */ /* 0x000fe20007810000 */
[----:B------:R-:W-:Y:S01]  /*b050*/  FADD.FTZ R6, R160, R6 ;  /* 0x00000006a0067221 */ /* 0x000fe20000010000 */
        /* <DEDUP_REMOVED lines=10> */
[----:B----4-:R-:W-:Y:S01]  /*b100*/  FADD.FTZ R6, R177, R6 ;  /* 0x00000006b1067221 */ /* 0x010fe20000010000 */
[----:B------:R-:W4:Y:S01]  /*b110*/  SHFL.BFLY PT, R153, R157, 0x2, 0x1f ;  /* 0x0c401f009d997f89 */ /* 0x000f2200000e0000 */
[-C--:B------:R-:W-:Y:S01]  /*b120*/  FMUL.FTZ R129, R129, R172.reuse ;  /* 0x000000ac81817220 */ /* 0x080fe20000410000 */
[-C--:B------:R-:W-:Y:S01]  /*b130*/  FMUL.FTZ R132, R132, R172.reuse ;  /* 0x000000ac84847220 */ /* 0x080fe20000410000 */
[-C--:B------:R-:W-:Y:S01]  /*b140*/  FMUL.FTZ R133, R133, R172.reuse ;  /* 0x000000ac85857220 */ /* 0x080fe20000410000 */
[-C--:B------:R-:W-:Y:S01]  /*b150*/  FMUL.FTZ R136, R136, R172.reuse ;  /* 0x000000ac88887220 */ /* 0x080fe20000410000 */
[-C--:B------:R-:W-:Y:S01]  /*b160*/  FMUL.FTZ R137, R137, R172.reuse ;  /* 0x000000ac89897220 */ /* 0x080fe20000410000 */
[----:B------:R-:W1:Y:S01]  /*b170*/  MUFU.EX2 R184, R184 ;  /* 0x000000b800b87308 */ /* 0x000e620000000800 */
        /* <DEDUP_REMOVED lines=8> */
[----:B---3--:R-:W-:-:S07]  /*b200*/  FADD.FTZ R6, R181, R6 ;  /* 0x00000006b5067221 */ /* 0x008fce0000010000 */
[----:B------:R-:W3:Y:S01]  /*b210*/  MUFU.EX2 R188, R188 ;  /* 0x000000bc00bc7308 */ /* 0x000ee20000000800 */
[----:B-1----:R-:W-:Y:S01]  /*b220*/  FADD.FTZ R6, R184, R6 ;  /* 0x00000006b8067221 */ /* 0x002fe20000010000 */
[----:B----4-:R-:W-:-:S05]  /*b230*/  FMNMX.FTZ R157, R157, R153, !PT ;  /* 0x000000999d9d7209 */ /* 0x010fca0007810000 */
[----:B------:R-:W1:Y:S01]  /*b240*/  SHFL.BFLY PT, R153, R157, 0x1, 0x1f ;  /* 0x0c201f009d997f89 */ /* 0x000e6200000e0000 */
[----:B------:R-:W4:Y:S01]  /*b250*/  MUFU.EX2 R189, R189 ;  /* 0x000000bd00bd7308 */ /* 0x000f220000000800 */
[C---:B0-----:R-:W-:Y:S01]  /*b260*/  FADD.FTZ R6, R164.reuse, R6 ;  /* 0x00000006a4067221 */ /* 0x041fe20000010000 */
[----:B------:R-:W-:-:S06]  /*b270*/  F2FP.F16.F32.PACK_AB R164, R164, R184 ;  /* 0x000000b8a4a4723e */ /* 0x000fcc00000000ff */
[----:B------:R-:W0:Y:S01]  /*b280*/  MUFU.EX2 R168, R192 ;  /* 0x000000c000a87308 */ /* 0x000e220000000800 */
[----:B---3--:R-:W-:-:S07]  /*b290*/  FADD.FTZ R6, R188, R6 ;  /* 0x00000006bc067221 */ /* 0x008fce0000010000 */
[----:B------:R-:W-:Y:S01]  /*b2a0*/  MUFU.EX2 R193, R193 ;  /* 0x000000c100c17308 */ /* 0x000fe20000000800 */
[----:B----4-:R-:W-:Y:S01]  /*b2b0*/  FADD.FTZ R6, R189, R6 ;  /* 0x00000006bd067221 */ /* 0x010fe20000010000 */
[----:B-1----:R-:W-:-:S06]  /*b2c0*/  FMNMX.FTZ R173, R157, R153, !PT ;  /* 0x000000999dad7209 */ /* 0x002fcc0007810000 */
[----:B------:R-:W-:Y:S01]  /*b2d0*/  MUFU.EX2 R196, R196 ;  /* 0x000000c400c47308 */ /* 0x000fe20000000800 */
[----:B0-----:R-:W-:Y:S01]  /*b2e0*/  FADD.FTZ R6, R168, R6 ;  /* 0x00000006a8067221 */ /* 0x001fe20000010000 */
[C---:B------:R-:W-:Y:S01]  /*b2f0*/  FMUL.FTZ R153, R173.reuse, R0 ;  /* 0x00000000ad997220 */ /* 0x040fe20000410000 */
[----:B------:R-:W-:-:S03]  /*b300*/  FADD.FTZ R157, -R173, R201 ;  /* 0x000000c9ad9d7221 */ /* 0x000fc60000010100 */
[-CC-:B------:R-:W-:Y:S01]  /*b310*/  FFMA.FTZ R154, R154, R0.reuse, -R153.reuse ;  /* 0x000000009a9a7223 */ /* 0x180fe20000010899 */
[-C--:B------:R-:W-:Y:S01]  /*b320*/  FMUL.FTZ R157, R157, R0.reuse ;  /* 0x000000009d9d7220 */ /* 0x080fe20000410000 */
[-CC-:B------:R-:W-:Y:S01]  /*b330*/  FFMA.FTZ R155, R155, R0.reuse, -R153.reuse ;  /* 0x000000009b9b7223 */ /* 0x180fe20000010899 */
[-CC-:B------:R-:W-:Y:S01]  /*b340*/  FFMA.FTZ R161, R174, R0.reuse, -R153.reuse ;  /* 0x00000000aea17223 */ /* 0x180fe20000010899 */
[-CC-:B------:R-:W-:Y:S01]  /*b350*/  FFMA.FTZ R158, R158, R0.reuse, -R153.reuse ;  /* 0x000000009e9e7223 */ /* 0x180fe20000010899 */
[----:B------:R0:W-:Y:S01]  /*b360*/  MUFU.EX2 R174, R157 ;  /* 0x0000009d00ae7308 */ /* 0x0001e20000000800 */
[-CC-:B------:R-:W-:Y:S01]  /*b370*/  FFMA.FTZ R159, R159, R0.reuse, -R153.reuse ;  /* 0x000000009f9f7223 */ /* 0x180fe20000010899 */
[-CC-:B------:R-:W-:Y:S01]  /*b380*/  FFMA.FTZ R162, R162, R0.reuse, -R153.reuse ;  /* 0x00000000a2a27223 */ /* 0x180fe20000010899 */
[-CC-:B------:R-:W-:Y:S01]  /*b390*/  FFMA.FTZ R163, R163, R0.reuse, -R153.reuse ;  /* 0x00000000a3a37223 */ /* 0x180fe20000010899 */
[-CC-:B------:R-:W-:Y:S01]  /*b3a0*/  FFMA.FTZ R166, R166, R0.reuse, -R153.reuse ;  /* 0x00000000a6a67223 */ /* 0x180fe20000010899 */
[-CC-:B------:R-:W-:Y:S01]  /*b3b0*/  FFMA.FTZ R167, R167, R0.reuse, -R153.reuse ;  /* 0x00000000a7a77223 */ /* 0x180fe20000010899 */
[-CC-:B------:R-:W-:Y:S01]  /*b3c0*/  FFMA.FTZ R169, R170, R0.reuse, -R153.reuse ;  /* 0x00000000aaa97223 */ /* 0x180fe20000010899 */
[-CC-:B------:R-:W-:Y:S01]  /*b3d0*/  FFMA.FTZ R171, R171, R0.reuse, -R153.reuse ;  /* 0x00000000abab7223 */ /* 0x180fe20000010899 */
[----:B------:R-:W1:Y:S01]  /*b3e0*/  MUFU.EX2 R154, R154 ;  /* 0x0000009a009a7308 */ /* 0x000e620000000800 */
        /* <DEDUP_REMOVED lines=13> */
[----:B------:R-:W-:Y:S01]  /*b4c0*/  FFMA.FTZ R199, R199, R0, -R153 ;  /* 0x00000000c7c77223 */ /* 0x000fe20000010899 */
[----:B0-----:R-:W-:Y:S01]  /*b4d0*/  VIADD R157, R9, 0x22840 ;  /* 0x00022840099d7836 */ /* 0x001fe20000000000 */
[----:B------:R-:W0:Y:S01]  /*b4e0*/  MUFU.EX2 R158, R158 ;  /* 0x0000009e009e7308 */ /* 0x000e220000000800 */
[----:B-1----:R-:W-:Y:S01]  /*b4f0*/  FFMA.FTZ R7, R174, R7, R154 ;  /* 0x00000007ae077223 */ /* 0x002fe2000001009a */
[C---:B------:R-:W-:Y:S01]  /*b500*/  FADD.FTZ R6, R193.reuse, R6 ;  /* 0x00000006c1067221 */ /* 0x040fe20000010000 */
[----:B------:R-:W-:Y:S01]  /*b510*/  F2FP.F16.F32.PACK_AB R168, R193, R168 ;  /* 0x000000a8c1a8723e */ /* 0x000fe200000000ff */
[-C--:B------:R-:W-:Y:S01]  /*b520*/  FMUL.FTZ R26, R26, R174.reuse ;  /* 0x000000ae1a1a7220 */ /* 0x080fe20000410000 */
[----:B-----5:R-:W-:Y:S01]  /*b530*/  PRMT R157, R203, 0x654, R157 ;  /* 0x00000654cb9d7816 */ /* 0x020fe2000000009d */
[----:B------:R-:W-:Y:S01]  /*b540*/  FADD.FTZ R6, R196, R6 ;  /* 0x00000006c4067221 */ /* 0x000fe20000010000 */
[----:B------:R-:W-:Y:S01]  /*b550*/  FMUL.FTZ R27, R27, R174 ;  /* 0x000000ae1b1b7220 */ /* 0x000fe20000410000 */
[----:B------:R-:W1:Y:S01]  /*b560*/  MUFU.EX2 R159, R159 ;  /* 0x0000009f009f7308 */ /* 0x000e620000000800 */
[C---:B---3--:R-:W-:Y:S01]  /*b570*/  FADD.FTZ R7, R155.reuse, R7 ;  /* 0x000000079b077221 */ /* 0x048fe20000010000 */
[----:B------:R3:W-:Y:S01]  /*b580*/  SYNCS.ARRIVE.TRANS64.RED.A1T0 RZ, [R157+URZ], RZ ;  /* 0x000000ff9dff79a7 */ /* 0x0007e2000810043f */
[----:B------:R-:W-:Y:S01]  /*b590*/  F2FP.F16.F32.PACK_AB R201, R155, R154 ;  /* 0x0000009a9bc9723e */ /* 0x000fe200000000ff */
[----:B------:R-:W-:Y:S01]  /*b5a0*/  FMUL.FTZ R30, R30, R174 ;  /* 0x000000ae1e1e7220 */ /* 0x000fe20000410000 */
[----:B------:R-:W-:Y:S01]  /*b5b0*/  F2FP.F16.F32.PACK_AB R154, R165, R226 ;  /* 0x000000e2a59a723e */ /* 0x000fe200000000ff */
[-C--:B------:R-:W-:Y:S01]  /*b5c0*/  FMUL.FTZ R31, R31, R174.reuse ;  /* 0x000000ae1f1f7220 */ /* 0x080fe20000410000 */
[-C--:B------:R-:W-:Y:S01]  /*b5d0*/  FMUL.FTZ R34, R34, R174.reuse ;  /* 0x000000ae22227220 */ /* 0x080fe20000410000 */
[----:B------:R-:W4:Y:S01]  /*b5e0*/  MUFU.EX2 R153, R162 ;  /* 0x000000a200997308 */ /* 0x000f220000000800 */
        /* <DEDUP_REMOVED lines=10> */
[----:B------:R-:W-:Y:S01]  /*b690*/  FMUL.FTZ R47, R47, R174 ;  /* 0x000000ae2f2f7220 */ /* 0x000fe20000410000 */
[----:B------:R-:W-:Y:S01]  /*b6a0*/  F2FP.F16.F32.PACK_AB R158, R160, R224 ;  /* 0x000000e0a09e723e */ /* 0x000fe200000000ff */
[----:B------:R-:W-:Y:S01]  /*b6b0*/  FMUL.FTZ R50, R50, R174 ;  /* 0x000000ae32327220 */ /* 0x000fe20000410000 */
[----:B------:R-:W-:Y:S01]  /*b6c0*/  F2FP.F16.F32.PACK_AB R160, R177, R176 ;  /* 0x000000b0b1a0723e */ /* 0x000fe200000000ff */
[----:B------:R-:W-:Y:S01]  /*b6d0*/  FMUL.FTZ R51, R51, R174 ;  /* 0x000000ae33337220 */ /* 0x000fe20000410000 */
[----:B------:R-:W1:Y:S01]  /*b6e0*/  MUFU.EX2 R166, R166 ;  /* 0x000000a600a67308 */ /* 0x000e620000000800 */
[----:B----4-:R-:W-:Y:S01]  /*b6f0*/  FADD.FTZ R7, R153, R7 ;  /* 0x0000000799077221 */ /* 0x010fe20000010000 */
[----:B------:R-:W-:Y:S01]  /*b700*/  F2FP.F16.F32.PACK_AB R162, R181, R180 ;  /* 0x000000b4b5a2723e */ /* 0x000fe200000000ff */
[-C--:B------:R-:W-:Y:S01]  /*b710*/  FMUL.FTZ R54, R54, R174.reuse ;  /* 0x000000ae36367220 */ /* 0x080fe20000410000 */
[-C--:B------:R-:W-:Y:S01]  /*b720*/  FMUL.FTZ R55, R55, R174.reuse ;  /* 0x000000ae37377220 */ /* 0x080fe20000410000 */
[-C--:B------:R-:W-:Y:S01]  /*b730*/  FMUL.FTZ R58, R58, R174.reuse ;  /* 0x000000ae3a3a7220 */ /* 0x080fe20000410000 */
[-C--:B------:R-:W-:Y:S01]  /*b740*/  FMUL.FTZ R59, R59, R174.reuse ;  /* 0x000000ae3b3b7220 */ /* 0x080fe20000410000 */
[-C--:B------:R-:W-:Y:S01]  /*b750*/  FMUL.FTZ R62, R62, R174.reuse ;  /* 0x000000ae3e3e7220 */ /* 0x080fe20000410000 */
[----:B------:R-:W4:Y:S01]  /*b760*/  MUFU.EX2 R167, R167 ;  /* 0x000000a700a77308 */ /* 0x000f220000000800 */
[C---:B0-----:R-:W-:Y:S01]  /*b770*/  FADD.FTZ R7, R163.reuse, R7 ;  /* 0x00000007a3077221 */ /* 0x041fe20000010000 */
[----:B------:R-:W-:Y:S01]  /*b780*/  F2FP.F16.F32.PACK_AB R153, R163, R153 ;  /* 0x00000099a399723e */ /* 0x000fe200000000ff */
[-C--:B------:R-:W-:Y:S01]  /*b790*/  FMUL.FTZ R63, R63, R174.reuse ;  /* 0x000000ae3f3f7220 */ /* 0x080fe20000410000 */
[-C--:B------:R-:W-:Y:S01]  /*b7a0*/  FMUL.FTZ R66, R66, R174.reuse ;  /* 0x000000ae42427220 */ /* 0x080fe20000410000 */
[-C--:B------:R-:W-:Y:S01]  /*b7b0*/  FMUL.FTZ R67, R67, R174.reuse ;  /* 0x000000ae43437220 */ /* 0x080fe20000410000 */
[-C--:B------:R-:W-:Y:S01]  /*b7c0*/  FMUL.FTZ R70, R70, R174.reuse ;  /* 0x000000ae46467220 */ /* 0x080fe20000410000 */
[-C--:B------:R-:W-:Y:S01]  /*b7d0*/  FMUL.FTZ R71, R71, R174.reuse ;  /* 0x000000ae47477220 */ /* 0x080fe20000410000 */
[----:B---3--:R-:W0:Y:S01]  /*b7e0*/  MUFU.EX2 R157, R169 ;  /* 0x000000a9009d7308 */ /* 0x008e220000000800 */
        /* <DEDUP_REMOVED lines=8> */
[C---:B----4-:R-:W-:Y:S01]  /*b870*/  FADD.FTZ R7, R167.reuse, R7 ;  /* 0x00000007a7077221 */ /* 0x050fe20000010000 */
[----:B------:R-:W-:Y:S01]  /*b880*/  F2FP.F16.F32.PACK_AB R155, R167, R166 ;  /* 0x000000a6a79b723e */ /* 0x000fe200000000ff */
[----:B------:R-:W-:Y:S01]  /*b890*/  FMUL.FTZ R86, R86, R174 ;  /* 0x000000ae56567220 */ /* 0x000fe20000410000 */
[----:B------:R-:W-:Y:S01]  /*b8a0*/  F2FP.F16.F32.PACK_AB R166, R189, R188 ;  /* 0x000000bcbda6723e */ /* 0x000fe200000000ff */
        /* <DEDUP_REMOVED lines=10> */
[-C--:B------:R-:W-:Y:S01]  /*b950*/  FMUL.FTZ R103, R103, R174.reuse ;  /* 0x000000ae67677220 */ /* 0x080fe20000410000 */
[----:B------:R-:W0:Y:S01]  /*b960*/  MUFU.EX2 R175, R175 ;  /* 0x000000af00af7308 */ /* 0x000e220000000800 */
[C---:B-1----:R-:W-:Y:S01]  /*b970*/  FADD.FTZ R7, R171.reuse, R7 ;  /* 0x00000007ab077221 */ /* 0x042fe20000010000 */
[----:B------:R-:W-:Y:S01]  /*b980*/  F2FP.F16.F32.PACK_AB R157, R171, R157 ;  /* 0x0000009dab9d723e */ /* 0x000fe200000000ff */
[-C--:B------:R-:W-:Y:S01]  /*b990*/  FMUL.FTZ R106, R106, R174.reuse ;  /* 0x000000ae6a6a7220 */ /* 0x080fe20000410000 */
[-C--:B------:R-:W-:Y:S01]  /*b9a0*/  FMUL.FTZ R107, R107, R174.reuse ;  /* 0x000000ae6b6b7220 */ /* 0x080fe20000410000 */
[-C--:B------:R-:W-:Y:S01]  /*b9b0*/  FMUL.FTZ R110, R110, R174.reuse ;  /* 0x000000ae6e6e7220 */ /* 0x080fe20000410000 */
[-C--:B------:R-:W-:Y:S01]  /*b9c0*/  FMUL.FTZ R111, R111, R174.reuse ;  /* 0x000000ae6f6f7220 */ /* 0x080fe20000410000 */
[-C--:B------:R-:W-:Y:S01]  /*b9d0*/  FMUL.FTZ R114, R114, R174.reuse ;  /* 0x000000ae72727220 */ /* 0x080fe20000410000 */
[----:B------:R-:W1:Y:S01]  /*b9e0*/  MUFU.EX2 R161, R178 ;  /* 0x000000b200a17308 */ /* 0x000e620000000800 */
[----:B---3--:R-:W-:Y:S01]  /*b9f0*/  FADD.FTZ R7, R159, R7 ;  /* 0x000000079f077221 */ /* 0x008fe20000010000 */
[-C--:B------:R-:W-:Y:S01]  /*ba00*/  FMUL.FTZ R115, R115, R174.reuse ;  /* 0x000000ae73737220 */ /* 0x080fe20000410000 */
[-C--:B------:R-:W-:Y:S01]  /*ba10*/  FMUL.FTZ R118, R118, R174.reuse ;  /* 0x000000ae76767220 */ /* 0x080fe20000410000 */
[-C--:B------:R-:W-:Y:S01]  /*ba20*/  FMUL.FTZ R119, R119, R174.reuse ;  /* 0x000000ae77777220 */ /* 0x080fe20000410000 */
[-C--:B------:R-:W-:Y:S01]  /*ba30*/  FMUL.FTZ R122, R122, R174.reuse ;  /* 0x000000ae7a7a7220 */ /* 0x080fe20000410000 */
[-C--:B------:R-:W-:Y:S01]  /*ba40*/  FMUL.FTZ R123, R123, R174.reuse ;  /* 0x000000ae7b7b7220 */ /* 0x080fe20000410000 */
[-C--:B------:R-:W-:Y:S01]  /*ba50*/  FMUL.FTZ R126, R126, R174.reuse ;  /* 0x000000ae7e7e7220 */ /* 0x080fe20000410000 */
[----:B------:R-:W3:Y:S01]  /*ba60*/  MUFU.EX2 R179, R179 ;  /* 0x000000b300b37308 */ /* 0x000ee20000000800 */
[C---:B0-----:R-:W-:Y:S01]  /*ba70*/  FADD.FTZ R7, R175.reuse, R7 ;  /* 0x00000007af077221 */ /* 0x041fe20000010000 */
[----:B------:R-:W-:Y:S01]  /*ba80*/  F2FP.F16.F32.PACK_AB R159, R175, R159 ;  /* 0x0000009faf9f723e */ /* 0x000fe200000000ff */
[-C--:B------:R-:W-:Y:S01]  /*ba90*/  FMUL.FTZ R127, R127, R174.reuse ;  /* 0x000000ae7f7f7220 */ /* 0x080fe20000410000 */
[-C--:B------:R-:W-:Y:S01]  /*baa0*/  FMUL.FTZ R130, R130, R174.reuse ;  /* 0x000000ae82827220 */ /* 0x080fe20000410000 */
[-C--:B------:R-:W-:Y:S01]  /*bab0*/  FMUL.FTZ R131, R131, R174.reuse ;  /* 0x000000ae83837220 */ /* 0x080fe20000410000 */
        /* <DEDUP_REMOVED lines=12> */
[----:B------:R-:W-:Y:S01]  /*bb80*/  F2FP.F16.F32.PACK_AB R161, R179, R161 ;  /* 0x000000a1b3a1723e */ /* 0x000fe200000000ff */
[-C--:B------:R-:W-:Y:S01]  /*bb90*/  FMUL.FTZ R150, R150, R174.reuse ;  /* 0x000000ae96967220 */ /* 0x080fe20000410000 */
[----:B------:R-:W-:-:S04]  /*bba0*/  FMUL.FTZ R151, R151, R174 ;  /* 0x000000ae97977220 */ /* 0x000fc80000410000 */
[----:B------:R-:W3:Y:S01]  /*bbb0*/  MUFU.EX2 R165, R186 ;  /* 0x000000ba00a57308 */ /* 0x000ee20000000800 */
[----:B0-----:R-:W-:-:S07]  /*bbc0*/  FADD.FTZ R7, R163, R7 ;  /* 0x00000007a3077221 */ /* 0x001fce0000010000 */
[----:B------:R-:W0:Y:S01]  /*bbd0*/  MUFU.EX2 R187, R187 ;  /* 0x000000bb00bb7308 */ /* 0x000e220000000800 */
[C---:B-1----:R-:W-:Y:S01]  /*bbe0*/  FADD.FTZ R7, R183.reuse, R7 ;  /* 0x00000007b7077221 */ /* 0x042fe20000010000 */
[----:B------:R-:W-:-:S06]  /*bbf0*/  F2FP.F16.F32.PACK_AB R163, R183, R163 ;  /* 0x000000a3b7a3723e */ /* 0x000fcc00000000ff */
[----:B------:R-:W1:Y:S01]  /*bc00*/  MUFU.EX2 R167, R190 ;  /* 0x000000be00a77308 */ /* 0x000e620000000800 */
[----:B---3--:R-:W-:-:S07]  /*bc10*/  FADD.FTZ R7, R165, R7 ;  /* 0x00000007a5077221 */ /* 0x008fce0000010000 */
[----:B------:R-:W3:Y:S01]  /*bc20*/  MUFU.EX2 R191, R191 ;  /* 0x000000bf00bf7308 */ /* 0x000ee20000000800 */
[C---:B0-----:R-:W-:Y:S01]  /*bc30*/  FADD.FTZ R7, R187.reuse, R7 ;  /* 0x00000007bb077221 */ /* 0x041fe20000010000 */
[----:B------:R-:W-:-:S06]  /*bc40*/  F2FP.F16.F32.PACK_AB R165, R187, R165 ;  /* 0x000000a5bba5723e */ /* 0x000fcc00000000ff */
[----:B------:R-:W0:Y:S01]  /*bc50*/  MUFU.EX2 R169, R194 ;  /* 0x000000c200a97308 */ /* 0x000e220000000800 */
[----:B-1----:R-:W-:-:S07]  /*bc60*/  FADD.FTZ R7, R167, R7 ;  /* 0x00000007a7077221 */ /* 0x002fce0000010000 */
[----:B------:R-:W1:Y:S01]  /*bc70*/  MUFU.EX2 R195, R195 ;  /* 0x000000c300c37308 */ /* 0x000e620000000800 */
[C---:B---3--:R-:W-:Y:S01]  /*bc80*/  FADD.FTZ R7, R191.reuse, R7 ;  /* 0x00000007bf077221 */ /* 0x048fe20000010000 */
[----:B------:R-:W-:-:S06]  /*bc90*/  F2FP.F16.F32.PACK_AB R167, R191, R167 ;  /* 0x000000a7bfa7723e */ /* 0x000fcc00000000ff */
[----:B------:R-:W3:Y:S01]  /*bca0*/  MUFU.EX2 R171, R198 ;  /* 0x000000c600ab7308 */ /* 0x000ee20000000800 */
[----:B0-----:R-:W-:-:S07]  /*bcb0*/  FADD.FTZ R7, R169, R7 ;  /* 0x00000007a9077221 */ /* 0x001fce0000010000 */
[----:B------:R-:W0:Y:S01]  /*bcc0*/  MUFU.EX2 R170, R197 ;  /* 0x000000c500aa7308 */ /* 0x000e220000000800 */
[C---:B-1----:R-:W-:Y:S01]  /*bcd0*/  FADD.FTZ R7, R195.reuse, R7 ;  /* 0x00000007c3077221 */ /* 0x042fe20000010000 */
[----:B------:R-:W-:-:S06]  /*bce0*/  F2FP.F16.F32.PACK_AB R169, R195, R169 ;  /* 0x000000a9c3a9723e */ /* 0x000fcc00000000ff */
        /* <DEDUP_REMOVED lines=8> */
.L_x_763:
[----:B------:R0:W1:Y:S01]  /*bd70*/  SYNCS.PHASECHK.TRANS64.TRYWAIT P2, [R9+URZ+0x22850], R10 ;  /* 0x0228500a090075a7 */ /* 0x000062000804017f */
[----:B------:R-:W-:Y:S05]  /*bd80*/  @!P0 BRA `(.L_x_764) ;  /* 0x0000000000048947 */ /* 0x000fea0003800000 */
[----:B------:R-:W-:Y:S01]  /*bd90*/  BPT.TRAP 0x1 ;  /* 0x000000040000795c */ /* 0x000fe20000300000 */
.L_x_764:
[----:B------:R-:W-:Y:S04]  /*bda0*/  BSSY B0, `(.L_x_765) ;  /* 0x0000004000007945 */ /* 0x000fe80003800000 */
[----:B-1----:R-:W-:Y:S05]  /*bdb0*/  @P2 BRA `(.L_x_766) ;  /* 0x0000000000082947 */ /* 0x002fea0003800000 */
[----:B------:R-:W1:Y:S02]  /*bdc0*/  SYNCS.PHASECHK.TRANS64.TRYWAIT P2, [R9+URZ+0x22850], R10 ;  /* 0x0228500a090075a7 */ /* 0x000e64000804017f */
[----:B-1----:R-:W-:Y:S05]  /*bdd0*/  @!P2 BRA `(.L_x_767) ;  /* 0x000000b40068a947 */ /* 0x002fea0003800000 */
.L_x_766:
[----:B------:R-:W-:Y:S05]  /*bde0*/  BSYNC B0 ;  /* 0x0000000000007941 */ /* 0x000fea0003800000 */
.L_x_765:
[----:B------:R-:W3:Y:S01]  /*bdf0*/  S2R R172, SR_TID.X ;  /* 0x0000000000ac7919 */ /* 0x000ee20000002100 */
[----:B------:R-:W-:Y:S05]  /*be00*/  WARPSYNC.ALL ;  /* 0x0000000000007948 */ /* 0x000fea0003800000 */
[----:B------:R-:W-:Y:S01]  /*be10*/  IMAD R174, R206, 0xc00, R228 ;  /* 0x00000c00ceae7824 */ /* 0x000fe200078e02e4 */
[----:B------:R-:W-:Y:S01]  /*be20*/  MOV R177, 0x40000040 ;  /* 0x4000004000b17802 */ /* 0x000fe20000000f00 */
[----:B------:R-:W-:Y:S02]  /*be30*/  IMAD.MOV.U32 R175, RZ, RZ, 0x40000040 ;  /* 0x40000040ffaf7424 */ /* 0x000fe400078e00ff */
[C---:B------:R-:W-:Y:S01]  /*be40*/  VIADD R176, R174.reuse, 0x80 ;  /* 0x00000080aeb07836 */ /* 0x040fe20000000000 */
[----:B------:R-:W-:-:S02]  /*be50*/  R2UR UR6, R174 ;  /* 0x00000000ae0672ca */ /* 0x000fc400000e0000 */
[----:B------:R-:W-:Y:S02]  /*be60*/  R2UR UR7, R175 ;  /* 0x00000000af0772ca */ /* 0x000fe400000e0000 */
[----:B------:R-:W-:Y:S02]  /*be70*/  MOV R175, 0x40000040 ;  /* 0x4000004000af7802 */ /* 0x000fe40000000f00 */
[----:B---3--:R-:W-:-:S05]  /*be80*/  SHF.R.U32.HI R172, RZ, 0x7, R172 ;  /* 0x00000007ffac7819 */ /* 0x008fca00000116ac */
[----:B01----:R-:W-:-:S05]  /*be90*/  VIADD R10, R172, 0x8 ;  /* 0x00000008ac0a7836 */ /* 0x003fca0000000000 */
[----:B------:R0:W-:Y:S06]  /*bea0*/  BAR.SYNC.DEFER_BLOCKING R10, 0x100 ;  /* 0x0004000a0000751d */ /* 0x0001ec0000010000 */
[----:B------:R-:W-:-:S06]  /*beb0*/  WARPGROUP.ARRIVE ;  /* 0x00000000000079c5 */ /* 0x000fcc0000000000 */
[----:B------:R-:W-:Y:S01]  /*bec0*/  HGMMA.64x256x16.F32 R24, R200, gdesc[UR4].tnspB, R24, gsb0 ;  /* 0x43e00004c8187df0 */ /* 0x000fe20008000818 */
[----:B------:R-:W-:Y:S02]  /*bed0*/  R2UR UR6, R176 ;  /* 0x00000000b00672ca */ /* 0x000fe400000e0000 */
[----:B------:R-:W-:Y:S01]  /*bee0*/  R2UR UR7, R177 ;  /* 0x00000000b10772ca */ /* 0x000fe200000e0000 */
[----:B------:R-:W-:Y:S02]  /*bef0*/  WARPGROUP.DEPBAR.LE gsb0, 0x0 ;  /* 0x00008000000079c5 */ /* 0x000fe40000010000 */
[----:B------:R-:W-:-:S15]  /*bf00*/  WARPGROUP.ARRIVE ;  /* 0x00000000000079c5 */ /* 0x000fde0000000000 */
[----:B------:R-:W-:-:S07]  /*bf10*/  NOP ;  /* 0x0000000000007918 */ /* 0x000fce0000000000 */
[----:B------:R-:W-:Y:S03]  /*bf20*/  HGMMA.64x256x16.F32 R24, R152, gdesc[UR4].tnspB, R24, gsb0 ;  /* 0x43e0000498187df0 */ /* 0x000fe60008000818 */
[----:B------:R-:W-:Y:S02]  /*bf30*/  WARPGROUP.DEPBAR.LE gsb0, 0x0 ;  /* 0x00008000000079c5 */ /* 0x000fe40000010000 */
[----:B------:R-:W-:Y:S01]  /*bf40*/  VIADD R152, R174, 0x100 ;  /* 0x00000100ae987836 */ /* 0x000fe20000000000 */
[----:B------:R-:W-:Y:S01]  /*bf50*/  WARPGROUP.ARRIVE ;  /* 0x00000000000079c5 */ /* 0x000fe20000000000 */
[----:B------:R-:W-:-:S03]  /*bf60*/  IMAD.MOV.U32 R153, RZ, RZ, 0x40000040 ;  /* 0x40000040ff997424 */ /* 0x000fc600078e00ff */
[----:B------:R-:W-:Y:S01]  /*bf70*/  R2UR UR6, R152 ;  /* 0x00000000980672ca */ /* 0x000fe200000e0000 */
[----:B------:R-:W-:Y:S01]  /*bf80*/  VIADD R152, R174, 0x180 ;  /* 0x00000180ae987836 */ /* 0x000fe20000000000 */
[----:B------:R-:W-:Y:S01]  /*bf90*/  R2UR UR7, R153 ;  /* 0x00000000990772ca */ /* 0x000fe200000e0000 */
[----:B------:R-:W-:-:S15]  /*bfa0*/  IMAD.MOV.U32 R153, RZ, RZ, 0x40000040 ;  /* 0x40000040ff997424 */ /* 0x000fde00078e00ff */
[----:B------:R-:W-:Y:S01]  /*bfb0*/  HGMMA.64x256x16.F32 R24, R156, gdesc[UR4].tnspB, R24, gsb0 ;  /* 0x43e000049c187df0 */ /* 0x000fe20008000818 */
[----:B------:R-:W-:Y:S01]  /*bfc0*/  R2UR UR6, R152 ;  /* 0x00000000980672ca */ /* 0x000fe200000e0000 */
[C---:B------:R-:W-:Y:S01]  /*bfd0*/  VIADD R152, R174.reuse, 0x200 ;  /* 0x00000200ae987836 */ /* 0x040fe20000000000 */
[----:B------:R-:W-:Y:S01]  /*bfe0*/  R2UR UR7, R153 ;  /* 0x00000000990772ca */ /* 0x000fe200000e0000 */
[----:B------:R-:W-:Y:S02]  /*bff0*/  IMAD.MOV.U32 R153, RZ, RZ, 0x40000040 ;  /* 0x40000040ff997424 */ /* 0x000fe400078e00ff */
[----:B------:R-:W-:Y:S01]  /*c000*/  VIADD R174, R174, 0x280 ;  /* 0x00000280aeae7836 */ /* 0x000fe20000000000 */
[----:B------:R-:W-:Y:S02]  /*c010*/  WARPGROUP.DEPBAR.LE gsb0, 0x0 ;  /* 0x00008000000079c5 */ /* 0x000fe40000010000 */
[----:B------:R-:W-:-:S15]  /*c020*/  WARPGROUP.ARRIVE ;  /* 0x00000000000079c5 */ /* 0x000fde0000000000 */
[----:B------:R-:W-:-:S04]  /*c030*/  NOP ;  /* 0x0000000000007918 */ /* 0x000fc80000000000 */
[----:B------:R-:W-:Y:S01]  /*c040*/  HGMMA.64x256x16.F32 R24, R160, gdesc[UR4].tnspB, R24, gsb0 ;  /* 0x43e00004a0187df0 */ /* 0x000fe20008000818 */
[----:B------:R-:W-:Y:S02]  /*c050*/  R2UR UR6, R152 ;  /* 0x00000000980672ca */ /* 0x000fe400000e0000 */
[----:B------:R-:W-:Y:S01]  /*c060*/  R2UR UR7, R153 ;  /* 0x00000000990772ca */ /* 0x000fe200000e0000 */
[----:B------:R-:W-:Y:S02]  /*c070*/  WARPGROUP.DEPBAR.LE gsb0, 0x0 ;  /* 0x00008000000079c5 */ /* 0x000fe40000010000 */
[----:B------:R-:W-:-:S15]  /*c080*/  WARPGROUP.ARRIVE ;  /* 0x00000000000079c5 */ /* 0x000fde0000000000 */
[----:B------:R-:W-:-:S07]  /*c090*/  NOP ;  /* 0x0000000000007918 */ /* 0x000fce0000000000 */
        /* <DEDUP_REMOVED lines=8> */
[----:B0-----:R-:W-:Y:S05]  /*c120*/  @!P0 BRA `(.L_x_768) ;  /* 0x0000000000048947 */ /* 0x001fea0003800000 */
[----:B------:R-:W-:Y:S01]  /*c130*/  BPT.TRAP 0x1 ;  /* 0x000000040000795c */ /* 0x000fe20000300000 */
.L_x_768:
[----:B------:R-:W0:Y:S01]  /*c140*/  S2R R10, SR_CgaCtaId ;  /* 0x00000000000a7919 */ /* 0x000e220000008800 */
[----:B------:R-:W-:Y:S02]  /*c150*/  VIADD R9, R9, 0x22860 ;  /* 0x0002286009097836 */ /* 0x000fe40000000000 */
[----:B------:R-:W-:Y:S02]  /*c160*/  IMAD.MOV.U32 R201, RZ, RZ, R173 ;  /* 0x000000ffffc97224 */ /* 0x000fe400078e00ad */
[----:B------:R-:W-:Y:S01]  /*c170*/  IMAD.MOV.U32 R200, RZ, RZ, R3 ;  /* 0x000000ffffc87224 */ /* 0x000fe200078e0003 */
[----:B0-----:R-:W-:-:S04]  /*c180*/  PRMT R9, R10, 0x654, R9 ;  /* 0x000006540a097816 */ /* 0x001fc80000000009 */
[----:B------:R1:W-:Y:S01]  /*c190*/  SYNCS.ARRIVE.TRANS64.RED.A1T0 RZ, [R9+URZ], RZ ;  /* 0x000000ff09ff79a7 */ /* 0x0003e2000810043f */
[----:B------:R-:W-:Y:S05]  /*c1a0*/  @P1 BRA `(.L_x_769) ;  /* 0xffffffe0003c1947 */ /* 0x000fea000383ffff */
.L_x_757:
[----:B------:R-:W3:Y:S01]  /*c1b0*/  LDL.LU R177, [R1+0x28] ;  /* 0x0000280001b17983 */ /* 0x000ee20000300800 */
[----:B------:R-:W-:Y:S05]  /*c1c0*/  WARPSYNC.ALL ;  /* 0x0000000000007948 */ /* 0x000fea0003800000 */
[----:B------:R-:W4:Y:S01]  /*c1d0*/  SHFL.BFLY PT, R5, R6, 0x2, 0x1f ;  /* 0x0c401f0006057f89 */ /* 0x000f2200000e0000 */
[----:B-1----:R-:W-:Y:S01]  /*c1e0*/  IMAD.MOV.U32 R9, RZ, RZ, RZ ;  /* 0x000000ffff097224 */ /* 0x002fe200078e00ff */
[----:B------:R-:W-:Y:S01]  /*c1f0*/  MOV R20, 0xff800000 ;  /* 0xff80000000147802 */ /* 0x000fe20000000f00 */
[----:B------:R-:W-:Y:S01]  /*c200*/  VIADD R206, R206, 0x1 ;  /* 0x00000001cece7836 */ /* 0x000fe20000000000 */
[----:B0-----:R-:W0:Y:S01]  /*c210*/  SHFL.BFLY PT, R8, R7, 0x2, 0x1f ;  /* 0x0c401f0007087f89 */ /* 0x001e2200000e0000 */
[----:B------:R-:W-:Y:S01]  /*c220*/  IMAD.MOV.U32 R21, RZ, RZ, -0x800000 ;  /* 0xff800000ff157424 */ /* 0x000fe200078e00ff */
[----:B------:R2:W-:Y:S08]  /*c230*/  BAR.ARV R11, 0x100 ;  /* 0x0004000b0000751d */ /* 0x0005f00000002000 */
[----:B------:R-:W-:Y:S06]  /*c240*/  BAR.ARV 0x8, 0x180 ;  /* 0x0206000000007b1d */ /* 0x000fec0000002000 */
[----:B------:R-:W-:Y:S01]  /*c250*/  ISETP.NE.AND P0, PT, R206, 0x2, PT ;  /* 0x00000002ce00780c */ /* 0x000fe20003f05270 */
[----:B----4-:R-:W-:Y:S01]  /*c260*/  FADD.FTZ R5, R5, R6 ;  /* 0x0000000605057221 */ /* 0x010fe20000010000 */
[----:B------:R-:W-:Y:S01]  /*c270*/  IMAD.MOV.U32 R6, RZ, RZ, RZ ;  /* 0x000000ffff067224 */ /* 0x000fe200078e00ff */
[----:B------:R-:W-:Y:S01]  /*c280*/  PLOP3.LUT P1, PT, PT, PT, PT, 0x8, 0x0 ;  /* 0x000000000000781c */ /* 0x000fe20003f2e170 */
[----:B0-----:R-:W-:-:S02]  /*c290*/  FADD.FTZ R10, R8, R7 ;  /* 0x00000007080a7221 */ /* 0x001fc40000010000 */
[----:B------:R-:W0:Y:S01]  /*c2a0*/  SHFL.BFLY PT, R4, R5, 0x1, 0x1f ;  /* 0x0c201f0005047f89 */ /* 0x000e2200000e0000 */
[----:B------:R-:W-:-:S03]  /*c2b0*/  SEL R206, R206, RZ, P0 ;  /* 0x000000ffcece7207 */ /* 0x000fc60000000000 */
[----:B------:R-:W1:Y:S01]  /*c2c0*/  SHFL.BFLY PT, R13, R10, 0x1, 0x1f ;  /* 0x0c201f000a0d7f89 */ /* 0x000e6200000e0000 */
[----:B0-----:R-:W-:Y:S01]  /*c2d0*/  FADD.FTZ R7, R5, R4 ;  /* 0x0000000405077221 */ /* 0x001fe20000010000 */
[----:B------:R-:W-:Y:S01]  /*c2e0*/  SEL R5, RZ, 0x1, P0 ;  /* 0x00000001ff057807 */ /* 0x000fe20000000000 */
[----:B-1----:R-:W-:-:S03]  /*c2f0*/  FADD.FTZ R8, R10, R13 ;  /* 0x0000000d0a087221 */ /* 0x002fc60000010000 */
[----:B------:R-:W-:Y:S02]  /*c300*/  FSETP.NE.FTZ.AND P2, PT, R7, RZ, PT ;  /* 0x000000ff0700720b */ /* 0x000fe40003f55000 */
[----:B------:R-:W-:Y:S02]  /*c310*/  LOP3.LUT R216, R216, R5, RZ, 0x3c, !PT ;  /* 0x00000005d8d87212 */ /* 0x000fe400078e3cff */
[----:B------:R-:W-:-:S09]  /*c320*/  FSETP.NE.FTZ.AND P3, PT, R8, RZ, PT ;  /* 0x000000ff0800720b */ /* 0x000fd20003f75000 */
[----:B------:R-:W0:Y:S08]  /*c330*/  @P2 MUFU.RCP R9, R7 ;  /* 0x0000000700092308 */ /* 0x000e300000001000 */
[----:B------:R-:W1:Y:S08]  /*c340*/  @P3 MUFU.LG2 R19, R8 ;  /* 0x0000000800133308 */ /* 0x000e700000000c00 */
[----:B------:R-:W-:Y:S01]  /*c350*/  @P3 MUFU.RCP R6, R8 ;  /* 0x0000000800063308 */ /* 0x000fe20000001000 */
[-C--:B0-----:R-:W-:Y:S01]  /*c360*/  FMUL.FTZ R4, R28, R9.reuse ;  /* 0x000000091c047220 */ /* 0x081fe20000410000 */
[-C--:B------:R-:W-:Y:S01]  /*c370*/  FMUL.FTZ R152, R32, R9.reuse ;  /* 0x0000000920987220 */ /* 0x080fe20000410000 */
[-C--:B------:R-:W-:Y:S01]  /*c380*/  FMUL.FTZ R5, R33, R9.reuse ;  /* 0x0000000921057220 */ /* 0x080fe20000410000 */
[C---:B------:R-:W-:Y:S01]  /*c390*/  @P2 FMUL.FTZ R33, R0.reuse, 0.69314718246459960938 ;  /* 0x3f31721800212820 */ /* 0x040fe20000410000 */
[----:B------:R-:W-:Y:S01]  /*c3a0*/  @P3 FMUL.FTZ R32, R0, 0.69314718246459960938 ;  /* 0x3f31721800203820 */ /* 0x000fe20000410000 */
[-C--:B------:R-:W-:Y:S01]  /*c3b0*/  FMUL.FTZ R166, R88, R9.reuse ;  /* 0x0000000958a67220 */ /* 0x080fe20000410000 */
[-C--:B------:R-:W-:Y:S01]  /*c3c0*/  FMUL.FTZ R167, R92, R9.reuse ;  /* 0x000000095ca77220 */ /* 0x080fe20000410000 */
[----:B------:R-:W0:Y:S01]  /*c3d0*/  @P2 MUFU.LG2 R28, R7 ;  /* 0x00000007001c2308 */ /* 0x000e220000000c00 */
[----:B-1----:R-:W-:Y:S01]  /*c3e0*/  @P3 FMUL.FTZ R19, R19, 0.69314718246459960938 ;  /* 0x3f31721813133820 */ /* 0x002fe20000410000 */
        /* <DEDUP_REMOVED lines=61> */
[-C--:B--2---:R-:W-:Y:S01]  /*c7c0*/  FMUL.FTZ R11, R46, R6.reuse ;  /* 0x000000062e0b7220 */ /* 0x084fe20000410000 */
        /* <DEDUP_REMOVED lines=64> */
[----:B---3--:R-:W-:-:S05]  /*cbd0*/  VIADD R177, R177, 0x1 ;  /* 0x00000001b1b17836 */ /* 0x008fca0000000000 */
[----:B------:R0:W-:Y:S02]  /*cbe0*/  STL [R1+0x28], R177 ;  /* 0x000028b101007387 */ /* 0x0001e40000100800 */
.L_x_714:
[----:B------:R-:W-:Y:S05]  /*cbf0*/  WARPSYNC.ALL ;  /* 0x0000000000007948 */ /* 0x000fea0003800000 */
[----:B------:R-:W1:Y:S01]  /*cc00*/  S2R R3, SR_CgaCtaId ;  /* 0x0000000000037919 */ /* 0x000e620000008800 */
[----:B------:R-:W-:Y:S01]  /*cc10*/  MOV R19, 0x400 ;  /* 0x0000040000137802 */ /* 0x000fe20000000f00 */
[----:B------:R-:W-:Y:S01]  /*cc20*/  BSSY B0, `(.L_x_770) ;  /* 0x000031c000007945 */ /* 0x000fe20003800000 */
[----:B------:R-:W-:Y:S02]  /*cc30*/  BAR.SYNC.DEFER_BLOCKING 0x5, 0x180 ;  /* 0x0146000000007b1d */ /* 0x000fe40000010000 */
[----:B-1----:R-:W-:-:S05]  /*cc40*/  LEA R19, R3, R19, 0x18 ;  /* 0x0000001303137211 */ /* 0x002fca00078ec0ff */
[----:B------:R1:W2:Y:S01]  /*cc50*/  LDS.128 R32, [R19+0x228d0] ;  /* 0x0228d00013207984 */ /* 0x0002a20000000c00 */
[----:B------:R-:W-:Y:S06]  /*cc60*/  BAR.ARV 0x4, 0x180 ;  /* 0x0106000000007b1d */ /* 0x000fec0000002000 */
[----:B------:R-:W-:Y:S05]  /*cc70*/  @P1 BRA `(.L_x_771) ;  /* 0x00000020002c1947 */ /* 0x000fea0003800000 */
[----:B------:R-:W3:Y:S01]  /*cc80*/  LDL R3, [R1+0x54] ;  /* 0x0000540001037983 */ /* 0x000ee20000100800 */
[----:B------:R-:W4:Y:S01]  /*cc90*/  S2R R6, SR_SWINHI ;  /* 0x0000000000067919 */ /* 0x000f220000002f00 */
[----:B------:R-:W-:Y:S05]  /*cca0*/  WARPSYNC.ALL ;  /* 0x0000000000007948 */ /* 0x000fea0003800000 */
[----:B------:R-:W3:Y:S01]  /*ccb0*/  LDL.LU R179, [R1+0x1c] ;  /* 0x00001c0001b37983 */ /* 0x000ee20000300800 */
[----:B------:R-:W-:Y:S01]  /*ccc0*/  F2FP.F16.F32.PACK_AB R24, R25, R24 ;  /* 0x000000181918723e */ /* 0x000fe200000000ff */
[----:B------:R-:W-:Y:S01]  /*ccd0*/  ULDC.64 UR4, c[0x0][0xc00] ;  /* 0x0003000000047ab9 */ /* 0x000fe20000000a00 */
[----:B------:R-:W-:Y:S01]  /*cce0*/  F2FP.F16.F32.PACK_AB R7, R39, R7 ;  /* 0x000000072707723e */ /* 0x000fe200000000ff */
[----:B------:R-:W3:Y:S01]  /*ccf0*/  LDL.LU R178, [R1+0x20] ;  /* 0x0000200001b27983 */ /* 0x000ee20000300800 */
[----:B------:R-:W-:Y:S01]  /*cd00*/  F2FP.F16.F32.PACK_AB R9, R43, R9 ;  /* 0x000000092b09723e */ /* 0x000fe200000000ff */
[----:B--2---:R-:W2:Y:S01]  /*cd10*/  LDC R32, c[0x0][0xbe8] ;  /* 0x0002fa00ff207b82 */ /* 0x004ea20000000800 */
[----:B------:R-:W-:-:S02]  /*cd20*/  MOV R94, R19 ;  /* 0x00000013005e7202 */ /* 0x000fc40000000f00 */
[----:B----4-:R-:W-:Y:S01]  /*cd30*/  MOV R95, R6 ;  /* 0x00000006005f7202 */ /* 0x010fe20000000f00 */
[----:B0-----:R-:W4:Y:S01]  /*cd40*/  LDL R177, [R1+0x50] ;  /* 0x0000500001b17983 */ /* 0x001f220000100800 */
[----:B------:R-:W-:Y:S02]  /*cd50*/  F2FP.F16.F32.PACK_AB R25, R40, R12 ;  /* 0x0000000c2819723e */ /* 0x000fe400000000ff */
[----:B------:R-:W-:Y:S01]  /*cd60*/  F2FP.F16.F32.PACK_AB R6, R37, R153 ;  /* 0x000000992506723e */ /* 0x000fe200000000ff */
[----:B------:R-:W4:Y:S01]  /*cd70*/  LDL R173, [R1+0x2c] ;  /* 0x00002c0001ad7983 */ /* 0x000f220000100800 */
[----:B------:R-:W-:Y:S02]  /*cd80*/  F2FP.F16.F32.PACK_AB R11, R47, R11 ;  /* 0x0000000b2f0b723e */ /* 0x000fe400000000ff */
[----:B------:R-:W-:Y:S02]  /*cd90*/  F2FP.F16.F32.PACK_AB R12, R49, R156 ;  /* 0x0000009c310c723e */ /* 0x000fe400000000ff */
[----:B------:R-:W-:-:S02]  /*cda0*/  F2FP.F16.F32.PACK_AB R13, R51, R13 ;  /* 0x0000000d330d723e */ /* 0x000fc400000000ff */
        /* <DEDUP_REMOVED lines=15> */
[----:B------:R-:W-:Y:S01]  /*cea0*/  F2FP.F16.F32.PACK_AB R147, R151, R150 ;  /* 0x000000969793723e */ /* 0x000fe200000000ff */
[----:B------:R-:W-:Y:S01]  /*ceb0*/  BAR.SYNC.DEFER_BLOCKING 0x1, 0x100 ;  /* 0x0044000000007b1d */ /* 0x000fe20000010000 */
[----:B---3--:R-:W-:-:S03]  /*cec0*/  IMAD.WIDE R116, R3, 0x2, R94 ;  /* 0x0000000203747825 */ /* 0x008fc600078e025e */
[C---:B------:R-:W-:Y:S02]  /*ced0*/  LOP3.LUT R27, R116.reuse, 0x380, RZ, 0xc0, !PT ;  /* 0x00000380741b7812 */ /* 0x040fe400078ec0ff */
[C---:B------:R-:W-:Y:S02]  /*cee0*/  IADD3 R3, P2, R116.reuse, 0x40, RZ ;  /* 0x0000004074037810 */ /* 0x040fe40007f5e0ff */
[----:B------:R-:W-:Y:S02]  /*cef0*/  IADD3 R115, P3, R116, 0x60, RZ ;  /* 0x0000006074737810 */ /* 0x000fe40007f7e0ff */
[----:B------:R-:W-:Y:S02]  /*cf00*/  SHF.R.U64 R27, R27, 0x3, RZ ;  /* 0x000000031b1b7819 */ /* 0x000fe400000012ff */
[----:B-----5:R-:W-:Y:S02]  /*cf10*/  LOP3.LUT R28, R3, 0x380, RZ, 0xc0, !PT ;  /* 0x00000380031c7812 */ /* 0x020fe400078ec0ff */
[----:B------:R-:W-:-:S02]  /*cf20*/  LOP3.LUT R114, R115, 0x380, RZ, 0xc0, !PT ;  /* 0x0000038073727812 */ /* 0x000fc400078ec0ff */
[----:B------:R-:W-:Y:S01]  /*cf30*/  LOP3.LUT R26, R27, R116, RZ, 0x3c, !PT ;  /* 0x000000741b1a7212 */ /* 0x000fe200078e3cff */
[--C-:B------:R-:W-:Y:S01]  /*cf40*/  IMAD.MOV.U32 R27, RZ, RZ, R117.reuse ;  /* 0x000000ffff1b7224 */ /* 0x100fe200078e0075 */
[----:B------:R-:W-:Y:S02]  /*cf50*/  SHF.R.U64 R28, R28, 0x3, RZ ;  /* 0x000000031c1c7819 */ /* 0x000fe400000012ff */
[----:B------:R-:W-:Y:S02]  /*cf60*/  SHF.R.U64 R114, R114, 0x3, RZ ;  /* 0x0000000372727819 */ /* 0x000fe400000012ff */
[----:B------:R-:W-:Y:S02]  /*cf70*/  LOP3.LUT R28, R28, R3, RZ, 0x3c, !PT ;  /* 0x000000031c1c7212 */ /* 0x000fe400078e3cff */
[----:B------:R-:W-:Y:S01]  /*cf80*/  LOP3.LUT R114, R114, R115, RZ, 0x3c, !PT ;  /* 0x0000007372727212 */ /* 0x000fe200078e3cff */
[----:B------:R-:W-:Y:S01]  /*cf90*/  IMAD.X R115, RZ, RZ, R117, P3 ;  /* 0x000000ffff737224 */ /* 0x000fe200018e0675 */
[----:B------:R-:W-:-:S02]  /*cfa0*/  MOV R3, R26 ;  /* 0x0000001a00037202 */ /* 0x000fc40000000f00 */
[----:B------:R-:W-:Y:S01]  /*cfb0*/  F2FP.F16.F32.PACK_AB R26, R29, R4 ;  /* 0x000000041d1a723e */ /* 0x000fe200000000ff */
[----:B------:R-:W-:Y:S01]  /*cfc0*/  IMAD.X R29, RZ, RZ, R117, P2 ;  /* 0x000000ffff1d7224 */ /* 0x000fe200010e0675 */
[C---:B------:R-:W-:Y:S02]  /*cfd0*/  IADD3 R121, P3, R116.reuse, 0x8020, RZ ;  /* 0x0000802074797810 */ /* 0x040fe40007f7e0ff */
[C---:B------:R-:W-:Y:S02]  /*cfe0*/  IADD3 R31, P1, R116.reuse, 0x20, RZ ;  /* 0x00000020741f7810 */ /* 0x040fe40007f3e0ff */
[----:B------:R-:W-:Y:S02]  /*cff0*/  IADD3 R119, P2, R116, 0x8000, RZ ;  /* 0x0000800074777810 */ /* 0x000fe40007f5e0ff */
[----:B------:R-:W-:Y:S02]  /*d000*/  LOP3.LUT R120, R121, 0x380, RZ, 0xc0, !PT ;  /* 0x0000038079787812 */ /* 0x000fe400078ec0ff */
[----:B------:R-:W-:-:S02]  /*d010*/  LOP3.LUT R30, R31, 0x380, RZ, 0xc0, !PT ;  /* 0x000003801f1e7812 */ /* 0x000fc400078ec0ff */
[----:B------:R-:W-:Y:S02]  /*d020*/  LOP3.LUT R118, R119, 0x380, RZ, 0xc0, !PT ;  /* 0x0000038077767812 */ /* 0x000fe400078ec0ff */
[----:B------:R-:W-:Y:S02]  /*d030*/  IADD3 R103, P4, R116, 0x4000, RZ ;  /* 0x0000400074677810 */ /* 0x000fe40007f9e0ff */
[----:B------:R-:W-:Y:S02]  /*d040*/  F2FP.F16.F32.PACK_AB R27, R14, R10 ;  /* 0x0000000a0e1b723e */ /* 0x000fe400000000ff */
[----:B------:R-:W-:Y:S02]  /*d050*/  SHF.R.U64 R120, R120, 0x3, RZ ;  /* 0x0000000378787819 */ /* 0x000fe400000012ff */
[----:B------:R-:W-:Y:S02]  /*d060*/  SHF.R.U64 R30, R30, 0x3, RZ ;  /* 0x000000031e1e7819 */ /* 0x000fe400000012ff */
[----:B------:R-:W-:Y:S01]  /*d070*/  SHF.R.U64 R118, R118, 0x3, RZ ;  /* 0x0000000376767819 */ /* 0x000fe200000012ff */
[----:B------:R0:W-:Y:S01]  /*d080*/  STSM.16.M88.4 [R3], R24 ;  /* 0x0000001803007844 */ /* 0x0001e20000000200 */
[----:B------:R-:W-:-:S02]  /*d090*/  LOP3.LUT R102, R103, 0x380, RZ, 0xc0, !PT ;  /* 0x0000038067667812 */ /* 0x000fc400078ec0ff */
[----:B------:R-:W-:Y:S01]  /*d0a0*/  LOP3.LUT R120, R120, R121, RZ, 0x3c, !PT ;  /* 0x0000007978787212 */ /* 0x000fe200078e3cff */
[--C-:B------:R-:W-:Y:S01]  /*d0b0*/  IMAD.X R121, RZ, RZ, R117.reuse, P3 ;  /* 0x000000ffff797224 */ /* 0x100fe200018e0675 */
[----:B------:R-:W-:Y:S01]  /*d0c0*/  LOP3.LUT R30, R30, R31, RZ, 0x3c, !PT ;  /* 0x0000001f1e1e7212 */ /* 0x000fe200078e3cff */
[--C-:B------:R-:W-:Y:S01]  /*d0d0*/  IMAD.X R31, RZ, RZ, R117.reuse, P1 ;  /* 0x000000ffff1f7224 */ /* 0x100fe200008e0675 */
[----:B------:R-:W-:Y:S02]  /*d0e0*/  IADD3 R113, P5, R116, 0x4020, RZ ;  /* 0x0000402074717810 */ /* 0x000fe40007fbe0ff */
[----:B------:R-:W-:Y:S01]  /*d0f0*/  LOP3.LUT R118, R118, R119, RZ, 0x3c, !PT ;  /* 0x0000007776767212 */ /* 0x000fe200078e3cff */
[----:B------:R-:W-:Y:S01]  /*d100*/  IMAD.X R119, RZ, RZ, R117, P2 ;  /* 0x000000ffff777224 */ /* 0x000fe200010e0675 */
[C---:B------:R-:W-:Y:S02]  /*d110*/  IADD3 R111, P0, R116.reuse, 0x4040, RZ ;  /* 0x00004040746f7810 */ /* 0x040fe40007f1e0ff */
[----:B------:R-:W-:-:S02]  /*d120*/  IADD3 R107, P1, R116, 0x4060, RZ ;  /* 0x00004060746b7810 */ /* 0x000fc40007f3e0ff */
[C---:B0-----:R-:W-:Y:S02]  /*d130*/  IADD3 R27, P3, R116.reuse, 0xc060, RZ ;  /* 0x0000c060741b7810 */ /* 0x041fe40007f7e0ff */
[----:B------:R-:W-:Y:S02]  /*d140*/  IADD3 R25, P2, R116, 0xc040, RZ ;  /* 0x0000c04074197810 */ /* 0x000fe40007f5e0ff */
[----:B------:R-:W-:Y:S02]  /*d150*/  SHF.R.U64 R102, R102, 0x3, RZ ;  /* 0x0000000366667819 */ /* 0x000fe400000012ff */
[----:B------:R-:W-:Y:S02]  /*d160*/  LOP3.LUT R112, R113, 0x380, RZ, 0xc0, !PT ;  /* 0x0000038071707812 */ /* 0x000fe400078ec0ff */
[----:B------:R-:W-:Y:S02]  /*d170*/  LOP3.LUT R110, R111, 0x380, RZ, 0xc0, !PT ;  /* 0x000003806f6e7812 */ /* 0x000fe400078ec0ff */
[----:B------:R-:W-:-:S02]  /*d180*/  LOP3.LUT R26, R27, 0x380, RZ, 0xc0, !PT ;  /* 0x000003801b1a7812 */ /* 0x000fc400078ec0ff */
[----:B------:R-:W-:Y:S02]  /*d190*/  LOP3.LUT R106, R107, 0x380, RZ, 0xc0, !PT ;  /* 0x000003806b6a7812 */ /* 0x000fe400078ec0ff */
[----:B------:R-:W-:Y:S02]  /*d1a0*/  LOP3.LUT R24, R25, 0x380, RZ, 0xc0, !PT ;  /* 0x0000038019187812 */ /* 0x000fe400078ec0ff */
[----:B------:R-:W-:Y:S01]  /*d1b0*/  LOP3.LUT R102, R102, R103, RZ, 0x3c, !PT ;  /* 0x0000006766667212 */ /* 0x000fe200078e3cff */
[----:B------:R-:W-:Y:S01]  /*d1c0*/  IMAD.X R103, RZ, RZ, R117, P4 ;  /* 0x000000ffff677224 */ /* 0x000fe200020e0675 */
[----:B------:R-:W-:Y:S02]  /*d1d0*/  SHF.R.U64 R112, R112, 0x3, RZ ;  /* 0x0000000370707819 */ /* 0x000fe400000012ff */
[----:B------:R-:W-:Y:S02]  /*d1e0*/  SHF.R.U64 R110, R110, 0x3, RZ ;  /* 0x000000036e6e7819 */ /* 0x000fe400000012ff */
[----:B------:R-:W-:-:S02]  /*d1f0*/  IADD3 R123, P4, R116, 0x8040, RZ ;  /* 0x00008040747b7810 */ /* 0x000fc40007f9e0ff */
[----:B------:R-:W-:Y:S02]  /*d200*/  SHF.R.U64 R26, R26, 0x3, RZ ;  /* 0x000000031a1a7819 */ /* 0x000fe400000012ff */
[----:B------:R-:W-:Y:S02]  /*d210*/  SHF.R.U64 R106, R106, 0x3, RZ ;  /* 0x000000036a6a7819 */ /* 0x000fe400000012ff */
[----:B------:R-:W-:Y:S02]  /*d220*/  SHF.R.U64 R24, R24, 0x3, RZ ;  /* 0x0000000318187819 */ /* 0x000fe400000012ff */
[----:B------:R-:W-:Y:S01]  /*d230*/  LOP3.LUT R112, R112, R113, RZ, 0x3c, !PT ;  /* 0x0000007170707212 */ /* 0x000fe200078e3cff */
[----:B------:R-:W-:Y:S01]  /*d240*/  IMAD.X R113, RZ, RZ, R117, P5 ;  /* 0x000000ffff717224 */ /* 0x000fe200028e0675 */
[----:B------:R-:W-:Y:S02]  /*d250*/  LOP3.LUT R110, R110, R111, RZ, 0x3c, !PT ;  /* 0x0000006f6e6e7212 */ /* 0x000fe400078e3cff */
[----:B------:R-:W-:-:S02]  /*d260*/  LOP3.LUT R122, R123, 0x380, RZ, 0xc0, !PT ;  /* 0x000003807b7a7812 */ /* 0x000fc400078ec0ff */
[----:B------:R-:W-:Y:S01]  /*d270*/  LOP3.LUT R26, R26, R27, RZ, 0x3c, !PT ;  /* 0x0000001b1a1a7212 */ /* 0x000fe200078e3cff */
[--C-:B------:R-:W-:Y:S01]  /*d280*/  IMAD.X R27, RZ, RZ, R117.reuse, P3 ;  /* 0x000000ffff1b7224 */ /* 0x100fe200018e0675 */
[----:B------:R-:W-:Y:S01]  /*d290*/  LOP3.LUT R106, R106, R107, RZ, 0x3c, !PT ;  /* 0x0000006b6a6a7212 */ /* 0x000fe200078e3cff */
[----:B------:R-:W-:Y:S01]  /*d2a0*/  IMAD.X R107, RZ, RZ, R117, P1 ;  /* 0x000000ffff6b7224 */ /* 0x000fe200008e0675 */
[----:B------:R-:W-:Y:S02]  /*d2b0*/  IADD3 R125, P5, R116, 0x8060, RZ ;  /* 0x00008060747d7810 */ /* 0x000fe40007fbe0ff */
[----:B------:R-:W-:Y:S02]  /*d2c0*/  IADD3.X R111, RZ, R117, RZ, P0, !PT ;  /* 0x00000075ff6f7210 */ /* 0x000fe400007fe4ff */
[----:B------:R-:W-:Y:S02]  /*d2d0*/  LOP3.LUT R24, R24, R25, RZ, 0x3c, !PT ;  /* 0x0000001918187212 */ /* 0x000fe400078e3cff */
[----:B------:R-:W-:-:S02]  /*d2e0*/  F2FP.F16.F32.PACK_AB R4, R5, R152 ;  /* 0x000000980504723e */ /* 0x000fc400000000ff */
[----:B------:R-:W-:Y:S02]  /*d2f0*/  IADD3 R127, P0, R116, 0xc000, RZ ;  /* 0x0000c000747f7810 */ /* 0x000fe40007f1e0ff */
[----:B------:R-:W-:Y:S02]  /*d300*/  MOV R30, R30 ;  /* 0x0000001e001e7202 */ /* 0x000fe40000000f00 */
[----:B------:R-:W-:Y:S02]  /*d310*/  IADD3.X R25, RZ, R117, RZ, P2, !PT ;  /* 0x00000075ff197210 */ /* 0x000fe400017fe4ff */
[----:B------:R-:W-:Y:S02]  /*d320*/  F2FP.F16.F32.PACK_AB R5, R8, R0 ;  /* 0x000000000805723e */ /* 0x000fe400000000ff */
[----:B------:R-:W-:Y:S02]  /*d330*/  IADD3 R129, P1, R116, 0xc020, RZ ;  /* 0x0000c02074817810 */ /* 0x000fe40007f3e0ff */
[----:B------:R-:W-:-:S02]  /*d340*/  SHF.R.U64 R122, R122, 0x3, RZ ;  /* 0x000000037a7a7819 */ /* 0x000fc400000012ff */
[----:B------:R-:W-:Y:S02]  /*d350*/  MOV R28, R28 ;  /* 0x0000001c001c7202 */ /* 0x000fe40000000f00 */
[----:B------:R-:W-:Y:S02]  /*d360*/  F2FP.F16.F32.PACK_AB R8, R41, R154 ;  /* 0x0000009a2908723e */ /* 0x000fe400000000ff */
[----:B------:R-:W-:Y:S02]  /*d370*/  F2FP.F16.F32.PACK_AB R10, R45, R155 ;  /* 0x0000009b2d0a723e */ /* 0x000fe400000000ff */
[----:B------:R-:W-:Y:S01]  /*d380*/  LOP3.LUT R124, R125, 0x380, RZ, 0xc0, !PT ;  /* 0x000003807d7c7812 */ /* 0x000fe200078ec0ff */
[----:B------:R0:W-:Y:S01]  /*d390*/  STSM.16.M88.4 [R30], R4 ;  /* 0x000000041e007844 */ /* 0x0001e20000000200 */
[----:B------:R-:W-:Y:S02]  /*d3a0*/  LOP3.LUT R126, R127, 0x380, RZ, 0xc0, !PT ;  /* 0x000003807f7e7812 */ /* 0x000fe400078ec0ff */
[----:B------:R-:W-:-:S02]  /*d3b0*/  MOV R114, R114 ;  /* 0x0000007200727202 */ /* 0x000fc40000000f00 */
[----:B------:R-:W-:Y:S02]  /*d3c0*/  MOV R0, R24 ;  /* 0x0000001800007202 */ /* 0x000fe40000000f00 */
[----:B------:R-:W-:Y:S02]  /*d3d0*/  MOV R3, R26 ;  /* 0x0000001a00037202 */ /* 0x000fe40000000f00 */
[----:B------:R-:W-:Y:S02]  /*d3e0*/  F2FP.F16.F32.PACK_AB R14, R53, R157 ;  /* 0x0000009d350e723e */ /* 0x000fe400000000ff */
[----:B------:R-:W-:Y:S02]  /*d3f0*/  LOP3.LUT R128, R129, 0x380, RZ, 0xc0, !PT ;  /* 0x0000038081807812 */ /* 0x000fe400078ec0ff */
[----:B------:R-:W-:Y:S02]  /*d400*/  MOV R102, R102 ;  /* 0x0000006600667202 */ /* 0x000fe40000000f00 */
[----:B------:R-:W-:-:S02]  /*d410*/  F2FP.F16.F32.PACK_AB R24, R57, R158 ;  /* 0x0000009e3918723e */ /* 0x000fc400000000ff */
[----:B------:R-:W-:Y:S02]  /*d420*/  F2FP.F16.F32.PACK_AB R25, R59, R58 ;  /* 0x0000003a3b19723e */ /* 0x000fe400000000ff */
[----:B------:R-:W-:Y:S02]  /*d430*/  F2FP.F16.F32.PACK_AB R26, R61, R159 ;  /* 0x0000009f3d1a723e */ /* 0x000fe400000000ff */
[----:B------:R-:W-:Y:S01]  /*d440*/  F2FP.F16.F32.PACK_AB R27, R63, R62 ;  /* 0x0000003e3f1b723e */ /* 0x000fe200000000ff */
[----:B------:R3:W-:Y:S01]  /*d450*/  STSM.16.M88.4 [R28], R8 ;  /* 0x000000081c007844 */ /* 0x0007e20000000200 */
[----:B------:R-:W-:Y:S01]  /*d460*/  LOP3.LUT R122, R122, R123, RZ, 0x3c, !PT ;  /* 0x0000007b7a7a7212 */ /* 0x000fe200078e3cff */
[----:B------:R-:W-:Y:S01]  /*d470*/  IMAD.X R123, RZ, RZ, R117, P4 ;  /* 0x000000ffff7b7224 */ /* 0x000fe200020e0675 */
[----:B------:R-:W-:Y:S02]  /*d480*/  MOV R112, R112 ;  /* 0x0000007000707202 */ /* 0x000fe40000000f00 */
[----:B0-----:R-:W-:-:S02]  /*d490*/  F2FP.F16.F32.PACK_AB R4, R65, R160 ;  /* 0x000000a04104723e */ /* 0x001fc400000000ff */
[----:B------:R-:W-:Y:S02]  /*d4a0*/  F2FP.F16.F32.PACK_AB R5, R67, R66 ;  /* 0x000000424305723e */ /* 0x000fe400000000ff */
[----:B------:R-:W-:Y:S02]  /*d4b0*/  F2FP.F16.F32.PACK_AB R6, R69, R161 ;  /* 0x000000a14506723e */ /* 0x000fe400000000ff */
[----:B------:R-:W-:Y:S02]  /*d4c0*/  F2FP.F16.F32.PACK_AB R7, R71, R70 ;  /* 0x000000464707723e */ /* 0x000fe400000000ff */
[----:B------:R-:W-:Y:S01]  /*d4d0*/  SHF.R.U64 R124, R124, 0x3, RZ ;  /* 0x000000037c7c7819 */ /* 0x000fe200000012ff */
[----:B------:R-:W-:Y:S01]  /*d4e0*/  STSM.16.M88.4 [R114], R12 ;  /* 0x0000000c72007844 */ /* 0x000fe20000000200 */
[----:B------:R-:W-:Y:S02]  /*d4f0*/  SHF.R.U64 R126, R126, 0x3, RZ ;  /* 0x000000037e7e7819 */ /* 0x000fe400000012ff */
[----:B------:R-:W-:-:S02]  /*d500*/  MOV R110, R110 ;  /* 0x0000006e006e7202 */ /* 0x000fc40000000f00 */
[----:B---3--:R-:W-:Y:S02]  /*d510*/  F2FP.F16.F32.PACK_AB R8, R73, R162 ;  /* 0x000000a24908723e */ /* 0x008fe400000000ff */
[----:B------:R-:W-:Y:S02]  /*d520*/  F2FP.F16.F32.PACK_AB R9, R75, R74 ;  /* 0x0000004a4b09723e */ /* 0x000fe400000000ff */
[----:B------:R-:W-:Y:S02]  /*d530*/  F2FP.F16.F32.PACK_AB R10, R77, R163 ;  /* 0x000000a34d0a723e */ /* 0x000fe400000000ff */
[----:B------:R-:W-:Y:S01]  /*d540*/  F2FP.F16.F32.PACK_AB R11, R79, R78 ;  /* 0x0000004e4f0b723e */ /* 0x000fe200000000ff */
[----:B------:R-:W-:Y:S01]  /*d550*/  STSM.16.M88.4 [R102], R24 ;  /* 0x0000001866007844 */ /* 0x000fe20000000200 */
[----:B------:R-:W-:Y:S02]  /*d560*/  SHF.R.U64 R128, R128, 0x3, RZ ;  /* 0x0000000380807819 */ /* 0x000fe400000012ff */
[----:B------:R-:W-:-:S02]  /*d570*/  MOV R106, R106 ;  /* 0x0000006a006a7202 */ /* 0x000fc40000000f00 */
[----:B------:R-:W-:Y:S02]  /*d580*/  F2FP.F16.F32.PACK_AB R28, R81, R164 ;  /* 0x000000a4511c723e */ /* 0x000fe400000000ff */
[----:B------:R-:W-:Y:S02]  /*d590*/  F2FP.F16.F32.PACK_AB R29, R83, R82 ;  /* 0x00000052531d723e */ /* 0x000fe400000000ff */
[----:B------:R-:W-:Y:S02]  /*d5a0*/  F2FP.F16.F32.PACK_AB R30, R85, R165 ;  /* 0x000000a5551e723e */ /* 0x000fe400000000ff */
[----:B------:R-:W-:Y:S01]  /*d5b0*/  F2FP.F16.F32.PACK_AB R31, R87, R86 ;  /* 0x00000056571f723e */ /* 0x000fe200000000ff */
[----:B------:R0:W-:Y:S01]  /*d5c0*/  STSM.16.M88.4 [R112], R4 ;  /* 0x0000000470007844 */ /* 0x0001e20000000200 */
[----:B------:R-:W-:Y:S02]  /*d5d0*/  MOV R118, R118 ;  /* 0x0000007600767202 */ /* 0x000fe40000000f00 */
[----:B------:R-:W-:-:S02]  /*d5e0*/  F2FP.F16.F32.PACK_AB R41, R91, R90 ;  /* 0x0000005a5b29723e */ /* 0x000fc400000000ff */
[----:B------:R-:W-:Y:S01]  /*d5f0*/  LOP3.LUT R124, R124, R125, RZ, 0x3c, !PT ;  /* 0x0000007d7c7c7212 */ /* 0x000fe200078e3cff */
[--C-:B------:R-:W-:Y:S01]  /*d600*/  IMAD.X R125, RZ, RZ, R117.reuse, P5 ;  /* 0x000000ffff7d7224 */ /* 0x100fe200028e0675 */
[----:B------:R-:W-:Y:S01]  /*d610*/  MOV R120, R120 ;  /* 0x0000007800787202 */ /* 0x000fe20000000f00 */
[----:B------:R3:W-:Y:S01]  /*d620*/  STSM.16.M88.4 [R110], R8 ;  /* 0x000000086e007844 */ /* 0x0007e20000000200 */
[----:B------:R-:W-:Y:S01]  /*d630*/  LOP3.LUT R126, R126, R127, RZ, 0x3c, !PT ;  /* 0x0000007f7e7e7212 */ /* 0x000fe200078e3cff */
[--C-:B------:R-:W-:Y:S01]  /*d640*/  IMAD.X R127, RZ, RZ, R117.reuse, P0 ;  /* 0x000000ffff7f7224 */ /* 0x100fe200000e0675 */
[----:B------:R-:W-:Y:S01]  /*d650*/  MOV R122, R122 ;  /* 0x0000007a007a7202 */ /* 0x000fe20000000f00 */
[----:B------:R-:W-:Y:S01]  /*d660*/  STSM.16.M88.4 [R106], R28 ;  /* 0x0000001c6a007844 */ /* 0x000fe20000000200 */
[----:B------:R-:W-:Y:S01]  /*d670*/  LOP3.LUT R128, R128, R129, RZ, 0x3c, !PT ;  /* 0x0000008180807212 */ /* 0x000fe200078e3cff */
[----:B------:R-:W-:Y:S01]  /*d680*/  IMAD.X R129, RZ, RZ, R117, P1 ;  /* 0x000000ffff817224 */ /* 0x000fe200008e0675 */
[----:B0-----:R-:W-:-:S02]  /*d690*/  F2FP.F16.F32.PACK_AB R4, R105, R170 ;  /* 0x000000aa6904723e */ /* 0x001fc400000000ff */
[----:B------:R-:W-:Y:S02]  /*d6a0*/  F2FP.F16.F32.PACK_AB R5, R50, R48 ;  /* 0x000000303205723e */ /* 0x000fe400000000ff */
[----:B------:R-:W-:Y:S02]  /*d6b0*/  F2FP.F16.F32.PACK_AB R6, R109, R108 ;  /* 0x0000006c6d06723e */ /* 0x000fe400000000ff */
[----:B------:R-:W-:Y:S01]  /*d6c0*/  F2FP.F16.F32.PACK_AB R7, R54, R52 ;  /* 0x000000343607723e */ /* 0x000fe200000000ff */
[----:B------:R-:W-:Y:S01]  /*d6d0*/  STSM.16.M88.4 [R118], R40 ;  /* 0x0000002876007844 */ /* 0x000fe20000000200 */
[----:B------:R-:W-:Y:S02]  /*d6e0*/  MOV R124, R124 ;  /* 0x0000007c007c7202 */ /* 0x000fe40000000f00 */
[----:B---3--:R-:W-:Y:S01]  /*d6f0*/  F2FP.F16.F32.PACK_AB R8, R88, R171 ;  /* 0x000000ab5808723e */ /* 0x008fe200000000ff */
[----:B------:R-:W-:Y:S01]  /*d700*/  STSM.16.M88.4 [R120], R36 ;  /* 0x0000002478007844 */ /* 0x000fe20000000200 */
[----:B------:R-:W-:-:S02]  /*d710*/  F2FP.F16.F32.PACK_AB R9, R60, R56 ;  /* 0x000000383c09723e */ /* 0x000fc400000000ff */
[----:B------:R-:W-:Y:S01]  /*d720*/  F2FP.F16.F32.PACK_AB R10, R92, R172 ;  /* 0x000000ac5c0a723e */ /* 0x000fe200000000ff */
[----:B------:R0:W-:Y:S01]  /*d730*/  STSM.16.M88.4 [R122], R4 ;  /* 0x000000047a007844 */ /* 0x0001e20000000200 */
[----:B------:R-:W-:Y:S02]  /*d740*/  F2FP.F16.F32.PACK_AB R11, R68, R64 ;  /* 0x00000040440b723e */ /* 0x000fe400000000ff */
[----:B------:R-:W-:Y:S02]  /*d750*/  MOV R126, R126 ;  /* 0x0000007e007e7202 */ /* 0x000fe40000000f00 */
[----:B------:R-:W-:Y:S02]  /*d760*/  F2FP.F16.F32.PACK_AB R12, R96, R174 ;  /* 0x000000ae600c723e */ /* 0x000fe400000000ff */
[----:B------:R-:W-:Y:S02]  /*d770*/  F2FP.F16.F32.PACK_AB R13, R76, R72 ;  /* 0x000000484c0d723e */ /* 0x000fe400000000ff */
[----:B------:R-:W-:-:S02]  /*d780*/  F2FP.F16.F32.PACK_AB R14, R100, R175 ;  /* 0x000000af640e723e */ /* 0x000fc400000000ff */
[----:B------:R-:W-:Y:S02]  /*d790*/  F2FP.F16.F32.PACK_AB R15, R84, R80 ;  /* 0x00000050540f723e */ /* 0x000fe400000000ff */
[----:B------:R-:W-:Y:S02]  /*d7a0*/  ISETP.NE.U32.AND P0, PT, RZ, UR4, PT ;  /* 0x00000004ff007c0c */ /* 0x000fe4000bf05070 */
[----:B------:R-:W-:Y:S02]  /*d7b0*/  MOV R128, R128 ;  /* 0x0000008000807202 */ /* 0x000fe40000000f00 */
[----:B0-----:R-:W-:Y:S02]  /*d7c0*/  IADD3 R6, P1, R179, UR4, RZ ;  /* 0x00000004b3067c10 */ /* 0x001fe4000ff3e0ff */
[----:B------:R-:W-:Y:S02]  /*d7d0*/  F2FP.F16.F32.PACK_AB R24, R104, R176 ;  /* 0x000000b06818723e */ /* 0x000fe400000000ff */
[----:B------:R-:W-:-:S02]  /*d7e0*/  F2FP.F16.F32.PACK_AB R25, R131, R130 ;  /* 0x000000828319723e */ /* 0x000fc400000000ff */
[----:B------:R-:W-:Y:S02]  /*d7f0*/  F2FP.F16.F32.PACK_AB R26, R133, R132 ;  /* 0x00000084851a723e */ /* 0x000fe400000000ff */
[----:B------:R-:W-:Y:S01]  /*d800*/  F2FP.F16.F32.PACK_AB R27, R135, R134 ;  /* 0x00000086871b723e */ /* 0x000fe200000000ff */
[----:B------:R0:W-:Y:S01]  /*d810*/  STSM.16.M88.4 [R124], R8 ;  /* 0x000000087c007844 */ /* 0x0001e20000000200 */
[----:B------:R-:W-:Y:S02]  /*d820*/  ISETP.NE.AND.EX P0, PT, RZ, UR5, PT, P0 ;  /* 0x00000005ff007c0c */ /* 0x000fe4000bf05300 */
[----:B------:R-:W-:Y:S01]  /*d830*/  IADD3.X R7, R178, UR5, RZ, P1, !PT ;  /* 0x00000005b2077c10 */ /* 0x000fe20008ffe4ff */
[----:B------:R-:W-:Y:S01]  /*d840*/  STSM.16.M88.4 [R126], R12 ;  /* 0x0000000c7e007844 */ /* 0x000fe20000000200 */
[----:B------:R-:W-:Y:S02]  /*d850*/  ULDC.64 UR4, c[0x0][0xc08] ;  /* 0x0003020000047ab9 */ /* 0x000fe40000000a00 */
[----:B------:R-:W-:Y:S01]  /*d860*/  ISETP.NE.U32.AND P2, PT, RZ, UR4, PT ;  /* 0x00000004ff007c0c */ /* 0x000fe2000bf45070 */
[----:B------:R4:W-:Y:S04]  /*d870*/  STSM.16.M88.4 [R128], R24 ;  /* 0x0000001880007844 */ /* 0x0009e80000000200 */
[----:B------:R3:W-:Y:S01]  /*d880*/  STSM.16.M88.4 [R0], R136 ;  /* 0x0000008800007844 */ /* 0x0007e20000000200 */
[----:B------:R-:W-:-:S03]  /*d890*/  ISETP.NE.AND.EX P2, PT, RZ, UR5, PT, P2 ;  /* 0x00000005ff007c0c */ /* 0x000fc6000bf45320 */
[----:B------:R3:W-:Y:S01]  /*d8a0*/  STSM.16.M88.4 [R3], R144 ;  /* 0x0000009003007844 */ /* 0x0007e20000000200 */
[----:B------:R-:W-:Y:S01]  /*d8b0*/  IMAD.MOV.U32 R80, RZ, RZ, RZ ;  /* 0x000000ffff507224 */ /* 0x000fe200078e00ff */
[----:B------:R-:W-:Y:S08]  /*d8c0*/  BAR.SYNC.DEFER_BLOCKING 0x1, 0x100 ;  /* 0x0044000000007b1d */ /* 0x000ff00000010000 */
[----:B------:R-:W-:Y:S01]  /*d8d0*/  @P2 IADD3 R4, P3, R179, UR4, RZ ;  /* 0x00000004b3042c10 */ /* 0x000fe2000ff7e0ff */
[----:B------:R-:W-:-:S02]  /*d8e0*/  ULDC UR4, c[0x0][0xa88] ;  /* 0x0002a20000047ab9 */ /* 0x000fc40000000800 */
[----:B0-----:R-:W-:Y:S01]  /*d8f0*/  IMAD.U32 R11, RZ, RZ, UR4 ;  /* 0x00000004ff0b7e24 */ /* 0x001fe2000f8e00ff */
[----:B------:R-:W-:Y:S01]  /*d900*/  @P2 IADD3.X R5, R178, UR5, RZ, P3, !PT ;  /* 0x00000005b2052c10 */ /* 0x000fe20009ffe4ff */
[----:B------:R3:W5:Y:S04]  /*d910*/  @P0 LDG.E R80, desc[UR40][R6.64] ;  /* 0x0000002806500981 */ /* 0x000768000c1e1900 */
[----:B------:R3:W5:Y:S01]  /*d920*/  @P2 LDG.E R11, desc[UR40][R4.64] ;  /* 0x00000028040b2981 */ /* 0x000762000c1e1900 */
[----:B--2---:R-:W-:-:S13]  /*d930*/  ISETP.NE.AND P1, PT, R32, 0x1, PT ;  /* 0x000000012000780c */ /* 0x004fda0003f25270 */
[----:B------:R-:W0:Y:S08]  /*d940*/  @P1 LDC R8, c[0x0][0xbec] ;  /* 0x0002fb00ff081b82 */ /* 0x000e300000000800 */
[----:B------:R-:W2:Y:S01]  /*d950*/  @P1 LDC R9, c[0x0][0xbf0] ;  /* 0x0002fc00ff091b82 */ /* 0x000ea20000000800 */
[----:B----4-:R-:W-:Y:S01]  /*d960*/  IMAD R25, R173, 0x80, R177 ;  /* 0x00000080ad197824 */ /* 0x010fe200078e02b1 */
[----:B---3--:R-:W-:Y:S06]  /*d970*/  @P2 BRA `(.L_x_772) ;  /* 0x0000000000102947 */ /* 0x008fec0003800000 */
[----:B------:R-:W-:Y:S05]  /*d980*/  @!P0 BRA `(.L_x_772) ;  /* 0x00000000000c8947 */ /* 0x000fea0003800000 */
[----:B------:R-:W3:Y:S04]  /*d990*/  LDG.E R0, desc[UR40][R6.64] ;  /* 0x0000002806007981 */ /* 0x000ee8000c1e1900 */
[----:B-----5:R-:W3:Y:S02]  /*d9a0*/  LDG.E R11, desc[UR40][R6.64+0x4] ;  /* 0x00000428060b7981 */ /* 0x020ee4000c1e1900 */
[----:B---3--:R-:W-:-:S07]  /*d9b0*/  IMAD.IADD R11, R11, 0x1, -R0 ;  /* 0x000000010b0b7824 */ /* 0x008fce00078e0a00 */
.L_x_772:
[----:B------:R-:W3:Y:S01]  /*d9c0*/  LDL.LU R10, [R1+0x38] ;  /* 0x00003800010a7983 */ /* 0x000ee20000300800 */
[----:B0-----:R-:W-:Y:S01]  /*d9d0*/  @P1 IMAD.HI.U32 R0, R25, R8, RZ ;  /* 0x0000000819001227 */ /* 0x001fe200078e00ff */
[----:B------:R-:W-:-:S03]  /*d9e0*/  ULDC.64 UR4, c[0x0][0xb90] ;  /* 0x0002e40000047ab9 */ /* 0x000fc60000000a00 */
[----:B------:R-:W-:Y:S01]  /*d9f0*/  IMAD.MOV.U32 R7, RZ, RZ, R25 ;  /* 0x000000ffff077224 */ /* 0x000fe200078e0019 */
[----:B------:R-:W4:Y:S01]  /*da00*/  LDL.LU R6, [R1+0x24] ;  /* 0x0000240001067983 */ /* 0x000f220000300800 */
[----:B-----5:R-:W-:Y:S01]  /*da10*/  SHF.R.S32.HI R81, RZ, 0x1f, R80 ;  /* 0x0000001fff517819 */ /* 0x020fe20000011450 */
[----:B------:R-:W0:Y:S02]  /*da20*/  @P1 LDC R85, c[0x0][0xbec] ;  /* 0x0002fb00ff551b82 */ /* 0x000e240000000800 */
[----:B------:R-:W3:Y:S01]  /*da30*/  LDL.LU R88, [R1+0x18] ;  /* 0x0000180001587983 */ /* 0x000ee20000300800 */
[----:B--2---:R-:W-:Y:S01]  /*da40*/  @P1 SHF.R.U32.HI R7, RZ, R9, R0 ;  /* 0x00000009ff071219 */ /* 0x004fe20000011600 */
[----:B------:R-:W2:Y:S04]  /*da50*/  S2R R87, SR_TID.X ;  /* 0x0000000000577919 */ /* 0x000ea80000002100 */
[----:B------:R-:W-:Y:S01]  /*da60*/  IMAD.MOV R15, RZ, RZ, -R7 ;  /* 0x000000ffff0f7224 */ /* 0x000fe200078e0a07 */
[----:B------:R-:W1:Y:S01]  /*da70*/  S2R R26, SR_TID.X ;  /* 0x00000000001a7919 */ /* 0x000e620000002100 */
[----:B--2---:R-:W-:-:S05]  /*da80*/  VIADD R87, R87, 0xffffff80 ;  /* 0xffffff8057577836 */ /* 0x004fca0000000000 */
[----:B------:R-:W-:-:S04]  /*da90*/  SHF.R.S32.HI R86, RZ, 0x1f, R87 ;  /* 0x0000001fff567819 */ /* 0x000fc80000011457 */
[----:B------:R-:W-:-:S04]  /*daa0*/  LEA.HI R86, R86, R87, RZ, 0x3 ;  /* 0x0000005756567211 */ /* 0x000fc800078f18ff */
[----:B------:R-:W-:-:S04]  /*dab0*/  SHF.R.S32.HI R86, RZ, 0x3, R86 ;  /* 0x00000003ff567819 */ /* 0x000fc80000011456 */
[----:B------:R-:W-:Y:S01]  /*dac0*/  LEA R13, R86, R217, 0x6 ;  /* 0x000000d9560d7211 */ /* 0x000fe200078e30ff */
[C---:B------:R-:W-:Y:S01]  /*dad0*/  VIADD R90, R217.reuse, 0xc0 ;  /* 0x000000c0d95a7836 */ /* 0x040fe20000000000 */
[C---:B------:R-:W-:Y:S01]  /*dae0*/  IADD3 R92, R217.reuse, 0x80, RZ ;  /* 0x00000080d95c7810 */ /* 0x040fe20007ffe0ff */
[----:B------:R-:W-:Y:S01]  /*daf0*/  BSSY B1, `(.L_x_773) ;  /* 0x00000df000017945 */ /* 0x000fe20003800000 */
[C---:B------:R-:W-:Y:S02]  /*db00*/  VIADD R89, R217.reuse, 0xc0 ;  /* 0x000000c0d9597836 */ /* 0x040fe40000000000 */
[C---:B------:R-:W-:Y:S02]  /*db10*/  VIADD R91, R217.reuse, 0x80 ;  /* 0x00000080d95b7836 */ /* 0x040fe40000000000 */
[----:B------:R-:W-:Y:S01]  /*db20*/  VIADD R93, R217, 0x40 ;  /* 0x00000040d95d7836 */ /* 0x000fe20000000000 */
[----:B----4-:R-:W-:Y:S02]  /*db30*/  SEL R82, R6, RZ, !P0 ;  /* 0x000000ff06527207 */ /* 0x010fe40004000000 */
[----:B---3--:R-:W-:Y:S01]  /*db40*/  SHF.R.S32.HI R83, RZ, 0x1f, R88 ;  /* 0x0000001fff537819 */ /* 0x008fe20000011458 */
[----:B------:R-:W-:-:S04]  /*db50*/  IMAD.WIDE.U32 R4, R88, UR4, R80 ;  /* 0x0000000458047c25 */ /* 0x000fc8000f8e0050 */
[----:B------:R-:W-:-:S04]  /*db60*/  IMAD R3, R83, UR4, RZ ;  /* 0x0000000453037c24 */ /* 0x000fc8000f8e02ff */
[----:B------:R-:W-:Y:S01]  /*db70*/  IMAD R9, R88, UR5, R3 ;  /* 0x0000000558097c24 */ /* 0x000fe2000f8e0203 */
[----:B------:R-:W-:Y:S01]  /*db80*/  SEL R3, R10, RZ, !P0 ;  /* 0x000000ff0a037207 */ /* 0x000fe20004000000 */
[----:B------:R-:W-:Y:S01]  /*db90*/  ULDC.64 UR4, c[0x0][0xb98] ;  /* 0x0002e60000047ab9 */ /* 0x000fe20000000a00 */
[----:B------:R-:W2:Y:S01]  /*dba0*/  LDL R10, [R1+0x48] ;  /* 0x00004800010a7983 */ /* 0x000ea20000100800 */
[----:B------:R-:W-:Y:S02]  /*dbb0*/  IMAD.IADD R5, R5, 0x1, R9 ;  /* 0x0000000105057824 */ /* 0x000fe400078e0209 */
[----:B------:R-:W-:Y:S02]  /*dbc0*/  IMAD R9, R32, R15, R25 ;  /* 0x0000000f20097224 */ /* 0x000fe400078e0219 */
[----:B------:R-:W-:Y:S02]  /*dbd0*/  IMAD R15, R3, UR4, RZ ;  /* 0x00000004030f7c24 */ /* 0x000fe4000f8e02ff */
[----:B------:R-:W-:Y:S01]  /*dbe0*/  IMAD.WIDE.U32 R4, R82, UR4, R4 ;  /* 0x0000000452047c25 */ /* 0x000fe2000f8e0004 */
[----:B------:R-:W-:-:S03]  /*dbf0*/  SHF.R.S32.HI R0, RZ, 0x1f, R9 ;  /* 0x0000001fff007819 */ /* 0x000fc60000011409 */
[----:B------:R-:W-:Y:S01]  /*dc00*/  IMAD.WIDE R94, R13, 0x2, R94 ;  /* 0x000000020d5e7825 */ /* 0x000fe200078e025e */
[----:B------:R-:W-:Y:S02]  /*dc10*/  SHF.R.S32.HI R13, RZ, 0x1f, R7 ;  /* 0x0000001fff0d7819 */ /* 0x000fe40000011407 */
[----:B------:R-:W-:Y:S01]  /*dc20*/  IADD3 R4, P0, R7, R4, RZ ;  /* 0x0000000407047210 */ /* 0x000fe20007f1e0ff */
[----:B------:R-:W-:Y:S01]  /*dc30*/  IMAD R15, R82, UR5, R15 ;  /* 0x00000005520f7c24 */ /* 0x000fe2000f8e020f */
[----:B------:R-:W-:Y:S02]  /*dc40*/  ULDC.64 UR4, c[0x0][0xb88] ;  /* 0x0002e20000047ab9 */ /* 0x000fe40000000a00 */
[----:B------:R-:W-:Y:S02]  /*dc50*/  IMAD R0, R0, UR4, RZ ;  /* 0x0000000400007c24 */ /* 0x000fe4000f8e02ff */
[----:B------:R-:W-:Y:S02]  /*dc60*/  IADD3.X R5, R13, R5, R15, P0, !PT ;  /* 0x000000050d057210 */ /* 0x000fe400007fe40f */
[----:B------:R-:W-:-:S02]  /*dc70*/  IMAD R13, R9, UR5, R0 ;  /* 0x00000005090d7c24 */ /* 0x000fc4000f8e0200 */
[----:B------:R-:W-:Y:S01]  /*dc80*/  IMAD.WIDE.U32 R4, R9, UR4, R4 ;  /* 0x0000000409047c25 */ /* 0x000fe2000f8e0004 */
[----:B------:R-:W-:-:S03]  /*dc90*/  ULDC.64 UR4, c[0x0][0xb50] ;  /* 0x0002d40000047ab9 */ /* 0x000fc60000000a00 */
[----:B------:R-:W-:Y:S01]  /*dca0*/  IMAD.IADD R5, R5, 0x1, R13 ;  /* 0x0000000105057824 */ /* 0x000fe200078e020d */
[----:B------:R-:W-:Y:S02]  /*dcb0*/  LEA R6, P0, R4, UR4, 0x2 ;  /* 0x0000000404067c11 */ /* 0x000fe4000f8010ff */
[----:B------:R-:W-:Y:S02]  /*dcc0*/  IADD3 R7, P2, R94, 0x1000, RZ ;  /* 0x000010005e077810 */ /* 0x000fe40007f5e0ff */
[----:B------:R-:W-:Y:S01]  /*dcd0*/  LEA.HI.X R4, R4, UR5, R5, 0x2, P0 ;  /* 0x0000000504047c11 */ /* 0x000fe200080f1405 */
[----:B-1----:R-:W-:Y:S01]  /*dce0*/  VIADD R26, R26, 0xffffff80 ;  /* 0xffffff801a1a7836 */ /* 0x002fe20000000000 */
[C---:B------:R-:W-:Y:S01]  /*dcf0*/  IADD3 R29, P0, R94.reuse, 0x4000, RZ ;  /* 0x000040005e1d7810 */ /* 0x040fe20007f1e0ff */
[----:B------:R-:W-:Y:S01]  /*dd00*/  IMAD.X R9, RZ, RZ, R95, P2 ;  /* 0x000000ffff097224 */ /* 0x000fe200010e065f */
[C---:B------:R-:W-:Y:S02]  /*dd10*/  IADD3 R41, P2, R94.reuse, 0x6000, RZ ;  /* 0x000060005e297810 */ /* 0x040fe40007f5e0ff */
[----:B------:R-:W-:Y:S01]  /*dd20*/  IADD3 R13, P3, R94, 0x2000, RZ ;  /* 0x000020005e0d7810 */ /* 0x000fe20007f7e0ff */
[----:B------:R-:W-:Y:S01]  /*dd30*/  SHFL.IDX PT, R54, R6, RZ, 0x1c1f ;  /* 0x001c1fff06367589 */ /* 0x000fe200000e0000 */
[----:B------:R-:W-:Y:S01]  /*dd40*/  LOP3.LUT R28, R29, 0x380, RZ, 0xc0, !PT ;  /* 0x000003801d1c7812 */ /* 0x000fe200078ec0ff */
[----:B------:R-:W-:Y:S01]  /*dd50*/  IMAD R0, R11, R32, RZ ;  /* 0x000000200b007224 */ /* 0x000fe200078e02ff */
[----:B------:R-:W-:Y:S01]  /*dd60*/  LOP3.LUT R40, R41, 0x380, RZ, 0xc0, !PT ;  /* 0x0000038029287812 */ /* 0x000fe200078ec0ff */
[----:B------:R-:W-:Y:S01]  /*dd70*/  SHFL.IDX PT, R58, R6, 0x1, 0x1c1f ;  /* 0x003c1f00063a7f89 */ /* 0x000fe200000e0000 */
[----:B------:R-:W-:Y:S01]  /*dd80*/  SHF.R.U64 R28, R28, 0x3, RZ ;  /* 0x000000031c1c7819 */ /* 0x000fe200000012ff */
[----:B------:R-:W-:Y:S01]  /*dd90*/  ULDC.64 UR4, c[0x0][0xaa0] ;  /* 0x0002a80000047ab9 */ /* 0x000fe20000000a00 */
[----:B------:R-:W-:-:S02]  /*dda0*/  SHF.R.S32.HI R14, RZ, 0x1f, R26 ;  /* 0x0000001fff0e7819 */ /* 0x000fc4000001141a */
[----:B------:R-:W-:Y:S01]  /*ddb0*/  LOP3.LUT R28, R28, R29, RZ, 0x3c, !PT ;  /* 0x0000001d1c1c7212 */ /* 0x000fe200078e3cff */
[--C-:B------:R-:W-:Y:S01]  /*ddc0*/  IMAD.X R29, RZ, RZ, R95.reuse, P0 ;  /* 0x000000ffff1d7224 */ /* 0x100fe200000e065f */
[----:B------:R-:W-:Y:S02]  /*ddd0*/  SHF.R.U64 R40, R40, 0x3, RZ ;  /* 0x0000000328287819 */ /* 0x000fe400000012ff */
[----:B------:R-:W-:Y:S02]  /*dde0*/  IADD3 R53, P0, R94, 0x9000, RZ ;  /* 0x000090005e357810 */ /* 0x000fe40007f1e0ff */
[----:B------:R-:W-:Y:S02]  /*ddf0*/  LEA.HI R14, R14, R26, RZ, 0x7 ;  /* 0x0000001a0e0e7211 */ /* 0x000fe400078f38ff */
[----:B------:R-:W-:Y:S01]  /*de00*/  LOP3.LUT R40, R40, R41, RZ, 0x3c, !PT ;  /* 0x0000002928287212 */ /* 0x000fe200078e3cff */
[----:B------:R-:W-:Y:S01]  /*de10*/  IMAD.X R41, RZ, RZ, R95, P2 ;  /* 0x000000ffff297224 */ /* 0x000fe200010e065f */
[----:B------:R-:W-:-:S02]  /*de20*/  LOP3.LUT R52, R53, 0x380, RZ, 0xc0, !PT ;  /* 0x0000038035347812 */ /* 0x000fc400078ec0ff */
[----:B------:R-:W-:Y:S02]  /*de30*/  IADD3 R61, P2, R94, 0xb000, RZ ;  /* 0x0000b0005e3d7810 */ /* 0x000fe40007f5e0ff */
[----:B------:R-:W-:Y:S01]  /*de40*/  LOP3.LUT R14, R14, 0xffffff80, RZ, 0xc0, !PT ;  /* 0xffffff800e0e7812 */ /* 0x000fe200078ec0ff */
[----:B------:R-:W1:Y:S01]  /*de50*/  SHFL.IDX PT, R55, R4, RZ, 0x1c1f ;  /* 0x001c1fff04377589 */ /* 0x000e6200000e0000 */
[----:B------:R-:W-:Y:S02]  /*de60*/  SHF.R.U64 R52, R52, 0x3, RZ ;  /* 0x0000000334347819 */ /* 0x000fe400000012ff */
[----:B------:R-:W-:Y:S01]  /*de70*/  LOP3.LUT R60, R61, 0x380, RZ, 0xc0, !PT ;  /* 0x000003803d3c7812 */ /* 0x000fe200078ec0ff */
[----:B------:R-:W-:Y:S01]  /*de80*/  IMAD.IADD R14, R26, 0x1, -R14 ;  /* 0x000000011a0e7824 */ /* 0x000fe200078e0a0e */
[----:B------:R-:W-:Y:S01]  /*de90*/  LOP3.LUT R12, R13, 0x380, RZ, 0xc0, !PT ;  /* 0x000003800d0c7812 */ /* 0x000fe200078ec0ff */
[----:B------:R3:W4:Y:S01]  /*dea0*/  SHFL.IDX PT, R59, R4, 0x1, 0x1c1f ;  /* 0x003c1f00043b7f89 */ /* 0x00072200000e0000 */
[----:B------:R-:W-:Y:S01]  /*deb0*/  LOP3.LUT R52, R52, R53, RZ, 0x3c, !PT ;  /* 0x0000003534347212 */ /* 0x000fe200078e3cff */
[----:B------:R-:W-:Y:S01]  /*dec0*/  IMAD.X R53, RZ, RZ, R95, P0 ;  /* 0x000000ffff357224 */ /* 0x000fe200000e065f */
[----:B------:R-:W-:-:S02]  /*ded0*/  SHF.R.U64 R60, R60, 0x3, RZ ;  /* 0x000000033c3c7819 */ /* 0x000fc400000012ff */
[----:B------:R-:W-:Y:S02]  /*dee0*/  SHF.R.U64 R12, R12, 0x3, RZ ;  /* 0x000000030c0c7819 */ /* 0x000fe400000012ff */
[----:B------:R-:W-:Y:S02]  /*def0*/  LOP3.LUT P0, RZ, R14, 0x3, RZ, 0xc0, !PT ;  /* 0x000000030eff7812 */ /* 0x000fe4000780c0ff */
[----:B------:R-:W-:Y:S02]  /*df00*/  SHF.R.S32.HI R84, RZ, 0x1f, R87 ;  /* 0x0000001fff547819 */ /* 0x000fe40000011457 */
[----:B------:R-:W-:Y:S01]  /*df10*/  LOP3.LUT R60, R60, R61, RZ, 0x3c, !PT ;  /* 0x0000003d3c3c7212 */ /* 0x000fe200078e3cff */
[--C-:B------:R-:W-:Y:S01]  /*df20*/  IMAD.X R61, RZ, RZ, R95.reuse, P2 ;  /* 0x000000ffff3d7224 */ /* 0x100fe200010e065f */
[----:B------:R-:W-:Y:S01]  /*df30*/  LOP3.LUT R12, R12, R13, RZ, 0x3c, !PT ;  /* 0x0000000d0c0c7212 */ /* 0x000fe200078e3cff */
[----:B------:R-:W-:Y:S01]  /*df40*/  IMAD.X R13, RZ, RZ, R95, P3 ;  /* 0x000000ffff0d7224 */ /* 0x000fe200018e065f */
[----:B------:R-:W-:-:S02]  /*df50*/  IADD3 R25, P5, R94, 0x3000, RZ ;  /* 0x000030005e197810 */ /* 0x000fc40007fbe0ff */
[----:B------:R-:W-:Y:S02]  /*df60*/  IADD3 R37, P4, R94, 0x5000, RZ ;  /* 0x000050005e257810 */ /* 0x000fe40007f9e0ff */
[----:B------:R-:W-:Y:S02]  /*df70*/  LEA.HI R84, R84, R87, RZ, 0x3 ;  /* 0x0000005754547211 */ /* 0x000fe400078f18ff */
[----:B------:R-:W-:Y:S02]  /*df80*/  IADD3 R45, P3, R94, 0x7000, RZ ;  /* 0x000070005e2d7810 */ /* 0x000fe40007f7e0ff */
[----:B------:R-:W-:Y:S02]  /*df90*/  LOP3.LUT R24, R25, 0x380, RZ, 0xc0, !PT ;  /* 0x0000038019187812 */ /* 0x000fe400078ec0ff */
[----:B------:R-:W-:Y:S02]  /*dfa0*/  LOP3.LUT R36, R37, 0x380, RZ, 0xc0, !PT ;  /* 0x0000038025247812 */ /* 0x000fe400078ec0ff */
[----:B------:R-:W-:-:S02]  /*dfb0*/  LOP3.LUT R84, R84, 0xfffffff8, RZ, 0xc0, !PT ;  /* 0xfffffff854547812 */ /* 0x000fc400078ec0ff */
[----:B------:R-:W-:Y:S02]  /*dfc0*/  LOP3.LUT R44, R45, 0x380, RZ, 0xc0, !PT ;  /* 0x000003802d2c7812 */ /* 0x000fe400078ec0ff */
[----:B------:R-:W-:Y:S01]  /*dfd0*/  SHF.R.U64 R24, R24, 0x3, RZ ;  /* 0x0000000318187819 */ /* 0x000fe200000012ff */
[----:B------:R-:W-:Y:S01]  /*dfe0*/  IMAD.IADD R84, R87, 0x1, -R84 ;  /* 0x0000000157547824 */ /* 0x000fe200078e0a54 */
[----:B------:R-:W-:Y:S01]  /*dff0*/  SHF.R.U64 R36, R36, 0x3, RZ ;  /* 0x0000000324247819 */ /* 0x000fe200000012ff */
[----:B------:R-:W0:Y:S01]  /*e000*/  @P1 LDC R87, c[0x0][0xbf0] ;  /* 0x0002fc00ff571b82 */ /* 0x000e220000000800 */
[----:B------:R-:W-:Y:S02]  /*e010*/  SHF.R.U64 R44, R44, 0x3, RZ ;  /* 0x000000032c2c7819 */ /* 0x000fe400000012ff */
[----:B------:R-:W-:Y:S01]  /*e020*/  LOP3.LUT R24, R24, R25, RZ, 0x3c, !PT ;  /* 0x0000001918187212 */ /* 0x000fe200078e3cff */
[----:B------:R-:W-:Y:S01]  /*e030*/  IMAD.X R25, RZ, RZ, R95, P5 ;  /* 0x000000ffff197224 */ /* 0x000fe200028e065f */
[----:B------:R-:W-:-:S02]  /*e040*/  LOP3.LUT R36, R36, R37, RZ, 0x3c, !PT ;  /* 0x0000002524247212 */ /* 0x000fc400078e3cff */
[----:B------:R-:W-:Y:S01]  /*e050*/  LOP3.LUT R44, R44, R45, RZ, 0x3c, !PT ;  /* 0x0000002d2c2c7212 */ /* 0x000fe200078e3cff */
[----:B------:R-:W-:Y:S01]  /*e060*/  IMAD.X R45, RZ, RZ, R95, P3 ;  /* 0x000000ffff2d7224 */ /* 0x000fe200018e065f */
[----:B------:R-:W-:Y:S02]  /*e070*/  IADD3.X R37, RZ, R95, RZ, P4, !PT ;  /* 0x0000005fff257210 */ /* 0x000fe400027fe4ff */
[C---:B------:R-:W-:Y:S02]  /*e080*/  IADD3 R49, P5, R94.reuse, 0x8000, RZ ;  /* 0x000080005e317810 */ /* 0x040fe40007fbe0ff */
[C---:B------:R-:W-:Y:S02]  /*e090*/  IADD3 R57, P4, R94.reuse, 0xa000, RZ ;  /* 0x0000a0005e397810 */ /* 0x040fe40007f9e0ff */
[----:B------:R-:W-:Y:S02]  /*e0a0*/  IADD3 R65, P3, R94, 0xc000, RZ ;  /* 0x0000c0005e417810 */ /* 0x000fe40007f7e0ff */
        /* <DEDUP_REMOVED lines=8> */
[----:B------:R-:W-:Y:S01]  /*e130*/  LOP3.LUT R48, R48, R49, RZ, 0x3c, !PT ;  /* 0x0000003130307212 */ /* 0x000fe200078e3cff */
[--C-:B------:R-:W-:Y:S01]  /*e140*/  IMAD.X R49, RZ, RZ, R95.reuse, P5 ;  /* 0x000000ffff317224 */ /* 0x100fe200028e065f */
[----:B------:R-:W-:Y:S02]  /*e150*/  LOP3.LUT R56, R56, R57, RZ, 0x3c, !PT ;  /* 0x0000003938387212 */ /* 0x000fe400078e3cff */
[----:B------:R-:W-:Y:S01]  /*e160*/  LOP3.LUT R64, R64, R65, RZ, 0x3c, !PT ;  /* 0x0000004140407212 */ /* 0x000fe200078e3cff */
[----:B------:R-:W-:Y:S01]  /*e170*/  IMAD.X R65, RZ, RZ, R95, P3 ;  /* 0x000000ffff417224 */ /* 0x000fe200018e065f */
[----:B------:R-:W-:Y:S02]  /*e180*/  IADD3.X R57, RZ, R95, RZ, P4, !PT ;  /* 0x0000005fff397210 */ /* 0x000fe400027fe4ff */
[----:B------:R-:W-:-:S02]  /*e190*/  LOP3.LUT R8, R8, R7, RZ, 0x3c, !PT ;  /* 0x0000000708087212 */ /* 0x000fc400078e3cff */
[C---:B------:R-:W-:Y:S02]  /*e1a0*/  IADD3 R69, P5, R94.reuse, 0xd000, RZ ;  /* 0x0000d0005e457810 */ /* 0x040fe40007fbe0ff */
[C---:B------:R-:W-:Y:S02]  /*e1b0*/  IADD3 R73, P4, R94.reuse, 0xe000, RZ ;  /* 0x0000e0005e497810 */ /* 0x040fe40007f9e0ff */
[----:B------:R-:W-:Y:S02]  /*e1c0*/  IADD3 R7, P3, R94, 0xf000, RZ ;  /* 0x0000f0005e077810 */ /* 0x000fe40007f7e0ff */
[----:B------:R-:W-:Y:S02]  /*e1d0*/  LOP3.LUT R68, R69, 0x380, RZ, 0xc0, !PT ;  /* 0x0000038045447812 */ /* 0x000fe400078ec0ff */
[----:B------:R-:W-:Y:S02]  /*e1e0*/  LOP3.LUT R72, R73, 0x380, RZ, 0xc0, !PT ;  /* 0x0000038049487812 */ /* 0x000fe400078ec0ff */
[----:B---3--:R-:W-:-:S02]  /*e1f0*/  LOP3.LUT R4, R7, 0x380, RZ, 0xc0, !PT ;  /* 0x0000038007047812 */ /* 0x008fc400078ec0ff */
[----:B------:R-:W-:Y:S02]  /*e200*/  LOP3.LUT R11, R94, 0x380, RZ, 0xc0, !PT ;  /* 0x000003805e0b7812 */ /* 0x000fe400078ec0ff */
[----:B------:R-:W-:Y:S02]  /*e210*/  SHF.R.U64 R68, R68, 0x3, RZ ;  /* 0x0000000344447819 */ /* 0x000fe400000012ff */
[----:B------:R-:W-:Y:S02]  /*e220*/  SHF.R.U64 R72, R72, 0x3, RZ ;  /* 0x0000000348487819 */ /* 0x000fe400000012ff */
[----:B------:R-:W-:Y:S02]  /*e230*/  SHF.R.U64 R4, R4, 0x3, RZ ;  /* 0x0000000304047819 */ /* 0x000fe400000012ff */
[----:B------:R-:W-:Y:S01]  /*e240*/  SHF.R.U64 R11, R11, 0x3, RZ ;  /* 0x000000030b0b7819 */ /* 0x000fe200000012ff */
[--C-:B------:R-:W-:Y:S01]  /*e250*/  IMAD.X R77, RZ, RZ, R95.reuse, P3 ;  /* 0x000000ffff4d7224 */ /* 0x100fe200018e065f */
[----:B------:R-:W-:Y:S01]  /*e260*/  LOP3.LUT R68, R68, R69, RZ, 0x3c, !PT ;  /* 0x0000004544447212 */ /* 0x000fe200078e3cff */
[--C-:B------:R-:W-:Y:S01]  /*e270*/  IMAD.X R69, RZ, RZ, R95.reuse, P5 ;  /* 0x000000ffff457224 */ /* 0x100fe200028e065f */
[----:B------:R-:W-:Y:S01]  /*e280*/  LOP3.LUT R72, R72, R73, RZ, 0x3c, !PT ;  /* 0x0000004948487212 */ /* 0x000fe200078e3cff */
[----:B------:R-:W-:Y:S01]  /*e290*/  IMAD.X R73, RZ, RZ, R95, P4 ;  /* 0x000000ffff497224 */ /* 0x000fe200020e065f */
[----:B------:R-:W-:-:S02]  /*e2a0*/  LOP3.LUT R76, R4, R7, RZ, 0x3c, !PT ;  /* 0x00000007044c7212 */ /* 0x000fc400078e3cff */
[----:B------:R-:W-:Y:S02]  /*e2b0*/  LOP3.LUT R94, R11, R94, RZ, 0x3c, !PT ;  /* 0x0000005e0b5e7212 */ /* 0x000fe400078e3cff */
[----:B------:R-:W-:Y:S02]  /*e2c0*/  SHF.R.S32.HI R90, RZ, 0x1f, R90 ;  /* 0x0000001fff5a7819 */ /* 0x000fe4000001145a */
[----:B------:R-:W-:Y:S01]  /*e2d0*/  SHF.R.S32.HI R92, RZ, 0x1f, R92 ;  /* 0x0000001fff5c7819 */ /* 0x000fe2000001145c */
[----:B--2---:R-:W-:-:S05]  /*e2e0*/  IMAD R5, R173, 0x80, R10 ;  /* 0x00000080ad057824 */ /* 0x004fca00078e020a */
[C---:B------:R-:W-:Y:S01]  /*e2f0*/  ISETP.GE.OR P2, PT, R5.reuse, R0, P0 ;  /* 0x000000000500720c */ /* 0x040fe20000746670 */
[----:B------:R-:W-:-:S05]  /*e300*/  VIADD R5, R5, 0x8 ;  /* 0x0000000805057836 */ /* 0x000fca0000000000 */
[----:B------:R-:W-:-:S07]  /*e310*/  ISETP.GE.OR P0, PT, R5, R0, P0 ;  /* 0x000000000500720c */ /* 0x000fce0000706670 */
[----:B-1----:R1:W-:Y:S06]  /*e320*/  @!P2 ST.E desc[UR40][R54.64], R21 ;  /* 0x000000153600a985 */ /* 0x0023ec000c101928 */
[----:B----4-:R2:W-:Y:S04]  /*e330*/  @!P0 ST.E desc[UR40][R58.64], R20 ;  /* 0x000000143a008985 */ /* 0x0105e8000c101928 */
[----:B------:R3:W5:Y:S01]  /*e340*/  LD.E.128 R4, desc[UR40][R94.64] ;  /* 0x000000285e047980 */ /* 0x000762000c101d00 */
[----:B-1----:R-:W-:-:S03]  /*e350*/  IMAD R21, R81, UR4, RZ ;  /* 0x0000000451157c24 */ /* 0x002fc6000f8e02ff */
[----:B------:R-:W5:Y:S01]  /*e360*/  LD.E.128 R8, desc[UR40][R8.64] ;  /* 0x0000002808087980 */ /* 0x000f62000c101d00 */
[C---:B------:R-:W-:Y:S02]  /*e370*/  IMAD R81, R80.reuse, UR5, R21 ;  /* 0x0000000550517c24 */ /* 0x040fe4000f8e0215 */
[----:B--2---:R-:W-:Y:S01]  /*e380*/  IMAD.WIDE.U32 R20, R80, UR4, RZ ;  /* 0x0000000450147c25 */ /* 0x004fe2000f8e00ff */
[----:B------:R-:W-:Y:S01]  /*e390*/  ULDC.64 UR4, c[0x0][0xae8] ;  /* 0x0002ba0000047ab9 */ /* 0x000fe20000000a00 */
[----:B------:R-:W5:Y:S02]  /*e3a0*/  LD.E.128 R12, desc[UR40][R12.64] ;  /* 0x000000280c0c7980 */ /* 0x000f64000c101d00 */
[----:B------:R-:W-:Y:S01]  /*e3b0*/  IMAD R80, R84, 0x20, R86 ;  /* 0x0000002054507824 */ /* 0x000fe200078e0256 */
[----:B------:R-:W-:Y:S01]  /*e3c0*/  IADD3 R21, R21, R81, RZ ;  /* 0x0000005115157210 */ /* 0x000fe20007ffe0ff */
[----:B------:R-:W-:Y:S01]  /*e3d0*/  IMAD R83, R83, UR4, RZ ;  /* 0x0000000453537c24 */ /* 0x000fe2000f8e02ff */
[----:B------:R-:W5:Y:S01]  /*e3e0*/  LD.E.128 R24, desc[UR40][R24.64] ;  /* 0x0000002818187980 */ /* 0x000f62000c101d00 */
[----:B------:R-:W-:-:S02]  /*e3f0*/  IMAD R84, R173, 0x80, R80 ;  /* 0x00000080ad547824 */ /* 0x000fc400078e0250 */
[----:B------:R-:W-:Y:S01]  /*e400*/  IMAD R83, R88, UR5, R83 ;  /* 0x0000000558537c24 */ /* 0x000fe2000f8e0253 */
[----:B------:R-:W5:Y:S01]  /*e410*/  LD.E.128 R28, desc[UR40][R28.64] ;  /* 0x000000281c1c7980 */ /* 0x000f62000c101d00 */
[----:B0-----:R-:W-:-:S03]  /*e420*/  @P1 IMAD.HI.U32 R80, R84, R85, RZ ;  /* 0x0000005554501227 */ /* 0x001fc600078e00ff */
[----:B------:R-:W5:Y:S01]  /*e430*/  LD.E.128 R36, desc[UR40][R36.64] ;  /* 0x0000002824247980 */ /* 0x000f62000c101d00 */
[----:B------:R-:W-:Y:S01]  /*e440*/  IMAD.WIDE.U32 R20, R88, UR4, R20 ;  /* 0x0000000458147c25 */ /* 0x000fe2000f8e0014 */
[----:B------:R-:W-:Y:S02]  /*e450*/  ULDC.64 UR4, c[0x0][0xaf0] ;  /* 0x0002bc0000047ab9 */ /* 0x000fe40000000a00 */
[----:B------:R-:W5:Y:S01]  /*e460*/  LD.E.128 R40, desc[UR40][R40.64] ;  /* 0x0000002828287980 */ /* 0x000f62000c101d00 */
[----:B------:R-:W-:Y:S01]  /*e470*/  IMAD.MOV.U32 R81, RZ, RZ, R84 ;  /* 0x000000ffff517224 */ /* 0x000fe200078e0054 */
[----:B------:R-:W-:Y:S01]  /*e480*/  @P1 SHF.R.U32.HI R81, RZ, R87, R80 ;  /* 0x00000057ff511219 */ /* 0x000fe20000011650 */
[----:B------:R-:W-:Y:S01]  /*e490*/  IMAD R3, R3, UR4, RZ ;  /* 0x0000000403037c24 */ /* 0x000fe2000f8e02ff */
[----:B------:R-:W5:Y:S01]  /*e4a0*/  LD.E.128 R44, desc[UR40][R44.64] ;  /* 0x000000282c2c7980 */ /* 0x000f62000c101d00 */
[----:B------:R-:W-:Y:S02]  /*e4b0*/  IMAD.IADD R21, R21, 0x1, R83 ;  /* 0x0000000115157824 */ /* 0x000fe400078e0253 */
[C---:B------:R-:W-:Y:S01]  /*e4c0*/  IMAD R85, R82.reuse, UR5, R3 ;  /* 0x0000000552557c24 */ /* 0x040fe2000f8e0203 */
[----:B------:R-:W-:Y:S01]  /*e4d0*/  SHF.R.S32.HI R3, RZ, 0x1f, R81 ;  /* 0x0000001fff037819 */ /* 0x000fe20000011451 */
[----:B------:R-:W-:Y:S01]  /*e4e0*/  IMAD.WIDE.U32 R82, R82, UR4, R20 ;  /* 0x0000000452527c25 */ /* 0x000fe2000f8e0014 */
[----:B------:R-:W-:Y:S01]  /*e4f0*/  ULDC.64 UR4, c[0x0][0xae0] ;  /* 0x0002b80000047ab9 */ /* 0x000fe20000000a00 */
[----:B------:R-:W5:Y:S02]  /*e500*/  LD.E.128 R48, desc[UR40][R48.64] ;  /* 0x0000002830307980 */ /* 0x000f64000c101d00 */
[----:B------:R-:W-:-:S02]  /*e510*/  IMAD.MOV R21, RZ, RZ, -R81 ;  /* 0x000000ffff157224 */ /* 0x000fc400078e0a51 */
[----:B------:R-:W-:Y:S01]  /*e520*/  IMAD R20, R3, UR4, RZ ;  /* 0x0000000403147c24 */ /* 0x000fe2000f8e02ff */
[----:B------:R-:W5:Y:S01]  /*e530*/  LD.E.128 R52, desc[UR40][R52.64] ;  /* 0x0000002834347980 */ /* 0x000f62000c101d00 */
[----:B------:R-:W-:Y:S02]  /*e540*/  IMAD.IADD R83, R83, 0x1, R85 ;  /* 0x0000000153537824 */ /* 0x000fe400078e0255 */
[----:B------:R-:W-:Y:S01]  /*e550*/  IMAD R3, R32, R21, R84 ;  /* 0x0000001520037224 */ /* 0x000fe200078e0254 */
[----:B------:R-:W5:Y:S01]  /*e560*/  LD.E.128 R56, desc[UR40][R56.64] ;  /* 0x0000002838387980 */ /* 0x000f62000c101d00 */
[C---:B------:R-:W-:Y:S02]  /*e570*/  IMAD R85, R81.reuse, UR5, R20 ;  /* 0x0000000551557c24 */ /* 0x040fe4000f8e0214 */
[----:B------:R-:W-:Y:S01]  /*e580*/  IMAD.WIDE.U32 R20, R81, UR4, R82 ;  /* 0x0000000451147c25 */ /* 0x000fe2000f8e0052 */
[----:B------:R-:W5:Y:S01]  /*e590*/  LD.E.128 R60, desc[UR40][R60.64] ;  /* 0x000000283c3c7980 */ /* 0x000f62000c101d00 */
[----:B------:R-:W-:Y:S01]  /*e5a0*/  SHF.R.S32.HI R32, RZ, 0x1f, R3 ;  /* 0x0000001fff207819 */ /* 0x000fe20000011403 */
[----:B------:R-:W-:-:S02]  /*e5b0*/  ULDC.64 UR4, c[0x0][0xad8] ;  /* 0x0002b60000047ab9 */ /* 0x000fc40000000a00 */
        /* <DEDUP_REMOVED lines=10> */
[----:B------:R-:W-:Y:S01]  /*e660*/  IADD3 R21, R21, R85, RZ ;  /* 0x0000005515157210 */ /* 0x000fe20007ffe0ff */
[----:B------:R-:W-:-:S02]  /*e670*/  IMAD R32, R32, UR4, RZ ;  /* 0x0000000420207c24 */ /* 0x000fc4000f8e02ff */
[----:B------:R-:W-:Y:S02]  /*e680*/  IMAD R87, R173, 0x80, R86 ;  /* 0x00000080ad577824 */ /* 0x000fe400078e0256 */
[C---:B------:R-:W-:Y:S02]  /*e690*/  IMAD R83, R3.reuse, UR5, R32 ;  /* 0x0000000503537c24 */ /* 0x040fe4000f8e0220 */
[----:B------:R-:W-:Y:S01]  /*e6a0*/  IMAD.WIDE.U32 R20, R3, UR4, R20 ;  /* 0x0000000403147c25 */ /* 0x000fe2000f8e0014 */
[----:B------:R-:W-:Y:S01]  /*e6b0*/  ISETP.GE.AND P2, PT, R87, R0, PT ;  /* 0x000000005700720c */ /* 0x000fe20003f46270 */
[----:B------:R-:W-:Y:S02]  /*e6c0*/  ULDC.64 UR4, c[0x0][0xa80] ;  /* 0x0002a00000047ab9 */ /* 0x000fe40000000a00 */
[----:B------:R-:W-:Y:S01]  /*e6d0*/  IMAD.IADD R21, R21, 0x1, R83 ;  /* 0x0000000115157824 */ /* 0x000fe200078e0253 */
[----:B------:R-:W-:Y:S01]  /*e6e0*/  LEA R32, P3, R20, UR4, 0x1 ;  /* 0x0000000414207c11 */ /* 0x000fe2000f8608ff */
[----:B------:R-:W-:-:S02]  /*e6f0*/  VIADD R3, R19, 0x22820 ;  /* 0x0002282013037836 */ /* 0x000fc40000000000 */
[----:B------:R-:W-:Y:S01]  /*e700*/  VIADD R81, R87, 0x20 ;  /* 0x0000002057517836 */ /* 0x000fe20000000000 */
[----:B------:R-:W-:Y:S02]  /*e710*/  LEA.HI.X R86, R20, UR5, R21, 0x1, P3 ;  /* 0x0000000514567c11 */ /* 0x000fe400098f0c15 */
[----:B------:R-:W-:Y:S01]  /*e720*/  PRMT R3, RZ, 0x654, R3 ;  /* 0x00000654ff037816 */ /* 0x000fe20000000003 */
[----:B---3--:R-:W-:Y:S01]  /*e730*/  VIADD R94, R217, 0x40 ;  /* 0x00000040d95e7836 */ /* 0x008fe20000000000 */
[-C--:B------:R-:W-:Y:S01]  /*e740*/  ISETP.GE.AND P1, PT, R81, R0.reuse, PT ;  /* 0x000000005100720c */ /* 0x080fe20003f26270 */
[----:B------:R-:W-:Y:S01]  /*e750*/  VIADD R81, R87, 0x40 ;  /* 0x0000004057517836 */ /* 0x000fe20000000000 */
[----:B0-----:R0:W1:Y:S01]  /*e760*/  SHFL.IDX PT, R84, R32, RZ, 0x181f ;  /* 0x00181fff20547589 */ /* 0x00106200000e0000 */
[----:B------:R0:W-:Y:S03]  /*e770*/  SYNCS.ARRIVE.TRANS64.RED.A1T0 RZ, [R3+URZ], RZ ;  /* 0x000000ff03ff79a7 */ /* 0x0001e6000810043f */
[----:B------:R0:W2:Y:S01]  /*e780*/  SHFL.IDX PT, R88, R86, RZ, 0x181f ;  /* 0x00181fff56587589 */ /* 0x0000a200000e0000 */
[----:B------:R-:W-:-:S02]  /*e790*/  ISETP.GE.AND P0, PT, R81, R0, PT ;  /* 0x000000005100720c */ /* 0x000fc40003f06270 */
[----:B------:R-:W-:Y:S02]  /*e7a0*/  SHF.R.S32.HI R94, RZ, 0x1f, R94 ;  /* 0x0000001fff5e7819 */ /* 0x000fe4000001145e */
[----:B------:R-:W-:Y:S01]  /*e7b0*/  SHF.R.S32.HI R95, RZ, 0x1f, R217 ;  /* 0x0000001fff5f7819 */ /* 0x000fe200000114d9 */
[----:B------:R-:W-:Y:S08]  /*e7c0*/  @P2 BRA `(.L_x_774) ;  /* 0x0000000000442947 */ /* 0x000ff00003800000 */
[----:B------:R-:W-:Y:S02]  /*e7d0*/  ULDC UR4, c[0x0][0xac8] ;  /* 0x0002b20000047ab9 */ /* 0x000fe40000000800 */
[----:B------:R-:W-:Y:S02]  /*e7e0*/  ISETP.GE.AND P2, PT, R217, UR4, PT ;  /* 0x00000004d9007c0c */ /* 0x000fe4000bf46270 */
[----:B------:R-:W-:Y:S02]  /*e7f0*/  ISETP.GE.AND P3, PT, R93, UR4, PT ;  /* 0x000000045d007c0c */ /* 0x000fe4000bf66270 */
[----:B------:R-:W-:-:S09]  /*e800*/  ISETP.GE.AND P4, PT, R91, UR4, PT ;  /* 0x000000045b007c0c */ /* 0x000fd2000bf86270 */
[----:B-1----:R-:W-:-:S04]  /*e810*/  @!P2 LEA R20, P5, R217, R84, 0x1 ;  /* 0x00000054d914a211 */ /* 0x002fc800078a08ff */
[----:B--2---:R-:W-:Y:S02]  /*e820*/  @!P2 LEA.HI.X R21, R217, R88, R95, 0x1, P5 ;  /* 0x00000058d915a211 */ /* 0x004fe400028f0c5f */
[----:B------:R-:W-:-:S03]  /*e830*/  ISETP.GE.AND P5, PT, R89, UR4, PT ;  /* 0x0000000459007c0c */ /* 0x000fc6000bfa6270 */
[----:B-----5:R3:W-:Y:S01]  /*e840*/  @!P2 ST.E.128 desc[UR40][R20.64], R4 ;  /* 0x000000041400a985 */ /* 0x0207e2000c101d28 */
[----:B------:R-:W-:-:S04]  /*e850*/  @!P3 LEA R80, P2, R93, R84, 0x1 ;  /* 0x000000545d50b211 */ /* 0x000fc800078408ff */
        /* <DEDUP_REMOVED lines=8> */
.L_x_774:
[----:B------:R-:W-:Y:S05]  /*e8e0*/  BSYNC B1 ;  /* 0x0000000000017941 */ /* 0x000fea0003800000 */
.L_x_773:
        /* <DEDUP_REMOVED lines=9> */
[----:B0-----:R-:W-:-:S04]  /*e980*/  @!P4 LEA R4, P5, R217, R28, 0x1 ;  /* 0x0000001cd904c211 */ /* 0x001fc800078a08ff */
[----:B----4-:R-:W-:Y:S02]  /*e990*/  @!P4 LEA.HI.X R5, R217, R30, R95, 0x1, P5 ;  /* 0x0000001ed905c211 */ /* 0x010fe400028f0c5f */
[----:B------:R-:W-:-:S03]  /*e9a0*/  @!P3 LEA R6, P5, R93, R28, 0x1 ;  /* 0x0000001c5d06b211 */ /* 0x000fc600078a08ff */
[----:B------:R0:W-:Y:S01]  /*e9b0*/  @!P4 ST.E.128 desc[UR40][R4.64], R8 ;  /* 0x000000080400c985 */ /* 0x0001e2000c101d28 */
        /* <DEDUP_REMOVED lines=8> */
.L_x_776:
[----:B------:R-:W-:Y:S05]  /*ea40*/  BSYNC B1 ;  /* 0x0000000000017941 */ /* 0x000fea0003800000 */
.L_x_775:
[----:B0-----:R0:W0:Y:S01]  /*ea50*/  SHFL.IDX PT, R20, R86, 0x2, 0x181f ;  /* 0x00581f0056147f89 */ /* 0x00102200000e0000 */
        /* <DEDUP_REMOVED lines=8> */
[-C--:B0-----:R-:W-:Y:S02]  /*eae0*/  @!P3 LEA R4, P5, R217, R10.reuse, 0x1 ;  /* 0x0000000ad904b211 */ /* 0x081fe400078a08ff */
[----:B------:R-:W-:Y:S02]  /*eaf0*/  @!P2 LEA R6, P4, R93, R10, 0x1 ;  /* 0x0000000a5d06a211 */ /* 0x000fe400078808ff */
[----:B------:R-:W-:Y:S02]  /*eb00*/  @!P3 LEA.HI.X R5, R217, R20, R95, 0x1, P5 ;  /* 0x00000014d905b211 */ /* 0x000fe400028f0c5f */
        /* <DEDUP_REMOVED lines=9> */
.L_x_778:
[----:B------:R-:W-:Y:S05]  /*eba0*/  BSYNC B1 ;  /* 0x0000000000017941 */ /* 0x000fea0003800000 */
.L_x_777:
[----:B------:R-:W-:Y:S01]  /*ebb0*/  VIADD R3, R87, 0x60 ;  /* 0x0000006057037836 */ /* 0x000fe20000000000 */
[----:B0--3--:R-:W3:Y:S04]  /*ebc0*/  SHFL.IDX PT, R86, R86, 0x3, 0x181f ;  /* 0x00781f0056567f89 */ /* 0x009ee800000e0000 */
[----:B------:R-:W-:Y:S01]  /*ebd0*/  ISETP.GE.AND P0, PT, R3, R0, PT ;  /* 0x000000000300720c */ /* 0x000fe20003f06270 */
[----:B------:R-:W0:-:S12]  /*ebe0*/  SHFL.IDX PT, R32, R32, 0x3, 0x181f ;  /* 0x00781f0020207f89 */ /* 0x000e1800000e0000 */
[----:B------:R-:W-:Y:S05]  /*ebf0*/  @P0 BRA `(.L_x_779) ;  /* 0x0000001000780947 */ /* 0x000fea0003800000 */
[----:B------:R-:W-:Y:S02]  /*ec00*/  ULDC UR4, c[0x0][0xac8] ;  /* 0x0002b20000047ab9 */ /* 0x000fe40000000800 */
[----:B------:R-:W-:Y:S02]  /*ec10*/  ISETP.GE.AND P3, PT, R217, UR4, PT ;  /* 0x00000004d9007c0c */ /* 0x000fe4000bf66270 */
[----:B------:R-:W-:Y:S02]  /*ec20*/  ISETP.GE.AND P4, PT, R93, UR4, PT ;  /* 0x000000045d007c0c */ /* 0x000fe4000bf86270 */
[----:B------:R-:W-:-:S09]  /*ec30*/  ISETP.GE.AND P5, PT, R91, UR4, PT ;  /* 0x000000045b007c0c */ /* 0x000fd2000bfa6270 */
[-C--:B0-----:R-:W-:Y:S02]  /*ec40*/  @!P3 LEA R4, P0, R217, R32.reuse, 0x1 ;  /* 0x00000020d904b211 */ /* 0x081fe400078008ff */
[-C--:B------:R-:W-:Y:S02]  /*ec50*/  @!P4 LEA R6, P1, R93, R32.reuse, 0x1 ;  /* 0x000000205d06c211 */ /* 0x080fe400078208ff */
[----:B------:R-:W-:Y:S02]  /*ec60*/  @!P5 LEA R8, P2, R91, R32, 0x1 ;  /* 0x000000205b08d211 */ /* 0x000fe400078408ff */
[-C--:B---3--:R-:W-:Y:S02]  /*ec70*/  @!P3 LEA.HI.X R5, R217, R86.reuse, R95, 0x1, P0 ;  /* 0x00000056d905b211 */ /* 0x088fe400000f0c5f */
        /* <DEDUP_REMOVED lines=11> */
.L_x_771:
[----:B------:R-:W3:Y:S01]  /*ed30*/  LDL.LU R6, [R1+0x1c] ;  /* 0x00001c0001067983 */ /* 0x000ee20000300800 */
[----:B------:R-:W-:Y:S01]  /*ed40*/  ULDC.64 UR4, c[0x0][0xc00] ;  /* 0x0003000000047ab9 */ /* 0x000fe20000000a00 */
[----:B------:R-:W-:Y:S01]  /*ed50*/  IMAD.MOV.U32 R0, RZ, RZ, RZ ;  /* 0x000000ffff007224 */ /* 0x000fe200078e00ff */
[----:B------:R-:W4:Y:S01]  /*ed60*/  LDC R21, c[0x0][0xbe8] ;  /* 0x0002fa00ff157b82 */ /* 0x000f220000000800 */
[----:B------:R-:W2:Y:S01]  /*ed70*/  LDL.LU R3, [R1+0x20] ;  /* 0x0000200001037983 */ /* 0x000ea20000300800 */
[----:B------:R-:W-:-:S04]  /*ed80*/  ISETP.NE.U32.AND P0, PT, RZ, UR4, PT ;  /* 0x00000004ff007c0c */ /* 0x000fc8000bf05070 */
[----:B------:R-:W-:Y:S02]  /*ed90*/  ISETP.NE.AND.EX P0, PT, RZ, UR5, PT, P0 ;  /* 0x00000005ff007c0c */ /* 0x000fe4000bf05300 */
[----:B---3--:R-:W-:-:S04]  /*eda0*/  IADD3 R4, P1, R6, UR4, RZ ;  /* 0x0000000406047c10 */ /* 0x008fc8000ff3e0ff */
[----:B--2---:R-:W-:Y:S01]  /*edb0*/  IADD3.X R5, R3, UR5, RZ, P1, !PT ;  /* 0x0000000503057c10 */ /* 0x004fe20008ffe4ff */
[----:B------:R-:W-:Y:S02]  /*edc0*/  ULDC.64 UR4, c[0x0][0xc08] ;  /* 0x0003020000047ab9 */ /* 0x000fe40000000a00 */
[----:B------:R-:W-:-:S04]  /*edd0*/  ISETP.NE.U32.AND P1, PT, RZ, UR4, PT ;  /* 0x00000004ff007c0c */ /* 0x000fc8000bf25070 */
[----:B------:R2:W5:Y:S01]  /*ede0*/  @P0 LDG.E R0, desc[UR40][R4.64] ;  /* 0x0000002804000981 */ /* 0x000562000c1e1900 */
[----:B------:R-:W-:-:S13]  /*edf0*/  ISETP.NE.AND.EX P1, PT, RZ, UR5, PT, P1 ;  /* 0x00000005ff007c0c */ /* 0x000fda000bf25310 */
[----:B------:R-:W-:Y:S01]  /*ee00*/  @P1 IADD3 R6, P2, R6, UR4, RZ ;  /* 0x0000000406061c10 */ /* 0x000fe2000ff5e0ff */
[----:B------:R-:W-:Y:S02]  /*ee10*/  ULDC UR4, c[0x0][0xa88] ;  /* 0x0002a20000047ab9 */ /* 0x000fe40000000800 */
[----:B------:R-:W-:Y:S01]  /*ee20*/  IMAD.U32 R8, RZ, RZ, UR4 ;  /* 0x00000004ff087e24 */ /* 0x000fe2000f8e00ff */
[----:B------:R-:W-:-:S05]  /*ee30*/  @P1 IADD3.X R7, R3, UR5, RZ, P2, !PT ;  /* 0x0000000503071c10 */ /* 0x000fca00097fe4ff */
[----:B------:R2:W5:Y:S01]  /*ee40*/  @P1 LDG.E R8, desc[UR40][R6.64] ;  /* 0x0000002806081981 */ /* 0x000562000c1e1900 */
[----:B----4-:R-:W-:Y:S01]  /*ee50*/  ISETP.NE.AND P2, PT, R21, 0x1, PT ;  /* 0x000000011500780c */ /* 0x010fe20003f45270 */
[----:B-----5:R-:W3:-:S12]  /*ee60*/  S2R R28, SR_TID.X ;  /* 0x00000000001c7919 */ /* 0x020ed80000002100 */
[----:B------:R-:W4:Y:S08]  /*ee70*/  @P2 LDC R20, c[0x0][0xbec] ;  /* 0x0002fb00ff142b82 */ /* 0x000f300000000800 */
[----:B------:R-:W0:Y:S01]  /*ee80*/  @P2 LDC R25, c[0x0][0xbf0] ;  /* 0x0002fc00ff192b82 */ /* 0x000e220000000800 */
[----:B---3--:R-:W-:-:S05]  /*ee90*/  VIADD R28, R28, 0xffffff80 ;  /* 0xffffff801c1c7836 */ /* 0x008fca0000000000 */
[----:B------:R-:W-:Y:S01]  /*eea0*/  ISETP.GE.AND P3, PT, R28, 0x80, PT ;  /* 0x000000801c00780c */ /* 0x000fe20003f66270 */
[----:B--2---:R-:W-:-:S12]  /*eeb0*/  @P1 BRA `(.L_x_780) ;  /* 0x0000000000101947 */ /* 0x004fd80003800000 */
[----:B------:R-:W-:Y:S05]  /*eec0*/  @!P0 BRA `(.L_x_780) ;  /* 0x00000000000c8947 */ /* 0x000fea0003800000 */
[----:B------:R-:W2:Y:S04]  /*eed0*/  LDG.E R3, desc[UR40][R4.64] ;  /* 0x0000002804037981 */ /* 0x000ea8000c1e1900 */
[----:B------:R-:W2:Y:S02]  /*eee0*/  LDG.E R8, desc[UR40][R4.64+0x4] ;  /* 0x0000042804087981 */ /* 0x000ea4000c1e1900 */
[----:B--2---:R-:W-:-:S07]  /*eef0*/  IMAD.IADD R8, R8, 0x1, -R3 ;  /* 0x0000000108087824 */ /* 0x004fce00078e0a03 */
.L_x_780:
[----:B------:R-:W2:Y:S04]  /*ef00*/  LDL.LU R4, [R1+0x24] ;  /* 0x0000240001047983 */ /* 0x000ea80000300800 */
[----:B------:R-:W3:Y:S04]  /*ef10*/  LDL.LU R3, [R1+0x38] ;  /* 0x0000380001037983 */ /* 0x000ee80000300800 */
[----:B------:R-:W4:Y:S04]  /*ef20*/  LDL R27, [R1+0x18] ;  /* 0x00001800011b7983 */ /* 0x000f280000100800 */
[----:B------:R0:W5:Y:S01]  /*ef30*/  LDL R24, [R1+0x2c] ;  /* 0x00002c0001187983 */ /* 0x0001620000100800 */
[----:B------:R-:W-:Y:S01]  /*ef40*/  BSSY B1, `(.L_x_781) ;  /* 0x000002e000017945 */ /* 0x000fe20003800000 */
[----:B------:R-:W-:-:S02]  /*ef50*/  SHF.R.S32.HI R11, RZ, 0x1f, R0 ;  /* 0x0000001fff0b7819 */ /* 0x000fc40000011400 */
[----:B--2---:R-:W-:Y:S02]  /*ef60*/  SEL R13, R4, RZ, !P0 ;  /* 0x000000ff040d7207 */ /* 0x004fe40004000000 */
[----:B---3--:R-:W-:Y:S02]  /*ef70*/  SEL R12, R3, RZ, !P0 ;  /* 0x000000ff030c7207 */ /* 0x008fe40004000000 */
[----:B----4-:R-:W-:Y:S01]  /*ef80*/  SHF.R.S32.HI R10, RZ, 0x1f, R27 ;  /* 0x0000001fff0a7819 */ /* 0x010fe2000001141b */
[----:B0-----:R-:W-:Y:S06]  /*ef90*/  @P3 BRA `(.L_x_782) ;  /* 0x0000000000a03947 */ /* 0x001fec0003800000 */
[----:B------:R-:W0:Y:S01]  /*efa0*/  S2R R3, SR_TID.X ;  /* 0x0000000000037919 */ /* 0x000e220000002100 */
[----:B------:R-:W2:Y:S02]  /*efb0*/  LDC R14, c[0x0][0xbe8] ;  /* 0x0002fa00ff0e7b82 */ /* 0x000ea40000000800 */
[----:B--2---:R-:W-:Y:S01]  /*efc0*/  IMAD R4, R8, R14, RZ ;  /* 0x0000000e08047224 */ /* 0x004fe200078e02ff */
[----:B0----5:R-:W-:-:S05]  /*efd0*/  LEA R3, R24, R3, 0x7 ;  /* 0x0000000318037211 */ /* 0x021fca00078e38ff */
[----:B------:R-:W-:-:S05]  /*efe0*/  VIADD R9, R3, 0xffffff80 ;  /* 0xffffff8003097836 */ /* 0x000fca0000000000 */
[----:B------:R-:W-:-:S13]  /*eff0*/  ISETP.GE.AND P0, PT, R9, R4, PT ;  /* 0x000000040900720c */ /* 0x000fda0003f06270 */
[----:B------:R-:W-:Y:S05]  /*f000*/  @P0 BRA `(.L_x_782) ;  /* 0x0000000000840947 */ /* 0x000fea0003800000 */
[----:B------:R-:W-:Y:S01]  /*f010*/  ISETP.NE.AND P0, PT, R14, 0x1, PT ;  /* 0x000000010e00780c */ /* 0x000fe20003f05270 */
[----:B------:R-:W-:Y:S01]  /*f020*/  ULDC.64 UR4, c[0x0][0xb90] ;  /* 0x0002e40000047ab9 */ /* 0x000fe20000000a00 */
[----:B------:R-:W-:Y:S02]  /*f030*/  IMAD.MOV.U32 R4, RZ, RZ, R0 ;  /* 0x000000ffff047224 */ /* 0x000fe400078e0000 */
[----:B------:R-:W-:Y:S02]  /*f040*/  IMAD R7, R10, UR4, RZ ;  /* 0x000000040a077c24 */ /* 0x000fe4000f8e02ff */
[----:B------:R-:W-:Y:S02]  /*f050*/  IMAD.MOV.U32 R5, RZ, RZ, R11 ;  /* 0x000000ffff057224 */ /* 0x000fe400078e000b */
[----:B------:R-:W-:Y:S02]  /*f060*/  IMAD.MOV.U32 R3, RZ, RZ, R9 ;  /* 0x000000ffff037224 */ /* 0x000fe400078e0009 */
[----:B------:R-:W-:-:S03]  /*f070*/  IMAD.WIDE.U32 R4, R27, UR4, R4 ;  /* 0x000000041b047c25 */ /* 0x000fc6000f8e0004 */
[----:B------:R-:W0:Y:S01]  /*f080*/  @P0 LDC R6, c[0x0][0xbec] ;  /* 0x0002fb00ff060b82 */ /* 0x000e220000000800 */
[----:B------:R-:W-:Y:S01]  /*f090*/  IMAD R7, R27, UR5, R7 ;  /* 0x000000051b077c24 */ /* 0x000fe2000f8e0207 */
[----:B------:R-:W-:-:S03]  /*f0a0*/  ULDC.64 UR4, c[0x0][0xb98] ;  /* 0x0002e60000047ab9 */ /* 0x000fc60000000a00 */
[----:B------:R-:W-:-:S03]  /*f0b0*/  IMAD.IADD R5, R5, 0x1, R7 ;  /* 0x0000000105057824 */ /* 0x000fc600078e0207 */
[----:B------:R-:W2:Y:S01]  /*f0c0*/  @P0 LDC R15, c[0x0][0xbf0] ;  /* 0x0002fc00ff0f0b82 */ /* 0x000ea20000000800 */
[----:B------:R-:W-:-:S04]  /*f0d0*/  IMAD.WIDE.U32 R4, R13, UR4, R4 ;  /* 0x000000040d047c25 */ /* 0x000fc8000f8e0004 */
[----:B0-----:R-:W-:-:S05]  /*f0e0*/  @P0 IMAD.HI.U32 R6, R9, R6, RZ ;  /* 0x0000000609060227 */ /* 0x001fca00078e00ff */
[----:B--2---:R-:W-:Y:S01]  /*f0f0*/  @P0 SHF.R.U32.HI R3, RZ, R15, R6 ;  /* 0x0000000fff030219 */ /* 0x004fe20000011606 */
[----:B------:R-:W-:-:S03]  /*f100*/  IMAD R6, R12, UR4, RZ ;  /* 0x000000040c067c24 */ /* 0x000fc6000f8e02ff */
[----:B------:R-:W-:Y:S01]  /*f110*/  IADD3 R4, P0, R3, R4, RZ ;  /* 0x0000000403047210 */ /* 0x000fe20007f1e0ff */
[----:B------:R-:W-:Y:S02]  /*f120*/  IMAD.MOV R7, RZ, RZ, -R3 ;  /* 0x000000ffff077224 */ /* 0x000fe400078e0a03 */
[----:B------:R-:W-:Y:S01]  /*f130*/  IMAD R6, R13, UR5, R6 ;  /* 0x000000050d067c24 */ /* 0x000fe2000f8e0206 */
[----:B------:R-:W-:Y:S01]  /*f140*/  ULDC.64 UR4, c[0x0][0xb88] ;  /* 0x0002e20000047ab9 */ /* 0x000fe20000000a00 */
[----:B------:R-:W-:Y:S01]  /*f150*/  IMAD R7, R14, R7, R9 ;  /* 0x000000070e077224 */ /* 0x000fe200078e0209 */
[----:B------:R-:W-:-:S04]  /*f160*/  SHF.R.S32.HI R9, RZ, 0x1f, R3 ;  /* 0x0000001fff097819 */ /* 0x000fc80000011403 */
[----:B------:R-:W-:Y:S02]  /*f170*/  SHF.R.S32.HI R3, RZ, 0x1f, R7 ;  /* 0x0000001fff037819 */ /* 0x000fe40000011407 */
[----:B------:R-:W-:-:S03]  /*f180*/  IADD3.X R5, R9, R5, R6, P0, !PT ;  /* 0x0000000509057210 */ /* 0x000fc600007fe406 */
[----:B------:R-:W-:Y:S02]  /*f190*/  IMAD R6, R3, UR4, RZ ;  /* 0x0000000403067c24 */ /* 0x000fe4000f8e02ff */
[----:B------:R-:W-:-:S04]  /*f1a0*/  IMAD.WIDE.U32 R4, R7, UR4, R4 ;  /* 0x0000000407047c25 */ /* 0x000fc8000f8e0004 */
[----:B------:R-:W-:Y:S01]  /*f1b0*/  IMAD R3, R7, UR5, R6 ;  /* 0x0000000507037c24 */ /* 0x000fe2000f8e0206 */
[----:B------:R-:W-:Y:S02]  /*f1c0*/  ULDC.64 UR4, c[0x0][0xb50] ;  /* 0x0002d40000047ab9 */ /* 0x000fe40000000a00 */
[----:B------:R-:W-:Y:S01]  /*f1d0*/  LEA R6, P0, R4, UR4, 0x2 ;  /* 0x0000000404067c11 */ /* 0x000fe2000f8010ff */
[----:B------:R-:W-:-:S05]  /*f1e0*/  IMAD.IADD R3, R5, 0x1, R3 ;  /* 0x0000000105037824 */ /* 0x000fca00078e0203 */
[----:B------:R-:W-:Y:S02]  /*f1f0*/  LEA.HI.X R7, R4, UR5, R3, 0x2, P0 ;  /* 0x0000000504077c11 */ /* 0x000fe400080f1403 */
[----:B------:R-:W-:-:S05]  /*f200*/  MOV R3, 0xff800000 ;  /* 0xff80000000037802 */ /* 0x000fca0000000f00 */
[----:B------:R0:W-:Y:S02]  /*f210*/  STG.E desc[UR40][R6.64], R3 ;  /* 0x0000000306007986 */ /* 0x0001e4000c101928 */
.L_x_782:
[----:B------:R-:W-:Y:S05]  /*f220*/  BSYNC B1 ;  /* 0x0000000000017941 */ /* 0x000fea0003800000 */
.L_x_781:
[--C-:B0-----:R-:W-:Y:S01]  /*f230*/  SHF.R.S32.HI R6, RZ, 0x1f, R28.reuse ;  /* 0x0000001fff067819 */ /* 0x101fe2000001141c */
[----:B------:R-:W-:Y:S01]  /*f240*/  ULDC.64 UR4, c[0x0][0xaa0] ;  /* 0x0002a80000047ab9 */ /* 0x000fe20000000a00 */
[----:B------:R-:W-:Y:S01]  /*f250*/  SHF.R.S32.HI R26, RZ, 0x1f, R28 ;  /* 0x0000001fff1a7819 */ /* 0x000fe2000001141c */
[----:B------:R-:W-:Y:S01]  /*f260*/  IMAD R3, R11, UR4, RZ ;  /* 0x000000040b037c24 */ /* 0x000fe2000f8e02ff */
[-C--:B------:R-:W-:Y:S01]  /*f270*/  LEA.HI R6, R6, R28.reuse, RZ, 0x3 ;  /* 0x0000001c06067211 */ /* 0x080fe200078f18ff */
[----:B------:R-:W-:Y:S01]  /*f280*/  IMAD.WIDE.U32 R4, R0, UR4, RZ ;  /* 0x0000000400047c25 */ /* 0x000fe2000f8e00ff */
[----:B------:R-:W-:Y:S02]  /*f290*/  LEA.HI R26, R26, R28, RZ, 0x3 ;  /* 0x0000001c1a1a7211 */ /* 0x000fe400078f18ff */
[----:B------:R-:W-:Y:S01]  /*f2a0*/  LOP3.LUT R6, R6, 0xfffffff8, RZ, 0xc0, !PT ;  /* 0xfffffff806067812 */ /* 0x000fe200078ec0ff */
[----:B------:R-:W-:Y:S01]  /*f2b0*/  IMAD R3, R0, UR5, R3 ;  /* 0x0000000500037c24 */ /* 0x000fe2000f8e0203 */
[----:B------:R-:W-:Y:S01]  /*f2c0*/  SHF.R.S32.HI R26, RZ, 0x3, R26 ;  /* 0x00000003ff1a7819 */ /* 0x000fe2000001141a */
[----:B------:R-:W-:-:S02]  /*f2d0*/  ULDC.64 UR4, c[0x0][0xae8] ;  /* 0x0002ba0000047ab9 */ /* 0x000fc40000000a00 */
[----:B------:R-:W-:Y:S02]  /*f2e0*/  IMAD.IADD R6, R28, 0x1, -R6 ;  /* 0x000000011c067824 */ /* 0x000fe400078e0a06 */
[----:B------:R-:W-:Y:S02]  /*f2f0*/  IMAD.IADD R5, R5, 0x1, R3 ;  /* 0x0000000105057824 */ /* 0x000fe400078e0203 */
[----:B------:R-:W-:Y:S02]  /*f300*/  IMAD R0, R6, 0x20, R26 ;  /* 0x0000002006007824 */ /* 0x000fe400078e021a */
[----:B------:R-:W-:Y:S02]  /*f310*/  IMAD R6, R10, UR4, RZ ;  /* 0x000000040a067c24 */ /* 0x000fe4000f8e02ff */
[----:B-----5:R-:W-:Y:S02]  /*f320*/  IMAD R9, R24, 0x80, R0 ;  /* 0x0000008018097824 */ /* 0x020fe400078e0200 */
[----:B------:R-:W-:-:S02]  /*f330*/  IMAD R7, R27, UR5, R6 ;  /* 0x000000051b077c24 */ /* 0x000fc4000f8e0206 */
[----:B------:R-:W-:-:S04]  /*f340*/  @P2 IMAD.HI.U32 R0, R9, R20, RZ ;  /* 0x0000001409002227 */ /* 0x000fc800078e00ff */
[----:B------:R-:W-:Y:S01]  /*f350*/  IMAD.WIDE.U32 R4, R27, UR4, R4 ;  /* 0x000000041b047c25 */ /* 0x000fe2000f8e0004 */
[----:B------:R-:W-:-:S03]  /*f360*/  ULDC.64 UR4, c[0x0][0xaf0] ;  /* 0x0002bc0000047ab9 */ /* 0x000fc60000000a00 */
[----:B------:R-:W-:Y:S01]  /*f370*/  IMAD.MOV.U32 R3, RZ, RZ, R9 ;  /* 0x000000ffff037224 */ /* 0x000fe200078e0009 */
[----:B------:R-:W-:Y:S01]  /*f380*/  @P2 SHF.R.U32.HI R3, RZ, R25, R0 ;  /* 0x00000019ff032219 */ /* 0x000fe20000011600 */
[----:B------:R-:W-:Y:S02]  /*f390*/  IMAD R6, R12, UR4, RZ ;  /* 0x000000040c067c24 */ /* 0x000fe4000f8e02ff */
[----:B------:R-:W-:Y:S01]  /*f3a0*/  IMAD.IADD R5, R5, 0x1, R7 ;  /* 0x0000000105057824 */ /* 0x000fe200078e0207 */
[----:B------:R-:W-:Y:S01]  /*f3b0*/  SHF.R.S32.HI R0, RZ, 0x1f, R3 ;  /* 0x0000001fff007819 */ /* 0x000fe20000011403 */
[C---:B------:R-:W-:Y:S02]  /*f3c0*/  IMAD R7, R13.reuse, UR5, R6 ;  /* 0x000000050d077c24 */ /* 0x040fe4000f8e0206 */
[----:B------:R-:W-:Y:S01]  /*f3d0*/  IMAD.WIDE.U32 R4, R13, UR4, R4 ;  /* 0x000000040d047c25 */ /* 0x000fe2000f8e0004 */
[----:B------:R-:W-:-:S03]  /*f3e0*/  ULDC.64 UR4, c[0x0][0xae0] ;  /* 0x0002b80000047ab9 */ /* 0x000fc60000000a00 */
[----:B------:R-:W-:Y:S01]  /*f3f0*/  IMAD.MOV R6, RZ, RZ, -R3 ;  /* 0x000000ffff067224 */ /* 0x000fe200078e0a03 */
[----:B------:R-:W-:Y:S01]  /*f400*/  IADD3 R5, R5, R7, RZ ;  /* 0x0000000705057210 */ /* 0x000fe20007ffe0ff */
[----:B------:R-:W-:Y:S02]  /*f410*/  IMAD R0, R0, UR4, RZ ;  /* 0x0000000400007c24 */ /* 0x000fe4000f8e02ff */
[----:B------:R-:W-:Y:S02]  /*f420*/  IMAD R7, R21, R6, R9 ;  /* 0x0000000615077224 */ /* 0x000fe400078e0209 */
[C---:B------:R-:W-:Y:S02]  /*f430*/  IMAD R9, R3.reuse, UR5, R0 ;  /* 0x0000000503097c24 */ /* 0x040fe4000f8e0200 */
[----:B------:R-:W-:Y:S01]  /*f440*/  IMAD.WIDE.U32 R4, R3, UR4, R4 ;  /* 0x0000000403047c25 */ /* 0x000fe2000f8e0004 */
[----:B------:R-:W-:Y:S01]  /*f450*/  SHF.R.S32.HI R0, RZ, 0x1f, R7 ;  /* 0x0000001fff007819 */ /* 0x000fe20000011407 */
[----:B------:R-:W-:-:S02]  /*f460*/  ULDC.64 UR4, c[0x0][0xad8] ;  /* 0x0002b60000047ab9 */ /* 0x000fc40000000a00 */
        /* <DEDUP_REMOVED lines=10> */
[----:B------:R0:W2:Y:S04]  /*f510*/  SHFL.IDX PT, R0, R4, RZ, 0x181f ;  /* 0x00181fff04007589 */ /* 0x0000a800000e0000 */
[----:B------:R0:W3:Y:S02]  /*f520*/  SHFL.IDX PT, R14, R3, RZ, 0x181f ;  /* 0x00181fff030e7589 */ /* 0x0000e400000e0000 */
.L_x_961:
[----:B------:R-:W-:Y:S01]  /*f530*/  IMAD R8, R8, R21, RZ ;  /* 0x0000001508087224 */ /* 0x000fe200078e02ff */
[----:B------:R-:W-:Y:S01]  /*f540*/  BSSY B1, `(.L_x_784) ;  /* 0x000001f000017945 */ /* 0x000fe20003800000 */
[----:B------:R-:W-:-:S05]  /*f550*/  IMAD R7, R24, 0x80, R26 ;  /* 0x0000008018077824 */ /* 0x000fca00078e021a */
[----:B------:R-:W-:-:S13]  /*f560*/  ISETP.GE.AND P0, PT, R7, R8, PT ;  /* 0x000000080700720c */ /* 0x000fda0003f06270 */
[----:B------:R-:W-:Y:S05]  /*f570*/  @P0 BRA `(.L_x_785) ;  /* 0x00000000006c0947 */ /* 0x000fea0003800000 */
[----:B------:R-:W-:Y:S01]  /*f580*/  ULDC UR4, c[0x0][0xac8] ;  /* 0x0002b20000047ab9 */ /* 0x000fe20000000800 */
[C---:B------:R-:W-:Y:S01]  /*f590*/  VIADD R15, R217.reuse, 0x40 ;  /* 0x00000040d90f7836 */ /* 0x040fe20000000000 */
[C---:B------:R-:W-:Y:S01]  /*f5a0*/  ISETP.GE.AND P3, PT, R217.reuse, UR4, PT ;  /* 0x00000004d9007c0c */ /* 0x040fe2000bf66270 */
[C---:B------:R-:W-:Y:S01]  /*f5b0*/  VIADD R9, R217.reuse, 0x80 ;  /* 0x00000080d9097836 */ /* 0x040fe20000000000 */
[----:B------:R-:W-:Y:S01]  /*f5c0*/  SHF.R.S32.HI R6, RZ, 0x1f, R217 ;  /* 0x0000001fff067819 */ /* 0x000fe200000114d9 */
[----:B------:R-:W-:Y:S01]  /*f5d0*/  VIADD R5, R217, 0xc0 ;  /* 0x000000c0d9057836 */ /* 0x000fe20000000000 */
[----:B------:R-:W-:Y:S01]  /*f5e0*/  ISETP.GE.AND P2, PT, R15, UR4, PT ;  /* 0x000000040f007c0c */ /* 0x000fe2000bf46270 */
[----:B------:R-:W-:Y:S01]  /*f5f0*/  VIADD R24, R217, 0x80 ;  /* 0x00000080d9187836 */ /* 0x000fe20000000000 */
[----:B------:R-:W-:Y:S02]  /*f600*/  ISETP.GE.AND P1, PT, R9, UR4, PT ;  /* 0x0000000409007c0c */ /* 0x000fe4000bf26270 */
[----:B------:R-:W-:-:S02]  /*f610*/  ISETP.GE.AND P0, PT, R5, UR4, PT ;  /* 0x0000000405007c0c */ /* 0x000fc4000bf06270 */
[C---:B------:R-:W-:Y:S02]  /*f620*/  IADD3 R25, R217.reuse, 0x40, RZ ;  /* 0x00000040d9197810 */ /* 0x040fe40007ffe0ff */
[----:B------:R-:W-:Y:S02]  /*f630*/  SHF.R.S32.HI R24, RZ, 0x1f, R24 ;  /* 0x0000001fff187819 */ /* 0x000fe40000011418 */
[C---:B---3--:R-:W-:Y:S02]  /*f640*/  @!P3 LEA R10, P5, R217.reuse, R14, 0x1 ;  /* 0x0000000ed90ab211 */ /* 0x048fe400078a08ff */
[----:B------:R-:W-:Y:S02]  /*f650*/  SHF.R.S32.HI R25, RZ, 0x1f, R25 ;  /* 0x0000001fff197819 */ /* 0x000fe40000011419 */
[C---:B--2---:R-:W-:Y:S01]  /*f660*/  @!P3 LEA.HI.X R11, R217.reuse, R0, R6, 0x1, P5 ;  /* 0x00000000d90bb211 */ /* 0x044fe200028f0c06 */
[----:B------:R-:W-:Y:S01]  /*f670*/  VIADD R6, R217, 0xc0 ;  /* 0x000000c0d9067836 */ /* 0x000fe20000000000 */
[----:B------:R-:W-:-:S02]  /*f680*/  @!P2 LEA R12, P4, R15, R14, 0x1 ;  /* 0x0000000e0f0ca211 */ /* 0x000fc400078808ff */
[----:B------:R-:W-:Y:S01]  /*f690*/  @!P1 LEA R20, P5, R9, R14, 0x1 ;  /* 0x0000000e09149211 */ /* 0x000fe200078a08ff */
[----:B------:R4:W-:Y:S01]  /*f6a0*/  @!P3 ST.E.128 desc[UR40][R10.64], RZ ;  /* 0x000000ff0a00b985 */ /* 0x0009e2000c101d28 */
[----:B------:R-:W-:Y:S02]  /*f6b0*/  @!P2 LEA.HI.X R13, R15, R0, R25, 0x1, P4 ;  /* 0x000000000f0da211 */ /* 0x000fe400020f0c19 */
[----:B------:R-:W-:Y:S02]  /*f6c0*/  SHF.R.S32.HI R6, RZ, 0x1f, R6 ;  /* 0x0000001fff067819 */ /* 0x000fe40000011406 */
[----:B------:R-:W-:Y:S01]  /*f6d0*/  @!P0 LEA R14, P4, R5, R14, 0x1 ;  /* 0x0000000e050e8211 */ /* 0x000fe200078808ff */
[----:B------:R4:W-:Y:S01]  /*f6e0*/  @!P2 ST.E.128 desc[UR40][R12.64], RZ ;  /* 0x000000ff0c00a985 */ /* 0x0009e2000c101d28 */
[-C--:B------:R-:W-:Y:S02]  /*f6f0*/  @!P1 LEA.HI.X R21, R9, R0.reuse, R24, 0x1, P5 ;  /* 0x0000000009159211 */ /* 0x080fe400028f0c18 */
[----:B------:R-:W-:-:S03]  /*f700*/  @!P0 LEA.HI.X R15, R5, R0, R6, 0x1, P4 ;  /* 0x00000000050f8211 */ /* 0x000fc600020f0c06 */
[----:B------:R4:W-:Y:S04]  /*f710*/  @!P1 ST.E.128 desc[UR40][R20.64], RZ ;  /* 0x000000ff14009985 */ /* 0x0009e8000c101d28 */
[----:B------:R4:W-:Y:S02]  /*f720*/  @!P0 ST.E.128 desc[UR40][R14.64], RZ ;  /* 0x000000ff0e008985 */ /* 0x0009e4000c101d28 */
.L_x_785:
[----:B------:R-:W-:Y:S05]  /*f730*/  BSYNC B1 ;  /* 0x0000000000017941 */ /* 0x000fea0003800000 */
.L_x_784:
[----:B------:R-:W-:-:S03]  /*f740*/  UMOV UR4, 0xffffffff ;  /* 0xffffffff00047882 */ /* 0x000fc60000000000 */
[----:B------:R-:W-:Y:S05]  /*f750*/  BRA.DIV UR4, `(.L_x_786) ;  /* 0x0000007e04507947 */ /* 0x000fea000b800000 */
[----:B--2---:R2:W0:Y:S04]  /*f760*/  SHFL.IDX PT, R0, R4, 0x1, 0x181f ;  /* 0x00381f0004007f89 */ /* 0x00442800000e0000 */
[----:B---34-:R2:W3:Y:S02]  /*f770*/  SHFL.IDX PT, R14, R3, 0x1, 0x181f ;  /* 0x00381f00030e7f89 */ /* 0x0184e400000e0000 */
.L_x_965:
[----:B------:R-:W-:Y:S01]  /*f780*/  VIADD R5, R7, 0x20 ;  /* 0x0000002007057836 */ /* 0x000fe20000000000 */
[----:B------:R-:W-:Y:S04]  /*f790*/  BSSY B1, `(.L_x_787) ;  /* 0x000001e000017945 */ /* 0x000fe80003800000 */
        /* <DEDUP_REMOVED lines=12> */
[----:B------:R-:W-:Y:S02]  /*f860*/  SHF.R.S32.HI R26, RZ, 0x1f, R26 ;  /* 0x0000001fff1a7819 */ /* 0x000fe4000001141a */
[C---:B------:R-:W-:Y:S02]  /*f870*/  IADD3 R25, R217.reuse, 0x80, RZ ;  /* 0x00000080d9197810 */ /* 0x040fe40007ffe0ff */
[C---:B---3--:R-:W-:Y:S02]  /*f880*/  @!P3 LEA R10, P5, R217.reuse, R14, 0x1 ;  /* 0x0000000ed90ab211 */ /* 0x048fe400078a08ff */
[----:B------:R-:W-:Y:S02]  /*f890*/  SHF.R.S32.HI R25, RZ, 0x1f, R25 ;  /* 0x0000001fff197819 */ /* 0x000fe40000011419 */
[C---:B0-----:R-:W-:Y:S01]  /*f8a0*/  @!P3 LEA.HI.X R11, R217.reuse, R0, R9, 0x1, P5 ;  /* 0x00000000d90bb211 */ /* 0x041fe200028f0c09 */
        /* <DEDUP_REMOVED lines=12> */
.L_x_788:
[----:B------:R-:W-:Y:S05]  /*f970*/  BSYNC B1 ;  /* 0x0000000000017941 */ /* 0x000fea0003800000 */
.L_x_787:
[----:B------:R-:W-:-:S03]  /*f980*/  UMOV UR4, 0xffffffff ;  /* 0xffffffff00047882 */ /* 0x000fc60000000000 */
[----:B------:R-:W-:Y:S05]  /*f990*/  BRA.DIV UR4, `(.L_x_789) ;  /* 0x0000007e04087947 */ /* 0x000fea000b800000 */
[----:B0-----:R0:W0:Y:S04]  /*f9a0*/  SHFL.IDX PT, R0, R4, 0x2, 0x181f ;  /* 0x00581f0004007f89 */ /* 0x00102800000e0000 */
[----:B---34-:R3:W4:Y:S02]  /*f9b0*/  SHFL.IDX PT, R14, R3, 0x2, 0x181f ;  /* 0x00581f00030e7f89 */ /* 0x01872400000e0000 */
.L_x_969:
        /* <DEDUP_REMOVED lines=11> */
[C---:B------:R-:W-:Y:S01]  /*fa70*/  VIADD R26, R217.reuse, 0x40 ;  /* 0x00000040d91a7836 */ /* 0x040fe20000000000 */
[----:B------:R-:W-:Y:S01]  /*fa80*/  ISETP.GE.AND P1, PT, R24, UR4, PT ;  /* 0x0000000418007c0c */ /* 0x000fe2000bf26270 */
[----:B------:R-:W-:Y:S01]  /*fa90*/  VIADD R25, R217, 0x80 ;  /* 0x00000080d9197836 */ /* 0x000fe20000000000 */
[----:B------:R-:W-:-:S02]  /*faa0*/  ISETP.GE.AND P0, PT, R6, UR4, PT ;  /* 0x0000000406007c0c */ /* 0x000fc4000bf06270 */
[----:B------:R-:W-:Y:S02]  /*fab0*/  SHF.R.S32.HI R26, RZ, 0x1f, R26 ;  /* 0x0000001fff1a7819 */ /* 0x000fe4000001141a */
[----:B------:R-:W-:Y:S02]  /*fac0*/  SHF.R.S32.HI R25, RZ, 0x1f, R25 ;  /* 0x0000001fff197819 */ /* 0x000fe40000011419 */
[----:B----4-:R-:W-:-:S03]  /*fad0*/  @!P3 LEA R10, P5, R217, R14, 0x1 ;  /* 0x0000000ed90ab211 */ /* 0x010fc600078a08ff */
[----:B------:R-:W-:Y:S02]  /*fae0*/  @!P2 LEA R12, P4, R15, R14, 0x1 ;  /* 0x0000000e0f0ca211 */ /* 0x000fe400078808ff */
[C---:B0-----:R-:W-:Y:S01]  /*faf0*/  @!P3 LEA.HI.X R11, R217.reuse, R0, R9, 0x1, P5 ;  /* 0x00000000d90bb211 */ /* 0x041fe200028f0c09 */
[----:B------:R-:W-:Y:S01]  /*fb00*/  VIADD R9, R217, 0xc0 ;  /* 0x000000c0d9097836 */ /* 0x000fe20000000000 */
[----:B------:R-:W-:Y:S02]  /*fb10*/  @!P1 LEA R20, P5, R24, R14, 0x1 ;  /* 0x0000000e18149211 */ /* 0x000fe400078a08ff */
[----:B------:R-:W-:Y:S01]  /*fb20*/  @!P2 LEA.HI.X R13, R15, R0, R26, 0x1, P4 ;  /* 0x000000000f0da211 */ /* 0x000fe200020f0c1a */
[----:B------:R0:W-:Y:S01]  /*fb30*/  @!P3 ST.E.128 desc[UR40][R10.64], RZ ;  /* 0x000000ff0a00b985 */ /* 0x0001e2000c101d28 */
[----:B------:R-:W-:Y:S02]  /*fb40*/  SHF.R.S32.HI R9, RZ, 0x1f, R9 ;  /* 0x0000001fff097819 */ /* 0x000fe40000011409 */
[----:B------:R-:W-:Y:S01]  /*fb50*/  @!P0 LEA R14, P4, R6, R14, 0x1 ;  /* 0x0000000e060e8211 */ /* 0x000fe200078808ff */
[----:B------:R0:W-:Y:S01]  /*fb60*/  @!P2 ST.E.128 desc[UR40][R12.64], RZ ;  /* 0x000000ff0c00a985 */ /* 0x0001e2000c101d28 */
[----:B------:R-:W-:-:S02]  /*fb70*/  @!P1 LEA.HI.X R21, R24, R0, R25, 0x1, P5 ;  /* 0x0000000018159211 */ /* 0x000fc400028f0c19 */
[----:B------:R-:W-:-:S03]  /*fb80*/  @!P0 LEA.HI.X R15, R6, R0, R9, 0x1, P4 ;  /* 0x00000000060f8211 */ /* 0x000fc600020f0c09 */
[----:B------:R0:W-:Y:S04]  /*fb90*/  @!P1 ST.E.128 desc[UR40][R20.64], RZ ;  /* 0x000000ff14009985 */ /* 0x0001e8000c101d28 */
[----:B------:R0:W-:Y:S02]  /*fba0*/  @!P0 ST.E.128 desc[UR40][R14.64], RZ ;  /* 0x000000ff0e008985 */ /* 0x0001e4000c101d28 */
.L_x_791:
[----:B------:R-:W-:Y:S05]  /*fbb0*/  BSYNC B1 ;  /* 0x0000000000017941 */ /* 0x000fea0003800000 */
.L_x_790:
[----:B------:R-:W-:-:S03]  /*fbc0*/  UMOV UR4, 0xffffffff ;  /* 0xffffffff00047882 */ /* 0x000fc60000000000 */
[----:B------:R-:W-:Y:S05]  /*fbd0*/  BRA.DIV UR4, `(.L_x_792) ;  /* 0x0000007a04c07947 */ /* 0x000fea000b800000 */
[----:B0-----:R0:W0:Y:S04]  /*fbe0*/  SHFL.IDX PT, R0, R4, 0x3, 0x181f ;  /* 0x00781f0004007f89 */ /* 0x00102800000e0000 */
[----:B----4-:R4:W0:Y:S02]  /*fbf0*/  SHFL.IDX PT, R14, R3, 0x3, 0x181f ;  /* 0x00781f00030e7f89 */ /* 0x01082400000e0000 */
.L_x_973:
[----:B--234-:R-:W-:-:S04]  /*fc00*/  IADD3 R3, R7, 0x60, RZ ;  /* 0x0000006007037810 */ /* 0x01cfc80007ffe0ff */
[----:B------:R-:W-:-:S13]  /*fc10*/  ISETP.GE.AND P0, PT, R3, R8, PT ;  /* 0x000000080300720c */ /* 0x000fda0003f06270 */
[----:B------:R-:W-:Y:S05]  /*fc20*/  @P0 BRA `(.L_x_779) ;  /* 0x00000000006c0947 */ /* 0x000fea0003800000 */
[C---:B------:R-:W-:Y:S01]  /*fc30*/  VIADD R15, R217.reuse, 0x40 ;  /* 0x00000040d90f7836 */ /* 0x040fe20000000000 */
[----:B------:R-:W-:Y:S01]  /*fc40*/  ULDC UR4, c[0x0][0xac8] ;  /* 0x0002b20000047ab9 */ /* 0x000fe20000000800 */
[C---:B------:R-:W-:Y:S01]  /*fc50*/  VIADD R12, R217.reuse, 0x80 ;  /* 0x00000080d90c7836 */ /* 0x040fe20000000000 */
[C---:B------:R-:W-:Y:S01]  /*fc60*/  ISETP.GE.AND P3, PT, R217.reuse, UR4, PT ;  /* 0x00000004d9007c0c */ /* 0x040fe2000bf66270 */
[----:B------:R-:W-:Y:S01]  /*fc70*/  VIADD R10, R217, 0xc0 ;  /* 0x000000c0d90a7836 */ /* 0x000fe20000000000 */
[----:B------:R-:W-:Y:S01]  /*fc80*/  ISETP.GE.AND P2, PT, R15, UR4, PT ;  /* 0x000000040f007c0c */ /* 0x000fe2000bf46270 */
[C---:B------:R-:W-:Y:S01]  /*fc90*/  VIADD R20, R217.reuse, 0x40 ;  /* 0x00000040d9147836 */ /* 0x040fe20000000000 */
[----:B------:R-:W-:Y:S01]  /*fca0*/  ISETP.GE.AND P1, PT, R12, UR4, PT ;  /* 0x000000040c007c0c */ /* 0x000fe2000bf26270 */
[C---:B------:R-:W-:Y:S01]  /*fcb0*/  VIADD R13, R217.reuse, 0x80 ;  /* 0x00000080d90d7836 */ /* 0x040fe20000000000 */
[----:B------:R-:W-:Y:S01]  /*fcc0*/  ISETP.GE.AND P0, PT, R10, UR4, PT ;  /* 0x000000040a007c0c */ /* 0x000fe2000bf06270 */
[----:B------:R-:W-:Y:S01]  /*fcd0*/  VIADD R11, R217, 0xc0 ;  /* 0x000000c0d90b7836 */ /* 0x000fe20000000000 */
[----:B------:R-:W-:-:S02]  /*fce0*/  SHF.R.S32.HI R9, RZ, 0x1f, R217 ;  /* 0x0000001fff097819 */ /* 0x000fc400000114d9 */
[----:B------:R-:W-:Y:S02]  /*fcf0*/  SHF.R.S32.HI R20, RZ, 0x1f, R20 ;  /* 0x0000001fff147819 */ /* 0x000fe40000011414 */
[----:B------:R-:W-:Y:S02]  /*fd00*/  SHF.R.S32.HI R13, RZ, 0x1f, R13 ;  /* 0x0000001fff0d7819 */ /* 0x000fe4000001140d */
[-C--:B0-----:R-:W-:Y:S02]  /*fd10*/  @!P3 LEA R4, P5, R217, R14.reuse, 0x1 ;  /* 0x0000000ed904b211 */ /* 0x081fe400078a08ff */
[----:B------:R-:W-:Y:S02]  /*fd20*/  @!P2 LEA R6, P4, R15, R14, 0x1 ;  /* 0x0000000e0f06a211 */ /* 0x000fe400078808ff */
[----:B------:R-:W-:Y:S02]  /*fd30*/  @!P3 LEA.HI.X R5, R217, R0, R9, 0x1, P5 ;  /* 0x00000000d905b211 */ /* 0x000fe400028f0c09 */
[----:B------:R-:W-:-:S02]  /*fd40*/  @!P1 LEA R8, P5, R12, R14, 0x1 ;  /* 0x0000000e0c089211 */ /* 0x000fc400078a08ff */
[----:B------:R-:W-:Y:S01]  /*fd50*/  @!P2 LEA.HI.X R7, R15, R0, R20, 0x1, P4 ;  /* 0x000000000f07a211 */ /* 0x000fe200020f0c14 */
[----:B------:R2:W-:Y:S01]  /*fd60*/  @!P3 ST.E.128 desc[UR40][R4.64], RZ ;  /* 0x000000ff0400b985 */ /* 0x0005e2000c101d28 */
[----:B------:R-:W-:Y:S02]  /*fd70*/  SHF.R.S32.HI R11, RZ, 0x1f, R11 ;  /* 0x0000001fff0b7819 */ /* 0x000fe4000001140b */
[----:B------:R-:W-:Y:S01]  /*fd80*/  @!P0 LEA R14, P4, R10, R14, 0x1 ;  /* 0x0000000e0a0e8211 */ /* 0x000fe200078808ff */
[----:B------:R2:W-:Y:S01]  /*fd90*/  @!P2 ST.E.128 desc[UR40][R6.64], RZ ;  /* 0x000000ff0600a985 */ /* 0x0005e2000c101d28 */
[-C--:B------:R-:W-:Y:S02]  /*fda0*/  @!P1 LEA.HI.X R9, R12, R0.reuse, R13, 0x1, P5 ;  /* 0x000000000c099211 */ /* 0x080fe400028f0c0d */
[----:B------:R-:W-:-:S03]  /*fdb0*/  @!P0 LEA.HI.X R15, R10, R0, R11, 0x1, P4 ;  /* 0x000000000a0f8211 */ /* 0x000fc600020f0c0b */
[----:B------:R2:W-:Y:S04]  /*fdc0*/  @!P1 ST.E.128 desc[UR40][R8.64], RZ ;  /* 0x000000ff08009985 */ /* 0x0005e8000c101d28 */
[----:B------:R2:W-:Y:S02]  /*fdd0*/  @!P0 ST.E.128 desc[UR40][R14.64], RZ ;  /* 0x000000ff0e008985 */ /* 0x0005e4000c101d28 */
.L_x_779:
[----:B------:R-:W-:Y:S05]  /*fde0*/  BSYNC B0 ;  /* 0x0000000000007941 */ /* 0x000fea0003800000 */
.L_x_770:
[----:B------:R-:W-:Y:S02]  /*fdf0*/  ULDC UR4, c[0x0][0xc3c] ;  /* 0x00030f0000047ab9 */ /* 0x000fe40000000800 */
[----:B------:R-:W-:-:S13]  /*fe00*/  ISETP.GE.AND P0, PT, R35, UR4, PT ;  /* 0x0000000423007c0c */ /* 0x000fda000bf06270 */
[----:B------:R-:W-:Y:S05]  /*fe10*/  @!P0 BRA `(.L_x_793) ;  /* 0xffffff1000bc8947 */ /* 0x000fea000383ffff */
[----:B------:R-:W-:Y:S05]  /*fe20*/  BRA `(.L_x_650) ;  /* 0x0000006400bc7947 */ /* 0x000fea0003800000 */
.L_x_648:
[----:B------:R-:W-:-:S08]  /*fe30*/  NOP ;  /* 0x0000000000007918 */ /* 0x000fd00000000000 */
[----:B--2---:R-:W0:-:S00]  /*fe40*/  USETMAXREG.DEALLOC.CTAPOOL 0x28 ;  /* 0x00000028000079c8 */ /* 0x004e0000080e0500 */
[----:B0-----:R-:W-:Y:S01]  /*fe50*/  LOP3.LUT R2, R2, 0x3, RZ, 0xc0, !PT ;  /* 0x0000000302027812 */ /* 0x001fe200078ec0ff */
[----:B------:R-:W-:Y:S01]  /*fe60*/  IMAD.MOV.U32 R4, RZ, RZ, RZ ;  /* 0x000000ffff047224 */ /* 0x000fe200078e00ff */
[----:B------:R-:W-:-:S04]  /*fe70*/  LOP3.LUT R23, R23, 0xffffff7f, RZ, 0xc0, !PT ;  /* 0xffffff7f17177812 */ /* 0x000fc800078ec0ff */
[----:B------:R-:W0:Y:S02]  /*fe80*/  SHFL.IDX PT, R2, R2, RZ, 0x1f ;  /* 0x00001fff02027589 */ /* 0x000e2400000e0000 */
[----:B0-----:R-:W-:-:S13]  /*fe90*/  ISETP.NE.AND P0, PT, R2, RZ, PT ;  /* 0x000000ff0200720c */ /* 0x001fda0003f05270 */
[----:B------:R-:W-:Y:S01]  /*fea0*/  @P0 LOP3.LUT R23, R23, 0x80, RZ, 0xfc, !PT ;  /* 0x0000008017170812 */ /* 0x000fe200078efcff */
[----:B------:R-:W-:Y:S06]  /*feb0*/  @!P0 BRA `(.L_x_794) ;  /* 0x00000000001c8947 */ /* 0x000fec0003800000 */
[----:B------:R-:W0:Y:S08]  /*fec0*/  S2UR UR5, SR_CgaCtaId ;  /* 0x00000000000579c3 */ /* 0x000e300000008800 */
[----:B------:R-:W-:Y:S06]  /*fed0*/  BAR.SYNC.DEFER_BLOCKING 0x5, 0x180 ;  /* 0x0146000000007b1d */ /* 0x000fec0000010000 */
[----:B------:R-:W-:-:S02]  /*fee0*/  UMOV UR4, 0x400 ;  /* 0x0000040000047882 */ /* 0x000fc40000000000 */
[----:B0-----:R-:W-:-:S09]  /*fef0*/  ULEA UR4, UR5, UR4, 0x18 ;  /* 0x0000000405047291 */ /* 0x001fd2000f8ec03f */
[----:B------:R-:W0:Y:S01]  /*ff00*/  LDS.128 R16, [UR4+0x228d0] ;  /* 0x0228d004ff107984 */ /* 0x000e220008000c00 */
[----:B------:R-:W-:Y:S06]  /*ff10*/  BAR.ARV 0x4, 0x180 ;  /* 0x0106000000007b1d */ /* 0x000fec0000002000 */
[----:B------:R-:W-:Y:S05]  /*ff20*/  BRA `(.L_x_795) ;  /* 0x0000000400fc7947 */ /* 0x000fea0003800000 */
.L_x_794:
[----:B------:R-:W-:Y:S01]  /*ff30*/  LOP3.LUT R5, R0, 0x1f, RZ, 0xc0, !PT ;  /* 0x0000001f00057812 */ /* 0x000fe200078ec0ff */
[----:B------:R-:W-:Y:S01]  /*ff40*/  ULDC UR4, c[0x0][0xc3c] ;  /* 0x00030f0000047ab9 */ /* 0x000fe20000000800 */
[----:B------:R-:W0:Y:S01]  /*ff50*/  S2UR UR6, SR_CTAID.X ;  /* 0x00000000000679c3 */ /* 0x000e220000002500 */
[----:B------:R-:W-:Y:S01]  /*ff60*/  ULDC UR5, c[0x0][0xc38] ;  /* 0x00030e0000057ab9 */ /* 0x000fe20000000800 */
[----:B------:R-:W-:-:S04]  /*ff70*/  ISETP.NE.AND P0, PT, R5, 0x1f, PT ;  /* 0x0000001f0500780c */ /* 0x000fc80003f05270 */
[----:B------:R-:W-:-:S13]  /*ff80*/  ISETP.GE.OR P1, PT, R5, UR4, !P0 ;  /* 0x0000000405007c0c */ /* 0x000fda000c726670 */
[----:B------:R-:W1:Y:S02]  /*ff90*/  @!P1 LDC.64 R2, c[0x0][0xc80] ;  /* 0x00032000ff029b82 */ /* 0x000e640000000a00 */
[----:B-1----:R-:W-:-:S05]  /*ffa0*/  @!P1 IMAD.WIDE.U32 R2, R5, 0x4, R2 ;  /* 0x0000000405029825 */ /* 0x002fca00078e0002 */
        /* <DEDUP_REMOVED lines=8> */
[----:B--2---:R-:W1:Y:S02]  /*10030*/  SHFL.UP PT, R6, R4, 0x1, RZ ;  /* 0x0420000004067989 */ /* 0x004e6400000e00ff */
[----:B-1----:R-:W-:-:S04]  /*10040*/  SEL R7, R6, RZ, P1 ;  /* 0x000000ff06077207 */ /* 0x002fc80000800000 */
[----:B------:R-:W-:-:S05]  /*10050*/  IADD3 R7, R4, R7, RZ ;  /* 0x0000000704077210 */ /* 0x000fca0007ffe0ff */
[----:B------:R-:W1:Y:S02]  /*10060*/  SHFL.UP PT, R6, R7, 0x2, RZ ;  /* 0x0440000007067989 */ /* 0x000e6400000e00ff */
[----:B-1----:R-:W-:-:S05]  /*10070*/  SEL R6, R6, RZ, P2 ;  /* 0x000000ff06067207 */ /* 0x002fca0001000000 */
[----:B------:R-:W-:-:S05]  /*10080*/  IMAD.IADD R6, R7, 0x1, R6 ;  /* 0x0000000107067824 */ /* 0x000fca00078e0206 */
        /* <DEDUP_REMOVED lines=9> */
[----:B------:R-:W1:Y:S02]  /*10120*/  SHFL.IDX PT, R6, R7, 0x1f, 0x1f ;  /* 0x03e01f0007067f89 */ /* 0x000e6400000e0000 */
[----:B-1----:R-:W-:-:S04]  /*10130*/  IMAD R6, R6, UR5, RZ ;  /* 0x0000000506067c24 */ /* 0x002fc8000f8e02ff */
[----:B------:R-:W-:Y:S01]  /*10140*/  IMAD.MOV.U32 R3, RZ, RZ, R6 ;  /* 0x000000ffff037224 */ /* 0x000fe200078e0006 */
[----:B0-----:R-:W-:-:S13]  /*10150*/  ISETP.GT.AND P6, PT, R6, UR6, PT ;  /* 0x0000000606007c0c */ /* 0x001fda000bfc4270 */
[----:B------:R-:W-:Y:S05]  /*10160*/  @P6 BRA `(.L_x_796) ;  /* 0x00000000009c6947 */ /* 0x000fea0003800000 */
[----:B------:R-:W0:Y:S01]  /*10170*/  LDC R10, c[0x0][0xc3c] ;  /* 0x00030f00ff0a7b82 */ /* 0x000e220000000800 */
[----:B------:R-:W-:Y:S01]  /*10180*/  IMAD.MOV.U32 R6, RZ, RZ, R3 ;  /* 0x000000ffff067224 */ /* 0x000fe200078e0003 */
[----:B------:R-:W-:Y:S01]  /*10190*/  UMOV UR4, URZ ;  /* 0x0000003f00047c82 */ /* 0x000fe20008000000 */
[----:B------:R-:W-:Y:S01]  /*101a0*/  ULDC UR7, c[0x0][0xc3c] ;  /* 0x00030f0000077ab9 */ /* 0x000fe20000000800 */
[----:B------:R-:W-:-:S05]  /*101b0*/  ULDC UR5, c[0x0][0xc38] ;  /* 0x00030e0000057ab9 */ /* 0x000fca0000000800 */
.L_x_800:
[----:B------:R-:W-:Y:S01]  /*101c0*/  UIADD3 UR4, UR4, 0x1f, URZ ;  /* 0x0000001f04047890 */ /* 0x000fe2000fffe03f */
[----:B------:R-:W-:-:S05]  /*101d0*/  MOV R19, UR7 ;  /* 0x0000000700137c02 */ /* 0x000fca0008000f00 */
        /* <DEDUP_REMOVED lines=10> */
.L_x_799:
[----:B------:R-:W-:Y:S05]  /*10280*/  BSYNC B0 ;  /* 0x0000000000007941 */ /* 0x000fea0003800000 */
.L_x_798:
        /* <DEDUP_REMOVED lines=16> */
[----:B0-----:R-:W-:-:S05]  /*10390*/  IMAD R3, R3, UR5, RZ ;  /* 0x0000000503037c24 */ /* 0x001fca000f8e02ff */
[----:B------:R-:W-:-:S04]  /*103a0*/  IADD3 R6, R3, R6, RZ ;  /* 0x0000000603067210 */ /* 0x000fc80007ffe0ff */
[----:B------:R-:W-:-:S13]  /*103b0*/  ISETP.GT.AND P6, PT, R6, UR6, PT ;  /* 0x0000000606007c0c */ /* 0x000fda000bfc4270 */
[----:B------:R-:W-:Y:S05]  /*103c0*/  @!P6 BRA `(.L_x_800) ;  /* 0xfffffffc007ce947 */ /* 0x000fea000383ffff */
[----:B------:R-:W-:-:S07]  /*103d0*/  IMAD.MOV.U32 R7, RZ, RZ, R9 ;  /* 0x000000ffff077224 */ /* 0x000fce00078e0009 */
.L_x_796:
        /* <DEDUP_REMOVED lines=15> */
.L_x_801:
[----:B---3--:R-:W-:Y:S01]  /*104d0*/  IMAD R16, R16, UR5, R9 ;  /* 0x0000000510107c24 */ /* 0x008fe2000f8e0209 */
[----:B0-----:R-:W-:Y:S01]  /*104e0*/  IABS R2, R4 ;  /* 0x0000000400027213 */ /* 0x001fe20000000000 */
[----:B-12---:R-:W-:Y:S02]  /*104f0*/  IMAD.MOV R7, RZ, RZ, -R3 ;  /* 0x000000ffff077224 */ /* 0x006fe400078e0a03 */
[----:B------:R-:W-:Y:S01]  /*10500*/  VIADD R19, R19, UR4 ;  /* 0x0000000413137c36 */ /* 0x000fe20008000000 */
[----:B------:R-:W-:Y:S01]  /*10510*/  IADD3 R9, -R16, UR6, RZ ;  /* 0x0000000610097c10 */ /* 0x000fe2000fffe1ff */
[----:B------:R-:W-:Y:S02]  /*10520*/  IMAD.MOV R8, RZ, RZ, -R2 ;  /* 0x000000ffff087224 */ /* 0x000fe400078e0a02 */
[----:B------:R-:W-:Y:S01]  /*10530*/  IMAD R7, R7, R10, RZ ;  /* 0x0000000a07077224 */ /* 0x000fe200078e02ff */
[----:B------:R-:W-:Y:S01]  /*10540*/  IABS R6, R9 ;  /* 0x0000000900067213 */ /* 0x000fe20000000000 */
[----:B------:R-:W-:-:S04]  /*10550*/  IMAD.MOV.U32 R2, RZ, RZ, RZ ;  /* 0x000000ffff027224 */ /* 0x000fc800078e00ff */
[----:B------:R-:W-:Y:S01]  /*10560*/  IMAD.HI.U32 R2, R3, R7, R2 ;  /* 0x0000000703027227 */ /* 0x000fe200078e0002 */
[----:B------:R-:W-:-:S03]  /*10570*/  MOV R3, R6 ;  /* 0x0000000600037202 */ /* 0x000fc60000000f00 */
        /* <DEDUP_REMOVED lines=12> */
[----:B------:R-:W-:-:S04]  /*10640*/  @!P1 LOP3.LUT R2, RZ, R4, RZ, 0x33, !PT ;  /* 0x00000004ff029212 */ /* 0x000fc800078e33ff */
[----:B------:R-:W-:Y:S01]  /*10650*/  MOV R18, R2 ;  /* 0x0000000200127202 */ /* 0x000fe20000000f00 */
[----:B------:R-:W-:-:S04]  /*10660*/  IMAD.MOV R17, RZ, RZ, -R2 ;  /* 0x000000ffff117224 */ /* 0x000fc800078e0a02 */
[----:B------:R-:W-:Y:S01]  /*10670*/  IMAD R17, R4, R17, R9 ;  /* 0x0000001104117224 */ /* 0x000fe200078e0209 */
[----:B------:R-:W-:Y:S06]  /*10680*/  BRA `(.L_x_802) ;  /* 0x00000000000c7947 */ /* 0x000fec0003800000 */
.L_x_797:
[----:B------:R-:W-:Y:S02]  /*10690*/  IMAD.MOV.U32 R17, RZ, RZ, RZ ;  /* 0x000000ffff117224 */ /* 0x000fe400078e00ff */
[----:B------:R-:W-:Y:S02]  /*106a0*/  IMAD.U32 R16, RZ, RZ, UR6 ;  /* 0x00000006ff107e24 */ /* 0x000fe4000f8e00ff */
[----:B------:R-:W-:-:S07]  /*106b0*/  IMAD.MOV.U32 R18, RZ, RZ, RZ ;  /* 0x000000ffff127224 */ /* 0x000fce00078e00ff */
.L_x_802:
[----:B------:R-:W-:-:S13]  /*106c0*/  ISETP.NE.AND P0, PT, R5, RZ, PT ;  /* 0x000000ff0500720c */ /* 0x000fda0003f05270 */
[----:B------:R-:W0:Y:S01]  /*106d0*/  @!P0 S2R R3, SR_CgaCtaId ;  /* 0x0000000000038919 */ /* 0x000e220000008800 */
[----:B------:R-:W-:-:S04]  /*106e0*/  @!P0 MOV R2, 0x400 ;  /* 0x0000040000028802 */ /* 0x000fc80000000f00 */
[----:B0-----:R-:W-:-:S05]  /*106f0*/  @!P0 LEA R2, R3, R2, 0x18 ;  /* 0x0000000203028211 */ /* 0x001fca00078ec0ff */
[----:B------:R1:W-:Y:S01]  /*10700*/  @!P0 STS.128 [R2+0x228d0], R16 ;  /* 0x0228d01002008388 */ /* 0x0003e20000000c00 */
[----:B------:R-:W-:Y:S06]  /*10710*/  BAR.ARV 0x5, 0x180 ;  /* 0x0146000000007b1d */ /* 0x000fec0000002000 */
.L_x_795:
[----:B------:R2:W-:Y:S01]  /*10720*/  STL [R1+0x28], RZ ;  /* 0x000028ff01007387 */ /* 0x0005e20000100800 */
[----:B------:R-:W-:Y:S01]  /*10730*/  ULDC UR4, c[0x0][0xc3c] ;  /* 0x00030f0000047ab9 */ /* 0x000fe20000000800 */
[----:B------:R-:W-:Y:S01]  /*10740*/  IMAD.MOV.U32 R26, RZ, RZ, 0x1 ;  /* 0x00000001ff1a7424 */ /* 0x000fe200078e00ff */
[----:B0-----:R-:W-:Y:S01]  /*10750*/  ISETP.GE.AND P0, PT, R19, UR4, PT ;  /* 0x0000000413007c0c */ /* 0x001fe2000bf06270 */
[----:B------:R-:W-:-:S12]  /*10760*/  IMAD.MOV.U32 R25, RZ, RZ, RZ ;  /* 0x000000ffff197224 */ /* 0x000fd800078e00ff */
[----:B--2---:R-:W-:Y:S05]  /*10770*/  @P0 BRA `(.L_x_803) ;  /* 0x00000058008c0947 */ /* 0x004fea0003800000 */
[----:B------:R-:W2:Y:S01]  /*10780*/  LDL R4, [R1] ;  /* 0x0000000001047983 */ /* 0x000ea20000100800 */
[----:B------:R-:W0:Y:S01]  /*10790*/  S2UR UR5, SR_CgaCtaId ;  /* 0x00000000000579c3 */ /* 0x000e220000008800 */
[C---:B-1----:R-:W-:Y:S01]  /*107a0*/  IMAD.SHL.U32 R2, R0.reuse, 0x8, RZ ;  /* 0x0000000800027824 */ /* 0x042fe200078e00ff */
[----:B------:R-:W-:Y:S01]  /*107b0*/  LOP3.LUT R5, R0, 0x7f, RZ, 0xc0, !PT ;  /* 0x0000007f00057812 */ /* 0x000fe200078ec0ff */
[----:B------:R-:W-:Y:S01]  /*107c0*/  UMOV UR4, 0x400 ;  /* 0x0000040000047882 */ /* 0x000fe20000000000 */
[----:B------:R-:W-:Y:S01]  /*107d0*/  BSSY B8, `(.L_x_803) ;  /* 0x000059d000087945 */ /* 0x000fe20003800000 */
[----:B------:R-:W-:Y:S01]  /*107e0*/  IMAD.MOV.U32 R26, RZ, RZ, 0x1 ;  /* 0x00000001ff1a7424 */ /* 0x000fe200078e00ff */
[C---:B------:R-:W-:Y:S01]  /*107f0*/  LOP3.LUT R3, R2.reuse, 0x1f8, RZ, 0xc0, !PT ;  /* 0x000001f802037812 */ /* 0x040fe200078ec0ff */
[----:B------:R-:W-:Y:S01]  /*10800*/  IMAD.SHL.U32 R30, R5, 0x8, RZ ;  /* 0x00000008051e7824 */ /* 0x000fe200078e00ff */
[----:B------:R-:W-:Y:S02]  /*10810*/  LOP3.LUT R2, R2, 0x38, RZ, 0xc0, !PT ;  /* 0x0000003802027812 */ /* 0x000fe400078ec0ff */
[----:B------:R-:W-:-:S02]  /*10820*/  CS2R R24, SRZ ;  /* 0x0000000000187805 */ /* 0x000fc4000001ff00 */
[----:B------:R-:W-:Y:S01]  /*10830*/  LOP3.LUT R3, R3, 0x38, R0, 0x78, !PT ;  /* 0x0000003803037812 */ /* 0x000fe200078e7800 */
[----:B------:R-:W-:Y:S01]  /*10840*/  IMAD.MOV.U32 R27, RZ, RZ, 0x1 ;  /* 0x00000001ff1b7424 */ /* 0x000fe200078e00ff */
[----:B------:R-:W-:Y:S01]  /*10850*/  SHF.L.U32 R0, R0, 0x4, RZ ;  /* 0x0000000400007819 */ /* 0x000fe200000006ff */
[----:B------:R-:W-:Y:S01]  /*10860*/  ULDC.64 UR38, c[0x0][0x198] ;  /* 0x0000660000267ab9 */ /* 0x000fe20000000a00 */
[----:B------:R-:W-:Y:S01]  /*10870*/  LOP3.LUT R30, R3, 0x200, R30, 0xf8, !PT ;  /* 0x00000200031e7812 */ /* 0x000fe200078ef81e */
[----:B------:R-:W-:Y:S01]  /*10880*/  ULDC UR36, c[0x0][0xc] ;  /* 0x0000030000247ab9 */ /* 0x000fe20000000800 */
[----:B------:R-:W-:-:S04]  /*10890*/  SHF.R.U32.HI R3, RZ, 0x3, R5 ;  /* 0x00000003ff037819 */ /* 0x000fc80000011605 */
[----:B------:R-:W-:Y:S02]  /*108a0*/  LOP3.LUT R3, R3, 0x70, R0, 0xf8, !PT ;  /* 0x0000007003037812 */ /* 0x000fe400078ef800 */
[C---:B------:R-:W-:Y:S01]  /*108b0*/  LOP3.LUT R0, R2.reuse, 0x40, RZ, 0xfc, !PT ;  /* 0x0000004002007812 */ /* 0x040fe200078efcff */
[----:B0-----:R-:W-:Y:S01]  /*108c0*/  ULEA UR4, UR5, UR4, 0x18 ;  /* 0x0000000405047291 */ /* 0x001fe2000f8ec03f */
[C---:B------:R-:W-:Y:S02]  /*108d0*/  LOP3.LUT R3, R2.reuse, 0x80, RZ, 0xfc, !PT ;  /* 0x0000008002037812 */ /* 0x040fe400078efcff */
[----:B------:R-:W-:-:S03]  /*108e0*/  LOP3.LUT R2, R2, 0xc0, RZ, 0xfc, !PT ;  /* 0x000000c002027812 */ /* 0x000fc600078efcff */
[----:B------:R-:W-:-:S04]  /*108f0*/  IMAD.U32 R22, RZ, RZ, UR4 ;  /* 0x00000004ff167e24 */ /* 0x000fc8000f8e00ff */
[----:B------:R-:W-:Y:S01]  /*10900*/  IMAD R0, R30, 0x2, R22 ;  /* 0x000000021e007824 */ /* 0x000fe200078e0216 */
[----:B--2---:R-:W-:-:S05]  /*10910*/  LOP3.LUT R4, R4, 0x2, RZ, 0xfc, !PT ;  /* 0x0000000204047812 */ /* 0x004fca00078efcff */
[----:B------:R0:W-:Y:S04]  /*10920*/  STL [R1+0x3c], R4 ;  /* 0x00003c0401007387 */ /* 0x0001e80000100800 */
[----:B------:R0:W-:Y:S04]  /*10930*/  STL [R1+0x28], RZ ;  /* 0x000028ff01007387 */ /* 0x0001e80000100800 */
[----:B------:R0:W-:Y:S02]  /*10940*/  STL [R1+0x8], R0 ;  /* 0x0000080001007387 */ /* 0x0001e40000100800 */
.L_x_902:
[----:B-1----:R-:W1:Y:S02]  /*10950*/  LDC.64 R2, c[0x0][0xc88] ;  /* 0x00032200ff027b82 */ /* 0x002e640000000a00 */
[----:B-1----:R-:W-:-:S05]  /*10960*/  IMAD.WIDE R2, R19, 0x4, R2 ;  /* 0x0000000413027825 */ /* 0x002fca00078e0202 */
[----:B------:R-:W0:Y:S01]  /*10970*/  LDG.E R35, desc[UR40][R2.64] ;  /* 0x0000002802237981 */ /* 0x000e22000c1e1900 */
[----:B------:R-:W-:Y:S05]  /*10980*/  YIELD ;  /* 0x0000000000007946 */ /* 0x000fea0003800000 */
[----:B------:R-:W-:Y:S01]  /*10990*/  ULDC.64 UR4, c[0x0][0xa28] ;  /* 0x00028a0000047ab9 */ /* 0x000fe20000000a00 */
[----:B------:R-:W-:Y:S01]  /*109a0*/  IMAD.MOV.U32 R31, RZ, RZ, RZ ;  /* 0x000000ffff1f7224 */ /* 0x000fe200078e00ff */
[----:B------:R-:W-:Y:S01]  /*109b0*/  ISETP.NE.U32.AND P0, PT, RZ, UR4, PT ;  /* 0x00000004ff007c0c */ /* 0x000fe2000bf05070 */
[----:B------:R-:W-:Y:S01]  /*109c0*/  IMAD.MOV.U32 R6, RZ, RZ, RZ ;  /* 0x000000ffff067224 */ /* 0x000fe200078e00ff */
[----:B------:R-:W-:Y:S01]  /*109d0*/  ULDC.64 UR8, c[0x0][0xa18] ;  /* 0x0002860000087ab9 */ /* 0x000fe20000000a00 */
[----:B------:R-:W-:Y:S01]  /*109e0*/  ULDC.64 UR6, c[0x0][0xa10] ;  /* 0x0002840000067ab9 */ /* 0x000fe20000000a00 */
[----:B------:R-:W-:-:S02]  /*109f0*/  ISETP.NE.AND.EX P0, PT, RZ, UR5, PT, P0 ;  /* 0x00000005ff007c0c */ /* 0x000fc4000bf05300 */
[----:B0-----:R-:W-:-:S11]  /*10a00*/  SHF.R.S32.HI R0, RZ, 0x1f, R35 ;  /* 0x0000001fff007819 */ /* 0x001fd60000011423 */
[C---:B------:R-:W-:Y:S01]  /*10a10*/  @P0 LEA R2, P1, R35.reuse, UR4, 0x2 ;  /* 0x0000000423020c11 */ /* 0x040fe2000f8210ff */
[C---:B------:R-:W-:Y:S01]  /*10a20*/  IMAD.SHL.U32 R28, R35.reuse, 0x4, RZ ;  /* 0x00000004231c7824 */ /* 0x040fe200078e00ff */
[C-C-:B------:R-:W-:Y:S01]  /*10a30*/  SHF.L.U64.HI R32, R35.reuse, 0x2, R0.reuse ;  /* 0x0000000223207819 */ /* 0x140fe20000010200 */
[----:B------:R0:W-:Y:S01]  /*10a40*/  STL [R1+0x10], R0 ;  /* 0x0000100001007387 */ /* 0x0001e20000100800 */
[----:B------:R-:W-:Y:S01]  /*10a50*/  @P0 LEA.HI.X R3, R35, UR5, R0, 0x2, P1 ;  /* 0x0000000523030c11 */ /* 0x000fe200088f1400 */
[----:B------:R-:W-:-:S04]  /*10a60*/  ULDC.64 UR4, c[0x0][0xa00] ;  /* 0x0002800000047ab9 */ /* 0x000fc80000000a00 */
[----:B------:R1:W5:Y:S01]  /*10a70*/  @P0 LDG.E R31, desc[UR40][R2.64] ;  /* 0x00000028021f0981 */ /* 0x000362000c1e1900 */
[----:B------:R-:W-:Y:S02]  /*10a80*/  ISETP.NE.U32.AND P0, PT, RZ, UR4, PT ;  /* 0x00000004ff007c0c */ /* 0x000fe4000bf05070 */
[----:B------:R-:W-:Y:S02]  /*10a90*/  ISETP.NE.U32.AND P2, PT, RZ, UR8, PT ;  /* 0x00000008ff007c0c */ /* 0x000fe4000bf45070 */
[----:B------:R-:W-:Y:S02]  /*10aa0*/  ISETP.NE.AND.EX P0, PT, RZ, UR5, PT, P0 ;  /* 0x00000005ff007c0c */ /* 0x000fe4000bf05300 */
[----:B------:R-:W-:Y:S02]  /*10ab0*/  ISETP.NE.AND.EX P2, PT, RZ, UR9, PT, P2 ;  /* 0x00000009ff007c0c */ /* 0x000fe4000bf45320 */
[----:B------:R-:W-:Y:S02]  /*10ac0*/  ISETP.NE.U32.AND P1, PT, RZ, UR6, PT ;  /* 0x00000006ff007c0c */ /* 0x000fe4000bf25070 */
[----:B-1----:R-:W-:-:S02]  /*10ad0*/  IADD3 R2, P3, R28, UR4, RZ ;  /* 0x000000041c027c10 */ /* 0x002fc4000ff7e0ff */
[----:B------:R-:W-:Y:S02]  /*10ae0*/  ISETP.NE.AND.EX P1, PT, RZ, UR7, PT, P1 ;  /* 0x00000007ff007c0c */ /* 0x000fe4000bf25310 */
[----:B------:R-:W-:Y:S02]  /*10af0*/  IADD3.X R3, R32, UR5, RZ, P3, !PT ;  /* 0x0000000520037c10 */ /* 0x000fe40009ffe4ff */
[----:B--23--:R-:W-:Y:S02]  /*10b00*/  IADD3 R4, P4, R28, UR6, RZ ;  /* 0x000000061c047c10 */ /* 0x00cfe4000ff9e0ff */
[----:B0-----:R-:W-:Y:S01]  /*10b10*/  MOV R0, RZ ;  /* 0x000000ff00007202 */ /* 0x001fe20000000f00 */
[----:B------:R-:W2:Y:S01]  /*10b20*/  @P0 LDG.E R6, desc[UR40][R2.64] ;  /* 0x0000002802060981 */ /* 0x000ea2000c1e1900 */
[----:B------:R-:W-:Y:S01]  /*10b30*/  ULDC UR4, c[0x0][0x288] ;  /* 0x0000a20000047ab9 */ /* 0x000fe20000000800 */
[----:B------:R-:W-:Y:S01]  /*10b40*/  IADD3.X R5, R32, UR7, RZ, P4, !PT ;  /* 0x0000000720057c10 */ /* 0x000fe2000a7fe4ff */
[----:B------:R-:W-:Y:S01]  /*10b50*/  IMAD.U32 R8, RZ, RZ, UR4 ;  /* 0x00000004ff087e24 */ /* 0x000fe2000f8e00ff */
[----:B------:R-:W-:-:S03]  /*10b60*/  ULDC.64 UR4, c[0x0][0x418] ;  /* 0x0001060000047ab9 */ /* 0x000fc60000000a00 */
[----:B------:R-:W5:Y:S04]  /*10b70*/  @P1 LDG.E R0, desc[UR40][R4.64] ;  /* 0x0000002804001981 */ /* 0x000f68000c1e1900 */
[----:B--2---:R0:W-:Y:S02]  /*10b80*/  STL [R1+0xc], R6 ;  /* 0x00000c0601007387 */ /* 0x0041e40000100800 */
[----:B0-----:R-:W-:-:S04]  /*10b90*/  @P2 IADD3 R6, P3, R28, UR8, RZ ;  /* 0x000000081c062c10 */ /* 0x001fc8000ff7e0ff */
[----:B------:R-:W-:-:S05]  /*10ba0*/  @P2 IADD3.X R7, R32, UR9, RZ, P3, !PT ;  /* 0x0000000920072c10 */ /* 0x000fca0009ffe4ff */
[----:B------:R0:W2:Y:S01]  /*10bb0*/  @P2 LDG.E R8, desc[UR40][R6.64] ;  /* 0x0000002806082981 */ /* 0x0000a2000c1e1900 */
[----:B------:R-:W-:-:S03]  /*10bc0*/  UISETP.NE.U32.AND UP0, UPT, UR4, URZ, UPT ;  /* 0x0000003f0400728c */ /* 0x000fc6000bf05070 */
[----:B------:R-:W-:Y:S01]  /*10bd0*/  ULDC UR4, c[0x0][0x424] ;  /* 0x0001090000047ab9 */ /* 0x000fe20000000800 */
[----:B------:R-:W-:-:S03]  /*10be0*/  UISETP.NE.AND.EX UP0, UPT, UR5, URZ, UPT, UP0 ;  /* 0x0000003f0500728c */ /* 0x000fc6000bf05300 */
[----:B------:R-:W-:Y:S01]  /*10bf0*/  ULDC UR5, c[0x0][0x2f0] ;  /* 0x0000bc0000057ab9 */ /* 0x000fe20000000800 */
[----:B------:R-:W-:-:S04]  /*10c00*/  USEL UR4, UR4, 0x1, UP0 ;  /* 0x0000000104047887 */ /* 0x000fc80008000000 */
[----:B------:R-:W-:-:S03]  /*10c10*/  UIMAD UR4, UR4, UR5, URZ ;  /* 0x00000005040472a4 */ /* 0x000fc6000f8e023f */
[----:B------:R-:W-:Y:S02]  /*10c20*/  ULDC UR5, c[0x0][0x348] ;  /* 0x0000d20000057ab9 */ /* 0x000fe40000000800 */
[----:B0-----:R-:W-:Y:S02]  /*10c30*/  IMAD.U32 R6, RZ, RZ, UR5 ;  /* 0x00000005ff067e24 */ /* 0x001fe4000f8e00ff */
[----:B------:R-:W-:Y:S01]  /*10c40*/  IMAD.U32 R7, RZ, RZ, UR4 ;  /* 0x00000004ff077e24 */ /* 0x000fe2000f8e00ff */
[----:B--2---:R0:W-:Y:S01]  /*10c50*/  STL [R1+0x20], R8 ;  /* 0x0000200801007387 */ /* 0x0041e20000100800 */
[----:B----4-:R-:W-:Y:S05]  /*10c60*/  @P2 BRA `(.L_x_804) ;  /* 0x0000000000142947 */ /* 0x010fea0003800000 */
[----:B------:R-:W-:Y:S05]  /*10c70*/  @!P0 BRA `(.L_x_804) ;  /* 0x0000000000108947 */ /* 0x000fea0003800000 */
[----:B0-----:R-:W2:Y:S04]  /*10c80*/  LDG.E R8, desc[UR40][R2.64] ;  /* 0x0000002802087981 */ /* 0x001ea8000c1e1900 */
[----:B------:R-:W2:Y:S02]  /*10c90*/  LDG.E R9, desc[UR40][R2.64+0x4] ;  /* 0x0000042802097981 */ /* 0x000ea4000c1e1900 */
[----:B--2---:R-:W-:-:S05]  /*10ca0*/  IMAD.IADD R2, R9, 0x1, -R8 ;  /* 0x0000000109027824 */ /* 0x004fca00078e0a08 */
[----:B------:R1:W-:Y:S02]  /*10cb0*/  STL [R1+0x20], R2 ;  /* 0x0000200201007387 */ /* 0x0003e40000100800 */
.L_x_804:
[----:B------:R-:W-:Y:S01]  /*10cc0*/  ULDC.64 UR4, c[0x0][0xa20] ;  /* 0x0002880000047ab9 */ /* 0x000fe20000000a00 */
[----:B------:R-:W-:Y:S01]  /*10cd0*/  IMAD.MOV.U32 R29, RZ, RZ, R35 ;  /* 0x000000ffff1d7224 */ /* 0x000fe200078e0023 */
[----:B------:R-:W-:-:S04]  /*10ce0*/  ISETP.NE.U32.AND P0, PT, RZ, UR4, PT ;  /* 0x00000004ff007c0c */ /* 0x000fc8000bf05070 */
[----:B------:R-:W-:-:S13]  /*10cf0*/  ISETP.NE.AND.EX P0, PT, RZ, UR5, PT, P0 ;  /* 0x00000005ff007c0c */ /* 0x000fda000bf05300 */
[----:B------:R-:W-:Y:S05]  /*10d00*/  @!P0 BRA `(.L_x_805) ;  /* 0x0000000000108947 */ /* 0x000fea0003800000 */
[----:B-1----:R-:W-:-:S04]  /*10d10*/  IADD3 R2, P0, R28, UR4, RZ ;  /* 0x000000041c027c10 */ /* 0x002fc8000ff1e0ff */
[----:B------:R-:W-:-:S05]  /*10d20*/  IADD3.X R3, R32, UR5, RZ, P0, !PT ;  /* 0x0000000520037c10 */ /* 0x000fca00087fe4ff */
[----:B------:R2:W5:Y:S01]  /*10d30*/  LDG.E R7, desc[UR40][R2.64] ;  /* 0x0000002802077981 */ /* 0x000562000c1e1900 */
[----:B------:R-:W-:Y:S05]  /*10d40*/  BRA `(.L_x_806) ;  /* 0x0000000000247947 */ /* 0x000fea0003800000 */
.L_x_805:
[----:B------:R-:W-:Y:S02]  /*10d50*/  ULDC.64 UR4, c[0x0][0xa08] ;  /* 0x0002820000047ab9 */ /* 0x000fe40000000a00 */
[----:B------:R-:W-:-:S04]  /*10d60*/  ISETP.NE.U32.AND P0, PT, RZ, UR4, PT ;  /* 0x00000004ff007c0c */ /* 0x000fc8000bf05070 */
[----:B------:R-:W-:-:S13]  /*10d70*/  ISETP.NE.AND.EX P0, PT, RZ, UR5, PT, P0 ;  /* 0x00000005ff007c0c */ /* 0x000fda000bf05300 */
[----:B------:R-:W-:Y:S05]  /*10d80*/  @!P0 BRA `(.L_x_806) ;  /* 0x0000000000148947 */ /* 0x000fea0003800000 */
[----:B-1----:R-:W1:Y:S02]  /*10d90*/  LDC.64 R2, c[0x0][0xa08] ;  /* 0x00028200ff027b82 */ /* 0x002e640000000a00 */
[----:B-1----:R-:W-:-:S05]  /*10da0*/  IMAD.WIDE R2, R29, 0x4, R2 ;  /* 0x000000041d027825 */ /* 0x002fca00078e0202 */
[----:B------:R-:W2:Y:S04]  /*10db0*/  LDG.E R7, desc[UR40][R2.64] ;  /* 0x0000002802077981 */ /* 0x000ea8000c1e1900 */
[----:B------:R-:W2:Y:S02]  /*10dc0*/  LDG.E R2, desc[UR40][R2.64+0x4] ;  /* 0x0000042802027981 */ /* 0x000ea4000c1e1900 */
[----:B--2---:R-:W-:-:S07]  /*10dd0*/  IMAD.IADD R7, R2, 0x1, -R7 ;  /* 0x0000000102077824 */ /* 0x004fce00078e0a07 */
.L_x_806:
[----:B-12---:R-:W2:Y:S04]  /*10de0*/  @P1 LDG.E R2, desc[UR40][R4.64] ;  /* 0x0000002804021981 */ /* 0x006ea8000c1e1900 */
[----:B------:R-:W2:Y:S01]  /*10df0*/  @P1 LDG.E R3, desc[UR40][R4.64+0x4] ;  /* 0x0000042804031981 */ /* 0x000ea2000c1e1900 */
[----:B-----5:R-:W-:Y:S01]  /*10e00*/  IADD3 R7, -R31, R7, RZ ;  /* 0x000000071f077210 */ /* 0x020fe20007ffe1ff */
[----:B------:R-:W-:Y:S01]  /*10e10*/  BSSY B0, `(.L_x_807) ;  /* 0x0000138000007945 */ /* 0x000fe20003800000 */
[----:B--2---:R-:W-:-:S04]  /*10e20*/  @P1 IMAD.IADD R6, R3, 0x1, -R2 ;  /* 0x0000000103061824 */ /* 0x004fc800078e0a02 */
[----:B0-----:R-:W-:-:S04]  /*10e30*/  IMAD.IADD R8, R7, 0x1, R6 ;  /* 0x0000000107087824 */ /* 0x001fc800078e0206 */
[----:B------:R-:W-:Y:S01]  /*10e40*/  VIADD R2, R8, 0x5f ;  /* 0x0000005f08027836 */ /* 0x000fe20000000000 */
[----:B------:R-:W-:Y:S03]  /*10e50*/  STL [R1+0x4], R8 ;  /* 0x0000040801007387 */ /* 0x000fe60000100800 */
[----:B------:R-:W-:-:S05]  /*10e60*/  IMAD.HI R2, R2, 0x2aaaaaab, RZ ;  /* 0x2aaaaaab02027827 */ /* 0x000fca00078e02ff */
[----:B------:R-:W-:-:S04]  /*10e70*/  SHF.R.U32.HI R3, RZ, 0x1f, R2 ;  /* 0x0000001fff037819 */ /* 0x000fc80000011602 */
[----:B------:R-:W-:-:S05]  /*10e80*/  LEA.HI.SX32 R4, R2, R3, 0x1c ;  /* 0x0000000302047211 */ /* 0x000fca00078fe2ff */
[--C-:B------:R-:W-:Y:S01]  /*10e90*/  IMAD R2, R4, 0x60, -R7.reuse ;  /* 0x0000006004027824 */ /* 0x100fe200078e0a07 */
[----:B------:R0:W-:Y:S01]  /*10ea0*/  STL [R1+0x2c], R4 ;  /* 0x00002c0401007387 */ /* 0x0001e20000100800 */
[----:B------:R-:W-:-:S03]  /*10eb0*/  IMAD.MOV R7, RZ, RZ, -R7 ;  /* 0x000000ffff077224 */ /* 0x000fc600078e0a07 */
[----:B------:R-:W-:Y:S02]  /*10ec0*/  VIMNMX R2, R2, R6, PT ;  /* 0x0000000602027248 */ /* 0x000fe40003fe0100 */
[----:B------:R-:W-:-:S04]  /*10ed0*/  VIMNMX R7, RZ, R7, !PT ;  /* 0x00000007ff077248 */ /* 0x000fc80007fe0100 */
[----:B------:R-:W-:-:S13]  /*10ee0*/  ISETP.GT.AND P0, PT, R2, R7, PT ;  /* 0x000000070200720c */ /* 0x000fda0003f04270 */
[----:B0-----:R-:W-:Y:S02]  /*10ef0*/  @P0 VIADD R4, R2, 0x5f ;  /* 0x0000005f02040836 */ /* 0x001fe40000000000 */
[----:B------:R-:W-:-:S04]  /*10f00*/  IMAD.WIDE.U32 R2, R7, -0x55555555, RZ ;  /* 0xaaaaaaab07027825 */ /* 0x000fc800078e00ff */
[----:B------:R-:W-:Y:S01]  /*10f10*/  @P0 IMAD.HI R4, R4, 0x2aaaaaab, RZ ;  /* 0x2aaaaaab04040827 */ /* 0x000fe200078e02ff */
[----:B------:R-:W-:-:S04]  /*10f20*/  SHF.R.U32.HI R5, RZ, 0x6, R3 ;  /* 0x00000006ff057819 */ /* 0x000fc80000011603 */
[----:B------:R-:W-:Y:S01]  /*10f30*/  @P0 SHF.R.U32.HI R3, RZ, 0x1f, R4 ;  /* 0x0000001fff030819 */ /* 0x000fe20000011604 */
[----:B------:R-:W-:-:S03]  /*10f40*/  IMAD.MOV.U32 R2, RZ, RZ, R5 ;  /* 0x000000ffff027224 */ /* 0x000fc600078e0005 */
[----:B------:R-:W-:Y:S02]  /*10f50*/  @P0 LEA.HI.SX32 R2, R4, R3, 0x1c ;  /* 0x0000000304020211 */ /* 0x000fe400078fe2ff */
[----:B------:R-:W-:Y:S02]  /*10f60*/  PLOP3.LUT P0, PT, PT, PT, PT, 0x80, 0x0 ;  /* 0x000000000000781c */ /* 0x000fe40003f0f070 */
[----:B------:R-:W-:-:S13]  /*10f70*/  ISETP.GT.AND P2, PT, R2, R5, PT ;  /* 0x000000050200720c */ /* 0x000fda0003f44270 */
[----:B------:R-:W-:Y:S05]  /*10f80*/  @!P2 BRA `(.L_x_808) ;  /* 0x000000100080a947 */ /* 0x000fea0003800000 */
[----:B------:R-:W-:Y:S01]  /*10f90*/  UMOV UR4, 0xffffffff ;  /* 0xffffffff00047882 */ /* 0x000fe20000000000 */
[----:B------:R-:W-:Y:S02]  /*10fa0*/  SEL R4, R29, RZ, !P1 ;  /* 0x000000ff1d047207 */ /* 0x000fe40004800000 */
[----:B------:R-:W-:Y:S05]  /*10fb0*/  BRA.DIV UR4, `(.L_x_809) ;  /* 0x0000006a04107947 */ /* 0x000fea000b800000 */
[----:B------:R-:W0:Y:S02]  /*10fc0*/  S2R R3, SR_TID.X ;  /* 0x0000000000037919 */ /* 0x000e240000002100 */
[----:B0-----:R-:W-:-:S04]  /*10fd0*/  SHF.R.U32.HI R3, RZ, 0x5, R3 ;  /* 0x00000005ff037819 */ /* 0x001fc80000011603 */
[----:B------:R-:W-:-:S05]  /*10fe0*/  LOP3.LUT R3, R3, 0x3, RZ, 0xc0, !PT ;  /* 0x0000000303037812 */ /* 0x000fca00078ec0ff */
[----:B------:R0:W1:Y:S02]  /*10ff0*/  SHFL.IDX PT, R14, R3, RZ, 0x1f ;  /* 0x00001fff030e7589 */ /* 0x00006400000e0000 */
.L_x_976:
[----:B-1----:R-:W-:Y:S02]  /*11000*/  ISETP.NE.AND P0, PT, R14, RZ, PT ;  /* 0x000000ff0e00720c */ /* 0x002fe40003f05270 */
[----:B------:R-:W-:-:S11]  /*11010*/  PLOP3.LUT P6, PT, PT, PT, PT, 0x8, 0x0 ;  /* 0x000000000000781c */ /* 0x000fd60003fce170 */
[----:B------:R-:W-:Y:S05]  /*11020*/  @P0 BRA `(.L_x_810) ;  /* 0x00000000000c0947 */ /* 0x000fea0003800000 */
[----:B------:R-:W-:-:S03]  /*11030*/  UMOV UR4, 0xffffffff ;  /* 0xffffffff00047882 */ /* 0x000fc60000000000 */
[----:B------:R-:W-:Y:S05]  /*11040*/  BRA.DIV UR4, `(.L_x_811) ;  /* 0x0000006a04207947 */ /* 0x000fea000b800000 */
[----:B------:R-:W-:-:S13]  /*11050*/  ELECT P6, URZ, PT ;  /* 0x00000000003f782f */ /* 0x000fda00038c0000 */
.L_x_810:
[----:B0-----:R-:W2:Y:S01]  /*11060*/  LDL R3, [R1+0x28] ;  /* 0x0000280001037983 */ /* 0x001ea20000100800 */
[----:B------:R-:W-:Y:S01]  /*11070*/  BSSY B1, `(.L_x_812) ;  /* 0x0000008000017945 */ /* 0x000fe20003800000 */
[----:B--2---:R-:W-:-:S05]  /*11080*/  VIADD R3, R3, 0x1 ;  /* 0x0000000103037836 */ /* 0x004fca0000000000 */
[----:B------:R-:W-:-:S04]  /*11090*/  LEA.HI R6, R3, R3, RZ, 0x1 ;  /* 0x0000000303067211 */ /* 0x000fc800078f08ff */
[----:B------:R-:W-:-:S05]  /*110a0*/  LOP3.LUT R6, R6, 0xfffffffe, RZ, 0xc0, !PT ;  /* 0xfffffffe06067812 */ /* 0x000fca00078ec0ff */
[----:B------:R-:W-:-:S05]  /*110b0*/  IMAD.IADD R3, R3, 0x1, -R6 ;  /* 0x0000000103037824 */ /* 0x000fca00078e0a06 */
[----:B------:R-:W-:-:S04]  /*110c0*/  SHF.L.U32 R3, R3, 0x1f, RZ ;  /* 0x0000001f03037819 */ /* 0x000fc800000006ff */
[----:B------:R-:W0:Y:S02]  /*110d0*/  SYNCS.PHASECHK.TRANS64.TRYWAIT P0, [R22+URZ+0x22820], R3 ;  /* 0x02282003160075a7 */ /* 0x000e24000800017f */
[----:B0-----:R-:W-:Y:S05]  /*110e0*/  @!P0 BRA `(.L_x_813) ;  /* 0x0000006800188947 */ /* 0x001fea0003800000 */
.L_x_979:
[----:B------:R-:W-:Y:S05]  /*110f0*/  BSYNC B1 ;  /* 0x0000000000017941 */ /* 0x000fea0003800000 */
.L_x_812:
[----:B------:R-:W-:Y:S04]  /*11100*/  BSSY B1, `(.L_x_814) ;  /* 0x000007b000017945 */ /* 0x000fe80003800000 */
[----:B------:R-:W-:Y:S05]  /*11110*/  @!P6 BRA `(.L_x_815) ;  /* 0x0000000400e4e947 */ /* 0x000fea0003800000 */
[----:B0-----:R-:W-:Y:S01]  /*11120*/  LEA R3, R24, R22, 0x3 ;  /* 0x0000001618037211 */ /* 0x001fe200078e18ff */
[----:B------:R-:W0:Y:S01]  /*11130*/  S2R R7, SR_TID.X ;  /* 0x0000000000077919 */ /* 0x000e220000002100 */
[----:B------:R-:W-:Y:S01]  /*11140*/  SHF.L.U32 R6, R27, 0x1f, RZ ;  /* 0x0000001f1b067819 */ /* 0x000fe200000006ff */
[----:B------:R-:W-:Y:S03]  /*11150*/  BSSY B2, `(.L_x_816) ;  /* 0x0000005000027945 */ /* 0x000fe60003800000 */
[----:B------:R-:W1:Y:S01]  /*11160*/  SYNCS.PHASECHK.TRANS64.TRYWAIT P0, [R3+URZ+0x228a0], R6 ;  /* 0x0228a006030075a7 */ /* 0x000e62000800017f */
[----:B0-----:R-:W-:-:S04]  /*11170*/  LOP3.LUT R7, R7, 0x7f, RZ, 0xc0, !PT ;  /* 0x0000007f07077812 */ /* 0x001fc800078ec0ff */
[----:B------:R-:W-:Y:S01]  /*11180*/  ISETP.NE.AND P1, PT, R7, RZ, PT ;  /* 0x000000ff0700720c */ /* 0x000fe20003f25270 */
[----:B-1----:R-:W-:-:S12]  /*11190*/  @!P0 BRA `(.L_x_817) ;  /* 0x0000006800008947 */ /* 0x002fd80003800000 */
.L_x_980:
[----:B------:R-:W-:Y:S05]  /*111a0*/  BSYNC B2 ;  /* 0x0000000000027941 */ /* 0x000fea0003800000 */
.L_x_816:
[----:B------:R-:W-:Y:S04]  /*111b0*/  BSSY B2, `(.L_x_818) ;  /* 0x0000009000027945 */ /* 0x000fe80003800000 */
[----:B------:R-:W-:Y:S05]  /*111c0*/  @P1 BRA `(.L_x_819) ;  /* 0x00000000001c1947 */ /* 0x000fea0003800000 */
[----:B------:R-:W1:Y:S01]  /*111d0*/  S2R R8, SR_TID.X ;  /* 0x0000000000087919 */ /* 0x000e620000002100 */
[----:B------:R-:W-:-:S04]  /*111e0*/  IMAD.MOV.U32 R7, RZ, RZ, 0x3000 ;  /* 0x00003000ff077424 */ /* 0x000fc800078e00ff */
[----:B------:R2:W-:Y:S01]  /*111f0*/  SYNCS.ARRIVE.TRANS64 RZ, [R3+URZ+0x22890], R7 ;  /* 0x0228900703ff79a7 */ /* 0x0005e2000800003f */
[----:B-1----:R-:W-:-:S04]  /*11200*/  LOP3.LUT R8, R8, 0x1f, RZ, 0xc0, !PT ;  /* 0x0000001f08087812 */ /* 0x002fc800078ec0ff */
[----:B------:R-:W-:-:S13]  /*11210*/  ISETP.NE.AND P0, PT, R8, RZ, PT ;  /* 0x000000ff0800720c */ /* 0x000fda0003f05270 */
[----:B--2---:R-:W-:Y:S05]  /*11220*/  @!P0 BRA `(.L_x_819) ;  /* 0x0000000000048947 */ /* 0x004fea0003800000 */
[----:B------:R-:W-:Y:S01]  /*11230*/  BPT.TRAP 0x1 ;  /* 0x000000040000795c */ /* 0x000fe20000300000 */
.L_x_819:
[----:B------:R-:W-:Y:S05]  /*11240*/  BSYNC B2 ;  /* 0x0000000000027941 */ /* 0x000fea0003800000 */
.L_x_818:
[----:B------:R-:W-:Y:S01]  /*11250*/  IMAD.MOV.U32 R12, RZ, RZ, RZ ;  /* 0x000000ffff0c7224 */ /* 0x000fe200078e00ff */
[----:B------:R-:W-:Y:S01]  /*11260*/  UIADD3 UR4, UP0, UR38, 0x570, URZ ;  /* 0x0000057026047890 */ /* 0x000fe2000ff1e03f */
[----:B------:R-:W-:Y:S01]  /*11270*/  IMAD R7, R2, 0x60, R0 ;  /* 0x0000006002077824 */ /* 0x000fe200078e0200 */
[----:B------:R-:W-:Y:S01]  /*11280*/  PLOP3.LUT P0, PT, PT, PT, PT, 0x80, 0x0 ;  /* 0x000000000000781c */ /* 0x000fe20003f0f070 */
[----:B------:R-:W-:Y:S01]  /*11290*/  IMAD R8, R24, 0x3000, R22 ;  /* 0x0000300018087824 */ /* 0x000fe200078e0216 */
[----:B------:R-:W-:Y:S01]  /*112a0*/  R2UR UR10, R12 ;  /* 0x000000000c0a72ca */ /* 0x000fe200000e0000 */
[----:B------:R-:W-:Y:S01]  /*112b0*/  VIADD R7, R7, 0xffffffa0 ;  /* 0xffffffa007077836 */ /* 0x000fe20000000000 */
[----:B------:R-:W-:Y:S01]  /*112c0*/  UIADD3.X UR5, URZ, UR39, URZ, UP0, !UPT ;  /* 0x000000273f057290 */ /* 0x000fe200087fe43f */
[----:B------:R-:W-:Y:S01]  /*112d0*/  VIADD R8, R8, 0x1c400 ;  /* 0x0001c40008087836 */ /* 0x000fe20000000000 */
[----:B------:R-:W-:Y:S01]  /*112e0*/  UMOV UR6, 0x0 ;  /* 0x0000000000067882 */ /* 0x000fe20000000000 */
[----:B------:R-:W-:Y:S01]  /*112f0*/  VIADD R9, R3, 0x22890 ;  /* 0x0002289003097836 */ /* 0x000fe20000000000 */
[----:B------:R-:W-:-:S09]  /*11300*/  UMOV UR7, 0x12f00000 ;  /* 0x12f0000000077882 */ /* 0x000fd20000000000 */
.L_x_820:
[----:B------:R-:W-:-:S13]  /*11310*/  @P0 ELECT P2, URZ, PT ;  /* 0x00000000003f082f */ /* 0x000fda0003840000 */
[----:B------:R-:W-:Y:S02]  /*11320*/  @P2 R2UR UR13, R4 ;  /* 0x00000000040d22ca */ /* 0x000fe400000e0000 */
[----:B------:R-:W-:Y:S02]  /*11330*/  @P2 R2UR UR12, R18 ;  /* 0x00000000120c22ca */ /* 0x000fe400000e0000 */
[----:B------:R-:W-:Y:S02]  /*11340*/  @P2 R2UR UR11, R7 ;  /* 0x00000000070b22ca */ /* 0x000fe400000e0000 */
[----:B------:R-:W-:Y:S02]  /*11350*/  @P2 R2UR UR9, R9 ;  /* 0x00000000090922ca */ /* 0x000fe400000e0000 */
[----:B------:R-:W-:Y:S02]  /*11360*/  @P2 R2UR UR8, R8 ;  /* 0x00000000080822ca */ /* 0x000fe400000e0000 */
[----:B------:R-:W-:-:S02]  /*11370*/  @P2 PLOP3.LUT P0, PT, P2, PT, PT, 0x8, 0x0 ;  /* 0x000000000000281c */ /* 0x000fc4000170e170 */
[----:B------:R-:W-:-:S09]  /*11380*/  PLOP3.LUT P2, PT, PT, PT, PT, 0x8, 0x0 ;  /* 0x000000000000781c */ /* 0x000fd20003f4e170 */
[----:B------:R1:W-:Y:S02]  /*11390*/  UTMALDG.4D [UR8], [UR4], desc[UR6] ;  /* 0x00000608040075b4 */ /* 0x0003e40008019000 */
[----:B-1----:R-:W-:Y:S05]  /*113a0*/  @P0 BRA.U.ANY `(.L_x_820) ;  /* 0xfffffffd00d80947 */ /* 0x002fea000393ffff */
[----:B------:R-:W1:Y:S01]  /*113b0*/  SYNCS.PHASECHK.TRANS64.TRYWAIT P0, [R3+URZ+0x228c0], R6 ;  /* 0x0228c006030075a7 */ /* 0x000e62000800017f */
[----:B------:R-:W-:Y:S04]  /*113c0*/  BSSY B2, `(.L_x_821) ;  /* 0x0000002000027945 */ /* 0x000fe80003800000 */
[----:B-1----:R-:W-:Y:S05]  /*113d0*/  @!P0 BRA `(.L_x_822) ;  /* 0x0000006400848947 */ /* 0x002fea0003800000 */
.L_x_981:
[----:B------:R-:W-:Y:S05]  /*113e0*/  BSYNC B2 ;  /* 0x0000000000027941 */ /* 0x000fea0003800000 */
.L_x_821:
[----:B------:R-:W-:Y:S01]  /*113f0*/  BSSY B2, `(.L_x_823) ;  /* 0x000000b000027945 */ /* 0x000fe20003800000 */
[----:B------:R-:W-:Y:S02]  /*11400*/  IMAD.MOV.U32 R10, RZ, RZ, 0x0 ;  /* 0x00000000ff0a7424 */ /* 0x000fe400078e00ff */
[----:B------:R-:W-:Y:S01]  /*11410*/  IMAD.MOV.U32 R11, RZ, RZ, 0x12f00000 ;  /* 0x12f00000ff0b7424 */ /* 0x000fe200078e00ff */
[----:B------:R-:W-:Y:S06]  /*11420*/  @P1 BRA `(.L_x_824) ;  /* 0x00000000001c1947 */ /* 0x000fec0003800000 */
[----:B------:R-:W2:Y:S01]  /*11430*/  S2R R8, SR_TID.X ;  /* 0x0000000000087919 */ /* 0x000ea20000002100 */
[----:B01----:R-:W-:-:S04]  /*11440*/  MOV R6, 0xc000 ;  /* 0x0000c00000067802 */ /* 0x003fc80000000f00 */
[----:B------:R3:W-:Y:S01]  /*11450*/  SYNCS.ARRIVE.TRANS64 RZ, [R3+URZ+0x228b0], R6 ;  /* 0x0228b00603ff79a7 */ /* 0x0007e2000800003f */
[----:B--2---:R-:W-:-:S04]  /*11460*/  LOP3.LUT R8, R8, 0x1f, RZ, 0xc0, !PT ;  /* 0x0000001f08087812 */ /* 0x004fc800078ec0ff */
[----:B------:R-:W-:-:S13]  /*11470*/  ISETP.NE.AND P0, PT, R8, RZ, PT ;  /* 0x000000ff0800720c */ /* 0x000fda0003f05270 */
[----:B---3--:R-:W-:Y:S05]  /*11480*/  @!P0 BRA `(.L_x_824) ;  /* 0x0000000000048947 */ /* 0x008fea0003800000 */
[----:B------:R-:W-:Y:S01]  /*11490*/  BPT.TRAP 0x1 ;  /* 0x000000040000795c */ /* 0x000fe20000300000 */
.L_x_824:
[----:B------:R-:W-:Y:S05]  /*114a0*/  BSYNC B2 ;  /* 0x0000000000027941 */ /* 0x000fea0003800000 */
.L_x_823:
[----:B------:R-:W-:Y:S01]  /*114b0*/  R2UR UR10, R12 ;  /* 0x000000000c0a72ca */ /* 0x000fe200000e0000 */
[----:B01----:R-:W-:Y:S01]  /*114c0*/  IMAD R6, R24, 0xc000, R22 ;  /* 0x0000c00018067824 */ /* 0x003fe200078e0216 */
[----:B------:R-:W-:Y:S01]  /*114d0*/  R2UR UR6, R10 ;  /* 0x000000000a0672ca */ /* 0x000fe200000e0000 */
[----:B------:R-:W-:Y:S01]  /*114e0*/  UIADD3 UR4, UP0, UR38, 0x670, URZ ;  /* 0x0000067026047890 */ /* 0x000fe2000ff1e03f */
[----:B------:R-:W-:Y:S01]  /*114f0*/  R2UR UR7, R11 ;  /* 0x000000000b0772ca */ /* 0x000fe200000e0000 */
[----:B------:R-:W-:Y:S01]  /*11500*/  VIADD R3, R3, 0x228b0 ;  /* 0x000228b003037836 */ /* 0x000fe20000000000 */
[----:B------:R-:W-:Y:S01]  /*11510*/  PLOP3.LUT P0, PT, PT, PT, PT, 0x80, 0x0 ;  /* 0x000000000000781c */ /* 0x000fe20003f0f070 */
[----:B------:R-:W-:Y:S01]  /*11520*/  VIADD R8, R6, 0x400 ;  /* 0x0000040006087836 */ /* 0x000fe20000000000 */
[----:B------:R-:W-:-:S12]  /*11530*/  UIADD3.X UR5, URZ, UR39, URZ, UP0, !UPT ;  /* 0x000000273f057290 */ /* 0x000fd800087fe43f */
.L_x_825:
        /* <DEDUP_REMOVED lines=9> */
[----:B0-----:R-:W-:Y:S05]  /*115d0*/  @P0 BRA.U.ANY `(.L_x_825) ;  /* 0xfffffffd00d80947 */ /* 0x001fea000393ffff */
[----:B------:R-:W-:Y:S01]  /*115e0*/  R2UR UR6, R10 ;  /* 0x000000000a0672ca */ /* 0x000fe200000e0000 */
[----:B------:R-:W-:Y:S01]  /*115f0*/  VIADD R8, R6, 0x3400 ;  /* 0x0000340006087836 */ /* 0x000fe20000000000 */
[----:B------:R-:W-:Y:S01]  /*11600*/  R2UR UR7, R11 ;  /* 0x000000000b0772ca */ /* 0x000fe200000e0000 */
[----:B------:R-:W-:Y:S01]  /*11610*/  UMOV UR10, 0x40 ;  /* 0x00000040000a7882 */ /* 0x000fe20000000000 */
[----:B------:R-:W-:-:S13]  /*11620*/  PLOP3.LUT P0, PT, PT, PT, PT, 0x80, 0x0 ;  /* 0x000000000000781c */ /* 0x000fda0003f0f070 */
.L_x_826:
        /* <DEDUP_REMOVED lines=15> */
.L_x_827:
        /* <DEDUP_REMOVED lines=15> */
.L_x_828:
        /* <DEDUP_REMOVED lines=10> */
.L_x_815:
[----:B------:R-:W-:Y:S05]  /*118b0*/  BSYNC B1 ;  /* 0x0000000000017941 */ /* 0x000fea0003800000 */
.L_x_814:
[----:B------:R-:W-:Y:S01]  /*118c0*/  VIADD R9, R2, 0xfffffffe ;  /* 0xfffffffe02097836 */ /* 0x000fe20000000000 */
[----:B------:R-:W-:Y:S01]  /*118d0*/  PLOP3.LUT P0, PT, PT, PT, PT, 0x8, 0x0 ;  /* 0x000000000000781c */ /* 0x000fe20003f0e170 */
[----:B------:R-:W-:-:S03]  /*118e0*/  VIADD R24, R24, 0x1 ;  /* 0x0000000118187836 */ /* 0x000fc60000000000 */
[----:B------:R-:W-:Y:S02]  /*118f0*/  ISETP.GE.AND P2, PT, R9, R5, PT ;  /* 0x000000050900720c */ /* 0x000fe40003f46270 */
[----:B------:R-:W-:-:S04]  /*11900*/  ISETP.NE.AND P1, PT, R24, 0x2, PT ;  /* 0x000000021800780c */ /* 0x000fc80003f25270 */
[----:B------:R-:W-:Y:S02]  /*11910*/  SEL R2, RZ, 0x1, P1 ;  /* 0x00000001ff027807 */ /* 0x000fe40000800000 */
[----:B------:R-:W-:Y:S02]  /*11920*/  SEL R24, R24, RZ, P1 ;  /* 0x000000ff18187207 */ /* 0x000fe40000800000 */
[----:B------:R-:W-:-:S03]  /*11930*/  LOP3.LUT R27, R27, R2, RZ, 0x3c, !PT ;  /* 0x000000021b1b7212 */ /* 0x000fc600078e3cff */
[----:B------:R-:W-:Y:S05]  /*11940*/  @!P2 BRA `(.L_x_808) ;  /* 0x000000080010a947 */ /* 0x000fea0003800000 */
.L_x_844:
[----:B------:R-:W-:Y:S05]  /*11950*/  YIELD ;  /* 0x0000000000007946 */ /* 0x000fea0003800000 */
[----:B------:R-:W-:Y:S04]  /*11960*/  BSSY B1, `(.L_x_829) ;  /* 0x000007a000017945 */ /* 0x000fe80003800000 */
[----:B------:R-:W-:Y:S05]  /*11970*/  @!P6 BRA `(.L_x_830) ;  /* 0x0000000400e0e947 */ /* 0x000fea0003800000 */
[----:B------:R-:W-:Y:S01]  /*11980*/  LEA R6, R24, R22, 0x3 ;  /* 0x0000001618067211 */ /* 0x000fe200078e18ff */
[----:B0-----:R-:W0:Y:S01]  /*11990*/  S2R R3, SR_TID.X ;  /* 0x0000000000037919 */ /* 0x001e220000002100 */
[----:B------:R-:W-:Y:S01]  /*119a0*/  SHF.L.U32 R2, R27, 0x1f, RZ ;  /* 0x0000001f1b027819 */ /* 0x000fe200000006ff */
[----:B------:R-:W-:Y:S03]  /*119b0*/  BSSY B2, `(.L_x_831) ;  /* 0x0000005000027945 */ /* 0x000fe60003800000 */
[----:B------:R-:W1:Y:S01]  /*119c0*/  SYNCS.PHASECHK.TRANS64.TRYWAIT P1, [R6+URZ+0x228a0], R2 ;  /* 0x0228a002060075a7 */ /* 0x000e62000802017f */
[----:B0-----:R-:W-:-:S04]  /*119d0*/  LOP3.LUT R3, R3, 0x7f, RZ, 0xc0, !PT ;  /* 0x0000007f03037812 */ /* 0x001fc800078ec0ff */
[----:B------:R-:W-:Y:S01]  /*119e0*/  ISETP.NE.AND P2, PT, R3, RZ, PT ;  /* 0x000000ff0300720c */ /* 0x000fe20003f45270 */
[----:B-1----:R-:W-:-:S12]  /*119f0*/  @!P1 BRA `(.L_x_832) ;  /* 0x0000006000109947 */ /* 0x002fd80003800000 */
.L_x_982:
[----:B------:R-:W-:Y:S05]  /*11a00*/  BSYNC B2 ;  /* 0x0000000000027941 */ /* 0x000fea0003800000 */
.L_x_831:
        /* <DEDUP_REMOVED lines=9> */
.L_x_834:
[----:B------:R-:W-:Y:S05]  /*11aa0*/  BSYNC B2 ;  /* 0x0000000000027941 */ /* 0x000fea0003800000 */
.L_x_833:
        /* <DEDUP_REMOVED lines=10> */
[----:B------:R-:W-:-:S10]  /*11b50*/  UMOV UR7, 0x12f00000 ;  /* 0x12f0000000077882 */ /* 0x000fd40000000000 */
.L_x_835:
        /* <DEDUP_REMOVED lines=13> */
.L_x_983:
[----:B------:R-:W-:Y:S05]  /*11c30*/  BSYNC B2 ;  /* 0x0000000000027941 */ /* 0x000fea0003800000 */
.L_x_836:
[----:B------:R-:W-:Y:S01]  /*11c40*/  BSSY B2, `(.L_x_838) ;  /* 0x000000b000027945 */ /* 0x000fe20003800000 */
[----:B01----:R-:W-:Y:S02]  /*11c50*/  IMAD.MOV.U32 R2, RZ, RZ, 0x0 ;  /* 0x00000000ff027424 */ /* 0x003fe400078e00ff */
[----:B------:R-:W-:Y:S01]  /*11c60*/  IMAD.MOV.U32 R3, RZ, RZ, 0x12f00000 ;  /* 0x12f00000ff037424 */ /* 0x000fe200078e00ff */
[----:B------:R-:W-:Y:S06]  /*11c70*/  @P2 BRA `(.L_x_839) ;  /* 0x00000000001c2947 */ /* 0x000fec0003800000 */
[----:B------:R-:W0:Y:S01]  /*11c80*/  S2R R11, SR_TID.X ;  /* 0x00000000000b7919 */ /* 0x000e220000002100 */
[----:B------:R-:W-:-:S04]  /*11c90*/  IMAD.MOV.U32 R7, RZ, RZ, 0xc000 ;  /* 0x0000c000ff077424 */ /* 0x000fc800078e00ff */
[----:B------:R1:W-:Y:S01]  /*11ca0*/  SYNCS.ARRIVE.TRANS64 RZ, [R6+URZ+0x228b0], R7 ;  /* 0x0228b00706ff79a7 */ /* 0x0003e2000800003f */
[----:B0-----:R-:W-:-:S04]  /*11cb0*/  LOP3.LUT R11, R11, 0x1f, RZ, 0xc0, !PT ;  /* 0x0000001f0b0b7812 */ /* 0x001fc800078ec0ff */
[----:B------:R-:W-:-:S13]  /*11cc0*/  ISETP.NE.AND P1, PT, R11, RZ, PT ;  /* 0x000000ff0b00720c */ /* 0x000fda0003f25270 */
[----:B-1----:R-:W-:Y:S05]  /*11cd0*/  @!P1 BRA `(.L_x_839) ;  /* 0x0000000000049947 */ /* 0x002fea0003800000 */
[----:B------:R-:W-:Y:S01]  /*11ce0*/  BPT.TRAP 0x1 ;  /* 0x000000040000795c */ /* 0x000fe20000300000 */
.L_x_839:
[----:B------:R-:W-:Y:S05]  /*11cf0*/  BSYNC B2 ;  /* 0x0000000000027941 */ /* 0x000fea0003800000 */
.L_x_838:
[----:B------:R-:W-:Y:S01]  /*11d00*/  R2UR UR6, R2 ;  /* 0x00000000020672ca */ /* 0x000fe200000e0000 */
[----:B------:R-:W-:Y:S01]  /*11d10*/  IMAD R7, R24, 0xc000, R22 ;  /* 0x0000c00018077824 */ /* 0x000fe200078e0216 */
[----:B------:R-:W-:Y:S01]  /*11d20*/  R2UR UR7, R3 ;  /* 0x00000000030772ca */ /* 0x000fe200000e0000 */
[----:B------:R-:W-:Y:S01]  /*11d30*/  UIADD3 UR4, UP0, UR38, 0x670, URZ ;  /* 0x0000067026047890 */ /* 0x000fe2000ff1e03f */
[----:B------:R-:W-:Y:S01]  /*11d40*/  R2UR UR10, R10 ;  /* 0x000000000a0a72ca */ /* 0x000fe200000e0000 */
[----:B------:R-:W-:Y:S01]  /*11d50*/  VIADD R10, R7, 0x400 ;  /* 0x00000400070a7836 */ /* 0x000fe20000000000 */
[----:B------:R-:W-:Y:S01]  /*11d60*/  PLOP3.LUT P1, PT, PT, PT, PT, 0x80, 0x0 ;  /* 0x000000000000781c */ /* 0x000fe20003f2f070 */
[----:B------:R-:W-:Y:S01]  /*11d70*/  UIADD3.X UR5, URZ, UR39, URZ, UP0, !UPT ;  /* 0x000000273f057290 */ /* 0x000fe200087fe43f */
[----:B------:R-:W-:-:S11]  /*11d80*/  IADD3 R6, R6, 0x228b0, RZ ;  /* 0x000228b006067810 */ /* 0x000fd60007ffe0ff */
.L_x_840:
        /* <DEDUP_REMOVED lines=15> */
.L_x_841:
        /* <DEDUP_REMOVED lines=15> */
.L_x_842:
        /* <DEDUP_REMOVED lines=15> */
.L_x_843:
        /* <DEDUP_REMOVED lines=10> */
.L_x_830:
[----:B------:R-:W-:Y:S05]  /*12100*/  BSYNC B1 ;  /* 0x0000000000017941 */ /* 0x000fea0003800000 */
.L_x_829:
[C---:B------:R-:W-:Y:S01]  /*12110*/  ISETP.GT.AND P2, PT, R9.reuse, R5, PT ;  /* 0x000000050900720c */ /* 0x040fe20003f44270 */
[----:B------:R-:W-:Y:S02]  /*12120*/  VIADD R24, R24, 0x1 ;  /* 0x0000000118187836 */ /* 0x000fe40000000000 */
[----:B------:R-:W-:-:S03]  /*12130*/  VIADD R9, R9, 0xffffffff ;  /* 0xffffffff09097836 */ /* 0x000fc60000000000 */
[----:B------:R-:W-:-:S04]  /*12140*/  ISETP.NE.AND P1, PT, R24, 0x2, PT ;  /* 0x000000021800780c */ /* 0x000fc80003f25270 */
[----:B------:R-:W-:Y:S02]  /*12150*/  SEL R2, RZ, 0x1, P1 ;  /* 0x00000001ff027807 */ /* 0x000fe40000800000 */
[----:B------:R-:W-:Y:S02]  /*12160*/  SEL R24, R24, RZ, P1 ;  /* 0x000000ff18187207 */ /* 0x000fe40000800000 */
[----:B------:R-:W-:Y:S01]  /*12170*/  LOP3.LUT R27, R27, R2, RZ, 0x3c, !PT ;  /* 0x000000021b1b7212 */ /* 0x000fe200078e3cff */
[----:B------:R-:W-:Y:S06]  /*12180*/  @P2 BRA `(.L_x_844) ;  /* 0xfffffff400f02947 */ /* 0x000fec000383ffff */
.L_x_808:
[----:B------:R-:W-:Y:S05]  /*12190*/  BSYNC B0 ;  /* 0x0000000000007941 */ /* 0x000fea0003800000 */
.L_x_807:
[----:B------:R-:W2:Y:S01]  /*121a0*/  LDL R34, [R1+0x4] ;  /* 0x0000040001227983 */ /* 0x000ea20000100800 */
[----:B------:R-:W-:Y:S05]  /*121b0*/  @!P0 WARPSYNC.ALL ;  /* 0x0000000000008948 */ /* 0x000fea0003800000 */
[----:B------:R-:W-:Y:S06]  /*121c0*/  @!P0 BAR.SYNC.DEFER_BLOCKING 0xc, 0x180 ;  /* 0x0306000000008b1d */ /* 0x000fec0000010000 */
[----:B------:R-:W-:Y:S01]  /*121d0*/  BSSY B7, `(.L_x_845) ;  /* 0x000035e000077945 */ /* 0x000fe20003800000 */
[----:B--2---:R-:W-:-:S13]  /*121e0*/  ISETP.GT.AND P0, PT, R34, RZ, PT ;  /* 0x000000ff2200720c */ /* 0x004fda0003f04270 */
[----:B------:R-:W-:Y:S05]  /*121f0*/  @P0 BRA `(.L_x_846) ;  /* 0x0000000000440947 */ /* 0x000fea0003800000 */
[----:B------:R-:W1:Y:S02]  /*12200*/  S2R R2, SR_TID.X ;  /* 0x0000000000027919 */ /* 0x000e640000002100 */
[----:B-1----:R-:W-:-:S04]  /*12210*/  LOP3.LUT R2, R2, 0x7f, RZ, 0xc0, !PT ;  /* 0x0000007f02027812 */ /* 0x002fc800078ec0ff */
[----:B------:R-:W-:-:S13]  /*12220*/  ISETP.NE.AND P0, PT, R2, RZ, PT ;  /* 0x000000ff0200720c */ /* 0x000fda0003f05270 */
[----:B------:R-:W-:Y:S05]  /*12230*/  @P0 BRA `(.L_x_847) ;  /* 0x00000034005c0947 */ /* 0x000fea0003800000 */
[----:B------:R-:W1:Y:S01]  /*12240*/  S2R R5, SR_LANEID ;  /* 0x0000000000057919 */ /* 0x000e620000000000 */
[----:B------:R-:W-:Y:S01]  /*12250*/  VOTEU.ANY UR4, UPT, PT ;  /* 0x0000000000047886 */ /* 0x000fe200038e0100 */
[----:B0-----:R-:W0:Y:S01]  /*12260*/  LDC.64 R2, c[0x0][0xc60] ;  /* 0x00031800ff027b82 */ /* 0x001e220000000a00 */
[----:B------:R-:W1:Y:S02]  /*12270*/  FLO.U32 R0, UR4 ;  /* 0x0000000400007d00 */ /* 0x000e6400080e0000 */
[----:B-1----:R-:W-:-:S06]  /*12280*/  ISETP.EQ.U32.AND P0, PT, R0, R5, PT ;  /* 0x000000050000720c */ /* 0x002fcc0003f02070 */
[----:B------:R-:W0:Y:S07]  /*12290*/  POPC R5, UR4 ;  /* 0x0000000400057d09 */ /* 0x000e2e0008000000 */
[----:B0-----:R-:W2:Y:S01]  /*122a0*/  @P0 ATOMG.E.ADD.STRONG.GPU PT, R3, desc[UR40][R2.64], R5 ;  /* 0x00000005020309a8 */ /* 0x001ea200081ee1e8 */
[----:B------:R-:W0:Y:S02]  /*122b0*/  S2R R4, SR_LTMASK ;  /* 0x0000000000047919 */ /* 0x000e240000003900 */
[----:B0-----:R-:W-:-:S04]  /*122c0*/  LOP3.LUT R4, R4, UR4, RZ, 0xc0, !PT ;  /* 0x0000000404047c12 */ /* 0x001fc8000f8ec0ff */
[----:B------:R-:W0:Y:S01]  /*122d0*/  POPC R7, R4 ;  /* 0x0000000400077309 */ /* 0x000e220000000000 */
[----:B--2---:R-:W0:Y:S02]  /*122e0*/  SHFL.IDX PT, R0, R3, R0, 0x1f ;  /* 0x00001f0003007589 */ /* 0x004e2400000e0000 */
[----:B0-----:R-:W-:Y:S01]  /*122f0*/  IADD3 R16, R0, UR36, R7 ;  /* 0x0000002400107c10 */ /* 0x001fe2000fffe007 */
[----:B------:R-:W-:Y:S06]  /*12300*/  BRA `(.L_x_847) ;  /* 0x0000003400287947 */ /* 0x000fec0003800000 */
.L_x_846:
        /* <DEDUP_REMOVED lines=8> */
[----:B------:R-:W-:Y:S01]  /*12390*/  MOV R4, UR6 ;  /* 0x0000000600047c02 */ /* 0x000fe20008000f00 */
[----:B------:R-:W-:Y:S01]  /*123a0*/  IMAD.U32 R5, RZ, RZ, UR7 ;  /* 0x00000007ff057e24 */ /* 0x000fe2000f8e00ff */
[----:B0-----:R-:W0:Y:S01]  /*123b0*/  LDC.64 R2, c[0x4][R2] ;  /* 0x0100000002027b82 */ /* 0x001e220000000a00 */
[----:B------:R-:W-:Y:S01]  /*123c0*/  IMAD.U32 R6, RZ, RZ, UR8 ;  /* 0x00000008ff067e24 */ /* 0x000fe2000f8e00ff */
[----:B------:R-:W-:Y:S01]  /*123d0*/  MOV R13, RZ ;  /* 0x000000ff000d7202 */ /* 0x000fe20000000f00 */
[----:B------:R-:W-:Y:S02]  /*123e0*/  IMAD.U32 R7, RZ, RZ, UR9 ;  /* 0x00000009ff077e24 */ /* 0x000fe4000f8e00ff */
[----:B------:R-:W-:-:S02]  /*123f0*/  IMAD.U32 R10, RZ, RZ, UR4 ;  /* 0x00000004ff0a7e24 */ /* 0x000fc4000f8e00ff */
[----:B------:R-:W-:Y:S02]  /*12400*/  IMAD.U32 R11, RZ, RZ, UR5 ;  /* 0x00000005ff0b7e24 */ /* 0x000fe4000f8e00ff */
[----:B------:R-:W-:Y:S02]  /*12410*/  IMAD.MOV.U32 R8, RZ, RZ, 0x70 ;  /* 0x00000070ff087424 */ /* 0x000fe400078e00ff */
[----:B------:R-:W-:-:S07]  /*12420*/  IMAD.MOV.U32 R12, RZ, RZ, 0x1 ;  /* 0x00000001ff0c7424 */ /* 0x000fce00078e00ff */
[----:B------:R-:W-:-:S07]  /*12430*/  LEPC R20, `(.L_x_849) ;  /* 0x000000001014794e */ /* 0x000fce0000000000 */
[----:B0-----:R-:W-:Y:S05]  /*12440*/  CALL.ABS.NOINC R2 ;  /* 0x0000000002007343 */ /* 0x001fea0003c00000 */
.L_x_849:
[----:B------:R-:W-:Y:S05]  /*12450*/  BSYNC B6 ;  /* 0x0000000000067941 */ /* 0x000fea0003800000 */
.L_x_848:
        /* <DEDUP_REMOVED lines=8> */
[----:B0-----:R0:W1:Y:S01]  /*124e0*/  LDC.64 R2, c[0x4][R33] ;  /* 0x0100000021027b82 */ /* 0x0010620000000a00 */
[----:B------:R-:W-:Y:S01]  /*124f0*/  IMAD.U32 R4, RZ, RZ, UR6 ;  /* 0x00000006ff047e24 */ /* 0x000fe2000f8e00ff */
[----:B------:R-:W-:Y:S01]  /*12500*/  MOV R8, 0x70 ;  /* 0x0000007000087802 */ /* 0x000fe20000000f00 */
[----:B------:R-:W-:Y:S02]  /*12510*/  IMAD.U32 R5, RZ, RZ, UR7 ;  /* 0x00000007ff057e24 */ /* 0x000fe4000f8e00ff */
[----:B------:R-:W-:Y:S02]  /*12520*/  IMAD.U32 R6, RZ, RZ, UR8 ;  /* 0x00000008ff067e24 */ /* 0x000fe4000f8e00ff */
[----:B------:R-:W-:-:S02]  /*12530*/  IMAD.U32 R7, RZ, RZ, UR9 ;  /* 0x00000009ff077e24 */ /* 0x000fc4000f8e00ff */
[----:B------:R-:W-:Y:S02]  /*12540*/  IMAD.U32 R10, RZ, RZ, UR4 ;  /* 0x00000004ff0a7e24 */ /* 0x000fe4000f8e00ff */
[----:B------:R-:W-:Y:S02]  /*12550*/  IMAD.U32 R11, RZ, RZ, UR5 ;  /* 0x00000005ff0b7e24 */ /* 0x000fe4000f8e00ff */
[----:B------:R-:W-:Y:S02]  /*12560*/  IMAD.MOV.U32 R12, RZ, RZ, 0x1 ;  /* 0x00000001ff0c7424 */ /* 0x000fe400078e00ff */
[----:B0-----:R-:W-:-:S07]  /*12570*/  IMAD.MOV.U32 R13, RZ, RZ, RZ ;  /* 0x000000ffff0d7224 */ /* 0x001fce00078e00ff */
[----:B------:R-:W-:-:S07]  /*12580*/  LEPC R20, `(.L_x_852) ;  /* 0x000000001014794e */ /* 0x000fce0000000000 */
[----:B-1----:R-:W-:Y:S05]  /*12590*/  CALL.ABS.NOINC R2 ;  /* 0x0000000002007343 */ /* 0x002fea0003c00000 */
.L_x_852:
[----:B------:R0:W1:Y:S01]  /*125a0*/  LDC.64 R2, c[0x4][R33] ;  /* 0x0100000021027b82 */ /* 0x0000620000000a00 */
[----:B------:R-:W-:Y:S01]  /*125b0*/  ULDC.64 UR4, c[0x4][0x98] ;  /* 0x0100260000047ab9 */ /* 0x000fe20000000a00 */
[----:B------:R-:W-:Y:S01]  /*125c0*/  ULDC.64 UR6, c[0x4][0xa0] ;  /* 0x0100280000067ab9 */ /* 0x000fe20000000a00 */
[----:B------:R-:W-:Y:S01]  /*125d0*/  ULDC.64 UR8, c[0x4][0x18] ;  /* 0x0100060000087ab9 */ /* 0x000fe20000000a00 */
[----:B------:R-:W-:Y:S01]  /*125e0*/  IMAD.U32 R4, RZ, RZ, UR4 ;  /* 0x00000004ff047e24 */ /* 0x000fe2000f8e00ff */
[----:B------:R-:W-:Y:S01]  /*125f0*/  MOV R11, UR9 ;  /* 0x00000009000b7c02 */ /* 0x000fe20008000f00 */
        /* <DEDUP_REMOVED lines=9> */
.L_x_851:
[----:B------:R-:W-:Y:S05]  /*12690*/  BSYNC B6 ;  /* 0x0000000000067941 */ /* 0x000fea0003800000 */
.L_x_850:
[----:B------:R-:W2:Y:S01]  /*126a0*/  LDL R33, [R1+0x2c] ;  /* 0x00002c0001217983 */ /* 0x000ea20000100800 */
[----:B------:R-:W-:Y:S01]  /*126b0*/  ULDC.64 UR4, c[0x0][0x9f8] ;  /* 0x00027e0000047ab9 */ /* 0x000fe20000000a00 */
[----:B------:R-:W1:Y:S01]  /*126c0*/  LDC R9, c[0x0][0x430] ;  /* 0x00010c00ff097b82 */ /* 0x000e620000000800 */
[----:B------:R-:W-:Y:S01]  /*126d0*/  ISETP.NE.U32.AND P0, PT, RZ, UR4, PT ;  /* 0x00000004ff007c0c */ /* 0x000fe2000bf05070 */
[----:B------:R-:W3:Y:S03]  /*126e0*/  LDL R20, [R1+0x3c] ;  /* 0x00003c0001147983 */ /* 0x000ee60000100800 */
[----:B------:R-:W-:Y:S01]  /*126f0*/  ISETP.NE.AND.EX P0, PT, RZ, UR5, PT, P0 ;  /* 0x00000005ff007c0c */ /* 0x000fe2000bf05300 */
[----:B------:R-:W4:-:S12]  /*12700*/  S2R R21, SR_TID.X ;  /* 0x0000000000157919 */ /* 0x000f180000002100 */
[----:B------:R-:W-:Y:S01]  /*12710*/  @P0 IADD3 R2, P1, R28, UR4, RZ ;  /* 0x000000041c020c10 */ /* 0x000fe2000ff3e0ff */
[----:B------:R-:W-:Y:S01]  /*12720*/  IMAD.MOV.U32 R36, RZ, RZ, RZ ;  /* 0x000000ffff247224 */ /* 0x000fe200078e00ff */
[----:B------:R-:W1:Y:S01]  /*12730*/  S2R R10, SR_TID.X ;  /* 0x00000000000a7919 */ /* 0x000e620000002100 */
[----:B------:R-:W-:Y:S01]  /*12740*/  LOP3.LUT R23, R23, 0xffffffdf, RZ, 0xc0, !PT ;  /* 0xffffffdf17177812 */ /* 0x000fe200078ec0ff */
[----:B------:R-:W-:Y:S01]  /*12750*/  ULDC UR4, c[0x0][0x320] ;  /* 0x0000c80000047ab9 */ /* 0x000fe20000000800 */
[----:B0-----:R-:W-:-:S05]  /*12760*/  @P0 IADD3.X R3, R32, UR5, RZ, P1, !PT ;  /* 0x0000000520030c10 */ /* 0x001fca0008ffe4ff */
[----:B------:R0:W3:Y:S01]  /*12770*/  @P0 LDG.E R29, desc[UR40][R2.64] ;  /* 0x00000028021d0981 */ /* 0x0000e2000c1e1900 */
[----:B----4-:R-:W-:-:S04]  /*12780*/  LOP3.LUT R21, R21, 0x7f, RZ, 0xc0, !PT ;  /* 0x0000007f15157812 */ /* 0x010fc800078ec0ff */
[----:B------:R-:W-:Y:S02]  /*12790*/  SHF.R.U32.HI R0, RZ, 0x3, R21 ;  /* 0x00000003ff007819 */ /* 0x000fe40000011615 */
[----:B------:R-:W4:Y:S01]  /*127a0*/  S2R R21, SR_TID.X ;  /* 0x0000000000157919 */ /* 0x000f220000002100 */
[----:B-1----:R-:W-:-:S13]  /*127b0*/  ISETP.NE.AND P1, PT, R9, 0x1, PT ;  /* 0x000000010900780c */ /* 0x002fda0003f25270 */
[----:B0-----:R-:W0:Y:S01]  /*127c0*/  @P1 LDC R2, c[0x0][0x438] ;  /* 0x00010e00ff021b82 */ /* 0x001e220000000800 */
[----:B----4-:R-:W-:-:S05]  /*127d0*/  IMAD.SHL.U32 R21, R21, 0x10, RZ ;  /* 0x0000001015157824 */ /* 0x010fca00078e00ff */
[----:B------:R-:W-:Y:S02]  /*127e0*/  LOP3.LUT R21, R0, 0x70, R21, 0xf8, !PT ;  /* 0x0000007000157812 */ /* 0x000fe400078ef815 */
[----:B------:R-:W1:Y:S01]  /*127f0*/  @P1 LDC R0, c[0x0][0x434] ;  /* 0x00010d00ff001b82 */ /* 0x000e620000000800 */
[----:B------:R-:W-:-:S05]  /*12800*/  IMAD.SHL.U32 R10, R10, 0x8, RZ ;  /* 0x000000080a0a7824 */ /* 0x000fca00078e00ff */
[----:B------:R-:W-:Y:S01]  /*12810*/  LOP3.LUT R10, R10, 0x38, RZ, 0xc0, !PT ;  /* 0x000000380a0a7812 */ /* 0x000fe200078ec0ff */
[----:B------:R-:W-:Y:S01]  /*12820*/  UMOV UR5, 0xffffffff ;  /* 0xffffffff00057882 */ /* 0x000fe20000000000 */
[----:B--2---:R-:W-:-:S04]  /*12830*/  VIADD R8, R33, 0xffffffff ;  /* 0xffffffff21087836 */ /* 0x004fc80000000000 */
[----:B------:R-:W-:-:S05]  /*12840*/  IMAD R4, R8, 0x60, R21 ;  /* 0x0000006008047824 */ /* 0x000fca00078e0215 */
[C---:B------:R-:W-:Y:S01]  /*12850*/  ISETP.GE.AND P0, PT, R4.reuse, R34, PT ;  /* 0x000000220400720c */ /* 0x040fe20003f06270 */
[----:B------:R-:W-:-:S03]  /*12860*/  IMAD.IADD R37, R4, 0x1, R31 ;  /* 0x0000000104257824 */ /* 0x000fc600078e021f */
[----:B------:R-:W-:Y:S01]  /*12870*/  ISETP.GT.U32.OR P0, PT, R21, 0x5f, P0 ;  /* 0x0000005f1500780c */ /* 0x000fe20000704470 */
[----:B-1----:R-:W-:-:S04]  /*12880*/  @P1 IMAD.HI.U32 R3, R37, R0, RZ ;  /* 0x0000000025031227 */ /* 0x002fc800078e00ff */
[----:B------:R-:W-:Y:S01]  /*12890*/  IMAD.MOV.U32 R0, RZ, RZ, R37 ;  /* 0x000000ffff007224 */ /* 0x000fe200078e0025 */
[----:B0-----:R-:W-:-:S07]  /*128a0*/  @P1 SHF.R.U32.HI R0, RZ, R2, R3 ;  /* 0x00000002ff001219 */ /* 0x001fce0000011603 */
[----:B------:R-:W0:Y:S08]  /*128b0*/  @!P0 LDC.64 R2, c[0x0][0x428] ;  /* 0x00010a00ff028b82 */ /* 0x000e300000000a00 */
[----:B------:R-:W1:Y:S01]  /*128c0*/  @!P0 LDC.64 R4, c[0x0][0x418] ;  /* 0x00010600ff048b82 */ /* 0x000e620000000a00 */
[----:B------:R-:W-:Y:S02]  /*128d0*/  @!P0 SHF.R.S32.HI R7, RZ, 0x1f, R0 ;  /* 0x0000001fff078819 */ /* 0x000fe40000011400 */
[----:B------:R-:W-:-:S02]  /*128e0*/  @!P0 MOV R6, R0 ;  /* 0x0000000000068202 */ /* 0x000fc40000000f00 */
[----:B---3--:R-:W-:-:S03]  /*128f0*/  SHF.R.S32.HI R34, RZ, 0x1f, R29 ;  /* 0x0000001fff227819 */ /* 0x008fc6000001141d */
[----:B0-----:R-:W-:-:S04]  /*12900*/  @!P0 IMAD.WIDE.U32 R6, R29, R2, R6 ;  /* 0x000000021d068225 */ /* 0x001fc800078e0006 */
[----:B------:R-:W-:-:S04]  /*12910*/  @!P0 IMAD R2, R34, R2, RZ ;  /* 0x0000000222028224 */ /* 0x000fc800078e02ff */
[----:B------:R-:W-:Y:S01]  /*12920*/  @!P0 IMAD R3, R29, R3, R2 ;  /* 0x000000031d038224 */ /* 0x000fe200078e0202 */
[----:B-1----:R-:W-:-:S03]  /*12930*/  @!P0 LEA R4, P1, R6, R4, 0x2 ;  /* 0x0000000406048211 */ /* 0x002fc600078210ff */
[----:B------:R-:W-:-:S05]  /*12940*/  @!P0 IMAD.IADD R3, R7, 0x1, R3 ;  /* 0x0000000107038824 */ /* 0x000fca00078e0203 */
[----:B------:R-:W-:-:S05]  /*12950*/  @!P0 LEA.HI.X R5, R6, R5, R3, 0x2, P1 ;  /* 0x0000000506058211 */ /* 0x000fca00008f1403 */
[----:B------:R0:W5:Y:S01]  /*12960*/  @!P0 LDG.E R36, desc[UR40][R4.64] ;  /* 0x0000002804248981 */ /* 0x000162000c1e1900 */
[----:B------:R-:W-:Y:S02]  /*12970*/  ISETP.NE.AND P0, PT, R20, 0x3, PT ;  /* 0x000000031400780c */ /* 0x000fe40003f05270 */
[----:B------:R-:W1:Y:S01]  /*12980*/  S2R R20, SR_TID.X ;  /* 0x0000000000147919 */ /* 0x000e620000002100 */
[----:B------:R-:W-:-:S13]  /*12990*/  ISETP.GT.U32.AND P1, PT, R21, 0x5f, PT ;  /* 0x0000005f1500780c */ /* 0x000fda0003f24070 */
[----:B------:R-:W-:Y:S02]  /*129a0*/  @P1 LOP3.LUT R23, R23, 0x20, RZ, 0xfc, !PT ;  /* 0x0000002017171812 */ /* 0x000fe400078efcff */
[----:B------:R-:W-:Y:S02]  /*129b0*/  ISETP.GE.AND P1, PT, R10, UR4, PT ;  /* 0x000000040a007c0c */ /* 0x000fe4000bf26270 */
[----:B------:R-:W-:-:S04]  /*129c0*/  LOP3.LUT R23, R23, 0xffffffbf, RZ, 0xc0, !PT ;  /* 0xffffffbf17177812 */ /* 0x000fc800078ec0ff */
[----:B------:R-:W-:Y:S01]  /*129d0*/  @P0 LOP3.LUT R23, R23, 0x40, RZ, 0xfc, !PT ;  /* 0x0000004017170812 */ /* 0x000fe200078efcff */
[----:B-1----:R-:W-:-:S05]  /*129e0*/  IMAD.SHL.U32 R20, R20, 0x8, RZ ;  /* 0x0000000814147824 */ /* 0x002fca00078e00ff */
[----:B------:R-:W-:-:S04]  /*129f0*/  LOP3.LUT R20, R20, 0x38, RZ, 0xc0, !PT ;  /* 0x0000003814147812 */ /* 0x000fc800078ec0ff */
[----:B------:R-:W-:Y:S02]  /*12a00*/  LOP3.LUT R11, R20, 0x40, RZ, 0xfc, !PT ;  /* 0x00000040140b7812 */ /* 0x000fe400078efcff */
[----:B------:R-:W-:Y:S02]  /*12a10*/  LOP3.LUT R23, R23, 0xffffffef, RZ, 0xc0, !PT ;  /* 0xffffffef17177812 */ /* 0x000fe400078ec0ff */
[----:B------:R-:W-:Y:S02]  /*12a20*/  ISETP.GE.AND P2, PT, R11, UR4, PT ;  /* 0x000000040b007c0c */ /* 0x000fe4000bf46270 */
[----:B------:R-:W-:Y:S02]  /*12a30*/  @P1 LOP3.LUT R23, R23, 0x10, RZ, 0xfc, !PT ;  /* 0x0000001017171812 */ /* 0x000fe400078efcff */
[----:B------:R-:W-:Y:S02]  /*12a40*/  LOP3.LUT R11, R10, 0x80, RZ, 0xfc, !PT ;  /* 0x000000800a0b7812 */ /* 0x000fe400078efcff */
[----:B------:R-:W-:-:S02]  /*12a50*/  LOP3.LUT R23, R23, 0xfffffff7, RZ, 0xc0, !PT ;  /* 0xfffffff717177812 */ /* 0x000fc400078ec0ff */
[----:B------:R-:W-:Y:S02]  /*12a60*/  LOP3.LUT R10, R10, 0xc0, RZ, 0xfc, !PT ;  /* 0x000000c00a0a7812 */ /* 0x000fe400078efcff */
[----:B------:R-:W-:-:S03]  /*12a70*/  ISETP.GE.AND P3, PT, R11, UR4, PT ;  /* 0x000000040b007c0c */ /* 0x000fc6000bf66270 */
[----:B------:R-:W-:Y:S02]  /*12a80*/  @P2 LOP3.LUT R23, R23, 0x8, RZ, 0xfc, !PT ;  /* 0x0000000817172812 */ /* 0x000fe400078efcff */
[----:B------:R-:W-:Y:S02]  /*12a90*/  ISETP.GE.AND P2, PT, R10, UR4, PT ;  /* 0x000000040a007c0c */ /* 0x000fe4000bf46270 */
[----:B------:R-:W-:-:S04]  /*12aa0*/  LOP3.LUT R23, R23, 0xfffffffd, RZ, 0xc0, !PT ;  /* 0xfffffffd17177812 */ /* 0x000fc800078ec0ff */
[----:B------:R-:W-:Y:S01]  /*12ab0*/  LOP3.LUT R23, R23, 0xfffffffb, RZ, 0xc0, !PT ;  /* 0xfffffffb17177812 */ /* 0x000fe200078ec0ff */
[----:B------:R-:W-:-:S03]  /*12ac0*/  IMAD.MOV R0, RZ, RZ, -R0 ;  /* 0x000000ffff007224 */ /* 0x000fc600078e0a00 */
[----:B------:R-:W-:Y:S01]  /*12ad0*/  @P3 LOP3.LUT R23, R23, 0x4, RZ, 0xfc, !PT ;  /* 0x0000000417173812 */ /* 0x000fe200078efcff */
[----:B------:R-:W-:-:S03]  /*12ae0*/  IMAD R37, R9, R0, R37 ;  /* 0x0000000009257224 */ /* 0x000fc600078e0225 */
[----:B------:R-:W-:Y:S01]  /*12af0*/  @P2 LOP3.LUT R23, R23, 0x2, RZ, 0xfc, !PT ;  /* 0x0000000217172812 */ /* 0x000fe200078efcff */
[----:B0-----:R-:W-:Y:S06]  /*12b00*/  BRA.DIV UR5, `(.L_x_853) ;  /* 0x0000004e05f47947 */ /* 0x001fec000b800000 */
.L_x_986:
[----:B------:R-:W-:Y:S02]  /*12b10*/  SHF.R.S32.HI R28, RZ, 0x1f, R18 ;  /* 0x0000001fff1c7819 */ /* 0x000fe40000011412 */
[----:B------:R-:W-:Y:S01]  /*12b20*/  SEL R7, RZ, 0x1, P1 ;  /* 0x00000001ff077807 */ /* 0x000fe20000800000 */
[----:B------:R-:W-:Y:S06]  /*12b30*/  @!P0 BRA `(.L_x_854) ;  /* 0x0000000000048947 */ /* 0x000fec0003800000 */
[----:B------:R-:W-:Y:S01]  /*12b40*/  BPT.TRAP 0x1 ;  /* 0x000000040000795c */ /* 0x000fe20000300000 */
.L_x_854:
[----:B------:R-:W-:Y:S01]  /*12b50*/  IMAD R32, R25, 0x8, R22 ;  /* 0x0000000819207824 */ /* 0x000fe200078e0216 */
[----:B------:R-:W-:Y:S01]  /*12b60*/  SHF.L.U32 R0, R26, 0x1f, RZ ;  /* 0x0000001f1a007819 */ /* 0x000fe200000006ff */
[----:B------:R-:W-:Y:S03]  /*12b70*/  BSSY B0, `(.L_x_855) ;  /* 0x0000003000007945 */ /* 0x000fe60003800000 */
[----:B------:R-:W0:Y:S02]  /*12b80*/  SYNCS.PHASECHK.TRANS64.TRYWAIT P0, [R32+URZ+0x22840], R0 ;  /* 0x02284000200075a7 */ /* 0x000e24000800017f */
[----:B0-----:R-:W-:Y:S05]  /*12b90*/  @!P0 BRA `(.L_x_856) ;  /* 0x0000005000048947 */ /* 0x001fea0003800000 */
.L_x_987:
[----:B------:R-:W-:Y:S05]  /*12ba0*/  BSYNC B0 ;  /* 0x0000000000007941 */ /* 0x000fea0003800000 */
.L_x_855:
[----:B------:R-:W2:Y:S01]  /*12bb0*/  LDL R6, [R1+0x4] ;  /* 0x0000040001067983 */ /* 0x000ea20000100800 */
[----:B0-----:R-:W-:Y:S01]  /*12bc0*/  SHF.R.S32.HI R0, RZ, 0x1f, R37 ;  /* 0x0000001fff007819 */ /* 0x001fe20000011425 */
[----:B------:R-:W-:Y:S01]  /*12bd0*/  ULDC.64 UR4, c[0x0][0x300] ;  /* 0x0000c00000047ab9 */ /* 0x000fe20000000a00 */
[----:B-----5:R-:W-:Y:S01]  /*12be0*/  SHF.R.S32.HI R4, RZ, 0x1f, R36 ;  /* 0x0000001fff047819 */ /* 0x020fe20000011424 */
[----:B------:R-:W0:Y:S01]  /*12bf0*/  S2R R9, SR_TID.X ;  /* 0x0000000000097919 */ /* 0x000e220000002100 */
[----:B------:R-:W-:Y:S01]  /*12c00*/  IMAD.WIDE.U32 R2, R37, UR4, RZ ;  /* 0x0000000425027c25 */ /* 0x000fe2000f8e00ff */
[----:B------:R-:W-:Y:S01]  /*12c10*/  LOP3.LUT R23, R23, 0xfffffffe, RZ, 0xc0, !PT ;  /* 0xfffffffe17177812 */ /* 0x000fe200078ec0ff */
[----:B------:R-:W1:Y:S01]  /*12c20*/  S2R R5, SR_TID.X ;  /* 0x0000000000057919 */ /* 0x000e620000002100 */
[----:B------:R3:W-:Y:S04]  /*12c30*/  STL [R1+0x30], R0 ;  /* 0x0000300001007387 */ /* 0x0007e80000100800 */
[----:B------:R4:W-:Y:S01]  /*12c40*/  STL [R1+0x34], R4 ;  /* 0x0000340401007387 */ /* 0x0009e20000100800 */
[----:B---3--:R-:W-:-:S04]  /*12c50*/  IMAD R0, R0, UR4, RZ ;  /* 0x0000000400007c24 */ /* 0x008fc8000f8e02ff */
[----:B------:R-:W-:Y:S01]  /*12c60*/  IMAD R0, R37, UR5, R0 ;  /* 0x0000000525007c24 */ /* 0x000fe2000f8e0200 */
[----:B------:R-:W-:-:S03]  /*12c70*/  ULDC.64 UR4, c[0x0][0x310] ;  /* 0x0000c40000047ab9 */ /* 0x000fc60000000a00 */
[----:B------:R-:W-:Y:S02]  /*12c80*/  IMAD.IADD R3, R3, 0x1, R0 ;  /* 0x0000000103037824 */ /* 0x000fe400078e0200 */
[----:B------:R-:W-:Y:S02]  /*12c90*/  IMAD R0, R4, UR4, RZ ;  /* 0x0000000404007c24 */ /* 0x000fe4000f8e02ff */
[----:B------:R-:W-:-:S04]  /*12ca0*/  IMAD.WIDE.U32 R2, R36, UR4, R2 ;  /* 0x0000000424027c25 */ /* 0x000fc8000f8e0002 */
[----:B------:R-:W-:Y:S01]  /*12cb0*/  IMAD R0, R36, UR5, R0 ;  /* 0x0000000524007c24 */ /* 0x000fe2000f8e0200 */
[----:B------:R-:W-:Y:S01]  /*12cc0*/  ULDC.64 UR4, c[0x0][0x308] ;  /* 0x0000c20000047ab9 */ /* 0x000fe20000000a00 */
[----:B0-----:R-:W-:Y:S01]  /*12cd0*/  IMAD.SHL.U32 R9, R9, 0x8, RZ ;  /* 0x0000000809097824 */ /* 0x001fe200078e00ff */
[----:B-1----:R-:W-:Y:S02]  /*12ce0*/  LOP3.LUT R5, R5, 0x7f, RZ, 0xc0, !PT ;  /* 0x0000007f05057812 */ /* 0x002fe400078ec0ff */
[----:B------:R-:W-:Y:S01]  /*12cf0*/  IADD3 R3, R3, R0, RZ ;  /* 0x0000000003037210 */ /* 0x000fe20007ffe0ff */
[----:B------:R-:W-:Y:S01]  /*12d00*/  IMAD R0, R28, UR4, RZ ;  /* 0x000000041c007c24 */ /* 0x000fe2000f8e02ff */
[----:B------:R-:W-:Y:S02]  /*12d10*/  LOP3.LUT R9, R9, 0x38, RZ, 0xc0, !PT ;  /* 0x0000003809097812 */ /* 0x000fe400078ec0ff */
[----:B------:R-:W-:Y:S01]  /*12d20*/  SHF.R.U32.HI R5, RZ, 0x3, R5 ;  /* 0x00000003ff057819 */ /* 0x000fe20000011605 */
[----:B------:R-:W-:-:S02]  /*12d30*/  IMAD R0, R18, UR5, R0 ;  /* 0x0000000512007c24 */ /* 0x000fc4000f8e0200 */
[----:B------:R-:W-:Y:S01]  /*12d40*/  IMAD.WIDE.U32 R2, R18, UR4, R2 ;  /* 0x0000000412027c25 */ /* 0x000fe2000f8e0002 */
[----:B------:R-:W-:-:S03]  /*12d50*/  ULDC.64 UR4, c[0x0][0x2e8] ;  /* 0x0000ba0000047ab9 */ /* 0x000fc60000000a00 */
[----:B----4-:R-:W-:Y:S01]  /*12d60*/  IMAD.IADD R4, R3, 0x1, R0 ;  /* 0x0000000103047824 */ /* 0x010fe200078e0200 */
[C---:B------:R-:W-:Y:S01]  /*12d70*/  LEA R0, P0, R2.reuse, UR4, 0x1 ;  /* 0x0000000402007c11 */ /* 0x040fe2000f8008ff */
[----:B------:R-:W-:Y:S02]  /*12d80*/  ULDC UR4, c[0x0][0x2f4] ;  /* 0x0000bd0000047ab9 */ /* 0x000fe40000000800 */
[----:B------:R-:W-:Y:S02]  /*12d90*/  ISETP.GE.AND P2, PT, R9, UR4, PT ;  /* 0x0000000409007c0c */ /* 0x000fe4000bf46270 */
[----:B------:R-:W-:Y:S01]  /*12da0*/  LEA.HI.X R4, R2, UR5, R4, 0x1, P0 ;  /* 0x0000000502047c11 */ /* 0x000fe200080f0c04 */
[----:B------:R-:W-:-:S10]  /*12db0*/  UMOV UR5, 0xffffffff ;  /* 0xffffffff00057882 */ /* 0x000fd40000000000 */
[----:B------:R-:W-:Y:S01]  /*12dc0*/  @P2 LOP3.LUT R23, R23, 0x1, RZ, 0xfc, !PT ;  /* 0x0000000117172812 */ /* 0x000fe200078efcff */
[----:B--2---:R-:W-:-:S04]  /*12dd0*/  IMAD R33, R8, -0x60, R6 ;  /* 0xffffffa008217824 */ /* 0x004fc800078e0206 */
[----:B------:R-:W-:Y:S02]  /*12de0*/  IMAD.IADD R33, R33, 0x1, -R5 ;  /* 0x0000000121217824 */ /* 0x000fe400078e0a05 */
[----:B------:R-:W-:-:S03]  /*12df0*/  IMAD R5, R25, 0x1800, R30 ;  /* 0x0000180019057824 */ /* 0x000fc600078e021e */
[----:B------:R-:W-:Y:S01]  /*12e00*/  ISETP.GE.AND P0, PT, R33, 0x1, PT ;  /* 0x000000012100780c */ /* 0x000fe20003f06270 */
[----:B------:R-:W-:-:S12]  /*12e10*/  BRA.DIV UR5, `(.L_x_857) ;  /* 0x0000004e05787947 */ /* 0x000fd8000b800000 */
        /* <DEDUP_REMOVED lines=24> */
[----:B0-----:R-:W-:-:S04]  /*12fa0*/  @P0 LEA R3, P1, R9, R3, 0x1 ;  /* 0x0000000309030211 */ /* 0x001fc800078208ff */
[----:B-1----:R-:W-:-:S04]  /*12fb0*/  @P0 IADD3.X R2, RZ, R2, RZ, P1, !PT ;  /* 0x00000002ff020210 */ /* 0x002fc80000ffe4ff */
        /* <DEDUP_REMOVED lines=26> */
.L_x_1001:
[----:B------:R-:W-:-:S13]  /*13160*/  ISETP.GE.AND P0, PT, R33, 0x51, PT ;  /* 0x000000512100780c */ /* 0x000fda0003f06270 */
[----:B0-----:R-:W-:Y:S01]  /*13170*/  @P0 LEA R2, P1, R9, R0, 0x1 ;  /* 0x0000000009020211 */ /* 0x001fe200078208ff */
        /* <DEDUP_REMOVED lines=8> */
.L_x_858:
[----:B------:R-:W-:Y:S02]  /*13200*/  PLOP3.LUT P1, PT, P1, P0, PT, 0xa2, 0x0 ;  /* 0x000000000000781c */ /* 0x000fe40000f21472 */
[----:B------:R-:W-:-:S08]  /*13210*/  @P0 R2UR P1, UR4, R32 ;  /* 0x00000000200402ca */ /* 0x000fd00000020000 */
[----:B------:R-:W-:-:S05]  /*13220*/  @P0 PLOP3.LUT P0, PT, P1, PT, PT, 0x80, 0x0 ;  /* 0x000000000000081c */ /* 0x000fca0000f0f070 */
[----:B------:R-:W-:Y:S01]  /*13230*/  @!P1 SYNCS.ARRIVE.TRANS64.RED.A0T1 RZ, [UR4+0x22830], RZ ;  /* 0x022830ffffff99a7 */ /* 0x000fe20008200404 */
[----:B------:R-:W-:Y:S07]  /*13240*/  @!P1 ARRIVES.LDGSTSBAR.64.TRANSCNT [UR4+0x22830] ;  /* 0x02283000ff0099b0 */ /* 0x000fee0008000a84 */
[----:B------:R-:W-:Y:S05]  /*13250*/  @P0 BRA.U.ANY `(.L_x_858) ;  /* 0xfffffffd00e80947 */ /* 0x000fea000393ffff */
[----:B------:R-:W-:Y:S01]  /*13260*/  NOP ;  /* 0x0000000000007918 */ /* 0x000fe20000000000 */
[----:B------:R-:W2:Y:S02]  /*13270*/  LDL R0, [R1+0x3c] ;  /* 0x00003c0001007983 */ /* 0x000ea40000100800 */
[----:B--2---:R-:W-:-:S13]  /*13280*/  ISETP.NE.AND P2, PT, R0, 0x3, PT ;  /* 0x000000030000780c */ /* 0x004fda0003f45270 */
[----:B------:R-:W-:Y:S05]  /*13290*/  @!P2 BRA `(.L_x_859) ;  /* 0x000000000004a947 */ /* 0x000fea0003800000 */
[----:B------:R-:W-:Y:S01]  /*132a0*/  BPT.TRAP 0x1 ;  /* 0x000000040000795c */ /* 0x000fe20000300000 */
.L_x_859:
[----:B------:R1:W5:Y:S01]  /*132b0*/  LDL.LU R4, [R1+0x10] ;  /* 0x0000100001047983 */ /* 0x0003620000300800 */
[----:B------:R-:W-:Y:S01]  /*132c0*/  LOP3.LUT P0, RZ, R23, 0x4, RZ, 0xc0, !PT ;  /* 0x0000000417ff7812 */ /* 0x000fe2000780c0ff */
[----:B------:R1:W-:Y:S02]  /*132d0*/  SYNCS.ARRIVE.TRANS64.A1T0 RZ, [R32+URZ+0x22830], RZ ;  /* 0x022830ff20ff79a7 */ /* 0x0003e4000810003f */
[----:B0-----:R1:W5:Y:S10]  /*132e0*/  LDL.LU R3, [R1+0xc] ;  /* 0x00000c0001037983 */ /* 0x0013740000300800 */
[----:B------:R-:W-:Y:S05]  /*132f0*/  WARPSYNC.ALL ;  /* 0x0000000000007948 */ /* 0x000fea0003800000 */
[----:B------:R-:W-:Y:S01]  /*13300*/  ULDC.64 UR4, c[0x0][0xa00] ;  /* 0x0002800000047ab9 */ /* 0x000fe20000000a00 */
[----:B------:R-:W-:Y:S01]  /*13310*/  SEL R2, RZ, 0x4, P0 ;  /* 0x00000004ff027807 */ /* 0x000fe20000000000 */
[----:B------:R-:W-:Y:S01]  /*13320*/  BSSY B6, `(.L_x_860) ;  /* 0x0000029000067945 */ /* 0x000fe20003800000 */
[----:B------:R-:W-:Y:S01]  /*13330*/  BAR.SYNC.DEFER_BLOCKING 0x8, 0x180 ;  /* 0x0206000000007b1d */ /* 0x000fe20000010000 */
[----:B------:R-:W-:Y:S02]  /*13340*/  ISETP.NE.U32.AND P0, PT, RZ, UR4, PT ;  /* 0x00000004ff007c0c */ /* 0x000fe4000bf05070 */
[----:B------:R-:W-:-:S02]  /*13350*/  LOP3.LUT P2, RZ, R23, 0x8, RZ, 0xc0, !PT ;  /* 0x0000000817ff7812 */ /* 0x000fc4000784c0ff */
[----:B------:R-:W-:Y:S01]  /*13360*/  ISETP.NE.AND.EX P0, PT, RZ, UR5, PT, P0 ;  /* 0x00000005ff007c0c */ /* 0x000fe2000bf05300 */
[----:B------:R-:W-:Y:S01]  /*13370*/  ULDC.64 UR4, c[0x0][0x298] ;  /* 0x0000a60000047ab9 */ /* 0x000fe20000000a00 */
[----:B------:R-:W-:Y:S02]  /*13380*/  LOP3.LUT P1, RZ, R23, 0x2, RZ, 0xc0, !PT ;  /* 0x0000000217ff7812 */ /* 0x000fe4000782c0ff */
[----:B------:R-:W-:Y:S02]  /*13390*/  SEL R0, RZ, 0x2, P2 ;  /* 0x00000002ff007807 */ /* 0x000fe40001000000 */
[----:B------:R-:W-:Y:S02]  /*133a0*/  SEL R5, R35, RZ, !P0 ;  /* 0x000000ff23057207 */ /* 0x000fe40004000000 */
[----:B------:R-:W-:Y:S02]  /*133b0*/  IADD3 R0, R2, R0, R7 ;  /* 0x0000000002007210 */ /* 0x000fe40007ffe007 */
[----:B------:R-:W-:Y:S01]  /*133c0*/  SEL R35, RZ, 0x8, P1 ;  /* 0x00000008ff237807 */ /* 0x000fe20000800000 */
[----:B------:R0:W-:Y:S03]  /*133d0*/  STL [R1+0x24], R5 ;  /* 0x0000240501007387 */ /* 0x0001e60000100800 */
[----:B------:R-:W-:-:S02]  /*133e0*/  IADD3 R35, R0, R35, RZ ;  /* 0x0000002300237210 */ /* 0x000fc40007ffe0ff */
[----:B-----5:R-:W-:Y:S02]  /*133f0*/  SEL R2, R4, RZ, !P0 ;  /* 0x000000ff04027207 */ /* 0x020fe40004000000 */
[----:B------:R-:W-:Y:S01]  /*13400*/  SHF.R.S32.HI R0, RZ, 0x1f, R3 ;  /* 0x0000001fff007819 */ /* 0x000fe20000011403 */
[C---:B0-----:R-:W-:Y:S02]  /*13410*/  IMAD.WIDE.U32 R4, R3.reuse, UR4, RZ ;  /* 0x0000000403047c25 */ /* 0x041fe4000f8e00ff */
[----:B------:R0:W-:Y:S02]  /*13420*/  STL [R1+0x10], R2 ;  /* 0x0000100201007387 */ /* 0x0001e40000100800 */
[----:B------:R-:W-:Y:S02]  /*13430*/  IMAD R0, R0, UR4, RZ ;  /* 0x0000000400007c24 */ /* 0x000fe4000f8e02ff */
[----:B------:R2:W-:Y:S02]  /*13440*/  STL.64 [R1+0x18], R4 ;  /* 0x0000180401007387 */ /* 0x0005e40000100a00 */
[----:B------:R-:W-:-:S02]  /*13450*/  IMAD R0, R3, UR5, R0 ;  /* 0x0000000503007c24 */ /* 0x000fc4000f8e0200 */
[----:B0-----:R-:W-:Y:S02]  /*13460*/  VIADD R2, R22, 0x18400 ;  /* 0x0001840016027836 */ /* 0x001fe40000000000 */
[----:B------:R-:W-:-:S03]  /*13470*/  IMAD.IADD R0, R5, 0x1, R0 ;  /* 0x0000000105007824 */ /* 0x000fc600078e0200 */
[----:B------:R-:W-:Y:S02]  /*13480*/  LOP3.LUT P0, RZ, R2, 0x3ff, RZ, 0xc0, !PT ;  /* 0x000003ff02ff7812 */ /* 0x000fe4000780c0ff */
[----:B------:R2:W-:Y:S11]  /*13490*/  STL [R1+0xc], R0 ;  /* 0x00000c0001007387 */ /* 0x0005f60000100800 */
[----:B--2---:R-:W-:Y:S05]  /*134a0*/  @!P0 BRA `(.L_x_861) ;  /* 0x0000000000408947 */ /* 0x004fea0003800000 */
[----:B------:R-:W-:Y:S01]  /*134b0*/  MOV R2, 0x0 ;  /* 0x0000000000027802 */ /* 0x000fe20000000f00 */
[----:B------:R-:W-:Y:S01]  /*134c0*/  ULDC.64 UR4, c[0x4][0x98] ;  /* 0x0100260000047ab9 */ /* 0x000fe20000000a00 */
[----:B------:R-:W-:Y:S01]  /*134d0*/  ULDC.64 UR6, c[0x4][0xa0] ;  /* 0x0100280000067ab9 */ /* 0x000fe20000000a00 */
[----:B------:R-:W-:Y:S01]  /*134e0*/  ULDC.64 UR8, c[0x4][0x20] ;  /* 0x0100080000087ab9 */ /* 0x000fe20000000a00 */
[----:B------:R-:W-:Y:S01]  /*134f0*/  IMAD.U32 R4, RZ, RZ, UR4 ;  /* 0x00000004ff047e24 */ /* 0x000fe2000f8e00ff */
[----:B------:R-:W-:Y:S01]  /*13500*/  MOV R11, UR9 ;  /* 0x00000009000b7c02 */ /* 0x000fe20008000f00 */
[----:B------:R-:W0:Y:S01]  /*13510*/  LDC.64 R2, c[0x4][R2] ;  /* 0x0100000002027b82 */ /* 0x000e220000000a00 */
        /* <DEDUP_REMOVED lines=9> */
.L_x_861:
[----:B------:R-:W-:Y:S05]  /*135b0*/  BSYNC B6 ;  /* 0x0000000000067941 */ /* 0x000fea0003800000 */
.L_x_860:
[----:B------:R-:W2:Y:S01]  /*135c0*/  LDL.LU R0, [R1+0xc] ;  /* 0x00000c0001007983 */ /* 0x000ea20000300800 */
[----:B------:R-:W-:Y:S01]  /*135d0*/  ULDC.64 UR4, c[0x0][0x2d8] ;  /* 0x0000b60000047ab9 */ /* 0x000fe20000000a00 */
[----:B------:R-:W0:Y:S02]  /*135e0*/  LDC R7, c[0x0][0x448] ;  /* 0x00011200ff077b82 */ /* 0x000e240000000800 */
[----:B------:R-:W2:Y:S04]  /*135f0*/  LDL.LU.64 R2, [R1+0x18] ;  /* 0x0000180001027983 */ /* 0x000ea80000300a00 */
[----:B------:R-:W3:Y:S04]  /*13600*/  LDL.LU R21, [R1+0x10] ;  /* 0x0000100001157983 */ /* 0x000ee80000300800 */
[----:B------:R-:W4:Y:S01]  /*13610*/  LDL.LU R20, [R1+0x24] ;  /* 0x0000240001147983 */ /* 0x000f220000300800 */
[----:B------:R-:W-:-:S03]  /*13620*/  SHF.L.U32 R17, R17, 0x7, RZ ;  /* 0x0000000711117819 */ /* 0x000fc600000006ff */
[----:B------:R0:W5:Y:S02]  /*13630*/  LDL R8, [R1+0x8] ;  /* 0x0000080001087983 */ /* 0x0001640000100800 */
[----:B0-----:R-:W-:-:S13]  /*13640*/  ISETP.NE.AND P0, PT, R7, 0x1, PT ;  /* 0x000000010700780c */ /* 0x001fda0003f05270 */
[----:B------:R-:W0:Y:S08]  /*13650*/  @P0 LDC R4, c[0x0][0x44c] ;  /* 0x00011300ff040b82 */ /* 0x000e300000000800 */
[----:B------:R-:W1:Y:S01]  /*13660*/  @P0 LDC R6, c[0x0][0x450] ;  /* 0x00011400ff060b82 */ /* 0x000e620000000800 */
[----:B--2---:R-:W-:Y:S02]  /*13670*/  IMAD.MOV.U32 R3, RZ, RZ, R0 ;  /* 0x000000ffff037224 */ /* 0x004fe400078e0000 */
[----:B------:R-:W-:-:S02]  /*13680*/  IMAD R0, R28, UR4, RZ ;  /* 0x000000041c007c24 */ /* 0x000fc4000f8e02ff */
[----:B------:R-:W-:-:S04]  /*13690*/  IMAD.WIDE.U32 R2, R18, UR4, R2 ;  /* 0x0000000412027c25 */ /* 0x000fc8000f8e0002 */
[----:B------:R-:W-:Y:S01]  /*136a0*/  IMAD R0, R18, UR5, R0 ;  /* 0x0000000512007c24 */ /* 0x000fe2000f8e0200 */
[----:B------:R-:W-:-:S03]  /*136b0*/  ULDC.64 UR4, c[0x0][0x2e0] ;  /* 0x0000b80000047ab9 */ /* 0x000fc60000000a00 */
[----:B------:R-:W-:Y:S02]  /*136c0*/  IMAD.IADD R3, R3, 0x1, R0 ;  /* 0x0000000103037824 */ /* 0x000fe400078e0200 */
[----:B---3--:R-:W-:Y:S02]  /*136d0*/  IMAD R0, R21, UR4, RZ ;  /* 0x0000000415007c24 */ /* 0x008fe4000f8e02ff */
[----:B----4-:R-:W-:-:S04]  /*136e0*/  IMAD.WIDE.U32 R2, R20, UR4, R2 ;  /* 0x0000000414027c25 */ /* 0x010fc8000f8e0002 */
[----:B------:R-:W-:Y:S01]  /*136f0*/  IMAD R0, R20, UR5, R0 ;  /* 0x0000000514007c24 */ /* 0x000fe2000f8e0200 */
[----:B------:R-:W2:Y:S01]  /*13700*/  S2R R9, SR_TID.X ;  /* 0x0000000000097919 */ /* 0x000ea20000002100 */
[----:B------:R-:W-:Y:S02]  /*13710*/  ULDC.64 UR4, c[0x0][0x2d0] ;  /* 0x0000b40000047ab9 */ /* 0x000fe40000000a00 */
[----:B------:R-:W-:Y:S01]  /*13720*/  IMAD.IADD R3, R3, 0x1, R0 ;  /* 0x0000000103037824 */ /* 0x000fe200078e0200 */
[----:B------:R-:W3:Y:S02]  /*13730*/  S2R R20, SR_TID.X ;  /* 0x0000000000147919 */ /* 0x000ee40000002100 */
[----:B---3--:R-:W-:-:S04]  /*13740*/  LOP3.LUT R20, R20, 0x7f, RZ, 0xc0, !PT ;  /* 0x0000007f14147812 */ /* 0x008fc800078ec0ff */
[----:B------:R-:W-:Y:S02]  /*13750*/  SHF.R.U32.HI R21, RZ, 0x3, R20 ;  /* 0x00000003ff157819 */ /* 0x000fe40000011614 */
[----:B------:R-:W3:Y:S02]  /*13760*/  S2R R20, SR_TID.X ;  /* 0x0000000000147919 */ /* 0x000ee40000002100 */
[----:B---3--:R-:W-:-:S05]  /*13770*/  IMAD.SHL.U32 R20, R20, 0x10, RZ ;  /* 0x0000001014147824 */ /* 0x008fca00078e00ff */
[----:B------:R-:W-:-:S04]  /*13780*/  LOP3.LUT R20, R21, 0x70, R20, 0xf8, !PT ;  /* 0x0000007015147812 */ /* 0x000fc800078ef814 */
[----:B------:R-:W-:Y:S02]  /*13790*/  LOP3.LUT R0, R20, R17, RZ, 0xfc, !PT ;  /* 0x0000001114007212 */ /* 0x000fe400078efcff */
[----:B------:R3:W5:Y:S03]  /*137a0*/  LDL R20, [R1+0x20] ;  /* 0x0000200001147983 */ /* 0x0007660000100800 */
[----:B0-----:R-:W-:-:S04]  /*137b0*/  @P0 IMAD.HI.U32 R5, R0, R4, RZ ;  /* 0x0000000400050227 */ /* 0x001fc800078e00ff */
[----:B------:R-:W-:Y:S01]  /*137c0*/  IMAD.MOV.U32 R4, RZ, RZ, R0 ;  /* 0x000000ffff047224 */ /* 0x000fe200078e0000 */
[----:B-1----:R-:W-:Y:S01]  /*137d0*/  @P0 SHF.R.U32.HI R4, RZ, R6, R5 ;  /* 0x00000006ff040219 */ /* 0x002fe20000011605 */
[----:B------:R-:W0:Y:S04]  /*137e0*/  S2R R21, SR_TID.X ;  /* 0x0000000000157919 */ /* 0x000e280000002100 */
        /* <DEDUP_REMOVED lines=12> */
[----:B------:R-:W-:Y:S01]  /*138b0*/  ULDC.64 UR4, c[0x0][0x280] ;  /* 0x0000a00000047ab9 */ /* 0x000fe20000000a00 */
[----:B--2---:R-:W-:Y:S01]  /*138c0*/  IMAD.SHL.U32 R9, R9, 0x8, RZ ;  /* 0x0000000809097824 */ /* 0x004fe200078e00ff */
[C---:B------:R-:W-:Y:S01]  /*138d0*/  LEA R0, P0, R2.reuse, UR4, 0x1 ;  /* 0x0000000402007c11 */ /* 0x040fe2000f8008ff */
[----:B------:R-:W-:Y:S01]  /*138e0*/  IMAD.IADD R3, R3, 0x1, R4 ;  /* 0x0000000103037824 */ /* 0x000fe200078e0204 */
[----:B------:R-:W-:Y:S02]  /*138f0*/  ULDC UR4, c[0x0][0x2b8] ;  /* 0x0000ae0000047ab9 */ /* 0x000fe40000000800 */
[----:B------:R-:W-:Y:S02]  /*13900*/  LOP3.LUT R9, R9, 0x38, RZ, 0xc0, !PT ;  /* 0x0000003809097812 */ /* 0x000fe400078ec0ff */
[----:B------:R-:W-:Y:S01]  /*13910*/  LEA.HI.X R2, R2, UR5, R3, 0x1, P0 ;  /* 0x0000000502027c11 */ /* 0x000fe200080f0c03 */
[----:B------:R-:W-:Y:S01]  /*13920*/  UMOV UR5, 0xffffffff ;  /* 0xffffffff00057882 */ /* 0x000fe20000000000 */
[----:B0-----:R-:W-:-:S02]  /*13930*/  LOP3.LUT R21, R21, 0x7f, RZ, 0xc0, !PT ;  /* 0x0000007f15157812 */ /* 0x001fc400078ec0ff */
[----:B------:R-:W-:Y:S02]  /*13940*/  ISETP.GE.AND P1, PT, R9, UR4, PT ;  /* 0x0000000409007c0c */ /* 0x000fe4000bf26270 */
[----:B------:R-:W-:Y:S01]  /*13950*/  SHF.R.U32.HI R10, RZ, 0x3, R21 ;  /* 0x00000003ff0a7819 */ /* 0x000fe20000011615 */
[----:B---3--:R-:W-:Y:S10]  /*13960*/  BRA.DIV UR5, `(.L_x_862) ;  /* 0x0000004a05a47947 */ /* 0x008ff4000b800000 */
[----:B------:R-:W0:Y:S01]  /*13970*/  SHFL.IDX PT, R5, R0, RZ, 0x181f ;  /* 0x00181fff00057589 */ /* 0x000e2200000e0000 */
[----:B-----5:R-:W-:Y:S02]  /*13980*/  IMAD R3, R20, R7, RZ ;  /* 0x0000000714037224 */ /* 0x020fe400078e02ff */
[----:B------:R-:W-:Y:S01]  /*13990*/  IMAD.IADD R17, R10, 0x1, R17 ;  /* 0x000000010a117824 */ /* 0x000fe200078e0211 */
[----:B------:R-:W1:Y:S04]  /*139a0*/  SHFL.IDX PT, R4, R2, RZ, 0x181f ;  /* 0x00181fff02047589 */ /* 0x000e6800000e0000 */
[C---:B------:R-:W-:Y:S02]  /*139b0*/  ISETP.GE.AND P0, PT, R17.reuse, R3, PT ;  /* 0x000000031100720c */ /* 0x040fe40003f06270 */
[----:B------:R-:W-:-:S11]  /*139c0*/  IADD3 R6, R17, 0x10, RZ ;  /* 0x0000001011067810 */ /* 0x000fd60007ffe0ff */
[----:B0-----:R-:W-:-:S05]  /*139d0*/  @!P0 LEA R5, P2, R9, R5, 0x1 ;  /* 0x0000000509058211 */ /* 0x001fca00078408ff */
[----:B-1----:R-:W-:-:S05]  /*139e0*/  @!P0 IMAD.X R4, RZ, RZ, R4, P2 ;  /* 0x000000ffff048224 */ /* 0x002fca00010e0604 */
        /* <DEDUP_REMOVED lines=8> */
[----:B------:R-:W1:Y:S06]  /*13a70*/  SHFL.IDX PT, R4, R2, 0x1, 0x181f ;  /* 0x00381f0002047f89 */ /* 0x000e6c00000e0000 */
[----:B0-----:R-:W-:-:S05]  /*13a80*/  @!P0 LEA R5, P2, R9, R5, 0x1 ;  /* 0x0000000509058211 */ /* 0x001fca00078408ff */
[----:B-1----:R-:W-:-:S05]  /*13a90*/  @!P0 IMAD.X R4, RZ, RZ, R4, P2 ;  /* 0x000000ffff048224 */ /* 0x002fca00010e0604 */
[----:B------:R-:W-:-:S04]  /*13aa0*/  @!P0 LOP3.LUT R5, R5, R4, RZ, 0x3c, !PT ;  /* 0x0000000405058212 */ /* 0x000fc800078e3cff */
[----:B------:R-:W-:-:S04]  /*13ab0*/  @!P0 LOP3.LUT R4, R5, R4, RZ, 0x3c, !PT ;  /* 0x0000000405048212 */ /* 0x000fc800078e3cff */
[----:B------:R-:W-:-:S05]  /*13ac0*/  @!P0 LOP3.LUT R5, R5, R4, RZ, 0x3c, !PT ;  /* 0x0000000405058212 */ /* 0x000fca00078e3cff */
        /* <DEDUP_REMOVED lines=21> */
[----:B------:R-:W-:Y:S02]  /*13c20*/  ISETP.GE.AND P0, PT, R6, R3, PT ;  /* 0x000000030600720c */ /* 0x000fe40003f06270 */
[----:B------:R-:W-:Y:S01]  /*13c30*/  IADD3 R6, R17, 0x50, RZ ;  /* 0x0000005011067810 */ /* 0x000fe20007ffe0ff */
        /* <DEDUP_REMOVED lines=18> */
[----:B------:R-:W-:-:S03]  /*13d60*/  ISETP.GE.AND P0, PT, R6, R3, PT ;  /* 0x000000030600720c */ /* 0x000fc60003f06270 */
[----:B0-----:R-:W0:Y:S04]  /*13d70*/  SHFL.IDX PT, R5, R0, 0x6, 0x181f ;  /* 0x00d81f0000057f89 */ /* 0x001e2800000e0000 */
[----:B------:R-:W1:Y:S04]  /*13d80*/  SHFL.IDX PT, R4, R2, 0x6, 0x181f ;  /* 0x00d81f0002047f89 */ /* 0x000e6800000e0000 */
[----:B------:R-:W2:Y:S02]  /*13d90*/  SHFL.IDX PT, R0, R0, 0x7, 0x181f ;  /* 0x00f81f0000007f89 */ /* 0x000ea400000e0000 */
[----:B0-----:R-:W-:-:S05]  /*13da0*/  @!P0 LEA R5, P2, R9, R5, 0x1 ;  /* 0x0000000509058211 */ /* 0x001fca00078408ff */
[----:B-1----:R-:W-:-:S05]  /*13db0*/  @!P0 IMAD.X R4, RZ, RZ, R4, P2 ;  /* 0x000000ffff048224 */ /* 0x002fca00010e0604 */
[----:B------:R-:W-:-:S04]  /*13dc0*/  @!P0 LOP3.LUT R5, R5, R4, RZ, 0x3c, !PT ;  /* 0x0000000405058212 */ /* 0x000fc800078e3cff */
[----:B------:R-:W-:-:S04]  /*13dd0*/  @!P0 LOP3.LUT R4, R5, R4, RZ, 0x3c, !PT ;  /* 0x0000000405048212 */ /* 0x000fc800078e3cff */
[----:B------:R-:W-:-:S05]  /*13de0*/  @!P0 LOP3.LUT R5, R5, R4, RZ, 0x3c, !PT ;  /* 0x0000000405058212 */ /* 0x000fca00078e3cff */
[----:B------:R0:W-:Y:S04]  /*13df0*/  @!P0 LDGSTS.E.BYPASS.LTC128B.128 [R8+0x1b400], desc[UR40][R4.64], !P1 ;  /* 0x1b40000004088fae */ /* 0x0001e8000c901d68 */
[----:B0-2---:R0:W1:Y:S02]  /*13e00*/  SHFL.IDX PT, R4, R2, 0x7, 0x181f ;  /* 0x00f81f0002047f89 */ /* 0x00506400000e0000 */
.L_x_1018:
[----:B------:R-:W-:-:S05]  /*13e10*/  VIADD R17, R17, 0x70 ;  /* 0x0000007011117836 */ /* 0x000fca0000000000 */
[----:B------:R-:W-:-:S13]  /*13e20*/  ISETP.GE.AND P0, PT, R17, R3, PT ;  /* 0x000000031100720c */ /* 0x000fda0003f06270 */
[----:B0-----:R-:W-:-:S05]  /*13e30*/  @!P0 LEA R2, P2, R9, R0, 0x1 ;  /* 0x0000000009028211 */ /* 0x001fca00078408ff */
[----:B-1----:R-:W-:-:S05]  /*13e40*/  @!P0 IMAD.X R3, RZ, RZ, R4, P2 ;  /* 0x000000ffff038224 */ /* 0x002fca00010e0604 */
[----:B------:R-:W-:Y:S01]  /*13e50*/  @!PT LDS RZ, [RZ] ;  /* 0x00000000fffff984 */ /* 0x000fe20000000800 */
[----:B------:R-:W-:Y:S01]  /*13e60*/  @!PT LDS RZ, [RZ] ;  /* 0x00000000fffff984 */ /* 0x000fe20000000800 */
[----:B------:R-:W-:Y:S01]  /*13e70*/  @!PT LDS RZ, [RZ] ;  /* 0x00000000fffff984 */ /* 0x000fe20000000800 */
[----:B------:R0:W-:Y:S01]  /*13e80*/  @!P0 LDGSTS.E.BYPASS.LTC128B.128 [R8+0x1bc00], desc[UR40][R2.64], !P1 ;  /* 0x1bc0000002088fae */ /* 0x0001e2000c901d68 */
[----:B------:R-:W-:Y:S01]  /*13e90*/  PLOP3.LUT P0, PT, PT, PT, PT, 0x80, 0x0 ;  /* 0x000000000000781c */ /* 0x000fe20003f0f070 */
[----:B------:R-:W-:-:S12]  /*13ea0*/  NOP ;  /* 0x0000000000007918 */ /* 0x000fd80000000000 */
.L_x_863:
        /* <DEDUP_REMOVED lines=16> */
[----:B------:R-:W1:Y:S03]  /*13fb0*/  SYNCS.PHASECHK.TRANS64.TRYWAIT P0, [R22+URZ+0x22820], R3 ;  /* 0x02282003160075a7 */ /* 0x000e66000800017f */
[----:B01----:R-:W-:Y:S05]  /*13fc0*/  @!P0 BRA `(.L_x_865) ;  /* 0x0000004c00b08947 */ /* 0x003fea0003800000 */
.L_x_1019:
[----:B------:R-:W-:Y:S05]  /*13fd0*/  BSYNC B0 ;  /* 0x0000000000007941 */ /* 0x000fea0003800000 */
.L_x_864:
[----:B------:R-:W2:Y:S02]  /*13fe0*/  LDL R0, [R1+0x3c] ;  /* 0x00003c0001007983 */ /* 0x000ea40000100800 */
[----:B--2---:R-:W-:-:S13]  /*13ff0*/  ISETP.NE.AND P0, PT, R0, 0x3, PT ;  /* 0x000000030000780c */ /* 0x004fda0003f05270 */
[----:B------:R-:W-:Y:S05]  /*14000*/  @!P0 BRA `(.L_x_866) ;  /* 0x0000000000048947 */ /* 0x000fea0003800000 */
[----:B------:R-:W-:Y:S01]  /*14010*/  BPT.TRAP 0x1 ;  /* 0x000000040000795c */ /* 0x000fe20000300000 */
.L_x_866:
[----:B0-----:R-:W-:Y:S01]  /*14020*/  SHF.L.U32 R3, R26, 0x1f, RZ ;  /* 0x0000001f1a037819 */ /* 0x001fe200000006ff */
[----:B------:R-:W-:Y:S03]  /*14030*/  BSSY B0, `(.L_x_867) ;  /* 0x0000003000007945 */ /* 0x000fe60003800000 */
[----:B------:R-:W0:Y:S02]  /*14040*/  SYNCS.PHASECHK.TRANS64.TRYWAIT P0, [R32+URZ+0x22860], R3 ;  /* 0x02286003200075a7 */ /* 0x000e24000800017f */
[----:B0-----:R-:W-:Y:S05]  /*14050*/  @!P0 BRA `(.L_x_868) ;  /* 0x0000004c00a08947 */ /* 0x001fea0003800000 */
.L_x_1020:
[----:B------:R-:W-:Y:S05]  /*14060*/  BSYNC B0 ;  /* 0x0000000000007941 */ /* 0x000fea0003800000 */
.L_x_867:
[----:B------:R-:W2:Y:S01]  /*14070*/  LDL.LU R0, [R1+0x30] ;  /* 0x0000300001007983 */ /* 0x000ea20000300800 */
[----:B------:R-:W-:-:S03]  /*14080*/  ULDC.64 UR4, c[0x0][0x328] ;  /* 0x0000ca0000047ab9 */ /* 0x000fc60000000a00 */
[----:B------:R-:W3:Y:S01]  /*14090*/  LDL.LU R4, [R1+0x34] ;  /* 0x0000340001047983 */ /* 0x000ee20000300800 */
[----:B0-----:R-:W-:-:S04]  /*140a0*/  IMAD.WIDE.U32 R2, R37, UR4, RZ ;  /* 0x0000000425027c25 */ /* 0x001fc8000f8e00ff */
[----:B--2---:R-:W-:-:S04]  /*140b0*/  IMAD R0, R0, UR4, RZ ;  /* 0x0000000400007c24 */ /* 0x004fc8000f8e02ff */
[----:B------:R-:W-:Y:S01]  /*140c0*/  IMAD R0, R37, UR5, R0 ;  /* 0x0000000525007c24 */ /* 0x000fe2000f8e0200 */
[----:B------:R-:W-:-:S04]  /*140d0*/  ULDC.64 UR4, c[0x0][0x338] ;  /* 0x0000ce0000047ab9 */ /* 0x000fc80000000a00 */
[----:B------:R-:W-:Y:S01]  /*140e0*/  IADD3 R3, R3, R0, RZ ;  /* 0x0000000003037210 */ /* 0x000fe20007ffe0ff */
[----:B---3--:R-:W-:Y:S02]  /*140f0*/  IMAD R0, R4, UR4, RZ ;  /* 0x0000000404007c24 */ /* 0x008fe4000f8e02ff */
[----:B------:R-:W-:Y:S02]  /*14100*/  IMAD R4, R25, 0x6000, R30 ;  /* 0x0000600019047824 */ /* 0x000fe400078e021e */
[----:B------:R-:W-:-:S04]  /*14110*/  IMAD.WIDE.U32 R2, R36, UR4, R2 ;  /* 0x0000000424027c25 */ /* 0x000fc8000f8e0002 */
[----:B------:R-:W-:Y:S01]  /*14120*/  IMAD R5, R36, UR5, R0 ;  /* 0x0000000524057c24 */ /* 0x000fe2000f8e0200 */
[----:B------:R-:W-:-:S03]  /*14130*/  ULDC.64 UR4, c[0x0][0x330] ;  /* 0x0000cc0000047ab9 */ /* 0x000fc60000000a00 */
        /* <DEDUP_REMOVED lines=11> */
[----:B------:R-:W-:Y:S01]  /*141f0*/  IMAD R4, R4, 0x2, R22 ;  /* 0x0000000204047824 */ /* 0x000fe200078e0216 */
[C---:B------:R-:W-:Y:S01]  /*14200*/  LOP3.LUT P2, RZ, R35.reuse, 0x2, RZ, 0xc0, !PT ;  /* 0x0000000223ff7812 */ /* 0x040fe2000784c0ff */
[----:B------:R-:W1:Y:S01]  /*14210*/  SHFL.IDX PT, R2, R5, RZ, 0x181f ;  /* 0x00181fff05027589 */ /* 0x000e6200000e0000 */
[----:B------:R-:W-:-:S03]  /*14220*/  LOP3.LUT P1, RZ, R35, 0x4, RZ, 0xc0, !PT ;  /* 0x0000000423ff7812 */ /* 0x000fc6000782c0ff */
[----:B------:R-:W2:Y:S01]  /*14230*/  SHFL.IDX PT, R3, R6, RZ, 0x181f ;  /* 0x00181fff06037589 */ /* 0x000ea200000e0000 */
[----:B------:R-:W-:-:S03]  /*14240*/  ISETP.LT.OR P4, PT, R33, 0x1, !P1 ;  /* 0x000000012100780c */ /* 0x000fc60004f81670 */
[----:B------:R-:W3:Y:S01]  /*14250*/  SHFL.IDX PT, R14, R5, 0x1, 0x181f ;  /* 0x00381f00050e7f89 */ /* 0x000ee200000e0000 */
[----:B0-----:R-:W-:-:S05]  /*14260*/  IMAD.SHL.U32 R7, R7, 0x8, RZ ;  /* 0x0000000807077824 */ /* 0x001fca00078e00ff */
[----:B------:R-:W-:-:S05]  /*14270*/  LOP3.LUT R7, R7, 0x38, RZ, 0xc0, !PT ;  /* 0x0000003807077812 */ /* 0x000fca00078ec0ff */
[----:B------:R-:W-:Y:S01]  /*14280*/  IMAD.SHL.U32 R0, R7, 0x2, RZ ;  /* 0x0000000207007824 */ /* 0x000fe200078e00ff */
[----:B------:R-:W-:-:S04]  /*14290*/  LOP3.LUT R7, R35, 0x1, RZ, 0xc0, !PT ;  /* 0x0000000123077812 */ /* 0x000fc800078ec0ff */
[----:B-1----:R-:W-:Y:S02]  /*142a0*/  IADD3 R2, P0, R2, R0, RZ ;  /* 0x0000000002027210 */ /* 0x002fe40007f1e0ff */
[----:B------:R-:W-:-:S03]  /*142b0*/  ISETP.NE.U32.AND P3, PT, R7, 0x1, PT ;  /* 0x000000010700780c */ /* 0x000fc60003f65070 */
[----:B--2---:R-:W-:Y:S01]  /*142c0*/  IMAD.X R3, RZ, RZ, R3, P0 ;  /* 0x000000ffff037224 */ /* 0x004fe200000e0603 */
[----:B------:R-:W-:-:S13]  /*142d0*/  ISETP.LT.OR P0, PT, R33, 0x1, P3 ;  /* 0x000000012100780c */ /* 0x000fda0001f01670 */
[----:B------:R-:W-:Y:S01]  /*142e0*/  LDGSTS.E.BYPASS.LTC128B.128 [R4+0x400], desc[UR40][R2.64], !P0 ;  /* 0x0040000002047fae */ /* 0x000fe2000c101d68 */
[----:B------:R-:W-:-:S13]  /*142f0*/  ISETP.LT.OR P0, PT, R33, 0x1, !P2 ;  /* 0x000000012100780c */ /* 0x000fda0005701670 */
[----:B------:R-:W-:Y:S01]  /*14300*/  LDGSTS.E.BYPASS.LTC128B.128 [R4+0x3400], desc[UR40][R2.64+0x80], !P0 ;  /* 0x0340008002047fae */ /* 0x000fe2000c101d68 */
[----:B------:R-:W-:-:S03]  /*14310*/  LOP3.LUT P0, RZ, R35, 0x8, RZ, 0xc0, !PT ;  /* 0x0000000823ff7812 */ /* 0x000fc6000780c0ff */
[----:B------:R-:W-:Y:S01]  /*14320*/  LDGSTS.E.BYPASS.LTC128B.128 [R4+0x6400], desc[UR40][R2.64+0x100], !P4 ;  /* 0x0640010002047fae */ /* 0x000fe2000e101d68 */
[----:B------:R-:W-:-:S13]  /*14330*/  ISETP.LT.OR P4, PT, R33, 0x1, !P0 ;  /* 0x000000012100780c */ /* 0x000fda0004781670 */
[----:B------:R0:W-:Y:S01]  /*14340*/  LDGSTS.E.BYPASS.LTC128B.128 [R4+0x9400], desc[UR40][R2.64+0x180], !P4 ;  /* 0x0940018002047fae */ /* 0x0001e2000e101d68 */
[----:B---3--:R-:W-:-:S03]  /*14350*/  IADD3 R8, P4, R14, R0, RZ ;  /* 0x000000000e087210 */ /* 0x008fc60007f9e0ff */
[----:B------:R-:W-:Y:S04]  /*14360*/  SHFL.IDX PT, R14, R5, 0x2, 0x181f ;  /* 0x00581f00050e7f89 */ /* 0x000fe800000e0000 */
[----:B0-----:R-:W0:Y:S02]  /*14370*/  SHFL.IDX PT, R3, R6, 0x1, 0x181f ;  /* 0x00381f0006037f89 */ /* 0x001e2400000e0000 */
[----:B0-----:R-:W-:Y:S01]  /*14380*/  IMAD.X R9, RZ, RZ, R3, P4 ;  /* 0x000000ffff097224 */ /* 0x001fe200020e0603 */
        /* <DEDUP_REMOVED lines=8> */
[----:B------:R1:W-:Y:S01]  /*14410*/  LDGSTS.E.BYPASS.LTC128B.128 [R4+0x9c00], desc[UR40][R8.64+0x180], !P4 ;  /* 0x09c0018008047fae */ /* 0x0003e2000e101d68 */
[----:B------:R-:W-:-:S03]  /*14420*/  IADD3 R2, P4, R14, R0, RZ ;  /* 0x000000000e027210 */ /* 0x000fc60007f9e0ff */
[----:B------:R-:W1:Y:S01]  /*14430*/  SHFL.IDX PT, R14, R5, 0x3, 0x181f ;  /* 0x00781f00050e7f89 */ /* 0x000e6200000e0000 */
[----:B0-----:R-:W-:Y:S02]  /*14440*/  IADD3.X R3, RZ, R3, RZ, P4, !PT ;  /* 0x00000003ff037210 */ /* 0x001fe400027fe4ff */
        /* <DEDUP_REMOVED lines=8> */
[----:B-1----:R-:W-:-:S03]  /*144d0*/  IADD3 R8, P4, R14, R0, RZ ;  /* 0x000000000e087210 */ /* 0x002fc60007f9e0ff */
[----:B------:R-:W-:Y:S04]  /*144e0*/  SHFL.IDX PT, R14, R5, 0x4, 0x181f ;  /* 0x00981f00050e7f89 */ /* 0x000fe800000e0000 */
[----:B0-----:R-:W0:Y:S02]  /*144f0*/  SHFL.IDX PT, R3, R6, 0x3, 0x181f ;  /* 0x00781f0006037f89 */ /* 0x001e2400000e0000 */
[----:B0-----:R-:W-:Y:S01]  /*14500*/  IMAD.X R9, RZ, RZ, R3, P4 ;  /* 0x000000ffff097224 */ /* 0x001fe200020e0603 */
[C---:B------:R-:W-:Y:S01]  /*14510*/  ISETP.LT.OR P4, PT, R33.reuse, 0x31, P3 ;  /* 0x000000312100780c */ /* 0x040fe20001f81670 */
[----:B------:R-:W0:Y:S04]  /*14520*/  SHFL.IDX PT, R3, R6, 0x4, 0x181f ;  /* 0x00981f0006037f89 */ /* 0x000e2800000e0000 */
[----:B------:R-:W1:Y:S08]  /*14530*/  SHFL.IDX PT, R6, R6, 0x5, 0x181f ;  /* 0x00b81f0006067f89 */ /* 0x000e7000000e0000 */
[----:B------:R2:W-:Y:S01]  /*14540*/  LDGSTS.E.BYPASS.LTC128B.128 [R4+0x1c00], desc[UR40][R8.64], !P4 ;  /* 0x01c0000008047fae */ /* 0x0005e2000e101d68 */
[----:B------:R-:W-:-:S13]  /*14550*/  ISETP.LT.OR P4, PT, R33, 0x31, !P2 ;  /* 0x000000312100780c */ /* 0x000fda0005781670 */
[----:B------:R2:W-:Y:S01]  /*14560*/  LDGSTS.E.BYPASS.LTC128B.128 [R4+0x4c00], desc[UR40][R8.64+0x80], !P4 ;  /* 0x04c0008008047fae */ /* 0x0005e2000e101d68 */
[----:B------:R-:W-:-:S13]  /*14570*/  ISETP.LT.OR P4, PT, R33, 0x31, !P1 ;  /* 0x000000312100780c */ /* 0x000fda0004f81670 */
[----:B------:R2:W-:Y:S01]  /*14580*/  LDGSTS.E.BYPASS.LTC128B.128 [R4+0x7c00], desc[UR40][R8.64+0x100], !P4 ;  /* 0x07c0010008047fae */ /* 0x0005e2000e101d68 */
[----:B------:R-:W-:-:S13]  /*14590*/  ISETP.LT.OR P4, PT, R33, 0x31, !P0 ;  /* 0x000000312100780c */ /* 0x000fda0004781670 */
[----:B------:R2:W-:Y:S01]  /*145a0*/  LDGSTS.E.BYPASS.LTC128B.128 [R4+0xac00], desc[UR40][R8.64+0x180], !P4 ;  /* 0x0ac0018008047fae */ /* 0x0005e2000e101d68 */
[----:B------:R-:W-:-:S03]  /*145b0*/  IADD3 R2, P4, R14, R0, RZ ;  /* 0x000000000e027210 */ /* 0x000fc60007f9e0ff */
[----:B------:R2:W3:Y:S02]  /*145c0*/  SHFL.IDX PT, R14, R5, 0x5, 0x181f ;  /* 0x00b81f00050e7f89 */ /* 0x0004e400000e0000 */
        /* <DEDUP_REMOVED lines=8> */
[----:B-1-3--:R2:W-:Y:S02]  /*14650*/  LDGSTS.E.BYPASS.LTC128B.128 [R4+0xb400], desc[UR40][R2.64+0x180], !P4 ;  /* 0x0b40018002047fae */ /* 0x00a5e4000e101d68 */
.L_x_1034:
[C---:B------:R-:W-:Y:S02]  /*14660*/  ISETP.LT.OR P3, PT, R33.reuse, 0x51, P3 ;  /* 0x000000512100780c */ /* 0x040fe40001f61670 */
[C---:B------:R-:W-:Y:S02]  /*14670*/  ISETP.LT.OR P2, PT, R33.reuse, 0x51, !P2 ;  /* 0x000000512100780c */ /* 0x040fe40005741670 */
[C---:B------:R-:W-:Y:S02]  /*14680*/  ISETP.LT.OR P1, PT, R33.reuse, 0x51, !P1 ;  /* 0x000000512100780c */ /* 0x040fe40004f21670 */
[----:B0-2---:R-:W-:Y:S02]  /*14690*/  IADD3 R2, P4, R14, R0, RZ ;  /* 0x000000000e027210 */ /* 0x005fe40007f9e0ff */
        /* <DEDUP_REMOVED lines=11> */
.L_x_870:
[----:B------:R-:W-:Y:S02]  /*14750*/  PLOP3.LUT P1, PT, P1, P0, PT, 0xa2, 0x0 ;  /* 0x000000000000781c */ /* 0x000fe40000f21472 */
[----:B------:R-:W-:-:S08]  /*14760*/  @P0 R2UR P1, UR4, R32 ;  /* 0x00000000200402ca */ /* 0x000fd00000020000 */
[----:B------:R-:W-:-:S05]  /*14770*/  @P0 PLOP3.LUT P0, PT, P1, PT, PT, 0x80, 0x0 ;  /* 0x000000000000081c */ /* 0x000fca0000f0f070 */
[----:B------:R-:W-:Y:S01]  /*14780*/  @!P1 SYNCS.ARRIVE.TRANS64.RED.A0T1 RZ, [UR4+0x22850], RZ ;  /* 0x022850ffffff99a7 */ /* 0x000fe20008200404 */
[----:B------:R-:W-:Y:S07]  /*14790*/  @!P1 ARRIVES.LDGSTSBAR.64.TRANSCNT [UR4+0x22850] ;  /* 0x02285000ff0099b0 */ /* 0x000fee0008000a84 */
[----:B------:R-:W-:Y:S05]  /*147a0*/  @P0 BRA.U.ANY `(.L_x_870) ;  /* 0xfffffffd00e80947 */ /* 0x000fea000393ffff */
[----:B------:R-:W-:Y:S01]  /*147b0*/  NOP ;  /* 0x0000000000007918 */ /* 0x000fe20000000000 */
[----:B0-----:R-:W2:Y:S02]  /*147c0*/  LDL R2, [R1+0x3c] ;  /* 0x00003c0001027983 */ /* 0x001ea40000100800 */
[----:B--2---:R-:W-:-:S13]  /*147d0*/  ISETP.NE.AND P2, PT, R2, 0x3, PT ;  /* 0x000000030200780c */ /* 0x004fda0003f45270 */
[----:B------:R-:W-:Y:S05]  /*147e0*/  @!P2 BRA `(.L_x_871) ;  /* 0x000000000004a947 */ /* 0x000fea0003800000 */
[----:B------:R-:W-:Y:S01]  /*147f0*/  BPT.TRAP 0x1 ;  /* 0x000000040000795c */ /* 0x000fe20000300000 */
.L_x_871:
[----:B------:R-:W2:Y:S01]  /*14800*/  LDL.LU R2, [R1+0x4] ;  /* 0x0000040001027983 */ /* 0x000ea20000300800 */
[----:B------:R0:W-:Y:S01]  /*14810*/  SYNCS.ARRIVE.TRANS64.A1T0 RZ, [R32+URZ+0x22850], RZ ;  /* 0x022850ff20ff79a7 */ /* 0x0001e2000810003f */
[----:B------:R-:W-:Y:S01]  /*14820*/  BSSY B0, `(.L_x_872) ;  /* 0x00000e1000007945 */ /* 0x000fe20003800000 */
[----:B--2---:R-:W-:-:S13]  /*14830*/  ISETP.GE.AND P0, PT, R2, 0x61, PT ;  /* 0x000000610200780c */ /* 0x004fda0003f06270 */
[----:B0-----:R-:W-:Y:S05]  /*14840*/  @!P0 BRA `(.L_x_873) ;  /* 0x0000000c00788947 */ /* 0x001fea0003800000 */
[----:B------:R-:W2:Y:S02]  /*14850*/  LDL.LU R2, [R1+0x2c] ;  /* 0x00002c0001027983 */ /* 0x000ea40000300800 */
[----:B--2---:R-:W-:-:S07]  /*14860*/  VIADD R10, R2, 0xfffffffe ;  /* 0xfffffffe020a7836 */ /* 0x004fce0000000000 */
.L_x_886:
[----:B--2---:R-:W2:Y:S01]  /*14870*/  LDL R12, [R1+0x3c] ;  /* 0x00003c00010c7983 */ /* 0x004ea20000100800 */
[----:B0-----:R-:W0:Y:S01]  /*14880*/  LDC R6, c[0x0][0x430] ;  /* 0x00010c00ff067b82 */ /* 0x001e220000000800 */
[----:B------:R-:W1:Y:S01]  /*14890*/  S2R R2, SR_TID.X ;  /* 0x0000000000027919 */ /* 0x000e620000002100 */
[----:B---3--:R-:W3:Y:S01]  /*148a0*/  S2R R4, SR_TID.X ;  /* 0x0000000000047919 */ /* 0x008ee20000002100 */
[----:B0-----:R-:W-:Y:S02]  /*148b0*/  ISETP.NE.AND P0, PT, R6, 0x1, PT ;  /* 0x000000010600780c */ /* 0x001fe40003f05270 */
[----:B-1----:R-:W-:-:S11]  /*148c0*/  LOP3.LUT R2, R2, 0x7f, RZ, 0xc0, !PT ;  /* 0x0000007f02027812 */ /* 0x002fd600078ec0ff */
[----:B------:R-:W0:Y:S01]  /*148d0*/  @P0 LDC R3, c[0x0][0x438] ;  /* 0x00010e00ff030b82 */ /* 0x000e220000000800 */
[----:B---3--:R-:W-:Y:S01]  /*148e0*/  IMAD.SHL.U32 R4, R4, 0x10, RZ ;  /* 0x0000001004047824 */ /* 0x008fe200078e00ff */
[----:B------:R-:W-:-:S04]  /*148f0*/  SHF.R.U32.HI R2, RZ, 0x3, R2 ;  /* 0x00000003ff027819 */ /* 0x000fc80000011602 */
[----:B------:R-:W-:Y:S02]  /*14900*/  LOP3.LUT R4, R2, 0x70, R4, 0xf8, !PT ;  /* 0x0000007002047812 */ /* 0x000fe400078ef804 */
[----:B------:R-:W1:Y:S02]  /*14910*/  @P0 LDC R2, c[0x0][0x434] ;  /* 0x00010d00ff020b82 */ /* 0x000e640000000800 */
[----:B------:R-:W-:Y:S01]  /*14920*/  ISETP.GT.U32.AND P1, PT, R4, 0x5f, PT ;  /* 0x0000005f0400780c */ /* 0x000fe20003f24070 */
[----:B------:R-:W-:-:S04]  /*14930*/  IMAD R7, R10, 0x60, R31 ;  /* 0x000000600a077824 */ /* 0x000fc800078e021f */
[----:B------:R-:W-:-:S08]  /*14940*/  IMAD.IADD R7, R4, 0x1, R7 ;  /* 0x0000000104077824 */ /* 0x000fd000078e0207 */
[----:B------:R-:W3:Y:S01]  /*14950*/  @!P1 LDC.64 R4, c[0x0][0x428] ;  /* 0x00010a00ff049b82 */ /* 0x000ee20000000a00 */
[----:B------:R-:W-:-:S07]  /*14960*/  IMAD.MOV.U32 R11, RZ, RZ, R7 ;  /* 0x000000ffff0b7224 */ /* 0x000fce00078e0007 */
[----:B------:R-:W4:Y:S01]  /*14970*/  @!P1 LDC.64 R8, c[0x0][0x418] ;  /* 0x00010600ff089b82 */ /* 0x000f220000000a00 */
[----:B-1----:R-:W-:-:S05]  /*14980*/  @P0 IMAD.HI.U32 R2, R7, R2, RZ ;  /* 0x0000000207020227 */ /* 0x002fca00078e00ff */
[----:B0-----:R-:W-:-:S04]  /*14990*/  @P0 SHF.R.U32.HI R11, RZ, R3, R2 ;  /* 0x00000003ff0b0219 */ /* 0x001fc80000011602 */
[----:B------:R-:W-:Y:S02]  /*149a0*/  @!P1 SHF.R.S32.HI R3, RZ, 0x1f, R11 ;  /* 0x0000001fff039819 */ /* 0x000fe4000001140b */
[----:B------:R-:W-:-:S05]  /*149b0*/  @!P1 MOV R2, R11 ;  /* 0x0000000b00029202 */ /* 0x000fca0000000f00 */
[----:B---3--:R-:W-:-:S04]  /*149c0*/  @!P1 IMAD.WIDE.U32 R2, R29, R4, R2 ;  /* 0x000000041d029225 */ /* 0x008fc800078e0002 */
[----:B------:R-:W-:-:S04]  /*149d0*/  @!P1 IMAD R4, R34, R4, RZ ;  /* 0x0000000422049224 */ /* 0x000fc800078e02ff */
[----:B------:R-:W-:Y:S01]  /*149e0*/  @!P1 IMAD R5, R29, R5, R4 ;  /* 0x000000051d059224 */ /* 0x000fe200078e0204 */
[----:B----4-:R-:W-:-:S03]  /*149f0*/  @!P1 LEA R8, P0, R2, R8, 0x2 ;  /* 0x0000000802089211 */ /* 0x010fc600078010ff */
[----:B------:R-:W-:Y:S02]  /*14a00*/  @!P1 IMAD.IADD R3, R5, 0x1, R3 ;  /* 0x0000000105039824 */ /* 0x000fe400078e0203 */
[----:B------:R-:W-:-:S03]  /*14a10*/  IMAD.MOV.U32 R5, RZ, RZ, RZ ;  /* 0x000000ffff057224 */ /* 0x000fc600078e00ff */
[----:B------:R-:W-:Y:S01]  /*14a20*/  @!P1 LEA.HI.X R9, R2, R9, R3, 0x2, P0 ;  /* 0x0000000902099211 */ /* 0x000fe200000f1403 */
[----:B------:R-:W-:-:S04]  /*14a30*/  VIADD R25, R25, 0x1 ;  /* 0x0000000119197836 */ /* 0x000fc80000000000 */
[----:B------:R0:W5:Y:S01]  /*14a40*/  @!P1 LDG.E R5, desc[UR40][R8.64] ;  /* 0x0000002808059981 */ /* 0x000162000c1e1900 */
[----:B------:R-:W-:Y:S01]  /*14a50*/  IMAD.MOV R2, RZ, RZ, -R11 ;  /* 0x000000ffff027224 */ /* 0x000fe200078e0a0b */
[----:B------:R-:W-:-:S03]  /*14a60*/  ISETP.NE.AND P0, PT, R25, 0x2, PT ;  /* 0x000000021900780c */ /* 0x000fc60003f05270 */
[----:B------:R-:W-:Y:S01]  /*14a70*/  IMAD R6, R6, R2, R7 ;  /* 0x0000000206067224 */ /* 0x000fe200078e0207 */
[----:B------:R-:W-:Y:S01]  /*14a80*/  SEL R3, RZ, 0x1, P0 ;  /* 0x00000001ff037807 */ /* 0x000fe20000000000 */
[----:B------:R-:W-:Y:S01]  /*14a90*/  IMAD.MOV.U32 R2, RZ, RZ, R10 ;  /* 0x000000ffff027224 */ /* 0x000fe200078e000a */
[----:B------:R-:W-:Y:S05]  /*14aa0*/  YIELD ;  /* 0x0000000000007946 */ /* 0x000fea0003800000 */
[----:B------:R-:W-:Y:S01]  /*14ab0*/  SEL R25, R25, RZ, P0 ;  /* 0x000000ff19197207 */ /* 0x000fe20000000000 */
[----:B------:R-:W-:Y:S01]  /*14ac0*/  VIADD R10, R10, 0xffffffff ;  /* 0xffffffff0a0a7836 */ /* 0x000fe20000000000 */
[----:B------:R-:W-:-:S02]  /*14ad0*/  LOP3.LUT R26, R26, R3, RZ, 0x3c, !PT ;  /* 0x000000031a1a7212 */ /* 0x000fc400078e3cff */
[----:B------:R-:W-:Y:S02]  /*14ae0*/  ISETP.GT.AND P2, PT, R2, RZ, PT ;  /* 0x000000ff0200720c */ /* 0x000fe40003f44270 */
[----:B--2---:R-:W-:-:S13]  /*14af0*/  ISETP.NE.AND P1, PT, R12, 0x3, PT ;  /* 0x000000030c00780c */ /* 0x004fda0003f25270 */
[----:B0-----:R-:W-:Y:S05]  /*14b00*/  @!P1 BRA `(.L_x_874) ;  /* 0x0000000000049947 */ /* 0x001fea0003800000 */
[----:B------:R-:W-:Y:S01]  /*14b10*/  BPT.TRAP 0x1 ;  /* 0x000000040000795c */ /* 0x000fe20000300000 */
.L_x_874:
[----:B------:R-:W-:Y:S01]  /*14b20*/  IMAD R4, R25, 0x8, R22 ;  /* 0x0000000819047824 */ /* 0x000fe200078e0216 */
[----:B------:R-:W-:Y:S01]  /*14b30*/  SHF.L.U32 R21, R26, 0x1f, RZ ;  /* 0x0000001f1a157819 */ /* 0x000fe200000006ff */
[----:B------:R-:W-:Y:S01]  /*14b40*/  BSSY B1, `(.L_x_875) ;  /* 0x0000004000017945 */ /* 0x000fe20003800000 */
[----:B------:R-:W-:Y:S02]  /*14b50*/  SHF.R.S32.HI R17, RZ, 0x1f, R6 ;  /* 0x0000001fff117819 */ /* 0x000fe40000011406 */
[----:B------:R-:W0:Y:S02]  /*14b60*/  SYNCS.PHASECHK.TRANS64.TRYWAIT P0, [R4+URZ+0x22840], R21 ;  /* 0x02284015040075a7 */ /* 0x000e24000800017f */
[----:B0-----:R-:W-:Y:S05]  /*14b70*/  @!P0 BRA `(.L_x_876) ;  /* 0x0000004c00388947 */ /* 0x001fea0003800000 */
.L_x_1035:
[----:B------:R-:W-:Y:S05]  /*14b80*/  BSYNC B1 ;  /* 0x0000000000017941 */ /* 0x000fea0003800000 */
.L_x_875:
[----:B------:R-:W-:Y:S01]  /*14b90*/  ULDC.64 UR4, c[0x0][0x300] ;  /* 0x0000c00000047ab9 */ /* 0x000fe20000000a00 */
[----:B-----5:R-:W-:Y:S01]  /*14ba0*/  SHF.R.S32.HI R20, RZ, 0x1f, R5 ;  /* 0x0000001fff147819 */ /* 0x020fe20000011405 */
[----:B------:R-:W-:Y:S01]  /*14bb0*/  IMAD R3, R17, UR4, RZ ;  /* 0x0000000411037c24 */ /* 0x000fe2000f8e02ff */
[----:B------:R-:W-:-:S03]  /*14bc0*/  LOP3.LUT P1, RZ, R23, 0x1, RZ, 0xc0, !PT ;  /* 0x0000000117ff7812 */ /* 0x000fc6000782c0ff */
[C---:B------:R-:W-:Y:S02]  /*14bd0*/  IMAD R7, R6.reuse, UR5, R3 ;  /* 0x0000000506077c24 */ /* 0x040fe4000f8e0203 */
[----:B------:R-:W-:Y:S01]  /*14be0*/  IMAD.WIDE.U32 R2, R6, UR4, RZ ;  /* 0x0000000406027c25 */ /* 0x000fe2000f8e00ff */
[----:B------:R-:W-:-:S04]  /*14bf0*/  ULDC.64 UR4, c[0x0][0x310] ;  /* 0x0000c40000047ab9 */ /* 0x000fc80000000a00 */
[----:B------:R-:W-:Y:S01]  /*14c00*/  IADD3 R3, R3, R7, RZ ;  /* 0x0000000703037210 */ /* 0x000fe20007ffe0ff */
[----:B------:R-:W-:-:S04]  /*14c10*/  IMAD R7, R20, UR4, RZ ;  /* 0x0000000414077c24 */ /* 0x000fc8000f8e02ff */
        /* <DEDUP_REMOVED lines=12> */
[----:B------:R-:W-:Y:S01]  /*14ce0*/  IMAD R7, R25, 0x1800, R30 ;  /* 0x0000180019077824 */ /* 0x000fe200078e021e */
[----:B------:R-:W-:Y:S06]  /*14cf0*/  BRA.DIV UR4, `(.L_x_877) ;  /* 0x0000004a04ec7947 */ /* 0x000fec000b800000 */
[----:B------:R-:W1:Y:S01]  /*14d00*/  SHFL.IDX PT, R2, R8, RZ, 0x181f ;  /* 0x00181fff08027589 */ /* 0x000e6200000e0000 */
[----:B------:R-:W-:-:S03]  /*14d10*/  IMAD R7, R7, 0x2, R22 ;  /* 0x0000000207077824 */ /* 0x000fc600078e0216 */
[----:B------:R-:W2:Y:S01]  /*14d20*/  SHFL.IDX PT, R3, R9, RZ, 0x181f ;  /* 0x00181fff09037589 */ /* 0x000ea200000e0000 */
[----:B-1----:R-:W-:-:S05]  /*14d30*/  IADD3 R2, P0, R2, R0, RZ ;  /* 0x0000000002027210 */ /* 0x002fca0007f1e0ff */
[----:B--2---:R-:W-:-:S05]  /*14d40*/  IMAD.X R3, RZ, RZ, R3, P0 ;  /* 0x000000ffff037224 */ /* 0x004fca00000e0603 */
[----:B------:R-:W-:Y:S01]  /*14d50*/  @!PT LDS RZ, [RZ] ;  /* 0x00000000fffff984 */ /* 0x000fe20000000800 */
[----:B------:R1:W-:Y:S04]  /*14d60*/  LDGSTS.E.BYPASS.LTC128B.128 [R7+0x1c400], desc[UR40][R2.64], !P1 ;  /* 0x1c40000002077fae */ /* 0x0003e8000c901d68 */
[----:B-1----:R-:W1:Y:S04]  /*14d70*/  SHFL.IDX PT, R2, R8, 0x1, 0x181f ;  /* 0x00381f0008027f89 */ /* 0x002e6800000e0000 */
[----:B------:R-:W2:Y:S01]  /*14d80*/  SHFL.IDX PT, R3, R9, 0x1, 0x181f ;  /* 0x00381f0009037f89 */ /* 0x000ea200000e0000 */
[----:B-1----:R-:W-:-:S05]  /*14d90*/  IADD3 R2, P0, R2, R0, RZ ;  /* 0x0000000002027210 */ /* 0x002fca0007f1e0ff */
[----:B--2---:R-:W-:-:S05]  /*14da0*/  IMAD.X R3, RZ, RZ, R3, P0 ;  /* 0x000000ffff037224 */ /* 0x004fca00000e0603 */
        /* <DEDUP_REMOVED lines=12> */
[----:B------:R-:W2:Y:S04]  /*14e70*/  SHFL.IDX PT, R3, R9, 0x4, 0x181f ;  /* 0x00981f0009037f89 */ /* 0x000ea800000e0000 */
[----:B------:R-:W3:Y:S01]  /*14e80*/  SHFL.IDX PT, R9, R9, 0x5, 0x181f ;  /* 0x00b81f0009097f89 */ /* 0x000ee200000e0000 */
[----:B-1----:R-:W-:-:S04]  /*14e90*/  IADD3 R2, P0, R2, R0, RZ ;  /* 0x0000000002027210 */ /* 0x002fc80007f1e0ff */
[----:B--2---:R-:W-:-:S05]  /*14ea0*/  IADD3.X R3, RZ, R3, RZ, P0, !PT ;  /* 0x00000003ff037210 */ /* 0x004fca00007fe4ff */
[----:B------:R1:W-:Y:S04]  /*14eb0*/  LDGSTS.E.BYPASS.LTC128B.128 [R7+0x1e400], desc[UR40][R2.64], !P1 ;  /* 0x1e40000002077fae */ /* 0x0003e8000c901d68 */
[----:B-1-3--:R1:W2:Y:S02]  /*14ec0*/  SHFL.IDX PT, R2, R8, 0x5, 0x181f ;  /* 0x00b81f0008027f89 */ /* 0x00a2a400000e0000 */
.L_x_1049:
        /* <DEDUP_REMOVED lines=8> */
.L_x_878:
[----:B------:R-:W-:Y:S02]  /*14f50*/  PLOP3.LUT P1, PT, P1, P0, PT, 0xa2, 0x0 ;  /* 0x000000000000781c */ /* 0x000fe40000f21472 */
[----:B------:R-:W-:-:S08]  /*14f60*/  @P0 R2UR P1, UR4, R4 ;  /* 0x00000000040402ca */ /* 0x000fd00000020000 */
[----:B------:R-:W-:-:S05]  /*14f70*/  @P0 PLOP3.LUT P0, PT, P1, PT, PT, 0x80, 0x0 ;  /* 0x000000000000081c */ /* 0x000fca0000f0f070 */
[----:B------:R-:W-:Y:S01]  /*14f80*/  @!P1 SYNCS.ARRIVE.TRANS64.RED.A0T1 RZ, [UR4+0x22830], RZ ;  /* 0x022830ffffff99a7 */ /* 0x000fe20008200404 */
[----:B------:R-:W-:Y:S07]  /*14f90*/  @!P1 ARRIVES.LDGSTSBAR.64.TRANSCNT [UR4+0x22830] ;  /* 0x02283000ff0099b0 */ /* 0x000fee0008000a84 */
[----:B------:R-:W-:Y:S05]  /*14fa0*/  @P0 BRA.U.ANY `(.L_x_878) ;  /* 0xfffffffd00e80947 */ /* 0x000fea000393ffff */
[----:B------:R-:W-:Y:S01]  /*14fb0*/  NOP ;  /* 0x0000000000007918 */ /* 0x000fe20000000000 */
[----:B--2---:R-:W2:Y:S02]  /*14fc0*/  LDL R2, [R1+0x3c] ;  /* 0x00003c0001027983 */ /* 0x004ea40000100800 */
[----:B--2---:R-:W-:-:S13]  /*14fd0*/  ISETP.NE.AND P3, PT, R2, 0x3, PT ;  /* 0x000000030200780c */ /* 0x004fda0003f65270 */
[----:B------:R-:W-:Y:S05]  /*14fe0*/  @!P3 BRA `(.L_x_879) ;  /* 0x000000000004b947 */ /* 0x000fea0003800000 */
[----:B------:R-:W-:Y:S01]  /*14ff0*/  BPT.TRAP 0x1 ;  /* 0x000000040000795c */ /* 0x000fe20000300000 */
.L_x_879:
[----:B------:R2:W-:Y:S01]  /*15000*/  SYNCS.ARRIVE.TRANS64.A1T0 RZ, [R4+URZ+0x22830], RZ ;  /* 0x022830ff04ff79a7 */ /* 0x0005e2000810003f */
[----:B------:R-:W-:Y:S05]  /*15010*/  @!P3 BRA `(.L_x_880) ;  /* 0x000000000004b947 */ /* 0x000fea0003800000 */
[----:B------:R-:W-:Y:S01]  /*15020*/  BPT.TRAP 0x1 ;  /* 0x000000040000795c */ /* 0x000fe20000300000 */
.L_x_880:
[----:B------:R-:W3:Y:S01]  /*15030*/  SYNCS.PHASECHK.TRANS64.TRYWAIT P0, [R4+URZ+0x22860], R21 ;  /* 0x02286015040075a7 */ /* 0x000ee2000800017f */
[----:B------:R-:W-:Y:S04]  /*15040*/  BSSY B1, `(.L_x_881) ;  /* 0x0000002000017945 */ /* 0x000fe80003800000 */
[----:B---3--:R-:W-:Y:S05]  /*15050*/  @!P0 BRA `(.L_x_882) ;  /* 0x0000004c00b88947 */ /* 0x008fea0003800000 */
.L_x_1050:
[----:B------:R-:W-:Y:S05]  /*15060*/  BSYNC B1 ;  /* 0x0000000000017941 */ /* 0x000fea0003800000 */
.L_x_881:
[----:B------:R-:W-:Y:S01]  /*15070*/  ULDC.64 UR4, c[0x0][0x328] ;  /* 0x0000ca0000047ab9 */ /* 0x000fe20000000a00 */
[----:B------:R-:W-:Y:S01]  /*15080*/  LOP3.LUT P5, RZ, R23, 0x10, RZ, 0xc0, !PT ;  /* 0x0000001017ff7812 */ /* 0x000fe200078ac0ff */
[----:B------:R-:W-:Y:S01]  /*15090*/  IMAD R17, R17, UR4, RZ ;  /* 0x0000000411117c24 */ /* 0x000fe2000f8e02ff */
[C---:B------:R-:W-:Y:S01]  /*150a0*/  LOP3.LUT P4, RZ, R23.reuse, 0x8, RZ, 0xc0, !PT ;  /* 0x0000000817ff7812 */ /* 0x040fe2000788c0ff */
[C---:B------:R-:W-:Y:S01]  /*150b0*/  IMAD.WIDE.U32 R2, R6.reuse, UR4, RZ ;  /* 0x0000000406027c25 */ /* 0x040fe2000f8e00ff */
[C---:B------:R-:W-:Y:S02]  /*150c0*/  LOP3.LUT P3, RZ, R23.reuse, 0x4, RZ, 0xc0, !PT ;  /* 0x0000000417ff7812 */ /* 0x040fe4000786c0ff */
[----:B------:R-:W-:Y:S01]  /*150d0*/  LOP3.LUT P1, RZ, R23, 0x2, RZ, 0xc0, !PT ;  /* 0x0000000217ff7812 */ /* 0x000fe2000782c0ff */
[----:B------:R-:W-:Y:S01]  /*150e0*/  IMAD R17, R6, UR5, R17 ;  /* 0x0000000506117c24 */ /* 0x000fe2000f8e0211 */
[----:B------:R-:W-:Y:S02]  /*150f0*/  ULDC.64 UR4, c[0x0][0x338] ;  /* 0x0000ce0000047ab9 */ /* 0x000fe40000000a00 */
[----:B------:R-:W-:-:S02]  /*15100*/  IMAD R20, R20, UR4, RZ ;  /* 0x0000000414147c24 */ /* 0x000fc4000f8e02ff */
[----:B------:R-:W-:Y:S02]  /*15110*/  IMAD.IADD R3, R3, 0x1, R17 ;  /* 0x0000000103037824 */ /* 0x000fe400078e0211 */
        /* <DEDUP_REMOVED lines=10> */
[----:B------:R-:W-:Y:S01]  /*151c0*/  UMOV UR4, 0xffffffff ;  /* 0xffffffff00047882 */ /* 0x000fe20000000000 */
[----:B------:R-:W-:-:S03]  /*151d0*/  IMAD R5, R25, 0x6000, R30 ;  /* 0x0000600019057824 */ /* 0x000fc600078e021e */
[----:B------:R-:W-:Y:S01]  /*151e0*/  LEA.HI.X R7, R2, UR5, R7, 0x1, P0 ;  /* 0x0000000502077c11 */ /* 0x000fe200080f0c07 */
[----:B------:R-:W-:Y:S06]  /*151f0*/  BRA.DIV UR4, `(.L_x_883) ;  /* 0x0000004e04647947 */ /* 0x000fec000b800000 */
[----:B------:R-:W4:Y:S01]  /*15200*/  SHFL.IDX PT, R14, R6, RZ, 0x181f ;  /* 0x00181fff060e7589 */ /* 0x000f2200000e0000 */
[----:B------:R-:W-:-:S03]  /*15210*/  IMAD R5, R5, 0x2, R22 ;  /* 0x0000000205057824 */ /* 0x000fc600078e0216 */
[----:B------:R-:W5:Y:S04]  /*15220*/  SHFL.IDX PT, R3, R7, RZ, 0x181f ;  /* 0x00181fff07037589 */ /* 0x000f6800000e0000 */
[----:B-1----:R-:W-:Y:S01]  /*15230*/  SHFL.IDX PT, R8, R7, 0x1, 0x181f ;  /* 0x00381f0007087f89 */ /* 0x002fe200000e0000 */
[----:B----4-:R-:W-:-:S03]  /*15240*/  IADD3 R2, P0, R14, R0, RZ ;  /* 0x000000000e027210 */ /* 0x010fc60007f1e0ff */
[----:B------:R-:W1:Y:S02]  /*15250*/  SHFL.IDX PT, R14, R6, 0x1, 0x181f ;  /* 0x00381f00060e7f89 */ /* 0x000e6400000e0000 */
[----:B-----5:R-:W-:-:S05]  /*15260*/  IMAD.X R3, RZ, RZ, R3, P0 ;  /* 0x000000ffff037224 */ /* 0x020fca00000e0603 */
[----:B------:R-:W-:Y:S04]  /*15270*/  LDGSTS.E.BYPASS.LTC128B.128 [R5+0x400], desc[UR40][R2.64], !P5 ;  /* 0x0040000002057fae */ /* 0x000fe8000e901d68 */
[----:B------:R-:W-:Y:S04]  /*15280*/  LDGSTS.E.BYPASS.LTC128B.128 [R5+0x3400], desc[UR40][R2.64+0x80], !P4 ;  /* 0x0340008002057fae */ /* 0x000fe8000e101d68 */
[----:B------:R-:W-:Y:S04]  /*15290*/  LDGSTS.E.BYPASS.LTC128B.128 [R5+0x6400], desc[UR40][R2.64+0x100], !P3 ;  /* 0x0640010002057fae */ /* 0x000fe8000d901d68 */
[----:B------:R1:W-:Y:S02]  /*152a0*/  LDGSTS.E.BYPASS.LTC128B.128 [R5+0x9400], desc[UR40][R2.64+0x180], !P1 ;  /* 0x0940018002057fae */ /* 0x0003e4000c901d68 */
[----:B-1----:R-:W-:-:S02]  /*152b0*/  IADD3 R2, P0, R14, R0, RZ ;  /* 0x000000000e027210 */ /* 0x002fc40007f1e0ff */
[----:B------:R-:W1:Y:S03]  /*152c0*/  SHFL.IDX PT, R14, R6, 0x2, 0x181f ;  /* 0x00581f00060e7f89 */ /* 0x000e6600000e0000 */
[----:B------:R-:W-:Y:S02]  /*152d0*/  IMAD.X R3, RZ, RZ, R8, P0 ;  /* 0x000000ffff037224 */ /* 0x000fe400000e0608 */
[----:B------:R-:W4:Y:S04]  /*152e0*/  SHFL.IDX PT, R8, R7, 0x2, 0x181f ;  /* 0x00581f0007087f89 */ /* 0x000f2800000e0000 */
[----:B------:R-:W-:Y:S04]  /*152f0*/  LDGSTS.E.BYPASS.LTC128B.128 [R5+0xc00], desc[UR40][R2.64], !P5 ;  /* 0x00c0000002057fae */ /* 0x000fe8000e901d68 */
[----:B------:R-:W-:Y:S04]  /*15300*/  LDGSTS.E.BYPASS.LTC128B.128 [R5+0x3c00], desc[UR40][R2.64+0x80], !P4 ;  /* 0x03c0008002057fae */ /* 0x000fe8000e101d68 */
[----:B------:R-:W-:Y:S04]  /*15310*/  LDGSTS.E.BYPASS.LTC128B.128 [R5+0x6c00], desc[UR40][R2.64+0x100], !P3 ;  /* 0x06c0010002057fae */ /* 0x000fe8000d901d68 */
[----:B------:R1:W-:Y:S02]  /*15320*/  LDGSTS.E.BYPASS.LTC128B.128 [R5+0x9c00], desc[UR40][R2.64+0x180], !P1 ;  /* 0x09c0018002057fae */ /* 0x0003e4000c901d68 */
[----:B-1----:R-:W-:-:S02]  /*15330*/  IADD3 R2, P0, R14, R0, RZ ;  /* 0x000000000e027210 */ /* 0x002fc40007f1e0ff */
[----:B------:R-:W1:Y:S02]  /*15340*/  SHFL.IDX PT, R14, R6, 0x3, 0x181f ;  /* 0x00781f00060e7f89 */ /* 0x000e6400000e0000 */
[----:B----4-:R-:W-:Y:S02]  /*15350*/  IADD3.X R3, RZ, R8, RZ, P0, !PT ;  /* 0x00000008ff037210 */ /* 0x010fe400007fe4ff */
[----:B------:R-:W4:Y:S04]  /*15360*/  SHFL.IDX PT, R8, R7, 0x3, 0x181f ;  /* 0x00781f0007087f89 */ /* 0x000f2800000e0000 */
[----:B------:R-:W-:Y:S04]  /*15370*/  LDGSTS.E.BYPASS.LTC128B.128 [R5+0x1400], desc[UR40][R2.64], !P5 ;  /* 0x0140000002057fae */ /* 0x000fe8000e901d68 */
[----:B------:R-:W-:Y:S04]  /*15380*/  LDGSTS.E.BYPASS.LTC128B.128 [R5+0x4400], desc[UR40][R2.64+0x80], !P4 ;  /* 0x0440008002057fae */ /* 0x000fe8000e101d68 */
[----:B------:R-:W-:Y:S04]  /*15390*/  LDGSTS.E.BYPASS.LTC128B.128 [R5+0x7400], desc[UR40][R2.64+0x100], !P3 ;  /* 0x0740010002057fae */ /* 0x000fe8000d901d68 */
[----:B------:R1:W-:Y:S02]  /*153a0*/  LDGSTS.E.BYPASS.LTC128B.128 [R5+0xa400], desc[UR40][R2.64+0x180], !P1 ;  /* 0x0a40018002057fae */ /* 0x0003e4000c901d68 */
[----:B-1----:R-:W-:-:S02]  /*153b0*/  IADD3 R2, P0, R14, R0, RZ ;  /* 0x000000000e027210 */ /* 0x002fc40007f1e0ff */
[----:B------:R-:W1:Y:S03]  /*153c0*/  SHFL.IDX PT, R14, R6, 0x4, 0x181f ;  /* 0x00981f00060e7f89 */ /* 0x000e6600000e0000 */
[----:B----4-:R-:W-:Y:S02]  /*153d0*/  IMAD.X R3, RZ, RZ, R8, P0 ;  /* 0x000000ffff037224 */ /* 0x010fe400000e0608 */
[----:B------:R-:W4:Y:S04]  /*153e0*/  SHFL.IDX PT, R8, R7, 0x4, 0x181f ;  /* 0x00981f0007087f89 */ /* 0x000f2800000e0000 */
[----:B------:R-:W-:Y:S04]  /*153f0*/  LDGSTS.E.BYPASS.LTC128B.128 [R5+0x1c00], desc[UR40][R2.64], !P5 ;  /* 0x01c0000002057fae */ /* 0x000fe8000e901d68 */
[----:B------:R-:W-:Y:S04]  /*15400*/  LDGSTS.E.BYPASS.LTC128B.128 [R5+0x4c00], desc[UR40][R2.64+0x80], !P4 ;  /* 0x04c0008002057fae */ /* 0x000fe8000e101d68 */
[----:B------:R-:W-:Y:S04]  /*15410*/  LDGSTS.E.BYPASS.LTC128B.128 [R5+0x7c00], desc[UR40][R2.64+0x100], !P3 ;  /* 0x07c0010002057fae */ /* 0x000fe8000d901d68 */
[----:B------:R1:W-:Y:S02]  /*15420*/  LDGSTS.E.BYPASS.LTC128B.128 [R5+0xac00], desc[UR40][R2.64+0x180], !P1 ;  /* 0x0ac0018002057fae */ /* 0x0003e4000c901d68 */
[----:B-1----:R-:W-:-:S02]  /*15430*/  IADD3 R2, P0, R14, R0, RZ ;  /* 0x000000000e027210 */ /* 0x002fc40007f1e0ff */
[----:B------:R1:W0:Y:S03]  /*15440*/  SHFL.IDX PT, R14, R6, 0x5, 0x181f ;  /* 0x00b81f00060e7f89 */ /* 0x00022600000e0000 */
[----:B----4-:R-:W-:Y:S02]  /*15450*/  IMAD.X R3, RZ, RZ, R8, P0 ;  /* 0x000000ffff037224 */ /* 0x010fe400000e0608 */
[----:B------:R1:W4:Y:S04]  /*15460*/  SHFL.IDX PT, R8, R7, 0x5, 0x181f ;  /* 0x00b81f0007087f89 */ /* 0x00032800000e0000 */
[----:B------:R1:W-:Y:S04]  /*15470*/  LDGSTS.E.BYPASS.LTC128B.128 [R5+0x2400], desc[UR40][R2.64], !P5 ;  /* 0x0240000002057fae */ /* 0x0003e8000e901d68 */
[----:B------:R1:W-:Y:S04]  /*15480*/  LDGSTS.E.BYPASS.LTC128B.128 [R5+0x5400], desc[UR40][R2.64+0x80], !P4 ;  /* 0x0540008002057fae */ /* 0x0003e8000e101d68 */
[----:B------:R1:W-:Y:S04]  /*15490*/  LDGSTS.E.BYPASS.LTC128B.128 [R5+0x8400], desc[UR40][R2.64+0x100], !P3 ;  /* 0x0840010002057fae */ /* 0x0003e8000d901d68 */
[----:B------:R1:W-:Y:S02]  /*154a0*/  LDGSTS.E.BYPASS.LTC128B.128 [R5+0xb400], desc[UR40][R2.64+0x180], !P1 ;  /* 0x0b40018002057fae */ /* 0x0003e4000c901d68 */
.L_x_1064:
[----:B01----:R-:W-:-:S05]  /*154b0*/  IADD3 R2, P0, R14, R0, RZ ;  /* 0x000000000e027210 */ /* 0x003fca0007f1e0ff */
        /* <DEDUP_REMOVED lines=10> */
.L_x_884:
[----:B------:R-:W-:Y:S02]  /*15560*/  PLOP3.LUT P1, PT, P1, P0, PT, 0xa2, 0x0 ;  /* 0x000000000000781c */ /* 0x000fe40000f21472 */
[----:B------:R-:W-:-:S08]  /*15570*/  @P0 R2UR P1, UR4, R4 ;  /* 0x00000000040402ca */ /* 0x000fd00000020000 */
[----:B------:R-:W-:-:S05]  /*15580*/  @P0 PLOP3.LUT P0, PT, P1, PT, PT, 0x80, 0x0 ;  /* 0x000000000000081c */ /* 0x000fca0000f0f070 */
[----:B------:R-:W-:Y:S01]  /*15590*/  @!P1 SYNCS.ARRIVE.TRANS64.RED.A0T1 RZ, [UR4+0x22850], RZ ;  /* 0x022850ffffff99a7 */ /* 0x000fe20008200404 */
[----:B------:R-:W-:Y:S07]  /*155a0*/  @!P1 ARRIVES.LDGSTSBAR.64.TRANSCNT [UR4+0x22850] ;  /* 0x02285000ff0099b0 */ /* 0x000fee0008000a84 */
[----:B------:R-:W-:Y:S05]  /*155b0*/  @P0 BRA.U.ANY `(.L_x_884) ;  /* 0xfffffffd00e80947 */ /* 0x000fea000393ffff */
[----:B------:R-:W-:Y:S01]  /*155c0*/  NOP ;  /* 0x0000000000007918 */ /* 0x000fe20000000000 */
[----:B0-----:R-:W4:Y:S02]  /*155d0*/  LDL R2, [R1+0x3c] ;  /* 0x00003c0001027983 */ /* 0x001f240000100800 */
[----:B----4-:R-:W-:-:S13]  /*155e0*/  ISETP.NE.AND P3, PT, R2, 0x3, PT ;  /* 0x000000030200780c */ /* 0x010fda0003f65270 */
[----:B------:R-:W-:Y:S05]  /*155f0*/  @!P3 BRA `(.L_x_885) ;  /* 0x000000000004b947 */ /* 0x000fea0003800000 */
[----:B------:R-:W-:Y:S01]  /*15600*/  BPT.TRAP 0x1 ;  /* 0x000000040000795c */ /* 0x000fe20000300000 */
.L_x_885:
[----:B------:R0:W-:Y:S01]  /*15610*/  SYNCS.ARRIVE.TRANS64.A1T0 RZ, [R4+URZ+0x22850], RZ ;  /* 0x022850ff04ff79a7 */ /* 0x0001e2000810003f */
[----:B------:R-:W-:Y:S05]  /*15620*/  @P2 BRA `(.L_x_886) ;  /* 0xfffffff000902947 */ /* 0x000fea000383ffff */
.L_x_873:
[----:B------:R-:W-:Y:S05]  /*15630*/  BSYNC B0 ;  /* 0x0000000000007941 */ /* 0x000fea0003800000 */
.L_x_872:
[----:B------:R-:W1:Y:S01]  /*15640*/  S2R R2, SR_TID.X ;  /* 0x0000000000027919 */ /* 0x000e620000002100 */
[----:B------:R-:W-:Y:S01]  /*15650*/  VIADD R25, R25, 0x1 ;  /* 0x0000000119197836 */ /* 0x000fe20000000000 */
[----:B------:R-:W-:Y:S04]  /*15660*/  BSSY B0, `(.L_x_887) ;  /* 0x0000013000007945 */ /* 0x000fe80003800000 */
[----:B------:R-:W-:-:S04]  /*15670*/  ISETP.NE.AND P0, PT, R25, 0x2, PT ;  /* 0x000000021900780c */ /* 0x000fc80003f05270 */
[----:B------:R-:W-:-:S04]  /*15680*/  SEL R3, RZ, 0x1, P0 ;  /* 0x00000001ff037807 */ /* 0x000fc80000000000 */
[----:B------:R-:W-:Y:S02]  /*15690*/  LOP3.LUT R26, R26, R3, RZ, 0x3c, !PT ;  /* 0x000000031a1a7212 */ /* 0x000fe400078e3cff */
[----:B-1----:R-:W-:-:S04]  /*156a0*/  LOP3.LUT R2, R2, 0x7f, RZ, 0xc0, !PT ;  /* 0x0000007f02027812 */ /* 0x002fc800078ec0ff */
[----:B------:R-:W-:-:S13]  /*156b0*/  ISETP.NE.AND P1, PT, R2, RZ, PT ;  /* 0x000000ff0200720c */ /* 0x000fda0003f25270 */
[----:B------:R-:W-:Y:S05]  /*156c0*/  @P1 BRA `(.L_x_888) ;  /* 0x0000000000301947 */ /* 0x000fea0003800000 */
[----:B------:R-:W1:Y:S01]  /*156d0*/  S2R R5, SR_LANEID ;  /* 0x0000000000057919 */ /* 0x000e620000000000 */
[----:B------:R-:W-:Y:S01]  /*156e0*/  VOTEU.ANY UR4, UPT, PT ;  /* 0x0000000000047886 */ /* 0x000fe200038e0100 */
[----:B------:R-:W4:Y:S01]  /*156f0*/  LDC.64 R2, c[0x0][0xc60] ;  /* 0x00031800ff027b82 */ /* 0x000f220000000a00 */
[----:B------:R-:W1:Y:S02]  /*15700*/  FLO.U32 R0, UR4 ;  /* 0x0000000400007d00 */ /* 0x000e6400080e0000 */
[----:B-1----:R-:W-:-:S06]  /*15710*/  ISETP.EQ.U32.AND P1, PT, R0, R5, PT ;  /* 0x000000050000720c */ /* 0x002fcc0003f22070 */
[----:B------:R-:W4:Y:S07]  /*15720*/  POPC R5, UR4 ;  /* 0x0000000400057d09 */ /* 0x000f2e0008000000 */
[----:B----4-:R-:W4:Y:S01]  /*15730*/  @P1 ATOMG.E.ADD.STRONG.GPU PT, R3, desc[UR40][R2.64], R5 ;  /* 0x00000005020319a8 */ /* 0x010f2200081ee1e8 */
[----:B0-23--:R-:W0:Y:S02]  /*15740*/  S2R R4, SR_LTMASK ;  /* 0x0000000000047919 */ /* 0x00de240000003900 */
[----:B0-----:R-:W-:-:S04]  /*15750*/  LOP3.LUT R4, R4, UR4, RZ, 0xc0, !PT ;  /* 0x0000000404047c12 */ /* 0x001fc8000f8ec0ff */
[----:B------:R-:W0:Y:S01]  /*15760*/  POPC R7, R4 ;  /* 0x0000000400077309 */ /* 0x000e220000000000 */
[----:B----4-:R-:W0:Y:S02]  /*15770*/  SHFL.IDX PT, R0, R3, R0, 0x1f ;  /* 0x00001f0003007589 */ /* 0x010e2400000e0000 */
[----:B0-----:R-:W-:-:S07]  /*15780*/  IADD3 R16, R0, UR36, R7 ;  /* 0x0000002400107c10 */ /* 0x001fce000fffe007 */
.L_x_888:
[----:B------:R-:W-:Y:S05]  /*15790*/  BSYNC B0 ;  /* 0x0000000000007941 */ /* 0x000fea0003800000 */
.L_x_887:
[----:B------:R-:W-:-:S07]  /*157a0*/  SEL R25, R25, RZ, P0 ;  /* 0x000000ff19197207 */ /* 0x000fce0000000000 */
.L_x_847:
[----:B------:R-:W-:Y:S05]  /*157b0*/  BSYNC B7 ;  /* 0x0000000000077941 */ /* 0x000fea0003800000 */
.L_x_845:
[----:B------:R-:W-:-:S13]  /*157c0*/  LOP3.LUT P0, RZ, R23, 0x80, RZ, 0xc0, !PT ;  /* 0x0000008017ff7812 */ /* 0x000fda000780c0ff */
[----:B------:R-:W-:Y:S05]  /*157d0*/  @!P0 BRA `(.L_x_889) ;  /* 0x0000000000248947 */ /* 0x000fea0003800000 */
[----:B------:R-:W-:Y:S05]  /*157e0*/  WARPSYNC.ALL ;  /* 0x0000000000007948 */ /* 0x000fea0003800000 */
[----:B------:R-:W1:Y:S08]  /*157f0*/  S2UR UR5, SR_CgaCtaId ;  /* 0x00000000000579c3 */ /* 0x000e700000008800 */
[----:B------:R-:W-:Y:S06]  /*15800*/  BAR.SYNC.DEFER_BLOCKING 0x5, 0x180 ;  /* 0x0146000000007b1d */ /* 0x000fec0000010000 */
[----:B------:R-:W-:-:S02]  /*15810*/  UMOV UR4, 0x400 ;  /* 0x0000040000047882 */ /* 0x000fc40000000000 */
[----:B-1----:R-:W-:-:S06]  /*15820*/  ULEA UR4, UR5, UR4, 0x18 ;  /* 0x0000000405047291 */ /* 0x002fcc000f8ec03f */
[----:B0-----:R-:W-:-:S05]  /*15830*/  IMAD.U32 R22, RZ, RZ, UR4 ;  /* 0x00000004ff167e24 */ /* 0x001fca000f8e00ff */
[----:B------:R4:W0:Y:S01]  /*15840*/  LDS.128 R16, [R22+0x228d0] ;  /* 0x0228d00016107984 */ /* 0x0008220000000c00 */
[----:B------:R-:W-:Y:S06]  /*15850*/  BAR.ARV 0x4, 0x180 ;  /* 0x0106000000007b1d */ /* 0x000fec0000002000 */
[----:B------:R-:W-:Y:S05]  /*15860*/  BRA `(.L_x_890) ;  /* 0x0000000800407947 */ /* 0x000fea0003800000 */
.L_x_889:
[----:B------:R-:W1:Y:S01]  /*15870*/  S2R R8, SR_TID.X ;  /* 0x0000000000087919 */ /* 0x000e620000002100 */
[----:B------:R-:W-:Y:S01]  /*15880*/  UMOV UR4, 0xffffffff ;  /* 0xffffffff00047882 */ /* 0x000fe20000000000 */
[----:B-1----:R-:W-:-:S04]  /*15890*/  LOP3.LUT R8, R8, 0x1f, RZ, 0xc0, !PT ;  /* 0x0000001f08087812 */ /* 0x002fc800078ec0ff */
[----:B------:R-:W-:Y:S01]  /*158a0*/  ISETP.NE.AND P0, PT, R8, 0x1f, PT ;  /* 0x0000001f0800780c */ /* 0x000fe20003f05270 */
[----:B------:R-:W-:-:S12]  /*158b0*/  BRA.DIV UR4, `(.L_x_891) ;  /* 0x0000004e047c7947 */ /* 0x000fd8000b800000 */
[----:B------:R-:W-:Y:S01]  /*158c0*/  IMAD.IADD R5, R19, 0x1, R8 ;  /* 0x0000000113057824 */ /* 0x000fe200078e0208 */
[----:B------:R-:W-:-:S04]  /*158d0*/  ULDC UR4, c[0x0][0xc3c] ;  /* 0x00030f0000047ab9 */ /* 0x000fc80000000800 */
[----:B------:R-:W-:-:S13]  /*158e0*/  ISETP.GE.OR P1, PT, R5, UR4, !P0 ;  /* 0x0000000405007c0c */ /* 0x000fda000c726670 */
[----:B0-----:R-:W0:Y:S02]  /*158f0*/  @!P1 LDC.64 R2, c[0x0][0xc80] ;  /* 0x00032000ff029b82 */ /* 0x001e240000000a00 */
[----:B0-----:R-:W-:-:S06]  /*15900*/  @!P1 IMAD.WIDE R2, R5, 0x4, R2 ;  /* 0x0000000405029825 */ /* 0x001fcc00078e0202 */
[----:B------:R-:W4:Y:S01]  /*15910*/  @!P1 LDG.E R2, desc[UR40][R2.64] ;  /* 0x0000002802029981 */ /* 0x000f22000c1e1900 */
[----:B------:R-:W-:Y:S01]  /*15920*/  IMAD.MOV.U32 R5, RZ, RZ, RZ ;  /* 0x000000ffff057224 */ /* 0x000fe200078e00ff */
[C---:B------:R-:W-:Y:S02]  /*15930*/  ISETP.GE.U32.AND P2, PT, R8.reuse, 0x2, PT ;  /* 0x000000020800780c */ /* 0x040fe40003f46070 */
[C---:B------:R-:W-:Y:S01]  /*15940*/  ISETP.GE.U32.AND P3, PT, R8.reuse, 0x4, PT ;  /* 0x000000040800780c */ /* 0x040fe20003f66070 */
[----:B------:R-:W-:Y:S01]  /*15950*/  SHFL.IDX PT, R0, R16, RZ, 0x1f ;  /* 0x00001fff10007589 */ /* 0x000fe200000e0000 */
[C---:B------:R-:W-:Y:S02]  /*15960*/  ISETP.GE.U32.AND P4, PT, R8.reuse, 0x8, PT ;  /* 0x000000080800780c */ /* 0x040fe40003f86070 */
[----:B------:R-:W-:Y:S01]  /*15970*/  ISETP.GE.U32.AND P5, PT, R8, 0x10, PT ;  /* 0x000000100800780c */ /* 0x000fe20003fa6070 */
[----:B--23--:R-:W-:Y:S01]  /*15980*/  SHFL.IDX PT, R4, R16, 0x1, 0x1f ;  /* 0x00201f0010047f89 */ /* 0x00cfe200000e0000 */
[----:B----4-:R-:W-:-:S02]  /*15990*/  @!P1 MOV R5, R2 ;  /* 0x0000000200059202 */ /* 0x010fc40000000f00 */
[----:B------:R-:W-:-:S03]  /*159a0*/  ISETP.NE.AND P1, PT, R8, RZ, PT ;  /* 0x000000ff0800720c */ /* 0x000fc60003f25270 */
        /* <DEDUP_REMOVED lines=15> */
[----:B------:R0:W1:Y:S02]  /*15aa0*/  SHFL.IDX PT, R14, R2, 0x1f, 0x1f ;  /* 0x03e01f00020e7f89 */ /* 0x00006400000e0000 */
.L_x_1074:
[----:B------:R-:W-:Y:S02]  /*15ab0*/  ULDC UR4, c[0x0][0xc38] ;  /* 0x00030e0000047ab9 */ /* 0x000fe40000000800 */
[----:B------:R-:W-:-:S04]  /*15ac0*/  IMAD.U32 R7, RZ, RZ, UR4 ;  /* 0x00000004ff077e24 */ /* 0x000fc8000f8e00ff */
[----:B-1----:R-:W-:-:S04]  /*15ad0*/  IMAD R14, R14, R7, RZ ;  /* 0x000000070e0e7224 */ /* 0x002fc800078e02ff */
[----:B------:R-:W-:-:S05]  /*15ae0*/  IMAD.IADD R9, R4, 0x1, R14 ;  /* 0x0000000104097824 */ /* 0x000fca00078e020e */
[----:B------:R-:W-:-:S13]  /*15af0*/  ISETP.GT.AND P6, PT, R9, R0, PT ;  /* 0x000000000900720c */ /* 0x000fda0003fc4270 */
[----:B------:R-:W-:Y:S05]  /*15b00*/  @P6 BRA `(.L_x_892) ;  /* 0x00000000009c6947 */ /* 0x000fea0003800000 */
.L_x_897:
[----:B0-----:R-:W0:Y:S01]  /*15b10*/  LDC R2, c[0x0][0xc3c] ;  /* 0x00030f00ff027b82 */ /* 0x001e220000000800 */
[----:B------:R-:W-:-:S04]  /*15b20*/  IADD3 R19, R19, 0x1f, RZ ;  /* 0x0000001f13137810 */ /* 0x000fc80007ffe0ff */
[----:B0-----:R-:W-:-:S13]  /*15b30*/  ISETP.GE.AND P6, PT, R19, R2, PT ;  /* 0x000000021300720c */ /* 0x001fda0003fc6270 */
[----:B------:R-:W-:Y:S05]  /*15b40*/  @P6 BRA `(.L_x_893) ;  /* 0x0000000400446947 */ /* 0x000fea0003800000 */
[----:B------:R-:W0:Y:S01]  /*15b50*/  S2R R3, SR_TID.X ;  /* 0x0000000000037919 */ /* 0x000e220000002100 */
[----:B------:R-:W-:Y:S01]  /*15b60*/  BSSY B0, `(.L_x_894) ;  /* 0x0000009000007945 */ /* 0x000fe20003800000 */
[----:B------:R-:W-:Y:S01]  /*15b70*/  IMAD.MOV.U32 R5, RZ, RZ, RZ ;  /* 0x000000ffff057224 */ /* 0x000fe200078e00ff */
[----:B0-----:R-:W-:-:S05]  /*15b80*/  LOP3.LUT R3, R3, 0x1f, RZ, 0xc0, !PT ;  /* 0x0000001f03037812 */ /* 0x001fca00078ec0ff */
[----:B------:R-:W-:-:S05]  /*15b90*/  IMAD.IADD R7, R19, 0x1, R3 ;  /* 0x0000000113077824 */ /* 0x000fca00078e0203 */
[----:B------:R-:W-:-:S13]  /*15ba0*/  ISETP.GE.OR P6, PT, R7, R2, !P0 ;  /* 0x000000020700720c */ /* 0x000fda00047c6670 */
[----:B------:R-:W-:Y:S05]  /*15bb0*/  @P6 BRA `(.L_x_895) ;  /* 0x00000000000c6947 */ /* 0x000fea0003800000 */
[----:B------:R-:W0:Y:S02]  /*15bc0*/  LDC.64 R2, c[0x0][0xc80] ;  /* 0x00032000ff027b82 */ /* 0x000e240000000a00 */
[----:B0-----:R-:W-:-:S05]  /*15bd0*/  IMAD.WIDE R2, R7, 0x4, R2 ;  /* 0x0000000407027825 */ /* 0x001fca00078e0202 */
[----:B------:R0:W5:Y:S02]  /*15be0*/  LDG.E R5, desc[UR40][R2.64] ;  /* 0x0000002802057981 */ /* 0x000164000c1e1900 */
.L_x_895:
[----:B------:R-:W-:Y:S05]  /*15bf0*/  BSYNC B0 ;  /* 0x0000000000007941 */ /* 0x000fea0003800000 */
.L_x_894:
[----:B------:R-:W-:-:S03]  /*15c00*/  UMOV UR4, 0xffffffff ;  /* 0xffffffff00047882 */ /* 0x000fc60000000000 */
[----:B------:R-:W-:Y:S05]  /*15c10*/  BRA.DIV UR4, `(.L_x_896) ;  /* 0x0000004e04c87947 */ /* 0x000fea000b800000 */
[----:B-----5:R-:W1:Y:S02]  /*15c20*/  SHFL.UP PT, R14, R5, 0x1, RZ ;  /* 0x04200000050e7989 */ /* 0x020e6400000e00ff */
[----:B-1----:R-:W-:-:S05]  /*15c30*/  SEL R14, R14, RZ, P1 ;  /* 0x000000ff0e0e7207 */ /* 0x002fca0000800000 */
        /* <DEDUP_REMOVED lines=11> */
[----:B0-----:R-:W-:-:S04]  /*15cf0*/  SEL R7, R14, RZ, P5 ;  /* 0x000000ff0e077207 */ /* 0x001fc80002800000 */
[----:B------:R-:W-:-:S05]  /*15d00*/  IADD3 R2, R4, R7, RZ ;  /* 0x0000000704027210 */ /* 0x000fca0007ffe0ff */
[----:B------:R0:W1:Y:S02]  /*15d10*/  SHFL.IDX PT, R14, R2, 0x1f, 0x1f ;  /* 0x03e01f00020e7f89 */ /* 0x00006400000e0000 */
.L_x_1082:
[----:B------:R-:W-:Y:S02]  /*15d20*/  ULDC UR4, c[0x0][0xc38] ;  /* 0x00030e0000047ab9 */ /* 0x000fe40000000800 */
[----:B------:R-:W-:-:S04]  /*15d30*/  IMAD.U32 R7, RZ, RZ, UR4 ;  /* 0x00000004ff077e24 */ /* 0x000fc8000f8e00ff */
[----:B-1----:R-:W-:-:S04]  /*15d40*/  IMAD R14, R14, R7, RZ ;  /* 0x000000070e0e7224 */ /* 0x002fc800078e02ff */
[----:B------:R-:W-:-:S05]  /*15d50*/  IMAD.IADD R9, R14, 0x1, R9 ;  /* 0x000000010e097824 */ /* 0x000fca00078e0209 */
[----:B------:R-:W-:-:S13]  /*15d60*/  ISETP.GT.AND P6, PT, R9, R0, PT ;  /* 0x000000000900720c */ /* 0x000fda0003fc4270 */
[----:B------:R-:W-:Y:S05]  /*15d70*/  @!P6 BRA `(.L_x_897) ;  /* 0xfffffffc0064e947 */ /* 0x000fea000383ffff */
.L_x_892:
[----:B------:R-:W-:Y:S01]  /*15d80*/  IMAD.IADD R16, R9, 0x1, -R14 ;  /* 0x0000000109107824 */ /* 0x000fe200078e0a0e */
[----:B------:R-:W-:-:S03]  /*15d90*/  UMOV UR4, 0xffffffff ;  /* 0xffffffff00047882 */ /* 0x000fc60000000000 */
[----:B------:R-:W-:-:S05]  /*15da0*/  IMAD R3, R2, R7, R16 ;  /* 0x0000000702037224 */ /* 0x000fca00078e0210 */
[----:B------:R-:W-:Y:S01]  /*15db0*/  ISETP.GT.AND P6, PT, R3, R0, PT ;  /* 0x000000000300720c */ /* 0x000fe20003fc4270 */
[----:B------:R-:W-:-:S12]  /*15dc0*/  BRA.DIV UR4, `(.L_x_898) ;  /* 0x0000005204187947 */ /* 0x000fd8000b800000 */
[----:B------:R-:W-:-:S04]  /*15dd0*/  VOTE.ANY R3, PT, !P6 ;  /* 0x0000000000037806 */ /* 0x000fc800070e0100 */
[----:B------:R-:W1:Y:S02]  /*15de0*/  POPC R4, R3 ;  /* 0x0000000300047309 */ /* 0x000e640000000000 */
[----:B-1----:R1:W2:Y:S02]  /*15df0*/  SHFL.IDX PT, R5, R5, R4, 0x1f ;  /* 0x00001f0405057589 */ /* 0x0022a400000e0000 */
.L_x_1086:
[----:B------:R-:W-:Y:S01]  /*15e00*/  ISETP.NE.AND P0, PT, R3, RZ, PT ;  /* 0x000000ff0300720c */ /* 0x000fe20003f05270 */
[----:B------:R-:W-:-:S12]  /*15e10*/  IMAD.MOV.U32 R14, RZ, RZ, RZ ;  /* 0x000000ffff0e7224 */ /* 0x000fd800078e00ff */
[----:B------:R-:W-:Y:S05]  /*15e20*/  @!P0 BRA `(.L_x_899) ;  /* 0x0000000000108947 */ /* 0x000fea0003800000 */
[----:B------:R-:W-:Y:S01]  /*15e30*/  UMOV UR4, 0xffffffff ;  /* 0xffffffff00047882 */ /* 0x000fe20000000000 */
[----:B------:R-:W-:Y:S02]  /*15e40*/  VIADD R12, R4, 0xffffffff ;  /* 0xffffffff040c7836 */ /* 0x000fe40000000000 */
[----:B------:R-:W-:Y:S05]  /*15e50*/  BRA.DIV UR4, `(.L_x_900) ;  /* 0x00000052043c7947 */ /* 0x000fea000b800000 */
[----:B------:R3:W4:Y:S02]  /*15e60*/  SHFL.IDX PT, R14, R2, R12, 0x1f ;  /* 0x00001f0c020e7589 */ /* 0x00072400000e0000 */
.L_x_899:
[----:B--2---:R-:W-:Y:S01]  /*15e70*/  IABS R6, R5 ;  /* 0x0000000500067213 */ /* 0x004fe20000000000 */
[----:B----4-:R-:W-:Y:S02]  /*15e80*/  IMAD R16, R14, R7, R16 ;  /* 0x000000070e107224 */ /* 0x010fe400078e0210 */
[----:B------:R-:W-:Y:S01]  /*15e90*/  IMAD.IADD R19, R4, 0x1, R19 ;  /* 0x0000000104137824 */ /* 0x000fe200078e0213 */
[----:B------:R-:W2:Y:S01]  /*15ea0*/  I2F.RP R8, R6 ;  /* 0x0000000600087306 */ /* 0x000ea20000209400 */
[----:B------:R-:W-:-:S05]  /*15eb0*/  IMAD.IADD R10, R0, 0x1, -R16 ;  /* 0x00000001000a7824 */ /* 0x000fca00078e0a10 */
[----:B------:R-:W-:Y:S02]  /*15ec0*/  IABS R0, R10 ;  /* 0x0000000a00007213 */ /* 0x000fe40000000000 */
[----:B--2---:R-:W0:Y:S02]  /*15ed0*/  MUFU.RCP R8, R8 ;  /* 0x0000000800087308 */ /* 0x004e240000001000 */
[----:B0--3--:R-:W-:-:S06]  /*15ee0*/  VIADD R2, R8, 0xffffffe ;  /* 0x0ffffffe08027836 */ /* 0x009fcc0000000000 */
[----:B------:R0:W2:Y:S02]  /*15ef0*/  F2I.FTZ.U32.TRUNC.NTZ R3, R2 ;  /* 0x0000000200037305 */ /* 0x0000a4000021f000 */
[----:B0-----:R-:W-:Y:S01]  /*15f00*/  IMAD.MOV.U32 R2, RZ, RZ, RZ ;  /* 0x000000ffff027224 */ /* 0x001fe200078e00ff */
[----:B--2---:R-:W-:-:S05]  /*15f10*/  IADD3 R7, RZ, -R3, RZ ;  /* 0x80000003ff077210 */ /* 0x004fca0007ffe0ff */
[----:B------:R-:W-:-:S04]  /*15f20*/  IMAD R7, R7, R6, RZ ;  /* 0x0000000607077224 */ /* 0x000fc800078e02ff */
[----:B------:R-:W-:Y:S01]  /*15f30*/  IMAD.HI.U32 R3, R3, R7, R2 ;  /* 0x0000000703037227 */ /* 0x000fe200078e0002 */
[----:B------:R-:W-:-:S05]  /*15f40*/  IABS R7, R5 ;  /* 0x0000000500077213 */ /* 0x000fca0000000000 */
[----:B------:R-:W-:Y:S02]  /*15f50*/  IMAD.MOV R7, RZ, RZ, -R7 ;  /* 0x000000ffff077224 */ /* 0x000fe400078e0a07 */
[----:B------:R-:W-:-:S04]  /*15f60*/  IMAD.HI.U32 R3, R3, R0, RZ ;  /* 0x0000000003037227 */ /* 0x000fc800078e00ff */
[----:B------:R-:W-:Y:S01]  /*15f70*/  IMAD R7, R3, R7, R0 ;  /* 0x0000000703077224 */ /* 0x000fe200078e0200 */
[----:B------:R-:W-:-:S04]  /*15f80*/  LOP3.LUT R0, R10, R5, RZ, 0x3c, !PT ;  /* 0x000000050a007212 */ /* 0x000fc800078e3cff */
[----:B------:R-:W-:Y:S02]  /*15f90*/  ISETP.GT.U32.AND P1, PT, R6, R7, PT ;  /* 0x000000070600720c */ /* 0x000fe40003f24070 */
[----:B------:R-:W-:-:S11]  /*15fa0*/  ISETP.GE.AND P2, PT, R0, RZ, PT ;  /* 0x000000ff0000720c */ /* 0x000fd60003f46270 */
[----:B------:R-:W-:Y:S02]  /*15fb0*/  @!P1 IMAD.IADD R7, R7, 0x1, -R6 ;  /* 0x0000000107079824 */ /* 0x000fe400078e0a06 */
[----:B------:R-:W-:Y:S01]  /*15fc0*/  @!P1 VIADD R3, R3, 0x1 ;  /* 0x0000000103039836 */ /* 0x000fe20000000000 */
[----:B------:R-:W-:Y:S02]  /*15fd0*/  ISETP.NE.AND P1, PT, R5, RZ, PT ;  /* 0x000000ff0500720c */ /* 0x000fe40003f25270 */
[----:B------:R-:W-:-:S13]  /*15fe0*/  ISETP.GE.U32.AND P0, PT, R7, R6, PT ;  /* 0x000000060700720c */ /* 0x000fda0003f06070 */
[----:B------:R-:W-:-:S05]  /*15ff0*/  @P0 VIADD R3, R3, 0x1 ;  /* 0x0000000103030836 */ /* 0x000fca0000000000 */
[----:B------:R-:W-:Y:S02]  /*16000*/  @!P2 IADD3 R3, -R3, RZ, RZ ;  /* 0x000000ff0303a210 */ /* 0x000fe40007ffe1ff */
[----:B------:R-:W-:-:S05]  /*16010*/  @!P1 LOP3.LUT R3, RZ, R5, RZ, 0x33, !PT ;  /* 0x00000005ff039212 */ /* 0x000fca00078e33ff */
[--C-:B------:R-:W-:Y:S02]  /*16020*/  IMAD.MOV R0, RZ, RZ, -R3.reuse ;  /* 0x000000ffff007224 */ /* 0x100fe400078e0a03 */
[----:B------:R-:W-:Y:S02]  /*16030*/  IMAD.MOV.U32 R18, RZ, RZ, R3 ;  /* 0x000000ffff127224 */ /* 0x000fe400078e0003 */
[----:B------:R-:W-:Y:S01]  /*16040*/  IMAD R17, R5, R0, R10 ;  /* 0x0000000005117224 */ /* 0x000fe200078e020a */
[----:B------:R-:W-:Y:S06]  /*16050*/  BRA `(.L_x_901) ;  /* 0x00000000001c7947 */ /* 0x000fec0003800000 */
.L_x_893:
[----:B------:R-:W-:Y:S01]  /*16060*/  UMOV UR4, URZ ;  /* 0x0000003f00047c82 */ /* 0x000fe20008000000 */
[----:B------:R-:W-:Y:S01]  /*16070*/  UMOV UR5, URZ ;  /* 0x0000003f00057c82 */ /* 0x000fe20008000000 */
[----:B------:R-:W-:Y:S01]  /*16080*/  ULDC UR6, c[0x0][0xc3c] ;  /* 0x00030f0000067ab9 */ /* 0x000fe20000000800 */
[----:B------:R-:W-:Y:S01]  /*16090*/  IMAD.MOV.U32 R16, RZ, RZ, R0 ;  /* 0x000000ffff107224 */ /* 0x000fe200078e0000 */
[----:B------:R-:W-:Y:S01]  /*160a0*/  MOV R19, UR6 ;  /* 0x0000000600137c02 */ /* 0x000fe20008000f00 */
[----:B------:R-:W-:Y:S02]  /*160b0*/  IMAD.U32 R17, RZ, RZ, UR4 ;  /* 0x00000004ff117e24 */ /* 0x000fe4000f8e00ff */
[----:B------:R-:W-:-:S07]  /*160c0*/  IMAD.U32 R18, RZ, RZ, UR5 ;  /* 0x00000005ff127e24 */ /* 0x000fce000f8e00ff */
.L_x_901:
[----:B------:R-:W0:Y:S01]  /*160d0*/  S2R R0, SR_TID.X ;  /* 0x0000000000007919 */ /* 0x000e220000002100 */
[----:B------:R-:W-:Y:S05]  /*160e0*/  WARPSYNC.ALL ;  /* 0x0000000000007948 */ /* 0x000fea0003800000 */
[----:B------:R-:W-:Y:S01]  /*160f0*/  BAR.SYNC.DEFER_BLOCKING 0x4, 0x180 ;  /* 0x0106000000007b1d */ /* 0x000fe20000010000 */
[----:B0-----:R-:W-:-:S04]  /*16100*/  LOP3.LUT R0, R0, 0x1f, RZ, 0xc0, !PT ;  /* 0x0000001f00007812 */ /* 0x001fc800078ec0ff */
[----:B------:R-:W-:-:S13]  /*16110*/  ISETP.NE.AND P0, PT, R0, RZ, PT ;  /* 0x000000ff0000720c */ /* 0x000fda0003f05270 */
[----:B------:R-:W0:Y:S01]  /*16120*/  @!P0 S2R R3, SR_CgaCtaId ;  /* 0x0000000000038919 */ /* 0x000e220000008800 */
[----:B------:R-:W-:-:S04]  /*16130*/  @!P0 MOV R0, 0x400 ;  /* 0x0000040000008802 */ /* 0x000fc80000000f00 */
[----:B0-----:R-:W-:-:S05]  /*16140*/  @!P0 LEA R22, R3, R0, 0x18 ;  /* 0x0000000003168211 */ /* 0x001fca00078ec0ff */
[----:B------:R0:W-:Y:S01]  /*16150*/  @!P0 STS.128 [R22+0x228d0], R16 ;  /* 0x0228d01016008388 */ /* 0x0001e20000000c00 */
[----:B------:R-:W-:Y:S06]  /*16160*/  BAR.ARV 0x5, 0x180 ;  /* 0x0146000000007b1d */ /* 0x000fec0000002000 */
.L_x_890:
[----:B------:R-:W-:Y:S02]  /*16170*/  ULDC UR4, c[0x0][0xc3c] ;  /* 0x00030f0000047ab9 */ /* 0x000fe40000000800 */
[----:B0-----:R-:W-:-:S13]  /*16180*/  ISETP.GE.AND P0, PT, R19, UR4, PT ;  /* 0x0000000413007c0c */ /* 0x001fda000bf06270 */
[----:B------:R-:W-:Y:S05]  /*16190*/  @!P0 BRA `(.L_x_902) ;  /* 0xffffffa400ec8947 */ /* 0x000fea000383ffff */
[----:B------:R-:W-:Y:S05]  /*161a0*/  BSYNC B8 ;  /* 0x0000000000087941 */ /* 0x000fea0003800000 */
.L_x_803:
[----:B------:R-:W5:Y:S01]  /*161b0*/  LDL.LU R0, [R1+0x28] ;  /* 0x0000280001007983 */ /* 0x000f620000300800 */
[----:B------:R-:W-:Y:S01]  /*161c0*/  BSSY B0, `(.L_x_903) ;  /* 0x000000b000007945 */ /* 0x000fe20003800000 */
[----:B------:R-:W2:Y:S01]  /*161d0*/  S2R R5, SR_CgaCtaId ;  /* 0x0000000000057919 */ /* 0x000ea20000008800 */
[----:B-----5:R-:W-:-:S05]  /*161e0*/  VIADD R0, R0, 0x1 ;  /* 0x0000000100007836 */ /* 0x020fca0000000000 */
[----:B-1----:R-:W-:-:S04]  /*161f0*/  LEA.HI R2, R0, R0, RZ, 0x1 ;  /* 0x0000000000027211 */ /* 0x002fc800078f08ff */
[----:B------:R-:W-:Y:S02]  /*16200*/  LOP3.LUT R3, R2, 0xfffffffe, RZ, 0xc0, !PT ;  /* 0xfffffffe02037812 */ /* 0x000fe400078ec0ff */
[----:B------:R-:W-:-:S03]  /*16210*/  MOV R2, 0x400 ;  /* 0x0000040000027802 */ /* 0x000fc60000000f00 */
[----:B------:R-:W-:Y:S01]  /*16220*/  IMAD.IADD R0, R0, 0x1, -R3 ;  /* 0x0000000100007824 */ /* 0x000fe200078e0a03 */
[----:B--23--:R-:W-:-:S04]  /*16230*/  LEA R4, R5, R2, 0x18 ;  /* 0x0000000205047211 */ /* 0x00cfc800078ec0ff */
[----:B------:R-:W-:-:S04]  /*16240*/  SHF.L.U32 R0, R0, 0x1f, RZ ;  /* 0x0000001f00007819 */ /* 0x000fc800000006ff */
[----:B------:R-:W0:Y:S02]  /*16250*/  SYNCS.PHASECHK.TRANS64.TRYWAIT P0, [R4+URZ+0x22820], R0 ;  /* 0x02282000040075a7 */ /* 0x000e24000800017f */
[----:B0-----:R-:W-:Y:S05]  /*16260*/  @!P0 BRA `(.L_x_904) ;  /* 0x0000004c005c8947 */ /* 0x001fea0003800000 */
.L_x_1089:
[----:B------:R-:W-:Y:S05]  /*16270*/  BSYNC B0 ;  /* 0x0000000000007941 */ /* 0x000fea0003800000 */
.L_x_903:
[----:B------:R-:W-:-:S03]  /*16280*/  UMOV UR4, 0xffffffff ;  /* 0xffffffff00047882 */ /* 0x000fc60000000000 */
[----:B------:R-:W-:Y:S05]  /*16290*/  BRA.DIV UR4, `(.L_x_905) ;  /* 0x0000004e04647947 */ /* 0x000fea000b800000 */
[----:B0-----:R-:W0:Y:S02]  /*162a0*/  S2R R0, SR_TID.X ;  /* 0x0000000000007919 */ /* 0x001e240000002100 */
[----:B0-----:R-:W-:-:S04]  /*162b0*/  SHF.R.U32.HI R0, RZ, 0x5, R0 ;  /* 0x00000005ff007819 */ /* 0x001fc80000011600 */
[----:B------:R-:W-:-:S05]  /*162c0*/  LOP3.LUT R0, R0, 0x3, RZ, 0xc0, !PT ;  /* 0x0000000300007812 */ /* 0x000fca00078ec0ff */
[----:B------:R0:W1:Y:S02]  /*162d0*/  SHFL.IDX PT, R14, R0, RZ, 0x1f ;  /* 0x00001fff000e7589 */ /* 0x00006400000e0000 */
.L_x_1092:
[----:B-1----:R-:W-:-:S13]  /*162e0*/  ISETP.NE.AND P0, PT, R14, RZ, PT ;  /* 0x000000ff0e00720c */ /* 0x002fda0003f05270 */
[----:B------:R-:W-:Y:S05]  /*162f0*/  @P0 BRA `(.L_x_650) ;  /* 0x0000000000880947 */ /* 0x000fea0003800000 */
[----:B------:R-:W-:-:S03]  /*16300*/  UMOV UR4, 0xffffffff ;  /* 0xffffffff00047882 */ /* 0x000fc60000000000 */
[----:B------:R-:W-:Y:S05]  /*16310*/  BRA.DIV UR4, `(.L_x_906) ;  /* 0x0000004e04787947 */ /* 0x000fea000b800000 */
[----:B------:R-:W-:-:S13]  /*16320*/  ELECT P6, URZ, PT ;  /* 0x00000000003f782f */ /* 0x000fda00038c0000 */
.L_x_1095:
[----:B------:R-:W-:Y:S05]  /*16330*/  @!P6 BRA `(.L_x_650) ;  /* 0x000000000078e947 */ /* 0x000fea0003800000 */
[----:B0-----:R-:W2:Y:S02]  /*16340*/  LDL.LU R0, [R1] ;  /* 0x0000000001007983 */ /* 0x001ea40000300800 */
[----:B--2---:R-:W-:-:S04]  /*16350*/  LOP3.LUT R0, R0, 0x2, RZ, 0xfc, !PT ;  /* 0x0000000200007812 */ /* 0x004fc800078efcff */
[----:B------:R-:W-:-:S13]  /*16360*/  ISETP.NE.AND P0, PT, R0, 0x3, PT ;  /* 0x000000030000780c */ /* 0x000fda0003f05270 */
[----:B------:R-:W-:Y:S05]  /*16370*/  @!P0 BRA `(.L_x_907) ;  /* 0x0000000000048947 */ /* 0x000fea0003800000 */
[----:B------:R-:W-:Y:S01]  /*16380*/  BPT.TRAP 0x1 ;  /* 0x000000040000795c */ /* 0x000fe20000300000 */
.L_x_907:
[C---:B------:R-:W-:Y:S01]  /*16390*/  IMAD R5, R25.reuse, 0x8, R4 ;  /* 0x0000000819057824 */ /* 0x040fe200078e0204 */
[----:B------:R-:W-:Y:S01]  /*163a0*/  SHF.L.U32 R0, R26, 0x1f, RZ ;  /* 0x0000001f1a007819 */ /* 0x000fe200000006ff */
[----:B------:R-:W-:-:S03]  /*163b0*/  VIADD R25, R25, 0x1 ;  /* 0x0000000119197836 */ /* 0x000fc60000000000 */
[----:B------:R-:W0:Y:S02]  /*163c0*/  SYNCS.PHASECHK.TRANS64.TRYWAIT P1, [R5+URZ+0x22840], R0 ;  /* 0x02284000050075a7 */ /* 0x000e24000802017f */
[----:B------:R-:W-:-:S04]  /*163d0*/  ISETP.NE.AND P2, PT, R25, 0x2, PT ;  /* 0x000000021900780c */ /* 0x000fc80003f45270 */
[----:B------:R-:W-:Y:S01]  /*163e0*/  SEL R3, RZ, 0x1, P2 ;  /* 0x00000001ff037807 */ /* 0x000fe20001000000 */
[----:B0-----:R-:W-:Y:S08]  /*163f0*/  @!P1 BRA `(.L_x_908) ;  /* 0x0000004c00609947 */ /* 0x001ff00003800000 */
.L_x_1096:
[----:B------:R-:W-:Y:S02]  /*16400*/  SEL R25, R25, RZ, P2 ;  /* 0x000000ff19197207 */ /* 0x000fe40001000000 */
[----:B------:R-:W-:Y:S01]  /*16410*/  LOP3.LUT R2, R26, R3, RZ, 0x3c, !PT ;  /* 0x000000031a027212 */ /* 0x000fe200078e3cff */
[----:B------:R-:W-:Y:S06]  /*16420*/  @!P0 BRA `(.L_x_909) ;  /* 0x0000000000048947 */ /* 0x000fec0003800000 */
[----:B------:R-:W-:Y:S01]  /*16430*/  BPT.TRAP 0x1 ;  /* 0x000000040000795c */ /* 0x000fe20000300000 */
.L_x_909:
[----:B------:R-:W-:Y:S01]  /*16440*/  IMAD R25, R25, 0x8, R4 ;  /* 0x0000000819197824 */ /* 0x000fe200078e0204 */
[----:B------:R-:W-:-:S04]  /*16450*/  SHF.L.U32 R2, R2, 0x1f, RZ ;  /* 0x0000001f02027819 */ /* 0x000fc800000006ff */
[----:B------:R-:W1:Y:S02]  /*16460*/  SYNCS.PHASECHK.TRANS64.TRYWAIT P1, [R25+URZ+0x22840], R2 ;  /* 0x02284002190075a7 */ /* 0x000e64000802017f */
[----:B-1----:R-:W-:Y:S05]  /*16470*/  @!P1 BRA `(.L_x_910) ;  /* 0x0000004c00549947 */ /* 0x002fea0003800000 */
.L_x_1097:
[----:B------:R-:W-:Y:S05]  /*16480*/  @!P0 BRA `(.L_x_911) ;  /* 0x0000000000048947 */ /* 0x000fea0003800000 */
[----:B------:R-:W-:Y:S01]  /*16490*/  BPT.TRAP 0x1 ;  /* 0x000000040000795c */ /* 0x000fe20000300000 */
.L_x_911:
[----:B------:R-:W2:Y:S02]  /*164a0*/  SYNCS.PHASECHK.TRANS64.TRYWAIT P1, [R5+URZ+0x22860], R0 ;  /* 0x02286000050075a7 */ /* 0x000ea4000802017f */
[----:B--2---:R-:W-:Y:S05]  /*164b0*/  @!P1 BRA `(.L_x_912) ;  /* 0x0000004c00589947 */ /* 0x004fea0003800000 */
.L_x_1098:
[----:B------:R-:W-:Y:S05]  /*164c0*/  @!P0 BRA `(.L_x_913) ;  /* 0x0000000000048947 */ /* 0x000fea0003800000 */
[----:B------:R-:W-:Y:S01]  /*164d0*/  BPT.TRAP 0x1 ;  /* 0x000000040000795c */ /* 0x000fe20000300000 */
.L_x_913:
[----:B---3--:R3:W0:Y:S02]  /*164e0*/  SYNCS.PHASECHK.TRANS64.TRYWAIT P0, [R25+URZ+0x22860], R2 ;  /* 0x02286002190075a7 */ /* 0x008624000800017f */
[----:B0-----:R-:W-:Y:S05]  /*164f0*/  @!P0 NANOSLEEP.SYNCS 0x989680 ;  /* 0x009896800000895d */ /* 0x001fea0003900000 */
[----:B------:R-:W0:Y:S02]  /*16500*/  @!P0 SYNCS.PHASECHK.TRANS64 P0, [R25+URZ+0x22860], R2 ;  /* 0x02286002190085a7 */ /* 0x000e24000800007f */
[----:B0-----:R-:W-:Y:S05]  /*16510*/  @!P0 BRA `(.L_x_913) ;  /* 0xfffffffc00f08947 */ /* 0x001fea000383ffff */
.L_x_650:
[----:B------:R-:W-:Y:S05]  /*16520*/  BSYNC B9 ;  /* 0x0000000000097941 */ /* 0x000fea0003800000 */
.L_x_647:
[----:B------:R-:W-:Y:S05]  /*16530*/  EXIT ;  /* 0x000000000000794d */ /* 0x000fea0003800000 */
.L_x_668:
[----:B0-----:R0:W1:Y:S02]  /*16540*/  SYNCS.PHASECHK.TRANS64.TRYWAIT P5, [R89+URZ+0x22890], R101 ;  /* 0x02289065590075a7 */ /* 0x00106400080a017f */
[----:B-1----:R-:W-:Y:S05]  /*16550*/  @!P5 NANOSLEEP.SYNCS 0x989680 ;  /* 0x009896800000d95d */ /* 0x002fea0003900000 */
[----:B------:R-:W1:Y:S02]  /*16560*/  @!P5 SYNCS.PHASECHK.TRANS64 P5, [R89+URZ+0x22890], R101 ;  /* 0x022890655900d5a7 */ /* 0x000e6400080a007f */
[----:B-1----:R-:W-:Y:S05]  /*16570*/  @!P5 BRA `(.L_x_668) ;  /* 0xfffffffc00f0d947 */ /* 0x002fea000383ffff */
[----:B------:R-:W-:Y:S05]  /*16580*/  BRA `(.L_x_914) ;  /* 0xfffffec400a47947 */ /* 0x000fea000383ffff */
.L_x_669:
[----:B------:R-:W-:Y:S01]  /*16590*/  BSSY B1, `(.L_x_915) ;  /* 0x0000008000017945 */ /* 0x000fe20003800000 */
[----:B------:R-:W-:Y:S01]  /*165a0*/  IMAD.MOV.U32 R13, RZ, RZ, R103 ;  /* 0x000000ffff0d7224 */ /* 0x000fe200078e0067 */
[----:B------:R-:W-:Y:S01]  /*165b0*/  MOV R12, RZ ;  /* 0x000000ff000c7202 */ /* 0x000fe20000000f00 */
[----:B------:R-:W-:Y:S02]  /*165c0*/  IMAD.MOV.U32 R11, RZ, RZ, 0x1c1f ;  /* 0x00001c1fff0b7424 */ /* 0x000fe400078e00ff */
[----:B------:R-:W-:-:S07]  /*165d0*/  IMAD.MOV.U32 R15, RZ, RZ, -0x1 ;  /* 0xffffffffff0f7424 */ /* 0x000fce00078e00ff */
[----:B0-----:R-:W-:Y:S05]  /*165e0*/  WARPSYNC.COLLECTIVE R15, `(.L_x_916) ;  /* 0x000000000f087348 */ /* 0x001fea0003c00000 */
[----:B------:R1:W2:Y:S02]  /*165f0*/  SHFL.IDX P6, R14, R13, R12, R11 ;  /* 0x0000000c0d0e7389 */ /* 0x0002a400000c000b */
[----:B012---:R-:W-:Y:S01]  /*16600*/  ENDCOLLECTIVE ;  /* 0x000000000000791b */ /* 0x007fe20003800000 */
.L_x_916:
[----:B------:R-:W-:Y:S05]  /*16610*/  BSYNC B1 ;  /* 0x0000000000017941 */ /* 0x000fea0003800000 */
.L_x_915:
[----:B------:R-:W-:Y:S01]  /*16620*/  IMAD.MOV.U32 R13, RZ, RZ, R102 ;  /* 0x000000ffff0d7224 */ /* 0x000fe200078e0066 */
[----:B------:R-:W-:Y:S01]  /*16630*/  MOV R15, 0xffffffff ;  /* 0xffffffff000f7802 */ /* 0x000fe20000000f00 */
[----:B------:R-:W-:Y:S02]  /*16640*/  IMAD.MOV.U32 R12, RZ, RZ, RZ ;  /* 0x000000ffff0c7224 */ /* 0x000fe400078e00ff */
[----:B------:R-:W-:Y:S02]  /*16650*/  IMAD.MOV.U32 R11, RZ, RZ, 0x1c1f ;  /* 0x00001c1fff0b7424 */ /* 0x000fe400078e00ff */
[----:B------:R-:W-:-:S07]  /*16660*/  IMAD.MOV.U32 R55, RZ, RZ, R14 ;  /* 0x000000ffff377224 */ /* 0x000fce00078e000e */
[----:B------:R-:W-:Y:S05]  /*16670*/  WARPSYNC.COLLECTIVE R15, `(.L_x_917) ;  /* 0x000000000f087348 */ /* 0x000fea0003c00000 */
[----:B------:R0:W1:Y:S02]  /*16680*/  SHFL.IDX P6, R14, R13, R12, R11 ;  /* 0x0000000c0d0e7389 */ /* 0x00006400000c000b */
[----:B01----:R-:W-:Y:S01]  /*16690*/  ENDCOLLECTIVE ;  /* 0x000000000000791b */ /* 0x003fe20003800000 */
.L_x_917:
[----:B------:R-:W-:Y:S01]  /*166a0*/  IMAD.MOV.U32 R93, RZ, RZ, R14 ;  /* 0x000000ffff5d7224 */ /* 0x000fe200078e000e */
[----:B------:R-:W-:Y:S06]  /*166b0*/  BRA `(.L_x_918) ;  /* 0xfffffec4006c7947 */ /* 0x000fec000383ffff */
.L_x_678:
[----:B------:R-:W-:Y:S01]  /*166c0*/  BSSY B1, `(.L_x_919) ;  /* 0x0000008000017945 */ /* 0x000fe20003800000 */
[----:B0---4-:R-:W-:Y:S02]  /*166d0*/  IMAD.MOV.U32 R13, RZ, RZ, R103 ;  /* 0x000000ffff0d7224 */ /* 0x011fe400078e0067 */
[----:B------:R-:W-:Y:S02]  /*166e0*/  IMAD.MOV.U32 R12, RZ, RZ, 0x1 ;  /* 0x00000001ff0c7424 */ /* 0x000fe400078e00ff */
[----:B------:R-:W-:Y:S02]  /*166f0*/  IMAD.MOV.U32 R11, RZ, RZ, 0x1c1f ;  /* 0x00001c1fff0b7424 */ /* 0x000fe400078e00ff */
[----:B------:R-:W-:-:S07]  /*16700*/  IMAD.MOV.U32 R15, RZ, RZ, -0x1 ;  /* 0xffffffffff0f7424 */ /* 0x000fce00078e00ff */
[----:B-123--:R-:W-:Y:S05]  /*16710*/  WARPSYNC.COLLECTIVE R15, `(.L_x_920) ;  /* 0x000000000f087348 */ /* 0x00efea0003c00000 */
[----:B------:R0:W4:Y:S02]  /*16720*/  SHFL.IDX P6, R14, R13, R12, R11 ;  /* 0x0000000c0d0e7389 */ /* 0x00012400000c000b */
[----:B01234-:R-:W-:Y:S01]  /*16730*/  ENDCOLLECTIVE ;  /* 0x000000000000791b */ /* 0x01ffe20003800000 */
.L_x_920:
[----:B------:R-:W-:Y:S05]  /*16740*/  BSYNC B1 ;  /* 0x0000000000017941 */ /* 0x000fea0003800000 */
.L_x_919:
[----:B------:R-:W-:Y:S01]  /*16750*/  MOV R13, R102 ;  /* 0x00000066000d7202 */ /* 0x000fe20000000f00 */
[----:B------:R-:W-:Y:S02]  /*16760*/  IMAD.MOV.U32 R12, RZ, RZ, 0x1 ;  /* 0x00000001ff0c7424 */ /* 0x000fe400078e00ff */
[----:B------:R-:W-:Y:S02]  /*16770*/  IMAD.MOV.U32 R11, RZ, RZ, 0x1c1f ;  /* 0x00001c1fff0b7424 */ /* 0x000fe400078e00ff */
[----:B------:R-:W-:Y:S02]  /*16780*/  IMAD.MOV.U32 R15, RZ, RZ, -0x1 ;  /* 0xffffffffff0f7424 */ /* 0x000fe400078e00ff */
[----:B------:R-:W-:-:S07]  /*16790*/  IMAD.MOV.U32 R103, RZ, RZ, R14 ;  /* 0x000000ffff677224 */ /* 0x000fce00078e000e */
[----:B------:R-:W-:Y:S05]  /*167a0*/  WARPSYNC.COLLECTIVE R15, `(.L_x_921) ;  /* 0x000000000f087348 */ /* 0x000fea0003c00000 */
[----:B------:R0:W1:Y:S02]  /*167b0*/  SHFL.IDX P6, R14, R13, R12, R11 ;  /* 0x0000000c0d0e7389 */ /* 0x00006400000c000b */
[----:B01----:R-:W-:Y:S01]  /*167c0*/  ENDCOLLECTIVE ;  /* 0x000000000000791b */ /* 0x003fe20003800000 */
.L_x_921:
[----:B------:R-:W-:Y:S01]  /*167d0*/  IMAD.MOV.U32 R47, RZ, RZ, R14 ;  /* 0x000000ffff2f7224 */ /* 0x000fe200078e000e */
[----:B------:R-:W-:Y:S06]  /*167e0*/  BRA `(.L_x_922) ;  /* 0xfffffec800d07947 */ /* 0x000fec000383ffff */
.L_x_688:
[----:B-1----:R1:W2:Y:S02]  /*167f0*/  SYNCS.PHASECHK.TRANS64.TRYWAIT P4, [R89+URZ+0x22890], R101 ;  /* 0x02289065590075a7 */ /* 0x0022a4000808017f */
[----:B--2---:R-:W-:Y:S05]  /*16800*/  @!P4 NANOSLEEP.SYNCS 0x989680 ;  /* 0x009896800000c95d */ /* 0x004fea0003900000 */
[----:B------:R-:W2:Y:S02]  /*16810*/  @!P4 SYNCS.PHASECHK.TRANS64 P4, [R89+URZ+0x22890], R101 ;  /* 0x022890655900c5a7 */ /* 0x000ea4000808007f */
[----:B--2---:R-:W-:Y:S05]  /*16820*/  @!P4 BRA `(.L_x_688) ;  /* 0xfffffffc00f0c947 */ /* 0x004fea000383ffff */
[----:B------:R-:W-:Y:S05]  /*16830*/  BRA `(.L_x_923) ;  /* 0xfffffed400847947 */ /* 0x000fea000383ffff */
.L_x_689:
[----:B------:R-:W-:Y:S01]  /*16840*/  BSSY B1, `(.L_x_924) ;  /* 0x0000008000017945 */ /* 0x000fe20003800000 */
[----:B------:R-:W-:Y:S01]  /*16850*/  IMAD.MOV.U32 R13, RZ, RZ, R103 ;  /* 0x000000ffff0d7224 */ /* 0x000fe200078e0067 */
[----:B------:R-:W-:Y:S01]  /*16860*/  MOV R11, 0x1c1f ;  /* 0x00001c1f000b7802 */ /* 0x000fe20000000f00 */
[----:B------:R-:W-:Y:S02]  /*16870*/  IMAD.MOV.U32 R12, RZ, RZ, RZ ;  /* 0x000000ffff0c7224 */ /* 0x000fe400078e00ff */
[----:B------:R-:W-:-:S07]  /*16880*/  IMAD.MOV.U32 R15, RZ, RZ, -0x1 ;  /* 0xffffffffff0f7424 */ /* 0x000fce00078e00ff */
[----:B-1----:R-:W-:Y:S05]  /*16890*/  WARPSYNC.COLLECTIVE R15, `(.L_x_925) ;  /* 0x000000000f087348 */ /* 0x002fea0003c00000 */
[----:B------:R0:W2:Y:S02]  /*168a0*/  SHFL.IDX P6, R14, R13, R12, R11 ;  /* 0x0000000c0d0e7389 */ /* 0x0000a400000c000b */
[----:B012---:R-:W-:Y:S01]  /*168b0*/  ENDCOLLECTIVE ;  /* 0x000000000000791b */ /* 0x007fe20003800000 */
.L_x_925:
[----:B------:R-:W-:Y:S05]  /*168c0*/  BSYNC B1 ;  /* 0x0000000000017941 */ /* 0x000fea0003800000 */
.L_x_924:
[----:B------:R-:W-:Y:S02]  /*168d0*/  IMAD.MOV.U32 R13, RZ, RZ, R102 ;  /* 0x000000ffff0d7224 */ /* 0x000fe400078e0066 */
[----:B------:R-:W-:Y:S02]  /*168e0*/  IMAD.MOV.U32 R12, RZ, RZ, RZ ;  /* 0x000000ffff0c7224 */ /* 0x000fe400078e00ff */
[----:B------:R-:W-:Y:S02]  /*168f0*/  IMAD.MOV.U32 R11, RZ, RZ, 0x1c1f ;  /* 0x00001c1fff0b7424 */ /* 0x000fe400078e00ff */
[----:B------:R-:W-:Y:S02]  /*16900*/  IMAD.MOV.U32 R15, RZ, RZ, -0x1 ;  /* 0xffffffffff0f7424 */ /* 0x000fe400078e00ff */
[----:B------:R-:W-:-:S07]  /*16910*/  IMAD.MOV.U32 R95, RZ, RZ, R14 ;  /* 0x000000ffff5f7224 */ /* 0x000fce00078e000e */
[----:B------:R-:W-:Y:S05]  /*16920*/  WARPSYNC.COLLECTIVE R15, `(.L_x_926) ;  /* 0x000000000f087348 */ /* 0x000fea0003c00000 */
[----:B------:R0:W1:Y:S02]  /*16930*/  SHFL.IDX P6, R14, R13, R12, R11 ;  /* 0x0000000c0d0e7389 */ /* 0x00006400000c000b */
[----:B01----:R-:W-:Y:S01]  /*16940*/  ENDCOLLECTIVE ;  /* 0x000000000000791b */ /* 0x003fe20003800000 */
.L_x_926:
[----:B------:R-:W-:Y:S01]  /*16950*/  MOV R94, R14 ;  /* 0x0000000e005e7202 */ /* 0x000fe20000000f00 */
[----:B------:R-:W-:Y:S06]  /*16960*/  BRA `(.L_x_927) ;  /* 0xfffffed400507947 */ /* 0x000fec000383ffff */
.L_x_694:
[----:B------:R-:W-:Y:S01]  /*16970*/  BSSY B1, `(.L_x_928) ;  /* 0x0000008000017945 */ /* 0x000fe20003800000 */
[----:B----4-:R-:W-:Y:S02]  /*16980*/  IMAD.MOV.U32 R13, RZ, RZ, R103 ;  /* 0x000000ffff0d7224 */ /* 0x010fe400078e0067 */
[----:B------:R-:W-:Y:S02]  /*16990*/  IMAD.MOV.U32 R12, RZ, RZ, 0x1 ;  /* 0x00000001ff0c7424 */ /* 0x000fe400078e00ff */
[----:B------:R-:W-:Y:S02]  /*169a0*/  IMAD.MOV.U32 R11, RZ, RZ, 0x1c1f ;  /* 0x00001c1fff0b7424 */ /* 0x000fe400078e00ff */
[----:B------:R-:W-:-:S07]  /*169b0*/  IMAD.MOV.U32 R15, RZ, RZ, -0x1 ;  /* 0xffffffffff0f7424 */ /* 0x000fce00078e00ff */
[----:B0123--:R-:W-:Y:S05]  /*169c0*/  WARPSYNC.COLLECTIVE R15, `(.L_x_929) ;  /* 0x000000000f087348 */ /* 0x00ffea0003c00000 */
[----:B------:R4:W0:Y:S02]  /*169d0*/  SHFL.IDX P6, R14, R13, R12, R11 ;  /* 0x0000000c0d0e7389 */ /* 0x00082400000c000b */
[----:B01234-:R-:W-:Y:S01]  /*169e0*/  ENDCOLLECTIVE ;  /* 0x000000000000791b */ /* 0x01ffe20003800000 */
.L_x_929:
[----:B------:R-:W-:Y:S05]  /*169f0*/  BSYNC B1 ;  /* 0x0000000000017941 */ /* 0x000fea0003800000 */
.L_x_928:
[----:B------:R-:W-:Y:S01]  /*16a00*/  IMAD.MOV.U32 R13, RZ, RZ, R102 ;  /* 0x000000ffff0d7224 */ /* 0x000fe200078e0066 */
[----:B------:R-:W-:Y:S01]  /*16a10*/  MOV R12, 0x1 ;  /* 0x00000001000c7802 */ /* 0x000fe20000000f00 */
[----:B------:R-:W-:Y:S02]  /*16a20*/  IMAD.MOV.U32 R11, RZ, RZ, 0x1c1f ;  /* 0x00001c1fff0b7424 */ /* 0x000fe400078e00ff */
[----:B------:R-:W-:Y:S02]  /*16a30*/  IMAD.MOV.U32 R15, RZ, RZ, -0x1 ;  /* 0xffffffffff0f7424 */ /* 0x000fe400078e00ff */
[----:B------:R-:W-:-:S07]  /*16a40*/  IMAD.MOV.U32 R42, RZ, RZ, R14 ;  /* 0x000000ffff2a7224 */ /* 0x000fce00078e000e */
[----:B------:R-:W-:Y:S05]  /*16a50*/  WARPSYNC.COLLECTIVE R15, `(.L_x_930) ;  /* 0x000000000f087348 */ /* 0x000fea0003c00000 */
[----:B------:R0:W1:Y:S02]  /*16a60*/  SHFL.IDX P6, R14, R13, R12, R11 ;  /* 0x0000000c0d0e7389 */ /* 0x00006400000c000b */
[----:B01----:R-:W-:Y:S01]  /*16a70*/  ENDCOLLECTIVE ;  /* 0x000000000000791b */ /* 0x003fe20003800000 */
.L_x_930:
[----:B------:R-:W-:Y:S01]  /*16a80*/  IMAD.MOV.U32 R102, RZ, RZ, R14 ;  /* 0x000000ffff667224 */ /* 0x000fe200078e000e */
[----:B------:R-:W-:Y:S06]  /*16a90*/  BRA `(.L_x_931) ;  /* 0xfffffed800d47947 */ /* 0x000fec000383ffff */
.L_x_699:
[----:B0-----:R0:W1:Y:S02]  /*16aa0*/  SYNCS.PHASECHK.TRANS64.TRYWAIT P2, [R89+URZ+0x22890], R101 ;  /* 0x02289065590075a7 */ /* 0x001064000804017f */
[----:B-1----:R-:W-:Y:S05]  /*16ab0*/  @!P2 NANOSLEEP.SYNCS 0x989680 ;  /* 0x009896800000a95d */ /* 0x002fea0003900000 */
[----:B------:R-:W1:Y:S02]  /*16ac0*/  @!P2 SYNCS.PHASECHK.TRANS64 P2, [R89+URZ+0x22890], R101 ;  /* 0x022890655900a5a7 */ /* 0x000e64000804007f */
[----:B-1----:R-:W-:Y:S05]  /*16ad0*/  @!P2 BRA `(.L_x_699) ;  /* 0xfffffffc00f0a947 */ /* 0x002fea000383ffff */
[----:B------:R-:W-:Y:S05]  /*16ae0*/  BRA `(.L_x_932) ;  /* 0xfffffee000bc7947 */ /* 0x000fea000383ffff */
.L_x_700:
[----:B------:R-:W-:Y:S01]  /*16af0*/  BSSY B1, `(.L_x_933) ;  /* 0x0000008000017945 */ /* 0x000fe20003800000 */
[----:B------:R-:W-:Y:S01]  /*16b00*/  IMAD.MOV.U32 R13, RZ, RZ, R41 ;  /* 0x000000ffff0d7224 */ /* 0x000fe200078e0029 */
[----:B------:R-:W-:Y:S01]  /*16b10*/  MOV R15, 0xffffffff ;  /* 0xffffffff000f7802 */ /* 0x000fe20000000f00 */
[----:B------:R-:W-:Y:S02]  /*16b20*/  IMAD.MOV.U32 R12, RZ, RZ, RZ ;  /* 0x000000ffff0c7224 */ /* 0x000fe400078e00ff */
[----:B------:R-:W-:-:S07]  /*16b30*/  IMAD.MOV.U32 R11, RZ, RZ, 0x1c1f ;  /* 0x00001c1fff0b7424 */ /* 0x000fce00078e00ff */
[----:B0-----:R-:W-:Y:S05]  /*16b40*/  WARPSYNC.COLLECTIVE R15, `(.L_x_934) ;  /* 0x000000000f087348 */ /* 0x001fea0003c00000 */
[----:B------:R1:W2:Y:S02]  /*16b50*/  SHFL.IDX P6, R14, R13, R12, R11 ;  /* 0x0000000c0d0e7389 */ /* 0x0002a400000c000b */
[----:B012---:R-:W-:Y:S01]  /*16b60*/  ENDCOLLECTIVE ;  /* 0x000000000000791b */ /* 0x007fe20003800000 */
.L_x_934:
[----:B------:R-:W-:Y:S05]  /*16b70*/  BSYNC B1 ;  /* 0x0000000000017941 */ /* 0x000fea0003800000 */
.L_x_933:
        /* <DEDUP_REMOVED lines=8> */
.L_x_935:
[----:B------:R-:W-:Y:S05]  /*16c00*/  BRA `(.L_x_936) ;  /* 0xfffffee000e47947 */ /* 0x000fea000383ffff */
.L_x_703:
[----:B------:R-:W-:Y:S01]  /*16c10*/  BSSY B1, `(.L_x_937) ;  /* 0x0000008000017945 */ /* 0x000fe20003800000 */
[----:B----4-:R-:W-:Y:S01]  /*16c20*/  IMAD.MOV.U32 R13, RZ, RZ, R41 ;  /* 0x000000ffff0d7224 */ /* 0x010fe200078e0029 */
[----:B------:R-:W-:Y:S01]  /*16c30*/  MOV R12, 0x1 ;  /* 0x00000001000c7802 */ /* 0x000fe20000000f00 */
[----:B------:R-:W-:Y:S02]  /*16c40*/  IMAD.MOV.U32 R11, RZ, RZ, 0x1c1f ;  /* 0x00001c1fff0b7424 */ /* 0x000fe400078e00ff */
[----:B------:R-:W-:-:S07]  /*16c50*/  IMAD.MOV.U32 R15, RZ, RZ, -0x1 ;  /* 0xffffffffff0f7424 */ /* 0x000fce00078e00ff */
[----:B0123--:R-:W-:Y:S05]  /*16c60*/  WARPSYNC.COLLECTIVE R15, `(.L_x_938) ;  /* 0x000000000f087348 */ /* 0x00ffea0003c00000 */
[----:B---3--:R3:W4:Y:S02]  /*16c70*/  SHFL.IDX P6, R14, R13, R12, R11 ;  /* 0x0000000c0d0e7389 */ /* 0x00872400000c000b */
[----:B01234-:R-:W-:Y:S01]  /*16c80*/  ENDCOLLECTIVE ;  /* 0x000000000000791b */ /* 0x01ffe20003800000 */
.L_x_938:
[----:B------:R-:W-:Y:S05]  /*16c90*/  BSYNC B1 ;  /* 0x0000000000017941 */ /* 0x000fea0003800000 */
.L_x_937:
[----:B------:R-:W-:Y:S01]  /*16ca0*/  IMAD.MOV.U32 R13, RZ, RZ, R40 ;  /* 0x000000ffff0d7224 */ /* 0x000fe200078e0028 */
[----:B------:R-:W-:Y:S01]  /*16cb0*/  MOV R15, 0xffffffff ;  /* 0xffffffff000f7802 */ /* 0x000fe20000000f00 */
[----:B------:R-:W-:Y:S02]  /*16cc0*/  IMAD.MOV.U32 R12, RZ, RZ, 0x1 ;  /* 0x00000001ff0c7424 */ /* 0x000fe400078e00ff */
[----:B------:R-:W-:Y:S02]  /*16cd0*/  IMAD.MOV.U32 R11, RZ, RZ, 0x1c1f ;  /* 0x00001c1fff0b7424 */ /* 0x000fe400078e00ff */
[----:B------:R-:W-:-:S07]  /*16ce0*/  IMAD.MOV.U32 R37, RZ, RZ, R14 ;  /* 0x000000ffff257224 */ /* 0x000fce00078e000e */
[----:B------:R-:W-:Y:S05]  /*16cf0*/  WARPSYNC.COLLECTIVE R15, `(.L_x_939) ;  /* 0x000000000f087348 */ /* 0x000fea0003c00000 */
[----:B------:R0:W1:Y:S02]  /*16d00*/  SHFL.IDX P6, R14, R13, R12, R11 ;  /* 0x0000000c0d0e7389 */ /* 0x00006400000c000b */
[----:B01----:R-:W-:Y:S01]  /*16d10*/  ENDCOLLECTIVE ;  /* 0x000000000000791b */ /* 0x003fe20003800000 */
.L_x_939:
[----:B------:R-:W-:Y:S05]  /*16d20*/  BRA `(.L_x_940) ;  /* 0xfffffee000e47947 */ /* 0x000fea000383ffff */
.L_x_707:
[----:B------:R0:W0:Y:S02]  /*16d30*/  SYNCS.PHASECHK.TRANS64.TRYWAIT P3, [R89+URZ+0x228b0], R101 ;  /* 0x0228b065590075a7 */ /* 0x000024000806017f */
[----:B0-----:R-:W-:Y:S05]  /*16d40*/  @!P3 NANOSLEEP.SYNCS 0x989680 ;  /* 0x009896800000b95d */ /* 0x001fea0003900000 */
[----:B------:R-:W0:Y:S02]  /*16d50*/  @!P3 SYNCS.PHASECHK.TRANS64 P3, [R89+URZ+0x228b0], R101 ;  /* 0x0228b0655900b5a7 */ /* 0x000e24000806007f */
[----:B0-----:R-:W-:Y:S05]  /*16d60*/  @!P3 BRA `(.L_x_707) ;  /* 0xfffffffc00f0b947 */ /* 0x001fea000383ffff */
[----:B------:R-:W-:Y:S05]  /*16d70*/  BRA `(.L_x_941) ;  /* 0xfffffee4005c7947 */ /* 0x000fea000383ffff */
.L_x_715:
[----:B------:R-:W0:Y:S01]  /*16d80*/  S2R R6, SR_TID.X ;  /* 0x0000000000067919 */ /* 0x000e220000002100 */
[----:B------:R-:W-:Y:S01]  /*16d90*/  BSSY B0, `(.L_x_942) ;  /* 0x000000c000007945 */ /* 0x000fe20003800000 */
[----:B------:R-:W-:Y:S02]  /*16da0*/  IMAD.MOV.U32 R12, RZ, RZ, RZ ;  /* 0x000000ffff0c7224 */ /* 0x000fe400078e00ff */
[----:B------:R-:W-:Y:S02]  /*16db0*/  IMAD.MOV.U32 R11, RZ, RZ, 0x1f ;  /* 0x0000001fff0b7424 */ /* 0x000fe400078e00ff */
[----:B------:R-:W-:Y:S02]  /*16dc0*/  IMAD.MOV.U32 R15, RZ, RZ, -0x1 ;  /* 0xffffffffff0f7424 */ /* 0x000fe400078e00ff */
[----:B0-----:R-:W-:-:S05]  /*16dd0*/  VIADD R6, R6, 0xffffff80 ;  /* 0xffffff8006067836 */ /* 0x001fca0000000000 */
[----:B------:R-:W-:-:S04]  /*16de0*/  SHF.R.S32.HI R3, RZ, 0x1f, R6 ;  /* 0x0000001fff037819 */ /* 0x000fc80000011406 */
[----:B------:R-:W-:-:S04]  /*16df0*/  LEA.HI R3, R3, R6, RZ, 0x7 ;  /* 0x0000000603037211 */ /* 0x000fc800078f38ff */
[----:B------:R-:W-:-:S05]  /*16e00*/  SHF.R.S32.HI R3, RZ, 0x7, R3 ;  /* 0x00000007ff037819 */ /* 0x000fca0000011403 */
[----:B------:R-:W-:-:S07]  /*16e10*/  IMAD.MOV.U32 R13, RZ, RZ, R3 ;  /* 0x000000ffff0d7224 */ /* 0x000fce00078e0003 */
[----:B-----5:R-:W-:Y:S05]  /*16e20*/  WARPSYNC.COLLECTIVE R15, `(.L_x_943) ;  /* 0x000000000f087348 */ /* 0x020fea0003c00000 */
[----:B------:R0:W1:Y:S02]  /*16e30*/  SHFL.IDX P6, R14, R13, R12, R11 ;  /* 0x0000000c0d0e7389 */ /* 0x00006400000c000b */
[----:B01---5:R-:W-:Y:S01]  /*16e40*/  ENDCOLLECTIVE ;  /* 0x000000000000791b */ /* 0x023fe20003800000 */
.L_x_943:
[----:B------:R-:W-:Y:S05]  /*16e50*/  BSYNC B0 ;  /* 0x0000000000007941 */ /* 0x000fea0003800000 */
.L_x_942:
[----:B------:R-:W-:Y:S05]  /*16e60*/  BRA `(.L_x_944) ;  /* 0xfffffef0009c7947 */ /* 0x000fea000383ffff */
.L_x_727:
[----:B------:R-:W-:Y:S01]  /*16e70*/  BSSY B1, `(.L_x_945) ;  /* 0x0000008000017945 */ /* 0x000fe20003800000 */
[----:B------:R-:W-:Y:S01]  /*16e80*/  IMAD.MOV.U32 R13, RZ, RZ, R25 ;  /* 0x000000ffff0d7224 */ /* 0x000fe200078e0019 */
[----:B------:R-:W-:Y:S01]  /*16e90*/  MOV R12, RZ ;  /* 0x000000ff000c7202 */ /* 0x000fe20000000f00 */
[----:B------:R-:W-:Y:S02]  /*16ea0*/  IMAD.MOV.U32 R11, RZ, RZ, 0x1c1f ;  /* 0x00001c1fff0b7424 */ /* 0x000fe400078e00ff */
[----:B------:R-:W-:-:S07]  /*16eb0*/  IMAD.MOV.U32 R15, RZ, RZ, -0x1 ;  /* 0xffffffffff0f7424 */ /* 0x000fce00078e00ff */
[----:B------:R-:W-:Y:S05]  /*16ec0*/  WARPSYNC.COLLECTIVE R15, `(.L_x_946) ;  /* 0x000000000f087348 */ /* 0x000fea0003c00000 */
[----:B------:R0:W1:Y:S02]  /*16ed0*/  SHFL.IDX P6, R14, R13, R12, R11 ;  /* 0x0000000c0d0e7389 */ /* 0x00006400000c000b */
[----:B01----:R-:W-:Y:S01]  /*16ee0*/  ENDCOLLECTIVE ;  /* 0x000000000000791b */ /* 0x003fe20003800000 */
.L_x_946:
[----:B------:R-:W-:Y:S05]  /*16ef0*/  BSYNC B1 ;  /* 0x0000000000017941 */ /* 0x000fea0003800000 */
.L_x_945:
        /* <DEDUP_REMOVED lines=8> */
.L_x_947:
[----:B------:R-:W-:Y:S02]  /*16f80*/  IMAD.MOV.U32 R13, RZ, RZ, R27 ;  /* 0x000000ffff0d7224 */ /* 0x000fe400078e001b */
[----:B------:R-:W-:-:S07]  /*16f90*/  IMAD.MOV.U32 R0, RZ, RZ, R14 ;  /* 0x000000ffff007224 */ /* 0x000fce00078e000e */
[----:B------:R-:W-:Y:S05]  /*16fa0*/  WARPSYNC.COLLECTIVE R15, `(.L_x_948) ;  /* 0x000000000f087348 */ /* 0x000fea0003c00000 */
[----:B------:R0:W1:Y:S02]  /*16fb0*/  SHFL.IDX P6, R14, R13, R12, R11 ;  /* 0x0000000c0d0e7389 */ /* 0x00006400000c000b */
[----:B01----:R-:W-:Y:S01]  /*16fc0*/  ENDCOLLECTIVE ;  /* 0x000000000000791b */ /* 0x003fe20003800000 */
.L_x_948:
[----:B------:R-:W-:Y:S02]  /*16fd0*/  IMAD.MOV.U32 R13, RZ, RZ, R26 ;  /* 0x000000ffff0d7224 */ /* 0x000fe400078e001a */
[----:B------:R-:W-:-:S07]  /*16fe0*/  IMAD.MOV.U32 R5, RZ, RZ, R14 ;  /* 0x000000ffff057224 */ /* 0x000fce00078e000e */
[----:B------:R-:W-:Y:S05]  /*16ff0*/  WARPSYNC.COLLECTIVE R15, `(.L_x_949) ;  /* 0x000000000f087348 */ /* 0x000fea0003c00000 */
[----:B------:R0:W1:Y:S02]  /*17000*/  SHFL.IDX P6, R14, R13, R12, R11 ;  /* 0x0000000c0d0e7389 */ /* 0x00006400000c000b */
[----:B01----:R-:W-:Y:S01]  /*17010*/  ENDCOLLECTIVE ;  /* 0x000000000000791b */ /* 0x003fe20003800000 */
.L_x_949:
[----:B------:R-:W-:Y:S05]  /*17020*/  BRA `(.L_x_950) ;  /* 0xfffffef400a47947 */ /* 0x000fea000383ffff */
.L_x_731:
[----:B0-----:R0:W1:Y:S02]  /*17030*/  SYNCS.PHASECHK.TRANS64.TRYWAIT P0, [R19+URZ+0x22800], R14 ;  /* 0x0228000e130075a7 */ /* 0x001064000800017f */
[----:B-1----:R-:W-:Y:S05]  /*17040*/  @!P0 NANOSLEEP.SYNCS 0x989680 ;  /* 0x009896800000895d */ /* 0x002fea0003900000 */
[----:B------:R-:W1:Y:S02]  /*17050*/  @!P0 SYNCS.PHASECHK.TRANS64 P0, [R19+URZ+0x22800], R14 ;  /* 0x0228000e130085a7 */ /* 0x000e64000800007f */
[----:B-1----:R-:W-:Y:S05]  /*17060*/  @!P0 BRA `(.L_x_731) ;  /* 0xfffffffc00f08947 */ /* 0x002fea000383ffff */
[----:B------:R-:W-:Y:S05]  /*17070*/  BRA `(.L_x_951) ;  /* 0xfffffef800c87947 */ /* 0x000fea000383ffff */
.L_x_739:
[----:B------:R-:W-:Y:S01]  /*17080*/  BSSY B1, `(.L_x_952) ;  /* 0x0000008000017945 */ /* 0x000fe20003800000 */
[----:B------:R-:W-:Y:S01]  /*17090*/  IMAD.MOV.U32 R13, RZ, RZ, R25 ;  /* 0x000000ffff0d7224 */ /* 0x000fe200078e0019 */
[----:B------:R-:W-:Y:S01]  /*170a0*/  MOV R11, 0x1c1f ;  /* 0x00001c1f000b7802 */ /* 0x000fe20000000f00 */
[----:B------:R-:W-:Y:S02]  /*170b0*/  IMAD.MOV.U32 R12, RZ, RZ, RZ ;  /* 0x000000ffff0c7224 */ /* 0x000fe400078e00ff */
[----:B------:R-:W-:-:S07]  /*170c0*/  IMAD.MOV.U32 R15, RZ, RZ, -0x1 ;  /* 0xffffffffff0f7424 */ /* 0x000fce00078e00ff */
[----:B------:R-:W-:Y:S05]  /*170d0*/  WARPSYNC.COLLECTIVE R15, `(.L_x_953) ;  /* 0x000000000f087348 */ /* 0x000fea0003c00000 */
[----:B------:R0:W1:Y:S02]  /*170e0*/  SHFL.IDX P6, R14, R13, R12, R11 ;  /* 0x0000000c0d0e7389 */ /* 0x00006400000c000b */
[----:B01----:R-:W-:Y:S01]  /*170f0*/  ENDCOLLECTIVE ;  /* 0x000000000000791b */ /* 0x003fe20003800000 */
.L_x_953:
[----:B------:R-:W-:Y:S05]  /*17100*/  BSYNC B1 ;  /* 0x0000000000017941 */ /* 0x000fea0003800000 */
.L_x_952:
        /* <DEDUP_REMOVED lines=8> */
.L_x_954:
[----:B------:R-:W-:Y:S01]  /*17190*/  IMAD.MOV.U32 R13, RZ, RZ, R27 ;  /* 0x000000ffff0d7224 */ /* 0x000fe200078e001b */
[----:B------:R-:W-:-:S07]  /*171a0*/  MOV R3, R14 ;  /* 0x0000000e00037202 */ /* 0x000fce0000000f00 */
[----:B------:R-:W-:Y:S05]  /*171b0*/  WARPSYNC.COLLECTIVE R15, `(.L_x_955) ;  /* 0x000000000f087348 */ /* 0x000fea0003c00000 */
[----:B------:R0:W1:Y:S02]  /*171c0*/  SHFL.IDX P6, R14, R13, R12, R11 ;  /* 0x0000000c0d0e7389 */ /* 0x00006400000c000b */
[----:B01----:R-:W-:Y:S01]  /*171d0*/  ENDCOLLECTIVE ;  /* 0x000000000000791b */ /* 0x003fe20003800000 */
.L_x_955:
[----:B------:R-:W-:Y:S02]  /*171e0*/  IMAD.MOV.U32 R13, RZ, RZ, R26 ;  /* 0x000000ffff0d7224 */ /* 0x000fe400078e001a */
[----:B------:R-:W-:-:S07]  /*171f0*/  IMAD.MOV.U32 R20, RZ, RZ, R14 ;  /* 0x000000ffff147224 */ /* 0x000fce00078e000e */
[----:B------:R-:W-:Y:S05]  /*17200*/  WARPSYNC.COLLECTIVE R15, `(.L_x_956) ;  /* 0x000000000f087348 */ /* 0x000fea0003c00000 */
[----:B------:R0:W1:Y:S02]  /*17210*/  SHFL.IDX P6, R14, R13, R12, R11 ;  /* 0x0000000c0d0e7389 */ /* 0x00006400000c000b */
[----:B01----:R-:W-:Y:S01]  /*17220*/  ENDCOLLECTIVE ;  /* 0x000000000000791b */ /* 0x003fe20003800000 */
.L_x_956:
[----:B------:R-:W-:Y:S05]  /*17230*/  BRA `(.L_x_957) ;  /* 0xffffff04002c7947 */ /* 0x000fea000383ffff */
.L_x_743:
[----:B0-----:R0:W1:Y:S02]  /*17240*/  SYNCS.PHASECHK.TRANS64.TRYWAIT P1, [R19+URZ+0x22800], R24 ;  /* 0x02280018130075a7 */ /* 0x001064000802017f */
[----:B-1----:R-:W-:Y:S05]  /*17250*/  @!P1 NANOSLEEP.SYNCS 0x989680 ;  /* 0x009896800000995d */ /* 0x002fea0003900000 */
[----:B------:R-:W1:Y:S02]  /*17260*/  @!P1 SYNCS.PHASECHK.TRANS64 P1, [R19+URZ+0x22800], R24 ;  /* 0x02280018130095a7 */ /* 0x000e64000802007f */
[----:B-1----:R-:W-:Y:S05]  /*17270*/  @!P1 BRA `(.L_x_743) ;  /* 0xfffffffc00f09947 */ /* 0x002fea000383ffff */
[----:B------:R-:W-:Y:S05]  /*17280*/  BRA `(.L_x_958) ;  /* 0xffffff0800107947 */ /* 0x000fea000383ffff */
.L_x_749:
[----:B--2---:R2:W4:Y:S02]  /*17290*/  SYNCS.PHASECHK.TRANS64.TRYWAIT P1, [R8+URZ+0x22830], R73 ;  /* 0x02283049080075a7 */ /* 0x004524000802017f */
[----:B----4-:R-:W-:Y:S05]  /*172a0*/  @!P1 NANOSLEEP.SYNCS 0x989680 ;  /* 0x009896800000995d */ /* 0x010fea0003900000 */
[----:B------:R-:W4:Y:S02]  /*172b0*/  @!P1 SYNCS.PHASECHK.TRANS64 P1, [R8+URZ+0x22830], R73 ;  /* 0x02283049080095a7 */ /* 0x000f24000802007f */
[----:B----4-:R-:W-:Y:S05]  /*172c0*/  @!P1 BRA `(.L_x_749) ;  /* 0xfffffffc00f09947 */ /* 0x010fea000383ffff */
[----:B------:R-:W-:Y:S05]  /*172d0*/  BRA `(.L_x_748) ;  /* 0xffffff1400387947 */ /* 0x000fea000383ffff */
.L_x_755:
[----:B-1----:R1:W2:Y:S02]  /*172e0*/  SYNCS.PHASECHK.TRANS64.TRYWAIT P1, [R8+URZ+0x22850], R73 ;  /* 0x02285049080075a7 */ /* 0x0022a4000802017f */
[----:B--2---:R-:W-:Y:S05]  /*172f0*/  @!P1 NANOSLEEP.SYNCS 0x989680 ;  /* 0x009896800000995d */ /* 0x004fea0003900000 */
[----:B------:R-:W2:Y:S02]  /*17300*/  @!P1 SYNCS.PHASECHK.TRANS64 P1, [R8+URZ+0x22850], R73 ;  /* 0x02285049080095a7 */ /* 0x000ea4000802007f */
[----:B--2---:R-:W-:Y:S05]  /*17310*/  @!P1 BRA `(.L_x_755) ;  /* 0xfffffffc00f09947 */ /* 0x004fea000383ffff */
[----:B------:R-:W-:Y:S05]  /*17320*/  BRA `(.L_x_754) ;  /* 0xffffff2800e07947 */ /* 0x000fea000383ffff */
.L_x_761:
[----:B-1----:R1:W2:Y:S02]  /*17330*/  SYNCS.PHASECHK.TRANS64.TRYWAIT P2, [R9+URZ+0x22830], R10 ;  /* 0x0228300a090075a7 */ /* 0x0022a4000804017f */
[----:B--2---:R-:W-:Y:S05]  /*17340*/  @!P2 NANOSLEEP.SYNCS 0x989680 ;  /* 0x009896800000a95d */ /* 0x004fea0003900000 */
[----:B------:R-:W2:Y:S02]  /*17350*/  @!P2 SYNCS.PHASECHK.TRANS64 P2, [R9+URZ+0x22830], R10 ;  /* 0x0228300a0900a5a7 */ /* 0x000ea4000804007f */
[----:B--2---:R-:W-:Y:S05]  /*17360*/  @!P2 BRA `(.L_x_761) ;  /* 0xfffffffc00f0a947 */ /* 0x004fea000383ffff */
[----:B------:R-:W-:Y:S05]  /*17370*/  BRA `(.L_x_760) ;  /* 0xffffff30001c7947 */ /* 0x000fea000383ffff */
.L_x_767:
[----:B-1----:R1:W3:Y:S02]  /*17380*/  SYNCS.PHASECHK.TRANS64.TRYWAIT P2, [R9+URZ+0x22850], R10 ;  /* 0x0228500a090075a7 */ /* 0x0022e4000804017f */
[----:B---3--:R-:W-:Y:S05]  /*17390*/  @!P2 NANOSLEEP.SYNCS 0x989680 ;  /* 0x009896800000a95d */ /* 0x008fea0003900000 */
[----:B------:R-:W3:Y:S02]  /*173a0*/  @!P2 SYNCS.PHASECHK.TRANS64 P2, [R9+URZ+0x22850], R10 ;  /* 0x0228500a0900a5a7 */ /* 0x000ee4000804007f */
[----:B---3--:R-:W-:Y:S05]  /*173b0*/  @!P2 BRA `(.L_x_767) ;  /* 0xfffffffc00f0a947 */ /* 0x008fea000383ffff */
[----:B------:R-:W-:Y:S05]  /*173c0*/  BRA `(.L_x_766) ;  /* 0xffffff4800847947 */ /* 0x000fea000383ffff */
.L_x_783:
[----:B------:R-:W-:Y:S01]  /*173d0*/  IMAD.MOV.U32 R13, RZ, RZ, R4 ;  /* 0x000000ffff0d7224 */ /* 0x000fe200078e0004 */
[----:B------:R-:W-:Y:S01]  /*173e0*/  MOV R15, 0xffffffff ;  /* 0xffffffff000f7802 */ /* 0x000fe20000000f00 */
[----:B------:R-:W-:Y:S02]  /*173f0*/  IMAD.MOV.U32 R12, RZ, RZ, RZ ;  /* 0x000000ffff0c7224 */ /* 0x000fe400078e00ff */
[----:B------:R-:W-:-:S07]  /*17400*/  IMAD.MOV.U32 R11, RZ, RZ, 0x181f ;  /* 0x0000181fff0b7424 */ /* 0x000fce00078e00ff */
[----:B-1----:R-:W-:Y:S05]  /*17410*/  WARPSYNC.COLLECTIVE R15, `(.L_x_959) ;  /* 0x000000000f087348 */ /* 0x002fea0003c00000 */
[----:B------:R0:W2:Y:S02]  /*17420*/  SHFL.IDX P6, R14, R13, R12, R11 ;  /* 0x0000000c0d0e7389 */ /* 0x0000a400000c000b */
[----:B012---:R-:W-:Y:S01]  /*17430*/  ENDCOLLECTIVE ;  /* 0x000000000000791b */ /* 0x007fe20003800000 */
.L_x_959:
[----:B------:R-:W-:Y:S02]  /*17440*/  IMAD.MOV.U32 R13, RZ, RZ, R3 ;  /* 0x000000ffff0d7224 */ /* 0x000fe400078e0003 */
[----:B------:R-:W-:-:S07]  /*17450*/  IMAD.MOV.U32 R0, RZ, RZ, R14 ;  /* 0x000000ffff007224 */ /* 0x000fce00078e000e */
[----:B------:R-:W-:Y:S05]  /*17460*/  WARPSYNC.COLLECTIVE R15, `(.L_x_960) ;  /* 0x000000000f087348 */ /* 0x000fea0003c00000 */
[----:B------:R0:W1:Y:S02]  /*17470*/  SHFL.IDX P6, R14, R13, R12, R11 ;  /* 0x0000000c0d0e7389 */ /* 0x00006400000c000b */
[----:B01----:R-:W-:Y:S01]  /*17480*/  ENDCOLLECTIVE ;  /* 0x000000000000791b */ /* 0x003fe20003800000 */
.L_x_960:
[----:B------:R-:W-:Y:S05]  /*17490*/  BRA `(.L_x_961) ;  /* 0xffffff8000247947 */ /* 0x000fea000383ffff */
.L_x_786:
[----:B------:R-:W-:Y:S01]  /*174a0*/  BSSY B1, `(.L_x_962) ;  /* 0x0000008000017945 */ /* 0x000fe20003800000 */
[----:B----4-:R-:W-:Y:S02]  /*174b0*/  IMAD.MOV.U32 R13, RZ, RZ, R4 ;  /* 0x000000ffff0d7224 */ /* 0x010fe400078e0004 */
[----:B------:R-:W-:Y:S02]  /*174c0*/  IMAD.MOV.U32 R12, RZ, RZ, 0x1 ;  /* 0x00000001ff0c7424 */ /* 0x000fe400078e00ff */
[----:B------:R-:W-:Y:S02]  /*174d0*/  IMAD.MOV.U32 R11, RZ, RZ, 0x181f ;  /* 0x0000181fff0b7424 */ /* 0x000fe400078e00ff */
[----:B------:R-:W-:-:S07]  /*174e0*/  IMAD.MOV.U32 R15, RZ, RZ, -0x1 ;  /* 0xffffffffff0f7424 */ /* 0x000fce00078e00ff */
[----:B0123--:R-:W-:Y:S05]  /*174f0*/  WARPSYNC.COLLECTIVE R15, `(.L_x_963) ;  /* 0x000000000f087348 */ /* 0x00ffea0003c00000 */
[----:B---3--:R3:W4:Y:S02]  /*17500*/  SHFL.IDX P6, R14, R13, R12, R11 ;  /* 0x0000000c0d0e7389 */ /* 0x00872400000c000b */
[----:B01234-:R-:W-:Y:S01]  /*17510*/  ENDCOLLECTIVE ;  /* 0x000000000000791b */ /* 0x01ffe20003800000 */
.L_x_963:
[----:B------:R-:W-:Y:S05]  /*17520*/  BSYNC B1 ;  /* 0x0000000000017941 */ /* 0x000fea0003800000 */
.L_x_962:
[----:B------:R-:W-:Y:S01]  /*17530*/  IMAD.MOV.U32 R13, RZ, RZ, R3 ;  /* 0x000000ffff0d7224 */ /* 0x000fe200078e0003 */
[----:B------:R-:W-:Y:S01]  /*17540*/  MOV R0, R14 ;  /* 0x0000000e00007202 */ /* 0x000fe20000000f00 */
[----:B------:R-:W-:Y:S02]  /*17550*/  IMAD.MOV.U32 R12, RZ, RZ, 0x1 ;  /* 0x00000001ff0c7424 */ /* 0x000fe400078e00ff */
[----:B------:R-:W-:Y:S02]  /*17560*/  IMAD.MOV.U32 R11, RZ, RZ, 0x181f ;  /* 0x0000181fff0b7424 */ /* 0x000fe400078e00ff */
[----:B------:R-:W-:-:S07]  /*17570*/  IMAD.MOV.U32 R15, RZ, RZ, -0x1 ;  /* 0xffffffffff0f7424 */ /* 0x000fce00078e00ff */
[----:B------:R-:W-:Y:S05]  /*17580*/  WARPSYNC.COLLECTIVE R15, `(.L_x_964) ;  /* 0x000000000f087348 */ /* 0x000fea0003c00000 */
[----:B------:R0:W1:Y:S02]  /*17590*/  SHFL.IDX P6, R14, R13, R12, R11 ;  /* 0x0000000c0d0e7389 */ /* 0x00006400000c000b */
[----:B01----:R-:W-:Y:S01]  /*175a0*/  ENDCOLLECTIVE ;  /* 0x000000000000791b */ /* 0x003fe20003800000 */
.L_x_964:
[----:B------:R-:W-:Y:S05]  /*175b0*/  BRA `(.L_x_965) ;  /* 0xffffff8000707947 */ /* 0x000fea000383ffff */
.L_x_789:
        /* <DEDUP_REMOVED lines=8> */
.L_x_967:
[----:B------:R-:W-:Y:S05]  /*17640*/  BSYNC B1 ;  /* 0x0000000000017941 */ /* 0x000fea0003800000 */
.L_x_966:
[----:B------:R-:W-:Y:S02]  /*17650*/  IMAD.MOV.U32 R13, RZ, RZ, R3 ;  /* 0x000000ffff0d7224 */ /* 0x000fe400078e0003 */
[----:B------:R-:W-:Y:S02]  /*17660*/  IMAD.MOV.U32 R12, RZ, RZ, 0x2 ;  /* 0x00000002ff0c7424 */ /* 0x000fe400078e00ff */
[----:B------:R-:W-:Y:S02]  /*17670*/  IMAD.MOV.U32 R11, RZ, RZ, 0x181f ;  /* 0x0000181fff0b7424 */ /* 0x000fe400078e00ff */
[----:B------:R-:W-:Y:S02]  /*17680*/  IMAD.MOV.U32 R15, RZ, RZ, -0x1 ;  /* 0xffffffffff0f7424 */ /* 0x000fe400078e00ff */
[----:B------:R-:W-:-:S07]  /*17690*/  IMAD.MOV.U32 R0, RZ, RZ, R14 ;  /* 0x000000ffff007224 */ /* 0x000fce00078e000e */
[----:B------:R-:W-:Y:S05]  /*176a0*/  WARPSYNC.COLLECTIVE R15, `(.L_x_968) ;  /* 0x000000000f087348 */ /* 0x000fea0003c00000 */
[----:B------:R0:W1:Y:S02]  /*176b0*/  SHFL.IDX P6, R14, R13, R12, R11 ;  /* 0x0000000c0d0e7389 */ /* 0x00006400000c000b */
[----:B01----:R-:W-:Y:S01]  /*176c0*/  ENDCOLLECTIVE ;  /* 0x000000000000791b */ /* 0x003fe20003800000 */
.L_x_968:
[----:B------:R-:W-:Y:S05]  /*176d0*/  BRA `(.L_x_969) ;  /* 0xffffff8000b87947 */ /* 0x000fea000383ffff */
.L_x_792:
[----:B------:R-:W-:Y:S01]  /*176e0*/  BSSY B1, `(.L_x_970) ;  /* 0x0000008000017945 */ /* 0x000fe20003800000 */
[----:B0-----:R-:W-:Y:S01]  /*176f0*/  MOV R13, R4 ;  /* 0x00000004000d7202 */ /* 0x001fe20000000f00 */
[----:B------:R-:W-:Y:S02]  /*17700*/  IMAD.MOV.U32 R12, RZ, RZ, 0x3 ;  /* 0x00000003ff0c7424 */ /* 0x000fe400078e00ff */
[----:B------:R-:W-:Y:S02]  /*17710*/  IMAD.MOV.U32 R11, RZ, RZ, 0x181f ;  /* 0x0000181fff0b7424 */ /* 0x000fe400078e00ff */
[----:B------:R-:W-:-:S07]  /*17720*/  IMAD.MOV.U32 R15, RZ, RZ, -0x1 ;  /* 0xffffffffff0f7424 */ /* 0x000fce00078e00ff */
[----:B-1234-:R-:W-:Y:S05]  /*17730*/  WARPSYNC.COLLECTIVE R15, `(.L_x_971) ;  /* 0x000000000f087348 */ /* 0x01efea0003c00000 */
[----:B----4-:R0:W4:Y:S02]  /*17740*/  SHFL.IDX P6, R14, R13, R12, R11 ;  /* 0x0000000c0d0e7389 */ /* 0x01012400000c000b */
[----:B01234-:R-:W-:Y:S01]  /*17750*/  ENDCOLLECTIVE ;  /* 0x000000000000791b */ /* 0x01ffe20003800000 */
.L_x_971:
[----:B------:R-:W-:Y:S05]  /*17760*/  BSYNC B1 ;  /* 0x0000000000017941 */ /* 0x000fea0003800000 */
.L_x_970:
        /* <DEDUP_REMOVED lines=8> */
.L_x_972:
[----:B------:R-:W-:Y:S05]  /*177f0*/  BRA `(.L_x_973) ;  /* 0xffffff8400007947 */ /* 0x000fea000383ffff */
.L_x_809:
        /* <DEDUP_REMOVED lines=8> */
[----:B------:R-:W-:Y:S05]  /*17880*/  WARPSYNC.COLLECTIVE R15, `(.L_x_975) ;  /* 0x000000000f087348 */ /* 0x000fea0003c00000 */
[----:B------:R0:W1:Y:S02]  /*17890*/  SHFL.IDX P6, R14, R13, R12, R11 ;  /* 0x0000000c0d0e7389 */ /* 0x00006400000c000b */
[----:B01----:R-:W-:Y:S01]  /*178a0*/  ENDCOLLECTIVE ;  /* 0x000000000000791b */ /* 0x003fe20003800000 */
.L_x_975:
[----:B------:R-:W-:Y:S05]  /*178b0*/  BSYNC B1 ;  /* 0x0000000000017941 */ /* 0x000fea0003800000 */
.L_x_974:
[----:B------:R-:W-:Y:S05]  /*178c0*/  BRA `(.L_x_976) ;  /* 0xffffff9400cc7947 */ /* 0x000fea000383ffff */
.L_x_811:
[----:B------:R-:W-:Y:S01]  /*178d0*/  BSSY B1, `(.L_x_977) ;  /* 0x0000006000017945 */ /* 0x000fe20003800000 */
[----:B------:R-:W-:-:S07]  /*178e0*/  IMAD.MOV.U32 R15, RZ, RZ, -0x1 ;  /* 0xffffffffff0f7424 */ /* 0x000fce00078e00ff */
[----:B0-----:R-:W-:Y:S05]  /*178f0*/  WARPSYNC.COLLECTIVE R15, `(.L_x_978) ;  /* 0x000000000f0c7348 */ /* 0x001fea0003c00000 */
[----:B------:R-:W-:Y:S02]  /*17900*/  ELECT P6, UR62, PT ;  /* 0x00000000003e782f */ /* 0x000fe400038c0000 */
[----:B------:R-:W-:Y:S01]  /*17910*/  MOV R14, UR62 ;  /* 0x0000003e000e7c02 */ /* 0x000fe20008000f00 */
[----:B0-----:R-:W-:Y:S10]  /*17920*/  ENDCOLLECTIVE ;  /* 0x000000000000791b */ /* 0x001ff40003800000 */
.L_x_978:
[----:B------:R-:W-:Y:S05]  /*17930*/  BSYNC B1 ;  /* 0x0000000000017941 */ /* 0x000fea0003800000 */
.L_x_977:
[----:B------:R-:W-:Y:S05]  /*17940*/  BRA `(.L_x_810) ;  /* 0xffffff9400c47947 */ /* 0x000fea000383ffff */
.L_x_813:
[----:B0-----:R0:W1:Y:S02]  /*17950*/  SYNCS.PHASECHK.TRANS64.TRYWAIT P0, [R22+URZ+0x22820], R3 ;  /* 0x02282003160075a7 */ /* 0x001064000800017f */
[----:B-1----:R-:W-:Y:S05]  /*17960*/  @!P0 NANOSLEEP.SYNCS 0x989680 ;  /* 0x009896800000895d */ /* 0x002fea0003900000 */
[----:B------:R-:W1:Y:S02]  /*17970*/  @!P0 SYNCS.PHASECHK.TRANS64 P0, [R22+URZ+0x22820], R3 ;  /* 0x02282003160085a7 */ /* 0x000e64000800007f */
[----:B-1----:R-:W-:Y:S05]  /*17980*/  @!P0 BRA `(.L_x_813) ;  /* 0xfffffffc00f08947 */ /* 0x002fea000383ffff */
[----:B------:R-:W-:Y:S05]  /*17990*/  BRA `(.L_x_979) ;  /* 0xffffff9400d47947 */ /* 0x000fea000383ffff */
.L_x_817:
[----:B0-----:R0:W1:Y:S02]  /*179a0*/  SYNCS.PHASECHK.TRANS64.TRYWAIT P0, [R3+URZ+0x228a0], R6 ;  /* 0x0228a006030075a7 */ /* 0x001064000800017f */
[----:B-1----:R-:W-:Y:S05]  /*179b0*/  @!P0 NANOSLEEP.SYNCS 0x989680 ;  /* 0x009896800000895d */ /* 0x002fea0003900000 */
[----:B------:R-:W1:Y:S02]  /*179c0*/  @!P0 SYNCS.PHASECHK.TRANS64 P0, [R3+URZ+0x228a0], R6 ;  /* 0x0228a006030085a7 */ /* 0x000e64000800007f */
[----:B-1----:R-:W-:Y:S05]  /*179d0*/  @!P0 BRA `(.L_x_817) ;  /* 0xfffffffc00f08947 */ /* 0x002fea000383ffff */
[----:B------:R-:W-:Y:S05]  /*179e0*/  BRA `(.L_x_980) ;  /* 0xffffff9400ec7947 */ /* 0x000fea000383ffff */
.L_x_822:
[----:B-1----:R1:W2:Y:S02]  /*179f0*/  SYNCS.PHASECHK.TRANS64.TRYWAIT P0, [R3+URZ+0x228c0], R6 ;  /* 0x0228c006030075a7 */ /* 0x0022a4000800017f */
[----:B--2---:R-:W-:Y:S05]  /*17a00*/  @!P0 NANOSLEEP.SYNCS 0x989680 ;  /* 0x009896800000895d */ /* 0x004fea0003900000 */
[----:B------:R-:W2:Y:S02]  /*17a10*/  @!P0 SYNCS.PHASECHK.TRANS64 P0, [R3+URZ+0x228c0], R6 ;  /* 0x0228c006030085a7 */ /* 0x000ea4000800007f */
[----:B--2---:R-:W-:Y:S05]  /*17a20*/  @!P0 BRA `(.L_x_822) ;  /* 0xfffffffc00f08947 */ /* 0x004fea000383ffff */
[----:B------:R-:W-:Y:S05]  /*17a30*/  BRA `(.L_x_981) ;  /* 0xffffff9800687947 */ /* 0x000fea000383ffff */
.L_x_832:
[----:B0-----:R0:W1:Y:S02]  /*17a40*/  SYNCS.PHASECHK.TRANS64.TRYWAIT P1, [R6+URZ+0x228a0], R2 ;  /* 0x0228a002060075a7 */ /* 0x001064000802017f */
[----:B-1----:R-:W-:Y:S05]  /*17a50*/  @!P1 NANOSLEEP.SYNCS 0x989680 ;  /* 0x009896800000995d */ /* 0x002fea0003900000 */
[----:B------:R-:W1:Y:S02]  /*17a60*/  @!P1 SYNCS.PHASECHK.TRANS64 P1, [R6+URZ+0x228a0], R2 ;  /* 0x0228a002060095a7 */ /* 0x000e64000802007f */
[----:B-1----:R-:W-:Y:S05]  /*17a70*/  @!P1 BRA `(.L_x_832) ;  /* 0xfffffffc00f09947 */ /* 0x002fea000383ffff */
[----:B------:R-:W-:Y:S05]  /*17a80*/  BRA `(.L_x_982) ;  /* 0xffffff9c00dc7947 */ /* 0x000fea000383ffff */
.L_x_837:
[----:B-1----:R1:W2:Y:S02]  /*17a90*/  SYNCS.PHASECHK.TRANS64.TRYWAIT P1, [R6+URZ+0x228c0], R2 ;  /* 0x0228c002060075a7 */ /* 0x0022a4000802017f */
[----:B--2---:R-:W-:Y:S05]  /*17aa0*/  @!P1 NANOSLEEP.SYNCS 0x989680 ;  /* 0x009896800000995d */ /* 0x004fea0003900000 */
[----:B------:R-:W2:Y:S02]  /*17ab0*/  @!P1 SYNCS.PHASECHK.TRANS64 P1, [R6+URZ+0x228c0], R2 ;  /* 0x0228c002060095a7 */ /* 0x000ea4000802007f */
[----:B--2---:R-:W-:Y:S05]  /*17ac0*/  @!P1 BRA `(.L_x_837) ;  /* 0xfffffffc00f09947 */ /* 0x004fea000383ffff */
[----:B------:R-:W-:Y:S05]  /*17ad0*/  BRA `(.L_x_983) ;  /* 0xffffffa000547947 */ /* 0x000fea000383ffff */
.L_x_853:
[----:B------:R-:W0:Y:S01]  /*17ae0*/  S2R R10, SR_TID.X ;  /* 0x00000000000a7919 */ /* 0x000e220000002100 */
[----:B------:R-:W-:Y:S01]  /*17af0*/  BSSY B0, `(.L_x_984) ;  /* 0x000000a000007945 */ /* 0x000fe20003800000 */
[----:B------:R-:W-:Y:S02]  /*17b00*/  IMAD.MOV.U32 R12, RZ, RZ, RZ ;  /* 0x000000ffff0c7224 */ /* 0x000fe400078e00ff */
[----:B------:R-:W-:Y:S02]  /*17b10*/  IMAD.MOV.U32 R11, RZ, RZ, 0x1f ;  /* 0x0000001fff0b7424 */ /* 0x000fe400078e00ff */
[----:B------:R-:W-:Y:S01]  /*17b20*/  IMAD.MOV.U32 R15, RZ, RZ, -0x1 ;  /* 0xffffffffff0f7424 */ /* 0x000fe200078e00ff */
[----:B0-----:R-:W-:-:S04]  /*17b30*/  SHF.R.U32.HI R10, RZ, 0x5, R10 ;  /* 0x00000005ff0a7819 */ /* 0x001fc8000001160a */
[----:B------:R-:W-:-:S04]  /*17b40*/  LOP3.LUT R10, R10, 0x3, RZ, 0xc0, !PT ;  /* 0x000000030a0a7812 */ /* 0x000fc800078ec0ff */
[----:B------:R-:W-:-:S07]  /*17b50*/  MOV R13, R10 ;  /* 0x0000000a000d7202 */ /* 0x000fce0000000f00 */
[----:B-----5:R-:W-:Y:S05]  /*17b60*/  WARPSYNC.COLLECTIVE R15, `(.L_x_985) ;  /* 0x000000000f087348 */ /* 0x020fea0003c00000 */
[----:B------:R0:W1:Y:S02]  /*17b70*/  SHFL.IDX P6, R14, R13, R12, R11 ;  /* 0x0000000c0d0e7389 */ /* 0x00006400000c000b */
[----:B01---5:R-:W-:Y:S01]  /*17b80*/  ENDCOLLECTIVE ;  /* 0x000000000000791b */ /* 0x023fe20003800000 */
.L_x_985:
[----:B------:R-:W-:Y:S05]  /*17b90*/  BSYNC B0 ;  /* 0x0000000000007941 */ /* 0x000fea0003800000 */
.L_x_984:
[----:B------:R-:W-:Y:S05]  /*17ba0*/  BRA `(.L_x_986) ;  /* 0xffffffac00d87947 */ /* 0x000fea000383ffff */
.L_x_856:
[----:B0-----:R0:W1:Y:S02]  /*17bb0*/  SYNCS.PHASECHK.TRANS64.TRYWAIT P0, [R32+URZ+0x22840], R0 ;  /* 0x02284000200075a7 */ /* 0x001064000800017f */
[----:B-1----:R-:W-:Y:S05]  /*17bc0*/  @!P0 NANOSLEEP.SYNCS 0x989680 ;  /* 0x009896800000895d */ /* 0x002fea0003900000 */
[----:B------:R-:W1:Y:S02]  /*17bd0*/  @!P0 SYNCS.PHASECHK.TRANS64 P0, [R32+URZ+0x22840], R0 ;  /* 0x02284000200085a7 */ /* 0x000e64000800007f */
[----:B-1----:R-:W-:Y:S05]  /*17be0*/  @!P0 BRA `(.L_x_856) ;  /* 0xfffffffc00f08947 */ /* 0x002fea000383ffff */
[----:B------:R-:W-:Y:S05]  /*17bf0*/  BRA `(.L_x_987) ;  /* 0xffffffac00e87947 */ /* 0x000fea000383ffff */
.L_x_857:
[----:B------:R-:W-:Y:S01]  /*17c00*/  BSSY B0, `(.L_x_988) ;  /* 0x0000008000007945 */ /* 0x000fe20003800000 */
[----:B------:R-:W-:Y:S01]  /*17c10*/  IMAD.MOV.U32 R13, RZ, RZ, R4 ;  /* 0x000000ffff0d7224 */ /* 0x000fe200078e0004 */
[----:B------:R-:W-:Y:S01]  /*17c20*/  MOV R15, 0xffffffff ;  /* 0xffffffff000f7802 */ /* 0x000fe20000000f00 */
[----:B------:R-:W-:Y:S02]  /*17c30*/  IMAD.MOV.U32 R12, RZ, RZ, RZ ;  /* 0x000000ffff0c7224 */ /* 0x000fe400078e00ff */
[----:B------:R-:W-:-:S07]  /*17c40*/  IMAD.MOV.U32 R11, RZ, RZ, 0x181f ;  /* 0x0000181fff0b7424 */ /* 0x000fce00078e00ff */
[----:B------:R-:W-:Y:S05]  /*17c50*/  WARPSYNC.COLLECTIVE R15, `(.L_x_989) ;  /* 0x000000000f087348 */ /* 0x000fea0003c00000 */
[----:B------:R0:W1:Y:S02]  /*17c60*/  SHFL.IDX P6, R14, R13, R12, R11 ;  /* 0x0000000c0d0e7389 */ /* 0x00006400000c000b */
[----:B01----:R-:W-:Y:S01]  /*17c70*/  ENDCOLLECTIVE ;  /* 0x000000000000791b */ /* 0x003fe20003800000 */
.L_x_989:
[----:B------:R-:W-:Y:S05]  /*17c80*/  BSYNC B0 ;  /* 0x0000000000007941 */ /* 0x000fea0003800000 */
.L_x_988:
        /* <DEDUP_REMOVED lines=9> */
.L_x_990:
[----:B------:R-:W-:Y:S02]  /*17d20*/  IMAD.MOV.U32 R13, RZ, RZ, R4 ;  /* 0x000000ffff0d7224 */ /* 0x000fe400078e0004 */
[----:B------:R-:W-:Y:S02]  /*17d30*/  IMAD.MOV.U32 R12, RZ, RZ, 0x1 ;  /* 0x00000001ff0c7424 */ /* 0x000fe400078e00ff */
[----:B------:R-:W-:-:S07]  /*17d40*/  IMAD.MOV.U32 R3, RZ, RZ, R14 ;  /* 0x000000ffff037224 */ /* 0x000fce00078e000e */
[----:B------:R-:W-:Y:S05]  /*17d50*/  WARPSYNC.COLLECTIVE R15, `(.L_x_991) ;  /* 0x000000000f087348 */ /* 0x000fea0003c00000 */
[----:B------:R0:W1:Y:S02]  /*17d60*/  SHFL.IDX P6, R14, R13, R12, R11 ;  /* 0x0000000c0d0e7389 */ /* 0x00006400000c000b */
[----:B01----:R-:W-:Y:S01]  /*17d70*/  ENDCOLLECTIVE ;  /* 0x000000000000791b */ /* 0x003fe20003800000 */
.L_x_991:
[----:B------:R-:W-:-:S04]  /*17d80*/  @P0 LEA R3, P1, R9, R3, 0x1 ;  /* 0x0000000309030211 */ /* 0x000fc800078208ff */
[----:B------:R-:W-:-:S04]  /*17d90*/  @P0 IADD3.X R2, RZ, R2, RZ, P1, !PT ;  /* 0x00000002ff020210 */ /* 0x000fc80000ffe4ff */
        /* <DEDUP_REMOVED lines=13> */
.L_x_992:
[----:B------:R-:W-:Y:S02]  /*17e70*/  @P0 IMAD R6, R5, 0x2, R22 ;  /* 0x0000000205060824 */ /* 0x000fe400078e0216 */
[----:B------:R-:W-:Y:S02]  /*17e80*/  IMAD.MOV.U32 R13, RZ, RZ, R4 ;  /* 0x000000ffff0d7224 */ /* 0x000fe400078e0004 */
[----:B------:R-:W-:Y:S02]  /*17e90*/  IMAD.MOV.U32 R12, RZ, RZ, 0x2 ;  /* 0x00000002ff0c7424 */ /* 0x000fe400078e00ff */
[----:B------:R-:W-:-:S07]  /*17ea0*/  IMAD.MOV.U32 R3, RZ, RZ, R14 ;  /* 0x000000ffff037224 */ /* 0x000fce00078e000e */
[----:B------:R-:W-:Y:S05]  /*17eb0*/  WARPSYNC.COLLECTIVE R15, `(.L_x_993) ;  /* 0x000000000f087348 */ /* 0x000fea0003c00000 */
[----:B------:R0:W1:Y:S02]  /*17ec0*/  SHFL.IDX P6, R14, R13, R12, R11 ;  /* 0x0000000c0d0e7389 */ /* 0x00006400000c000b */
[----:B01----:R-:W-:Y:S01]  /*17ed0*/  ENDCOLLECTIVE ;  /* 0x000000000000791b */ /* 0x003fe20003800000 */
.L_x_993:
        /* <DEDUP_REMOVED lines=15> */
.L_x_994:
[----:B------:R-:W-:Y:S02]  /*17fd0*/  @P0 IMAD R6, R5, 0x2, R22 ;  /* 0x0000000205060824 */ /* 0x000fe400078e0216 */
[----:B------:R-:W-:Y:S02]  /*17fe0*/  IMAD.MOV.U32 R13, RZ, RZ, R4 ;  /* 0x000000ffff0d7224 */ /* 0x000fe400078e0004 */
[----:B------:R-:W-:Y:S02]  /*17ff0*/  IMAD.MOV.U32 R12, RZ, RZ, 0x3 ;  /* 0x00000003ff0c7424 */ /* 0x000fe400078e00ff */
[----:B------:R-:W-:-:S07]  /*18000*/  IMAD.MOV.U32 R3, RZ, RZ, R14 ;  /* 0x000000ffff037224 */ /* 0x000fce00078e000e */
[----:B------:R-:W-:Y:S05]  /*18010*/  WARPSYNC.COLLECTIVE R15, `(.L_x_995) ;  /* 0x000000000f087348 */ /* 0x000fea0003c00000 */
[----:B------:R0:W1:Y:S02]  /*18020*/  SHFL.IDX P6, R14, R13, R12, R11 ;  /* 0x0000000c0d0e7389 */ /* 0x00006400000c000b */
[----:B01----:R-:W-:Y:S01]  /*18030*/  ENDCOLLECTIVE ;  /* 0x000000000000791b */ /* 0x003fe20003800000 */
.L_x_995:
        /* <DEDUP_REMOVED lines=15> */
.L_x_996:
[----:B------:R-:W-:Y:S02]  /*18130*/  @P0 IMAD R6, R5, 0x2, R22 ;  /* 0x0000000205060824 */ /* 0x000fe400078e0216 */
[----:B------:R-:W-:Y:S02]  /*18140*/  IMAD.MOV.U32 R13, RZ, RZ, R4 ;  /* 0x000000ffff0d7224 */ /* 0x000fe400078e0004 */
[----:B------:R-:W-:Y:S02]  /*18150*/  IMAD.MOV.U32 R12, RZ, RZ, 0x4 ;  /* 0x00000004ff0c7424 */ /* 0x000fe400078e00ff */
[----:B------:R-:W-:-:S07]  /*18160*/  IMAD.MOV.U32 R3, RZ, RZ, R14 ;  /* 0x000000ffff037224 */ /* 0x000fce00078e000e */
[----:B------:R-:W-:Y:S05]  /*18170*/  WARPSYNC.COLLECTIVE R15, `(.L_x_997) ;  /* 0x000000000f087348 */ /* 0x000fea0003c00000 */
[----:B------:R0:W1:Y:S02]  /*18180*/  SHFL.IDX P6, R14, R13, R12, R11 ;  /* 0x0000000c0d0e7389 */ /* 0x00006400000c000b */
[----:B01----:R-:W-:Y:S01]  /*18190*/  ENDCOLLECTIVE ;  /* 0x000000000000791b */ /* 0x003fe20003800000 */
.L_x_997:
        /* <DEDUP_REMOVED lines=15> */
.L_x_998:
[----:B------:R-:W-:Y:S02]  /*18290*/  @P0 IMAD R6, R5, 0x2, R22 ;  /* 0x0000000205060824 */ /* 0x000fe400078e0216 */
[----:B------:R-:W-:Y:S02]  /*182a0*/  IMAD.MOV.U32 R13, RZ, RZ, R4 ;  /* 0x000000ffff0d7224 */ /* 0x000fe400078e0004 */
[----:B------:R-:W-:Y:S02]  /*182b0*/  IMAD.MOV.U32 R12, RZ, RZ, 0x5 ;  /* 0x00000005ff0c7424 */ /* 0x000fe400078e00ff */
[----:B------:R-:W-:-:S07]  /*182c0*/  IMAD.MOV.U32 R3, RZ, RZ, R14 ;  /* 0x000000ffff037224 */ /* 0x000fce00078e000e */
[----:B------:R-:W-:Y:S05]  /*182d0*/  WARPSYNC.COLLECTIVE R15, `(.L_x_999) ;  /* 0x000000000f087348 */ /* 0x000fea0003c00000 */
[----:B------:R0:W1:Y:S02]  /*182e0*/  SHFL.IDX P6, R14, R13, R12, R11 ;  /* 0x0000000c0d0e7389 */ /* 0x00006400000c000b */
[----:B01----:R-:W-:Y:S01]  /*182f0*/  ENDCOLLECTIVE ;  /* 0x000000000000791b */ /* 0x003fe20003800000 */
.L_x_999:
[----:B------:R-:W-:-:S04]  /*18300*/  @P0 LEA R3, P1, R9, R3, 0x1 ;  /* 0x0000000309030211 */ /* 0x000fc800078208ff */
[----:B------:R-:W-:-:S04]  /*18310*/  @P0 IADD3.X R2, RZ, R2, RZ, P1, !PT ;  /* 0x00000002ff020210 */ /* 0x000fc80000ffe4ff */
[----:B------:R-:W-:Y:S01]  /*18320*/  @P0 LOP3.LUT R3, R3, R2, RZ, 0x3c, !PT ;  /* 0x0000000203030212 */ /* 0x000fe200078e3cff */
[----:B------:R-:W-:-:S03]  /*18330*/  IMAD.MOV.U32 R13, RZ, RZ, R0 ;  /* 0x000000ffff0d7224 */ /* 0x000fc600078e0000 */
[----:B------:R-:W-:-:S04]  /*18340*/  @P0 LOP3.LUT R2, R3, R2, RZ, 0x3c, !PT ;  /* 0x0000000203020212 */ /* 0x000fc800078e3cff */
[----:B------:R-:W-:Y:S01]  /*18350*/  @P0 LOP3.LUT R3, R3, R2, RZ, 0x3c, !PT ;  /* 0x0000000203030212 */ /* 0x000fe200078e3cff */
[----:B------:R-:W-:-:S04]  /*18360*/  IMAD.MOV.U32 R4, RZ, RZ, R14 ;  /* 0x000000ffff047224 */ /* 0x000fc800078e000e */
[----:B------:R-:W-:Y:S01]  /*18370*/  @!PT LDS RZ, [RZ] ;  /* 0x00000000fffff984 */ /* 0x000fe20000000800 */
[----:B------:R-:W-:Y:S01]  /*18380*/  @!PT LDS RZ, [RZ] ;  /* 0x00000000fffff984 */ /* 0x000fe20000000800 */
[----:B------:R-:W-:Y:S01]  /*18390*/  @!PT LDS RZ, [RZ] ;  /* 0x00000000fffff984 */ /* 0x000fe20000000800 */
[----:B------:R0:W-:Y:S03]  /*183a0*/  @P0 LDGSTS.E.BYPASS.LTC128B.128 [R6+0x1e400], desc[UR40][R2.64], !P2 ;  /* 0x1e40000002060fae */ /* 0x0001e6000d101d68 */
[----:B0-----:R-:W-:Y:S05]  /*183b0*/  WARPSYNC.COLLECTIVE R15, `(.L_x_1000) ;  /* 0x000000000f087348 */ /* 0x001fea0003c00000 */
[----:B------:R1:W2:Y:S02]  /*183c0*/  SHFL.IDX P6, R14, R13, R12, R11 ;  /* 0x0000000c0d0e7389 */ /* 0x0002a400000c000b */
[----:B012---:R-:W-:Y:S01]  /*183d0*/  ENDCOLLECTIVE ;  /* 0x000000000000791b */ /* 0x007fe20003800000 */
.L_x_1000:
[----:B------:R-:W-:Y:S01]  /*183e0*/  IMAD.MOV.U32 R0, RZ, RZ, R14 ;  /* 0x000000ffff007224 */ /* 0x000fe200078e000e */
[----:B------:R-:W-:Y:S06]  /*183f0*/  BRA `(.L_x_1001) ;  /* 0xffffffac00587947 */ /* 0x000fec000383ffff */
.L_x_862:
[----:B------:R-:W-:Y:S01]  /*18400*/  MOV R13, R2 ;  /* 0x00000002000d7202 */ /* 0x000fe20000000f00 */
[----:B------:R-:W-:Y:S01]  /*18410*/  IMAD.MOV.U32 R12, RZ, RZ, RZ ;  /* 0x000000ffff0c7224 */ /* 0x000fe200078e00ff */
[----:B------:R-:W-:Y:S01]  /*18420*/  IADD3 R17, R10, R17, RZ ;  /* 0x000000110a117210 */ /* 0x000fe20007ffe0ff */
[----:B------:R-:W-:Y:S02]  /*18430*/  IMAD.MOV.U32 R11, RZ, RZ, 0x181f ;  /* 0x0000181fff0b7424 */ /* 0x000fe400078e00ff */
[----:B------:R-:W-:Y:S02]  /*18440*/  IMAD.MOV.U32 R15, RZ, RZ, -0x1 ;  /* 0xffffffffff0f7424 */ /* 0x000fe400078e00ff */
[----:B-----5:R-:W-:Y:S02]  /*18450*/  IMAD R3, R20, R7, RZ ;  /* 0x0000000714037224 */ /* 0x020fe400078e02ff */
[----:B------:R-:W-:-:S07]  /*18460*/  VIADD R6, R17, 0x10 ;  /* 0x0000001011067836 */ /* 0x000fce0000000000 */
[----:B------:R-:W-:Y:S05]  /*18470*/  WARPSYNC.COLLECTIVE R15, `(.L_x_1002) ;  /* 0x000000000f087348 */ /* 0x000fea0003c00000 */
[----:B------:R0:W1:Y:S02]  /*18480*/  SHFL.IDX P6, R14, R13, R12, R11 ;  /* 0x0000000c0d0e7389 */ /* 0x00006400000c000b */
[----:B01----:R-:W-:Y:S01]  /*18490*/  ENDCOLLECTIVE ;  /* 0x000000000000791b */ /* 0x003fe20003800000 */
.L_x_1002:
[----:B------:R-:W-:Y:S01]  /*184a0*/  ISETP.GE.AND P0, PT, R17, R3, PT ;  /* 0x000000031100720c */ /* 0x000fe20003f06270 */
[----:B------:R-:W-:Y:S02]  /*184b0*/  IMAD.MOV.U32 R13, RZ, RZ, R0 ;  /* 0x000000ffff0d7224 */ /* 0x000fe400078e0000 */
[----:B------:R-:W-:-:S10]  /*184c0*/  IMAD.MOV.U32 R4, RZ, RZ, R14 ;  /* 0x000000ffff047224 */ /* 0x000fd400078e000e */
[----:B------:R-:W-:Y:S05]  /*184d0*/  WARPSYNC.COLLECTIVE R15, `(.L_x_1003) ;  /* 0x000000000f087348 */ /* 0x000fea0003c00000 */
[----:B------:R0:W1:Y:S02]  /*184e0*/  SHFL.IDX P6, R14, R13, R12, R11 ;  /* 0x0000000c0d0e7389 */ /* 0x00006400000c000b */
[----:B01----:R-:W-:Y:S01]  /*184f0*/  ENDCOLLECTIVE ;  /* 0x000000000000791b */ /* 0x003fe20003800000 */
.L_x_1003:
[----:B------:R-:W-:Y:S02]  /*18500*/  IMAD.MOV.U32 R13, RZ, RZ, R2 ;  /* 0x000000ffff0d7224 */ /* 0x000fe400078e0002 */
[----:B------:R-:W-:Y:S02]  /*18510*/  IMAD.MOV.U32 R12, RZ, RZ, 0x1 ;  /* 0x00000001ff0c7424 */ /* 0x000fe400078e00ff */
[----:B------:R-:W-:-:S07]  /*18520*/  IMAD.MOV.U32 R5, RZ, RZ, R14 ;  /* 0x000000ffff057224 */ /* 0x000fce00078e000e */
[----:B------:R-:W-:Y:S05]  /*18530*/  WARPSYNC.COLLECTIVE R15, `(.L_x_1004) ;  /* 0x000000000f087348 */ /* 0x000fea0003c00000 */
[----:B------:R0:W1:Y:S02]  /*18540*/  SHFL.IDX P6, R14, R13, R12, R11 ;  /* 0x0000000c0d0e7389 */ /* 0x00006400000c000b */
[----:B01----:R-:W-:Y:S01]  /*18550*/  ENDCOLLECTIVE ;  /* 0x000000000000791b */ /* 0x003fe20003800000 */
.L_x_1004:
        /* <DEDUP_REMOVED lines=15> */
.L_x_1005:
[----:B------:R-:W-:Y:S02]  /*18650*/  IMAD.MOV.U32 R13, RZ, RZ, R2 ;  /* 0x000000ffff0d7224 */ /* 0x000fe400078e0002 */
[----:B------:R-:W-:Y:S01]  /*18660*/  IMAD.MOV.U32 R12, RZ, RZ, 0x2 ;  /* 0x00000002ff0c7424 */ /* 0x000fe200078e00ff */
[----:B------:R-:W-:-:S07]  /*18670*/  MOV R5, R14 ;  /* 0x0000000e00057202 */ /* 0x000fce0000000f00 */
[----:B------:R-:W-:Y:S05]  /*18680*/  WARPSYNC.COLLECTIVE R15, `(.L_x_1006) ;  /* 0x000000000f087348 */ /* 0x000fea0003c00000 */
[----:B------:R0:W1:Y:S02]  /*18690*/  SHFL.IDX P6, R14, R13, R12, R11 ;  /* 0x0000000c0d0e7389 */ /* 0x00006400000c000b */
[----:B01----:R-:W-:Y:S01]  /*186a0*/  ENDCOLLECTIVE ;  /* 0x000000000000791b */ /* 0x003fe20003800000 */
.L_x_1006:
        /* <DEDUP_REMOVED lines=16> */
.L_x_1007:
[----:B------:R-:W-:Y:S02]  /*187b0*/  IMAD.MOV.U32 R13, RZ, RZ, R2 ;  /* 0x000000ffff0d7224 */ /* 0x000fe400078e0002 */
[----:B------:R-:W-:Y:S01]  /*187c0*/  IMAD.MOV.U32 R12, RZ, RZ, 0x3 ;  /* 0x00000003ff0c7424 */ /* 0x000fe200078e00ff */
[----:B------:R-:W-:-:S07]  /*187d0*/  MOV R5, R14 ;  /* 0x0000000e00057202 */ /* 0x000fce0000000f00 */
[----:B------:R-:W-:Y:S05]  /*187e0*/  WARPSYNC.COLLECTIVE R15, `(.L_x_1008) ;  /* 0x000000000f087348 */ /* 0x000fea0003c00000 */
[----:B------:R0:W1:Y:S02]  /*187f0*/  SHFL.IDX P6, R14, R13, R12, R11 ;  /* 0x0000000c0d0e7389 */ /* 0x00006400000c000b */
[----:B01----:R-:W-:Y:S01]  /*18800*/  ENDCOLLECTIVE ;  /* 0x000000000000791b */ /* 0x003fe20003800000 */
.L_x_1008:
        /* <DEDUP_REMOVED lines=16> */
.L_x_1009:
[----:B------:R-:W-:Y:S02]  /*18910*/  IMAD.MOV.U32 R13, RZ, RZ, R2 ;  /* 0x000000ffff0d7224 */ /* 0x000fe400078e0002 */
[----:B------:R-:W-:Y:S01]  /*18920*/  IMAD.MOV.U32 R12, RZ, RZ, 0x4 ;  /* 0x00000004ff0c7424 */ /* 0x000fe200078e00ff */
[----:B------:R-:W-:-:S07]  /*18930*/  MOV R5, R14 ;  /* 0x0000000e00057202 */ /* 0x000fce0000000f00 */
[----:B------:R-:W-:Y:S05]  /*18940*/  WARPSYNC.COLLECTIVE R15, `(.L_x_1010) ;  /* 0x000000000f087348 */ /* 0x000fea0003c00000 */
[----:B------:R0:W1:Y:S02]  /*18950*/  SHFL.IDX P6, R14, R13, R12, R11 ;  /* 0x0000000c0d0e7389 */ /* 0x00006400000c000b */
[----:B01----:R-:W-:Y:S01]  /*18960*/  ENDCOLLECTIVE ;  /* 0x000000000000791b */ /* 0x003fe20003800000 */
.L_x_1010:
        /* <DEDUP_REMOVED lines=16> */
.L_x_1011:
[----:B------:R-:W-:Y:S02]  /*18a70*/  IMAD.MOV.U32 R13, RZ, RZ, R2 ;  /* 0x000000ffff0d7224 */ /* 0x000fe400078e0002 */
[----:B------:R-:W-:Y:S01]  /*18a80*/  IMAD.MOV.U32 R12, RZ, RZ, 0x5 ;  /* 0x00000005ff0c7424 */ /* 0x000fe200078e00ff */
[----:B------:R-:W-:-:S07]  /*18a90*/  MOV R5, R14 ;  /* 0x0000000e00057202 */ /* 0x000fce0000000f00 */
[----:B------:R-:W-:Y:S05]  /*18aa0*/  WARPSYNC.COLLECTIVE R15, `(.L_x_1012) ;  /* 0x000000000f087348 */ /* 0x000fea0003c00000 */
[----:B------:R0:W1:Y:S02]  /*18ab0*/  SHFL.IDX P6, R14, R13, R12, R11 ;  /* 0x0000000c0d0e7389 */ /* 0x00006400000c000b */
[----:B01----:R-:W-:Y:S01]  /*18ac0*/  ENDCOLLECTIVE ;  /* 0x000000000000791b */ /* 0x003fe20003800000 */
.L_x_1012:
        /* <DEDUP_REMOVED lines=16> */
.L_x_1013:
[----:B------:R-:W-:Y:S02]  /*18bd0*/  IMAD.MOV.U32 R13, RZ, RZ, R2 ;  /* 0x000000ffff0d7224 */ /* 0x000fe400078e0002 */
[----:B------:R-:W-:Y:S01]  /*18be0*/  IMAD.MOV.U32 R12, RZ, RZ, 0x6 ;  /* 0x00000006ff0c7424 */ /* 0x000fe200078e00ff */
[----:B------:R-:W-:-:S07]  /*18bf0*/  MOV R5, R14 ;  /* 0x0000000e00057202 */ /* 0x000fce0000000f00 */
[----:B------:R-:W-:Y:S05]  /*18c00*/  WARPSYNC.COLLECTIVE R15, `(.L_x_1014) ;  /* 0x000000000f087348 */ /* 0x000fea0003c00000 */
[----:B------:R0:W1:Y:S02]  /*18c10*/  SHFL.IDX P6, R14, R13, R12, R11 ;  /* 0x0000000c0d0e7389 */ /* 0x00006400000c000b */
[----:B01----:R-:W-:Y:S01]  /*18c20*/  ENDCOLLECTIVE ;  /* 0x000000000000791b */ /* 0x003fe20003800000 */
.L_x_1014:
        /* <DEDUP_REMOVED lines=16> */
.L_x_1015:
[----:B------:R-:W-:Y:S02]  /*18d30*/  IMAD.MOV.U32 R13, RZ, RZ, R2 ;  /* 0x000000ffff0d7224 */ /* 0x000fe400078e0002 */
[----:B------:R-:W-:Y:S01]  /*18d40*/  IMAD.MOV.U32 R12, RZ, RZ, 0x7 ;  /* 0x00000007ff0c7424 */ /* 0x000fe200078e00ff */
[----:B------:R-:W-:-:S07]  /*18d50*/  MOV R5, R14 ;  /* 0x0000000e00057202 */ /* 0x000fce0000000f00 */
[----:B------:R-:W-:Y:S05]  /*18d60*/  WARPSYNC.COLLECTIVE R15, `(.L_x_1016) ;  /* 0x000000000f087348 */ /* 0x000fea0003c00000 */
[----:B------:R0:W1:Y:S02]  /*18d70*/  SHFL.IDX P6, R14, R13, R12, R11 ;  /* 0x0000000c0d0e7389 */ /* 0x00006400000c000b */
[----:B01----:R-:W-:Y:S01]  /*18d80*/  ENDCOLLECTIVE ;  /* 0x000000000000791b */ /* 0x003fe20003800000 */
.L_x_1016:
        /* <DEDUP_REMOVED lines=10> */
[----:B0-----:R-:W-:-:S07]  /*18e30*/  IMAD.MOV.U32 R4, RZ, RZ, R14 ;  /* 0x000000ffff047224 */ /* 0x001fce00078e000e */
[----:B------:R-:W-:Y:S05]  /*18e40*/  WARPSYNC.COLLECTIVE R15, `(.L_x_1017) ;  /* 0x000000000f087348 */ /* 0x000fea0003c00000 */
[----:B------:R0:W1:Y:S02]  /*18e50*/  SHFL.IDX P6, R14, R13, R12, R11 ;  /* 0x0000000c0d0e7389 */ /* 0x00006400000c000b */
[----:B01----:R-:W-:Y:S01]  /*18e60*/  ENDCOLLECTIVE ;  /* 0x000000000000791b */ /* 0x003fe20003800000 */
.L_x_1017:
[----:B------:R-:W-:Y:S01]  /*18e70*/  IMAD.MOV.U32 R0, RZ, RZ, R14 ;  /* 0x000000ffff007224 */ /* 0x000fe200078e000e */
[----:B------:R-:W-:Y:S06]  /*18e80*/  BRA `(.L_x_1018) ;  /* 0xffffffac00e07947 */ /* 0x000fec000383ffff */
.L_x_865:
[----:B0-----:R0:W1:Y:S02]  /*18e90*/  SYNCS.PHASECHK.TRANS64.TRYWAIT P0, [R22+URZ+0x22820], R3 ;  /* 0x02282003160075a7 */ /* 0x001064000800017f */
[----:B-1----:R-:W-:Y:S05]  /*18ea0*/  @!P0 NANOSLEEP.SYNCS 0x989680 ;  /* 0x009896800000895d */ /* 0x002fea0003900000 */
[----:B------:R-:W1:Y:S02]  /*18eb0*/  @!P0 SYNCS.PHASECHK.TRANS64 P0, [R22+URZ+0x22820], R3 ;  /* 0x02282003160085a7 */ /* 0x000e64000800007f */
[----:B-1----:R-:W-:Y:S05]  /*18ec0*/  @!P0 BRA `(.L_x_865) ;  /* 0xfffffffc00f08947 */ /* 0x002fea000383ffff */
[----:B------:R-:W-:Y:S05]  /*18ed0*/  BRA `(.L_x_1019) ;  /* 0xffffffb0003c7947 */ /* 0x000fea000383ffff */
.L_x_868:
[----:B0-----:R0:W1:Y:S02]  /*18ee0*/  SYNCS.PHASECHK.TRANS64.TRYWAIT P0, [R32+URZ+0x22860], R3 ;  /* 0x02286003200075a7 */ /* 0x001064000800017f */
[----:B-1----:R-:W-:Y:S05]  /*18ef0*/  @!P0 NANOSLEEP.SYNCS 0x989680 ;  /* 0x009896800000895d */ /* 0x002fea0003900000 */
[----:B------:R-:W1:Y:S02]  /*18f00*/  @!P0 SYNCS.PHASECHK.TRANS64 P0, [R32+URZ+0x22860], R3 ;  /* 0x02286003200085a7 */ /* 0x000e64000800007f */
[----:B-1----:R-:W-:Y:S05]  /*18f10*/  @!P0 BRA `(.L_x_868) ;  /* 0xfffffffc00f08947 */ /* 0x002fea000383ffff */
[----:B------:R-:W-:Y:S05]  /*18f20*/  BRA `(.L_x_1020) ;  /* 0xffffffb0004c7947 */ /* 0x000fea000383ffff */
.L_x_869:
        /* <DEDUP_REMOVED lines=8> */
.L_x_1022:
[----:B------:R-:W-:Y:S05]  /*18fb0*/  BSYNC B0 ;  /* 0x0000000000007941 */ /* 0x000fea0003800000 */
.L_x_1021:
[----:B------:R-:W0:Y:S01]  /*18fc0*/  S2R R7, SR_TID.X ;  /* 0x0000000000077919 */ /* 0x000e220000002100 */
[----:B------:R-:W-:Y:S01]  /*18fd0*/  IMAD.MOV.U32 R13, RZ, RZ, R5 ;  /* 0x000000ffff0d7224 */ /* 0x000fe200078e0005 */
[----:B------:R-:W-:Y:S01]  /*18fe0*/  MOV R11, 0x181f ;  /* 0x0000181f000b7802 */ /* 0x000fe20000000f00 */
[----:B------:R-:W-:Y:S01]  /*18ff0*/  IMAD.MOV.U32 R12, RZ, RZ, RZ ;  /* 0x000000ffff0c7224 */ /* 0x000fe200078e00ff */
[C---:B------:R-:W-:Y:S01]  /*19000*/  LOP3.LUT P2, RZ, R35.reuse, 0x2, RZ, 0xc0, !PT ;  /* 0x0000000223ff7812 */ /* 0x040fe2000784c0ff */
[----:B------:R-:W-:Y:S01]  /*19010*/  IMAD.MOV.U32 R15, RZ, RZ, -0x1 ;  /* 0xffffffffff0f7424 */ /* 0x000fe200078e00ff */
[----:B------:R-:W-:Y:S01]  /*19020*/  LOP3.LUT P1, RZ, R35, 0x4, RZ, 0xc0, !PT ;  /* 0x0000000423ff7812 */ /* 0x000fe2000782c0ff */
[----:B------:R-:W-:Y:S02]  /*19030*/  IMAD.MOV.U32 R3, RZ, RZ, R14 ;  /* 0x000000ffff037224 */ /* 0x000fe400078e000e */
[----:B------:R-:W-:-:S10]  /*19040*/  IMAD R4, R4, 0x2, R22 ;  /* 0x0000000204047824 */ /* 0x000fd400078e0216 */
[----:B0-----:R-:W-:Y:S05]  /*19050*/  WARPSYNC.COLLECTIVE R15, `(.L_x_1023) ;  /* 0x000000000f087348 */ /* 0x001fea0003c00000 */
[----:B------:R1:W2:Y:S02]  /*19060*/  SHFL.IDX P6, R14, R13, R12, R11 ;  /* 0x0000000c0d0e7389 */ /* 0x0002a400000c000b */
[----:B012---:R-:W-:Y:S01]  /*19070*/  ENDCOLLECTIVE ;  /* 0x000000000000791b */ /* 0x007fe20003800000 */
.L_x_1023:
[----:B------:R-:W-:Y:S02]  /*19080*/  ISETP.LT.OR P4, PT, R33, 0x1, !P1 ;  /* 0x000000012100780c */ /* 0x000fe40004f81670 */
[----:B------:R-:W-:Y:S01]  /*19090*/  MOV R13, R6 ;  /* 0x00000006000d7202 */ /* 0x000fe20000000f00 */
[----:B------:R-:W-:Y:S02]  /*190a0*/  IMAD.MOV.U32 R12, RZ, RZ, 0x1 ;  /* 0x00000001ff0c7424 */ /* 0x000fe400078e00ff */
[----:B------:R-:W-:Y:S02]  /*190b0*/  IMAD.SHL.U32 R7, R7, 0x8, RZ ;  /* 0x0000000807077824 */ /* 0x000fe400078e00ff */
[----:B------:R-:W-:-:S07]  /*190c0*/  IMAD.MOV.U32 R2, RZ, RZ, R14 ;  /* 0x000000ffff027224 */ /* 0x000fce00078e000e */
[----:B------:R-:W-:Y:S05]  /*190d0*/  WARPSYNC.COLLECTIVE R15, `(.L_x_1024) ;  /* 0x000000000f087348 */ /* 0x000fea0003c00000 */
[----:B------:R0:W1:Y:S02]  /*190e0*/  SHFL.IDX P6, R14, R13, R12, R11 ;  /* 0x0000000c0d0e7389 */ /* 0x00006400000c000b */
[----:B01----:R-:W-:Y:S01]  /*190f0*/  ENDCOLLECTIVE ;  /* 0x000000000000791b */ /* 0x003fe20003800000 */
.L_x_1024:
[----:B------:R-:W-:-:S05]  /*19100*/  LOP3.LUT R7, R7, 0x38, RZ, 0xc0, !PT ;  /* 0x0000003807077812 */ /* 0x000fca00078ec0ff */
[----:B------:R-:W-:Y:S01]  /*19110*/  IMAD.SHL.U32 R0, R7, 0x2, RZ ;  /* 0x0000000207007824 */ /* 0x000fe200078e00ff */
[----:B------:R-:W-:-:S04]  /*19120*/  LOP3.LUT R7, R35, 0x1, RZ, 0xc0, !PT ;  /* 0x0000000123077812 */ /* 0x000fc800078ec0ff */
[----:B------:R-:W-:Y:S02]  /*19130*/  IADD3 R2, P0, R2, R0, RZ ;  /* 0x0000000002027210 */ /* 0x000fe40007f1e0ff */
[----:B------:R-:W-:Y:S01]  /*19140*/  ISETP.NE.U32.AND P3, PT, R7, 0x1, PT ;  /* 0x000000010700780c */ /* 0x000fe20003f65070 */
[----:B------:R-:W-:Y:S02]  /*19150*/  IMAD.MOV.U32 R13, RZ, RZ, R5 ;  /* 0x000000ffff0d7224 */ /* 0x000fe400078e0005 */
[----:B------:R-:W-:Y:S01]  /*19160*/  IMAD.X R3, RZ, RZ, R3, P0 ;  /* 0x000000ffff037224 */ /* 0x000fe200000e0603 */
[----:B------:R-:W-:-:S13]  /*19170*/  ISETP.LT.OR P0, PT, R33, 0x1, P3 ;  /* 0x000000012100780c */ /* 0x000fda0001f01670 */
        /* <DEDUP_REMOVED lines=14> */
.L_x_1025:
[----:B------:R-:W-:Y:S02]  /*19260*/  IMAD.MOV.U32 R13, RZ, RZ, R6 ;  /* 0x000000ffff0d7224 */ /* 0x000fe400078e0006 */
[----:B------:R-:W-:Y:S01]  /*19270*/  IMAD.MOV.U32 R12, RZ, RZ, 0x2 ;  /* 0x00000002ff0c7424 */ /* 0x000fe200078e00ff */
[----:B------:R-:W-:-:S13]  /*19280*/  IADD3 R2, P4, R14, R0, RZ ;  /* 0x000000000e027210 */ /* 0x000fda0007f9e0ff */
[----:B------:R-:W-:Y:S05]  /*19290*/  WARPSYNC.COLLECTIVE R15, `(.L_x_1026) ;  /* 0x000000000f087348 */ /* 0x000fea0003c00000 */
[----:B------:R0:W1:Y:S02]  /*192a0*/  SHFL.IDX P6, R14, R13, R12, R11 ;  /* 0x0000000c0d0e7389 */ /* 0x00006400000c000b */
[----:B01----:R-:W-:Y:S01]  /*192b0*/  ENDCOLLECTIVE ;  /* 0x000000000000791b */ /* 0x003fe20003800000 */
.L_x_1026:
        /* <DEDUP_REMOVED lines=13> */
[----:B0-----:R-:W-:-:S07]  /*19390*/  MOV R3, R14 ;  /* 0x0000000e00037202 */ /* 0x001fce0000000f00 */
[----:B------:R-:W-:Y:S05]  /*193a0*/  WARPSYNC.COLLECTIVE R15, `(.L_x_1027) ;  /* 0x000000000f087348 */ /* 0x000fea0003c00000 */
[----:B------:R0:W1:Y:S02]  /*193b0*/  SHFL.IDX P6, R14, R13, R12, R11 ;  /* 0x0000000c0d0e7389 */ /* 0x00006400000c000b */
[----:B01----:R-:W-:Y:S01]  /*193c0*/  ENDCOLLECTIVE ;  /* 0x000000000000791b */ /* 0x003fe20003800000 */
.L_x_1027:
[----:B------:R-:W-:Y:S02]  /*193d0*/  IMAD.MOV.U32 R13, RZ, RZ, R6 ;  /* 0x000000ffff0d7224 */ /* 0x000fe400078e0006 */
[----:B------:R-:W-:Y:S01]  /*193e0*/  IMAD.MOV.U32 R12, RZ, RZ, 0x3 ;  /* 0x00000003ff0c7424 */ /* 0x000fe200078e00ff */
[----:B------:R-:W-:-:S13]  /*193f0*/  IADD3 R2, P4, R14, R0, RZ ;  /* 0x000000000e027210 */ /* 0x000fda0007f9e0ff */
[----:B------:R-:W-:Y:S05]  /*19400*/  WARPSYNC.COLLECTIVE R15, `(.L_x_1028) ;  /* 0x000000000f087348 */ /* 0x000fea0003c00000 */
[----:B------:R0:W1:Y:S02]  /*19410*/  SHFL.IDX P6, R14, R13, R12, R11 ;  /* 0x0000000c0d0e7389 */ /* 0x00006400000c000b */
[----:B01----:R-:W-:Y:S01]  /*19420*/  ENDCOLLECTIVE ;  /* 0x000000000000791b */ /* 0x003fe20003800000 */
.L_x_1028:
        /* <DEDUP_REMOVED lines=17> */
.L_x_1029:
[----:B------:R-:W-:Y:S02]  /*19540*/  IMAD.MOV.U32 R13, RZ, RZ, R6 ;  /* 0x000000ffff0d7224 */ /* 0x000fe400078e0006 */
[----:B------:R-:W-:Y:S01]  /*19550*/  IMAD.MOV.U32 R12, RZ, RZ, 0x4 ;  /* 0x00000004ff0c7424 */ /* 0x000fe200078e00ff */
[----:B------:R-:W-:-:S13]  /*19560*/  IADD3 R2, P4, R14, R0, RZ ;  /* 0x000000000e027210 */ /* 0x000fda0007f9e0ff */
[----:B------:R-:W-:Y:S05]  /*19570*/  WARPSYNC.COLLECTIVE R15, `(.L_x_1030) ;  /* 0x000000000f087348 */ /* 0x000fea0003c00000 */
[----:B------:R0:W1:Y:S02]  /*19580*/  SHFL.IDX P6, R14, R13, R12, R11 ;  /* 0x0000000c0d0e7389 */ /* 0x00006400000c000b */
[----:B01----:R-:W-:Y:S01]  /*19590*/  ENDCOLLECTIVE ;  /* 0x000000000000791b */ /* 0x003fe20003800000 */
.L_x_1030:
        /* <DEDUP_REMOVED lines=17> */
.L_x_1031:
[----:B------:R-:W-:Y:S01]  /*196b0*/  IMAD.MOV.U32 R13, RZ, RZ, R6 ;  /* 0x000000ffff0d7224 */ /* 0x000fe200078e0006 */
[----:B------:R-:W-:Y:S02]  /*196c0*/  MOV R12, 0x5 ;  /* 0x00000005000c7802 */ /* 0x000fe40000000f00 */
[----:B------:R-:W-:-:S13]  /*196d0*/  IADD3 R2, P4, R14, R0, RZ ;  /* 0x000000000e027210 */ /* 0x000fda0007f9e0ff */
[----:B------:R-:W-:Y:S05]  /*196e0*/  WARPSYNC.COLLECTIVE R15, `(.L_x_1032) ;  /* 0x000000000f087348 */ /* 0x000fea0003c00000 */
[----:B------:R0:W1:Y:S02]  /*196f0*/  SHFL.IDX P6, R14, R13, R12, R11 ;  /* 0x0000000c0d0e7389 */ /* 0x00006400000c000b */
[----:B01----:R-:W-:Y:S01]  /*19700*/  ENDCOLLECTIVE ;  /* 0x000000000000791b */ /* 0x003fe20003800000 */
.L_x_1032:
        /* <DEDUP_REMOVED lines=12> */
.L_x_1033:
        /* <DEDUP_REMOVED lines=9> */
.L_x_876:
[----:B0-----:R0:W1:Y:S02]  /*19860*/  SYNCS.PHASECHK.TRANS64.TRYWAIT P0, [R4+URZ+0x22840], R21 ;  /* 0x02284015040075a7 */ /* 0x001064000800017f */
[----:B-1----:R-:W-:Y:S05]  /*19870*/  @!P0 NANOSLEEP.SYNCS 0x989680 ;  /* 0x009896800000895d */ /* 0x002fea0003900000 */
[----:B------:R-:W1:Y:S02]  /*19880*/  @!P0 SYNCS.PHASECHK.TRANS64 P0, [R4+URZ+0x22840], R21 ;  /* 0x02284015040085a7 */ /* 0x000e64000800007f */
[----:B-1----:R-:W-:Y:S05]  /*19890*/  @!P0 BRA `(.L_x_876) ;  /* 0xfffffffc00f08947 */ /* 0x002fea000383ffff */
[----:B------:R-:W-:Y:S05]  /*198a0*/  BRA `(.L_x_1035) ;  /* 0xffffffb000b47947 */ /* 0x000fea000383ffff */
.L_x_877:
        /* <DEDUP_REMOVED lines=8> */
.L_x_1037:
[----:B------:R-:W-:Y:S05]  /*19930*/  BSYNC B1 ;  /* 0x0000000000017941 */ /* 0x000fea0003800000 */
.L_x_1036:
[----:B------:R-:W-:Y:S01]  /*19940*/  IMAD.MOV.U32 R13, RZ, RZ, R8 ;  /* 0x000000ffff0d7224 */ /* 0x000fe200078e0008 */
[----:B------:R-:W-:Y:S01]  /*19950*/  MOV R3, R14 ;  /* 0x0000000e00037202 */ /* 0x000fe20000000f00 */
[----:B------:R-:W-:Y:S01]  /*19960*/  IMAD.MOV.U32 R12, RZ, RZ, RZ ;  /* 0x000000ffff0c7224 */ /* 0x000fe200078e00ff */
[----:B------:R-:W-:Y:S01]  /*19970*/  LEA R7, R7, R22, 0x1 ;  /* 0x0000001607077211 */ /* 0x000fe200078e08ff */
[----:B------:R-:W-:Y:S02]  /*19980*/  IMAD.MOV.U32 R11, RZ, RZ, 0x181f ;  /* 0x0000181fff0b7424 */ /* 0x000fe400078e00ff */
[----:B------:R-:W-:-:S07]  /*19990*/  IMAD.MOV.U32 R15, RZ, RZ, -0x1 ;  /* 0xffffffffff0f7424 */ /* 0x000fce00078e00ff */
[----:B------:R-:W-:Y:S05]  /*199a0*/  WARPSYNC.COLLECTIVE R15, `(.L_x_1038) ;  /* 0x000000000f087348 */ /* 0x000fea0003c00000 */
[----:B------:R0:W1:Y:S02]  /*199b0*/  SHFL.IDX P6, R14, R13, R12, R11 ;  /* 0x0000000c0d0e7389 */ /* 0x00006400000c000b */
[----:B01----:R-:W-:Y:S01]  /*199c0*/  ENDCOLLECTIVE ;  /* 0x000000000000791b */ /* 0x003fe20003800000 */
.L_x_1038:
[----:B------:R-:W-:Y:S02]  /*199d0*/  IMAD.MOV.U32 R13, RZ, RZ, R9 ;  /* 0x000000ffff0d7224 */ /* 0x000fe400078e0009 */
[----:B------:R-:W-:Y:S02]  /*199e0*/  IMAD.MOV.U32 R12, RZ, RZ, 0x1 ;  /* 0x00000001ff0c7424 */ /* 0x000fe400078e00ff */
[----:B------:R-:W-:-:S07]  /*199f0*/  IMAD.MOV.U32 R2, RZ, RZ, R14 ;  /* 0x000000ffff027224 */ /* 0x000fce00078e000e */
[----:B------:R-:W-:Y:S05]  /*19a00*/  WARPSYNC.COLLECTIVE R15, `(.L_x_1039) ;  /* 0x000000000f087348 */ /* 0x000fea0003c00000 */
[----:B------:R0:W1:Y:S02]  /*19a10*/  SHFL.IDX P6, R14, R13, R12, R11 ;  /* 0x0000000c0d0e7389 */ /* 0x00006400000c000b */
[----:B01----:R-:W-:Y:S01]  /*19a20*/  ENDCOLLECTIVE ;  /* 0x000000000000791b */ /* 0x003fe20003800000 */
.L_x_1039:
        /* <DEDUP_REMOVED lines=11> */
.L_x_1040:
[----:B------:R-:W-:Y:S01]  /*19ae0*/  MOV R13, R9 ;  /* 0x00000009000d7202 */ /* 0x000fe20000000f00 */
[----:B------:R-:W-:Y:S02]  /*19af0*/  IMAD.MOV.U32 R12, RZ, RZ, 0x2 ;  /* 0x00000002ff0c7424 */ /* 0x000fe400078e00ff */
[----:B------:R-:W-:-:S07]  /*19b00*/  IMAD.MOV.U32 R2, RZ, RZ, R14 ;  /* 0x000000ffff027224 */ /* 0x000fce00078e000e */
[----:B------:R-:W-:Y:S05]  /*19b10*/  WARPSYNC.COLLECTIVE R15, `(.L_x_1041) ;  /* 0x000000000f087348 */ /* 0x000fea0003c00000 */
[----:B------:R0:W1:Y:S02]  /*19b20*/  SHFL.IDX P6, R14, R13, R12, R11 ;  /* 0x0000000c0d0e7389 */ /* 0x00006400000c000b */
[----:B01----:R-:W-:Y:S01]  /*19b30*/  ENDCOLLECTIVE ;  /* 0x000000000000791b */ /* 0x003fe20003800000 */
.L_x_1041:
        /* <DEDUP_REMOVED lines=11> */
.L_x_1042:
[----:B------:R-:W-:Y:S01]  /*19bf0*/  IMAD.MOV.U32 R13, RZ, RZ, R9 ;  /* 0x000000ffff0d7224 */ /* 0x000fe200078e0009 */
[----:B------:R-:W-:Y:S01]  /*19c00*/  MOV R12, 0x3 ;  /* 0x00000003000c7802 */ /* 0x000fe20000000f00 */
[----:B------:R-:W-:-:S07]  /*19c10*/  IMAD.MOV.U32 R2, RZ, RZ, R14 ;  /* 0x000000ffff027224 */ /* 0x000fce00078e000e */
[----:B------:R-:W-:Y:S05]  /*19c20*/  WARPSYNC.COLLECTIVE R15, `(.L_x_1043) ;  /* 0x000000000f087348 */ /* 0x000fea0003c00000 */
[----:B------:R0:W1:Y:S02]  /*19c30*/  SHFL.IDX P6, R14, R13, R12, R11 ;  /* 0x0000000c0d0e7389 */ /* 0x00006400000c000b */
[----:B01----:R-:W-:Y:S01]  /*19c40*/  ENDCOLLECTIVE ;  /* 0x000000000000791b */ /* 0x003fe20003800000 */
.L_x_1043:
        /* <DEDUP_REMOVED lines=11> */
.L_x_1044:
[----:B------:R-:W-:Y:S02]  /*19d00*/  IMAD.MOV.U32 R13, RZ, RZ, R9 ;  /* 0x000000ffff0d7224 */ /* 0x000fe400078e0009 */
[----:B------:R-:W-:Y:S02]  /*19d10*/  IMAD.MOV.U32 R12, RZ, RZ, 0x4 ;  /* 0x00000004ff0c7424 */ /* 0x000fe400078e00ff */
[----:B------:R-:W-:-:S07]  /*19d20*/  IMAD.MOV.U32 R2, RZ, RZ, R14 ;  /* 0x000000ffff027224 */ /* 0x000fce00078e000e */
[----:B------:R-:W-:Y:S05]  /*19d30*/  WARPSYNC.COLLECTIVE R15, `(.L_x_1045) ;  /* 0x000000000f087348 */ /* 0x000fea0003c00000 */
[----:B------:R0:W1:Y:S02]  /*19d40*/  SHFL.IDX P6, R14, R13, R12, R11 ;  /* 0x0000000c0d0e7389 */ /* 0x00006400000c000b */
[----:B01----:R-:W-:Y:S01]  /*19d50*/  ENDCOLLECTIVE ;  /* 0x000000000000791b */ /* 0x003fe20003800000 */
.L_x_1045:
[----:B------:R-:W-:-:S05]  /*19d60*/  IADD3 R2, P0, R2, R0, RZ ;  /* 0x0000000002027210 */ /* 0x000fca0007f1e0ff */
[----:B------:R-:W-:-:S05]  /*19d70*/  IMAD.X R3, RZ, RZ, R3, P0 ;  /* 0x000000ffff037224 */ /* 0x000fca00000e0603 */
[----:B------:R-:W-:Y:S01]  /*19d80*/  @!PT LDS RZ, [RZ] ;  /* 0x00000000fffff984 */ /* 0x000fe20000000800 */
[----:B------:R-:W-:Y:S01]  /*19d90*/  @!PT LDS RZ, [RZ] ;  /* 0x00000000fffff984 */ /* 0x000fe20000000800 */
[----:B------:R-:W-:Y:S01]  /*19da0*/  @!PT LDS RZ, [RZ] ;  /* 0x00000000fffff984 */ /* 0x000fe20000000800 */
[----:B------:R0:W-:Y:S01]  /*19db0*/  LDGSTS.E.BYPASS.LTC128B.128 [R7+0x1dc00], desc[UR40][R2.64], !P1 ;  /* 0x1dc0000002077fae */ /* 0x0001e2000c901d68 */
[----:B------:R-:W-:Y:S01]  /*19dc0*/  IMAD.MOV.U32 R13, RZ, RZ, R8 ;  /* 0x000000ffff0d7224 */ /* 0x000fe200078e0008 */
[----:B0-----:R-:W-:-:S07]  /*19dd0*/  MOV R3, R14 ;  /* 0x0000000e00037202 */ /* 0x001fce0000000f00 */
[----:B------:R-:W-:Y:S05]  /*19de0*/  WARPSYNC.COLLECTIVE R15, `(.L_x_1046) ;  /* 0x000000000f087348 */ /* 0x000fea0003c00000 */
[----:B------:R0:W1:Y:S02]  /*19df0*/  SHFL.IDX P6, R14, R13, R12, R11 ;  /* 0x0000000c0d0e7389 */ /* 0x00006400000c000b */
[----:B01----:R-:W-:Y:S01]  /*19e00*/  ENDCOLLECTIVE ;  /* 0x000000000000791b */ /* 0x003fe20003800000 */
.L_x_1046:
[----:B------:R-:W-:Y:S02]  /*19e10*/  IMAD.MOV.U32 R13, RZ, RZ, R9 ;  /* 0x000000ffff0d7224 */ /* 0x000fe400078e0009 */
[----:B------:R-:W-:Y:S02]  /*19e20*/  IMAD.MOV.U32 R12, RZ, RZ, 0x5 ;  /* 0x00000005ff0c7424 */ /* 0x000fe400078e00ff */
[----:B------:R-:W-:-:S07]  /*19e30*/  IMAD.MOV.U32 R2, RZ, RZ, R14 ;  /* 0x000000ffff027224 */ /* 0x000fce00078e000e */
[----:B------:R-:W-:Y:S05]  /*19e40*/  WARPSYNC.COLLECTIVE R15, `(.L_x_1047) ;  /* 0x000000000f087348 */ /* 0x000fea0003c00000 */
[----:B------:R0:W1:Y:S02]  /*19e50*/  SHFL.IDX P6, R14, R13, R12, R11 ;  /* 0x0000000c0d0e7389 */ /* 0x00006400000c000b */
[----:B01----:R-:W-:Y:S01]  /*19e60*/  ENDCOLLECTIVE ;  /* 0x000000000000791b */ /* 0x003fe20003800000 */
.L_x_1047:
        /* <DEDUP_REMOVED lines=11> */
.L_x_1048:
[----:B------:R-:W-:Y:S01]  /*19f20*/  IMAD.MOV.U32 R2, RZ, RZ, R14 ;  /* 0x000000ffff027224 */ /* 0x000fe200078e000e */
[----:B------:R-:W-:Y:S06]  /*19f30*/  BRA `(.L_x_1049) ;  /* 0xffffffac00e47947 */ /* 0x000fec000383ffff */
.L_x_882:
[----:B---3--:R3:W4:Y:S02]  /*19f40*/  SYNCS.PHASECHK.TRANS64.TRYWAIT P0, [R4+URZ+0x22860], R21 ;  /* 0x02286015040075a7 */ /* 0x008724000800017f */
[----:B----4-:R-:W-:Y:S05]  /*19f50*/  @!P0 NANOSLEEP.SYNCS 0x989680 ;  /* 0x009896800000895d */ /* 0x010fea0003900000 */
[----:B------:R-:W4:Y:S02]  /*19f60*/  @!P0 SYNCS.PHASECHK.TRANS64 P0, [R4+URZ+0x22860], R21 ;  /* 0x02286015040085a7 */ /* 0x000f24000800007f */
[----:B----4-:R-:W-:Y:S05]  /*19f70*/  @!P0 BRA `(.L_x_882) ;  /* 0xfffffffc00f08947 */ /* 0x010fea000383ffff */
[----:B------:R-:W-:Y:S05]  /*19f80*/  BRA `(.L_x_1050) ;  /* 0xffffffb000347947 */ /* 0x000fea000383ffff */
.L_x_883:
[----:B------:R-:W-:Y:S01]  /*19f90*/  BSSY B1, `(.L_x_1051) ;  /* 0x0000008000017945 */ /* 0x000fe20003800000 */
[----:B------:R-:W-:Y:S02]  /*19fa0*/  IMAD.MOV.U32 R13, RZ, RZ, R7 ;  /* 0x000000ffff0d7224 */ /* 0x000fe400078e0007 */
[----:B------:R-:W-:Y:S02]  /*19fb0*/  IMAD.MOV.U32 R12, RZ, RZ, RZ ;  /* 0x000000ffff0c7224 */ /* 0x000fe400078e00ff */
[----:B------:R-:W-:Y:S02]  /*19fc0*/  IMAD.MOV.U32 R11, RZ, RZ, 0x181f ;  /* 0x0000181fff0b7424 */ /* 0x000fe400078e00ff */
[----:B------:R-:W-:-:S07]  /*19fd0*/  IMAD.MOV.U32 R15, RZ, RZ, -0x1 ;  /* 0xffffffffff0f7424 */ /* 0x000fce00078e00ff */
[----:B0123--:R-:W-:Y:S05]  /*19fe0*/  WARPSYNC.COLLECTIVE R15, `(.L_x_1052) ;  /* 0x000000000f087348 */ /* 0x00ffea0003c00000 */
[----:B------:R4:W0:Y:S02]  /*19ff0*/  SHFL.IDX P6, R14, R13, R12, R11 ;  /* 0x0000000c0d0e7389 */ /* 0x00082400000c000b */
[----:B01234-:R-:W-:Y:S01]  /*1a000*/  ENDCOLLECTIVE ;  /* 0x000000000000791b */ /* 0x01ffe20003800000 */
.L_x_1052:
[----:B------:R-:W-:Y:S05]  /*1a010*/  BSYNC B1 ;  /* 0x0000000000017941 */ /* 0x000fea0003800000 */
.L_x_1051:
[----:B------:R-:W-:Y:S01]  /*1a020*/  MOV R13, R6 ;  /* 0x00000006000d7202 */ /* 0x000fe20000000f00 */
        /* <DEDUP_REMOVED lines=8> */
.L_x_1053:
[----:B------:R-:W-:Y:S01]  /*1a0b0*/  IMAD.MOV.U32 R13, RZ, RZ, R7 ;  /* 0x000000ffff0d7224 */ /* 0x000fe200078e0007 */
[----:B------:R-:W-:Y:S02]  /*1a0c0*/  MOV R12, 0x1 ;  /* 0x00000001000c7802 */ /* 0x000fe40000000f00 */
[----:B------:R-:W-:-:S13]  /*1a0d0*/  IADD3 R2, P0, R14, R0, RZ ;  /* 0x000000000e027210 */ /* 0x000fda0007f1e0ff */
[----:B------:R-:W-:Y:S05]  /*1a0e0*/  WARPSYNC.COLLECTIVE R15, `(.L_x_1054) ;  /* 0x000000000f087348 */ /* 0x000fea0003c00000 */
[----:B------:R0:W1:Y:S02]  /*1a0f0*/  SHFL.IDX P6, R14, R13, R12, R11 ;  /* 0x0000000c0d0e7389 */ /* 0x00006400000c000b */
[----:B01----:R-:W-:Y:S01]  /*1a100*/  ENDCOLLECTIVE ;  /* 0x000000000000791b */ /* 0x003fe20003800000 */
.L_x_1054:
        /* <DEDUP_REMOVED lines=13> */
.L_x_1055:
[----:B------:R-:W-:Y:S02]  /*1a1e0*/  IMAD.MOV.U32 R13, RZ, RZ, R7 ;  /* 0x000000ffff0d7224 */ /* 0x000fe400078e0007 */
[----:B------:R-:W-:Y:S01]  /*1a1f0*/  IMAD.MOV.U32 R12, RZ, RZ, 0x2 ;  /* 0x00000002ff0c7424 */ /* 0x000fe200078e00ff */
[----:B------:R-:W-:-:S13]  /*1a200*/  IADD3 R2, P0, R14, R0, RZ ;  /* 0x000000000e027210 */ /* 0x000fda0007f1e0ff */
[----:B------:R-:W-:Y:S05]  /*1a210*/  WARPSYNC.COLLECTIVE R15, `(.L_x_1056) ;  /* 0x000000000f087348 */ /* 0x000fea0003c00000 */
[----:B------:R0:W1:Y:S02]  /*1a220*/  SHFL.IDX P6, R14, R13, R12, R11 ;  /* 0x0000000c0d0e7389 */ /* 0x00006400000c000b */
[----:B01----:R-:W-:Y:S01]  /*1a230*/  ENDCOLLECTIVE ;  /* 0x000000000000791b */ /* 0x003fe20003800000 */
.L_x_1056:
[----:B------:R-:W-:-:S05]  /*1a240*/  IMAD.X R3, RZ, RZ, R8, P0 ;  /* 0x000000ffff037224 */ /* 0x000fca00000e0608 */
[----:B------:R-:W-:Y:S01]  /*1a250*/  @!PT LDS RZ, [RZ] ;  /* 0x00000000fffff984 */ /* 0x000fe20000000800 */
[----:B------:R-:W-:Y:S01]  /*1a260*/  @!PT LDS RZ, [RZ] ;  /* 0x00000000fffff984 */ /* 0x000fe20000000800 */
[----:B------:R-:W-:Y:S01]  /*1a270*/  @!PT LDS RZ, [RZ] ;  /* 0x00000000fffff984 */ /* 0x000fe20000000800 */
[----:B------:R0:W-:Y:S04]  /*1a280*/  LDGSTS.E.BYPASS.LTC128B.128 [R5+0xc00], desc[UR40][R2.64], !P5 ;  /* 0x00c0000002057fae */ /* 0x0001e8000e901d68 */
[----:B------:R0:W-:Y:S01]  /*1a290*/  LDGSTS.E.BYPASS.LTC128B.128 [R5+0x3c00], desc[UR40][R2.64+0x80], !P4 ;  /* 0x03c0008002057fae */ /* 0x0001e2000e101d68 */
[----:B------:R-:W-:-:S03]  /*1a2a0*/  MOV R13, R6 ;  /* 0x00000006000d7202 */ /* 0x000fc60000000f00 */
[----:B------:R0:W-:Y:S04]  /*1a2b0*/  LDGSTS.E.BYPASS.LTC128B.128 [R5+0x6c00], desc[UR40][R2.64+0x100], !P3 ;  /* 0x06c0010002057fae */ /* 0x0001e8000d901d68 */
[----:B------:R0:W-:Y:S01]  /*1a2c0*/  LDGSTS.E.BYPASS.LTC128B.128 [R5+0x9c00], desc[UR40][R2.64+0x180], !P1 ;  /* 0x09c0018002057fae */ /* 0x0001e2000c901d68 */
[----:B------:R-:W-:-:S07]  /*1a2d0*/  IMAD.MOV.U32 R8, RZ, RZ, R14 ;  /* 0x000000ffff087224 */ /* 0x000fce00078e000e */
[----:B0-----:R-:W-:Y:S05]  /*1a2e0*/  WARPSYNC.COLLECTIVE R15, `(.L_x_1057) ;  /* 0x000000000f087348 */ /* 0x001fea0003c00000 */
[----:B------:R1:W2:Y:S02]  /*1a2f0*/  SHFL.IDX P6, R14, R13, R12, R11 ;  /* 0x0000000c0d0e7389 */ /* 0x0002a400000c000b */
[----:B012---:R-:W-:Y:S01]  /*1a300*/  ENDCOLLECTIVE ;  /* 0x000000000000791b */ /* 0x007fe20003800000 */
.L_x_1057:
[----:B------:R-:W-:Y:S02]  /*1a310*/  IMAD.MOV.U32 R13, RZ, RZ, R7 ;  /* 0x000000ffff0d7224 */ /* 0x000fe400078e0007 */
[----:B------:R-:W-:Y:S01]  /*1a320*/  IMAD.MOV.U32 R12, RZ, RZ, 0x3 ;  /* 0x00000003ff0c7424 */ /* 0x000fe200078e00ff */
[----:B------:R-:W-:-:S13]  /*1a330*/  IADD3 R2, P0, R14, R0, RZ ;  /* 0x000000000e027210 */ /* 0x000fda0007f1e0ff */
[----:B------:R-:W-:Y:S05]  /*1a340*/  WARPSYNC.COLLECTIVE R15, `(.L_x_1058) ;  /* 0x000000000f087348 */ /* 0x000fea0003c00000 */
[----:B------:R0:W1:Y:S02]  /*1a350*/  SHFL.IDX P6, R14, R13, R12, R11 ;  /* 0x0000000c0d0e7389 */ /* 0x00006400000c000b */
[----:B01----:R-:W-:Y:S01]  /*1a360*/  ENDCOLLECTIVE ;  /* 0x000000000000791b */ /* 0x003fe20003800000 */
.L_x_1058:
        /* <DEDUP_REMOVED lines=13> */
.L_x_1059:
[----:B------:R-:W-:Y:S01]  /*1a440*/  MOV R13, R7 ;  /* 0x00000007000d7202 */ /* 0x000fe20000000f00 */
[----:B------:R-:W-:Y:S01]  /*1a450*/  IMAD.MOV.U32 R12, RZ, RZ, 0x4 ;  /* 0x00000004ff0c7424 */ /* 0x000fe200078e00ff */
[----:B------:R-:W-:-:S13]  /*1a460*/  IADD3 R2, P0, R14, R0, RZ ;  /* 0x000000000e027210 */ /* 0x000fda0007f1e0ff */
[----:B------:R-:W-:Y:S05]  /*1a470*/  WARPSYNC.COLLECTIVE R15, `(.L_x_1060) ;  /* 0x000000000f087348 */ /* 0x000fea0003c00000 */
[----:B------:R0:W1:Y:S02]  /*1a480*/  SHFL.IDX P6, R14, R13, R12, R11 ;  /* 0x0000000c0d0e7389 */ /* 0x00006400000c000b */
[----:B01----:R-:W-:Y:S01]  /*1a490*/  ENDCOLLECTIVE ;  /* 0x000000000000791b */ /* 0x003fe20003800000 */
.L_x_1060:
        /* <DEDUP_REMOVED lines=13> */
.L_x_1061:
[----:B------:R-:W-:Y:S02]  /*1a570*/  IMAD.MOV.U32 R13, RZ, RZ, R7 ;  /* 0x000000ffff0d7224 */ /* 0x000fe400078e0007 */
[----:B------:R-:W-:Y:S01]  /*1a580*/  IMAD.MOV.U32 R12, RZ, RZ, 0x5 ;  /* 0x00000005ff0c7424 */ /* 0x000fe200078e00ff */
[----:B------:R-:W-:-:S13]  /*1a590*/  IADD3 R2, P0, R14, R0, RZ ;  /* 0x000000000e027210 */ /* 0x000fda0007f1e0ff */
[----:B------:R-:W-:Y:S05]  /*1a5a0*/  WARPSYNC.COLLECTIVE R15, `(.L_x_1062) ;  /* 0x000000000f087348 */ /* 0x000fea0003c00000 */
[----:B------:R0:W1:Y:S02]  /*1a5b0*/  SHFL.IDX P6, R14, R13, R12, R11 ;  /* 0x0000000c0d0e7389 */ /* 0x00006400000c000b */
[----:B01----:R-:W-:Y:S01]  /*1a5c0*/  ENDCOLLECTIVE ;  /* 0x000000000000791b */ /* 0x003fe20003800000 */
.L_x_1062:
        /* <DEDUP_REMOVED lines=9> */
[----:B------:R-:W-:-:S07]  /*1a660*/  MOV R8, R14 ;  /* 0x0000000e00087202 */ /* 0x000fce0000000f00 */
[----:B0-----:R-:W-:Y:S05]  /*1a670*/  WARPSYNC.COLLECTIVE R15, `(.L_x_1063) ;  /* 0x000000000f087348 */ /* 0x001fea0003c00000 */
[----:B------:R1:W2:Y:S02]  /*1a680*/  SHFL.IDX P6, R14, R13, R12, R11 ;  /* 0x0000000c0d0e7389 */ /* 0x0002a400000c000b */
[----:B012---:R-:W-:Y:S01]  /*1a690*/  ENDCOLLECTIVE ;  /* 0x000000000000791b */ /* 0x007fe20003800000 */
.L_x_1063:
[----:B------:R-:W-:Y:S05]  /*1a6a0*/  BRA `(.L_x_1064) ;  /* 0xffffffac00807947 */ /* 0x000fea000383ffff */
.L_x_891:
[----:B------:R-:W-:Y:S01]  /*1a6b0*/  BSSY B0, `(.L_x_1065) ;  /* 0x0000008000007945 */ /* 0x000fe20003800000 */
[----:B------:R-:W-:Y:S02]  /*1a6c0*/  IMAD.MOV.U32 R13, RZ, RZ, R16 ;  /* 0x000000ffff0d7224 */ /* 0x000fe400078e0010 */
[----:B------:R-:W-:Y:S02]  /*1a6d0*/  IMAD.MOV.U32 R12, RZ, RZ, RZ ;  /* 0x000000ffff0c7224 */ /* 0x000fe400078e00ff */
[----:B------:R-:W-:Y:S02]  /*1a6e0*/  IMAD.MOV.U32 R11, RZ, RZ, 0x1f ;  /* 0x0000001fff0b7424 */ /* 0x000fe400078e00ff */
[----:B------:R-:W-:-:S07]  /*1a6f0*/  IMAD.MOV.U32 R15, RZ, RZ, -0x1 ;  /* 0xffffffffff0f7424 */ /* 0x000fce00078e00ff */
[----:B0-23--:R-:W-:Y:S05]  /*1a700*/  WARPSYNC.COLLECTIVE R15, `(.L_x_1066) ;  /* 0x000000000f087348 */ /* 0x00dfea0003c00000 */
[----:B------:R1:W4:Y:S02]  /*1a710*/  SHFL.IDX P6, R14, R13, R12, R11 ;  /* 0x0000000c0d0e7389 */ /* 0x00032400000c000b */
[----:B01234-:R-:W-:Y:S01]  /*1a720*/  ENDCOLLECTIVE ;  /* 0x000000000000791b */ /* 0x01ffe20003800000 */
.L_x_1066:
[----:B------:R-:W-:Y:S05]  /*1a730*/  BSYNC B0 ;  /* 0x0000000000007941 */ /* 0x000fea0003800000 */
.L_x_1065:
[----:B------:R-:W-:Y:S01]  /*1a740*/  MOV R13, R16 ;  /* 0x00000010000d7202 */ /* 0x000fe20000000f00 */
        /* <DEDUP_REMOVED lines=8> */
.L_x_1067:
[----:B------:R-:W-:Y:S02]  /*1a7d0*/  ULDC UR4, c[0x0][0xc3c] ;  /* 0x00030f0000047ab9 */ /* 0x000fe40000000800 */
[----:B------:R-:W-:-:S13]  /*1a7e0*/  ISETP.GE.OR P1, PT, R5, UR4, !P0 ;  /* 0x0000000405007c0c */ /* 0x000fda000c726670 */
[----:B------:R-:W0:Y:S01]  /*1a7f0*/  @!P1 LDC.64 R2, c[0x0][0xc80] ;  /* 0x00032000ff029b82 */ /* 0x000e220000000a00 */
[----:B------:R-:W-:Y:S02]  /*1a800*/  IMAD.MOV.U32 R11, RZ, RZ, RZ ;  /* 0x000000ffff0b7224 */ /* 0x000fe400078e00ff */
[----:B------:R-:W-:Y:S02]  /*1a810*/  IMAD.MOV.U32 R4, RZ, RZ, R14 ;  /* 0x000000ffff047224 */ /* 0x000fe400078e000e */
[----:B0-----:R-:W-:-:S06]  /*1a820*/  @!P1 IMAD.WIDE R2, R5, 0x4, R2 ;  /* 0x0000000405029825 */ /* 0x001fcc00078e0202 */
[----:B------:R-:W2:Y:S01]  /*1a830*/  @!P1 LDG.E R2, desc[UR40][R2.64] ;  /* 0x0000002802029981 */ /* 0x000ea2000c1e1900 */
[----:B------:R-:W-:Y:S01]  /*1a840*/  IMAD.MOV.U32 R5, RZ, RZ, RZ ;  /* 0x000000ffff057224 */ /* 0x000fe200078e00ff */
[C---:B------:R-:W-:Y:S02]  /*1a850*/  ISETP.GE.U32.AND P2, PT, R8.reuse, 0x2, PT ;  /* 0x000000020800780c */ /* 0x040fe40003f46070 */
[C---:B------:R-:W-:Y:S02]  /*1a860*/  ISETP.GE.U32.AND P3, PT, R8.reuse, 0x4, PT ;  /* 0x000000040800780c */ /* 0x040fe40003f66070 */
[C---:B------:R-:W-:Y:S02]  /*1a870*/  ISETP.GE.U32.AND P4, PT, R8.reuse, 0x8, PT ;  /* 0x000000080800780c */ /* 0x040fe40003f86070 */
[----:B------:R-:W-:Y:S02]  /*1a880*/  ISETP.GE.U32.AND P5, PT, R8, 0x10, PT ;  /* 0x000000100800780c */ /* 0x000fe40003fa6070 */
[----:B--2---:R-:W-:-:S02]  /*1a890*/  @!P1 MOV R5, R2 ;  /* 0x0000000200059202 */ /* 0x004fc40000000f00 */
[----:B------:R-:W-:-:S03]  /*1a8a0*/  ISETP.NE.AND P1, PT, R8, RZ, PT ;  /* 0x000000ff0800720c */ /* 0x000fc60003f25270 */
[----:B------:R-:W-:-:S10]  /*1a8b0*/  IMAD.MOV.U32 R13, RZ, RZ, R5 ;  /* 0x000000ffff0d7224 */ /* 0x000fd400078e0005 */
[----:B------:R-:W-:Y:S05]  /*1a8c0*/  WARPSYNC.COLLECTIVE R15, `(.L_x_1068) ;  /* 0x000000000f087348 */ /* 0x000fea0003c00000 */
[----:B------:R0:W1:Y:S02]  /*1a8d0*/  SHFL.UP P6, R14, R13, R12, R11 ;  /* 0x0400000c0d0e7389 */ /* 0x00006400000c000b */
[----:B01----:R-:W-:Y:S01]  /*1a8e0*/  ENDCOLLECTIVE ;  /* 0x000000000000791b */ /* 0x003fe20003800000 */
.L_x_1068:
[----:B------:R-:W-:Y:S01]  /*1a8f0*/  IMAD.MOV.U32 R12, RZ, RZ, 0x2 ;  /* 0x00000002ff0c7424 */ /* 0x000fe200078e00ff */
[----:B------:R-:W-:-:S05]  /*1a900*/  SEL R6, R14, RZ, P1 ;  /* 0x000000ff0e067207 */ /* 0x000fca0000800000 */
[----:B------:R-:W-:-:S04]  /*1a910*/  IMAD.IADD R6, R5, 0x1, R6 ;  /* 0x0000000105067824 */ /* 0x000fc800078e0206 */
[----:B------:R-:W-:-:S07]  /*1a920*/  IMAD.MOV.U32 R13, RZ, RZ, R6 ;  /* 0x000000ffff0d7224 */ /* 0x000fce00078e0006 */
[----:B------:R-:W-:Y:S05]  /*1a930*/  WARPSYNC.COLLECTIVE R15, `(.L_x_1069) ;  /* 0x000000000f087348 */ /* 0x000fea0003c00000 */
[----:B------:R0:W1:Y:S02]  /*1a940*/  SHFL.UP P6, R14, R13, R12, R11 ;  /* 0x0400000c0d0e7389 */ /* 0x00006400000c000b */
[----:B01----:R-:W-:Y:S01]  /*1a950*/  ENDCOLLECTIVE ;  /* 0x000000000000791b */ /* 0x003fe20003800000 */
.L_x_1069:
[----:B------:R-:W-:Y:S01]  /*1a960*/  IMAD.MOV.U32 R12, RZ, RZ, 0x4 ;  /* 0x00000004ff0c7424 */ /* 0x000fe200078e00ff */
[----:B------:R-:W-:-:S05]  /*1a970*/  SEL R7, R14, RZ, P2 ;  /* 0x000000ff0e077207 */ /* 0x000fca0001000000 */
[----:B------:R-:W-:-:S05]  /*1a980*/  IMAD.IADD R7, R6, 0x1, R7 ;  /* 0x0000000106077824 */ /* 0x000fca00078e0207 */
[----:B------:R-:W-:-:S07]  /*1a990*/  MOV R13, R7 ;  /* 0x00000007000d7202 */ /* 0x000fce0000000f00 */
[----:B------:R-:W-:Y:S05]  /*1a9a0*/  WARPSYNC.COLLECTIVE R15, `(.L_x_1070) ;  /* 0x000000000f087348 */ /* 0x000fea0003c00000 */
[----:B------:R0:W1:Y:S02]  /*1a9b0*/  SHFL.UP P6, R14, R13, R12, R11 ;  /* 0x0400000c0d0e7389 */ /* 0x00006400000c000b */
[----:B01----:R-:W-:Y:S01]  /*1a9c0*/  ENDCOLLECTIVE ;  /* 0x000000000000791b */ /* 0x003fe20003800000 */
.L_x_1070:
[----:B------:R-:W-:Y:S01]  /*1a9d0*/  IMAD.MOV.U32 R12, RZ, RZ, 0x8 ;  /* 0x00000008ff0c7424 */ /* 0x000fe200078e00ff */
[----:B------:R-:W-:-:S05]  /*1a9e0*/  SEL R2, R14, RZ, P3 ;  /* 0x000000ff0e027207 */ /* 0x000fca0001800000 */
[----:B------:R-:W-:-:S04]  /*1a9f0*/  IMAD.IADD R2, R7, 0x1, R2 ;  /* 0x0000000107027824 */ /* 0x000fc800078e0202 */
[----:B------:R-:W-:-:S07]  /*1aa00*/  IMAD.MOV.U32 R13, RZ, RZ, R2 ;  /* 0x000000ffff0d7224 */ /* 0x000fce00078e0002 */
[----:B------:R-:W-:Y:S05]  /*1aa10*/  WARPSYNC.COLLECTIVE R15, `(.L_x_1071) ;  /* 0x000000000f087348 */ /* 0x000fea0003c00000 */
[----:B------:R0:W1:Y:S02]  /*1aa20*/  SHFL.UP P6, R14, R13, R12, R11 ;  /* 0x0400000c0d0e7389 */ /* 0x00006400000c000b */
[----:B01----:R-:W-:Y:S01]  /*1aa30*/  ENDCOLLECTIVE ;  /* 0x000000000000791b */ /* 0x003fe20003800000 */
.L_x_1071:
[----:B------:R-:W-:Y:S02]  /*1aa40*/  MOV R12, 0x10 ;  /* 0x00000010000c7802 */ /* 0x000fe40000000f00 */
[----:B------:R-:W-:-:S05]  /*1aa50*/  SEL R3, R14, RZ, P4 ;  /* 0x000000ff0e037207 */ /* 0x000fca0002000000 */
[----:B------:R-:W-:-:S04]  /*1aa60*/  IMAD.IADD R3, R2, 0x1, R3 ;  /* 0x0000000102037824 */ /* 0x000fc800078e0203 */
[----:B------:R-:W-:-:S07]  /*1aa70*/  IMAD.MOV.U32 R13, RZ, RZ, R3 ;  /* 0x000000ffff0d7224 */ /* 0x000fce00078e0003 */
[----:B------:R-:W-:Y:S05]  /*1aa80*/  WARPSYNC.COLLECTIVE R15, `(.L_x_1072) ;  /* 0x000000000f087348 */ /* 0x000fea0003c00000 */
[----:B------:R0:W1:Y:S02]  /*1aa90*/  SHFL.UP P6, R14, R13, R12, R11 ;  /* 0x0400000c0d0e7389 */ /* 0x00006400000c000b */
[----:B01----:R-:W-:Y:S01]  /*1aaa0*/  ENDCOLLECTIVE ;  /* 0x000000000000791b */ /* 0x003fe20003800000 */
.L_x_1072:
        /* <DEDUP_REMOVED lines=8> */
.L_x_1073:
[----:B------:R-:W-:Y:S05]  /*1ab30*/  BRA `(.L_x_1074) ;  /* 0xffffffac00dc7947 */ /* 0x000fea000383ffff */
.L_x_896:
[----:B------:R-:W-:Y:S01]  /*1ab40*/  BSSY B0, `(.L_x_1075) ;  /* 0x0000008000007945 */ /* 0x000fe20003800000 */
[----:B-----5:R-:W-:Y:S01]  /*1ab50*/  IMAD.MOV.U32 R13, RZ, RZ, R5 ;  /* 0x000000ffff0d7224 */ /* 0x020fe200078e0005 */
[----:B------:R-:W-:Y:S01]  /*1ab60*/  MOV R11, RZ ;  /* 0x000000ff000b7202 */ /* 0x000fe20000000f00 */
[----:B------:R-:W-:Y:S02]  /*1ab70*/  IMAD.MOV.U32 R12, RZ, RZ, 0x1 ;  /* 0x00000001ff0c7424 */ /* 0x000fe400078e00ff */
[----:B------:R-:W-:-:S07]  /*1ab80*/  IMAD.MOV.U32 R15, RZ, RZ, -0x1 ;  /* 0xffffffffff0f7424 */ /* 0x000fce00078e00ff */
[----:B0-----:R-:W-:Y:S05]  /*1ab90*/  WARPSYNC.COLLECTIVE R15, `(.L_x_1076) ;  /* 0x000000000f087348 */ /* 0x001fea0003c00000 */
[----:B------:R1:W2:Y:S02]  /*1aba0*/  SHFL.UP P6, R14, R13, R12, R11 ;  /* 0x0400000c0d0e7389 */ /* 0x0002a400000c000b */
[----:B012---:R-:W-:Y:S01]  /*1abb0*/  ENDCOLLECTIVE ;  /* 0x000000000000791b */ /* 0x007fe20003800000 */
.L_x_1076:
[----:B------:R-:W-:Y:S05]  /*1abc0*/  BSYNC B0 ;  /* 0x0000000000007941 */ /* 0x000fea0003800000 */
.L_x_1075:
        /* <DEDUP_REMOVED lines=8> */
.L_x_1077:
[----:B------:R-:W-:Y:S01]  /*1ac50*/  IMAD.MOV.U32 R12, RZ, RZ, 0x4 ;  /* 0x00000004ff0c7424 */ /* 0x000fe200078e00ff */
[----:B------:R-:W-:-:S05]  /*1ac60*/  SEL R2, R14, RZ, P2 ;  /* 0x000000ff0e027207 */ /* 0x000fca0001000000 */
[----:B------:R-:W-:-:S05]  /*1ac70*/  IMAD.IADD R2, R13, 0x1, R2 ;  /* 0x000000010d027824 */ /* 0x000fca00078e0202 */
[----:B------:R-:W-:-:S07]  /*1ac80*/  MOV R13, R2 ;  /* 0x00000002000d7202 */ /* 0x000fce0000000f00 */
[----:B------:R-:W-:Y:S05]  /*1ac90*/  WARPSYNC.COLLECTIVE R15, `(.L_x_1078) ;  /* 0x000000000f087348 */ /* 0x000fea0003c00000 */
[----:B------:R0:W1:Y:S02]  /*1aca0*/  SHFL.UP P6, R14, R13, R12, R11 ;  /* 0x0400000c0d0e7389 */ /* 0x00006400000c000b */
[----:B01----:R-:W-:Y:S01]  /*1acb0*/  ENDCOLLECTIVE ;  /* 0x000000000000791b */ /* 0x003fe20003800000 */
.L_x_1078:
[----:B------:R-:W-:Y:S01]  /*1acc0*/  IMAD.MOV.U32 R12, RZ, RZ, 0x8 ;  /* 0x00000008ff0c7424 */ /* 0x000fe200078e00ff */
[----:B------:R-:W-:-:S05]  /*1acd0*/  SEL R3, R14, RZ, P3 ;  /* 0x000000ff0e037207 */ /* 0x000fca0001800000 */
[----:B------:R-:W-:-:S04]  /*1ace0*/  IMAD.IADD R3, R2, 0x1, R3 ;  /* 0x0000000102037824 */ /* 0x000fc800078e0203 */
[----:B------:R-:W-:-:S07]  /*1acf0*/  IMAD.MOV.U32 R13, RZ, RZ, R3 ;  /* 0x000000ffff0d7224 */ /* 0x000fce00078e0003 */
[----:B------:R-:W-:Y:S05]  /*1ad00*/  WARPSYNC.COLLECTIVE R15, `(.L_x_1079) ;  /* 0x000000000f087348 */ /* 0x000fea0003c00000 */
[----:B------:R0:W1:Y:S02]  /*1ad10*/  SHFL.UP P6, R14, R13, R12, R11 ;  /* 0x0400000c0d0e7389 */ /* 0x00006400000c000b */
[----:B01----:R-:W-:Y:S01]  /*1ad20*/  ENDCOLLECTIVE ;  /* 0x000000000000791b */ /* 0x003fe20003800000 */
.L_x_1079:
[----:B------:R-:W-:Y:S02]  /*1ad30*/  MOV R12, 0x10 ;  /* 0x00000010000c7802 */ /* 0x000fe40000000f00 */
[----:B------:R-:W-:-:S05]  /*1ad40*/  SEL R4, R14, RZ, P4 ;  /* 0x000000ff0e047207 */ /* 0x000fca0002000000 */
[----:B------:R-:W-:-:S04]  /*1ad50*/  IMAD.IADD R4, R3, 0x1, R4 ;  /* 0x0000000103047824 */ /* 0x000fc800078e0204 */
[----:B------:R-:W-:-:S07]  /*1ad60*/  IMAD.MOV.U32 R13, RZ, RZ, R4 ;  /* 0x000000ffff0d7224 */ /* 0x000fce00078e0004 */
[----:B------:R-:W-:Y:S05]  /*1ad70*/  WARPSYNC.COLLECTIVE R15, `(.L_x_1080) ;  /* 0x000000000f087348 */ /* 0x000fea0003c00000 */
[----:B------:R0:W1:Y:S02]  /*1ad80*/  SHFL.UP P6, R14, R13, R12, R11 ;  /* 0x0400000c0d0e7389 */ /* 0x00006400000c000b */
[----:B01----:R-:W-:Y:S01]  /*1ad90*/  ENDCOLLECTIVE ;  /* 0x000000000000791b */ /* 0x003fe20003800000 */
.L_x_1080:
        /* <DEDUP_REMOVED lines=8> */
.L_x_1081:
[----:B------:R-:W-:Y:S05]  /*1ae20*/  BRA `(.L_x_1082) ;  /* 0xffffffac00bc7947 */ /* 0x000fea000383ffff */
.L_x_898:
[----:B------:R-:W-:Y:S01]  /*1ae30*/  BSSY B0, `(.L_x_1083) ;  /* 0x0000006000007945 */ /* 0x000fe20003800000 */
[----:B------:R-:W-:Y:S01]  /*1ae40*/  PLOP3.LUT P6, PT, P6, PT, PT, 0x8, 0x0 ;  /* 0x000000000000781c */ /* 0x000fe200037ce170 */
[----:B------:R-:W-:-:S12]  /*1ae50*/  IMAD.MOV.U32 R15, RZ, RZ, -0x1 ;  /* 0xffffffffff0f7424 */ /* 0x000fd800078e00ff */
[----:B0-----:R-:W-:Y:S05]  /*1ae60*/  WARPSYNC.COLLECTIVE R15, `(.L_x_1084) ;  /* 0x000000000f087348 */ /* 0x001fea0003c00000 */
[----:B------:R-:W-:Y:S01]  /*1ae70*/  VOTE.ANY R14, PT, P6 ;  /* 0x00000000000e7806 */ /* 0x000fe200030e0100 */
[----:B0-----:R-:W-:Y:S06]  /*1ae80*/  ENDCOLLECTIVE ;  /* 0x000000000000791b */ /* 0x001fec0003800000 */
.L_x_1084:
[----:B------:R-:W-:Y:S05]  /*1ae90*/  BSYNC B0 ;  /* 0x0000000000007941 */ /* 0x000fea0003800000 */
.L_x_1083:
[----:B------:R-:W-:Y:S01]  /*1aea0*/  IMAD.MOV.U32 R3, RZ, RZ, R14 ;  /* 0x000000ffff037224 */ /* 0x000fe200078e000e */
[----:B------:R-:W-:Y:S01]  /*1aeb0*/  MOV R13, R5 ;  /* 0x00000005000d7202 */ /* 0x000fe20000000f00 */
[----:B------:R-:W-:Y:S02]  /*1aec0*/  IMAD.MOV.U32 R11, RZ, RZ, 0x1f ;  /* 0x0000001fff0b7424 */ /* 0x000fe400078e00ff */
[----:B------:R-:W0:Y:S01]  /*1aed0*/  POPC R4, R3 ;  /* 0x0000000300047309 */ /* 0x000e220000000000 */
[----:B------:R-:W-:Y:S02]  /*1aee0*/  IMAD.MOV.U32 R15, RZ, RZ, -0x1 ;  /* 0xffffffffff0f7424 */ /* 0x000fe400078e00ff */
[----:B0-----:R-:W-:-:S07]  /*1aef0*/  IMAD.MOV.U32 R12, RZ, RZ, R4 ;  /* 0x000000ffff0c7224 */ /* 0x001fce00078e0004 */
[----:B------:R-:W-:Y:S05]  /*1af00*/  WARPSYNC.COLLECTIVE R15, `(.L_x_1085) ;  /* 0x000000000f087348 */ /* 0x000fea0003c00000 */
[----:B------:R0:W1:Y:S02]  /*1af10*/  SHFL.IDX P6, R14, R13, R12, R11 ;  /* 0x0000000c0d0e7389 */ /* 0x00006400000c000b */
[----:B01----:R-:W-:Y:S01]  /*1af20*/  ENDCOLLECTIVE ;  /* 0x000000000000791b */ /* 0x003fe20003800000 */
.L_x_1085:
[----:B------:R-:W-:Y:S01]  /*1af30*/  IMAD.MOV.U32 R5, RZ, RZ, R14 ;  /* 0x000000ffff057224 */ /* 0x000fe200078e000e */
[----:B------:R-:W-:Y:S06]  /*1af40*/  BRA `(.L_x_1086) ;  /* 0xffffffac00ac7947 */ /* 0x000fec000383ffff */
.L_x_900:
[----:B------:R-:W-:Y:S01]  /*1af50*/  BSSY B0, `(.L_x_1087) ;  /* 0x0000007000007945 */ /* 0x000fe20003800000 */
[----:B------:R-:W-:Y:S01]  /*1af60*/  IMAD.MOV.U32 R13, RZ, RZ, R2 ;  /* 0x000000ffff0d7224 */ /* 0x000fe200078e0002 */
[----:B------:R-:W-:Y:S01]  /*1af70*/  MOV R15, 0xffffffff ;  /* 0xffffffff000f7802 */ /* 0x000fe20000000f00 */
[----:B------:R-:W-:-:S07]  /*1af80*/  IMAD.MOV.U32 R11, RZ, RZ, 0x1f ;  /* 0x0000001fff0b7424 */ /* 0x000fce00078e00ff */
[----:B012---:R-:W-:Y:S05]  /*1af90*/  WARPSYNC.COLLECTIVE R15, `(.L_x_1088) ;  /* 0x000000000f087348 */ /* 0x007fea0003c00000 */
[----:B------:R3:W4:Y:S02]  /*1afa0*/  SHFL.IDX P6, R14, R13, R12, R11 ;  /* 0x0000000c0d0e7389 */ /* 0x00072400000c000b */
[----:B01234-:R-:W-:Y:S01]  /*1afb0*/  ENDCOLLECTIVE ;  /* 0x000000000000791b */ /* 0x01ffe20003800000 */
.L_x_1088:
[----:B------:R-:W-:Y:S05]  /*1afc0*/  BSYNC B0 ;  /* 0x0000000000007941 */ /* 0x000fea0003800000 */
.L_x_1087:
[----:B------:R-:W-:Y:S05]  /*1afd0*/  BRA `(.L_x_899) ;  /* 0xffffffac00a47947 */ /* 0x000fea000383ffff */
.L_x_904:
[----:B0-----:R0:W1:Y:S02]  /*1afe0*/  SYNCS.PHASECHK.TRANS64.TRYWAIT P0, [R4+URZ+0x22820], R0 ;  /* 0x02282000040075a7 */ /* 0x001064000800017f */
[----:B-1----:R-:W-:Y:S05]  /*1aff0*/  @!P0 NANOSLEEP.SYNCS 0x989680 ;  /* 0x009896800000895d */ /* 0x002fea0003900000 */
[----:B------:R-:W1:Y:S02]  /*1b000*/  @!P0 SYNCS.PHASECHK.TRANS64 P0, [R4+URZ+0x22820], R0 ;  /* 0x02282000040085a7 */ /* 0x000e64000800007f */
[----:B-1----:R-:W-:Y:S05]  /*1b010*/  @!P0 BRA `(.L_x_904) ;  /* 0xfffffffc00f08947 */ /* 0x002fea000383ffff */
[----:B------:R-:W-:Y:S05]  /*1b020*/  BRA `(.L_x_1089) ;  /* 0xffffffb000907947 */ /* 0x000fea000383ffff */
.L_x_905:
[----:B------:R-:W1:Y:S01]  /*1b030*/  S2R R2, SR_TID.X ;  /* 0x0000000000027919 */ /* 0x000e620000002100 */
[----:B------:R-:W-:Y:S01]  /*1b040*/  BSSY B0, `(.L_x_1090) ;  /* 0x000000a000007945 */ /* 0x000fe20003800000 */
[----:B------:R-:W-:Y:S02]  /*1b050*/  IMAD.MOV.U32 R12, RZ, RZ, RZ ;  /* 0x000000ffff0c7224 */ /* 0x000fe400078e00ff */
[----:B------:R-:W-:Y:S02]  /*1b060*/  IMAD.MOV.U32 R11, RZ, RZ, 0x1f ;  /* 0x0000001fff0b7424 */ /* 0x000fe400078e00ff */
[----:B------:R-:W-:Y:S01]  /*1b070*/  IMAD.MOV.U32 R15, RZ, RZ, -0x1 ;  /* 0xffffffffff0f7424 */ /* 0x000fe200078e00ff */
[----:B-1----:R-:W-:-:S04]  /*1b080*/  SHF.R.U32.HI R2, RZ, 0x5, R2 ;  /* 0x00000005ff027819 */ /* 0x002fc80000011602 */
[----:B------:R-:W-:-:S05]  /*1b090*/  LOP3.LUT R2, R2, 0x3, RZ, 0xc0, !PT ;  /* 0x0000000302027812 */ /* 0x000fca00078ec0ff */
[----:B------:R-:W-:-:S07]  /*1b0a0*/  IMAD.MOV.U32 R13, RZ, RZ, R2 ;  /* 0x000000ffff0d7224 */ /* 0x000fce00078e0002 */
[----:B0---4-:R-:W-:Y:S05]  /*1b0b0*/  WARPSYNC.COLLECTIVE R15, `(.L_x_1091) ;  /* 0x000000000f087348 */ /* 0x011fea0003c00000 */
[----:B------:R1:W2:Y:S02]  /*1b0c0*/  SHFL.IDX P6, R14, R13, R12, R11 ;  /* 0x0000000c0d0e7389 */ /* 0x0002a400000c000b */
[----:B012-4-:R-:W-:Y:S01]  /*1b0d0*/  ENDCOLLECTIVE ;  /* 0x000000000000791b */ /* 0x017fe20003800000 */
.L_x_1091:
[----:B------:R-:W-:Y:S05]  /*1b0e0*/  BSYNC B0 ;  /* 0x0000000000007941 */ /* 0x000fea0003800000 */
.L_x_1090:
[----:B------:R-:W-:Y:S05]  /*1b0f0*/  BRA `(.L_x_1092) ;  /* 0xffffffb000787947 */ /* 0x000fea000383ffff */
.L_x_906:
[----:B------:R-:W-:Y:S01]  /*1b100*/  BSSY B0, `(.L_x_1093) ;  /* 0x0000006000007945 */ /* 0x000fe20003800000 */
[----:B------:R-:W-:-:S07]  /*1b110*/  IMAD.MOV.U32 R15, RZ, RZ, -0x1 ;  /* 0xffffffffff0f7424 */ /* 0x000fce00078e00ff */
[----:B0---4-:R-:W-:Y:S05]  /*1b120*/  WARPSYNC.COLLECTIVE R15, `(.L_x_1094) ;  /* 0x000000000f0c7348 */ /* 0x011fea0003c00000 */
[----:B------:R-:W-:Y:S02]  /*1b130*/  ELECT P6, UR62, PT ;  /* 0x00000000003e782f */ /* 0x000fe400038c0000 */
[----:B------:R-:W-:Y:S01]  /*1b140*/  MOV R14, UR62 ;  /* 0x0000003e000e7c02 */ /* 0x000fe20008000f00 */
[----:B0---4-:R-:W-:Y:S10]  /*1b150*/  ENDCOLLECTIVE ;  /* 0x000000000000791b */ /* 0x011ff40003800000 */
.L_x_1094:
[----:B------:R-:W-:Y:S05]  /*1b160*/  BSYNC B0 ;  /* 0x0000000000007941 */ /* 0x000fea0003800000 */
.L_x_1093:
[----:B------:R-:W-:Y:S05]  /*1b170*/  BRA `(.L_x_1095) ;  /* 0xffffffb0006c7947 */ /* 0x000fea000383ffff */
.L_x_908:
[----:B0-----:R0:W1:Y:S02]  /*1b180*/  SYNCS.PHASECHK.TRANS64.TRYWAIT P1, [R5+URZ+0x22840], R0 ;  /* 0x02284000050075a7 */ /* 0x001064000802017f */
[----:B-1----:R-:W-:Y:S05]  /*1b190*/  @!P1 NANOSLEEP.SYNCS 0x989680 ;  /* 0x009896800000995d */ /* 0x002fea0003900000 */
[----:B------:R-:W1:Y:S02]  /*1b1a0*/  @!P1 SYNCS.PHASECHK.TRANS64 P1, [R5+URZ+0x22840], R0 ;  /* 0x02284000050095a7 */ /* 0x000e64000802007f */
[----:B-1----:R-:W-:Y:S05]  /*1b1b0*/  @!P1 BRA `(.L_x_908) ;  /* 0xfffffffc00f09947 */ /* 0x002fea000383ffff */
[----:B------:R-:W-:Y:S05]  /*1b1c0*/  BRA `(.L_x_1096) ;  /* 0xffffffb0008c7947 */ /* 0x000fea000383ffff */
.L_x_910:
[----:B-1----:R1:W2:Y:S02]  /*1b1d0*/  SYNCS.PHASECHK.TRANS64.TRYWAIT P1, [R25+URZ+0x22840], R2 ;  /* 0x02284002190075a7 */ /* 0x0022a4000802017f */
[----:B--2---:R-:W-:Y:S05]  /*1b1e0*/  @!P1 NANOSLEEP.SYNCS 0x989680 ;  /* 0x009896800000995d */ /* 0x004fea0003900000 */
[----:B------:R-:W2:Y:S02]  /*1b1f0*/  @!P1 SYNCS.PHASECHK.TRANS64 P1, [R25+URZ+0x22840], R2 ;  /* 0x02284002190095a7 */ /* 0x000ea4000802007f */
[----:B--2---:R-:W-:Y:S05]  /*1b200*/  @!P1 BRA `(.L_x_910) ;  /* 0xfffffffc00f09947 */ /* 0x004fea000383ffff */
[----:B------:R-:W-:Y:S05]  /*1b210*/  BRA `(.L_x_1097) ;  /* 0xffffffb000987947 */ /* 0x000fea000383ffff */
.L_x_912:
[----:B--2---:R2:W3:Y:S02]  /*1b220*/  SYNCS.PHASECHK.TRANS64.TRYWAIT P1, [R5+URZ+0x22860], R0 ;  /* 0x02286000050075a7 */ /* 0x0044e4000802017f */
[----:B---3--:R-:W-:Y:S05]  /*1b230*/  @!P1 NANOSLEEP.SYNCS 0x989680 ;  /* 0x009896800000995d */ /* 0x008fea0003900000 */
[----:B------:R-:W3:Y:S02]  /*1b240*/  @!P1 SYNCS.PHASECHK.TRANS64 P1, [R5+URZ+0x22860], R0 ;  /* 0x02286000050095a7 */ /* 0x000ee4000802007f */
[----:B---3--:R-:W-:Y:S05]  /*1b250*/  @!P1 BRA `(.L_x_912) ;  /* 0xfffffffc00f09947 */ /* 0x008fea000383ffff */
[----:B------:R-:W-:Y:S05]  /*1b260*/  BRA `(.L_x_1098) ;  /* 0xffffffb000947947 */ /* 0x000fea000383ffff */
.L_x_1099:
        /* <DEDUP_REMOVED lines=9> */
.L_x_6451:


//--------------------- .text._ZN7cutlass13device_kernelIN5flash11enable_sm90INS1_16FlashAttnFwdSm90INS1_25CollectiveMainloopFwdSm90ILi2EN4cute5tupleIJNS5_1CILi1EEES8_S8_EEENS6_IJNS7_ILi128EEENS7_ILi96EEENS7_ILi64EEEEEELi256ENS_6half_tEfNS_4arch4Sm90ELb0ELb0ELb0ELb1ELb1ELb0ELb1ELb1ELb0ELb1ELb0ELb0EEENS1_21CollectiveEpilogueFwdINS6_IJSA_NS7_ILi256EEESB_EEES9_SE_SG_Li256ELb1ELb1ELb0ELb0EEENS1_36VarlenDynamicPersistentTileSchedulerILi128ELi96ELi256ELi128ELb0ELb1ELb1ELb0ELb1ELb1EEEEEEEEEvNT_6ParamsE --------------------------
	.section	.text._ZN7cutlass13device_kernelIN5flash11enable_sm90INS1_16FlashAttnFwdSm90INS1_25CollectiveMainloopFwdSm90ILi2EN4cute5tupleIJNS5_1CILi1EEES8_S8_EEENS6_IJNS7_ILi128EEENS7_ILi96EEENS7_ILi64EEEEEELi256ENS_6half_tEfNS_4arch4Sm90ELb0ELb0ELb0ELb1ELb1ELb0ELb1ELb1ELb0ELb1ELb0ELb0EEENS1_21CollectiveEpilogueFwdINS6_IJSA_NS7_ILi256EEESB_EEES9_SE_SG_Li256ELb1ELb1ELb0ELb0EEENS1_36VarlenDynamicPersistentTileSchedulerILi128ELi96ELi256ELi128ELb0ELb1ELb1ELb0ELb1ELb1EEEEEEEEEvNT_6ParamsE,"ax",@progbits
	.align	128
.text._ZN7cutlass13device_kernelIN5flash11enable_sm90INS1_16FlashAttnFwdSm90INS1_25CollectiveMainloopFwdSm90ILi2EN4cute5tupleIJNS5_1CILi1EEES8_S8_EEENS6_IJNS7_ILi128EEENS7_ILi96EEENS7_ILi64EEEEEELi256ENS_6half_tEfNS_4arch4Sm90ELb0ELb0ELb0ELb1ELb1ELb0ELb1ELb1ELb0ELb1ELb0ELb0EEENS1_21CollectiveEpilogueFwdINS6_IJSA_NS7_ILi256EEESB_EEES9_SE_SG_Li256ELb1ELb1ELb0ELb0EEENS1_36VarlenDynamicPersistentTileSchedulerILi128ELi96ELi256ELi128ELb0ELb1ELb1ELb0ELb1ELb1EEEEEEEEEvNT_6ParamsE:
        .type           _ZN7cutlass13device_kernelIN5flash11enable_sm90INS1_16FlashAttnFwdSm90INS1_25CollectiveMainloopFwdSm90ILi2EN4cute5tupleIJNS5_1CILi1EEES8_S8_EEENS6_IJNS7_ILi128EEENS7_ILi96EEENS7_ILi64EEEEEELi256ENS_6half_tEfNS_4arch4Sm90ELb0ELb0ELb0ELb1ELb1ELb0ELb1ELb1ELb0ELb1ELb0ELb0EEENS1_21CollectiveEpilogueFwdINS6_IJSA_NS7_ILi256EEESB_EEES9_SE_SG_Li256ELb1ELb1ELb0ELb0EEENS1_36VarlenDynamicPersistentTileSchedulerILi128ELi96ELi256ELi128ELb0ELb1ELb1ELb0ELb1ELb1EEEEEEEEEvNT_6ParamsE,@function
        .size           _ZN7cutlass13device_kernelIN5flash11enable_sm90INS1_16FlashAttnFwdSm90INS1_25CollectiveMainloopFwdSm90ILi2EN4cute5tupleIJNS5_1CILi1EEES8_S8_EEENS6_IJNS7_ILi128EEENS7_ILi96EEENS7_ILi64EEEEEELi256ENS_6half_tEfNS_4arch4Sm90ELb0ELb0ELb0ELb1ELb1ELb0ELb1ELb1ELb0ELb1ELb0ELb0EEENS1_21CollectiveEpilogueFwdINS6_IJSA_NS7_ILi256EEESB_EEES9_SE_SG_Li256ELb1ELb1ELb0ELb0EEENS1_36VarlenDynamicPersistentTileSchedulerILi128ELi96ELi256ELi128ELb0ELb1ELb1ELb0ELb1ELb1EEEEEEEEEvNT_6ParamsE,(.L_x_6452 - _ZN7cutlass13device_kernelIN5flash11enable_sm90INS1_16FlashAttnFwdSm90INS1_25CollectiveMainloopFwdSm90ILi2EN4cute5tupleIJNS5_1CILi1EEES8_S8_EEENS6_IJNS7_ILi128EEENS7_ILi96EEENS7_ILi64EEEEEELi256ENS_6half_tEfNS_4arch4Sm90ELb0ELb0ELb0ELb1ELb1ELb0ELb1ELb1ELb0ELb1ELb0ELb0EEENS1_21CollectiveEpilogueFwdINS6_IJSA_NS7_ILi256EEESB_EEES9_SE_SG_Li256ELb1ELb1ELb0ELb0EEENS1_36VarlenDynamicPersistentTileSchedulerILi128ELi96ELi256ELi128ELb0ELb1ELb1ELb0ELb1ELb1EEEEEEEEEvNT_6ParamsE)
        .other          _ZN7cutlass13device_kernelIN5flash11enable_sm90INS1_16FlashAttnFwdSm90INS1_25CollectiveMainloopFwdSm90ILi2EN4cute5tupleIJNS5_1CILi1EEES8_S8_EEENS6_IJNS7_ILi128EEENS7_ILi96EEENS7_ILi64EEEEEELi256ENS_6half_tEfNS_4arch4Sm90ELb0ELb0ELb0ELb1ELb1ELb0ELb1ELb1ELb0ELb1ELb0ELb0EEENS1_21CollectiveEpilogueFwdINS6_IJSA_NS7_ILi256EEESB_EEES9_SE_SG_Li256ELb1ELb1ELb0ELb0EEENS1_36VarlenDynamicPersistentTileSchedulerILi128ELi96ELi256ELi128ELb0ELb1ELb1ELb0ELb1ELb1EEEEEEEEEvNT_6ParamsE,@"STO_CUDA_ENTRY STV_DEFAULT"
_ZN7cutlass13device_kernelIN5flash11enable_sm90INS1_16FlashAttnFwdSm90INS1_25CollectiveMainloopFwdSm90ILi2EN4cute5tupleIJNS5_1CILi1EEES8_S8_EEENS6_IJNS7_ILi128EEENS7_ILi96EEENS7_ILi64EEEEEELi256ENS_6half_tEfNS_4arch4Sm90ELb0ELb0ELb0ELb1ELb1ELb0ELb1ELb1ELb0ELb1ELb0ELb0EEENS1_21CollectiveEpilogueFwdINS6_IJSA_NS7_ILi256EEESB_EEES9_SE_SG_Li256ELb1ELb1ELb0ELb0EEENS1_36VarlenDynamicPersistentTileSchedulerILi128ELi96ELi256ELi128ELb0ELb1ELb1ELb0ELb1ELb1EEEEEEEEEvNT_6ParamsE:
        /* <DEDUP_REMOVED lines=47> */
.L_x_1100:
        /* <DEDUP_REMOVED lines=22> */
.L_x_1101:
        /* <DEDUP_REMOVED lines=18> */
.L_x_1102:
        /* <DEDUP_REMOVED lines=22> */
.L_x_1103:
        /* <DEDUP_REMOVED lines=23> */
.L_x_1104:
[----:B------:R-:W-:Y:S01]  /*0840*/  UISETP.NE.AND UP0, UPT, UR9, URZ, UPT ;  /* 0x0000003f0900728c */ /* 0x000fe2000bf05270 */
[----:B------:R-:W-:Y:S01]  /*0850*/  NOP ;  /* 0x0000000000007918 */ /* 0x000fe20000000000 */
[----:B0-----:R-:W-:Y:S01]  /*0860*/  UMOV UR4, 0x1 ;  /* 0x0000000100047882 */ /* 0x001fe20000000000 */
[----:B------:R-:W-:Y:S01]  /*0870*/  ULDC.64 UR36, c[0x0][0x208] ;  /* 0x0000820000247ab9 */ /* 0x000fe20000000a00 */
[----:B------:R-:W-:Y:S01]  /*0880*/  USEL UR4, UR4, 0x2, !UP0 ;  /* 0x0000000204047887 */ /* 0x000fe2000c000000 */
[----:B-1234-:R-:W-:Y:S01]  /*0890*/  BAR.SYNC.DEFER_BLOCKING 0x0 ;  /* 0x0000000000007b1d */ /* 0x01efe20000010000 */
[----:B------:R-:W-:-:S04]  /*08a0*/  PLOP3.LUT P0, PT, PT, PT, UP0, 0x80, 0x0 ;  /* 0x000000000000781c */ /* 0x000fc80003f0f008 */
[----:B------:R-:W-:-:S05]  /*08b0*/  IMAD.U32 R2, RZ, RZ, UR4 ;  /* 0x00000004ff027e24 */ /* 0x000fca000f8e00ff */
[----:B------:R0:W-:Y:S04]  /*08c0*/  STL [R1+0x24], R2 ;  /* 0x0000240201007387 */ /* 0x0001e80000100800 */
[----:B------:R-:W-:Y:S05]  /*08d0*/  @!P0 BRA `(.L_x_1105) ;  /* 0x0000008c00e08947 */ /* 0x000fea0003800000 */
.L_x_1106:
[----:B------:R-:W-:-:S08]  /*08e0*/  NOP ;  /* 0x0000000000007918 */ /* 0x000fd00000000000 */
[----:B------:R-:W1:Y:S02]  /*08f0*/  USETMAXREG.TRY_ALLOC.CTAPOOL UP0, 0xe8 ;  /* 0x000000e8000079c8 */ /* 0x000e640008000600 */
[----:B-1----:R-:W-:-:S13]  /*0900*/  PLOP3.LUT P0, PT, PT, PT, UP0, 0x80, 0x0 ;  /* 0x000000000000781c */ /* 0x002fda0003f0f008 */
[----:B------:R-:W-:Y:S05]  /*0910*/  @!P0 BRA `(.L_x_1106) ;  /* 0xfffffffc00f08947 */ /* 0x000fea000383ffff */
[----:B------:R-:W1:Y:S01]  /*0920*/  S2R R0, SR_TID.X ;  /* 0x0000000000007919 */ /* 0x000e620000002100 */
[----:B------:R-:W2:Y:S01]  /*0930*/  S2UR UR5, SR_CgaCtaId ;  /* 0x00000000000579c3 */ /* 0x000ea20000008800 */
[----:B------:R-:W-:-:S07]  /*0940*/  UMOV UR4, 0x400 ;  /* 0x0000040000047882 */ /* 0x000fce0000000000 */
[----:B------:R-:W-:Y:S06]  /*0950*/  BAR.ARV 0x8, 0x180 ;  /* 0x0206000000007b1d */ /* 0x000fec0000002000 */
[----:B--2---:R-:W-:Y:S01]  /*0960*/  ULEA UR4, UR5, UR4, 0x18 ;  /* 0x0000000405047291 */ /* 0x004fe2000f8ec03f */
[----:B-1----:R-:W-:-:S04]  /*0970*/  SHF.R.U32.HI R0, RZ, 0x7, R0 ;  /* 0x00000007ff007819 */ /* 0x002fc80000011600 */
[----:B------:R-:W-:-:S13]  /*0980*/  ISETP.NE.AND P0, PT, R0, 0x1, PT ;  /* 0x000000010000780c */ /* 0x000fda0003f05270 */
[----:B------:R-:W-:Y:S08]  /*0990*/  @!P0 BAR.ARV 0x9, 0x100 ;  /* 0x0244000000008b1d */ /* 0x000ff00000002000 */
[----:B------:R-:W-:Y:S06]  /*09a0*/  BAR.SYNC.DEFER_BLOCKING 0x5, 0x180 ;  /* 0x0146000000007b1d */ /* 0x000fec0000010000 */
[----:B------:R-:W1:Y:S01]  /*09b0*/  LDS.128 R12, [UR4+0x324d0] ;  /* 0x0324d004ff0c7984 */ /* 0x000e620008000c00 */
[----:B------:R-:W-:Y:S01]  /*09c0*/  ULDC UR4, c[0x0][0xd3c] ;  /* 0x00034f0000047ab9 */ /* 0x000fe20000000800 */
[----:B------:R-:W-:Y:S06]  /*09d0*/  BAR.ARV 0x4, 0x180 ;  /* 0x0106000000007b1d */ /* 0x000fec0000002000 */
[----:B-1----:R-:W-:-:S13]  /*09e0*/  ISETP.GE.AND P0, PT, R15, UR4, PT ;  /* 0x000000040f007c0c */ /* 0x002fda000bf06270 */
[----:B------:R-:W-:Y:S05]  /*09f0*/  @P0 EXIT ;  /* 0x000000000000094d */ /* 0x000fea0003800000 */
[----:B0-----:R-:W2:Y:S01]  /*0a00*/  LDL R2, [R1+0x24] ;  /* 0x0000240001027983 */ /* 0x001ea20000100800 */
[----:B------:R-:W-:Y:S01]  /*0a10*/  R2UR UR5, R13 ;  /* 0x000000000d0572ca */ /* 0x000fe200000e0000 */
[----:B------:R-:W-:Y:S01]  /*0a20*/  UMOV UR39, URZ ;  /* 0x0000003f00277c82 */ /* 0x000fe20008000000 */
[----:B------:R-:W-:Y:S01]  /*0a30*/  R2UR UR6, R14 ;  /* 0x000000000e0672ca */ /* 0x000fe200000e0000 */
[----:B------:R-:W0:Y:S01]  /*0a40*/  S2R R0, SR_TID.X ;  /* 0x0000000000007919 */ /* 0x000e220000002100 */
[----:B------:R-:W-:Y:S01]  /*0a50*/  UMOV UR38, URZ ;  /* 0x0000003f00267c82 */ /* 0x000fe20008000000 */
[----:B0-----:R-:W-:-:S05]  /*0a60*/  VIADD R12, R0, 0xffffff80 ;  /* 0xffffff80000c7836 */ /* 0x001fca0000000000 */
[----:B------:R-:W-:-:S04]  /*0a70*/  SHF.R.S32.HI R0, RZ, 0x1f, R12 ;  /* 0x0000001fff007819 */ /* 0x000fc8000001140c */
[CC--:B------:R-:W-:Y:S02]  /*0a80*/  LEA.HI R4, R0.reuse, R12.reuse, RZ, 0x5 ;  /* 0x0000000c00047211 */ /* 0x0c0fe400078f28ff */
[CC--:B------:R-:W-:Y:S02]  /*0a90*/  LEA.HI R3, R0.reuse, R12.reuse, RZ, 0x4 ;  /* 0x0000000c00037211 */ /* 0x0c0fe400078f20ff */
[----:B------:R-:W-:Y:S01]  /*0aa0*/  LEA.HI R11, R0, R12, RZ, 0x2 ;  /* 0x0000000c000b7211 */ /* 0x000fe200078f10ff */
[----:B------:R-:W-:Y:S01]  /*0ab0*/  IMAD.SHL.U32 R5, R4, 0x20, RZ ;  /* 0x0000002004057824 */ /* 0x000fe200078e00ff */
[----:B------:R-:W-:Y:S02]  /*0ac0*/  SHF.R.S32.HI R6, RZ, 0x4, R3 ;  /* 0x00000004ff067819 */ /* 0x000fe40000011403 */
[----:B------:R-:W-:Y:S02]  /*0ad0*/  LOP3.LUT R4, R3, 0x3fffff0, RZ, 0xc0, !PT ;  /* 0x03fffff003047812 */ /* 0x000fe400078ec0ff */
[----:B------:R-:W-:-:S02]  /*0ae0*/  LOP3.LUT R11, R11, 0xfffffffc, RZ, 0xc0, !PT ;  /* 0xfffffffc0b0b7812 */ /* 0x000fc400078ec0ff */
[----:B------:R-:W-:Y:S01]  /*0af0*/  LEA.HI R3, R3, R6, RZ, 0x1 ;  /* 0x0000000603037211 */ /* 0x000fe200078f08ff */
[C---:B------:R-:W-:Y:S01]  /*0b00*/  IMAD.IADD R4, R12.reuse, 0x1, -R4 ;  /* 0x000000010c047824 */ /* 0x040fe200078e0a04 */
[----:B------:R-:W-:Y:S01]  /*0b10*/  LOP3.LUT R5, R5, 0xfffffc00, RZ, 0xc0, !PT ;  /* 0xfffffc0005057812 */ /* 0x000fe200078ec0ff */
[----:B------:R-:W-:Y:S01]  /*0b20*/  IMAD.IADD R11, R12, 0x1, -R11 ;  /* 0x000000010c0b7824 */ /* 0x000fe200078e0a0b */
[----:B------:R-:W-:-:S03]  /*0b30*/  LOP3.LUT R3, R3, 0x1ffffffe, RZ, 0xc0, !PT ;  /* 0x1ffffffe03037812 */ /* 0x000fc600078ec0ff */
[----:B------:R-:W-:Y:S01]  /*0b40*/  IMAD R4, R4, 0x40, R5 ;  /* 0x0000004004047824 */ /* 0x000fe200078e0205 */
[----:B------:R-:W-:Y:S01]  /*0b50*/  LEA.HI R5, R11, R11, RZ, 0x1 ;  /* 0x0000000b0b057211 */ /* 0x000fe200078f08ff */
[----:B------:R-:W-:-:S03]  /*0b60*/  IMAD.IADD R3, R6, 0x1, -R3 ;  /* 0x0000000106037824 */ /* 0x000fc600078e0a03 */
[----:B------:R-:W-:Y:S01]  /*0b70*/  LOP3.LUT R6, R5, 0x1ffffffe, RZ, 0xc0, !PT ;  /* 0x1ffffffe05067812 */ /* 0x000fe200078ec0ff */
[----:B------:R-:W-:-:S04]  /*0b80*/  IMAD R225, R3, 0x8, R4 ;  /* 0x0000000803e17824 */ /* 0x000fc800078e0204 */
[----:B------:R-:W-:Y:S01]  /*0b90*/  IMAD.IADD R11, R11, 0x1, -R6 ;  /* 0x000000010b0b7824 */ /* 0x000fe200078e0a06 */
[----:B--2---:R-:W-:Y:S02]  /*0ba0*/  R2UR UR4, R2 ;  /* 0x00000000020472ca */ /* 0x004fe400000e0000 */
[CC--:B------:R-:W-:Y:S02]  /*0bb0*/  LEA.HI R2, R0.reuse, R12.reuse, RZ, 0x7 ;  /* 0x0000000c00027211 */ /* 0x0c0fe400078f38ff */
[----:B------:R-:W-:Y:S02]  /*0bc0*/  LEA.HI R0, R0, R12, RZ, 0x3 ;  /* 0x0000000c00007211 */ /* 0x000fe400078f18ff */
[----:B------:R-:W-:Y:S02]  /*0bd0*/  LOP3.LUT R220, R2, 0xffffff80, RZ, 0xc0, !PT ;  /* 0xffffff8002dc7812 */ /* 0x000fe400078ec0ff */
[----:B------:R-:W-:Y:S02]  /*0be0*/  SHF.R.S32.HI R221, RZ, 0x7, R2 ;  /* 0x00000007ffdd7819 */ /* 0x000fe40000011402 */
[----:B------:R-:W-:Y:S01]  /*0bf0*/  LOP3.LUT R214, R0, 0xfffffff8, RZ, 0xc0, !PT ;  /* 0xfffffff800d67812 */ /* 0x000fe200078ec0ff */
[----:B------:R-:W-:Y:S01]  /*0c00*/  IMAD.IADD R220, R12, 0x1, -R220 ;  /* 0x000000010cdc7824 */ /* 0x000fe200078e0adc */
[----:B------:R-:W-:Y:S01]  /*0c10*/  LEA.HI R2, R2, R221, RZ, 0x1 ;  /* 0x000000dd02027211 */ /* 0x000fe200078f08ff */
[----:B------:R-:W-:Y:S01]  /*0c20*/  ULOP3.LUT UR4, UR4, 0x1, URZ, 0xfc, !UPT ;  /* 0x0000000104047892 */ /* 0x000fe2000f8efc3f */
[----:B------:R-:W-:Y:S01]  /*0c30*/  SHF.R.S32.HI R217, RZ, 0x3, R0 ;  /* 0x00000003ffd97819 */ /* 0x000fe20000011400 */
[----:B------:R-:W-:Y:S01]  /*0c40*/  IMAD.IADD R214, R12, 0x1, -R214 ;  /* 0x000000010cd67824 */ /* 0x000fe200078e0ad6 */
[----:B------:R-:W-:-:S02]  /*0c50*/  SHF.R.S32.HI R7, RZ, 0x1f, R220 ;  /* 0x0000001fff077819 */ /* 0x000fc400000114dc */
[----:B------:R-:W-:Y:S01]  /*0c60*/  LOP3.LUT R2, R2, 0x3fffffe, RZ, 0xc0, !PT ;  /* 0x03fffffe02027812 */ /* 0x000fe200078ec0ff */
[----:B------:R-:W-:Y:S01]  /*0c70*/  IMAD.U32 R226, RZ, RZ, UR4 ;  /* 0x00000004ffe27e24 */ /* 0x000fe2000f8e00ff */
[CC--:B------:R-:W-:Y:S01]  /*0c80*/  LEA.HI R8, R7.reuse, R220.reuse, RZ, 0x2 ;  /* 0x000000dc07087211 */ /* 0x0c0fe200078f10ff */
[----:B------:R-:W-:Y:S01]  /*0c90*/  UMOV UR4, URZ ;  /* 0x0000003f00047c82 */ /* 0x000fe20008000000 */
[----:B------:R-:W-:Y:S01]  /*0ca0*/  LEA.HI R7, R7, R220, RZ, 0x5 ;  /* 0x000000dc07077211 */ /* 0x000fe200078f28ff */
[----:B------:R-:W-:Y:S01]  /*0cb0*/  IMAD.IADD R2, R221, 0x1, -R2 ;  /* 0x00000001dd027824 */ /* 0x000fe200078e0a02 */
[--C-:B------:R-:W-:Y:S01]  /*0cc0*/  SHF.R.S32.HI R9, RZ, 0x2, R8.reuse ;  /* 0x00000002ff097819 */ /* 0x100fe20000011408 */
[----:B------:R-:W-:Y:S01]  /*0cd0*/  IMAD.U32 R219, RZ, RZ, UR4 ;  /* 0x00000004ffdb7e24 */ /* 0x000fe2000f8e00ff */
[----:B------:R-:W-:Y:S02]  /*0ce0*/  SHF.R.S32.HI R10, RZ, 0x1f, R8 ;  /* 0x0000001fff0a7819 */ /* 0x000fe40000011408 */
[----:B------:R-:W-:-:S02]  /*0cf0*/  SHF.R.S32.HI R7, RZ, 0x5, R7 ;  /* 0x00000005ff077819 */ /* 0x000fc40000011407 */
[----:B------:R-:W-:Y:S02]  /*0d00*/  LEA.HI R10, R10, R9, RZ, 0x3 ;  /* 0x000000090a0a7211 */ /* 0x000fe400078f18ff */
[----:B------:R-:W-:Y:S02]  /*0d10*/  LOP3.LUT R223, R8, 0x7ffffffc, RZ, 0xc0, !PT ;  /* 0x7ffffffc08df7812 */ /* 0x000fe400078ec0ff */
[----:B------:R-:W-:-:S03]  /*0d20*/  LOP3.LUT R10, R10, 0xfffffff8, RZ, 0xc0, !PT ;  /* 0xfffffff80a0a7812 */ /* 0x000fc600078ec0ff */
[----:B------:R-:W-:Y:S02]  /*0d30*/  IMAD.IADD R223, R220, 0x1, -R223 ;  /* 0x00000001dcdf7824 */ /* 0x000fe400078e0adf */
[----:B------:R-:W-:-:S04]  /*0d40*/  IMAD.IADD R10, R9, 0x1, -R10 ;  /* 0x00000001090a7824 */ /* 0x000fc800078e0a0a */
[----:B------:R-:W-:-:S04]  /*0d50*/  IMAD R7, R7, 0x10, R10 ;  /* 0x0000001007077824 */ /* 0x000fc800078e020a */
[----:B------:R-:W-:Y:S01]  /*0d60*/  IMAD R222, R2, 0x40, R7 ;  /* 0x0000004002de7824 */ /* 0x000fe200078e0207 */
[----:B------:R-:W-:Y:S01]  /*0d70*/  SHF.L.U32 R2, R214, 0x3, RZ ;  /* 0x00000003d6027819 */ /* 0x000fe200000006ff */
[----:B------:R-:W-:Y:S02]  /*0d80*/  IMAD.MOV.U32 R7, RZ, RZ, R15 ;  /* 0x000000ffff077224 */ /* 0x000fe400078e000f */
[----:B------:R-:W-:Y:S01]  /*0d90*/  IMAD R224, R11, 0x8, R222 ;  /* 0x000000080be07824 */ /* 0x000fe200078e02de */
[----:B------:R-:W-:Y:S01]  /*0da0*/  SHF.R.S32.HI R0, RZ, 0x1f, R2 ;  /* 0x0000001fff007819 */ /* 0x000fe20000011402 */
[C---:B------:R-:W-:Y:S02]  /*0db0*/  VIADD R212, R2.reuse, 0x40 ;  /* 0x0000004002d47836 */ /* 0x040fe40000000000 */
[C---:B------:R-:W-:Y:S02]  /*0dc0*/  VIADD R211, R2.reuse, 0x80 ;  /* 0x0000008002d37836 */ /* 0x040fe40000000000 */
[----:B------:R-:W-:Y:S01]  /*0dd0*/  VIADD R213, R2, 0xc0 ;  /* 0x000000c002d57836 */ /* 0x000fe20000000000 */
[----:B------:R-:W-:-:S02]  /*0de0*/  SHF.R.S32.HI R229, RZ, 0x1f, R212 ;  /* 0x0000001fffe57819 */ /* 0x000fc400000114d4 */
[----:B------:R-:W-:Y:S02]  /*0df0*/  SHF.R.S32.HI R228, RZ, 0x1f, R211 ;  /* 0x0000001fffe47819 */ /* 0x000fe400000114d3 */
[----:B------:R-:W-:-:S07]  /*0e00*/  SHF.R.S32.HI R227, RZ, 0x1f, R213 ;  /* 0x0000001fffe37819 */ /* 0x000fce00000114d5 */
.L_x_1153:
[----:B01----:R-:W0:Y:S01]  /*0e10*/  LDC.64 R4, c[0x0][0xd88] ;  /* 0x00036200ff047b82 */ /* 0x003e220000000a00 */
[----:B------:R-:W-:Y:S01]  /*0e20*/  ULDC.64 UR8, c[0x0][0xb20] ;  /* 0x0002c80000087ab9 */ /* 0x000fe20000000a00 */
[----:B------:R-:W-:Y:S01]  /*0e30*/  ULDC.64 UR10, c[0x0][0x418] ;  /* 0x00010600000a7ab9 */ /* 0x000fe20000000a00 */
[----:B------:R-:W-:Y:S01]  /*0e40*/  IMAD.MOV.U32 R0, RZ, RZ, RZ ;  /* 0x000000ffff007224 */ /* 0x000fe200078e00ff */
[----:B------:R-:W-:Y:S01]  /*0e50*/  ULDC UR4, c[0x0][0x424] ;  /* 0x0001090000047ab9 */ /* 0x000fe20000000800 */
[----:B------:R-:W-:Y:S01]  /*0e60*/  ULDC UR7, c[0x0][0x2f0] ;  /* 0x0000bc0000077ab9 */ /* 0x000fe20000000800 */
[----:B0-----:R-:W-:-:S06]  /*0e70*/  IMAD.WIDE R4, R7, 0x4, R4 ;  /* 0x0000000407047825 */ /* 0x001fcc00078e0204 */
[----:B--2---:R-:W2:Y:S01]  /*0e80*/  LDG.E R4, desc[UR36][R4.64] ;  /* 0x0000002404047981 */ /* 0x004ea2000c1e1900 */
[----:B------:R-:W-:-:S04]  /*0e90*/  UISETP.NE.U32.AND UP0, UPT, UR8, URZ, UPT ;  /* 0x0000003f0800728c */ /* 0x000fc8000bf05070 */
[----:B------:R-:W-:-:S06]  /*0ea0*/  UISETP.NE.AND.EX UP0, UPT, UR9, URZ, UPT, UP0 ;  /* 0x0000003f0900728c */ /* 0x000fcc000bf05300 */
[----:B------:R-:W-:Y:S02]  /*0eb0*/  PLOP3.LUT P0, PT, PT, PT, UP0, 0x80, 0x0 ;  /* 0x000000000000781c */ /* 0x000fe40003f0f008 */
[----:B--2---:R-:W-:-:S13]  /*0ec0*/  R2UR UR61, R4 ;  /* 0x00000000043d72ca */ /* 0x004fda00000e0000 */
[----:B------:R-:W-:Y:S02]  /*0ed0*/  USHF.R.S32.HI UR12, URZ, 0x1f, UR61 ;  /* 0x0000001f3f0c7899 */ /* 0x000fe4000801143d */
[----:B------:R-:W-:-:S04]  /*0ee0*/  @UP0 ULEA UR8, UP1, UR61, UR8, 0x2 ;  /* 0x000000083d080291 */ /* 0x000fc8000f82103f */
[----:B------:R-:W-:Y:S02]  /*0ef0*/  @UP0 ULEA.HI.X UR9, UR61, UR9, UR12, 0x2, UP1 ;  /* 0x000000093d090291 */ /* 0x000fe400088f140c */
[----:B------:R-:W-:Y:S02]  /*0f00*/  IMAD.U32 R218, RZ, RZ, UR12 ;  /* 0x0000000cffda7e24 */ /* 0x000fe4000f8e00ff */
[----:B----4-:R-:W-:Y:S02]  /*0f10*/  IMAD.U32 R6, RZ, RZ, UR8 ;  /* 0x00000008ff067e24 */ /* 0x010fe4000f8e00ff */
[----:B------:R-:W-:Y:S01]  /*0f20*/  IMAD.U32 R7, RZ, RZ, UR9 ;  /* 0x00000009ff077e24 */ /* 0x000fe2000f8e00ff */
[----:B------:R-:W-:Y:S02]  /*0f30*/  ULDC.64 UR8, c[0x0][0xb18] ;  /* 0x0002c60000087ab9 */ /* 0x000fe40000000a00 */
[----:B------:R-:W-:Y:S02]  /*0f40*/  UISETP.NE.U32.AND UP0, UPT, UR8, URZ, UPT ;  /* 0x0000003f0800728c */ /* 0x000fe4000bf05070 */
[----:B------:R-:W-:Y:S01]  /*0f50*/  UISETP.NE.U32.AND UP1, UPT, UR10, URZ, UPT ;  /* 0x0000003f0a00728c */ /* 0x000fe2000bf25070 */
[----:B------:R0:W5:Y:S01]  /*0f60*/  @P0 LDG.E R0, desc[UR36][R6.64] ;  /* 0x0000002406000981 */ /* 0x000162000c1e1900 */
[----:B------:R-:W-:-:S02]  /*0f70*/  UISETP.NE.AND.EX UP0, UPT, UR9, URZ, UPT, UP0 ;  /* 0x0000003f0900728c */ /* 0x000fc4000bf05300 */
[----:B------:R-:W-:-:S04]  /*0f80*/  UISETP.NE.AND.EX UP1, UPT, UR11, URZ, UPT, UP1 ;  /* 0x0000003f0b00728c */ /* 0x000fc8000bf25310 */
[----:B------:R-:W-:Y:S01]  /*0f90*/  USEL UR4, UR4, 0x1, UP1 ;  /* 0x0000000104047887 */ /* 0x000fe20008800000 */
[----:B------:R-:W-:-:S03]  /*0fa0*/  PLOP3.LUT P0, PT, PT, PT, UP0, 0x80, 0x0 ;  /* 0x000000000000781c */ /* 0x000fc60003f0f008 */
[----:B------:R-:W-:Y:S02]  /*0fb0*/  UIMAD UR4, UR4, UR7, URZ ;  /* 0x00000007040472a4 */ /* 0x000fe4000f8e023f */
[----:B------:R-:W-:-:S04]  /*0fc0*/  @UP0 ULEA UR8, UP1, UR61, UR8, 0x2 ;  /* 0x000000083d080291 */ /* 0x000fc8000f82103f */
[----:B------:R-:W-:Y:S01]  /*0fd0*/  @UP0 ULEA.HI.X UR9, UR61, UR9, UR12, 0x2, UP1 ;  /* 0x000000093d090291 */ /* 0x000fe200088f140c */
[----:B------:R-:W-:Y:S02]  /*0fe0*/  IMAD.U32 R23, RZ, RZ, UR4 ;  /* 0x00000004ff177e24 */ /* 0x000fe4000f8e00ff */
[----:B------:R-:W-:-:S03]  /*0ff0*/  IMAD.U32 R4, RZ, RZ, UR8 ;  /* 0x00000008ff047e24 */ /* 0x000fc6000f8e00ff */
[----:B------:R-:W-:-:S05]  /*1000*/  IMAD.U32 R5, RZ, RZ, UR9 ;  /* 0x00000009ff057e24 */ /* 0x000fca000f8e00ff */
[----:B------:R0:W5:Y:S01]  /*1010*/  @P0 LDG.E R23, desc[UR36][R4.64] ;  /* 0x0000002404170981 */ /* 0x000162000c1e1900 */
[----:B------:R-:W-:Y:S02]  /*1020*/  IMAD.U32 R216, RZ, RZ, UR5 ;  /* 0x00000005ffd87e24 */ /* 0x000fe4000f8e00ff */
[----:B------:R-:W-:Y:S01]  /*1030*/  IMAD.U32 R215, RZ, RZ, UR6 ;  /* 0x00000006ffd77e24 */ /* 0x000fe2000f8e00ff */
[----:B---3--:R-:W-:Y:S06]  /*1040*/  @P0 BRA `(.L_x_1107) ;  /* 0x00000000002c0947 */ /* 0x008fec0003800000 */
[----:B------:R-:W-:Y:S02]  /*1050*/  ULDC.64 UR4, c[0x0][0xb00] ;  /* 0x0002c00000047ab9 */ /* 0x000fe40000000a00 */
[----:B------:R-:W-:-:S04]  /*1060*/  ISETP.NE.U32.AND P0, PT, RZ, UR4, PT ;  /* 0x00000004ff007c0c */ /* 0x000fc8000bf05070 */
[----:B------:R-:W-:-:S13]  /*1070*/  ISETP.NE.AND.EX P0, PT, RZ, UR5, PT, P0 ;  /* 0x00000005ff007c0c */ /* 0x000fda000bf05300 */
[----:B------:R-:W-:Y:S05]  /*1080*/  @!P0 BRA `(.L_x_1107) ;  /* 0x00000000001c8947 */ /* 0x000fea0003800000 */
[----:B------:R-:W-:Y:S02]  /*1090*/  ULDC.64 UR4, c[0x0][0xb00] ;  /* 0x0002c00000047ab9 */ /* 0x000fe40000000a00 */
[----:B------:R-:W-:-:S06]  /*10a0*/  UIMAD.WIDE UR4, UR61, 0x4, UR4 ;  /* 0x000000043d0478a5 */ /* 0x000fcc000f8e0204 */
[----:B0-----:R-:W-:Y:S01]  /*10b0*/  IMAD.U32 R4, RZ, RZ, UR4 ;  /* 0x00000004ff047e24 */ /* 0x001fe2000f8e00ff */
[----:B------:R-:W-:-:S05]  /*10c0*/  MOV R5, UR5 ;  /* 0x0000000500057c02 */ /* 0x000fca0008000f00 */
[----:B-----5:R-:W2:Y:S04]  /*10d0*/  LDG.E R23, desc[UR36][R4.64] ;  /* 0x0000002404177981 */ /* 0x020ea8000c1e1900 */
[----:B------:R-:W2:Y:S02]  /*10e0*/  LDG.E R6, desc[UR36][R4.64+0x4] ;  /* 0x0000042404067981 */ /* 0x000ea4000c1e1900 */
[----:B--2---:R-:W-:-:S07]  /*10f0*/  IMAD.IADD R23, R6, 0x1, -R23 ;  /* 0x0000000106177824 */ /* 0x004fce00078e0a17 */
.L_x_1107:
[----:B-----5:R-:W-:Y:S01]  /*1100*/  IMAD.IADD R23, R23, 0x1, -R0 ;  /* 0x0000000117177824 */ /* 0x020fe200078e0a00 */
[----:B------:R-:W-:Y:S02]  /*1110*/  PLOP3.LUT P0, PT, PT, PT, PT, 0x80, 0x0 ;  /* 0x000000000000781c */ /* 0x000fe40003f0f070 */
[----:B------:R-:W-:Y:S02]  /*1120*/  CS2R R8, SRZ ;  /* 0x0000000000087805 */ /* 0x000fe4000001ff00 */
[----:B------:R-:W-:Y:S01]  /*1130*/  CS2R R150, SRZ ;  /* 0x0000000000967805 */ /* 0x000fe2000001ff00 */
[C---:B------:R-:W-:Y:S01]  /*1140*/  VIADD R0, R23.reuse, 0x5f ;  /* 0x0000005f17007836 */ /* 0x040fe20000000000 */
[----:B------:R-:W-:Y:S02]  /*1150*/  ISETP.GE.AND P1, PT, R23, 0x1, PT ;  /* 0x000000011700780c */ /* 0x000fe40003f26270 */
[----:B------:R-:W-:Y:S02]  /*1160*/  CS2R R148, SRZ ;  /* 0x0000000000947805 */ /* 0x000fe4000001ff00 */
[----:B------:R-:W-:Y:S01]  /*1170*/  CS2R R146, SRZ ;  /* 0x0000000000927805 */ /* 0x000fe2000001ff00 */
[----:B------:R-:W-:Y:S01]  /*1180*/  IMAD.HI R207, R0, 0x2aaaaaab, RZ ;  /* 0x2aaaaaab00cf7827 */ /* 0x000fe200078e02ff */
[----:B------:R-:W-:-:S02]  /*1190*/  CS2R R144, SRZ ;  /* 0x0000000000907805 */ /* 0x000fc4000001ff00 */
[----:B------:R-:W-:Y:S02]  /*11a0*/  CS2R R142, SRZ ;  /* 0x00000000008e7805 */ /* 0x000fe4000001ff00 */
[----:B------:R-:W-:Y:S01]  /*11b0*/  CS2R R140, SRZ ;  /* 0x00000000008c7805 */ /* 0x000fe2000001ff00 */
[----:B------:R-:W-:Y:S01]  /*11c0*/  IMAD.MOV.U32 R0, RZ, RZ, RZ ;  /* 0x000000ffff007224 */ /* 0x000fe200078e00ff */
[----:B0-----:R-:W-:Y:S02]  /*11d0*/  SHF.R.U32.HI R4, RZ, 0x1f, R207 ;  /* 0x0000001fff047819 */ /* 0x001fe400000116cf */
[----:B------:R-:W-:Y:S02]  /*11e0*/  CS2R R138, SRZ ;  /* 0x00000000008a7805 */ /* 0x000fe4000001ff00 */
[----:B------:R-:W-:Y:S02]  /*11f0*/  CS2R R136, SRZ ;  /* 0x0000000000887805 */ /* 0x000fe4000001ff00 */
[----:B------:R-:W-:-:S02]  /*1200*/  CS2R R134, SRZ ;  /* 0x0000000000867805 */ /* 0x000fc4000001ff00 */
[----:B------:R-:W-:Y:S02]  /*1210*/  LEA.HI.SX32 R207, R207, R4, 0x1c ;  /* 0x00000004cfcf7211 */ /* 0x000fe400078fe2ff */
        /* <DEDUP_REMOVED lines=41> */
[----:B------:R-:W-:Y:S01]  /*14b0*/  CS2R R52, SRZ ;  /* 0x0000000000347805 */ /* 0x000fe2000001ff00 */
[----:B------:R-:W-:Y:S01]  /*14c0*/  IMAD.MOV.U32 R157, RZ, RZ, RZ ;  /* 0x000000ffff9d7224 */ /* 0x000fe200078e00ff */
        /* <DEDUP_REMOVED lines=8> */
[----:B------:R-:W-:Y:S01]  /*1550*/  CS2R R32, SRZ ;  /* 0x0000000000207805 */ /* 0x000fe2000001ff00 */
[----:B------:R-:W-:Y:S01]  /*1560*/  IMAD.MOV.U32 R10, RZ, RZ, RZ ;  /* 0x000000ffff0a7224 */ /* 0x000fe200078e00ff */
[----:B------:R-:W-:Y:S02]  /*1570*/  CS2R R26, SRZ ;  /* 0x00000000001a7805 */ /* 0x000fe4000001ff00 */
[----:B------:R-:W-:Y:S02]  /*1580*/  CS2R R28, SRZ ;  /* 0x00000000001c7805 */ /* 0x000fe4000001ff00 */
[----:B------:R-:W-:Y:S01]  /*1590*/  CS2R R24, SRZ ;  /* 0x0000000000187805 */ /* 0x000fe2000001ff00 */
[----:B------:R-:W-:Y:S06]  /*15a0*/  @!P1 BRA `(.L_x_1108) ;  /* 0x0000005000e89947 */ /* 0x000fec0003800000 */
[----:B------:R-:W0:Y:S01]  /*15b0*/  S2UR UR53, SR_CgaCtaId ;  /* 0x00000000003579c3 */ /* 0x000e220000008800 */
[----:B------:R-:W1:Y:S01]  /*15c0*/  SHFL.IDX PT, R0, R221, RZ, 0x1f ;  /* 0x00001fffdd007589 */ /* 0x000e6200000e0000 */
[----:B------:R-:W-:Y:S02]  /*15d0*/  UMOV UR40, 0x400 ;  /* 0x0000040000287882 */ /* 0x000fe40000000000 */
[----:B0-----:R-:W-:Y:S01]  /*15e0*/  ULEA UR40, UR53, UR40, 0x18 ;  /* 0x0000002835287291 */ /* 0x001fe2000f8ec03f */
[----:B-1----:R-:W-:-:S03]  /*15f0*/  R2UR UR4, R0 ;  /* 0x00000000000472ca */ /* 0x002fc600000e0000 */
[----:B------:R-:W-:-:S04]  /*1600*/  UIADD3 UR6, UR40, 0x18400, URZ ;  /* 0x0001840028067890 */ /* 0x000fc8000fffe03f */
[----:B------:R-:W-:-:S06]  /*1610*/  ULOP3.LUT UP0, URZ, UR6, 0x1bf, URZ, 0xc0, !UPT ;  /* 0x000001bf063f7892 */ /* 0x000fcc000f80c03f */
[----:B------:R-:W-:Y:S01]  /*1620*/  PLOP3.LUT P0, PT, PT, PT, UP0, 0x80, 0x0 ;  /* 0x000000000000781c */ /* 0x000fe20003f0f008 */
[----:B------:R-:W-:-:S04]  /*1630*/  ULEA.HI UR5, UR4, UR4, URZ, 0x1 ;  /* 0x0000000404057291 */ /* 0x000fc8000f8f083f */
[----:B------:R-:W-:-:S04]  /*1640*/  ULOP3.LUT UR5, UR5, 0xffffe, URZ, 0xc0, !UPT ;  /* 0x000ffffe05057892 */ /* 0x000fc8000f8ec03f */
[----:B------:R-:W-:-:S04]  /*1650*/  UIADD3 UR41, UR4, -UR5, URZ ;  /* 0x8000000504297290 */ /* 0x000fc8000fffe03f */
[----:B------:R-:W-:Y:S08]  /*1660*/  @!P0 BRA `(.L_x_1109) ;  /* 0x0000000000408947 */ /* 0x000ff00003800000 */
        /* <DEDUP_REMOVED lines=16> */
.L_x_1109:
[----:B------:R-:W-:Y:S01]  /*1770*/  R2UR UR5, R219 ;  /* 0x00000000db0572ca */ /* 0x000fe200000e0000 */
[----:B------:R-:W0:-:S12]  /*1780*/  S2R R16, SR_TID.X ;  /* 0x0000000000107919 */ /* 0x000e180000002100 */
[----:B------:R-:W-:-:S04]  /*1790*/  ULEA.HI UR4, UR5, UR5, URZ, 0x1 ;  /* 0x0000000505047291 */ /* 0x000fc8000f8f083f */
[----:B------:R-:W-:-:S04]  /*17a0*/  ULOP3.LUT UR4, UR4, 0xfffffffe, URZ, 0xc0, !UPT ;  /* 0xfffffffe04047892 */ /* 0x000fc8000f8ec03f */
[----:B------:R-:W-:-:S06]  /*17b0*/  UIADD3 UR4, UR5, -UR4, URZ ;  /* 0x8000000405047290 */ /* 0x000fcc000fffe03f */
[----:B------:R-:W-:-:S05]  /*17c0*/  IMAD.U32 R0, RZ, RZ, UR4 ;  /* 0x00000004ff007e24 */ /* 0x000fca000f8e00ff */
[----:B------:R-:W-:Y:S02]  /*17d0*/  SHF.L.U32 R0, R0, 0x1f, RZ ;  /* 0x0000001f00007819 */ /* 0x000fe400000006ff */
[----:B0-----:R-:W-:Y:S02]  /*17e0*/  SHF.R.U32.HI R16, RZ, 0x7, R16 ;  /* 0x00000007ff107819 */ /* 0x001fe40000011610 */
[----:B------:R-:W0:Y:S02]  /*17f0*/  SYNCS.PHASECHK.TRANS64.TRYWAIT P0, [UR40+0x32400], R0 ;  /* 0x03240000ff0075a7 */ /* 0x000e240008000168 */
[----:B------:R-:W-:Y:S01]  /*1800*/  IADD3 R208, R16, 0x8, RZ ;  /* 0x0000000810d07810 */ /* 0x000fe20007ffe0ff */
[----:B0-----:R-:W-:Y:S06]  /*1810*/  @!P0 BRA `(.L_x_1110) ;  /* 0x000000dc00888947 */ /* 0x001fec0003800000 */
.L_x_1244:
[----:B------:R-:W-:Y:S05]  /*1820*/  WARPSYNC.ALL ;  /* 0x0000000000007948 */ /* 0x000fea0003800000 */
[----:B------:R-:W-:Y:S01]  /*1830*/  R2UR UR4, R226 ;  /* 0x00000000e20472ca */ /* 0x000fe200000e0000 */
[----:B------:R1:W-:-:S12]  /*1840*/  BAR.SYNC.DEFER_BLOCKING R208, 0x100 ;  /* 0x000400d00000751d */ /* 0x0003d80000010000 */
[----:B0-----:R-:W-:-:S05]  /*1850*/  IMAD.U32 R3, RZ, RZ, UR4 ;  /* 0x00000004ff037e24 */ /* 0x001fca000f8e00ff */
[----:B------:R-:W-:-:S13]  /*1860*/  ISETP.NE.AND P0, PT, R3, 0x3, PT ;  /* 0x000000030300780c */ /* 0x000fda0003f05270 */
[----:B-1----:R-:W-:Y:S05]  /*1870*/  @!P0 BRA `(.L_x_1111) ;  /* 0x0000000000048947 */ /* 0x002fea0003800000 */
[----:B------:R-:W-:Y:S01]  /*1880*/  BPT.TRAP 0x1 ;  /* 0x000000040000795c */ /* 0x000fe20000300000 */
.L_x_1111:
[----:B------:R-:W-:Y:S01]  /*1890*/  ULEA UR52, UR38, UR40, 0x3 ;  /* 0x0000002826347291 */ /* 0x000fe2000f8e183f */
[----:B------:R-:W-:-:S05]  /*18a0*/  IMAD.U32 R3, RZ, RZ, UR39 ;  /* 0x00000027ff037e24 */ /* 0x000fca000f8e00ff */
[----:B------:R-:W-:-:S04]  /*18b0*/  SHF.L.U32 R3, R3, 0x1f, RZ ;  /* 0x0000001f03037819 */ /* 0x000fc800000006ff */
[----:B------:R0:W1:Y:S01]  /*18c0*/  SYNCS.PHASECHK.TRANS64.TRYWAIT P1, [UR52+0x32430], R3 ;  /* 0x03243003ff0075a7 */ /* 0x0000620008020174 */
[----:B------:R-:W-:Y:S05]  /*18d0*/  @!P0 BRA `(.L_x_1112) ;  /* 0x0000000000048947 */ /* 0x000fea0003800000 */
[----:B------:R-:W-:Y:S01]  /*18e0*/  BPT.TRAP 0x1 ;  /* 0x000000040000795c */ /* 0x000fe20000300000 */
.L_x_1112:
[----:B-1----:R-:W-:Y:S05]  /*18f0*/  @P1 BRA `(.L_x_1113) ;  /* 0x0000000000081947 */ /* 0x002fea0003800000 */
[----:B------:R-:W1:Y:S02]  /*1900*/  SYNCS.PHASECHK.TRANS64.TRYWAIT P1, [UR52+0x32430], R3 ;  /* 0x03243003ff0075a7 */ /* 0x000e640008020174 */
[----:B-1----:R-:W-:Y:S05]  /*1910*/  @!P1 BRA `(.L_x_1114) ;  /* 0x000000dc00609947 */ /* 0x002fea0003800000 */
.L_x_1113:
[----:B------:R-:W-:Y:S01]  /*1920*/  UIADD3 UR4, UR40, 0x1c400, URZ ;  /* 0x0001c40028047890 */ /* 0x000fe2000fffe03f */
[----:B------:R-:W-:Y:S01]  /*1930*/  WARPGROUP.ARRIVE ;  /* 0x00000000000079c5 */ /* 0x000fe20000000000 */
[----:B------:R-:W-:Y:S02]  /*1940*/  ULEA UR41, UR41, UR40, 0xd ;  /* 0x0000002829297291 */ /* 0x000fe4000f8e683f */
[----:B------:R-:W-:Y:S02]  /*1950*/  USHF.R.U32.HI UR4, URZ, 0x4, UR4 ;  /* 0x000000043f047899 */ /* 0x000fe40008011604 */
[----:B------:R-:W-:Y:S02]  /*1960*/  UIADD3 UR5, UR41, 0x18400, URZ ;  /* 0x0001840029057890 */ /* 0x000fe4000fffe03f */
[----:B------:R-:W-:Y:S02]  /*1970*/  ULOP3.LUT UR4, UR4, 0x3fff, URZ, 0xc0, !UPT ;  /* 0x00003fff04047892 */ /* 0x000fe4000f8ec03f */
[----:B------:R-:W-:-:S02]  /*1980*/  USHF.R.U32.HI UR5, URZ, 0x4, UR5 ;  /* 0x000000043f057899 */ /* 0x000fc40008011605 */
[----:B------:R-:W-:Y:S02]  /*1990*/  ULOP3.LUT UR60, UR4, 0x10000, URZ, 0xfc, !UPT ;  /* 0x00010000043c7892 */ /* 0x000fe4000f8efc3f */
[----:B------:R-:W-:Y:S02]  /*19a0*/  ULOP3.LUT UR5, UR5, 0x3fff, URZ, 0xc0, !UPT ;  /* 0x00003fff05057892 */ /* 0x000fe4000f8ec03f */
[----:B------:R-:W-:Y:S02]  /*19b0*/  UIMAD UR4, UR38, 0x300, UR60 ;  /* 0x00000300260478a4 */ /* 0x000fe4000f8e023c */
[----:B------:R-:W-:Y:S01]  /*19c0*/  ULOP3.LUT UR7, UR5, 0x10000, URZ, 0xfc, !UPT ;  /* 0x0001000005077892 */ /* 0x000fe2000f8efc3f */
[----:B------:R-:W-:Y:S01]  /*19d0*/  UMOV UR11, 0x40000040 ;  /* 0x40000040000b7882 */ /* 0x000fe20000000000 */
[----:B------:R-:W-:Y:S02]  /*19e0*/  UMOV UR9, 0x40000040 ;  /* 0x4000004000097882 */ /* 0x000fe40000000000 */
[----:B------:R-:W-:Y:S01]  /*19f0*/  UIADD3 UR5, UR7, 0x2, URZ ;  /* 0x0000000207057890 */ /* 0x000fe2000fffe03f */
[----:B------:R-:W-:Y:S01]  /*1a00*/  IMAD.U32 R21, RZ, RZ, UR9 ;  /* 0x00000009ff157e24 */ /* 0x000fe2000f8e00ff */
[----:B------:R-:W-:Y:S01]  /*1a10*/  UMOV UR10, UR4 ;  /* 0x00000004000a7c82 */ /* 0x000fe20008000000 */
[----:B------:R-:W-:Y:S01]  /*1a20*/  UMOV UR8, UR7 ;  /* 0x0000000700087c82 */ /* 0x000fe20008000000 */
[----:B------:R-:W-:Y:S01]  /*1a30*/  UIADD3 UR6, UR4, 0x2, URZ ;  /* 0x0000000204067890 */ /* 0x000fe2000fffe03f */
[----:B------:R-:W-:Y:S01]  /*1a40*/  HGMMA.64x96x16.F32 R24, gdesc[UR8], RZ, !UPT, gsb0 ;  /* 0x01600000081879f0 */ /* 0x000fe2000c0008ff */
[----:B------:R-:W-:Y:S01]  /*1a50*/  IMAD.U32 R20, RZ, RZ, UR8 ;  /* 0x00000008ff147e24 */ /* 0x000fe2000f8e00ff */
[----:B------:R-:W-:Y:S01]  /*1a60*/  UMOV UR8, UR5 ;  /* 0x0000000500087c82 */ /* 0x000fe20008000000 */
[----:B------:R-:W-:Y:S01]  /*1a70*/  UMOV UR9, 0x40000040 ;  /* 0x4000004000097882 */ /* 0x000fe20000000000 */
[----:B------:R-:W-:Y:S01]  /*1a80*/  UMOV UR11, 0x40000040 ;  /* 0x40000040000b7882 */ /* 0x000fe20000000000 */
[----:B------:R-:W-:Y:S01]  /*1a90*/  UIADD3 UR5, UR7, 0x4, URZ ;  /* 0x0000000407057890 */ /* 0x000fe2000fffe03f */
[----:B------:R-:W-:Y:S01]  /*1aa0*/  IMAD.U32 R18, RZ, RZ, UR8 ;  /* 0x00000008ff127e24 */ /* 0x000fe2000f8e00ff */
[----:B------:R-:W-:Y:S01]  /*1ab0*/  UMOV UR10, UR6 ;  /* 0x00000006000a7c82 */ /* 0x000fe20008000000 */
[----:B------:R-:W-:Y:S01]  /*1ac0*/  UIADD3 UR6, UR4, 0x4, URZ ;  /* 0x0000000404067890 */ /* 0x000fe2000fffe03f */
[----:B------:R-:W-:Y:S01]  /*1ad0*/  IMAD.U32 R19, RZ, RZ, UR9 ;  /* 0x00000009ff137e24 */ /* 0x000fe2000f8e00ff */
[----:B------:R-:W-:Y:S01]  /*1ae0*/  UIADD3 UR4, UR4, 0x6, URZ ;  /* 0x0000000604047890 */ /* 0x000fe2000fffe03f */
[----:B------:R-:W-:-:S02]  /*1af0*/  WARPGROUP.DEPBAR.LE gsb0, 0x0 ;  /* 0x00008000000079c5 */ /* 0x000fc40000010000 */
[----:B------:R-:W-:-:S06]  /*1b00*/  WARPGROUP.ARRIVE ;  /* 0x00000000000079c5 */ /* 0x000fcc0000000000 */
[----:B------:R-:W-:Y:S01]  /*1b10*/  HGMMA.64x96x16.F32 R24, gdesc[UR8], R24, gsb0 ;  /* 0x01600000081879f0 */ /* 0x000fe20008000818 */
[----:B------:R-:W-:Y:S01]  /*1b20*/  UMOV UR8, UR5 ;  /* 0x0000000500087c82 */ /* 0x000fe20008000000 */
[----:B------:R-:W-:Y:S01]  /*1b30*/  UMOV UR9, 0x40000040 ;  /* 0x4000004000097882 */ /* 0x000fe20000000000 */
[----:B------:R-:W-:Y:S01]  /*1b40*/  UMOV UR10, UR6 ;  /* 0x00000006000a7c82 */ /* 0x000fe20008000000 */
[----:B------:R-:W-:Y:S01]  /*1b50*/  UMOV UR11, 0x40000040 ;  /* 0x40000040000b7882 */ /* 0x000fe20000000000 */
[----:B------:R-:W-:Y:S01]  /*1b60*/  UIADD3 UR5, UR7, 0x6, URZ ;  /* 0x0000000607057890 */ /* 0x000fe2000fffe03f */
[----:B------:R-:W-:Y:S02]  /*1b70*/  IMAD.U32 R16, RZ, RZ, UR8 ;  /* 0x00000008ff107e24 */ /* 0x000fe4000f8e00ff */
[----:B------:R-:W-:Y:S01]  /*1b80*/  IMAD.U32 R17, RZ, RZ, UR9 ;  /* 0x00000009ff117e24 */ /* 0x000fe2000f8e00ff */
[----:B------:R-:W-:Y:S02]  /*1b90*/  WARPGROUP.DEPBAR.LE gsb0, 0x0 ;  /* 0x00008000000079c5 */ /* 0x000fe40000010000 */
[----:B------:R-:W-:-:S06]  /*1ba0*/  WARPGROUP.ARRIVE ;  /* 0x00000000000079c5 */ /* 0x000fcc0000000000 */
[----:B------:R-:W-:Y:S01]  /*1bb0*/  HGMMA.64x96x16.F32 R24, gdesc[UR8], R24, gsb0 ;  /* 0x01600000081879f0 */ /* 0x000fe20008000818 */
[----:B------:R-:W-:Y:S01]  /*1bc0*/  UMOV UR8, UR5 ;  /* 0x0000000500087c82 */ /* 0x000fe20008000000 */
[----:B------:R-:W-:Y:S01]  /*1bd0*/  UMOV UR9, 0x40000040 ;  /* 0x4000004000097882 */ /* 0x000fe20000000000 */
[----:B------:R-:W-:Y:S01]  /*1be0*/  UMOV UR10, UR4 ;  /* 0x00000004000a7c82 */ /* 0x000fe20008000000 */
[----:B------:R-:W-:Y:S01]  /*1bf0*/  UMOV UR11, 0x40000040 ;  /* 0x40000040000b7882 */ /* 0x000fe20000000000 */
[----:B------:R-:W-:Y:S02]  /*1c00*/  IMAD.U32 R14, RZ, RZ, UR8 ;  /* 0x00000008ff0e7e24 */ /* 0x000fe4000f8e00ff */
[----:B------:R-:W-:Y:S01]  /*1c10*/  IMAD.U32 R15, RZ, RZ, UR9 ;  /* 0x00000009ff0f7e24 */ /* 0x000fe2000f8e00ff */
[----:B------:R-:W-:Y:S02]  /*1c20*/  WARPGROUP.DEPBAR.LE gsb0, 0x0 ;  /* 0x00008000000079c5 */ /* 0x000fe40000010000 */
[----:B------:R-:W-:-:S06]  /*1c30*/  WARPGROUP.ARRIVE ;  /* 0x00000000000079c5 */ /* 0x000fcc0000000000 */
[----:B------:R-:W-:Y:S03]  /*1c40*/  HGMMA.64x96x16.F32 R24, gdesc[UR8], R24, gsb0 ;  /* 0x01600000081879f0 */ /* 0x000fe60008000818 */
[----:B------:R-:W-:Y:S02]  /*1c50*/  WARPGROUP.DEPBAR.LE gsb0, 0x0 ;  /* 0x00008000000079c5 */ /* 0x000fe40000010000 */
[----:B------:R-:W2:Y:S02]  /*1c60*/  SYNCS.PHASECHK.TRANS64.TRYWAIT P1, [UR40+0x32410], R0 ;  /* 0x03241000ff0075a7 */ /* 0x000ea40008020168 */
[----:B--2---:R-:W-:Y:S05]  /*1c70*/  @!P1 BRA `(.L_x_1115) ;  /* 0x000000d800a09947 */ /* 0x004fea0003800000 */
.L_x_1245:
[----:B------:R-:W-:Y:S05]  /*1c80*/  @!P0 BRA `(.L_x_1116) ;  /* 0x0000000000048947 */ /* 0x000fea0003800000 */
[----:B------:R-:W-:Y:S01]  /*1c90*/  BPT.TRAP 0x1 ;  /* 0x000000040000795c */ /* 0x000fe20000300000 */
.L_x_1116:
[----:B------:R3:W4:Y:S01]  /*1ca0*/  SYNCS.PHASECHK.TRANS64.TRYWAIT P1, [UR52+0x32450], R3 ;  /* 0x03245003ff0075a7 */ /* 0x0007220008020174 */
[----:B------:R-:W-:Y:S05]  /*1cb0*/  @!P0 BRA `(.L_x_1117) ;  /* 0x0000000000048947 */ /* 0x000fea0003800000 */
[----:B------:R-:W-:Y:S01]  /*1cc0*/  BPT.TRAP 0x1 ;  /* 0x000000040000795c */ /* 0x000fe20000300000 */
.L_x_1117:
[----:B----4-:R-:W-:Y:S05]  /*1cd0*/  @P1 BRA `(.L_x_1118) ;  /* 0x0000000000081947 */ /* 0x010fea0003800000 */
[----:B------:R-:W4:Y:S02]  /*1ce0*/  SYNCS.PHASECHK.TRANS64.TRYWAIT P1, [UR52+0x32450], R3 ;  /* 0x03245003ff0075a7 */ /* 0x000f240008020174 */
[----:B----4-:R-:W-:Y:S05]  /*1cf0*/  @!P1 BRA `(.L_x_1119) ;  /* 0x000000d800989947 */ /* 0x010fea0003800000 */
.L_x_1118:
[----:B------:R-:W-:Y:S01]  /*1d00*/  UIADD3 UR40, UR40, 0x400, URZ ;  /* 0x0000040028287890 */ /* 0x000fe2000fffe03f */
[----:B------:R-:W-:Y:S01]  /*1d10*/  WARPGROUP.ARRIVE ;  /* 0x00000000000079c5 */ /* 0x000fe20000000000 */
[----:B------:R-:W-:-:S05]  /*1d20*/  UIADD3 UR41, UR41, 0x22400, URZ ;  /* 0x0002240029297890 */ /* 0x000fca000fffe03f */
[----:B--2---:R-:W2:Y:S01]  /*1d30*/  S2R R0, SR_TID.X ;  /* 0x0000000000007919 */ /* 0x004ea20000002100 */
[----:B------:R-:W-:Y:S02]  /*1d40*/  USHF.R.U32.HI UR6, URZ, 0x4, UR40 ;  /* 0x000000043f067899 */ /* 0x000fe40008011628 */
[----:B------:R-:W-:Y:S02]  /*1d50*/  USHF.R.U32.HI UR41, URZ, 0x4, UR41 ;  /* 0x000000043f297899 */ /* 0x000fe40008011629 */
[----:B------:R-:W-:Y:S02]  /*1d60*/  ULOP3.LUT UR6, UR6, 0x3fff, URZ, 0xc0, !UPT ;  /* 0x00003fff06067892 */ /* 0x000fe4000f8ec03f */
[----:B------:R-:W-:Y:S02]  /*1d70*/  ULOP3.LUT UR4, UR41, 0x3fff, URZ, 0xc0, !UPT ;  /* 0x00003fff29047892 */ /* 0x000fe4000f8ec03f */
[----:B------:R-:W-:Y:S02]  /*1d80*/  ULOP3.LUT UR7, UR6, 0x10000, URZ, 0xfc, !UPT ;  /* 0x0001000006077892 */ /* 0x000fe4000f8efc3f */
[----:B------:R-:W-:-:S02]  /*1d90*/  ULOP3.LUT UR4, UR4, 0x10000, URZ, 0xfc, !UPT ;  /* 0x0001000004047892 */ /* 0x000fc4000f8efc3f */
[----:B------:R-:W-:Y:S01]  /*1da0*/  UIMAD UR5, UR38, 0xc00, UR7 ;  /* 0x00000c00260578a4 */ /* 0x000fe2000f8e0207 */
[----:B------:R-:W-:Y:S01]  /*1db0*/  UMOV UR9, 0x40000040 ;  /* 0x4000004000097882 */ /* 0x000fe20000000000 */
[----:B------:R-:W-:Y:S01]  /*1dc0*/  UMOV UR11, 0x40000040 ;  /* 0x40000040000b7882 */ /* 0x000fe20000000000 */
[----:B------:R-:W-:Y:S02]  /*1dd0*/  IMAD.U32 R13, RZ, RZ, UR9 ;  /* 0x00000009ff0d7e24 */ /* 0x000fe4000f8e00ff */
[----:B------:R-:W-:Y:S01]  /*1de0*/  UMOV UR8, UR4 ;  /* 0x0000000400087c82 */ /* 0x000fe20008000000 */
[----:B------:R-:W-:Y:S01]  /*1df0*/  UMOV UR13, 0x40000040 ;  /* 0x40000040000d7882 */ /* 0x000fe20000000000 */
[----:B------:R-:W-:Y:S01]  /*1e00*/  UMOV UR10, UR5 ;  /* 0x00000005000a7c82 */ /* 0x000fe20008000000 */
[----:B------:R-:W-:Y:S01]  /*1e10*/  IMAD.U32 R12, RZ, RZ, UR8 ;  /* 0x00000008ff0c7e24 */ /* 0x000fe2000f8e00ff */
[----:B------:R-:W-:Y:S01]  /*1e20*/  HGMMA.64x96x16.F32 R24, gdesc[UR8], R24, gsb0 ;  /* 0x01600000081879f0 */ /* 0x000fe20008000818 */
[----:B------:R-:W-:Y:S01]  /*1e30*/  UIADD3 UR8, UR4, 0x2, URZ ;  /* 0x0000000204087890 */ /* 0x000fe2000fffe03f */
[----:B------:R-:W-:Y:S01]  /*1e40*/  IMAD.U32 R11, RZ, RZ, UR13 ;  /* 0x0000000dff0b7e24 */ /* 0x000fe2000f8e00ff */
[----:B------:R-:W-:Y:S01]  /*1e50*/  UIADD3 UR9, UR5, 0x2, URZ ;  /* 0x0000000205097890 */ /* 0x000fe2000fffe03f */
[----:B------:R-:W-:Y:S01]  /*1e60*/  UMOV UR15, 0x40000040 ;  /* 0x40000040000f7882 */ /* 0x000fe20000000000 */
[----:B------:R-:W-:-:S03]  /*1e70*/  UIADD3 UR10, UR5, 0x302, URZ ;  /* 0x00000302050a7890 */ /* 0x000fc6000fffe03f */
[----:B------:R-:W-:Y:S01]  /*1e80*/  UMOV UR12, UR8 ;  /* 0x00000008000c7c82 */ /* 0x000fe20008000000 */
[----:B------:R-:W-:Y:S01]  /*1e90*/  UIADD3 UR8, UR4, 0x4, URZ ;  /* 0x0000000404087890 */ /* 0x000fe2000fffe03f */
[----:B------:R-:W-:Y:S01]  /*1ea0*/  IMAD.U32 R10, RZ, RZ, UR12 ;  /* 0x0000000cff0a7e24 */ /* 0x000fe2000f8e00ff */
[----:B------:R-:W-:Y:S01]  /*1eb0*/  UMOV UR14, UR9 ;  /* 0x00000009000e7c82 */ /* 0x000fe20008000000 */
[----:B------:R-:W-:Y:S01]  /*1ec0*/  UIADD3 UR9, UR5, 0x4, URZ ;  /* 0x0000000405097890 */ /* 0x000fe2000fffe03f */
[----:B--2---:R-:W-:Y:S01]  /*1ed0*/  SHF.R.U32.HI R0, RZ, 0x7, R0 ;  /* 0x00000007ff007819 */ /* 0x004fe20000011600 */
[----:B------:R-:W-:Y:S01]  /*1ee0*/  UMOV UR11, 0x40000040 ;  /* 0x40000040000b7882 */ /* 0x000fe20000000000 */
[----:B------:R-:W-:Y:S02]  /*1ef0*/  UIADD3 UR16, UR4, 0x406, URZ ;  /* 0x0000040604107890 */ /* 0x000fe4000fffe03f */
[----:B------:R-:W-:Y:S01]  /*1f00*/  UIADD3 UR18, UR5, 0x306, URZ ;  /* 0x0000030605127890 */ /* 0x000fe2000fffe03f */
[----:B------:R-:W-:Y:S01]  /*1f10*/  IADD3 R0, -R0, 0xb, RZ ;  /* 0x0000000b00007810 */ /* 0x000fe20007ffe1ff */
[----:B------:R-:W-:Y:S01]  /*1f20*/  UMOV UR17, 0x40000040 ;  /* 0x4000004000117882 */ /* 0x000fe20000000000 */
[----:B------:R-:W-:Y:S01]  /*1f30*/  UMOV UR19, 0x40000040 ;  /* 0x4000004000137882 */ /* 0x000fe20000000000 */
[----:B------:R-:W-:-:S02]  /*1f40*/  UIADD3 UR20, UR4, 0x800, URZ ;  /* 0x0000080004147890 */ /* 0x000fc4000fffe03f */
[----:B------:R-:W-:Y:S01]  /*1f50*/  UIADD3 UR22, UR5, 0x600, URZ ;  /* 0x0000060005167890 */ /* 0x000fe2000fffe03f */
[----:B------:R-:W-:Y:S01]  /*1f60*/  UMOV UR21, 0x40000040 ;  /* 0x4000004000157882 */ /* 0x000fe20000000000 */
        /* <DEDUP_REMOVED lines=29> */
[----:B------:R-:W-:Y:S02]  /*2140*/  WARPGROUP.DEPBAR.LE gsb0, 0x0 ;  /* 0x00008000000079c5 */ /* 0x000fe40000010000 */
[----:B------:R-:W-:-:S06]  /*2150*/  WARPGROUP.ARRIVE ;  /* 0x00000000000079c5 */ /* 0x000fcc0000000000 */
[----:B------:R-:W-:Y:S01]  /*2160*/  HGMMA.64x96x16.F32 R24, gdesc[UR12], R24, gsb0 ;  /* 0x016000000c1879f0 */ /* 0x000fe20008000818 */
[----:B------:R-:W-:Y:S01]  /*2170*/  UMOV UR12, UR8 ;  /* 0x00000008000c7c82 */ /* 0x000fe20008000000 */
[----:B------:R-:W-:Y:S01]  /*2180*/  UMOV UR13, 0x40000040 ;  /* 0x40000040000d7882 */ /* 0x000fe20000000000 */
[----:B------:R-:W-:Y:S01]  /*2190*/  UMOV UR14, UR9 ;  /* 0x00000009000e7c82 */ /* 0x000fe20008000000 */
[----:B------:R-:W-:Y:S01]  /*21a0*/  UMOV UR15, 0x40000040 ;  /* 0x40000040000f7882 */ /* 0x000fe20000000000 */
[----:B------:R-:W-:Y:S01]  /*21b0*/  UIADD3 UR8, UR4, 0x6, URZ ;  /* 0x0000000604087890 */ /* 0x000fe2000fffe03f */
[----:B------:R-:W-:Y:S01]  /*21c0*/  IMAD.U32 R8, RZ, RZ, UR12 ;  /* 0x0000000cff087e24 */ /* 0x000fe2000f8e00ff */
[----:B------:R-:W-:Y:S01]  /*21d0*/  UIADD3 UR9, UR5, 0x6, URZ ;  /* 0x0000000605097890 */ /* 0x000fe2000fffe03f */
        /* <DEDUP_REMOVED lines=11> */
[----:B------:R-:W-:Y:S01]  /*2290*/  MOV R7, UR13 ;  /* 0x0000000d00077c02 */ /* 0x000fe20008000f00 */
        /* <DEDUP_REMOVED lines=8> */
[----:B-1----:R-:W-:Y:S01]  /*2320*/  IMAD.U32 R4, RZ, RZ, UR12 ;  /* 0x0000000cff047e24 */ /* 0x002fe2000f8e00ff */
[----:B------:R-:W-:Y:S01]  /*2330*/  UMOV UR9, 0x40000040 ;  /* 0x4000004000097882 */ /* 0x000fe20000000000 */
[----:B------:R-:W-:Y:S01]  /*2340*/  IMAD.U32 R5, RZ, RZ, UR13 ;  /* 0x0000000dff057e24 */ /* 0x000fe2000f8e00ff */
        /* <DEDUP_REMOVED lines=44> */
.L_x_1120:
[----:B0--3--:R-:W-:Y:S01]  /*2610*/  IMAD R3, R207, -0x60, R23 ;  /* 0xffffffa0cf037824 */ /* 0x009fe200078e0217 */
[----:B------:R-:W-:Y:S01]  /*2620*/  ULDC UR4, c[0x0][0xa80] ;  /* 0x0002a00000047ab9 */ /* 0x000fe20000000800 */
[----:B------:R-:W-:Y:S02]  /*2630*/  UIADD3 UR5, UR52, 0x32440, URZ ;  /* 0x0003244034057890 */ /* 0x000fe4000fffe03f */
[----:B------:R-:W-:Y:S01]  /*2640*/  VIADD R22, R3, 0x60 ;  /* 0x0000006003167836 */ /* 0x000fe20000000000 */
[----:B------:R-:W-:Y:S02]  /*2650*/  ULOP3.LUT UR6, UR6, 0x3000000, URZ, 0xfc, !UPT ;  /* 0x0300000006067892 */ /* 0x000fe4000f8efc3f */
[----:B------:R-:W-:Y:S01]  /*2660*/  UPRMT UR5, UR53, 0x654, UR5 ;  /* 0x0000065435057896 */ /* 0x000fe20008000005 */
[----:B------:R-:W-:Y:S01]  /*2670*/  IMAD R22, R223, -0x2, R22 ;  /* 0xfffffffedf167824 */ /* 0x000fe200078e0216 */
[----:B------:R-:W-:-:S04]  /*2680*/  UMOV UR11, 0x40000040 ;  /* 0x40000040000b7882 */ /* 0x000fc80000000000 */
[C---:B------:R-:W-:Y:S02]  /*2690*/  ISETP.GT.AND P2, PT, R22.reuse, RZ, PT ;  /* 0x000000ff1600720c */ /* 0x040fe40003f44270 */
[C---:B------:R-:W-:Y:S01]  /*26a0*/  ISETP.GT.AND P1, PT, R22.reuse, 0x1, PT ;  /* 0x000000011600780c */ /* 0x040fe20003f24270 */
[----:B------:R-:W-:Y:S01]  /*26b0*/  SYNCS.ARRIVE.TRANS64.RED.A1T0 RZ, [UR5], RZ ;  /* 0x000000ffffff79a7 */ /* 0x000fe20008100405 */
[----:B------:R-:W-:Y:S02]  /*26c0*/  ISETP.GT.AND P6, PT, R22, 0x8, PT ;  /* 0x000000081600780c */ /* 0x000fe40003fc4270 */
[----:B------:R-:W-:Y:S02]  /*26d0*/  FSEL R75, R24, -INF , P2 ;  /* 0xff800000184b7808 */ /* 0x000fe40001000000 */
[----:B------:R-:W-:Y:S02]  /*26e0*/  FSEL R25, R25, -INF , P1 ;  /* 0xff80000019197808 */ /* 0x000fe40000800000 */
[----:B------:R-:W-:-:S02]  /*26f0*/  ISETP.GT.AND P5, PT, R22, 0x9, PT ;  /* 0x000000091600780c */ /* 0x000fc40003fa4270 */
[----:B------:R-:W-:Y:S02]  /*2700*/  FSEL R79, R28, -INF , P6 ;  /* 0xff8000001c4f7808 */ /* 0x000fe40003000000 */
[----:B------:R-:W-:Y:S02]  /*2710*/  FMNMX.FTZ R24, R75, R25, !PT ;  /* 0x000000194b187209 */ /* 0x000fe40007810000 */
[C---:B------:R-:W-:Y:S02]  /*2720*/  ISETP.GT.AND P4, PT, R22.reuse, 0x10, PT ;  /* 0x000000101600780c */ /* 0x040fe40003f84270 */
        /* <DEDUP_REMOVED lines=15> */
[C---:B------:R-:W-:Y:S02]  /*2820*/  ISETP.GT.AND P6, PT, R22.reuse, 0x20, PT ;  /* 0x000000201600780c */ /* 0x040fe40003fc4270 */
        /* <DEDUP_REMOVED lines=39> */
[----:B------:R-:W-:Y:S02]  /*2aa0*/  FSEL R182, R53, -INF , P5 ;  /* 0xff80000035b67808 */ /* 0x000fe40002800000 */
[----:B------:R-:W-:-:S02]  /*2ab0*/  FMNMX.FTZ R3, R179, R26, !PT ;  /* 0x0000001ab3037209 */ /* 0x000fc40007810000 */
[----:B------:R-:W-:Y:S02]  /*2ac0*/  FSEL R173, R47, -INF , P3 ;  /* 0xff8000002fad7808 */ /* 0x000fe40001800000 */
[----:B------:R-:W-:Y:S02]  /*2ad0*/  FMNMX.FTZ R24, R169, R24, !PT ;  /* 0x00000018a9187209 */ /* 0x000fe40007810000 */
[----:B------:R-:W-:Y:S02]  /*2ae0*/  FMNMX.FTZ R26, R182, R3, !PT ;  /* 0x00000003b61a7209 */ /* 0x000fe40007810000 */
[----:B------:R-:W-:Y:S02]  /*2af0*/  FSEL R170, R50, -INF , P2 ;  /* 0xff80000032aa7808 */ /* 0x000fe40001000000 */
[----:B------:R-:W-:Y:S02]  /*2b00*/  FMNMX.FTZ R3, R173, R24, !PT ;  /* 0x00000018ad037209 */ /* 0x000fe40007810000 */
[----:B------:R-:W-:-:S02]  /*2b10*/  FSEL R174, R51, -INF , P1 ;  /* 0xff80000033ae7808 */ /* 0x000fc40000800000 */
[----:B------:R-:W-:Y:S01]  /*2b20*/  FMNMX.FTZ R3, R170, R3, !PT ;  /* 0x00000003aa037209 */ /* 0x000fe20007810000 */
[----:B------:R0:W-:Y:S01]  /*2b30*/  BAR.SYNC.DEFER_BLOCKING R208, 0x100 ;  /* 0x000400d00000751d */ /* 0x0001e20000010000 */
[----:B------:R-:W-:Y:S02]  /*2b40*/  ISETP.GT.AND P4, PT, R22, 0x40, PT ;  /* 0x000000401600780c */ /* 0x000fe40003f84270 */
[----:B------:R-:W-:Y:S02]  /*2b50*/  FSEL R178, R54, -INF , P6 ;  /* 0xff80000036b27808 */ /* 0x000fe40003000000 */
[----:B------:R-:W-:Y:S02]  /*2b60*/  FMNMX.FTZ R3, R174, R3, !PT ;  /* 0x00000003ae037209 */ /* 0x000fe40007810000 */
[----:B------:R-:W-:Y:S02]  /*2b70*/  ISETP.GT.AND P3, PT, R22, 0x41, PT ;  /* 0x000000411600780c */ /* 0x000fe40003f64270 */
[----:B------:R-:W-:-:S02]  /*2b80*/  FSEL R177, R56, -INF , P4 ;  /* 0xff80000038b17808 */ /* 0x000fc40002000000 */
        /* <DEDUP_REMOVED lines=18> */
[----:B------:R-:W-:Y:S02]  /*2cb0*/  ISETP.GT.AND P4, PT, R22, 0x58, PT ;  /* 0x000000581600780c */ /* 0x000fe40003f84270 */
[----:B------:R-:W-:Y:S02]  /*2cc0*/  FSEL R181, R64, -INF , P1 ;  /* 0xff80000040b57808 */ /* 0x000fe40000800000 */
[----:B------:R-:W-:Y:S02]  /*2cd0*/  FMNMX.FTZ R24, R187, R24, !PT ;  /* 0x00000018bb187209 */ /* 0x000fe40007810000 */
[----:B------:R-:W-:Y:S02]  /*2ce0*/  ISETP.GT.AND P3, PT, R22, 0x59, PT ;  /* 0x000000591600780c */ /* 0x000fe40003f64270 */
[----:B------:R-:W-:Y:S02]  /*2cf0*/  FSEL R203, R63, -INF , P6 ;  /* 0xff8000003fcb7808 */ /* 0x000fe40003000000 */
[----:B------:R-:W-:-:S02]  /*2d00*/  FMNMX.FTZ R22, R200, R3, !PT ;  /* 0x00000003c8167209 */ /* 0x000fc40007810000 */
        /* <DEDUP_REMOVED lines=12> */
[----:B------:R-:W-:Y:S02]  /*2dd0*/  FMNMX.FTZ R24, R189, R24, !PT ;  /* 0x00000018bd187209 */ /* 0x000fe40007810000 */
[----:B------:R-:W-:Y:S02]  /*2de0*/  FSEL R205, R71, -INF , P3 ;  /* 0xff80000047cd7808 */ /* 0x000fe40001800000 */
[----:B------:R-:W-:Y:S01]  /*2df0*/  FMNMX.FTZ R22, R202, R3, !PT ;  /* 0x00000003ca167209 */ /* 0x000fe20007810000 */
[----:B------:R-:W2:Y:S03]  /*2e00*/  SHFL.BFLY PT, R33, R24, 0x2, 0x1f ;  /* 0x0c401f0018217f89 */ /* 0x000ea600000e0000 */
[----:B------:R-:W-:-:S05]  /*2e10*/  FMNMX.FTZ R26, R205, R22, !PT ;  /* 0x00000016cd1a7209 */ /* 0x000fca0007810000 */
[----:B------:R-:W3:Y:S01]  /*2e20*/  SHFL.BFLY PT, R3, R26, 0x2, 0x1f ;  /* 0x0c401f001a037f89 */ /* 0x000ee200000e0000 */
[----:B--2---:R-:W-:-:S05]  /*2e30*/  FMNMX.FTZ R33, R24, R33, !PT ;  /* 0x0000002118217209 */ /* 0x004fca0007810000 */
[----:B------:R-:W2:Y:S01]  /*2e40*/  SHFL.BFLY PT, R22, R33, 0x1, 0x1f ;  /* 0x0c201f0021167f89 */ /* 0x000ea200000e0000 */
[----:B---3--:R-:W-:Y:S01]  /*2e50*/  FMNMX.FTZ R24, R26, R3, !PT ;  /* 0x000000031a187209 */ /* 0x008fe20007810000 */
[----:B------:R-:W-:Y:S01]  /*2e60*/  IMAD.U32 R3, RZ, RZ, UR4 ;  /* 0x00000004ff037e24 */ /* 0x000fe2000f8e00ff */
[----:B------:R-:W-:-:S03]  /*2e70*/  UIMAD UR4, UR38, 0xc00, UR6 ;  /* 0x00000c00260478a4 */ /* 0x000fc6000f8e0206 */
[----:B------:R-:W3:Y:S04]  /*2e80*/  SHFL.BFLY PT, R35, R24, 0x1, 0x1f ;  /* 0x0c201f0018237f89 */ /* 0x000ee800000e0000 */
[----:B------:R-:W-:Y:S01]  /*2e90*/  UMOV UR10, UR4 ;  /* 0x00000004000a7c82 */ /* 0x000fe20008000000 */
[----:B--2---:R-:W-:-:S04]  /*2ea0*/  FMNMX.FTZ R22, R33, R22, !PT ;  /* 0x0000001621167209 */ /* 0x004fc80007810000 */
[C---:B------:R-:W-:Y:S01]  /*2eb0*/  FSETP.NEU.FTZ.AND P1, PT, R22.reuse, -INF , PT ;  /* 0xff8000001600780b */ /* 0x040fe20003f3d000 */
[----:B------:R-:W-:Y:S01]  /*2ec0*/  FMUL.FTZ R204, R22, R3 ;  /* 0x0000000316cc7220 */ /* 0x000fe20000410000 */
[----:B---3--:R-:W-:-:S04]  /*2ed0*/  FMNMX.FTZ R156, R24, R35, !PT ;  /* 0x00000023189c7209 */ /* 0x008fc80007810000 */
[----:B------:R-:W-:Y:S02]  /*2ee0*/  FSEL R204, R204, RZ, P1 ;  /* 0x000000ffcccc7208 */ /* 0x000fe40000800000 */
[C---:B------:R-:W-:Y:S01]  /*2ef0*/  FSETP.NEU.FTZ.AND P1, PT, R156.reuse, -INF , PT ;  /* 0xff8000009c00780b */ /* 0x040fe20003f3d000 */
[-C--:B------:R-:W-:Y:S02]  /*2f00*/  FMUL.FTZ R206, R156, R3.reuse ;  /* 0x000000039cce7220 */ /* 0x080fe40000410000 */
[-CC-:B------:R-:W-:Y:S01]  /*2f10*/  FFMA.FTZ R191, R75, R3.reuse, -R204.reuse ;  /* 0x000000034bbf7223 */ /* 0x180fe200000108cc */
[-CC-:B------:R-:W-:Y:S01]  /*2f20*/  FFMA.FTZ R192, R25, R3.reuse, -R204.reuse ;  /* 0x0000000319c07223 */ /* 0x180fe200000108cc */
[-CC-:B------:R-:W-:Y:S01]  /*2f30*/  FFMA.FTZ R193, R79, R3.reuse, -R204.reuse ;  /* 0x000000034fc17223 */ /* 0x180fe200000108cc */
[----:B------:R-:W-:Y:S01]  /*2f40*/  FSEL R206, R206, RZ, P1 ;  /* 0x000000ffcece7208 */ /* 0x000fe20000800000 */
[-CC-:B------:R-:W-:Y:S01]  /*2f50*/  FFMA.FTZ R194, R29, R3.reuse, -R204.reuse ;  /* 0x000000031dc27223 */ /* 0x180fe200000108cc */
[-CC-:B------:R-:W-:Y:S01]  /*2f60*/  FFMA.FTZ R158, R158, R3.reuse, -R204.reuse ;  /* 0x000000039e9e7223 */ /* 0x180fe200000108cc */
[----:B------:R-:W-:Y:S01]  /*2f70*/  MUFU.EX2 R191, R191 ;  /* 0x000000bf00bf7308 */ /* 0x000fe20000000800 */
[-C--:B------:R-:W-:Y:S01]  /*2f80*/  FFMA.FTZ R160, R160, R3.reuse, -R204 ;  /* 0x00000003a0a07223 */ /* 0x080fe200000108cc */
[-CC-:B------:R-:W-:Y:S01]  /*2f90*/  FFMA.FTZ R195, R73, R3.reuse, -R206.reuse ;  /* 0x0000000349c37223 */ /* 0x180fe200000108ce */
[-CC-:B------:R-:W-:Y:S01]  /*2fa0*/  FFMA.FTZ R196, R27, R3.reuse, -R206.reuse ;  /* 0x000000031bc47223 */ /* 0x180fe200000108ce */
[-CC-:B------:R-:W-:Y:S01]  /*2fb0*/  FFMA.FTZ R197, R77, R3.reuse, -R206.reuse ;  /* 0x000000034dc57223 */ /* 0x180fe200000108ce */
[-C--:B------:R-:W-:Y:S01]  /*2fc0*/  FFMA.FTZ R198, R31, R3.reuse, -R206 ;  /* 0x000000031fc67223 */ /* 0x080fe200000108ce */
[-CC-:B------:R-:W-:Y:S01]  /*2fd0*/  FFMA.FTZ R163, R163, R3.reuse, -R204.reuse ;  /* 0x00000003a3a37223 */ /* 0x180fe200000108cc */
[-C--:B------:R-:W-:Y:S01]  /*2fe0*/  FFMA.FTZ R167, R167, R3.reuse, -R204 ;  /* 0x00000003a7a77223 */ /* 0x080fe200000108cc */
[----:B------:R-:W2:Y:S01]  /*2ff0*/  MUFU.EX2 R192, R192 ;  /* 0x000000c000c07308 */ /* 0x000ea20000000800 */
[-CC-:B------:R-:W-:Y:S01]  /*3000*/  FFMA.FTZ R157, R157, R3.reuse, -R206.reuse ;  /* 0x000000039d9d7223 */ /* 0x180fe200000108ce */
[-CC-:B------:R-:W-:Y:S01]  /*3010*/  FFMA.FTZ R159, R159, R3.reuse, -R206.reuse ;  /* 0x000000039f9f7223 */ /* 0x180fe200000108ce */
[-CC-:B------:R-:W-:Y:S01]  /*3020*/  FFMA.FTZ R161, R161, R3.reuse, -R206.reuse ;  /* 0x00000003a1a17223 */ /* 0x180fe200000108ce */
[-C--:B------:R-:W-:Y:S01]  /*3030*/  FFMA.FTZ R165, R165, R3.reuse, -R206 ;  /* 0x00000003a5a57223 */ /* 0x080fe200000108ce */
[-CC-:B------:R-:W-:Y:S01]  /*3040*/  FFMA.FTZ R164, R164, R3.reuse, -R204.reuse ;  /* 0x00000003a4a47223 */ /* 0x180fe200000108cc */
        /* <DEDUP_REMOVED lines=9> */
[--C-:B------:R-:W-:Y:S01]  /*30e0*/  FFMA.FTZ R176, R176, R3, -R204.reuse ;  /* 0x00000003b0b07223 */ /* 0x100fe200000108cc */
[----:B------:R-:W3:Y:S01]  /*30f0*/  MUFU.EX2 R194, R194 ;  /* 0x000000c200c27308 */ /* 0x000ee20000000800 */
[----:B--2---:R-:W-:Y:S01]  /*3100*/  F2FP.F16.F32.PACK_AB R152, R192, R191 ;  /* 0x000000bfc098723e */ /* 0x004fe200000000ff */
[-CC-:B------:R-:W-:Y:S01]  /*3110*/  FFMA.FTZ R179, R179, R3.reuse, -R204.reuse ;  /* 0x00000003b3b37223 */ /* 0x180fe200000108cc */
[-C--:B------:R-:W-:Y:S01]  /*3120*/  FFMA.FTZ R182, R182, R3.reuse, -R204 ;  /* 0x00000003b6b67223 */ /* 0x080fe200000108cc */
[-CC-:B------:R-:W-:Y:S01]  /*3130*/  FFMA.FTZ R170, R170, R3.reuse, -R206.reuse ;  /* 0x00000003aaaa7223 */ /* 0x180fe200000108ce */
[-CC-:B------:R-:W-:Y:S01]  /*3140*/  FFMA.FTZ R174, R174, R3.reuse, -R206.reuse ;  /* 0x00000003aeae7223 */ /* 0x180fe200000108ce */
[-CC-:B------:R-:W-:Y:S01]  /*3150*/  FFMA.FTZ R178, R178, R3.reuse, -R206.reuse ;  /* 0x00000003b2b27223 */ /* 0x180fe200000108ce */
[-C--:B------:R-:W-:Y:S01]  /*3160*/  FFMA.FTZ R186, R186, R3.reuse, -R206 ;  /* 0x00000003baba7223 */ /* 0x080fe200000108ce */
[----:B------:R-:W-:Y:S01]  /*3170*/  MUFU.EX2 R195, R195 ;  /* 0x000000c300c37308 */ /* 0x000fe20000000800 */
[-CC-:B------:R-:W-:Y:S01]  /*3180*/  FFMA.FTZ R177, R177, R3.reuse, -R204.reuse ;  /* 0x00000003b1b17223 */ /* 0x180fe200000108cc */
[-CC-:B------:R-:W-:Y:S01]  /*3190*/  FFMA.FTZ R180, R180, R3.reuse, -R204.reuse ;  /* 0x00000003b4b47223 */ /* 0x180fe200000108cc */
[-CC-:B------:R-:W-:Y:S01]  /*31a0*/  FFMA.FTZ R183, R183, R3.reuse, -R204.reuse ;  /* 0x00000003b7b77223 */ /* 0x180fe200000108cc */
[-C--:B------:R-:W-:Y:S01]  /*31b0*/  FFMA.FTZ R187, R187, R3.reuse, -R204 ;  /* 0x00000003bbbb7223 */ /* 0x080fe200000108cc */
[-CC-:B------:R-:W-:Y:S01]  /*31c0*/  FFMA.FTZ R184, R184, R3.reuse, -R206.reuse ;  /* 0x00000003b8b87223 */ /* 0x180fe200000108ce */
[-CC-:B------:R-:W-:Y:S01]  /*31d0*/  FFMA.FTZ R190, R190, R3.reuse, -R206.reuse ;  /* 0x00000003bebe7223 */ /* 0x180fe200000108ce */
[--C-:B------:R-:W-:Y:S01]  /*31e0*/  FFMA.FTZ R200, R200, R3, -R206.reuse ;  /* 0x00000003c8c87223 */ /* 0x100fe200000108ce */
[----:B------:R-:W2:Y:S01]  /*31f0*/  MUFU.EX2 R196, R196 ;  /* 0x000000c400c47308 */ /* 0x000ea20000000800 */
[----:B---3--:R-:W-:Y:S01]  /*3200*/  F2FP.F16.F32.PACK_AB R154, R194, R193 ;  /* 0x000000c1c29a723e */ /* 0x008fe200000000ff */
[-C--:B------:R-:W-:Y:S01]  /*3210*/  FFMA.FTZ R203, R203, R3.reuse, -R206 ;  /* 0x00000003cbcb7223 */ /* 0x080fe200000108ce */
[-CC-:B------:R-:W-:Y:S01]  /*3220*/  FFMA.FTZ R181, R181, R3.reuse, -R204.reuse ;  /* 0x00000003b5b57223 */ /* 0x180fe200000108cc */
[-CC-:B------:R-:W-:Y:S01]  /*3230*/  FFMA.FTZ R185, R185, R3.reuse, -R204.reuse ;  /* 0x00000003b9b97223 */ /* 0x180fe200000108cc */
[-CC-:B------:R-:W-:Y:S01]  /*3240*/  FFMA.FTZ R188, R188, R3.reuse, -R204.reuse ;  /* 0x00000003bcbc7223 */ /* 0x180fe200000108cc */
[-C--:B------:R-:W-:Y:S01]  /*3250*/  FFMA.FTZ R189, R189, R3.reuse, -R204 ;  /* 0x00000003bdbd7223 */ /* 0x080fe200000108cc */
[-CC-:B------:R-:W-:Y:S01]  /*3260*/  FFMA.FTZ R199, R199, R3.reuse, -R206.reuse ;  /* 0x00000003c7c77223 */ /* 0x180fe200000108ce */
[----:B------:R-:W-:Y:S01]  /*3270*/  MUFU.EX2 R197, R197 ;  /* 0x000000c500c57308 */ /* 0x000fe20000000800 */
[-CC-:B------:R-:W-:Y:S01]  /*3280*/  FFMA.FTZ R201, R201, R3.reuse, -R206.reuse ;  /* 0x00000003c9c97223 */ /* 0x180fe200000108ce */
[-CC-:B------:R-:W-:Y:S01]  /*3290*/  FFMA.FTZ R202, R202, R3.reuse, -R206.reuse ;  /* 0x00000003caca7223 */ /* 0x180fe200000108ce */
[----:B------:R-:W-:Y:S01]  /*32a0*/  FFMA.FTZ R204, R205, R3, -R206 ;  /* 0x00000003cdcc7223 */ /* 0x000fe200000108ce */
[----:B------:R-:W-:-:S04]  /*32b0*/  FADD.FTZ R192, R191, R192 ;  /* 0x000000c0bfc07221 */ /* 0x000fc80000010000 */
[----:B------:R-:W3:Y:S01]  /*32c0*/  MUFU.EX2 R198, R198 ;  /* 0x000000c600c67308 */ /* 0x000ee20000000800 */
[----:B--2---:R-:W-:Y:S01]  /*32d0*/  F2FP.F16.F32.PACK_AB R153, R196, R195 ;  /* 0x000000c3c499723e */ /* 0x004fe200000000ff */
[----:B------:R-:W-:Y:S01]  /*32e0*/  FADD.FTZ R196, R195, R196 ;  /* 0x000000c4c3c47221 */ /* 0x000fe20000010000 */
[----:B------:R-:W-:-:S04]  /*32f0*/  FADD.FTZ R193, R193, R192 ;  /* 0x000000c0c1c17221 */ /* 0x000fc80000010000 */
[----:B------:R-:W-:Y:S01]  /*3300*/  FADD.FTZ R193, R194, R193 ;  /* 0x000000c1c2c17221 */ /* 0x000fe20000010000 */
[----:B------:R-:W2:Y:S08]  /*3310*/  MUFU.EX2 R158, R158 ;  /* 0x0000009e009e7308 */ /* 0x000eb00000000800 */
[----:B------:R-:W-:Y:S01]  /*3320*/  MUFU.EX2 R160, R160 ;  /* 0x000000a000a07308 */ /* 0x000fe20000000800 */
[----:B---3--:R-:W-:Y:S01]  /*3330*/  F2FP.F16.F32.PACK_AB R155, R198, R197 ;  /* 0x000000c5c69b723e */ /* 0x008fe200000000ff */
[----:B------:R-:W-:-:S03]  /*3340*/  FADD.FTZ R197, R197, R196 ;  /* 0x000000c4c5c57221 */ /* 0x000fc60000010000 */
[----:B------:R-:W-:Y:S01]  /*3350*/  WARPGROUP.ARRIVE ;  /* 0x00000000000079c5 */ /* 0x000fe20000000000 */
[----:B------:R-:W-:Y:S02]  /*3360*/  FADD.FTZ R198, R198, R197 ;  /* 0x000000c5c6c67221 */ /* 0x000fe40000010000 */
[----:B------:R-:W-:Y:S01]  /*3370*/  MUFU.EX2 R163, R163 ;  /* 0x000000a300a37308 */ /* 0x000fe20000000800 */
[----:B--2---:R-:W-:Y:S02]  /*3380*/  FADD.FTZ R193, R158, R193 ;  /* 0x000000c19ec17221 */ /* 0x004fe40000010000 */
[----:B------:R-:W-:Y:S01]  /*3390*/  HGMMA.64x256x16.F32 R24, R152, gdesc[UR8].tnspB, RZ, !UPT, gsb0 ;  /* 0x43e0000898187df0 */ /* 0x000fe2000c0008ff */
[----:B------:R-:W-:Y:S01]  /*33a0*/  UIADD3 UR10, UR4, 0x80, URZ ;  /* 0x00000080040a7890 */ /* 0x000fe2000fffe03f */
[----:B------:R-:W-:-:S03]  /*33b0*/  UMOV UR11, 0x40000040 ;  /* 0x40000040000b7882 */ /* 0x000fc60000000000 */
[----:B------:R-:W-:Y:S08]  /*33c0*/  MUFU.EX2 R167, R167 ;  /* 0x000000a700a77308 */ /* 0x000ff00000000800 */
[----:B------:R-:W2:Y:S08]  /*33d0*/  MUFU.EX2 R157, R157 ;  /* 0x0000009d009d7308 */ /* 0x000eb00000000800 */
[----:B------:R-:W3:Y:S08]  /*33e0*/  MUFU.EX2 R159, R159 ;  /* 0x0000009f009f7308 */ /* 0x000ef00000000800 */
[----:B------:R-:W4:Y:S01]  /*33f0*/  MUFU.EX2 R161, R161 ;  /* 0x000000a100a17308 */ /* 0x000f220000000800 */
[----:B--2---:R-:W-:-:S07]  /*3400*/  FADD.FTZ R198, R157, R198 ;  /* 0x000000c69dc67221 */ /* 0x004fce0000010000 */
[----:B------:R-:W2:Y:S01]  /*3410*/  MUFU.EX2 R165, R165 ;  /* 0x000000a500a57308 */ /* 0x000ea20000000800 */
[----:B---3--:R-:W-:-:S07]  /*3420*/  FADD.FTZ R198, R159, R198 ;  /* 0x000000c69fc67221 */ /* 0x008fce0000010000 */
[----:B------:R-:W-:Y:S01]  /*3430*/  MUFU.EX2 R164, R164 ;  /* 0x000000a400a47308 */ /* 0x000fe20000000800 */
[----:B----4-:R-:W-:-:S07]  /*3440*/  FADD.FTZ R198, R161, R198 ;  /* 0x000000c6a1c67221 */ /* 0x010fce0000010000 */
[----:B------:R-:W-:Y:S08]  /*3450*/  MUFU.EX2 R168, R168 ;  /* 0x000000a800a87308 */ /* 0x000ff00000000800 */
[----:B------:R-:W-:Y:S08]  /*3460*/  MUFU.EX2 R171, R171 ;  /* 0x000000ab00ab7308 */ /* 0x000ff00000000800 */
[----:B------:R-:W-:Y:S08]  /*3470*/  MUFU.EX2 R175, R175 ;  /* 0x000000af00af7308 */ /* 0x000ff00000000800 */
[----:B------:R-:W3:Y:S08]  /*3480*/  MUFU.EX2 R162, R162 ;  /* 0x000000a200a27308 */ /* 0x000ef00000000800 */
[----:B------:R-:W4:Y:S08]  /*3490*/  MUFU.EX2 R166, R166 ;  /* 0x000000a600a67308 */ /* 0x000f300000000800 */
[----:B------:R-:W-:Y:S08]  /*34a0*/  MUFU.EX2 R169, R169 ;  /* 0x000000a900a97308 */ /* 0x000ff00000000800 */
[----:B------:R-:W5:Y:S08]  /*34b0*/  MUFU.EX2 R173, R173 ;  /* 0x000000ad00ad7308 */ /* 0x000f700000000800 */
[----:B------:R-:W1:Y:S08]  /*34c0*/  MUFU.EX2 R172, R172 ;  /* 0x000000ac00ac7308 */ /* 0x000e700000000800 */
[----:B------:R-:W-:Y:S08]  /*34d0*/  MUFU.EX2 R176, R176 ;  /* 0x000000b000b07308 */ /* 0x000ff00000000800 */
[----:B------:R-:W-:Y:S08]  /*34e0*/  MUFU.EX2 R179, R179 ;  /* 0x000000b300b37308 */ /* 0x000ff00000000800 */
[----:B------:R-:W-:Y:S08]  /*34f0*/  MUFU.EX2 R182, R182 ;  /* 0x000000b600b67308 */ /* 0x000ff00000000800 */
[----:B------:R-:W0:Y:S08]  /*3500*/  MUFU.EX2 R170, R170 ;  /* 0x000000aa00aa7308 */ /* 0x000e300000000800 */
[----:B------:R-:W0:Y:S08]  /*3510*/  MUFU.EX2 R174, R174 ;  /* 0x000000ae00ae7308 */ /* 0x000e300000000800 */
[----:B------:R-:W0:Y:S08]  /*3520*/  MUFU.EX2 R178, R178 ;  /* 0x000000b200b27308 */ /* 0x000e300000000800 */
[----:B------:R-:W0:Y:S08]  /*3530*/  MUFU.EX2 R186, R186 ;  /* 0x000000ba00ba7308 */ /* 0x000e300000000800 */
[----:B------:R-:W-:Y:S08]  /*3540*/  MUFU.EX2 R177, R177 ;  /* 0x000000b100b17308 */ /* 0x000ff00000000800 */
[----:B------:R-:W-:Y:S08]  /*3550*/  MUFU.EX2 R180, R180 ;  /* 0x000000b400b47308 */ /* 0x000ff00000000800 */
[----:B------:R-:W-:Y:S08]  /*3560*/  MUFU.EX2 R183, R183 ;  /* 0x000000b700b77308 */ /* 0x000ff00000000800 */
[----:B------:R-:W-:Y:S08]  /*3570*/  MUFU.EX2 R187, R187 ;  /* 0x000000bb00bb7308 */ /* 0x000ff00000000800 */
[----:B------:R-:W0:Y:S08]  /*3580*/  MUFU.EX2 R184, R184 ;  /* 0x000000b800b87308 */ /* 0x000e300000000800 */
[----:B------:R-:W0:Y:S08]  /*3590*/  MUFU.EX2 R190, R190 ;  /* 0x000000be00be7308 */ /* 0x000e300000000800 */
[----:B------:R-:W-:Y:S08]  /*35a0*/  MUFU.EX2 R200, R200 ;  /* 0x000000c800c87308 */ /* 0x000ff00000000800 */
[----:B------:R-:W0:Y:S08]  /*35b0*/  MUFU.EX2 R203, R203 ;  /* 0x000000cb00cb7308 */ /* 0x000e300000000800 */
[----:B------:R-:W-:Y:S08]  /*35c0*/  MUFU.EX2 R181, R181 ;  /* 0x000000b500b57308 */ /* 0x000ff00000000800 */
[----:B------:R-:W-:Y:S08]  /*35d0*/  MUFU.EX2 R185, R185 ;  /* 0x000000b900b97308 */ /* 0x000ff00000000800 */
[----:B------:R-:W-:Y:S08]  /*35e0*/  MUFU.EX2 R188, R188 ;  /* 0x000000bc00bc7308 */ /* 0x000ff00000000800 */
[----:B------:R-:W-:Y:S08]  /*35f0*/  MUFU.EX2 R189, R189 ;  /* 0x000000bd00bd7308 */ /* 0x000ff00000000800 */
[----:B------:R-:W0:Y:S01]  /*3600*/  MUFU.EX2 R199, R199 ;  /* 0x000000c700c77308 */ /* 0x000e220000000800 */
[----:B------:R-:W-:-:S02]  /*3610*/  WARPGROUP.DEPBAR.LE gsb0, 0x0 ;  /* 0x00008000000079c5 */ /* 0x000fc40000010000 */
[C---:B------:R-:W-:Y:S01]  /*3620*/  F2FP.F16.F32.PACK_AB R152, R160.reuse, R158 ;  /* 0x0000009ea098723e */ /* 0x040fe200000000ff */
[----:B------:R-:W-:Y:S01]  /*3630*/  FADD.FTZ R160, R160, R193 ;  /* 0x000000c1a0a07221 */ /* 0x000fe20000010000 */
[----:B------:R-:W-:Y:S02]  /*3640*/  F2FP.F16.F32.PACK_AB R153, R159, R157 ;  /* 0x0000009d9f99723e */ /* 0x000fe400000000ff */
[----:B------:R-:W-:Y:S01]  /*3650*/  F2FP.F16.F32.PACK_AB R154, R167, R163 ;  /* 0x000000a3a79a723e */ /* 0x000fe200000000ff */
[----:B------:R-:W0:Y:S01]  /*3660*/  MUFU.EX2 R201, R201 ;  /* 0x000000c900c97308 */ /* 0x000e220000000800 */
[----:B--2---:R-:W-:Y:S01]  /*3670*/  F2FP.F16.F32.PACK_AB R155, R165, R161 ;  /* 0x000000a1a59b723e */ /* 0x004fe200000000ff */
[----:B------:R-:W-:Y:S01]  /*3680*/  FADD.FTZ R160, R163, R160 ;  /* 0x000000a0a3a07221 */ /* 0x000fe20000010000 */
[----:B------:R-:W-:Y:S02]  /*3690*/  FADD.FTZ R165, R165, R198 ;  /* 0x000000c6a5a57221 */ /* 0x000fe40000010000 */
[----:B------:R-:W-:Y:S01]  /*36a0*/  WARPGROUP.ARRIVE ;  /* 0x00000000000079c5 */ /* 0x000fe20000000000 */
[----:B------:R-:W-:Y:S01]  /*36b0*/  FADD.FTZ R167, R167, R160 ;  /* 0x000000a0a7a77221 */ /* 0x000fe20000010000 */
[----:B---3--:R-:W-:Y:S01]  /*36c0*/  FADD.FTZ R165, R162, R165 ;  /* 0x000000a5a2a57221 */ /* 0x008fe20000010000 */
[----:B------:R-:W-:Y:S02]  /*36d0*/  MUFU.EX2 R202, R202 ;  /* 0x000000ca00ca7308 */ /* 0x000fe40000000800 */
[----:B------:R-:W-:Y:S01]  /*36e0*/  FADD.FTZ R167, R164, R167 ;  /* 0x000000a7a4a77221 */ /* 0x000fe20000010000 */
[----:B------:R-:W-:Y:S01]  /*36f0*/  HGMMA.64x256x16.F32 R24, R152, gdesc[UR8].tnspB, R24, gsb0 ;  /* 0x43e0000898187df0 */ /* 0x000fe20008000818 */
[----:B------:R-:W-:Y:S01]  /*3700*/  UIADD3 UR10, UR4, 0x100, URZ ;  /* 0x00000100040a7890 */ /* 0x000fe2000fffe03f */
[----:B------:R-:W-:-:S03]  /*3710*/  UMOV UR11, 0x40000040 ;  /* 0x40000040000b7882 */ /* 0x000fc60000000000 */
[----:B------:R-:W2:Y:S01]  /*3720*/  MUFU.EX2 R204, R204 ;  /* 0x000000cc00cc7308 */ /* 0x000ea20000000800 */
[----:B------:R-:W-:Y:S02]  /*3730*/  WARPGROUP.DEPBAR.LE gsb0, 0x0 ;  /* 0x00008000000079c5 */ /* 0x000fe40000010000 */
[C---:B------:R-:W-:Y:S01]  /*3740*/  F2FP.F16.F32.PACK_AB R152, R168.reuse, R164 ;  /* 0x000000a4a898723e */ /* 0x040fe200000000ff */
[----:B------:R-:W-:Y:S01]  /*3750*/  FADD.FTZ R168, R168, R167 ;  /* 0x000000a7a8a87221 */ /* 0x000fe20000010000 */
[C---:B----4-:R-:W-:Y:S01]  /*3760*/  F2FP.F16.F32.PACK_AB R153, R166.reuse, R162 ;  /* 0x000000a2a699723e */ /* 0x050fe200000000ff */
[----:B------:R-:W-:Y:S01]  /*3770*/  FADD.FTZ R166, R166, R165 ;  /* 0x000000a5a6a67221 */ /* 0x000fe20000010000 */
[----:B------:R-:W-:Y:S01]  /*3780*/  F2FP.F16.F32.PACK_AB R154, R175, R171 ;  /* 0x000000abaf9a723e */ /* 0x000fe200000000ff */
[----:B------:R-:W-:Y:S01]  /*3790*/  FADD.FTZ R168, R171, R168 ;  /* 0x000000a8aba87221 */ /* 0x000fe20000010000 */
[----:B-----5:R-:W-:Y:S01]  /*37a0*/  F2FP.F16.F32.PACK_AB R155, R173, R169 ;  /* 0x000000a9ad9b723e */ /* 0x020fe200000000ff */
[----:B------:R-:W-:-:S02]  /*37b0*/  FADD.FTZ R166, R169, R166 ;  /* 0x000000a6a9a67221 */ /* 0x000fc40000010000 */
[----:B------:R-:W-:Y:S01]  /*37c0*/  FADD.FTZ R175, R175, R168 ;  /* 0x000000a8afaf7221 */ /* 0x000fe20000010000 */
[----:B------:R-:W-:Y:S01]  /*37d0*/  WARPGROUP.ARRIVE ;  /* 0x00000000000079c5 */ /* 0x000fe20000000000 */
[----:B------:R-:W-:Y:S02]  /*37e0*/  FADD.FTZ R173, R173, R166 ;  /* 0x000000a6adad7221 */ /* 0x000fe40000010000 */
[----:B-1----:R-:W-:Y:S02]  /*37f0*/  FADD.FTZ R175, R172, R175 ;  /* 0x000000afacaf7221 */ /* 0x002fe40000010000 */
[----:B0-----:R-:W-:-:S05]  /*3800*/  FADD.FTZ R173, R170, R173 ;  /* 0x000000adaaad7221 */ /* 0x001fca0000010000 */
[----:B------:R-:W-:Y:S01]  /*3810*/  HGMMA.64x256x16.F32 R24, R152, gdesc[UR8].tnspB, R24, gsb0 ;  /* 0x43e0000898187df0 */ /* 0x000fe20008000818 */
[----:B------:R-:W-:Y:S01]  /*3820*/  UIADD3 UR10, UR4, 0x180, URZ ;  /* 0x00000180040a7890 */ /* 0x000fe2000fffe03f */
[----:B------:R-:W-:Y:S01]  /*3830*/  UMOV UR11, 0x40000040 ;  /* 0x40000040000b7882 */ /* 0x000fe20000000000 */
[----:B------:R-:W-:-:S04]  /*3840*/  FADD.FTZ R173, R174, R173 ;  /* 0x000000adaead7221 */ /* 0x000fc80000010000 */
[----:B------:R-:W-:-:S04]  /*3850*/  FADD.FTZ R173, R178, R173 ;  /* 0x000000adb2ad7221 */ /* 0x000fc80000010000 */
[----:B------:R-:W-:-:S04]  /*3860*/  FADD.FTZ R173, R186, R173 ;  /* 0x000000adbaad7221 */ /* 0x000fc80000010000 */
[----:B------:R-:W-:-:S04]  /*3870*/  FADD.FTZ R173, R184, R173 ;  /* 0x000000adb8ad7221 */ /* 0x000fc80000010000 */
[----:B------:R-:W-:Y:S01]  /*3880*/  FADD.FTZ R173, R190, R173 ;  /* 0x000000adbead7221 */ /* 0x000fe20000010000 */
[----:B------:R-:W-:Y:S02]  /*3890*/  WARPGROUP.DEPBAR.LE gsb0, 0x0 ;  /* 0x00008000000079c5 */ /* 0x000fe40000010000 */
[C---:B------:R-:W-:Y:S01]  /*38a0*/  F2FP.F16.F32.PACK_AB R152, R176.reuse, R172 ;  /* 0x000000acb098723e */ /* 0x040fe200000000ff */
[----:B------:R-:W-:Y:S01]  /*38b0*/  FADD.FTZ R176, R176, R175 ;  /* 0x000000afb0b07221 */ /* 0x000fe20000010000 */
[----:B------:R-:W-:Y:S02]  /*38c0*/  F2FP.F16.F32.PACK_AB R153, R174, R170 ;  /* 0x000000aaae99723e */ /* 0x000fe400000000ff */
[----:B------:R-:W-:Y:S01]  /*38d0*/  F2FP.F16.F32.PACK_AB R154, R182, R179 ;  /* 0x000000b3b69a723e */ /* 0x000fe200000000ff */
[----:B------:R-:W-:Y:S01]  /*38e0*/  FADD.FTZ R179, R179, R176 ;  /* 0x000000b0b3b37221 */ /* 0x000fe20000010000 */
[----:B------:R-:W-:-:S03]  /*38f0*/  F2FP.F16.F32.PACK_AB R155, R186, R178 ;  /* 0x000000b2ba9b723e */ /* 0x000fc600000000ff */
[----:B------:R-:W-:Y:S01]  /*3900*/  FADD.FTZ R182, R182, R179 ;  /* 0x000000b3b6b67221 */ /* 0x000fe20000010000 */
[----:B------:R-:W-:-:S06]  /*3910*/  WARPGROUP.ARRIVE ;  /* 0x00000000000079c5 */ /* 0x000fcc0000000000 */
[----:B------:R-:W-:Y:S01]  /*3920*/  HGMMA.64x256x16.F32 R24, R152, gdesc[UR8].tnspB, R24, gsb0 ;  /* 0x43e0000898187df0 */ /* 0x000fe20008000818 */
[----:B------:R-:W-:Y:S01]  /*3930*/  UIADD3 UR10, UR4, 0x200, URZ ;  /* 0x00000200040a7890 */ /* 0x000fe2000fffe03f */
[----:B------:R-:W-:Y:S01]  /*3940*/  UMOV UR11, 0x40000040 ;  /* 0x40000040000b7882 */ /* 0x000fe20000000000 */
[----:B------:R-:W-:Y:S02]  /*3950*/  WARPGROUP.DEPBAR.LE gsb0, 0x0 ;  /* 0x00008000000079c5 */ /* 0x000fe40000010000 */
[----:B------:R-:W-:Y:S01]  /*3960*/  F2FP.F16.F32.PACK_AB R152, R180, R177 ;  /* 0x000000b1b498723e */ /* 0x000fe200000000ff */
[----:B------:R-:W-:Y:S01]  /*3970*/  FADD.FTZ R177, R177, R182 ;  /* 0x000000b6b1b17221 */ /* 0x000fe20000010000 */
[----:B------:R-:W-:Y:S02]  /*3980*/  F2FP.F16.F32.PACK_AB R153, R190, R184 ;  /* 0x000000b8be99723e */ /* 0x000fe400000000ff */
        /* <DEDUP_REMOVED lines=11> */
[----:B------:R-:W-:Y:S01]  /*3a40*/  FADD.FTZ R180, R181, R180 ;  /* 0x000000b4b5b47221 */ /* 0x000fe20000010000 */
[----:B------:R-:W-:Y:S01]  /*3a50*/  UMOV UR11, 0x40000040 ;  /* 0x40000040000b7882 */ /* 0x000fe20000000000 */
[----:B------:R-:W-:Y:S02]  /*3a60*/  WARPGROUP.DEPBAR.LE gsb0, 0x0 ;  /* 0x00008000000079c5 */ /* 0x000fe40000010000 */
[C---:B------:R-:W-:Y:S01]  /*3a70*/  F2FP.F16.F32.PACK_AB R152, R185.reuse, R181 ;  /* 0x000000b5b998723e */ /* 0x040fe200000000ff */
[----:B------:R-:W-:Y:S01]  /*3a80*/  FADD.FTZ R185, R185, R180 ;  /* 0x000000b4b9b97221 */ /* 0x000fe20000010000 */
[C---:B------:R-:W-:Y:S01]  /*3a90*/  F2FP.F16.F32.PACK_AB R153, R201.reuse, R199 ;  /* 0x000000c7c999723e */ /* 0x040fe200000000ff */
[----:B------:R-:W-:Y:S01]  /*3aa0*/  FADD.FTZ R201, R201, R200 ;  /* 0x000000c8c9c97221 */ /* 0x000fe20000010000 */
[----:B------:R-:W-:Y:S01]  /*3ab0*/  F2FP.F16.F32.PACK_AB R154, R189, R188 ;  /* 0x000000bcbd9a723e */ /* 0x000fe200000000ff */
[----:B------:R-:W-:Y:S01]  /*3ac0*/  FADD.FTZ R188, R188, R185 ;  /* 0x000000b9bcbc7221 */ /* 0x000fe20000010000 */
[----:B--2---:R-:W-:Y:S01]  /*3ad0*/  F2FP.F16.F32.PACK_AB R155, R204, R202 ;  /* 0x000000cacc9b723e */ /* 0x004fe200000000ff */
[----:B------:R-:W-:-:S02]  /*3ae0*/  FADD.FTZ R201, R202, R201 ;  /* 0x000000c9cac97221 */ /* 0x000fc40000010000 */
[----:B------:R-:W-:Y:S01]  /*3af0*/  FADD.FTZ R205, R189, R188 ;  /* 0x000000bcbdcd7221 */ /* 0x000fe20000010000 */
[----:B------:R-:W-:Y:S01]  /*3b00*/  WARPGROUP.ARRIVE ;  /* 0x00000000000079c5 */ /* 0x000fe20000000000 */
[----:B------:R-:W-:-:S11]  /*3b10*/  FADD.FTZ R203, R204, R201 ;  /* 0x000000c9cccb7221 */ /* 0x000fd60000010000 */
[----:B------:R-:W-:Y:S03]  /*3b20*/  HGMMA.64x256x16.F32 R24, R152, gdesc[UR8].tnspB, R24, gsb0 ;  /* 0x43e0000898187df0 */ /* 0x000fe60008000818 */
[----:B------:R-:W-:Y:S02]  /*3b30*/  WARPGROUP.DEPBAR.LE gsb0, 0x0 ;  /* 0x00008000000079c5 */ /* 0x000fe40000010000 */
[----:B------:R-:W-:Y:S05]  /*3b40*/  @!P0 BRA `(.L_x_1121) ;  /* 0x0000000000048947 */ /* 0x000fea0003800000 */
[----:B------:R-:W-:Y:S01]  /*3b50*/  BPT.TRAP 0x1 ;  /* 0x000000040000795c */ /* 0x000fe20000300000 */
.L_x_1121:
[----:B------:R-:W-:Y:S01]  /*3b60*/  UIADD3 UR52, UR52, 0x32460, URZ ;  /* 0x0003246034347890 */ /* 0x000fe2000fffe03f */
[----:B------:R-:W-:-:S03]  /*3b70*/  ISETP.GE.AND P1, PT, R23, 0x61, PT ;  /* 0x000000611700780c */ /* 0x000fc60003f26270 */
[----:B------:R-:W-:-:S09]  /*3b80*/  UPRMT UR52, UR53, 0x654, UR52 ;  /* 0x0000065435347896 */ /* 0x000fd20008000034 */
[----:B------:R-:W-:Y:S01]  /*3b90*/  SYNCS.ARRIVE.TRANS64.RED.A1T0 RZ, [UR52], RZ ;  /* 0x000000ffffff79a7 */ /* 0x000fe20008100434 */
[----:B------:R-:W-:Y:S05]  /*3ba0*/  @!P1 BRA `(.L_x_1122) ;  /* 0x0000002000dc9947 */ /* 0x000fea0003800000 */
[----:B------:R-:W-:Y:S02]  /*3bb0*/  VIADD R23, R207, 0xfffffffe ;  /* 0xfffffffecf177836 */ /* 0x000fe40000000000 */
[----:B------:R-:W-:Y:S02]  /*3bc0*/  IMAD.MOV.U32 R207, RZ, RZ, R156 ;  /* 0x000000ffffcf7224 */ /* 0x000fe400078e009c */
[----:B------:R-:W-:-:S07]  /*3bd0*/  IMAD.MOV.U32 R200, RZ, RZ, R22 ;  /* 0x000000ffffc87224 */ /* 0x000fce00078e0016 */
.L_x_1133:
[----:B------:R-:W-:Y:S01]  /*3be0*/  UIADD3 UR38, UR38, 0x1, URZ ;  /* 0x0000000126267890 */ /* 0x000fe2000fffe03f */
[C---:B------:R-:W-:Y:S01]  /*3bf0*/  ISETP.GT.AND P1, PT, R23.reuse, RZ, PT ;  /* 0x000000ff1700720c */ /* 0x040fe20003f24270 */
[----:B------:R-:W-:Y:S02]  /*3c00*/  VIADD R23, R23, 0xffffffff ;  /* 0xffffffff17177836 */ /* 0x000fe40000000000 */
[----:B------:R-:W-:-:S04]  /*3c10*/  UISETP.NE.AND UP0, UPT, UR38, 0x2, UPT ;  /* 0x000000022600788c */ /* 0x000fc8000bf05270 */
[----:B------:R-:W-:Y:S02]  /*3c20*/  USEL UR4, URZ, 0x1, UP0 ;  /* 0x000000013f047887 */ /* 0x000fe40008000000 */
[----:B------:R-:W-:Y:S02]  /*3c30*/  USEL UR38, UR38, URZ, UP0 ;  /* 0x0000003f26267287 */ /* 0x000fe40008000000 */
[----:B------:R-:W-:Y:S01]  /*3c40*/  ULOP3.LUT UR39, UR39, UR4, URZ, 0x3c, !UPT ;  /* 0x0000000427277292 */ /* 0x000fe2000f8e3c3f */
[----:B------:R-:W-:Y:S11]  /*3c50*/  @!P0 BRA `(.L_x_1123) ;  /* 0x0000000000048947 */ /* 0x000ff60003800000 */
[----:B------:R-:W-:Y:S01]  /*3c60*/  BPT.TRAP 0x1 ;  /* 0x000000040000795c */ /* 0x000fe20000300000 */
.L_x_1123:
        /* <DEDUP_REMOVED lines=9> */
.L_x_1124:
[----:B-1----:R-:W-:Y:S05]  /*3d00*/  @P2 BRA `(.L_x_1125) ;  /* 0x0000000000082947 */ /* 0x002fea0003800000 */
[----:B------:R-:W1:Y:S02]  /*3d10*/  SYNCS.PHASECHK.TRANS64.TRYWAIT P2, [UR4+0x32430], R0 ;  /* 0x03243000ff0075a7 */ /* 0x000e640008040144 */
[----:B-1----:R-:W-:Y:S05]  /*3d20*/  @!P2 BRA `(.L_x_1126) ;  /* 0x000000b800a4a947 */ /* 0x002fea0003800000 */
.L_x_1125:
[----:B------:R-:W-:Y:S01]  /*3d30*/  R2UR UR52, R20 ;  /* 0x00000000143472ca */ /* 0x000fe200000e0000 */
[----:B------:R-:W-:Y:S01]  /*3d40*/  UIMAD UR5, UR38, 0x300, UR60 ;  /* 0x00000300260578a4 */ /* 0x000fe2000f8e023c */
[----:B------:R-:W-:Y:S01]  /*3d50*/  R2UR UR53, R21 ;  /* 0x00000000153572ca */ /* 0x000fe200000e0000 */
[----:B------:R-:W-:Y:S01]  /*3d60*/  WARPGROUP.ARRIVE ;  /* 0x00000000000079c5 */ /* 0x000fe20000000000 */
[----:B------:R-:W-:-:S04]  /*3d70*/  UMOV UR55, 0x40000040 ;  /* 0x4000004000377882 */ /* 0x000fc80000000000 */
[----:B------:R-:W-:-:S07]  /*3d80*/  UMOV UR54, UR5 ;  /* 0x0000000500367c82 */ /* 0x000fce0008000000 */
[----:B------:R-:W-:Y:S01]  /*3d90*/  HGMMA.64x96x16.F32 R152, gdesc[UR52], RZ, !UPT, gsb0 ;  /* 0x01600000349879f0 */ /* 0x000fe2000c0008ff */
[----:B------:R-:W-:Y:S01]  /*3da0*/  R2UR UR52, R18 ;  /* 0x00000000123472ca */ /* 0x000fe200000e0000 */
[----:B------:R-:W-:Y:S01]  /*3db0*/  UIADD3 UR54, UR5, 0x2, URZ ;  /* 0x0000000205367890 */ /* 0x000fe2000fffe03f */
[----:B------:R-:W-:Y:S01]  /*3dc0*/  R2UR UR53, R19 ;  /* 0x00000000133572ca */ /* 0x000fe200000e0000 */
[----:B------:R-:W-:Y:S01]  /*3dd0*/  UMOV UR55, 0x40000040 ;  /* 0x4000004000377882 */ /* 0x000fe20000000000 */
[----:B------:R-:W-:Y:S02]  /*3de0*/  WARPGROUP.DEPBAR.LE gsb0, 0x0 ;  /* 0x00008000000079c5 */ /* 0x000fe40000010000 */
[----:B------:R-:W-:-:S09]  /*3df0*/  WARPGROUP.ARRIVE ;  /* 0x00000000000079c5 */ /* 0x000fd20000000000 */
[----:B------:R-:W-:Y:S01]  /*3e00*/  HGMMA.64x96x16.F32 R152, gdesc[UR52], R152, gsb0 ;  /* 0x01600000349879f0 */ /* 0x000fe20008000898 */
        /* <DEDUP_REMOVED lines=13> */
[----:B------:R-:W-:Y:S03]  /*3ee0*/  HGMMA.64x96x16.F32 R152, gdesc[UR52], R152, gsb0 ;  /* 0x01600000349879f0 */ /* 0x000fe60008000898 */
[----:B------:R-:W-:Y:S02]  /*3ef0*/  WARPGROUP.DEPBAR.LE gsb0, 0x0 ;  /* 0x00008000000079c5 */ /* 0x000fe40000010000 */
[----:B------:R-:W-:Y:S05]  /*3f00*/  @!P0 BRA `(.L_x_1127) ;  /* 0x0000000000048947 */ /* 0x000fea0003800000 */
[----:B------:R-:W-:Y:S01]  /*3f10*/  BPT.TRAP 0x1 ;  /* 0x000000040000795c */ /* 0x000fe20000300000 */
.L_x_1127:
[----:B------:R2:W3:Y:S01]  /*3f20*/  SYNCS.PHASECHK.TRANS64.TRYWAIT P2, [UR4+0x32450], R0 ;  /* 0x03245000ff0075a7 */ /* 0x0004e20008040144 */
[----:B------:R-:W-:Y:S05]  /*3f30*/  @!P0 BRA `(.L_x_1128) ;  /* 0x0000000000048947 */ /* 0x000fea0003800000 */
[----:B------:R-:W-:Y:S01]  /*3f40*/  BPT.TRAP 0x1 ;  /* 0x000000040000795c */ /* 0x000fe20000300000 */
.L_x_1128:
[----:B---3--:R-:W-:Y:S05]  /*3f50*/  @P2 BRA `(.L_x_1129) ;  /* 0x0000000000082947 */ /* 0x008fea0003800000 */
[----:B------:R-:W3:Y:S02]  /*3f60*/  SYNCS.PHASECHK.TRANS64.TRYWAIT P2, [UR4+0x32450], R0 ;  /* 0x03245000ff0075a7 */ /* 0x000ee40008040144 */
[----:B---3--:R-:W-:Y:S05]  /*3f70*/  @!P2 BRA `(.L_x_1130) ;  /* 0x000000b80028a947 */ /* 0x008fea0003800000 */
.L_x_1129:
[----:B------:R-:W-:Y:S01]  /*3f80*/  R2UR UR52, R12 ;  /* 0x000000000c3472ca */ /* 0x000fe200000e0000 */
[----:B------:R-:W-:Y:S01]  /*3f90*/  UIMAD UR5, UR38, 0xc00, UR7 ;  /* 0x00000c00260578a4 */ /* 0x000fe2000f8e0207 */
[----:B------:R-:W-:Y:S01]  /*3fa0*/  R2UR UR53, R13 ;  /* 0x000000000d3572ca */ /* 0x000fe200000e0000 */
[----:B------:R-:W-:Y:S01]  /*3fb0*/  WARPGROUP.ARRIVE ;  /* 0x00000000000079c5 */ /* 0x000fe20000000000 */
[----:B------:R-:W-:Y:S01]  /*3fc0*/  UMOV UR55, 0x40000040 ;  /* 0x4000004000377882 */ /* 0x000fe20000000000 */
[----:B------:R-:W-:-:S04]  /*3fd0*/  UIADD3 UR10, UR5, 0x302, URZ ;  /* 0x00000302050a7890 */ /* 0x000fc8000fffe03f */
[----:B-1----:R-:W1:Y:S01]  /*3fe0*/  S2R R3, SR_TID.X ;  /* 0x0000000000037919 */ /* 0x002e620000002100 */
[----:B------:R-:W-:Y:S01]  /*3ff0*/  UMOV UR11, 0x40000040 ;  /* 0x40000040000b7882 */ /* 0x000fe20000000000 */
[----:B------:R-:W-:Y:S01]  /*4000*/  UMOV UR54, UR5 ;  /* 0x0000000500367c82 */ /* 0x000fe20008000000 */
[----:B------:R-:W-:Y:S01]  /*4010*/  UIADD3 UR14, UR5, 0x304, URZ ;  /* 0x00000304050e7890 */ /* 0x000fe2000fffe03f */
[----:B------:R-:W-:Y:S01]  /*4020*/  UMOV UR15, 0x40000040 ;  /* 0x40000040000f7882 */ /* 0x000fe20000000000 */
[----:B------:R-:W-:Y:S01]  /*4030*/  UIADD3 UR18, UR5, 0x306, URZ ;  /* 0x0000030605127890 */ /* 0x000fe2000fffe03f */
[----:B------:R-:W-:Y:S01]  /*4040*/  UMOV UR19, 0x40000040 ;  /* 0x4000004000137882 */ /* 0x000fe20000000000 */
[----:B------:R-:W-:Y:S01]  /*4050*/  HGMMA.64x96x16.F32 R152, gdesc[UR52], R152, gsb0 ;  /* 0x01600000349879f0 */ /* 0x000fe20008000898 */
[----:B------:R-:W-:Y:S01]  /*4060*/  R2UR UR52, R10 ;  /* 0x000000000a3472ca */ /* 0x000fe200000e0000 */
[----:B------:R-:W-:Y:S01]  /*4070*/  UIADD3 UR54, UR5, 0x2, URZ ;  /* 0x0000000205367890 */ /* 0x000fe2000fffe03f */
[----:B------:R-:W-:Y:S01]  /*4080*/  R2UR UR53, R11 ;  /* 0x000000000b3572ca */ /* 0x000fe200000e0000 */
[----:B------:R-:W-:Y:S01]  /*4090*/  UMOV UR55, 0x40000040 ;  /* 0x4000004000377882 */ /* 0x000fe20000000000 */
[----:B------:R-:W-:Y:S01]  /*40a0*/  UIADD3 UR22, UR5, 0x600, URZ ;  /* 0x0000060005167890 */ /* 0x000fe2000fffe03f */
        /* <DEDUP_REMOVED lines=12> */
[----:B-1----:R-:W-:Y:S01]  /*4170*/  SHF.R.U32.HI R3, RZ, 0x7, R3 ;  /* 0x00000007ff037819 */ /* 0x002fe20000011603 */
[----:B------:R-:W-:-:S03]  /*4180*/  UMOV UR51, 0x40000040 ;  /* 0x4000004000337882 */ /* 0x000fc60000000000 */
[----:B0-2---:R-:W-:Y:S01]  /*4190*/  IADD3 R0, -R3, 0xb, RZ ;  /* 0x0000000b03007810 */ /* 0x005fe20007ffe1ff */
[----:B------:R-:W-:Y:S02]  /*41a0*/  WARPGROUP.DEPBAR.LE gsb0, 0x0 ;  /* 0x00008000000079c5 */ /* 0x000fe40000010000 */
[----:B------:R-:W-:-:S06]  /*41b0*/  WARPGROUP.ARRIVE ;  /* 0x00000000000079c5 */ /* 0x000fcc0000000000 */
        /* <DEDUP_REMOVED lines=22> */
[----:B------:R-:W-:Y:S01]  /*4320*/  UIADD3 UR54, UR5, 0x906, URZ ;  /* 0x0000090605367890 */ /* 0x000fe2000fffe03f */
[----:B------:R-:W-:Y:S01]  /*4330*/  UMOV UR55, 0x40000040 ;  /* 0x4000004000377882 */ /* 0x000fe20000000000 */
[----:B------:R-:W-:Y:S01]  /*4340*/  UMOV UR52, UR56 ;  /* 0x0000003800347c82 */ /* 0x000fe20008000000 */
[----:B------:R-:W-:Y:S01]  /*4350*/  UMOV UR53, UR57 ;  /* 0x0000003900357c82 */ /* 0x000fe20008000000 */
        /* <DEDUP_REMOVED lines=37> */
.L_x_1131:
[----:B------:R-:W-:Y:S01]  /*45b0*/  FMNMX.FTZ R22, R152, R200, !PT ;  /* 0x000000c898167209 */ /* 0x000fe20007810000 */
[----:B------:R-:W-:Y:S01]  /*45c0*/  UIADD3 UR5, UR4, 0x32440, URZ ;  /* 0x0003244004057890 */ /* 0x000fe2000fffe03f */
[----:B------:R-:W-:Y:S02]  /*45d0*/  UMOV UR11, 0x40000040 ;  /* 0x40000040000b7882 */ /* 0x000fe40000000000 */
[----:B------:R-:W-:Y:S01]  /*45e0*/  FMNMX.FTZ R3, R153, R22, !PT ;  /* 0x0000001699037209 */ /* 0x000fe20007810000 */
[----:B------:R-:W-:-:S03]  /*45f0*/  UPRMT UR5, UR58, 0x654, UR5 ;  /* 0x000006543a057896 */ /* 0x000fc60008000005 */
[----:B------:R-:W-:-:S04]  /*4600*/  FMNMX.FTZ R22, R156, R3, !PT ;  /* 0x000000039c167209 */ /* 0x000fc80007810000 */
[----:B------:R-:W-:Y:S02]  /*4610*/  FMNMX.FTZ R3, R157, R22, !PT ;  /* 0x000000169d037209 */ /* 0x000fe40007810000 */
[----:B------:R-:W-:Y:S01]  /*4620*/  SYNCS.ARRIVE.TRANS64.RED.A1T0 RZ, [UR5], RZ ;  /* 0x000000ffffff79a7 */ /* 0x000fe20008100405 */
[----:B------:R-:W-:Y:S01]  /*4630*/  UIMAD UR5, UR38, 0xc00, UR6 ;  /* 0x00000c00260578a4 */ /* 0x000fe2000f8e0206 */
[----:B------:R-:W-:-:S04]  /*4640*/  FMNMX.FTZ R22, R160, R3, !PT ;  /* 0x00000003a0167209 */ /* 0x000fc80007810000 */
[----:B------:R-:W-:Y:S02]  /*4650*/  FMNMX.FTZ R3, R161, R22, !PT ;  /* 0x00000016a1037209 */ /* 0x000fe40007810000 */
[----:B------:R-:W-:Y:S01]  /*4660*/  FMNMX.FTZ R22, R154, R207, !PT ;  /* 0x000000cf9a167209 */ /* 0x000fe20007810000 */
[----:B------:R-:W-:Y:S01]  /*4670*/  UMOV UR10, UR5 ;  /* 0x00000005000a7c82 */ /* 0x000fe20008000000 */
        /* <DEDUP_REMOVED lines=41> */
[----:B------:R-:W-:-:S05]  /*4910*/  FMNMX.FTZ R201, R199, R22, !PT ;  /* 0x00000016c7c97209 */ /* 0x000fca0007810000 */
[----:B------:R-:W2:Y:S01]  /*4920*/  SHFL.BFLY PT, R204, R201, 0x2, 0x1f ;  /* 0x0c401f00c9cc7f89 */ /* 0x000ea200000e0000 */
[----:B-1----:R-:W-:Y:S02]  /*4930*/  FMNMX.FTZ R22, R206, R3, !PT ;  /* 0x00000003ce167209 */ /* 0x002fe40007810000 */
[----:B------:R-:W1:Y:S03]  /*4940*/  LDC R3, c[0x0][0xa80] ;  /* 0x0002a000ff037b82 */ /* 0x000e660000000800 */
[----:B------:R-:W3:Y:S01]  /*4950*/  SHFL.BFLY PT, R202, R22, 0x1, 0x1f ;  /* 0x0c201f0016ca7f89 */ /* 0x000ee200000e0000 */
[----:B--2---:R-:W-:-:S05]  /*4960*/  FMNMX.FTZ R201, R201, R204, !PT ;  /* 0x000000ccc9c97209 */ /* 0x004fca0007810000 */
[----:B------:R-:W2:Y:S01]  /*4970*/  SHFL.BFLY PT, R208, R201, 0x1, 0x1f ;  /* 0x0c201f00c9d07f89 */ /* 0x000ea200000e0000 */
[----:B---3--:R-:W-:-:S05]  /*4980*/  FMNMX.FTZ R22, R22, R202, !PT ;  /* 0x000000ca16167209 */ /* 0x008fca0007810000 */
[C---:B-1----:R-:W-:Y:S01]  /*4990*/  FMUL.FTZ R202, R22.reuse, R3 ;  /* 0x0000000316ca7220 */ /* 0x042fe20000410000 */
[----:B------:R-:W-:-:S03]  /*49a0*/  FADD.FTZ R204, -R22, R200 ;  /* 0x000000c816cc7221 */ /* 0x000fc60000010100 */
[-CC-:B------:R-:W-:Y:S01]  /*49b0*/  FFMA.FTZ R200, R153, R3.reuse, -R202.reuse ;  /* 0x0000000399c87223 */ /* 0x180fe200000108ca */
[-CC-:B------:R-:W-:Y:S01]  /*49c0*/  FFMA.FTZ R206, R152, R3.reuse, -R202.reuse ;  /* 0x0000000398ce7223 */ /* 0x180fe200000108ca */
[----:B------:R-:W1:Y:S01]  /*49d0*/  S2R R153, SR_TID.X ;  /* 0x0000000000997919 */ /* 0x000e620000002100 */
[-CC-:B------:R-:W-:Y:S01]  /*49e0*/  FFMA.FTZ R152, R156, R3.reuse, -R202.reuse ;  /* 0x000000039c987223 */ /* 0x180fe200000108ca */
[-C--:B------:R-:W-:Y:S01]  /*49f0*/  FMUL.FTZ R204, R204, R3.reuse ;  /* 0x00000003cccc7220 */ /* 0x080fe20000410000 */
        /* <DEDUP_REMOVED lines=8> */
[----:B--2---:R-:W-:Y:S01]  /*4a80*/  FMNMX.FTZ R156, R201, R208, !PT ;  /* 0x000000d0c99c7209 */ /* 0x004fe20007810000 */
[----:B------:R-:W2:Y:S01]  /*4a90*/  MUFU.EX2 R204, R204 ;  /* 0x000000cc00cc7308 */ /* 0x000ea20000000800 */
[-CC-:B------:R-:W-:Y:S01]  /*4aa0*/  FFMA.FTZ R172, R172, R3.reuse, -R202.reuse ;  /* 0x00000003acac7223 */ /* 0x180fe200000108ca */
[-CC-:B------:R-:W-:Y:S01]  /*4ab0*/  FFMA.FTZ R173, R173, R3.reuse, -R202.reuse ;  /* 0x00000003adad7223 */ /* 0x180fe200000108ca */
[-CC-:B------:R-:W-:Y:S01]  /*4ac0*/  FFMA.FTZ R176, R176, R3.reuse, -R202.reuse ;  /* 0x00000003b0b07223 */ /* 0x180fe200000108ca */
[-C--:B------:R-:W-:Y:S01]  /*4ad0*/  FMUL.FTZ R208, R156, R3.reuse ;  /* 0x000000039cd07220 */ /* 0x080fe20000410000 */
[-CC-:B------:R-:W-:Y:S01]  /*4ae0*/  FFMA.FTZ R177, R177, R3.reuse, -R202.reuse ;  /* 0x00000003b1b17223 */ /* 0x180fe200000108ca */
[-CC-:B------:R-:W-:Y:S01]  /*4af0*/  FFMA.FTZ R180, R180, R3.reuse, -R202.reuse ;  /* 0x00000003b4b47223 */ /* 0x180fe200000108ca */
[-C--:B------:R-:W-:Y:S01]  /*4b00*/  FFMA.FTZ R181, R181, R3.reuse, -R202 ;  /* 0x00000003b5b57223 */ /* 0x080fe200000108ca */
        /* <DEDUP_REMOVED lines=8> */
[----:B------:R-:W-:Y:S01]  /*4b90*/  MUFU.EX2 R206, R206 ;  /* 0x000000ce00ce7308 */ /* 0x000fe20000000800 */
[----:B---3--:R-:W-:Y:S01]  /*4ba0*/  FADD.FTZ R152, -R156, R207 ;  /* 0x000000cf9c987221 */ /* 0x008fe20000010100 */
[-C--:B------:R-:W-:Y:S01]  /*4bb0*/  FFMA.FTZ R207, R155, R3.reuse, -R208 ;  /* 0x000000039bcf7223 */ /* 0x080fe200000108d0 */
[-C--:B--2---:R-:W-:Y:S01]  /*4bc0*/  FMUL.FTZ R24, R24, R204.reuse ;  /* 0x000000cc18187220 */ /* 0x084fe20000410000 */
[----:B-1----:R-:W-:Y:S01]  /*4bd0*/  SHF.R.U32.HI R153, RZ, 0x7, R153 ;  /* 0x00000007ff997819 */ /* 0x002fe20000011699 */
[----:B------:R-:W-:Y:S01]  /*4be0*/  FMUL.FTZ R152, R152, R3 ;  /* 0x0000000398987220 */ /* 0x000fe20000410000 */
        /* <DEDUP_REMOVED lines=10> */
[----:B------:R1:W2:Y:S01]  /*4c90*/  MUFU.EX2 R209, R152 ;  /* 0x0000009800d17308 */ /* 0x0002a20000000800 */
[-C--:B------:R-:W-:Y:S01]  /*4ca0*/  FMUL.FTZ R44, R44, R204.reuse ;  /* 0x000000cc2c2c7220 */ /* 0x080fe20000410000 */
[-C--:B------:R-:W-:Y:S01]  /*4cb0*/  FMUL.FTZ R45, R45, R204.reuse ;  /* 0x000000cc2d2d7220 */ /* 0x080fe20000410000 */
[-C--:B------:R-:W-:Y:S01]  /*4cc0*/  FMUL.FTZ R48, R48, R204.reuse ;  /* 0x000000cc30307220 */ /* 0x080fe20000410000 */
[-C--:B------:R-:W-:Y:S01]  /*4cd0*/  FMUL.FTZ R49, R49, R204.reuse ;  /* 0x000000cc31317220 */ /* 0x080fe20000410000 */
[-C--:B------:R-:W-:Y:S01]  /*4ce0*/  FMUL.FTZ R52, R52, R204.reuse ;  /* 0x000000cc34347220 */ /* 0x080fe20000410000 */
[-C--:B------:R-:W-:Y:S01]  /*4cf0*/  FMUL.FTZ R53, R53, R204.reuse ;  /* 0x000000cc35357220 */ /* 0x080fe20000410000 */
[----:B------:R-:W-:Y:S01]  /*4d00*/  FMUL.FTZ R56, R56, R204 ;  /* 0x000000cc38387220 */ /* 0x000fe20000410000 */
[----:B------:R-:W-:Y:S01]  /*4d10*/  MUFU.EX2 R210, R210 ;  /* 0x000000d200d27308 */ /* 0x000fe20000000800 */
[----:B-1----:R-:W-:-:S02]  /*4d20*/  VIADD R152, R153, 0x8 ;  /* 0x0000000899987836 */ /* 0x002fc40000000000 */
[-C--:B------:R-:W-:Y:S01]  /*4d30*/  FMUL.FTZ R57, R57, R204.reuse ;  /* 0x000000cc39397220 */ /* 0x080fe20000410000 */
[-C--:B------:R-:W-:Y:S01]  /*4d40*/  FMUL.FTZ R60, R60, R204.reuse ;  /* 0x000000cc3c3c7220 */ /* 0x080fe20000410000 */
[-C--:B------:R-:W-:Y:S01]  /*4d50*/  FMUL.FTZ R61, R61, R204.reuse ;  /* 0x000000cc3d3d7220 */ /* 0x080fe20000410000 */
[-C--:B------:R-:W-:Y:S01]  /*4d60*/  FMUL.FTZ R64, R64, R204.reuse ;  /* 0x000000cc40407220 */ /* 0x080fe20000410000 */
[----:B------:R1:W-:Y:S01]  /*4d70*/  BAR.SYNC.DEFER_BLOCKING R152, 0x100 ;  /* 0x000400980000751d */ /* 0x0003e20000010000 */
        /* <DEDUP_REMOVED lines=110> */
[----:B-1----:R-:W-:Y:S01]  /*5460*/  F2FP.F16.F32.PACK_AB R152, R200, R206 ;  /* 0x000000cec898723e */ /* 0x002fe200000000ff */
[----:B------:R-:W-:Y:S01]  /*5470*/  MUFU.EX2 R160, R160 ;  /* 0x000000a000a07308 */ /* 0x000fe20000000800 */
[----:B------:R-:W-:Y:S01]  /*5480*/  F2FP.F16.F32.PACK_AB R154, R157, R201 ;  /* 0x000000c99d9a723e */ /* 0x000fe200000000ff */
[-CC-:B------:R-:W-:Y:S01]  /*5490*/  FFMA.FTZ R170, R170, R3.reuse, -R208.reuse ;  /* 0x00000003aaaa7223 */ /* 0x180fe200000108d0 */
[----:B---3--:R-:W-:Y:S01]  /*54a0*/  F2FP.F16.F32.PACK_AB R153, R207, R210 ;  /* 0x000000d2cf99723e */ /* 0x008fe200000000ff */
[-CC-:B------:R-:W-:Y:S01]  /*54b0*/  FFMA.FTZ R171, R171, R3.reuse, -R208.reuse ;  /* 0x00000003abab7223 */ /* 0x180fe200000108d0 */
[----:B----4-:R-:W-:Y:S01]  /*54c0*/  F2FP.F16.F32.PACK_AB R155, R159, R158 ;  /* 0x0000009e9f9b723e */ /* 0x010fe200000000ff */
[-CC-:B------:R-:W-:Y:S01]  /*54d0*/  FFMA.FTZ R174, R174, R3.reuse, -R208.reuse ;  /* 0x00000003aeae7223 */ /* 0x180fe200000108d0 */
[-CC-:B------:R-:W-:Y:S01]  /*54e0*/  FFMA.FTZ R175, R175, R3.reuse, -R208.reuse ;  /* 0x00000003afaf7223 */ /* 0x180fe200000108d0 */
[----:B------:R-:W1:Y:S01]  /*54f0*/  MUFU.EX2 R161, R161 ;  /* 0x000000a100a17308 */ /* 0x000e620000000800 */
[----:B------:R-:W-:Y:S01]  /*5500*/  WARPGROUP.ARRIVE ;  /* 0x00000000000079c5 */ /* 0x000fe20000000000 */
[-CC-:B------:R-:W-:Y:S01]  /*5510*/  FFMA.FTZ R178, R178, R3.reuse, -R208.reuse ;  /* 0x00000003b2b27223 */ /* 0x180fe200000108d0 */
[-CC-:B------:R-:W-:Y:S01]  /*5520*/  FFMA.FTZ R179, R179, R3.reuse, -R208.reuse ;  /* 0x00000003b3b37223 */ /* 0x180fe200000108d0 */
[-CC-:B------:R-:W-:Y:S01]  /*5530*/  FFMA.FTZ R182, R182, R3.reuse, -R208.reuse ;  /* 0x00000003b6b67223 */ /* 0x180fe200000108d0 */
[-C--:B------:R-:W-:Y:S01]  /*5540*/  FFMA.FTZ R183, R183, R3.reuse, -R208 ;  /* 0x00000003b7b77223 */ /* 0x080fe200000108d0 */
[-CC-:B------:R-:W-:Y:S01]  /*5550*/  FFMA.FTZ R184, R184, R3.reuse, -R202.reuse ;  /* 0x00000003b8b87223 */ /* 0x180fe200000108ca */
[----:B------:R-:W-:Y:S01]  /*5560*/  HGMMA.64x256x16.F32 R24, R152, gdesc[UR8].tnspB, R24, gsb0 ;  /* 0x43e0000898187df0 */ /* 0x000fe20008000818 */
[----:B------:R-:W-:Y:S01]  /*5570*/  MUFU.EX2 R164, R164 ;  /* 0x000000a400a47308 */ /* 0x000fe20000000800 */
[----:B------:R-:W-:Y:S01]  /*5580*/  UIADD3 UR10, UR5, 0x80, URZ ;  /* 0x00000080050a7890 */ /* 0x000fe2000fffe03f */
[-CC-:B------:R-:W-:Y:S01]  /*5590*/  FFMA.FTZ R185, R185, R3.reuse, -R202.reuse ;  /* 0x00000003b9b97223 */ /* 0x180fe200000108ca */
[----:B------:R-:W-:Y:S01]  /*55a0*/  UMOV UR11, 0x40000040 ;  /* 0x40000040000b7882 */ /* 0x000fe20000000000 */
[-CC-:B------:R-:W-:Y:S01]  /*55b0*/  FFMA.FTZ R188, R188, R3.reuse, -R202.reuse ;  /* 0x00000003bcbc7223 */ /* 0x180fe200000108ca */
[-C--:B------:R-:W-:Y:S01]  /*55c0*/  FFMA.FTZ R189, R189, R3.reuse, -R202 ;  /* 0x00000003bdbd7223 */ /* 0x080fe200000108ca */
[-CC-:B------:R-:W-:Y:S01]  /*55d0*/  FFMA.FTZ R186, R186, R3.reuse, -R208.reuse ;  /* 0x00000003baba7223 */ /* 0x180fe200000108d0 */
[-CC-:B------:R-:W-:Y:S01]  /*55e0*/  FFMA.FTZ R187, R187, R3.reuse, -R208.reuse ;  /* 0x00000003bbbb7223 */ /* 0x180fe200000108d0 */
[----:B------:R-:W-:Y:S01]  /*55f0*/  MUFU.EX2 R165, R165 ;  /* 0x000000a500a57308 */ /* 0x000fe20000000800 */
[-CC-:B------:R-:W-:Y:S01]  /*5600*/  FFMA.FTZ R190, R190, R3.reuse, -R208.reuse ;  /* 0x00000003bebe7223 */ /* 0x180fe200000108d0 */
        /* <DEDUP_REMOVED lines=10> */
[----:B------:R-:W-:Y:S01]  /*56b0*/  FFMA.FTZ R204, R204, R205, R206 ;  /* 0x000000cdcccc7223 */ /* 0x000fe200000100ce */
[----:B------:R-:W-:-:S03]  /*56c0*/  FFMA.FTZ R210, R209, R203, R210 ;  /* 0x000000cbd1d27223 */ /* 0x000fc600000100d2 */
[----:B------:R-:W2:Y:S01]  /*56d0*/  MUFU.EX2 R163, R163 ;  /* 0x000000a300a37308 */ /* 0x000ea20000000800 */
[----:B------:R-:W-:Y:S01]  /*56e0*/  FADD.FTZ R204, R200, R204 ;  /* 0x000000ccc8cc7221 */ /* 0x000fe20000010000 */
[----:B------:R-:W-:-:S03]  /*56f0*/  FADD.FTZ R207, R207, R210 ;  /* 0x000000d2cfcf7221 */ /* 0x000fc60000010000 */
[----:B------:R-:W-:Y:S01]  /*5700*/  FADD.FTZ R204, R201, R204 ;  /* 0x000000ccc9cc7221 */ /* 0x000fe20000010000 */
[----:B------:R-:W-:Y:S02]  /*5710*/  FADD.FTZ R158, R158, R207 ;  /* 0x000000cf9e9e7221 */ /* 0x000fe40000010000 */
[----:B------:R-:W-:Y:S01]  /*5720*/  MUFU.EX2 R166, R166 ;  /* 0x000000a600a67308 */ /* 0x000fe20000000800 */
[----:B------:R-:W-:Y:S01]  /*5730*/  FADD.FTZ R157, R157, R204 ;  /* 0x000000cc9d9d7221 */ /* 0x000fe20000010000 */
[----:B------:R-:W-:-:S06]  /*5740*/  FADD.FTZ R159, R159, R158 ;  /* 0x0000009e9f9f7221 */ /* 0x000fcc0000010000 */
        /* <DEDUP_REMOVED lines=28> */
[----:B------:R-:W-:Y:S01]  /*5910*/  MUFU.EX2 R197, R197 ;  /* 0x000000c500c57308 */ /* 0x000fe20000000800 */
[----:B------:R-:W-:-:S02]  /*5920*/  WARPGROUP.DEPBAR.LE gsb0, 0x0 ;  /* 0x00008000000079c5 */ /* 0x000fc40000010000 */
[----:B-1----:R-:W-:-:S05]  /*5930*/  F2FP.F16.F32.PACK_AB R152, R161, R160 ;  /* 0x000000a0a198723e */ /* 0x002fca00000000ff */
[----:B------:R-:W-:Y:S01]  /*5940*/  MUFU.EX2 R194, R194 ;  /* 0x000000c200c27308 */ /* 0x000fe20000000800 */
[----:B--2---:R-:W-:Y:S01]  /*5950*/  F2FP.F16.F32.PACK_AB R153, R163, R162 ;  /* 0x000000a2a399723e */ /* 0x004fe200000000ff */
[----:B------:R-:W-:Y:S01]  /*5960*/  FADD.FTZ R160, R160, R157 ;  /* 0x0000009da0a07221 */ /* 0x000fe20000010000 */
[----:B------:R-:W-:Y:S01]  /*5970*/  F2FP.F16.F32.PACK_AB R154, R165, R164 ;  /* 0x000000a4a59a723e */ /* 0x000fe200000000ff */
[----:B------:R-:W-:Y:S01]  /*5980*/  FADD.FTZ R162, R162, R159 ;  /* 0x0000009fa2a27221 */ /* 0x000fe20000010000 */
[----:B---3--:R-:W-:Y:S01]  /*5990*/  F2FP.F16.F32.PACK_AB R155, R167, R166 ;  /* 0x000000a6a79b723e */ /* 0x008fe200000000ff */
[----:B------:R-:W-:Y:S02]  /*59a0*/  FADD.FTZ R161, R161, R160 ;  /* 0x000000a0a1a17221 */ /* 0x000fe40000010000 */
[----:B------:R-:W1:Y:S01]  /*59b0*/  MUFU.EX2 R195, R195 ;  /* 0x000000c300c37308 */ /* 0x000e620000000800 */
[----:B------:R-:W-:Y:S01]  /*59c0*/  WARPGROUP.ARRIVE ;  /* 0x00000000000079c5 */ /* 0x000fe20000000000 */
[----:B------:R-:W-:Y:S01]  /*59d0*/  FADD.FTZ R163, R163, R162 ;  /* 0x000000a2a3a37221 */ /* 0x000fe20000010000 */
[----:B------:R-:W-:-:S03]  /*59e0*/  FADD.FTZ R164, R164, R161 ;  /* 0x000000a1a4a47221 */ /* 0x000fc60000010000 */
[----:B------:R-:W-:Y:S01]  /*59f0*/  FADD.FTZ R166, R166, R163 ;  /* 0x000000a3a6a67221 */ /* 0x000fe20000010000 */
[----:B------:R-:W-:Y:S01]  /*5a00*/  HGMMA.64x256x16.F32 R24, R152, gdesc[UR8].tnspB, R24, gsb0 ;  /* 0x43e0000898187df0 */ /* 0x000fe20008000818 */
[----:B------:R-:W-:Y:S01]  /*5a10*/  UIADD3 UR10, UR5, 0x100, URZ ;  /* 0x00000100050a7890 */ /* 0x000fe2000fffe03f */
[----:B------:R-:W-:Y:S01]  /*5a20*/  MUFU.EX2 R198, R198 ;  /* 0x000000c600c67308 */ /* 0x000fe20000000800 */
[----:B------:R-:W-:Y:S01]  /*5a30*/  UMOV UR11, 0x40000040 ;  /* 0x40000040000b7882 */ /* 0x000fe20000000000 */
[----:B------:R-:W-:Y:S01]  /*5a40*/  FADD.FTZ R165, R165, R164 ;  /* 0x000000a4a5a57221 */ /* 0x000fe20000010000 */
[----:B------:R-:W-:-:S05]  /*5a50*/  FADD.FTZ R167, R167, R166 ;  /* 0x000000a6a7a77221 */ /* 0x000fca0000010000 */
        /* <DEDUP_REMOVED lines=70> */
.L_x_1132:
[----:B------:R-:W-:Y:S01]  /*5ec0*/  UIADD3 UR4, UR4, 0x32460, URZ ;  /* 0x0003246004047890 */ /* 0x000fe2000fffe03f */
[----:B------:R-:W-:Y:S02]  /*5ed0*/  IMAD.MOV.U32 R207, RZ, RZ, R156 ;  /* 0x000000ffffcf7224 */ /* 0x000fe400078e009c */
[----:B------:R-:W-:Y:S01]  /*5ee0*/  IMAD.MOV.U32 R200, RZ, RZ, R22 ;  /* 0x000000ffffc87224 */ /* 0x000fe200078e0016 */
[----:B------:R-:W-:-:S09]  /*5ef0*/  UPRMT UR4, UR58, 0x654, UR4 ;  /* 0x000006543a047896 */ /* 0x000fd20008000004 */
[----:B------:R-:W-:Y:S01]  /*5f00*/  SYNCS.ARRIVE.TRANS64.RED.A1T0 RZ, [UR4], RZ ;  /* 0x000000ffffff79a7 */ /* 0x000fe20008100404 */
[----:B------:R-:W-:Y:S05]  /*5f10*/  @P1 BRA `(.L_x_1133) ;  /* 0xffffffdc00301947 */ /* 0x000fea000383ffff */
.L_x_1122:
[----:B------:R-:W0:Y:S01]  /*5f20*/  SHFL.BFLY PT, R4, R205, 0x2, 0x1f ;  /* 0x0c401f00cd047f89 */ /* 0x000e2200000e0000 */
[----:B------:R-:W-:Y:S01]  /*5f30*/  IMAD.MOV.U32 R8, RZ, RZ, RZ ;  /* 0x000000ffff087224 */ /* 0x000fe200078e00ff */
[----:B------:R-:W-:Y:S01]  /*5f40*/  R2UR UR4, R219 ;  /* 0x00000000db0472ca */ /* 0x000fe200000e0000 */
[----:B------:R-:W-:Y:S01]  /*5f50*/  UIADD3 UR38, UR38, 0x1, URZ ;  /* 0x0000000126267890 */ /* 0x000fe2000fffe03f */
[----:B------:R-:W1:Y:S01]  /*5f60*/  SHFL.BFLY PT, R6, R203, 0x2, 0x1f ;  /* 0x0c401f00cb067f89 */ /* 0x000e6200000e0000 */
[----:B------:R2:W-:Y:S06]  /*5f70*/  BAR.ARV R0, 0x100 ;  /* 0x000400000000751d */ /* 0x0005ec0000002000 */
[----:B------:R-:W-:-:S02]  /*5f80*/  UISETP.NE.AND UP0, UPT, UR38, 0x2, UPT ;  /* 0x000000022600788c */ /* 0x000fc4000bf05270 */
[----:B------:R-:W-:Y:S06]  /*5f90*/  BAR.ARV 0x8, 0x180 ;  /* 0x0206000000007b1d */ /* 0x000fec0000002000 */
[----:B------:R-:W-:Y:S01]  /*5fa0*/  UIADD3 UR4, UR4, 0x1, URZ ;  /* 0x0000000104047890 */ /* 0x000fe2000fffe03f */
[----:B--2---:R-:W-:Y:S02]  /*5fb0*/  IMAD.MOV.U32 R0, RZ, RZ, -0x800000 ;  /* 0xff800000ff007424 */ /* 0x004fe400078e00ff */
[----:B0-----:R-:W-:Y:S01]  /*5fc0*/  FADD.FTZ R5, R4, R205 ;  /* 0x000000cd04057221 */ /* 0x001fe20000010000 */
[----:B------:R-:W-:Y:S01]  /*5fd0*/  PLOP3.LUT P0, PT, PT, PT, PT, 0x8, 0x0 ;  /* 0x000000000000781c */ /* 0x000fe20003f0e170 */
[----:B------:R-:W-:Y:S01]  /*5fe0*/  USEL UR38, UR38, URZ, UP0 ;  /* 0x0000003f26267287 */ /* 0x000fe20008000000 */
[----:B-1----:R-:W-:-:S02]  /*5ff0*/  FADD.FTZ R7, R6, R203 ;  /* 0x000000cb06077221 */ /* 0x002fc40000010000 */
[----:B------:R-:W0:Y:S01]  /*6000*/  SHFL.BFLY PT, R4, R5, 0x1, 0x1f ;  /* 0x0c201f0005047f89 */ /* 0x000e2200000e0000 */
[----:B------:R-:W-:Y:S01]  /*6010*/  IMAD.U32 R219, RZ, RZ, UR4 ;  /* 0x00000004ffdb7e24 */ /* 0x000fe2000f8e00ff */
[----:B------:R-:W-:Y:S02]  /*6020*/  USEL UR4, URZ, 0x1, UP0 ;  /* 0x000000013f047887 */ /* 0x000fe40008000000 */
[----:B------:R-:W1:Y:S02]  /*6030*/  SHFL.BFLY PT, R6, R7, 0x1, 0x1f ;  /* 0x0c201f0007067f89 */ /* 0x000e6400000e0000 */
[----:B------:R-:W-:Y:S01]  /*6040*/  ULOP3.LUT UR39, UR39, UR4, URZ, 0x3c, !UPT ;  /* 0x0000000427277292 */ /* 0x000fe2000f8e3c3f */
[----:B0-----:R-:W-:Y:S01]  /*6050*/  FADD.FTZ R9, R5, R4 ;  /* 0x0000000405097221 */ /* 0x001fe20000010000 */
[----:B------:R-:W-:Y:S02]  /*6060*/  IMAD.MOV.U32 R4, RZ, RZ, RZ ;  /* 0x000000ffff047224 */ /* 0x000fe400078e00ff */
[----:B-1----:R-:W-:-:S02]  /*6070*/  FADD.FTZ R6, R7, R6 ;  /* 0x0000000607067221 */ /* 0x002fc40000010000 */
[----:B------:R-:W-:-:S03]  /*6080*/  FSETP.NE.FTZ.AND P1, PT, R9, RZ, PT ;  /* 0x000000ff0900720b */ /* 0x000fc60003f35000 */
[----:B------:R-:W-:-:S10]  /*6090*/  FSETP.NE.FTZ.AND P2, PT, R6, RZ, PT ;  /* 0x000000ff0600720b */ /* 0x000fd40003f55000 */
[----:B------:R-:W-:Y:S01]  /*60a0*/  @P1 MUFU.LG2 R7, R9 ;  /* 0x0000000900071308 */ /* 0x000fe20000000c00 */
[C---:B------:R-:W-:Y:S02]  /*60b0*/  @P1 FMUL.FTZ R5, R3.reuse, 0.69314718246459960938 ;  /* 0x3f31721803051820 */ /* 0x040fe40000410000 */
[----:B------:R-:W-:-:S05]  /*60c0*/  @P2 FMUL.FTZ R12, R3, 0.69314718246459960938 ;  /* 0x3f317218030c2820 */ /* 0x000fca0000410000 */
[----:B------:R-:W0:Y:S08]  /*60d0*/  @P2 MUFU.LG2 R11, R6 ;  /* 0x00000006000b2308 */ /* 0x000e300000000c00 */
[----:B------:R-:W1:Y:S08]  /*60e0*/  @P1 MUFU.RCP R8, R9 ;  /* 0x0000000900081308 */ /* 0x000e700000001000 */
[----:B------:R2:W3:Y:S01]  /*60f0*/  @P2 MUFU.RCP R4, R6 ;  /* 0x0000000600042308 */ /* 0x0004e20000001000 */
[----:B0-----:R-:W-:-:S04]  /*6100*/  @P2 FMUL.FTZ R11, R11, 0.69314718246459960938 ;  /* 0x3f3172180b0b2820 */ /* 0x001fc80000410000 */
[----:B------:R-:W-:Y:S01]  /*6110*/  @P2 FFMA.FTZ R0, R12, R156, R11 ;  /* 0x0000009c0c002223 */ /* 0x000fe2000001000b */
[----:B--2---:R-:W-:Y:S01]  /*6120*/  @P1 FMUL.FTZ R6, R7, 0.69314718246459960938 ;  /* 0x3f31721807061820 */ /* 0x004fe20000410000 */
        /* <DEDUP_REMOVED lines=64> */
[----:B---3--:R-:W-:Y:S01]  /*6530*/  FMUL.FTZ R3, R75, R4 ;  /* 0x000000044b037220 */ /* 0x008fe20000410000 */
        /* <DEDUP_REMOVED lines=65> */
.L_x_1108:
        /* <DEDUP_REMOVED lines=31> */
[----:B------:R-:W-:Y:S02]  /*6b40*/  MOV R4, R156 ;  /* 0x0000009c00047202 */ /* 0x000fe40000000f00 */
[----:B0-----:R-:W-:-:S02]  /*6b50*/  MOV R5, R11 ;  /* 0x0000000b00057202 */ /* 0x001fc40000000f00 */
[----:B------:R-:W-:Y:S02]  /*6b60*/  F2FP.F16.F32.PACK_AB R51, R155, R51 ;  /* 0x000000339b33723e */ /* 0x000fe400000000ff */
[----:B------:R-:W-:Y:S01]  /*6b70*/  F2FP.F16.F32.PACK_AB R57, R154, R58 ;  /* 0x0000003a9a39723e */ /* 0x000fe200000000ff */
[----:B------:R-:W-:Y:S01]  /*6b80*/  IMAD.WIDE R102, R225, 0x2, R4 ;  /* 0x00000002e1667825 */ /* 0x000fe200078e0204 */
[----:B------:R-:W-:Y:S02]  /*6b90*/  F2FP.F16.F32.PACK_AB R64, R65, R64 ;  /* 0x000000404140723e */ /* 0x000fe400000000ff */
[----:B------:R-:W-:Y:S02]  /*6ba0*/  F2FP.F16.F32.PACK_AB R58, R61, R60 ;  /* 0x0000003c3d3a723e */ /* 0x000fe400000000ff */
[C---:B------:R-:W-:Y:S02]  /*6bb0*/  IADD3 R169, P1, R102.reuse, 0x20, RZ ;  /* 0x0000002066a97810 */ /* 0x040fe40007f3e0ff */
[----:B------:R-:W-:-:S02]  /*6bc0*/  LOP3.LUT R11, R102, 0x380, RZ, 0xc0, !PT ;  /* 0x00000380660b7812 */ /* 0x000fc400078ec0ff */
[----:B------:R-:W-:Y:S02]  /*6bd0*/  IADD3.X R13, RZ, R103, RZ, P1, !PT ;  /* 0x00000067ff0d7210 */ /* 0x000fe40000ffe4ff */
        /* <DEDUP_REMOVED lines=14> */
[----:B------:R-:W-:Y:S01]  /*6cc0*/  SHF.R.U64 R11, R11, 0x3, RZ ;  /* 0x000000030b0b7819 */ /* 0x000fe200000012ff */
[----:B------:R-:W-:Y:S01]  /*6cd0*/  IMAD.X R39, RZ, RZ, R103, P1 ;  /* 0x000000ffff277224 */ /* 0x000fe200008e0667 */
[----:B------:R-:W-:-:S02]  /*6ce0*/  LOP3.LUT R14, R171, 0x380, RZ, 0xc0, !PT ;  /* 0x00000380ab0e7812 */ /* 0x000fc400078ec0ff */
[----:B------:R-:W-:Y:S02]  /*6cf0*/  SHF.R.U64 R12, R12, 0x3, RZ ;  /* 0x000000030c0c7819 */ /* 0x000fe400000012ff */
        /* <DEDUP_REMOVED lines=14> */
[----:B------:R-:W-:Y:S01]  /*6de0*/  LOP3.LUT R102, R11, R102, RZ, 0x3c, !PT ;  /* 0x000000660b667212 */ /* 0x000fe200078e3cff */
[----:B------:R-:W-:Y:S01]  /*6df0*/  IMAD.X R11, RZ, RZ, R103, P1 ;  /* 0x000000ffff0b7224 */ /* 0x000fe200008e0667 */
[----:B------:R-:W-:-:S02]  /*6e00*/  LOP3.LUT R18, R175, 0x380, RZ, 0xc0, !PT ;  /* 0x00000380af127812 */ /* 0x000fc400078ec0ff */
[----:B------:R-:W-:Y:S02]  /*6e10*/  SHF.R.U64 R14, R14, 0x3, RZ ;  /* 0x000000030e0e7819 */ /* 0x000fe400000012ff */
[----:B------:R-:W-:Y:S02]  /*6e20*/  LOP3.LUT R12, R12, R169, RZ, 0x3c, !PT ;  /* 0x000000a90c0c7212 */ /* 0x000fe400078e3cff */
[----:B------:R-:W-:Y:S02]  /*6e30*/  LOP3.LUT R20, R177, 0x380, RZ, 0xc0, !PT ;  /* 0x00000380b1147812 */ /* 0x000fe400078ec0ff */
[----:B------:R-:W-:Y:S02]  /*6e40*/  SHF.R.U64 R16, R16, 0x3, RZ ;  /* 0x0000000310107819 */ /* 0x000fe400000012ff */
[----:B------:R-:W-:Y:S02]  /*6e50*/  LOP3.LUT R22, R179, 0x380, RZ, 0xc0, !PT ;  /* 0x00000380b3167812 */ /* 0x000fe400078ec0ff */
[----:B------:R-:W-:-:S02]  /*6e60*/  LOP3.LUT R169, R46, 0x380, RZ, 0xc0, !PT ;  /* 0x000003802ea97812 */ /* 0x000fc400078ec0ff */
[----:B------:R-:W-:Y:S02]  /*6e70*/  SHF.R.U64 R18, R18, 0x3, RZ ;  /* 0x0000000312127819 */ /* 0x000fe400000012ff */
[----:B------:R-:W-:Y:S02]  /*6e80*/  LOP3.LUT R30, R181, 0x380, RZ, 0xc0, !PT ;  /* 0x00000380b51e7812 */ /* 0x000fe400078ec0ff */
[----:B------:R-:W-:Y:S01]  /*6e90*/  MOV R102, R102 ;  /* 0x0000006600667202 */ /* 0x000fe20000000f00 */
[----:B------:R-:W-:Y:S01]  /*6ea0*/  BAR.SYNC.DEFER_BLOCKING 0x1, 0x100 ;  /* 0x0044000000007b1d */ /* 0x000fe20000010000 */
[----:B------:R-:W-:Y:S02]  /*6eb0*/  LOP3.LUT R38, R183, 0x380, RZ, 0xc0, !PT ;  /* 0x00000380b7267812 */ /* 0x000fe400078ec0ff */
[----:B------:R-:W-:Y:S02]  /*6ec0*/  LOP3.LUT R103, R98, 0x380, RZ, 0xc0, !PT ;  /* 0x0000038062677812 */ /* 0x000fe400078ec0ff */
[----:B------:R-:W-:-:S02]  /*6ed0*/  LOP3.LUT R14, R14, R171, RZ, 0x3c, !PT ;  /* 0x000000ab0e0e7212 */ /* 0x000fc400078e3cff */
[----:B------:R-:W-:Y:S02]  /*6ee0*/  SHF.R.U64 R20, R20, 0x3, RZ ;  /* 0x0000000314147819 */ /* 0x000fe400000012ff */
[----:B------:R-:W-:Y:S02]  /*6ef0*/  LOP3.LUT R16, R16, R173, RZ, 0x3c, !PT ;  /* 0x000000ad10107212 */ /* 0x000fe400078e3cff */
[----:B------:R-:W-:Y:S02]  /*6f00*/  SHF.R.U64 R22, R22, 0x3, RZ ;  /* 0x0000000316167819 */ /* 0x000fe400000012ff */
[----:B------:R-:W-:Y:S02]  /*6f10*/  LOP3.LUT R171, R54, 0x380, RZ, 0xc0, !PT ;  /* 0x0000038036ab7812 */ /* 0x000fe400078ec0ff */
[----:B------:R-:W-:Y:S02]  /*6f20*/  SHF.R.U64 R169, R169, 0x3, RZ ;  /* 0x00000003a9a97819 */ /* 0x000fe400000012ff */
[----:B------:R-:W-:-:S02]  /*6f30*/  LOP3.LUT R18, R18, R175, RZ, 0x3c, !PT ;  /* 0x000000af12127212 */ /* 0x000fc400078e3cff */
[----:B------:R-:W-:Y:S02]  /*6f40*/  SHF.R.U64 R30, R30, 0x3, RZ ;  /* 0x000000031e1e7819 */ /* 0x000fe400000012ff */
[----:B------:R-:W-:Y:S02]  /*6f50*/  LOP3.LUT R173, R62, 0x380, RZ, 0xc0, !PT ;  /* 0x000003803ead7812 */ /* 0x000fe400078ec0ff */
[----:B------:R-:W-:Y:S01]  /*6f60*/  LOP3.LUT R94, R6, 0x380, RZ, 0xc0, !PT ;  /* 0x00000380065e7812 */ /* 0x000fe200078ec0ff */
[----:B------:R-:W-:Y:S01]  /*6f70*/  STSM.16.M88.4 [R102], R24 ;  /* 0x0000001866007844 */ /* 0x000fe20000000200 */
[----:B------:R-:W-:Y:S02]  /*6f80*/  SHF.R.U64 R38, R38, 0x3, RZ ;  /* 0x0000000326267819 */ /* 0x000fe400000012ff */
[----:B------:R-:W-:Y:S02]  /*6f90*/  LOP3.LUT R175, R70, 0x380, RZ, 0xc0, !PT ;  /* 0x0000038046af7812 */ /* 0x000fe400078ec0ff */
[----:B------:R-:W-:-:S02]  /*6fa0*/  SHF.R.U64 R103, R103, 0x3, RZ ;  /* 0x0000000367677819 */ /* 0x000fc400000012ff */
[----:B------:R-:W-:Y:S02]  /*6fb0*/  LOP3.LUT R20, R20, R177, RZ, 0x3c, !PT ;  /* 0x000000b114147212 */ /* 0x000fe400078e3cff */
[----:B------:R-:W-:Y:S02]  /*6fc0*/  MOV R13, R12 ;  /* 0x0000000c000d7202 */ /* 0x000fe40000000f00 */
[----:B------:R-:W-:Y:S02]  /*6fd0*/  LOP3.LUT R22, R22, R179, RZ, 0x3c, !PT ;  /* 0x000000b316167212 */ /* 0x000fe400078e3cff */
[----:B------:R-:W-:Y:S01]  /*6fe0*/  SHF.R.U64 R171, R171, 0x3, RZ ;  /* 0x00000003abab7819 */ /* 0x000fe200000012ff */
[----:B------:R-:W-:Y:S01]  /*6ff0*/  STSM.16.M88.4 [R13], R32 ;  /* 0x000000200d007844 */ /* 0x000fe20000000200 */
[----:B------:R-:W-:Y:S02]  /*7000*/  LOP3.LUT R46, R169, R46, RZ, 0x3c, !PT ;  /* 0x0000002ea92e7212 */ /* 0x000fe400078e3cff */
[----:B------:R-:W-:-:S02]  /*7010*/  MOV R14, R14 ;  /* 0x0000000e000e7202 */ /* 0x000fc40000000f00 */
[----:B------:R-:W-:Y:S02]  /*7020*/  LOP3.LUT R30, R30, R181, RZ, 0x3c, !PT ;  /* 0x000000b51e1e7212 */ /* 0x000fe400078e3cff */
[----:B------:R-:W-:Y:S01]  /*7030*/  SHF.R.U64 R173, R173, 0x3, RZ ;  /* 0x00000003adad7819 */ /* 0x000fe200000012ff */
[----:B------:R-:W-:Y:S01]  /*7040*/  STSM.16.M88.4 [R14], R40 ;  /* 0x000000280e007844 */ /* 0x000fe20000000200 */
[----:B------:R-:W-:Y:S02]  /*7050*/  LOP3.LUT R169, R168, 0x380, RZ, 0xc0, !PT ;  /* 0x00000380a8a97812 */ /* 0x000fe400078ec0ff */
[----:B------:R-:W-:Y:S02]  /*7060*/  SHF.R.U64 R29, R94, 0x3, RZ ;  /* 0x000000035e1d7819 */ /* 0x000fe400000012ff */
[----:B------:R-:W-:Y:S02]  /*7070*/  MOV R16, R16 ;  /* 0x0000001000107202 */ /* 0x000fe40000000f00 */
[----:B------:R-:W-:-:S02]  /*7080*/  LOP3.LUT R38, R38, R183, RZ, 0x3c, !PT ;  /* 0x000000b726267212 */ /* 0x000fc400078e3cff */
[----:B------:R-:W-:Y:S01]  /*7090*/  SHF.R.U64 R175, R175, 0x3, RZ ;  /* 0x00000003afaf7819 */ /* 0x000fe200000012ff */
[----:B------:R-:W-:Y:S01]  /*70a0*/  STSM.16.M88.4 [R16], R48 ;  /* 0x0000003010007844 */ /* 0x000fe20000000200 */
[----:B------:R-:W-:Y:S02]  /*70b0*/  LOP3.LUT R98, R103, R98, RZ, 0x3c, !PT ;  /* 0x0000006267627212 */ /* 0x000fe400078e3cff */
[----:B------:R-:W-:Y:S02]  /*70c0*/  MOV R18, R18 ;  /* 0x0000001200127202 */ /* 0x000fe40000000f00 */
[----:B------:R-:W-:Y:S02]  /*70d0*/  F2FP.F16.F32.PACK_AB R59, R153, R59 ;  /* 0x0000003b993b723e */ /* 0x000fe400000000ff */
[----:B------:R-:W-:Y:S02]  /*70e0*/  F2FP.F16.F32.PACK_AB R65, R152, R66 ;  /* 0x000000429841723e */ /* 0x000fe400000000ff */
[----:B------:R-:W-:Y:S01]  /*70f0*/  F2FP.F16.F32.PACK_AB R72, R73, R72 ;  /* 0x000000484948723e */ /* 0x000fe200000000ff */
[----:B------:R-:W-:Y:S01]  /*7100*/  STSM.16.M88.4 [R18], R56 ;  /* 0x0000003812007844 */ /* 0x000fe20000000200 */
[----:B------:R-:W-:-:S02]  /*7110*/  MOV R20, R20 ;  /* 0x0000001400147202 */ /* 0x000fc40000000f00 */
[----:B------:R-:W-:Y:S02]  /*7120*/  F2FP.F16.F32.PACK_AB R66, R69, R68 ;  /* 0x000000444542723e */ /* 0x000fe400000000ff */
[----:B------:R-:W-:Y:S02]  /*7130*/  F2FP.F16.F32.PACK_AB R67, R9, R67 ;  /* 0x000000430943723e */ /* 0x000fe400000000ff */
[----:B------:R-:W-:Y:S02]  /*7140*/  F2FP.F16.F32.PACK_AB R73, R3, R74 ;  /* 0x0000004a0349723e */ /* 0x000fe400000000ff */
[----:B------:R-:W-:Y:S01]  /*7150*/  F2FP.F16.F32.PACK_AB R80, R81, R80 ;  /* 0x000000505150723e */ /* 0x000fe200000000ff */
[----:B------:R-:W-:Y:S01]  /*7160*/  STSM.16.M88.4 [R20], R64 ;  /* 0x0000004014007844 */ /* 0x000fe20000000200 */
[----:B------:R-:W-:Y:S02]  /*7170*/  LOP3.LUT R54, R171, R54, RZ, 0x3c, !PT ;  /* 0x00000036ab367212 */ /* 0x000fe400078e3cff */
[----:B------:R-:W-:-:S02]  /*7180*/  MOV R22, R22 ;  /* 0x0000001600167202 */ /* 0x000fc40000000f00 */
[----:B------:R-:W-:Y:S02]  /*7190*/  F2FP.F16.F32.PACK_AB R74, R77, R76 ;  /* 0x0000004c4d4a723e */ /* 0x000fe400000000ff */
[----:B------:R-:W-:Y:S02]  /*71a0*/  F2FP.F16.F32.PACK_AB R75, R75, R78 ;  /* 0x0000004e4b4b723e */ /* 0x000fe400000000ff */
[----:B------:R-:W-:Y:S02]  /*71b0*/  F2FP.F16.F32.PACK_AB R81, R83, R82 ;  /* 0x000000525351723e */ /* 0x000fe400000000ff */
[----:B------:R-:W-:Y:S01]  /*71c0*/  LOP3.LUT R62, R173, R62, RZ, 0x3c, !PT ;  /* 0x0000003ead3e7212 */ /* 0x000fe200078e3cff */
[----:B------:R0:W-:Y:S01]  /*71d0*/  STSM.16.M88.4 [R22], R72 ;  /* 0x0000004816007844 */ /* 0x0001e20000000200 */
[----:B------:R-:W-:Y:S02]  /*71e0*/  SHF.R.U64 R169, R169, 0x3, RZ ;  /* 0x00000003a9a97819 */ /* 0x000fe400000012ff */
[----:B------:R-:W-:-:S02]  /*71f0*/  LOP3.LUT R94, R29, R6, RZ, 0x3c, !PT ;  /* 0x000000061d5e7212 */ /* 0x000fc400078e3cff */
[----:B------:R-:W-:Y:S02]  /*7200*/  MOV R30, R30 ;  /* 0x0000001e001e7202 */ /* 0x000fe40000000f00 */
[----:B------:R-:W-:Y:S02]  /*7210*/  F2FP.F16.F32.PACK_AB R82, R85, R84 ;  /* 0x000000545552723e */ /* 0x000fe400000000ff */
[----:B------:R-:W-:Y:S02]  /*7220*/  F2FP.F16.F32.PACK_AB R83, R87, R86 ;  /* 0x000000565753723e */ /* 0x000fe400000000ff */
[----:B------:R-:W-:Y:S02]  /*7230*/  LOP3.LUT R70, R175, R70, RZ, 0x3c, !PT ;  /* 0x00000046af467212 */ /* 0x000fe400078e3cff */
[----:B------:R-:W-:Y:S01]  /*7240*/  MOV R38, R38 ;  /* 0x0000002600267202 */ /* 0x000fe20000000f00 */
[----:B------:R1:W-:Y:S01]  /*7250*/  STSM.16.M88.4 [R30], R80 ;  /* 0x000000501e007844 */ /* 0x0003e20000000200 */
[----:B------:R-:W-:Y:S01]  /*7260*/  MOV R6, R98 ;  /* 0x0000006200067202 */ /* 0x000fe20000000f00 */
[----:B0-----:R-:W0:Y:S01]  /*7270*/  LDC R72, c[0x0][0xce8] ;  /* 0x00033a00ff487b82 */ /* 0x001e220000000800 */
[----:B------:R-:W-:-:S02]  /*7280*/  F2FP.F16.F32.PACK_AB R76, R89, R88 ;  /* 0x00000058594c723e */ /* 0x000fc400000000ff */
[----:B------:R-:W-:Y:S02]  /*7290*/  F2FP.F16.F32.PACK_AB R77, R91, R90 ;  /* 0x0000005a5b4d723e */ /* 0x000fe400000000ff */
[----:B------:R-:W-:Y:S02]  /*72a0*/  F2FP.F16.F32.PACK_AB R78, R93, R92 ;  /* 0x0000005c5d4e723e */ /* 0x000fe400000000ff */
[----:B------:R-:W-:Y:S02]  /*72b0*/  F2FP.F16.F32.PACK_AB R79, R163, R79 ;  /* 0x0000004fa34f723e */ /* 0x000fe400000000ff */
[----:B------:R-:W-:Y:S02]  /*72c0*/  F2FP.F16.F32.PACK_AB R96, R97, R96 ;  /* 0x000000606160723e */ /* 0x000fe400000000ff */
[----:B------:R-:W-:Y:S01]  /*72d0*/  F2FP.F16.F32.PACK_AB R104, R105, R104 ;  /* 0x000000686968723e */ /* 0x000fe200000000ff */
[----:B------:R1:W-:Y:S01]  /*72e0*/  STSM.16.M88.4 [R38], R76 ;  /* 0x0000004c26007844 */ /* 0x0003e20000000200 */
[----:B------:R-:W-:-:S02]  /*72f0*/  MOV R46, R46 ;  /* 0x0000002e002e7202 */ /* 0x000fc40000000f00 */
        /* <DEDUP_REMOVED lines=10> */
[----:B------:R-:W-:Y:S01]  /*73a0*/  F2FP.F16.F32.PACK_AB R120, R121, R120 ;  /* 0x000000787978723e */ /* 0x000fe200000000ff */
[----:B------:R1:W-:Y:S01]  /*73b0*/  STSM.16.M88.4 [R54], R104 ;  /* 0x0000006836007844 */ /* 0x0003e20000000200 */
[----:B------:R-:W-:Y:S02]  /*73c0*/  LOP3.LUT R10, R169, R168, RZ, 0x3c, !PT ;  /* 0x000000a8a90a7212 */ /* 0x000fe400078e3cff */
        /* <DEDUP_REMOVED lines=8> */
[----:B------:R-:W-:Y:S02]  /*7450*/  F2FP.F16.F32.PACK_AB R123, R127, R126 ;  /* 0x0000007e7f7b723e */ /* 0x000fe400000000ff */
[----:B------:R-:W-:Y:S02]  /*7460*/  F2FP.F16.F32.PACK_AB R129, R131, R130 ;  /* 0x000000828381723e */ /* 0x000fe400000000ff */
[----:B------:R-:W-:Y:S01]  /*7470*/  F2FP.F16.F32.PACK_AB R136, R137, R136 ;  /* 0x000000888988723e */ /* 0x000fe200000000ff */
[----:B------:R1:W-:Y:S01]  /*7480*/  STSM.16.M88.4 [R70], R120 ;  /* 0x0000007846007844 */ /* 0x0003e20000000200 */
[----:B------:R-:W-:Y:S02]  /*7490*/  MOV R94, R94 ;  /* 0x0000005e005e7202 */ /* 0x000fe40000000f00 */
[----:B------:R-:W-:Y:S02]  /*74a0*/  F2FP.F16.F32.PACK_AB R130, R133, R132 ;  /* 0x000000848582723e */ /* 0x000fe400000000ff */
[----:B------:R-:W-:-:S02]  /*74b0*/  F2FP.F16.F32.PACK_AB R131, R135, R134 ;  /* 0x000000868783723e */ /* 0x000fc400000000ff */
[----:B------:R-:W-:Y:S02]  /*74c0*/  F2FP.F16.F32.PACK_AB R137, R139, R138 ;  /* 0x0000008a8b89723e */ /* 0x000fe400000000ff */
[----:B------:R-:W-:Y:S01]  /*74d0*/  F2FP.F16.F32.PACK_AB R144, R145, R144 ;  /* 0x000000909190723e */ /* 0x000fe200000000ff */
[----:B------:R1:W-:Y:S01]  /*74e0*/  STSM.16.M88.4 [R94], R128 ;  /* 0x000000805e007844 */ /* 0x0003e20000000200 */
[----:B------:R-:W-:Y:S02]  /*74f0*/  F2FP.F16.F32.PACK_AB R138, R141, R140 ;  /* 0x0000008c8d8a723e */ /* 0x000fe400000000ff */
[----:B------:R-:W-:Y:S02]  /*7500*/  F2FP.F16.F32.PACK_AB R139, R143, R142 ;  /* 0x0000008e8f8b723e */ /* 0x000fe400000000ff */
[----:B------:R-:W-:Y:S02]  /*7510*/  F2FP.F16.F32.PACK_AB R145, R147, R146 ;  /* 0x000000929391723e */ /* 0x000fe400000000ff */
[----:B------:R-:W-:Y:S01]  /*7520*/  MOV R12, R10 ;  /* 0x0000000a000c7202 */ /* 0x000fe20000000f00 */
[----:B------:R1:W-:Y:S01]  /*7530*/  STSM.16.M88.4 [R6], R136 ;  /* 0x0000008806007844 */ /* 0x0003e20000000200 */
[----:B------:R-:W-:-:S02]  /*7540*/  F2FP.F16.F32.PACK_AB R146, R149, R148 ;  /* 0x000000949592723e */ /* 0x000fc400000000ff */
[----:B------:R-:W-:Y:S02]  /*7550*/  F2FP.F16.F32.PACK_AB R147, R151, R150 ;  /* 0x000000969793723e */ /* 0x000fe400000000ff */
[----:B------:R-:W-:Y:S02]  /*7560*/  R2UR UR4, R218 ;  /* 0x00000000da0472ca */ /* 0x000fe400000e0000 */
[----:B------:R-:W-:Y:S01]  /*7570*/  PLOP3.LUT P0, PT, PT, PT, UP0, 0x80, 0x0 ;  /* 0x000000000000781c */ /* 0x000fe20003f0f008 */
[----:B------:R1:W-:Y:S01]  /*7580*/  STSM.16.M88.4 [R12], R144 ;  /* 0x000000900c007844 */ /* 0x0003e20000000200 */
[----:B------:R-:W-:-:S09]  /*7590*/  R2UR UR12, R216 ;  /* 0x00000000d80c72ca */ /* 0x000fd200000e0000 */
[----:B------:R-:W-:Y:S02]  /*75a0*/  USHF.L.U64.HI UR11, UR61, 0x2, UR4 ;  /* 0x000000023d0b7899 */ /* 0x000fe40008010204 */
[----:B------:R-:W-:-:S04]  /*75b0*/  UIADD3 UR4, UP1, UR10, UR8, URZ ;  /* 0x000000080a047290 */ /* 0x000fc8000ff3e03f */
[----:B------:R-:W-:Y:S02]  /*75c0*/  UIADD3.X UR7, UR11, UR9, URZ, UP1, !UPT ;  /* 0x000000090b077290 */ /* 0x000fe40008ffe43f */
[----:B------:R-:W-:Y:S01]  /*75d0*/  IMAD.U32 R10, RZ, RZ, UR4 ;  /* 0x00000004ff0a7e24 */ /* 0x000fe2000f8e00ff */
[----:B------:R-:W-:-:S03]  /*75e0*/  ULDC.64 UR8, c[0x0][0xd08] ;  /* 0x0003420000087ab9 */ /* 0x000fc60000000a00 */
[----:B------:R-:W-:Y:S01]  /*75f0*/  IMAD.U32 R11, RZ, RZ, UR7 ;  /* 0x00000007ff0b7e24 */ /* 0x000fe2000f8e00ff */
[----:B------:R-:W-:Y:S06]  /*7600*/  BAR.SYNC.DEFER_BLOCKING 0x1, 0x100 ;  /* 0x0044000000007b1d */ /* 0x000fec0000010000 */
[----:B------:R-:W2:Y:S01]  /*7610*/  @P0 LDG.E R3, desc[UR36][R10.64] ;  /* 0x000000240a030981 */ /* 0x000ea2000c1e1900 */
[----:B------:R-:W-:Y:S01]  /*7620*/  UISETP.NE.U32.AND UP1, UPT, UR8, URZ, UPT ;  /* 0x0000003f0800728c */ /* 0x000fe2000bf25070 */
[----:B0-----:R-:W-:Y:S01]  /*7630*/  ISETP.NE.AND P1, PT, R72, 0x1, PT ;  /* 0x000000014800780c */ /* 0x001fe20003f25270 */
[----:B------:R-:W-:Y:S01]  /*7640*/  ULDC UR7, c[0x0][0xb88] ;  /* 0x0002e20000077ab9 */ /* 0x000fe20000000800 */
[----:B------:R-:W-:Y:S01]  /*7650*/  UMOV UR4, URZ ;  /* 0x0000003f00047c82 */ /* 0x000fe20008000000 */
[----:B------:R-:W-:Y:S01]  /*7660*/  UISETP.NE.AND.EX UP1, UPT, UR9, URZ, UPT, UP1 ;  /* 0x0000003f0900728c */ /* 0x000fe2000bf25310 */
[----:B------:R-:W-:-:S05]  /*7670*/  IMAD.U32 R15, RZ, RZ, UR12 ;  /* 0x0000000cff0f7e24 */ /* 0x000fca000f8e00ff */
[----:B------:R-:W-:-:S04]  /*7680*/  PLOP3.LUT P2, PT, PT, PT, UP1, 0x80, 0x0 ;  /* 0x000000000000781c */ /* 0x000fc80003f4f018 */
[----:B------:R-:W0:Y:S01]  /*7690*/  @P1 LDC R9, c[0x0][0xcec] ;  /* 0x00033b00ff091b82 */ /* 0x000e220000000800 */
[----:B------:R-:W-:-:S04]  /*76a0*/  @UP1 UIADD3 UR8, UP2, UR10, UR8, URZ ;  /* 0x000000080a081290 */ /* 0x000fc8000ff5e03f */
[----:B------:R-:W-:Y:S02]  /*76b0*/  @UP1 UIADD3.X UR9, UR11, UR9, URZ, UP2, !UPT ;  /* 0x000000090b091290 */ /* 0x000fe400097fe43f */
[----:B------:R-:W-:Y:S01]  /*76c0*/  MOV R16, UR8 ;  /* 0x0000000800107c02 */ /* 0x000fe20008000f00 */
[----:B------:R-:W3:Y:S03]  /*76d0*/  @P1 LDC R13, c[0x0][0xcf0] ;  /* 0x00033c00ff0d1b82 */ /* 0x000ee60000000800 */
[----:B------:R-:W-:Y:S01]  /*76e0*/  IMAD.U32 R17, RZ, RZ, UR9 ;  /* 0x00000009ff117e24 */ /* 0x000fe2000f8e00ff */
[----:B--2---:R-:W-:Y:S01]  /*76f0*/  @P0 R2UR UR4, R3 ;  /* 0x00000000030402ca */ /* 0x004fe200000e0000 */
[----:B------:R-:W-:-:S06]  /*7700*/  IMAD.U32 R3, RZ, RZ, UR7 ;  /* 0x00000007ff037e24 */ /* 0x000fcc000f8e00ff */
[----:B------:R1:W5:Y:S01]  /*7710*/  @P2 LDG.E R3, desc[UR36][R16.64] ;  /* 0x0000002410032981 */ /* 0x000362000c1e1900 */
[----:B0--3--:R-:W-:Y:S07]  /*7720*/  @P2 BRA `(.L_x_1136) ;  /* 0x0000000000102947 */ /* 0x009fee0003800000 */
[----:B------:R-:W-:Y:S05]  /*7730*/  @!P0 BRA `(.L_x_1136) ;  /* 0x00000000000c8947 */ /* 0x000fea0003800000 */
[----:B-1----:R-:W2:Y:S04]  /*7740*/  LDG.E R6, desc[UR36][R10.64] ;  /* 0x000000240a067981 */ /* 0x002ea8000c1e1900 */
[----:B-----5:R-:W2:Y:S02]  /*7750*/  LDG.E R3, desc[UR36][R10.64+0x4] ;  /* 0x000004240a037981 */ /* 0x020ea4000c1e1900 */
[----:B--2---:R-:W-:-:S07]  /*7760*/  IMAD.IADD R3, R3, 0x1, -R6 ;  /* 0x0000000103037824 */ /* 0x004fce00078e0a06 */
.L_x_1136:
[----:B------:R-:W-:Y:S01]  /*7770*/  R2UR UR17, R215 ;  /* 0x00000000d71172ca */ /* 0x000fe200000e0000 */
[----:B------:R-:W-:Y:S01]  /*7780*/  ULDC.64 UR12, c[0x0][0xc90] ;  /* 0x00032400000c7ab9 */ /* 0x000fe20000000a00 */
[----:B------:R-:W-:Y:S01]  /*7790*/  R2UR UR15, R218 ;  /* 0x00000000da0f72ca */ /* 0x000fe200000e0000 */
[----:B------:R-:W-:Y:S01]  /*77a0*/  USHF.R.S32.HI UR11, URZ, 0x1f, UR4 ;  /* 0x0000001f3f0b7899 */ /* 0x000fe20008011404 */
[----:B-1----:R-:W-:Y:S01]  /*77b0*/  IMAD R12, R15, 0x80, R224 ;  /* 0x000000800f0c7824 */ /* 0x002fe200078e02e0 */
[----:B------:R-:W-:Y:S01]  /*77c0*/  UMOV UR10, UR4 ;  /* 0x00000004000a7c82 */ /* 0x000fe20008000000 */
[----:B------:R-:W-:Y:S01]  /*77d0*/  USEL UR61, UR61, URZ, !UP0 ;  /* 0x0000003f3d3d7287 */ /* 0x000fe2000c000000 */
[----:B------:R-:W-:Y:S01]  /*77e0*/  R2UR UR16, R216 ;  /* 0x00000000d81072ca */ /* 0x000fe200000e0000 */
[----:B------:R-:W-:Y:S01]  /*77f0*/  @P1 IMAD.HI.U32 R6, R12, R9, RZ ;  /* 0x000000090c061227 */ /* 0x000fe200078e00ff */
[----:B------:R-:W0:Y:S03]  /*7800*/  @P1 LDC R73, c[0x0][0xcf0] ;  /* 0x00033c00ff491b82 */ /* 0x000e260000000800 */
[----:B------:R-:W-:Y:S01]  /*7810*/  IMAD.MOV.U32 R10, RZ, RZ, R12 ;  /* 0x000000ffff0a7224 */ /* 0x000fe200078e000c */
[----:B------:R-:W-:Y:S01]  /*7820*/  USHF.R.S32.HI UR14, URZ, 0x1f, UR17 ;  /* 0x0000001f3f0e7899 */ /* 0x000fe20008011411 */
[----:B------:R-:W-:Y:S01]  /*7830*/  @P1 SHF.R.U32.HI R10, RZ, R13, R6 ;  /* 0x0000000dff0a1219 */ /* 0x000fe20000011606 */
[----:B------:R-:W-:Y:S01]  /*7840*/  UIMAD.WIDE.U32 UR8, UR17, UR12, UR10 ;  /* 0x0000000c110872a5 */ /* 0x000fe2000f8e000a */
[----:B------:R-:W-:Y:S01]  /*7850*/  IMAD R9, R217, 0x40, R2 ;  /* 0x00000040d9097824 */ /* 0x000fe200078e0202 */
[----:B------:R-:W-:Y:S01]  /*7860*/  UIMAD UR7, UR14, UR12, URZ ;  /* 0x0000000c0e0772a4 */ /* 0x000fe2000f8e023f */
[--C-:B------:R-:W-:Y:S01]  /*7870*/  SHF.R.S32.HI R6, RZ, 0x1f, R10.reuse ;  /* 0x0000001fff067819 */ /* 0x100fe2000001140a */
[----:B------:R-:W-:Y:S01]  /*7880*/  USEL UR15, UR15, URZ, !UP0 ;  /* 0x0000003f0f0f7287 */ /* 0x000fe2000c000000 */
[----:B------:R-:W-:Y:S01]  /*7890*/  IMAD.MOV R11, RZ, RZ, -R10 ;  /* 0x000000ffff0b7224 */ /* 0x000fe200078e0a0a */
[----:B------:R-:W-:Y:S01]  /*78a0*/  UIMAD UR7, UR17, UR13, UR7 ;  /* 0x0000000d110772a4 */ /* 0x000fe2000f8e0207 */
[----:B------:R-:W-:-:S02]  /*78b0*/  IMAD.WIDE R4, R9, 0x2, R4 ;  /* 0x0000000209047825 */ /* 0x000fc400078e0204 */
[----:B------:R-:W-:Y:S01]  /*78c0*/  ULDC.64 UR12, c[0x0][0xc98] ;  /* 0x00032600000c7ab9 */ /* 0x000fe20000000a00 */
[----:B------:R-:W-:Y:S01]  /*78d0*/  UIADD3 UR9, UR9, UR7, URZ ;  /* 0x0000000709097290 */ /* 0x000fe2000fffe03f */
[----:B------:R-:W-:Y:S01]  /*78e0*/  IMAD R9, R72, R11, R12 ;  /* 0x0000000b48097224 */ /* 0x000fe200078e020c */
[----:B------:R-:W-:Y:S01]  /*78f0*/  UIMAD UR7, UR15, UR12, URZ ;  /* 0x0000000c0f0772a4 */ /* 0x000fe2000f8e023f */
[C---:B------:R-:W-:Y:S01]  /*7900*/  IADD3 R33, P2, R4.reuse, 0x5000, RZ ;  /* 0x0000500004217810 */ /* 0x040fe20007f5e0ff */
[----:B------:R-:W-:Y:S01]  /*7910*/  UIMAD.WIDE.U32 UR8, UR61, UR12, UR8 ;  /* 0x0000000c3d0872a5 */ /* 0x000fe2000f8e0008 */
[C---:B------:R-:W-:Y:S01]  /*7920*/  IADD3 R17, P5, R4.reuse, 0x1000, RZ ;  /* 0x0000100004117810 */ /* 0x040fe20007fbe0ff */
[----:B------:R-:W-:Y:S01]  /*7930*/  UIMAD UR7, UR61, UR13, UR7 ;  /* 0x0000000d3d0772a4 */ /* 0x000fe2000f8e0207 */
[C---:B------:R-:W-:Y:S01]  /*7940*/  IADD3 R21, P4, R4.reuse, 0x2000, RZ ;  /* 0x0000200004157810 */ /* 0x040fe20007f9e0ff */
[----:B-----5:R-:W-:Y:S01]  /*7950*/  IMAD R79, R3, R72, RZ ;  /* 0x00000048034f7224 */ /* 0x020fe200078e02ff */
[----:B------:R-:W-:Y:S01]  /*7960*/  IADD3 R29, P3, R4, 0x4000, RZ ;  /* 0x00004000041d7810 */ /* 0x000fe20007f7e0ff */
[----:B------:R-:W-:Y:S01]  /*7970*/  ULDC.64 UR12, c[0x0][0xba0] ;  /* 0x0002e800000c7ab9 */ /* 0x000fe20000000a00 */
[----:B------:R-:W-:Y:S01]  /*7980*/  IADD3 R10, P0, R10, UR8, RZ ;  /* 0x000000080a0a7c10 */ /* 0x000fe2000ff1e0ff */
[----:B------:R-:W-:Y:S01]  /*7990*/  IMAD.U32 R11, RZ, RZ, UR7 ;  /* 0x00000007ff0b7e24 */ /* 0x000fe2000f8e00ff */
[----:B------:R-:W-:-:S02]  /*79a0*/  LOP3.LUT R32, R33, 0x380, RZ, 0xc0, !PT ;  /* 0x0000038021207812 */ /* 0x000fc400078ec0ff */
[----:B------:R-:W-:Y:S02]  /*79b0*/  LOP3.LUT R16, R17, 0x380, RZ, 0xc0, !PT ;  /* 0x0000038011107812 */ /* 0x000fe400078ec0ff */
[----:B------:R-:W-:Y:S01]  /*79c0*/  IADD3.X R11, R6, UR9, R11, P0, !PT ;  /* 0x00000009060b7c10 */ /* 0x000fe200087fe40b */
[----:B------:R-:W-:Y:S01]  /*79d0*/  ULDC.64 UR8, c[0x0][0xc88] ;  /* 0x0003220000087ab9 */ /* 0x000fe20000000a00 */
[----:B------:R-:W-:Y:S02]  /*79e0*/  SHF.R.S32.HI R6, RZ, 0x1f, R9 ;  /* 0x0000001fff067819 */ /* 0x000fe40000011409 */
[----:B------:R-:W-:Y:S01]  /*79f0*/  IADD3 R25, P0, R4, 0x3000, RZ ;  /* 0x0000300004197810 */ /* 0x000fe20007f1e0ff */
[----:B------:R-:W-:Y:S01]  /*7a00*/  IMAD.WIDE.U32 R10, R9, UR8, R10 ;  /* 0x00000008090a7c25 */ /* 0x000fe2000f8e000a */
[----:B------:R-:W-:Y:S02]  /*7a10*/  LOP3.LUT R20, R21, 0x380, RZ, 0xc0, !PT ;  /* 0x0000038015147812 */ /* 0x000fe400078ec0ff */
[----:B------:R-:W-:Y:S01]  /*7a20*/  LOP3.LUT R24, R25, 0x380, RZ, 0xc0, !PT ;  /* 0x0000038019187812 */ /* 0x000fe200078ec0ff */
[----:B------:R-:W-:Y:S01]  /*7a30*/  IMAD R6, R6, UR8, RZ ;  /* 0x0000000806067c24 */ /* 0x000fe2000f8e02ff */
[----:B------:R-:W-:-:S02]  /*7a40*/  LOP3.LUT R28, R29, 0x380, RZ, 0xc0, !PT ;  /* 0x000003801d1c7812 */ /* 0x000fc400078ec0ff */
[----:B------:R-:W-:Y:S01]  /*7a50*/  SHF.R.U64 R24, R24, 0x3, RZ ;  /* 0x0000000318187819 */ /* 0x000fe200000012ff */
[----:B------:R-:W-:Y:S01]  /*7a60*/  IMAD R13, R9, UR9, R6 ;  /* 0x00000009090d7c24 */ /* 0x000fe2000f8e0206 */
[----:B------:R-:W-:Y:S01]  /*7a70*/  ULDC.64 UR8, c[0x0][0xc50] ;  /* 0x0003140000087ab9 */ /* 0x000fe20000000a00 */
[----:B------:R-:W-:Y:S02]  /*7a80*/  SHF.R.U64 R32, R32, 0x3, RZ ;  /* 0x0000000320207819 */ /* 0x000fe400000012ff */
[----:B------:R-:W-:Y:S01]  /*7a90*/  IMAD.IADD R9, R11, 0x1, R13 ;  /* 0x000000010b097824 */ /* 0x000fe200078e020d */
[----:B------:R-:W-:Y:S02]  /*7aa0*/  LEA R13, P6, R10, UR8, 0x2 ;  /* 0x000000080a0d7c11 */ /* 0x000fe4000f8c10ff */
[----:B------:R-:W-:Y:S01]  /*7ab0*/  LOP3.LUT R24, R24, R25, RZ, 0x3c, !PT ;  /* 0x0000001918187212 */ /* 0x000fe200078e3cff */
[----:B------:R-:W-:Y:S01]  /*7ac0*/  IMAD.X R25, RZ, RZ, R5, P0 ;  /* 0x000000ffff197224 */ /* 0x000fe200000e0605 */
[----:B------:R-:W-:Y:S01]  /*7ad0*/  SHF.R.U64 R16, R16, 0x3, RZ ;  /* 0x0000000310107819 */ /* 0x000fe200000012ff */
[----:B------:R-:W-:Y:S01]  /*7ae0*/  SHFL.IDX PT, R46, R13, RZ, 0x1c1f ;  /* 0x001c1fff0d2e7589 */ /* 0x000fe200000e0000 */
[----:B------:R-:W-:-:S02]  /*7af0*/  SHF.R.U64 R20, R20, 0x3, RZ ;  /* 0x0000000314147819 */ /* 0x000fc400000012ff */
[----:B------:R-:W-:Y:S01]  /*7b00*/  SHF.R.U64 R28, R28, 0x3, RZ ;  /* 0x000000031c1c7819 */ /* 0x000fe200000012ff */
[----:B------:R-:W-:Y:S01]  /*7b10*/  SHFL.IDX PT, R50, R13, 0x1, 0x1c1f ;  /* 0x003c1f000d327f89 */ /* 0x000fe200000e0000 */
[----:B------:R-:W-:Y:S02]  /*7b20*/  IADD3 R11, P0, R4, 0x9000, RZ ;  /* 0x00009000040b7810 */ /* 0x000fe40007f1e0ff */
[----:B------:R-:W-:Y:S01]  /*7b30*/  LEA.HI.X R14, R10, UR9, R9, 0x2, P6 ;  /* 0x000000090a0e7c11 */ /* 0x000fe2000b0f1409 */
[----:B------:R-:W-:Y:S01]  /*7b40*/  IMAD.U32 R9, RZ, RZ, UR16 ;  /* 0x00000010ff097e24 */ /* 0x000fe2000f8e00ff */
        /* <DEDUP_REMOVED lines=10> */
[C---:B------:R-:W-:Y:S01]  /*7bf0*/  IADD3 R49, P2, R4.reuse, 0xb000, RZ ;  /* 0x0000b00004317810 */ /* 0x040fe20007f5e0ff */
[----:B------:R-:W-:Y:S01]  /*7c00*/  IMAD R18, R9, 0x80, R222 ;  /* 0x0000008009127824 */ /* 0x000fe200078e02de */
[C---:B------:R-:W-:Y:S01]  /*7c10*/  IADD3 R37, P6, R4.reuse, 0x6000, RZ ;  /* 0x0000600004257810 */ /* 0x040fe20007fde0ff */
[----:B------:R-:W2:Y:S01]  /*7c20*/  SHFL.IDX PT, R51, R14, 0x1, 0x1c1f ;  /* 0x003c1f000e337f89 */ /* 0x000ea200000e0000 */
[----:B------:R-:W-:Y:S01]  /*7c30*/  IADD3 R41, P5, R4, 0x7000, RZ ;  /* 0x0000700004297810 */ /* 0x000fe20007fbe0ff */
[----:B------:R-:W-:Y:S01]  /*7c40*/  VIADD R6, R18, 0x8 ;  /* 0x0000000812067836 */ /* 0x000fe20000000000 */
[----:B------:R-:W-:-:S02]  /*7c50*/  IADD3 R61, P4, R4, 0x8000, RZ ;  /* 0x00008000043d7810 */ /* 0x000fc40007f9e0ff */
[----:B------:R-:W-:Y:S02]  /*7c60*/  IADD3 R45, P3, R4, 0xa000, RZ ;  /* 0x0000a000042d7810 */ /* 0x000fe40007f7e0ff */
[----:B------:R-:W-:Y:S02]  /*7c70*/  SHF.R.U64 R10, R10, 0x3, RZ ;  /* 0x000000030a0a7819 */ /* 0x000fe400000012ff */
[----:B------:R-:W-:Y:S02]  /*7c80*/  LOP3.LUT R48, R49, 0x380, RZ, 0xc0, !PT ;  /* 0x0000038031307812 */ /* 0x000fe400078ec0ff */
[----:B------:R-:W-:Y:S02]  /*7c90*/  LOP3.LUT R36, R37, 0x380, RZ, 0xc0, !PT ;  /* 0x0000038025247812 */ /* 0x000fe400078ec0ff */
[----:B------:R-:W-:Y:S02]  /*7ca0*/  LOP3.LUT R40, R41, 0x380, RZ, 0xc0, !PT ;  /* 0x0000038029287812 */ /* 0x000fe400078ec0ff */
[----:B------:R-:W-:-:S02]  /*7cb0*/  LOP3.LUT R60, R61, 0x380, RZ, 0xc0, !PT ;  /* 0x000003803d3c7812 */ /* 0x000fc400078ec0ff */
[----:B------:R-:W-:Y:S02]  /*7cc0*/  LOP3.LUT R44, R45, 0x380, RZ, 0xc0, !PT ;  /* 0x000003802d2c7812 */ /* 0x000fe400078ec0ff */
[----:B------:R-:W-:Y:S01]  /*7cd0*/  LOP3.LUT R10, R10, R11, RZ, 0x3c, !PT ;  /* 0x0000000b0a0a7212 */ /* 0x000fe200078e3cff */
[----:B------:R-:W-:Y:S01]  /*7ce0*/  IMAD.X R11, RZ, RZ, R5, P0 ;  /* 0x000000ffff0b7224 */ /* 0x000fe200000e0605 */
[----:B------:R-:W-:Y:S02]  /*7cf0*/  SHF.R.U64 R48, R48, 0x3, RZ ;  /* 0x0000000330307819 */ /* 0x000fe400000012ff */
[----:B------:R-:W-:Y:S02]  /*7d00*/  SHF.R.U64 R36, R36, 0x3, RZ ;  /* 0x0000000324247819 */ /* 0x000fe400000012ff */
[----:B------:R-:W-:Y:S02]  /*7d10*/  SHF.R.U64 R40, R40, 0x3, RZ ;  /* 0x0000000328287819 */ /* 0x000fe400000012ff */
[----:B------:R-:W-:-:S02]  /*7d20*/  SHF.R.U64 R60, R60, 0x3, RZ ;  /* 0x000000033c3c7819 */ /* 0x000fc400000012ff */
[----:B------:R-:W-:Y:S02]  /*7d30*/  SHF.R.U64 R44, R44, 0x3, RZ ;  /* 0x000000032c2c7819 */ /* 0x000fe400000012ff */
[----:B------:R-:W-:Y:S02]  /*7d40*/  LOP3.LUT P0, RZ, R220, 0x3, RZ, 0xc0, !PT ;  /* 0x00000003dcff7812 */ /* 0x000fe4000780c0ff */
[----:B------:R-:W-:Y:S01]  /*7d50*/  LOP3.LUT R48, R48, R49, RZ, 0x3c, !PT ;  /* 0x0000003130307212 */ /* 0x000fe200078e3cff */
[--C-:B------:R-:W-:Y:S01]  /*7d60*/  IMAD.X R49, RZ, RZ, R5.reuse, P2 ;  /* 0x000000ffff317224 */ /* 0x100fe200010e0605 */
[----:B------:R-:W-:Y:S01]  /*7d70*/  LOP3.LUT R36, R36, R37, RZ, 0x3c, !PT ;  /* 0x0000002524247212 */ /* 0x000fe200078e3cff */
[--C-:B------:R-:W-:Y:S01]  /*7d80*/  IMAD.X R37, RZ, RZ, R5.reuse, P6 ;  /* 0x000000ffff257224 */ /* 0x100fe200030e0605 */
[----:B------:R-:W-:Y:S01]  /*7d90*/  LOP3.LUT R40, R40, R41, RZ, 0x3c, !PT ;  /* 0x0000002928287212 */ /* 0x000fe200078e3cff */
[----:B------:R-:W-:Y:S01]  /*7da0*/  IMAD.X R41, RZ, RZ, R5, P5 ;  /* 0x000000ffff297224 */ /* 0x000fe200028e0605 */
[----:B------:R-:W-:-:S02]  /*7db0*/  LOP3.LUT R60, R60, R61, RZ, 0x3c, !PT ;  /* 0x0000003d3c3c7212 */ /* 0x000fc400078e3cff */
[----:B------:R-:W-:Y:S01]  /*7dc0*/  LOP3.LUT R44, R44, R45, RZ, 0x3c, !PT ;  /* 0x0000002d2c2c7212 */ /* 0x000fe200078e3cff */
[----:B------:R-:W-:Y:S01]  /*7dd0*/  IMAD.X R45, RZ, RZ, R5, P3 ;  /* 0x000000ffff2d7224 */ /* 0x000fe200018e0605 */
[----:B------:R-:W-:Y:S02]  /*7de0*/  ISETP.GE.OR P2, PT, R18, R79, P0 ;  /* 0x0000004f1200720c */ /* 0x000fe40000746670 */
[----:B------:R-:W-:Y:S02]  /*7df0*/  IADD3.X R61, RZ, R5, RZ, P4, !PT ;  /* 0x00000005ff3d7210 */ /* 0x000fe400027fe4ff */
[----:B------:R-:W-:Y:S02]  /*7e00*/  ISETP.GE.OR P0, PT, R6, R79, P0 ;  /* 0x0000004f0600720c */ /* 0x000fe40000706670 */
[C---:B------:R-:W-:Y:S02]  /*7e10*/  IADD3 R69, P6, R4.reuse, 0xc000, RZ ;  /* 0x0000c00004457810 */ /* 0x040fe40007fde0ff */
[----:B------:R-:W-:-:S02]  /*7e20*/  IADD3 R65, P5, R4, 0xd000, RZ ;  /* 0x0000d00004417810 */ /* 0x000fc40007fbe0ff */
[C---:B------:R-:W-:Y:S02]  /*7e30*/  IADD3 R53, P4, R4.reuse, 0xe000, RZ ;  /* 0x0000e00004357810 */ /* 0x040fe40007f9e0ff */
[C---:B------:R-:W-:Y:S01]  /*7e40*/  LOP3.LUT R9, R4.reuse, 0x380, RZ, 0xc0, !PT ;  /* 0x0000038004097812 */ /* 0x040fe200078ec0ff */
[----:B-1----:R-:W-:Y:S01]  /*7e50*/  @!P2 ST.E desc[UR36][R46.64], R8 ;  /* 0x000000082e00a985 */ /* 0x002fe2000c101924 */
[----:B------:R-:W-:Y:S02]  /*7e60*/  IADD3 R12, P3, R4, 0xf000, RZ ;  /* 0x0000f000040c7810 */ /* 0x000fe40007f7e0ff */
[----:B------:R-:W-:Y:S01]  /*7e70*/  LOP3.LUT R68, R69, 0x380, RZ, 0xc0, !PT ;  /* 0x0000038045447812 */ /* 0x000fe200078ec0ff */
[----:B--2---:R1:W-:Y:S01]  /*7e80*/  @!P0 ST.E desc[UR36][R50.64], R0 ;  /* 0x0000000032008985 */ /* 0x0043e2000c101924 */
[----:B------:R-:W-:Y:S01]  /*7e90*/  LOP3.LUT R64, R65, 0x380, RZ, 0xc0, !PT ;  /* 0x0000038041407812 */ /* 0x000fe200078ec0ff */
[----:B------:R-:W-:Y:S01]  /*7ea0*/  IMAD.X R57, RZ, RZ, R5, P3 ;  /* 0x000000ffff397224 */ /* 0x000fe200018e0605 */
[----:B------:R-:W-:Y:S01]  /*7eb0*/  LOP3.LUT R52, R53, 0x380, RZ, 0xc0, !PT ;  /* 0x0000038035347812 */ /* 0x000fe200078ec0ff */
[----:B------:R-:W-:Y:S01]  /*7ec0*/  UIMAD UR7, UR11, UR12, URZ ;  /* 0x0000000c0b0772a4 */ /* 0x000fe2000f8e023f */
[----:B------:R-:W-:Y:S01]  /*7ed0*/  SHF.R.U64 R9, R9, 0x3, RZ ;  /* 0x0000000309097819 */ /* 0x000fe200000012ff */
[----:B------:R-:W-:Y:S01]  /*7ee0*/  UIMAD.WIDE.U32 UR8, UR4, UR12, URZ ;  /* 0x0000000c040872a5 */ /* 0x000fe2000f8e003f */
[----:B------:R-:W-:Y:S01]  /*7ef0*/  LOP3.LUT R3, R12, 0x380, RZ, 0xc0, !PT ;  /* 0x000003800c037812 */ /* 0x000fe200078ec0ff */
[----:B------:R-:W-:Y:S01]  /*7f00*/  ULDC.64 UR10, c[0x0][0xbe8] ;  /* 0x0002fa00000a7ab9 */ /* 0x000fe20000000a00 */
[----:B------:R-:W-:Y:S01]  /*7f10*/  SHF.R.U64 R68, R68, 0x3, RZ ;  /* 0x0000000344447819 */ /* 0x000fe200000012ff */
[----:B------:R-:W5:Y:S01]  /*7f20*/  LD.E.128 R16, desc[UR36][R16.64] ;  /* 0x0000002410107980 */ /* 0x000f62000c101d00 */
[----:B------:R-:W-:-:S02]  /*7f30*/  SHF.R.U64 R64, R64, 0x3, RZ ;  /* 0x0000000340407819 */ /* 0x000fc400000012ff */
[----:B------:R-:W-:Y:S01]  /*7f40*/  SHF.R.U64 R52, R52, 0x3, RZ ;  /* 0x0000000334347819 */ /* 0x000fe200000012ff */
[----:B-1----:R-:W-:Y:S01]  /*7f50*/  IMAD R0, R214, 0x20, R217 ;  /* 0x00000020d6007824 */ /* 0x002fe200078e02d9 */
[----:B------:R-:W-:Y:S01]  /*7f60*/  LOP3.LUT R4, R9, R4, RZ, 0x3c, !PT ;  /* 0x0000000409047212 */ /* 0x000fe200078e3cff */
[----:B------:R-:W5:Y:S01]  /*7f70*/  LD.E.128 R20, desc[UR36][R20.64] ;  /* 0x0000002414147980 */ /* 0x000f62000c101d00 */
[----:B------:R-:W-:Y:S02]  /*7f80*/  SHF.R.U64 R3, R3, 0x3, RZ ;  /* 0x0000000303037819 */ /* 0x000fe400000012ff */
[----:B------:R-:W-:Y:S01]  /*7f90*/  LOP3.LUT R68, R68, R69, RZ, 0x3c, !PT ;  /* 0x0000004544447212 */ /* 0x000fe200078e3cff */
[--C-:B------:R-:W-:Y:S01]  /*7fa0*/  IMAD.X R69, RZ, RZ, R5.reuse, P6 ;  /* 0x000000ffff457224 */ /* 0x100fe200030e0605 */
[----:B------:R-:W-:Y:S01]  /*7fb0*/  LOP3.LUT R64, R64, R65, RZ, 0x3c, !PT ;  /* 0x0000004140407212 */ /* 0x000fe200078e3cff */
[--C-:B------:R-:W-:Y:S01]  /*7fc0*/  IMAD.X R65, RZ, RZ, R5.reuse, P5 ;  /* 0x000000ffff417224 */ /* 0x100fe200028e0605 */
[----:B------:R-:W-:Y:S01]  /*7fd0*/  LOP3.LUT R52, R52, R53, RZ, 0x3c, !PT ;  /* 0x0000003534347212 */ /* 0x000fe200078e3cff */
[----:B------:R-:W-:Y:S01]  /*7fe0*/  IMAD.X R53, RZ, RZ, R5, P4 ;  /* 0x000000ffff357224 */ /* 0x000fe200020e0605 */
[----:B------:R-:W-:Y:S01]  /*7ff0*/  LOP3.LUT R56, R3, R12, RZ, 0x3c, !PT ;  /* 0x0000000c03387212 */ /* 0x000fe200078e3cff */
[----:B------:R-:W-:Y:S01]  /*8000*/  UIMAD UR7, UR4, UR13, UR7 ;  /* 0x0000000d040772a4 */ /* 0x000fe2000f8e0207 */
[----:B------:R1:W5:Y:S01]  /*8010*/  LD.E.128 R12, desc[UR36][R4.64] ;  /* 0x00000024040c7980 */ /* 0x000362000c101d00 */
[----:B------:R-:W-:-:S03]  /*8020*/  IMAD.U32 R3, RZ, RZ, UR16 ;  /* 0x00000010ff037e24 */ /* 0x000fc6000f8e00ff */
[----:B------:R-:W5:Y:S04]  /*8030*/  LD.E.128 R24, desc[UR36][R24.64] ;  /* 0x0000002418187980 */ /* 0x000f68000c101d00 */
[----:B------:R-:W5:Y:S01]  /*8040*/  LD.E.128 R28, desc[UR36][R28.64] ;  /* 0x000000241c1c7980 */ /* 0x000f62000c101d00 */
[----:B-1----:R-:W1:Y:S01]  /*8050*/  @P1 LDC R5, c[0x0][0xcec] ;  /* 0x00033b00ff051b82 */ /* 0x002e620000000800 */
[----:B------:R-:W-:Y:S02]  /*8060*/  UIADD3 UR9, UR9, UR7, URZ ;  /* 0x0000000709097290 */ /* 0x000fe4000fffe03f */
[----:B------:R-:W5:Y:S01]  /*8070*/  LD.E.128 R32, desc[UR36][R32.64] ;  /* 0x0000002420207980 */ /* 0x000f62000c101d00 */
[----:B------:R-:W-:Y:S01]  /*8080*/  UIMAD UR4, UR14, UR10, URZ ;  /* 0x0000000a0e0472a4 */ /* 0x000fe2000f8e023f */
[----:B------:R-:W-:Y:S01]  /*8090*/  IMAD R6, R3, 0x80, R0 ;  /* 0x0000008003067824 */ /* 0x000fe200078e0200 */
[----:B------:R-:W-:Y:S01]  /*80a0*/  UIMAD.WIDE.U32 UR8, UR17, UR10, UR8 ;  /* 0x0000000a110872a5 */ /* 0x000fe2000f8e0008 */
[----:B------:R-:W5:Y:S01]  /*80b0*/  LD.E.128 R36, desc[UR36][R36.64] ;  /* 0x0000002424247980 */ /* 0x000f62000c101d00 */
[----:B------:R-:W-:-:S03]  /*80c0*/  UIMAD UR4, UR17, UR11, UR4 ;  /* 0x0000000b110472a4 */ /* 0x000fc6000f8e0204 */
        /* <DEDUP_REMOVED lines=8> */
[----:B------:R-:W5:Y:S01]  /*8150*/  LD.E.128 R8, desc[UR36][R10.64] ;  /* 0x000000240a087980 */ /* 0x000f62000c101d00 */
[----:B-1----:R-:W-:Y:S01]  /*8160*/  @P1 IMAD.HI.U32 R0, R6, R5, RZ ;  /* 0x0000000506001227 */ /* 0x002fe200078e00ff */
[----:B------:R-:W-:Y:S02]  /*8170*/  UIADD3 UR4, UR9, UR4, URZ ;  /* 0x0000000409047290 */ /* 0x000fe4000fffe03f */
[----:B------:R-:W5:Y:S02]  /*8180*/  LD.E.128 R44, desc[UR36][R44.64] ;  /* 0x000000242c2c7980 */ /* 0x000f64000c101d00 */
[----:B0-----:R-:W-:Y:S01]  /*8190*/  @P1 SHF.R.U32.HI R3, RZ, R73, R0 ;  /* 0x00000049ff031219 */ /* 0x001fe20000011600 */
[----:B------:R-:W-:Y:S01]  /*81a0*/  IMAD.U32 R4, RZ, RZ, UR8 ;  /* 0x00000008ff047e24 */ /* 0x000fe2000f8e00ff */
[----:B------:R-:W5:Y:S02]  /*81b0*/  LD.E.128 R48, desc[UR36][R48.64] ;  /* 0x0000002430307980 */ /* 0x000f64000c101d00 */
[--C-:B------:R-:W-:Y:S01]  /*81c0*/  SHF.R.S32.HI R0, RZ, 0x1f, R3.reuse ;  /* 0x0000001fff007819 */ /* 0x100fe20000011403 */
[----:B------:R-:W-:Y:S01]  /*81d0*/  IMAD.MOV R73, RZ, RZ, -R3 ;  /* 0x000000ffff497224 */ /* 0x000fe200078e0a03 */
[----:B------:R-:W5:Y:S01]  /*81e0*/  LD.E.128 R68, desc[UR36][R68.64] ;  /* 0x0000002444447980 */ /* 0x000f62000c101d00 */
[----:B------:R-:W-:Y:S01]  /*81f0*/  IMAD.U32 R5, RZ, RZ, UR9 ;  /* 0x00000009ff057e24 */ /* 0x000fe2000f8e00ff */
[----:B------:R-:W-:Y:S01]  /*8200*/  ULDC.64 UR8, c[0x0][0xbe0] ;  /* 0x0002f80000087ab9 */ /* 0x000fe20000000a00 */
[----:B------:R-:W-:Y:S01]  /*8210*/  IMAD R73, R72, R73, R6 ;  /* 0x0000004948497224 */ /* 0x000fe200078e0206 */
[----:B------:R-:W-:Y:S01]  /*8220*/  MOV R5, UR4 ;  /* 0x0000000400057c02 */ /* 0x000fe20008000f00 */
[----:B------:R-:W-:Y:S01]  /*8230*/  IMAD R0, R0, UR8, RZ ;  /* 0x0000000800007c24 */ /* 0x000fe2000f8e02ff */
[----:B------:R-:W5:Y:S03]  /*8240*/  LD.E.128 R64, desc[UR36][R64.64] ;  /* 0x0000002440407980 */ /* 0x000f66000c101d00 */
[----:B------:R-:W-:Y:S01]  /*8250*/  IMAD R75, R3, UR9, R0 ;  /* 0x00000009034b7c24 */ /* 0x000fe2000f8e0200 */
[----:B------:R-:W5:Y:S01]  /*8260*/  LD.E.128 R52, desc[UR36][R52.64] ;  /* 0x0000002434347980 */ /* 0x000f62000c101d00 */
[----:B------:R-:W-:-:S03]  /*8270*/  SHF.R.S32.HI R0, RZ, 0x1f, R73 ;  /* 0x0000001fff007819 */ /* 0x000fc60000011449 */
[----:B------:R-:W5:Y:S01]  /*8280*/  LD.E.128 R56, desc[UR36][R56.64] ;  /* 0x0000002438387980 */ /* 0x000f62000c101d00 */
[----:B------:R-:W-:Y:S01]  /*8290*/  IMAD.WIDE.U32 R4, R3, UR8, R4 ;  /* 0x0000000803047c25 */ /* 0x000fe2000f8e0004 */
[----:B------:R-:W-:Y:S01]  /*82a0*/  ULDC.64 UR8, c[0x0][0xbd8] ;  /* 0x0002f60000087ab9 */ /* 0x000fe20000000a00 */
[----:B------:R-:W-:Y:S01]  /*82b0*/  @!PT LDS RZ, [RZ] ;  /* 0x00000000fffff984 */ /* 0x000fe20000000800 */
[----:B------:R-:W-:Y:S01]  /*82c0*/  @!PT LDS RZ, [RZ] ;  /* 0x00000000fffff984 */ /* 0x000fe20000000800 */
[----:B------:R-:W-:Y:S01]  /*82d0*/  @!PT LDS RZ, [RZ] ;  /* 0x00000000fffff984 */ /* 0x000fe20000000800 */
[----:B------:R-:W-:Y:S01]  /*82e0*/  @!PT LDS RZ, [RZ] ;  /* 0x00000000fffff984 */ /* 0x000fe20000000800 */
[----:B------:R0:W-:Y:S06]  /*82f0*/  MEMBAR.ALL.CTA ;  /* 0x0000000000007992 */ /* 0x0001ec0000008000 */
[----:B0-----:R-:W0:Y:S01]  /*8300*/  FENCE.VIEW.ASYNC.S ;  /* 0x00000000000073c6 */ /* 0x001e220000000000 */
[----:B------:R-:W-:-:S02]  /*8310*/  IMAD.U32 R78, RZ, RZ, UR16 ;  /* 0x00000010ff4e7e24 */ /* 0x000fc4000f8e00ff */
        /* <DEDUP_REMOVED lines=11> */
[-C--:B------:R-:W-:Y:S01]  /*83d0*/  ISETP.GE.AND P1, PT, R0, R79.reuse, PT ;  /* 0x0000004f0000720c */ /* 0x080fe20003f26270 */
[----:B------:R-:W-:Y:S01]  /*83e0*/  VIADD R0, R78, 0x40 ;  /* 0x000000404e007836 */ /* 0x000fe20000000000 */
[----:B------:R-:W-:Y:S02]  /*83f0*/  LEA.HI.X R3, R4, UR9, R3, 0x1, P3 ;  /* 0x0000000904037c11 */ /* 0x000fe400098f0c03 */
[----:B------:R-:W-:Y:S01]  /*8400*/  PRMT R156, RZ, 0x654, R156 ;  /* 0x00000654ff9c7816 */ /* 0x000fe2000000009c */
[----:B0-----:R0:W1:Y:S01]  /*8410*/  SHFL.IDX PT, R76, R6, RZ, 0x181f ;  /* 0x00181fff064c7589 */ /* 0x00106200000e0000 */
[----:B------:R-:W-:Y:S01]  /*8420*/  ISETP.GE.AND P0, PT, R0, R79, PT ;  /* 0x0000004f0000720c */ /* 0x000fe20003f06270 */
[----:B------:R-:W-:Y:S01]  /*8430*/  BSSY B1, `(.L_x_1137) ;  /* 0x0000016000017945 */ /* 0x000fe20003800000 */
[----:B------:R0:W-:Y:S01]  /*8440*/  SYNCS.ARRIVE.TRANS64.RED.A1T0 RZ, [R156+URZ], RZ ;  /* 0x000000ff9cff79a7 */ /* 0x0001e2000810043f */
[----:B------:R0:W2:Y:S01]  /*8450*/  SHFL.IDX PT, R0, R3, RZ, 0x181f ;  /* 0x00181fff03007589 */ /* 0x0000a200000e0000 */
[----:B------:R-:W-:Y:S01]  /*8460*/  SHF.R.S32.HI R80, RZ, 0x1f, R2 ;  /* 0x0000001fff507819 */ /* 0x000fe20000011402 */
[----:B------:R-:W-:Y:S08]  /*8470*/  @P2 BRA `(.L_x_1138) ;  /* 0x0000000000442947 */ /* 0x000ff00003800000 */
        /* <DEDUP_REMOVED lines=17> */
.L_x_1138:
[----:B------:R-:W-:Y:S05]  /*8590*/  BSYNC B1 ;  /* 0x0000000000017941 */ /* 0x000fea0003800000 */
.L_x_1137:
[----:B--2---:R2:W4:Y:S01]  /*85a0*/  SHFL.IDX PT, R0, R3, 0x1, 0x181f ;  /* 0x00381f0003007f89 */ /* 0x00452200000e0000 */
[----:B------:R-:W-:Y:S03]  /*85b0*/  BSSY B1, `(.L_x_1139) ;  /* 0x0000014000017945 */ /* 0x000fe60003800000 */
[----:B---3-5:R2:W3:Y:S01]  /*85c0*/  SHFL.IDX PT, R28, R6, 0x1, 0x181f ;  /* 0x00381f00061c7f89 */ /* 0x0284e200000e0000 */
[----:B------:R-:W-:Y:S05]  /*85d0*/  @P1 BRA `(.L_x_1140) ;  /* 0x0000000000441947 */ /* 0x000fea0003800000 */
[----:B------:R-:W-:Y:S02]  /*85e0*/  ULDC UR4, c[0x0][0xbc8] ;  /* 0x0002f20000047ab9 */ /* 0x000fe40000000800 */
[----:B------:R-:W-:Y:S02]  /*85f0*/  ISETP.GE.AND P4, PT, R2, UR4, PT ;  /* 0x0000000402007c0c */ /* 0x000fe4000bf86270 */
[----:B------:R-:W-:Y:S02]  /*8600*/  ISETP.GE.AND P3, PT, R212, UR4, PT ;  /* 0x00000004d4007c0c */ /* 0x000fe4000bf66270 */
[----:B------:R-:W-:Y:S02]  /*8610*/  ISETP.GE.AND P2, PT, R211, UR4, PT ;  /* 0x00000004d3007c0c */ /* 0x000fe4000bf46270 */
[----:B------:R-:W-:-:S07]  /*8620*/  ISETP.GE.AND P1, PT, R213, UR4, PT ;  /* 0x00000004d5007c0c */ /* 0x000fce000bf26270 */
[-C--:B---3--:R-:W-:Y:S02]  /*8630*/  @!P4 LEA R4, P6, R2, R28.reuse, 0x1 ;  /* 0x0000001c0204c211 */ /* 0x088fe400078c08ff */
[----:B------:R-:W-:Y:S02]  /*8640*/  @!P3 LEA R12, P5, R212, R28, 0x1 ;  /* 0x0000001cd40cb211 */ /* 0x000fe400078a08ff */
        /* <DEDUP_REMOVED lines=10> */
.L_x_1140:
[----:B------:R-:W-:Y:S05]  /*86f0*/  BSYNC B1 ;  /* 0x0000000000017941 */ /* 0x000fea0003800000 */
.L_x_1139:
        /* <DEDUP_REMOVED lines=10> */
[-C--:B------:R-:W-:Y:S02]  /*87a0*/  @!P2 LEA R8, P5, R212, R12.reuse, 0x1 ;  /* 0x0000000cd408a211 */ /* 0x080fe400078a08ff */
        /* <DEDUP_REMOVED lines=10> */
.L_x_1142:
[----:B------:R-:W-:Y:S05]  /*8850*/  BSYNC B1 ;  /* 0x0000000000017941 */ /* 0x000fea0003800000 */
.L_x_1141:
[----:B0-----:R-:W-:Y:S01]  /*8860*/  VIADD R0, R78, 0x60 ;  /* 0x000000604e007836 */ /* 0x001fe20000000000 */
[----:B---3--:R0:W3:Y:S04]  /*8870*/  SHFL.IDX PT, R12, R3, 0x3, 0x181f ;  /* 0x00781f00030c7f89 */ /* 0x0080e800000e0000 */
[----:B------:R-:W-:Y:S01]  /*8880*/  ISETP.GE.AND P0, PT, R0, R79, PT ;  /* 0x0000004f0000720c */ /* 0x000fe20003f06270 */
[----:B--2-4-:R-:W2:-:S12]  /*8890*/  SHFL.IDX PT, R6, R6, 0x3, 0x181f ;  /* 0x00781f0006067f89 */ /* 0x014e9800000e0000 */
[----:B0-----:R-:W-:Y:S05]  /*88a0*/  @P0 BRA `(.L_x_1143) ;  /* 0x0000000c00d80947 */ /* 0x001fea0003800000 */
[----:B------:R-:W-:Y:S02]  /*88b0*/  ULDC UR4, c[0x0][0xbc8] ;  /* 0x0002f20000047ab9 */ /* 0x000fe40000000800 */
[----:B------:R-:W-:Y:S02]  /*88c0*/  ISETP.GE.AND P3, PT, R2, UR4, PT ;  /* 0x0000000402007c0c */ /* 0x000fe4000bf66270 */
[----:B------:R-:W-:Y:S02]  /*88d0*/  ISETP.GE.AND P4, PT, R212, UR4, PT ;  /* 0x00000004d4007c0c */ /* 0x000fe4000bf86270 */
[----:B------:R-:W-:-:S09]  /*88e0*/  ISETP.GE.AND P5, PT, R211, UR4, PT ;  /* 0x00000004d3007c0c */ /* 0x000fd2000bfa6270 */
[-C--:B--2---:R-:W-:Y:S02]  /*88f0*/  @!P3 LEA R4, P0, R2, R6.reuse, 0x1 ;  /* 0x000000060204b211 */ /* 0x084fe400078008ff */
[-C--:B------:R-:W-:Y:S02]  /*8900*/  @!P4 LEA R8, P1, R212, R6.reuse, 0x1 ;  /* 0x00000006d408c211 */ /* 0x080fe400078208ff */
[C---:B------:R-:W-:Y:S02]  /*8910*/  @!P5 LEA R10, P2, R211.reuse, R6, 0x1 ;  /* 0x00000006d30ad211 */ /* 0x040fe400078408ff */
        /* <DEDUP_REMOVED lines=12> */
.L_x_1135:
[----:B------:R-:W-:Y:S01]  /*89e0*/  ULDC.64 UR8, c[0x0][0xd00] ;  /* 0x0003400000087ab9 */ /* 0x000fe20000000a00 */
[----:B------:R-:W-:Y:S01]  /*89f0*/  ULDC UR4, c[0x0][0xb88] ;  /* 0x0002e20000047ab9 */ /* 0x000fe20000000800 */
[----:B------:R-:W-:Y:S01]  /*8a00*/  UISETP.NE.U32.AND UP0, UPT, UR8, URZ, UPT ;  /* 0x0000003f0800728c */ /* 0x000fe2000bf05070 */
[----:B------:R-:W0:Y:S01]  /*8a10*/  LDC R13, c[0x0][0xce8] ;  /* 0x00033a00ff0d7b82 */ /* 0x000e220000000800 */
[----:B------:R-:W-:Y:S02]  /*8a20*/  R2UR UR7, R215 ;  /* 0x00000000d70772ca */ /* 0x000fe400000e0000 */
        /* <DEDUP_REMOVED lines=20> */
[----:B------:R-:W0:Y:S10]  /*8b70*/  S2R R6, SR_TID.X ;  /* 0x0000000000067919 */ /* 0x000e340000002100 */
[----:B------:R-:W3:Y:S01]  /*8b80*/  @P0 LDC R11, c[0x0][0xcec] ;  /* 0x00033b00ff0b0b82 */ /* 0x000ee20000000800 */
[----:B0-----:R-:W-:-:S05]  /*8b90*/  VIADD R6, R6, 0xffffff80 ;  /* 0xffffff8006067836 */ /* 0x001fca0000000000 */
[----:B------:R-:W-:Y:S02]  /*8ba0*/  ISETP.GE.AND P1, PT, R6, 0x80, PT ;  /* 0x000000800600780c */ /* 0x000fe40003f26270 */
[----:B--2---:R-:W-:-:S13]  /*8bb0*/  @P2 R2UR UR4, R3 ;  /* 0x00000000030422ca */ /* 0x004fda00000e0000 */
[----:B------:R-:W-:Y:S01]  /*8bc0*/  USHF.R.S32.HI UR10, URZ, 0x1f, UR4 ;  /* 0x0000001f3f0a7899 */ /* 0x000fe20008011404 */
[----:B-1-3--:R-:W-:Y:S11]  /*8bd0*/  @P3 BRA `(.L_x_1144) ;  /* 0x0000000000103947 */ /* 0x00aff60003800000 */
[----:B------:R-:W-:Y:S05]  /*8be0*/  @!P2 BRA `(.L_x_1144) ;  /* 0x00000000000ca947 */ /* 0x000fea0003800000 */
[----:B------:R-:W2:Y:S04]  /*8bf0*/  LDG.E R3, desc[UR36][R4.64] ;  /* 0x0000002404037981 */ /* 0x000ea8000c1e1900 */
[----:B-----5:R-:W2:Y:S02]  /*8c00*/  LDG.E R0, desc[UR36][R4.64+0x4] ;  /* 0x0000042404007981 */ /* 0x020ea4000c1e1900 */
[----:B--2---:R-:W-:-:S07]  /*8c10*/  IMAD.IADD R0, R0, 0x1, -R3 ;  /* 0x0000000100007824 */ /* 0x004fce00078e0a03 */
.L_x_1144:
[----:B------:R-:W-:Y:S01]  /*8c20*/  R2UR UR7, R218 ;  /* 0x00000000da0772ca */ /* 0x000fe200000e0000 */
[----:B------:R-:W-:Y:S01]  /*8c30*/  USEL UR61, UR61, URZ, !UP0 ;  /* 0x0000003f3d3d7287 */ /* 0x000fe2000c000000 */
[----:B------:R-:W-:Y:S11]  /*8c40*/  BSSY B1, `(.L_x_1145) ;  /* 0x000002f000017945 */ /* 0x000ff60003800000 */
[----:B------:R-:W-:Y:S01]  /*8c50*/  USEL UR12, UR7, URZ, !UP0 ;  /* 0x0000003f070c7287 */ /* 0x000fe2000c000000 */
[----:B------:R-:W-:Y:S11]  /*8c60*/  @P1 BRA `(.L_x_1146) ;  /* 0x0000000000b01947 */ /* 0x000ff60003800000 */
[----:B------:R-:W0:Y:S01]  /*8c70*/  S2R R4, SR_TID.X ;  /* 0x0000000000047919 */ /* 0x000e220000002100 */
[----:B------:R-:W1:Y:S01]  /*8c80*/  LDC R6, c[0x0][0xce8] ;  /* 0x00033a00ff067b82 */ /* 0x000e620000000800 */
[----:B------:R-:W-:-:S13]  /*8c90*/  R2UR UR7, R216 ;  /* 0x00000000d80772ca */ /* 0x000fda00000e0000 */
[----:B------:R-:W-:-:S05]  /*8ca0*/  MOV R3, UR7 ;  /* 0x0000000700037c02 */ /* 0x000fca0008000f00 */
[----:B0-----:R-:W-:Y:S02]  /*8cb0*/  IMAD R3, R3, 0x80, R4 ;  /* 0x0000008003037824 */ /* 0x001fe400078e0204 */
[----:B-1---5:R-:W-:Y:S02]  /*8cc0*/  IMAD R4, R0, R6, RZ ;  /* 0x0000000600047224 */ /* 0x022fe400078e02ff */
[----:B------:R-:W-:-:S05]  /*8cd0*/  VIADD R5, R3, 0xffffff80 ;  /* 0xffffff8003057836 */ /* 0x000fca0000000000 */
[----:B------:R-:W-:-:S13]  /*8ce0*/  ISETP.GE.AND P1, PT, R5, R4, PT ;  /* 0x000000040500720c */ /* 0x000fda0003f26270 */
[----:B------:R-:W-:Y:S05]  /*8cf0*/  @P1 BRA `(.L_x_1146) ;  /* 0x00000000008c1947 */ /* 0x000fea0003800000 */
[----:B------:R-:W-:Y:S01]  /*8d00*/  ISETP.NE.AND P1, PT, R6, 0x1, PT ;  /* 0x000000010600780c */ /* 0x000fe20003f25270 */
[----:B------:R-:W-:Y:S01]  /*8d10*/  ULDC.64 UR14, c[0x0][0xc90] ;  /* 0x00032400000e7ab9 */ /* 0x000fe20000000a00 */
[----:B------:R-:W-:Y:S01]  /*8d20*/  R2UR UR13, R215 ;  /* 0x00000000d70d72ca */ /* 0x000fe200000e0000 */
[----:B------:R-:W-:Y:S01]  /*8d30*/  UIMAD UR7, UR11, UR14, URZ ;  /* 0x0000000e0b0772a4 */ /* 0x000fe2000f8e023f */
[----:B------:R-:W-:Y:S01]  /*8d40*/  UMOV UR8, UR4 ;  /* 0x0000000400087c82 */ /* 0x000fe20008000000 */
[----:B------:R-:W-:-:S08]  /*8d50*/  UMOV UR9, UR10 ;  /* 0x0000000a00097c82 */ /* 0x000fd00008000000 */
[----:B------:R-:W0:Y:S02]  /*8d60*/  @P1 LDC R4, c[0x0][0xcec] ;  /* 0x00033b00ff041b82 */ /* 0x000e240000000800 */
[----:B------:R-:W-:Y:S02]  /*8d70*/  UIMAD.WIDE.U32 UR8, UR13, UR14, UR8 ;  /* 0x0000000e0d0872a5 */ /* 0x000fe4000f8e0008 */
[----:B------:R-:W-:-:S03]  /*8d80*/  UIMAD UR7, UR13, UR15, UR7 ;  /* 0x0000000f0d0772a4 */ /* 0x000fc6000f8e0207 */
[----:B------:R-:W-:Y:S01]  /*8d90*/  ULDC.64 UR14, c[0x0][0xc98] ;  /* 0x00032600000e7ab9 */ /* 0x000fe20000000a00 */
[----:B------:R-:W1:Y:S01]  /*8da0*/  @P1 LDC R8, c[0x0][0xcf0] ;  /* 0x00033c00ff081b82 */ /* 0x000e620000000800 */
[----:B------:R-:W-:Y:S02]  /*8db0*/  UIADD3 UR9, UR9, UR7, URZ ;  /* 0x0000000709097290 */ /* 0x000fe4000fffe03f */
[----:B------:R-:W-:Y:S02]  /*8dc0*/  UIMAD UR7, UR12, UR14, URZ ;  /* 0x0000000e0c0772a4 */ /* 0x000fe4000f8e023f */
[----:B------:R-:W-:Y:S02]  /*8dd0*/  UIMAD.WIDE.U32 UR8, UR61, UR14, UR8 ;  /* 0x0000000e3d0872a5 */ /* 0x000fe4000f8e0008 */
[----:B------:R-:W-:-:S03]  /*8de0*/  UIMAD UR7, UR61, UR15, UR7 ;  /* 0x0000000f3d0772a4 */ /* 0x000fc6000f8e0207 */
        /* <DEDUP_REMOVED lines=20> */
.L_x_1146:
[----:B------:R-:W-:Y:S05]  /*8f30*/  BSYNC B1 ;  /* 0x0000000000017941 */ /* 0x000fea0003800000 */
.L_x_1145:
[----:B------:R-:W-:Y:S01]  /*8f40*/  R2UR UR13, R216 ;  /* 0x00000000d80d72ca */ /* 0x000fe200000e0000 */
[----:B------:R-:W1:Y:S01]  /*8f50*/  @P0 LDC R5, c[0x0][0xcf0] ;  /* 0x00033c00ff050b82 */ /* 0x000e620000000800 */
[----:B------:R-:W-:Y:S01]  /*8f60*/  ULDC.64 UR14, c[0x0][0xba0] ;  /* 0x0002e800000e7ab9 */ /* 0x000fe20000000a00 */
[----:B------:R-:W-:Y:S01]  /*8f70*/  R2UR UR16, R215 ;  /* 0x00000000d71072ca */ /* 0x000fe200000e0000 */
[----:B------:R-:W-:Y:S01]  /*8f80*/  UIMAD UR7, UR10, UR14, URZ ;  /* 0x0000000e0a0772a4 */ /* 0x000fe2000f8e023f */
[----:B0-----:R-:W-:Y:S01]  /*8f90*/  IMAD R3, R214, 0x20, R217 ;  /* 0x00000020d6037824 */ /* 0x001fe200078e02d9 */
[----:B------:R-:W-:Y:S01]  /*8fa0*/  UIMAD.WIDE.U32 UR8, UR4, UR14, URZ ;  /* 0x0000000e040872a5 */ /* 0x000fe2000f8e003f */
[----:B------:R-:W-:Y:S01]  /*8fb0*/  BSSY B1, `(.L_x_1147) ;  /* 0x0000043000017945 */ /* 0x000fe20003800000 */
[----:B------:R-:W-:Y:S01]  /*8fc0*/  UIMAD UR7, UR4, UR15, UR7 ;  /* 0x0000000f040772a4 */ /* 0x000fe2000f8e0207 */
[----:B------:R-:W-:Y:S02]  /*8fd0*/  SHF.R.S32.HI R18, RZ, 0x1f, R2 ;  /* 0x0000001fff127819 */ /* 0x000fe40000011402 */
[----:B------:R-:W-:Y:S01]  /*8fe0*/  ULDC.64 UR14, c[0x0][0xbe8] ;  /* 0x0002fa00000e7ab9 */ /* 0x000fe20000000a00 */
[----:B------:R-:W-:Y:S01]  /*8ff0*/  UIADD3 UR9, UR9, UR7, URZ ;  /* 0x0000000709097290 */ /* 0x000fe2000fffe03f */
[----:B------:R-:W-:Y:S01]  /*9000*/  IMAD.U32 R8, RZ, RZ, UR13 ;  /* 0x0000000dff087e24 */ /* 0x000fe2000f8e00ff */
[----:B------:R-:W-:Y:S01]  /*9010*/  UIMAD UR4, UR11, UR14, URZ ;  /* 0x0000000e0b0472a4 */ /* 0x000fe2000f8e023f */
[----:B------:R-:W-:Y:S01]  /*9020*/  IMAD.U32 R10, RZ, RZ, UR13 ;  /* 0x0000000dff0a7e24 */ /* 0x000fe2000f8e00ff */
[----:B------:R-:W-:Y:S01]  /*9030*/  UIMAD.WIDE.U32 UR8, UR16, UR14, UR8 ;  /* 0x0000000e100872a5 */ /* 0x000fe2000f8e0008 */
[----:B------:R-:W-:Y:S01]  /*9040*/  IMAD R8, R8, 0x80, R3 ;  /* 0x0000008008087824 */ /* 0x000fe200078e0203 */
[----:B------:R-:W-:Y:S01]  /*9050*/  UIMAD UR4, UR16, UR15, UR4 ;  /* 0x0000000f100472a4 */ /* 0x000fe2000f8e0204 */
[----:B------:R-:W-:Y:S01]  /*9060*/  IMAD R10, R10, 0x80, R217 ;  /* 0x000000800a0a7824 */ /* 0x000fe200078e02d9 */
[----:B------:R-:W-:Y:S01]  /*9070*/  ULDC.64 UR10, c[0x0][0xbf0] ;  /* 0x0002fc00000a7ab9 */ /* 0x000fe20000000a00 */
[----:B------:R-:W-:Y:S01]  /*9080*/  @P0 IMAD.HI.U32 R4, R8, R11, RZ ;  /* 0x0000000b08040227 */ /* 0x000fe200078e00ff */
[----:B------:R-:W-:-:S02]  /*9090*/  UIADD3 UR9, UR9, UR4, URZ ;  /* 0x0000000409097290 */ /* 0x000fc4000fffe03f */
[----:B------:R-:W-:Y:S01]  /*90a0*/  UIMAD UR4, UR12, UR10, URZ ;  /* 0x0000000a0c0472a4 */ /* 0x000fe2000f8e023f */
[----:B------:R-:W-:Y:S01]  /*90b0*/  IMAD.MOV.U32 R3, RZ, RZ, R8 ;  /* 0x000000ffff037224 */ /* 0x000fe200078e0008 */
[----:B-1----:R-:W-:Y:S01]  /*90c0*/  @P0 SHF.R.U32.HI R3, RZ, R5, R4 ;  /* 0x00000005ff030219 */ /* 0x002fe20000011604 */
[----:B------:R-:W-:Y:S02]  /*90d0*/  UIMAD.WIDE.U32 UR8, UR61, UR10, UR8 ;  /* 0x0000000a3d0872a5 */ /* 0x000fe4000f8e0008 */
[----:B------:R-:W-:Y:S01]  /*90e0*/  UIMAD UR4, UR61, UR11, UR4 ;  /* 0x0000000b3d0472a4 */ /* 0x000fe2000f8e0204 */
[--C-:B------:R-:W-:Y:S01]  /*90f0*/  SHF.R.S32.HI R4, RZ, 0x1f, R3.reuse ;  /* 0x0000001fff047819 */ /* 0x100fe20000011403 */
[----:B------:R-:W-:Y:S01]  /*9100*/  IMAD.MOV R9, RZ, RZ, -R3 ;  /* 0x000000ffff097224 */ /* 0x000fe200078e0a03 */
[----:B------:R-:W-:Y:S01]  /*9110*/  ULDC.64 UR10, c[0x0][0xbe0] ;  /* 0x0002f800000a7ab9 */ /* 0x000fe20000000a00 */
[----:B------:R-:W-:Y:S02]  /*9120*/  UIADD3 UR4, UR9, UR4, URZ ;  /* 0x0000000409047290 */ /* 0x000fe4000fffe03f */
[----:B------:R-:W-:-:S02]  /*9130*/  IMAD.U32 R5, RZ, RZ, UR9 ;  /* 0x00000009ff057e24 */ /* 0x000fc4000f8e00ff */
[----:B------:R-:W-:Y:S02]  /*9140*/  IMAD R6, R4, UR10, RZ ;  /* 0x0000000a04067c24 */ /* 0x000fe4000f8e02ff */
[----:B------:R-:W-:Y:S01]  /*9150*/  IMAD.U32 R4, RZ, RZ, UR8 ;  /* 0x00000008ff047e24 */ /* 0x000fe2000f8e00ff */
[----:B------:R-:W-:Y:S01]  /*9160*/  ULDC.64 UR8, c[0x0][0xbd8] ;  /* 0x0002f60000087ab9 */ /* 0x000fe20000000a00 */
[----:B------:R-:W-:Y:S02]  /*9170*/  IMAD.U32 R5, RZ, RZ, UR4 ;  /* 0x00000004ff057e24 */ /* 0x000fe4000f8e00ff */
[----:B------:R-:W-:Y:S02]  /*9180*/  IMAD R9, R13, R9, R8 ;  /* 0x000000090d097224 */ /* 0x000fe400078e0208 */
[C---:B------:R-:W-:Y:S02]  /*9190*/  IMAD R11, R3.reuse, UR11, R6 ;  /* 0x0000000b030b7c24 */ /* 0x040fe4000f8e0206 */
[----:B------:R-:W-:Y:S01]  /*91a0*/  IMAD.WIDE.U32 R4, R3, UR10, R4 ;  /* 0x0000000a03047c25 */ /* 0x000fe2000f8e0004 */
[----:B------:R-:W-:-:S03]  /*91b0*/  SHF.R.S32.HI R3, RZ, 0x1f, R9 ;  /* 0x0000001fff037819 */ /* 0x000fc60000011409 */
[----:B-----5:R-:W-:Y:S01]  /*91c0*/  IMAD R13, R0, R13, RZ ;  /* 0x0000000d000d7224 */ /* 0x020fe200078e02ff */
[----:B------:R-:W-:Y:S01]  /*91d0*/  IADD3 R5, R5, R11, RZ ;  /* 0x0000000b05057210 */ /* 0x000fe20007ffe0ff */
[----:B------:R-:W-:Y:S02]  /*91e0*/  IMAD R6, R3, UR8, RZ ;  /* 0x0000000803067c24 */ /* 0x000fe4000f8e02ff */
[C---:B------:R-:W-:Y:S01]  /*91f0*/  VIADD R0, R10.reuse, 0x20 ;  /* 0x000000200a007836 */ /* 0x040fe20000000000 */
[-C--:B------:R-:W-:Y:S01]  /*9200*/  ISETP.GE.AND P2, PT, R10, R13.reuse, PT ;  /* 0x0000000d0a00720c */ /* 0x080fe20003f46270 */
[C---:B------:R-:W-:Y:S02]  /*9210*/  IMAD R3, R9.reuse, UR9, R6 ;  /* 0x0000000909037c24 */ /* 0x040fe4000f8e0206 */
[----:B------:R-:W-:Y:S01]  /*9220*/  IMAD.WIDE.U32 R4, R9, UR8, R4 ;  /* 0x0000000809047c25 */ /* 0x000fe2000f8e0004 */
[----:B------:R-:W-:Y:S01]  /*9230*/  ULDC.64 UR8, c[0x0][0xb80] ;  /* 0x0002e00000087ab9 */ /* 0x000fe20000000a00 */
[----:B------:R-:W-:-:S02]  /*9240*/  ISETP.GE.AND P1, PT, R0, R13, PT ;  /* 0x0000000d0000720c */ /* 0x000fc40003f26270 */
[----:B------:R-:W-:Y:S01]  /*9250*/  IMAD.IADD R3, R5, 0x1, R3 ;  /* 0x0000000105037824 */ /* 0x000fe200078e0203 */
[----:B------:R-:W-:Y:S01]  /*9260*/  LEA R6, P3, R4, UR8, 0x1 ;  /* 0x0000000804067c11 */ /* 0x000fe2000f8608ff */
[----:B------:R-:W-:-:S03]  /*9270*/  VIADD R0, R10, 0x40 ;  /* 0x000000400a007836 */ /* 0x000fc60000000000 */
[----:B------:R-:W-:Y:S02]  /*9280*/  LEA.HI.X R3, R4, UR9, R3, 0x1, P3 ;  /* 0x0000000904037c11 */ /* 0x000fe400098f0c03 */
[----:B------:R-:W-:Y:S01]  /*9290*/  ISETP.GE.AND P0, PT, R0, R13, PT ;  /* 0x0000000d0000720c */ /* 0x000fe20003f06270 */
[----:B------:R0:W1:Y:S04]  /*92a0*/  SHFL.IDX PT, R4, R6, RZ, 0x181f ;  /* 0x00181fff06047589 */ /* 0x00006800000e0000 */
[----:B------:R0:W2:Y:S01]  /*92b0*/  SHFL.IDX PT, R0, R3, RZ, 0x181f ;  /* 0x00181fff03007589 */ /* 0x0000a200000e0000 */
[----:B------:R-:W-:Y:S07]  /*92c0*/  @P2 BRA `(.L_x_1148) ;  /* 0x0000000000442947 */ /* 0x000fee0003800000 */
        /* <DEDUP_REMOVED lines=17> */
.L_x_1148:
[----:B------:R-:W-:Y:S05]  /*93e0*/  BSYNC B1 ;  /* 0x0000000000017941 */ /* 0x000fea0003800000 */
.L_x_1147:
[----:B--2---:R2:W4:Y:S01]  /*93f0*/  SHFL.IDX PT, R0, R3, 0x1, 0x181f ;  /* 0x00381f0003007f89 */ /* 0x00452200000e0000 */
[----:B------:R-:W-:Y:S03]  /*9400*/  BSSY B1, `(.L_x_1149) ;  /* 0x0000014000017945 */ /* 0x000fe60003800000 */
[----:B-1-3--:R2:W1:Y:S01]  /*9410*/  SHFL.IDX PT, R4, R6, 0x1, 0x181f ;  /* 0x00381f0006047f89 */ /* 0x00a46200000e0000 */
[----:B------:R-:W-:Y:S05]  /*9420*/  @P1 BRA `(.L_x_1150) ;  /* 0x0000000000441947 */ /* 0x000fea0003800000 */
[----:B------:R-:W-:Y:S02]  /*9430*/  ULDC UR4, c[0x0][0xbc8] ;  /* 0x0002f20000047ab9 */ /* 0x000fe40000000800 */
[----:B------:R-:W-:Y:S02]  /*9440*/  ISETP.GE.AND P4, PT, R2, UR4, PT ;  /* 0x0000000402007c0c */ /* 0x000fe4000bf86270 */
[----:B------:R-:W-:Y:S02]  /*9450*/  ISETP.GE.AND P3, PT, R212, UR4, PT ;  /* 0x00000004d4007c0c */ /* 0x000fe4000bf66270 */
[----:B------:R-:W-:Y:S02]  /*9460*/  ISETP.GE.AND P2, PT, R211, UR4, PT ;  /* 0x00000004d3007c0c */ /* 0x000fe4000bf46270 */
[----:B------:R-:W-:-:S07]  /*9470*/  ISETP.GE.AND P1, PT, R213, UR4, PT ;  /* 0x00000004d5007c0c */ /* 0x000fce000bf26270 */
[-C--:B-1----:R-:W-:Y:S02]  /*9480*/  @!P4 LEA R8, P6, R2, R4.reuse, 0x1 ;  /* 0x000000040208c211 */ /* 0x082fe400078c08ff */
[----:B------:R-:W-:Y:S02]  /*9490*/  @!P3 LEA R14, P5, R212, R4, 0x1 ;  /* 0x00000004d40eb211 */ /* 0x000fe400078a08ff */
[----:B----4-:R-:W-:Y:S02]  /*94a0*/  @!P4 LEA.HI.X R9, R2, R0, R18, 0x1, P6 ;  /* 0x000000000209c211 */ /* 0x010fe400030f0c12 */
        /* <DEDUP_REMOVED lines=9> */
.L_x_1150:
[----:B------:R-:W-:Y:S05]  /*9540*/  BSYNC B1 ;  /* 0x0000000000017941 */ /* 0x000fea0003800000 */
.L_x_1149:
[----:B----4-:R4:W0:Y:S01]  /*9550*/  SHFL.IDX PT, R0, R3, 0x2, 0x181f ;  /* 0x00581f0003007f89 */ /* 0x01082200000e0000 */
        /* <DEDUP_REMOVED lines=9> */
[-C--:B------:R-:W-:Y:S02]  /*95f0*/  @!P2 LEA R14, P5, R212, R4.reuse, 0x1 ;  /* 0x00000004d40ea211 */ /* 0x080fe400078a08ff */
        /* <DEDUP_REMOVED lines=10> */
.L_x_1152:
[----:B------:R-:W-:Y:S05]  /*96a0*/  BSYNC B1 ;  /* 0x0000000000017941 */ /* 0x000fea0003800000 */
.L_x_1151:
[----:B0-----:R-:W-:Y:S01]  /*96b0*/  VIADD R0, R10, 0x60 ;  /* 0x000000600a007836 */ /* 0x001fe20000000000 */
[----:B---3--:R0:W3:Y:S04]  /*96c0*/  SHFL.IDX PT, R8, R3, 0x3, 0x181f ;  /* 0x00781f0003087f89 */ /* 0x0080e800000e0000 */
[----:B------:R-:W-:Y:S01]  /*96d0*/  ISETP.GE.AND P0, PT, R0, R13, PT ;  /* 0x0000000d0000720c */ /* 0x000fe20003f06270 */
[----:B-1----:R0:W1:-:S12]  /*96e0*/  SHFL.IDX PT, R4, R6, 0x3, 0x181f ;  /* 0x00781f0006047f89 */ /* 0x00205800000e0000 */
[----:B0-----:R-:W-:Y:S05]  /*96f0*/  @P0 BRA `(.L_x_1143) ;  /* 0x0000000000440947 */ /* 0x001fea0003800000 */
        /* <DEDUP_REMOVED lines=8> */
[----:B---3--:R-:W-:Y:S02]  /*9780*/  @!P3 LEA.HI.X R11, R2, R8, R18, 0x1, P6 ;  /* 0x00000008020bb211 */ /* 0x008fe400030f0c12 */
        /* <DEDUP_REMOVED lines=8> */
.L_x_1143:
[----:B------:R-:W-:Y:S05]  /*9810*/  BSYNC B0 ;  /* 0x0000000000007941 */ /* 0x000fea0003800000 */
.L_x_1134:
[----:B------:R-:W-:Y:S02]  /*9820*/  ULDC UR4, c[0x0][0xd3c] ;  /* 0x00034f0000047ab9 */ /* 0x000fe40000000800 */
[----:B------:R-:W-:-:S13]  /*9830*/  ISETP.GE.AND P0, PT, R7, UR4, PT ;  /* 0x0000000407007c0c */ /* 0x000fda000bf06270 */
[----:B------:R-:W-:Y:S05]  /*9840*/  @!P0 BRA `(.L_x_1153) ;  /* 0xffffff7400708947 */ /* 0x000fea000383ffff */
[----:B------:R-:W-:Y:S05]  /*9850*/  EXIT ;  /* 0x000000000000794d */ /* 0x000fea0003800000 */
.L_x_1105:
[----:B------:R-:W-:-:S08]  /*9860*/  NOP ;  /* 0x0000000000007918 */ /* 0x000fd00000000000 */
[----:B0-----:R-:W0:-:S00]  /*9870*/  USETMAXREG.DEALLOC.CTAPOOL 0x28 ;  /* 0x00000028000079c8 */ /* 0x001e0000080e0500 */
        /* <DEDUP_REMOVED lines=14> */
.L_x_1154:
        /* <DEDUP_REMOVED lines=40> */
.L_x_1160:
        /* <DEDUP_REMOVED lines=12> */
.L_x_1159:
[----:B------:R-:W-:Y:S05]  /*9ca0*/  BSYNC B0 ;  /* 0x0000000000007941 */ /* 0x000fea0003800000 */
.L_x_1158:
[----:B0----5:R-:W0:Y:S02]  /*9cb0*/  SHFL.UP PT, R2, R0, 0x1, RZ ;  /* 0x0420000000027989 */ /* 0x021e2400000e00ff */
[----:B0-----:R-:W-:-:S04]  /*9cc0*/  SEL R3, R2, RZ, P1 ;  /* 0x000000ff02037207 */ /* 0x001fc80000800000 */
[----:B------:R-:W-:-:S05]  /*9cd0*/  IADD3 R3, R0, R3, RZ ;  /* 0x0000000300037210 */ /* 0x000fca0007ffe0ff */
        /* <DEDUP_REMOVED lines=18> */
.L_x_1156:
        /* <DEDUP_REMOVED lines=15> */
.L_x_1161:
[----:B---3--:R-:W-:Y:S01]  /*9ef0*/  IMAD R16, R16, UR5, R8 ;  /* 0x0000000510107c24 */ /* 0x008fe2000f8e0208 */
[----:B0-----:R-:W-:Y:S01]  /*9f00*/  IABS R2, R10 ;  /* 0x0000000a00027213 */ /* 0x001fe20000000000 */
[----:B-1----:R-:W-:Y:S02]  /*9f10*/  IMAD.MOV R0, RZ, RZ, -R3 ;  /* 0x000000ffff007224 */ /* 0x002fe400078e0a03 */
[----:B------:R-:W-:Y:S01]  /*9f20*/  VIADD R19, R19, UR4 ;  /* 0x0000000413137c36 */ /* 0x000fe20008000000 */
[----:B------:R-:W-:Y:S01]  /*9f30*/  IADD3 R11, -R16, UR6, RZ ;  /* 0x00000006100b7c10 */ /* 0x000fe2000fffe1ff */
[----:B------:R-:W-:Y:S02]  /*9f40*/  IMAD.MOV R4, RZ, RZ, -R2 ;  /* 0x000000ffff047224 */ /* 0x000fe400078e0a02 */
[----:B--2---:R-:W-:Y:S01]  /*9f50*/  IMAD R7, R0, R9, RZ ;  /* 0x0000000900077224 */ /* 0x004fe200078e02ff */
[----:B------:R-:W-:Y:S01]  /*9f60*/  IABS R0, R11 ;  /* 0x0000000b00007213 */ /* 0x000fe20000000000 */
[----:B------:R-:W-:-:S04]  /*9f70*/  IMAD.MOV.U32 R2, RZ, RZ, RZ ;  /* 0x000000ffff027224 */ /* 0x000fc800078e00ff */
        /* <DEDUP_REMOVED lines=12> */
[----:B------:R-:W-:-:S06]  /*a040*/  @P0 IADD3 R2, R2, 0x1, RZ ;  /* 0x0000000102020810 */ /* 0x000fcc0007ffe0ff */
[----:B------:R-:W-:Y:S01]  /*a050*/  @!P2 IMAD.MOV R2, RZ, RZ, -R2 ;  /* 0x000000ffff02a224 */ /* 0x000fe200078e0a02 */
[----:B------:R-:W-:-:S05]  /*a060*/  @!P1 LOP3.LUT R2, RZ, R10, RZ, 0x33, !PT ;  /* 0x0000000aff029212 */ /* 0x000fca00078e33ff */
[--C-:B------:R-:W-:Y:S02]  /*a070*/  IMAD.MOV R17, RZ, RZ, -R2.reuse ;  /* 0x000000ffff117224 */ /* 0x100fe400078e0a02 */
[----:B------:R-:W-:Y:S02]  /*a080*/  IMAD.MOV.U32 R18, RZ, RZ, R2 ;  /* 0x000000ffff127224 */ /* 0x000fe400078e0002 */
[----:B------:R-:W-:Y:S01]  /*a090*/  IMAD R17, R10, R17, R11 ;  /* 0x000000110a117224 */ /* 0x000fe200078e020b */
[----:B------:R-:W-:Y:S06]  /*a0a0*/  BRA `(.L_x_1162) ;  /* 0x0000000000147947 */ /* 0x000fec0003800000 */
.L_x_1157:
[----:B------:R-:W-:Y:S01]  /*a0b0*/  ULDC UR4, c[0x0][0xd3c] ;  /* 0x00034f0000047ab9 */ /* 0x000fe20000000800 */
[----:B------:R-:W-:Y:S02]  /*a0c0*/  IMAD.MOV.U32 R17, RZ, RZ, RZ ;  /* 0x000000ffff117224 */ /* 0x000fe400078e00ff */
[----:B------:R-:W-:Y:S02]  /*a0d0*/  IMAD.U32 R16, RZ, RZ, UR6 ;  /* 0x00000006ff107e24 */ /* 0x000fe4000f8e00ff */
[----:B------:R-:W-:Y:S02]  /*a0e0*/  IMAD.MOV.U32 R18, RZ, RZ, RZ ;  /* 0x000000ffff127224 */ /* 0x000fe400078e00ff */
[----:B------:R-:W-:-:S07]  /*a0f0*/  IMAD.U32 R19, RZ, RZ, UR4 ;  /* 0x00000004ff137e24 */ /* 0x000fce000f8e00ff */
.L_x_1162:
[----:B------:R-:W-:-:S13]  /*a100*/  ISETP.NE.AND P0, PT, R5, RZ, PT ;  /* 0x000000ff0500720c */ /* 0x000fda0003f05270 */
[----:B------:R-:W0:Y:S01]  /*a110*/  @!P0 S2R R3, SR_CgaCtaId ;  /* 0x0000000000038919 */ /* 0x000e220000008800 */
[----:B------:R-:W-:-:S04]  /*a120*/  @!P0 MOV R0, 0x400 ;  /* 0x0000040000008802 */ /* 0x000fc80000000f00 */
[----:B0-----:R-:W-:-:S05]  /*a130*/  @!P0 LEA R0, R3, R0, 0x18 ;  /* 0x0000000003008211 */ /* 0x001fca00078ec0ff */
[----:B------:R1:W-:Y:S01]  /*a140*/  @!P0 STS.128 [R0+0x324d0], R16 ;  /* 0x0324d01000008388 */ /* 0x0003e20000000c00 */
[----:B------:R-:W-:Y:S06]  /*a150*/  BAR.ARV 0x5, 0x180 ;  /* 0x0146000000007b1d */ /* 0x000fec0000002000 */
.L_x_1155:
[----:B------:R2:W-:Y:S01]  /*a160*/  STL [R1+0x18], RZ ;  /* 0x000018ff01007387 */ /* 0x0005e20000100800 */
[----:B------:R-:W-:Y:S01]  /*a170*/  ULDC UR4, c[0x0][0xd3c] ;  /* 0x00034f0000047ab9 */ /* 0x000fe20000000800 */
[----:B------:R-:W-:Y:S01]  /*a180*/  IMAD.MOV.U32 R27, RZ, RZ, 0x1 ;  /* 0x00000001ff1b7424 */ /* 0x000fe200078e00ff */
[----:B0-----:R-:W-:Y:S01]  /*a190*/  ISETP.GE.AND P0, PT, R19, UR4, PT ;  /* 0x0000000413007c0c */ /* 0x001fe2000bf06270 */
[----:B------:R-:W-:-:S12]  /*a1a0*/  IMAD.MOV.U32 R24, RZ, RZ, RZ ;  /* 0x000000ffff187224 */ /* 0x000fd800078e00ff */
[----:B--2---:R-:W-:Y:S05]  /*a1b0*/  @P0 BRA `(.L_x_1163) ;  /* 0x0000005000300947 */ /* 0x004fea0003800000 */
[----:B-1----:R-:W2:Y:S01]  /*a1c0*/  LDL R0, [R1+0x24] ;  /* 0x0000240001007983 */ /* 0x002ea20000100800 */
[----:B------:R-:W0:Y:S01]  /*a1d0*/  S2UR UR5, SR_CgaCtaId ;  /* 0x00000000000579c3 */ /* 0x000e220000008800 */
[----:B------:R-:W-:Y:S01]  /*a1e0*/  BSSY B8, `(.L_x_1163) ;  /* 0x0000509000087945 */ /* 0x000fe20003800000 */
[----:B------:R-:W-:Y:S01]  /*a1f0*/  IMAD.MOV.U32 R27, RZ, RZ, 0x1 ;  /* 0x00000001ff1b7424 */ /* 0x000fe200078e00ff */
[----:B------:R-:W1:Y:S01]  /*a200*/  S2R R5, SR_TID.X ;  /* 0x0000000000057919 */ /* 0x000e620000002100 */
[----:B------:R-:W-:Y:S01]  /*a210*/  IMAD.MOV.U32 R24, RZ, RZ, RZ ;  /* 0x000000ffff187224 */ /* 0x000fe200078e00ff */
[----:B------:R-:W-:Y:S01]  /*a220*/  ULDC UR39, c[0x0][0xc] ;  /* 0x0000030000277ab9 */ /* 0x000fe20000000800 */
[----:B------:R3:W-:Y:S01]  /*a230*/  STL [R1+0x18], RZ ;  /* 0x000018ff01007387 */ /* 0x0007e20000100800 */
[C---:B-1----:R-:W-:Y:S02]  /*a240*/  LOP3.LUT R4, R5.reuse, 0x7f, RZ, 0xc0, !PT ;  /* 0x0000007f05047812 */ /* 0x042fe400078ec0ff */
[----:B--2---:R-:W-:Y:S01]  /*a250*/  R2UR UR4, R0 ;  /* 0x00000000000472ca */ /* 0x004fe200000e0000 */
[----:B------:R-:W-:-:S05]  /*a260*/  IMAD.SHL.U32 R0, R5, 0x8, RZ ;  /* 0x0000000805007824 */ /* 0x000fca00078e00ff */
[----:B------:R-:W-:-:S04]  /*a270*/  LOP3.LUT R2, R0, 0x1f8, RZ, 0xc0, !PT ;  /* 0x000001f800027812 */ /* 0x000fc800078ec0ff */
[----:B------:R-:W-:Y:S01]  /*a280*/  LOP3.LUT R3, R2, 0x38, R5, 0x78, !PT ;  /* 0x0000003802037812 */ /* 0x000fe200078e7805 */
[----:B------:R-:W-:Y:S01]  /*a290*/  IMAD.SHL.U32 R2, R5, 0x10, RZ ;  /* 0x0000001005027824 */ /* 0x000fe200078e00ff */
[----:B------:R-:W-:Y:S01]  /*a2a0*/  SHF.R.U32.HI R5, RZ, 0x3, R4 ;  /* 0x00000003ff057819 */ /* 0x000fe20000011604 */
[----:B------:R-:W-:Y:S01]  /*a2b0*/  ULOP3.LUT UR38, UR4, 0x2, URZ, 0xfc, !UPT ;  /* 0x0000000204267892 */ /* 0x000fe2000f8efc3f */
[----:B------:R-:W-:Y:S02]  /*a2c0*/  LOP3.LUT R30, R3, 0x200, R0, 0xf8, !PT ;  /* 0x00000200031e7812 */ /* 0x000fe400078ef800 */
[----:B------:R-:W-:Y:S01]  /*a2d0*/  UMOV UR4, 0x400 ;  /* 0x0000040000047882 */ /* 0x000fe20000000000 */
[----:B------:R-:W-:Y:S01]  /*a2e0*/  LOP3.LUT R4, R0, 0x38, RZ, 0xc0, !PT ;  /* 0x0000003800047812 */ /* 0x000fe200078ec0ff */
[----:B0-----:R-:W-:Y:S01]  /*a2f0*/  ULEA UR4, UR5, UR4, 0x18 ;  /* 0x0000000405047291 */ /* 0x001fe2000f8ec03f */
[----:B------:R-:W-:Y:S02]  /*a300*/  LOP3.LUT R0, R5, 0x70, R2, 0xf8, !PT ;  /* 0x0000007005007812 */ /* 0x000fe400078ef802 */
[----:B------:R-:W-:-:S02]  /*a310*/  LOP3.LUT R3, R4, 0x40, RZ, 0xfc, !PT ;  /* 0x0000004004037812 */ /* 0x000fc400078efcff */
[C---:B------:R-:W-:Y:S01]  /*a320*/  LOP3.LUT R2, R4.reuse, 0x80, RZ, 0xfc, !PT ;  /* 0x0000008004027812 */ /* 0x040fe200078efcff */
[----:B------:R-:W-:Y:S01]  /*a330*/  IMAD.U32 R22, RZ, RZ, UR4 ;  /* 0x00000004ff167e24 */ /* 0x000fe2000f8e00ff */
[----:B------:R-:W-:-:S03]  /*a340*/  LOP3.LUT R0, R4, 0xc0, RZ, 0xfc, !PT ;  /* 0x000000c004007812 */ /* 0x000fc600078efcff */
[----:B---3--:R-:W-:-:S07]  /*a350*/  IMAD R26, R30, 0x2, R22 ;  /* 0x000000021e1a7824 */ /* 0x008fce00078e0216 */
.L_x_1230:
[----:B0-----:R-:W0:Y:S02]  /*a360*/  LDC.64 R34, c[0x0][0xd88] ;  /* 0x00036200ff227b82 */ /* 0x001e240000000a00 */
[----:B0-----:R-:W-:-:S06]  /*a370*/  IMAD.WIDE R34, R19, 0x4, R34 ;  /* 0x0000000413227825 */ /* 0x001fcc00078e0222 */
[----:B--2---:R0:W2:Y:S01]  /*a380*/  LDG.E R34, desc[UR36][R34.64] ;  /* 0x0000002422227981 */ /* 0x0040a2000c1e1900 */
[----:B------:R-:W-:Y:S05]  /*a390*/  YIELD ;  /* 0x0000000000007946 */ /* 0x000fea0003800000 */
[----:B------:R-:W-:Y:S01]  /*a3a0*/  ULDC.64 UR4, c[0x0][0xb20] ;  /* 0x0002c80000047ab9 */ /* 0x000fe20000000a00 */
[----:B------:R-:W-:Y:S01]  /*a3b0*/  MOV R32, RZ ;  /* 0x000000ff00207202 */ /* 0x000fe20000000f00 */
[----:B------:R-:W-:Y:S01]  /*a3c0*/  ULDC.64 UR6, c[0x0][0xb10] ;  /* 0x0002c40000067ab9 */ /* 0x000fe20000000a00 */
[----:B------:R-:W-:-:S04]  /*a3d0*/  ISETP.NE.U32.AND P0, PT, RZ, UR4, PT ;  /* 0x00000004ff007c0c */ /* 0x000fc8000bf05070 */
[----:B------:R-:W-:Y:S01]  /*a3e0*/  ISETP.NE.AND.EX P0, PT, RZ, UR5, PT, P0 ;  /* 0x00000005ff007c0c */ /* 0x000fe2000bf05300 */
[----:B0-----:R-:W-:Y:S01]  /*a3f0*/  IMAD.MOV.U32 R35, RZ, RZ, RZ ;  /* 0x000000ffff237224 */ /* 0x001fe200078e00ff */
        /* <DEDUP_REMOVED lines=9> */
[----:B------:R-:W-:Y:S02]  /*a490*/  LOP3.LUT R23, R23, 0xffffffbf, RZ, 0xc0, !PT ;  /* 0xffffffbf17177812 */ /* 0x000fe400078ec0ff */
[----:B------:R-:W-:Y:S02]  /*a4a0*/  ISETP.NE.AND.EX P2, PT, RZ, UR5, PT, P0 ;  /* 0x00000005ff007c0c */ /* 0x000fe4000bf45300 */
[----:B------:R-:W-:Y:S02]  /*a4b0*/  ISETP.NE.U32.AND P0, PT, RZ, UR6, PT ;  /* 0x00000006ff007c0c */ /* 0x000fe4000bf05070 */
[----:B-1----:R-:W-:Y:S02]  /*a4c0*/  IADD3 R2, P1, R25, UR4, RZ ;  /* 0x0000000419027c10 */ /* 0x002fe4000ff3e0ff */
[----:B------:R-:W-:-:S02]  /*a4d0*/  ISETP.NE.AND.EX P0, PT, RZ, UR7, PT, P0 ;  /* 0x00000007ff007c0c */ /* 0x000fc4000bf05300 */
[----:B------:R-:W-:Y:S01]  /*a4e0*/  IADD3.X R3, R28, UR5, RZ, P1, !PT ;  /* 0x000000051c037c10 */ /* 0x000fe20008ffe4ff */
[----:B------:R-:W-:-:S04]  /*a4f0*/  ULDC.64 UR4, c[0x0][0x418] ;  /* 0x0001060000047ab9 */ /* 0x000fc80000000a00 */
[----:B------:R-:W-:Y:S01]  /*a500*/  @P2 LOP3.LUT R23, R23, 0x40, RZ, 0xfc, !PT ;  /* 0x0000004017172812 */ /* 0x000fe200078efcff */
[----:B------:R1:W5:Y:S05]  /*a510*/  @P2 LDG.E R35, desc[UR36][R2.64] ;  /* 0x0000002402232981 */ /* 0x00036a000c1e1900 */
[----:B------:R-:W-:-:S04]  /*a520*/  @P0 IADD3 R4, P1, R25, UR6, RZ ;  /* 0x0000000619040c10 */ /* 0x000fc8000ff3e0ff */
[----:B------:R-:W-:-:S05]  /*a530*/  @P0 IADD3.X R5, R28, UR7, RZ, P1, !PT ;  /* 0x000000071c050c10 */ /* 0x000fca0008ffe4ff */
        /* <DEDUP_REMOVED lines=11> */
[----:B-1----:R-:W-:-:S05]  /*a5f0*/  IMAD.U32 R0, RZ, RZ, UR4 ;  /* 0x00000004ff007e24 */ /* 0x002fca000f8e00ff */
[----:B------:R0:W-:Y:S01]  /*a600*/  STL [R1+0x8], R0 ;  /* 0x0000080001007387 */ /* 0x0001e20000100800 */
[----:B------:R-:W-:Y:S05]  /*a610*/  @!P2 BRA `(.L_x_1164) ;  /* 0x000000000010a947 */ /* 0x000fea0003800000 */
[----:B------:R-:W2:Y:S04]  /*a620*/  LDG.E R5, desc[UR36][R2.64] ;  /* 0x0000002402057981 */ /* 0x000ea8000c1e1900 */
[----:B0-----:R-:W2:Y:S02]  /*a630*/  LDG.E R0, desc[UR36][R2.64+0x4] ;  /* 0x0000042402007981 */ /* 0x001ea4000c1e1900 */
[----:B--2---:R-:W-:-:S05]  /*a640*/  IMAD.IADD R0, R0, 0x1, -R5 ;  /* 0x0000000100007824 */ /* 0x004fca00078e0a05 */
[----:B------:R2:W-:Y:S02]  /*a650*/  STL [R1+0x8], R0 ;  /* 0x0000080001007387 */ /* 0x0005e40000100800 */
.L_x_1164:
        /* <DEDUP_REMOVED lines=9> */
.L_x_1165:
[----:B------:R-:W-:Y:S02]  /*a6f0*/  ULDC.64 UR4, c[0x0][0xb00] ;  /* 0x0002c00000047ab9 */ /* 0x000fe40000000a00 */
[----:B------:R-:W-:-:S04]  /*a700*/  ISETP.NE.U32.AND P0, PT, RZ, UR4, PT ;  /* 0x00000004ff007c0c */ /* 0x000fc8000bf05070 */
[----:B------:R-:W-:-:S13]  /*a710*/  ISETP.NE.AND.EX P0, PT, RZ, UR5, PT, P0 ;  /* 0x00000005ff007c0c */ /* 0x000fda000bf05300 */
[----:B------:R-:W-:Y:S05]  /*a720*/  @!P0 BRA `(.L_x_1166) ;  /* 0x0000000000148947 */ /* 0x000fea0003800000 */
[----:B-1----:R-:W1:Y:S02]  /*a730*/  LDC.64 R2, c[0x0][0xb00] ;  /* 0x0002c000ff027b82 */ /* 0x002e640000000a00 */
[----:B-1----:R-:W-:-:S05]  /*a740*/  IMAD.WIDE R2, R29, 0x4, R2 ;  /* 0x000000041d027825 */ /* 0x002fca00078e0202 */
[----:B------:R-:W3:Y:S04]  /*a750*/  LDG.E R7, desc[UR36][R2.64] ;  /* 0x0000002402077981 */ /* 0x000ee8000c1e1900 */
[----:B0-2---:R-:W3:Y:S02]  /*a760*/  LDG.E R0, desc[UR36][R2.64+0x4] ;  /* 0x0000042402007981 */ /* 0x005ee4000c1e1900 */
[----:B---3--:R-:W-:-:S07]  /*a770*/  IMAD.IADD R7, R0, 0x1, -R7 ;  /* 0x0000000100077824 */ /* 0x008fce00078e0a07 */
.L_x_1166:
[----:B-----5:R-:W-:Y:S01]  /*a780*/  IMAD.IADD R33, R7, 0x1, -R32 ;  /* 0x0000000107217824 */ /* 0x020fe200078e0a20 */
[----:B------:R-:W-:Y:S03]  /*a790*/  BSSY B7, `(.L_x_1167) ;  /* 0x000040f000077945 */ /* 0x000fe60003800000 */
[C---:B012---:R-:W-:Y:S01]  /*a7a0*/  VIADD R0, R33.reuse, 0x5f ;  /* 0x0000005f21007836 */ /* 0x047fe20000000000 */
[----:B------:R0:W-:Y:S01]  /*a7b0*/  STL [R1], R33 ;  /* 0x0000002101007387 */ /* 0x0001e20000100800 */
[----:B------:R-:W-:Y:S02]  /*a7c0*/  ISETP.GT.AND P0, PT, R33, RZ, PT ;  /* 0x000000ff2100720c */ /* 0x000fe40003f04270 */
[----:B------:R-:W-:-:S05]  /*a7d0*/  IMAD.HI R0, R0, 0x2aaaaaab, RZ ;  /* 0x2aaaaaab00007827 */ /* 0x000fca00078e02ff */
[----:B------:R-:W-:-:S04]  /*a7e0*/  SHF.R.U32.HI R3, RZ, 0x1f, R0 ;  /* 0x0000001fff037819 */ /* 0x000fc80000011600 */
        /* <DEDUP_REMOVED lines=10> */
[----:B0-----:R-:W1:Y:S02]  /*a890*/  FLO.U32 R0, UR4 ;  /* 0x0000000400007d00 */ /* 0x001e6400080e0000 */
[----:B-1----:R-:W-:-:S06]  /*a8a0*/  ISETP.EQ.U32.AND P0, PT, R0, R5, PT ;  /* 0x000000050000720c */ /* 0x002fcc0003f02070 */
[----:B------:R-:W2:Y:S07]  /*a8b0*/  POPC R5, UR4 ;  /* 0x0000000400057d09 */ /* 0x000eae0008000000 */
[----:B--2---:R-:W2:Y:S01]  /*a8c0*/  @P0 ATOMG.E.ADD.STRONG.GPU PT, R3, desc[UR36][R2.64], R5 ;  /* 0x00000005020309a8 */ /* 0x004ea200081ee1e4 */
[----:B------:R-:W0:Y:S02]  /*a8d0*/  S2R R4, SR_LTMASK ;  /* 0x0000000000047919 */ /* 0x000e240000003900 */
[----:B0-----:R-:W-:-:S04]  /*a8e0*/  LOP3.LUT R4, R4, UR4, RZ, 0xc0, !PT ;  /* 0x0000000404047c12 */ /* 0x001fc8000f8ec0ff */
[----:B------:R-:W0:Y:S01]  /*a8f0*/  POPC R7, R4 ;  /* 0x0000000400077309 */ /* 0x000e220000000000 */
[----:B--2---:R-:W0:Y:S02]  /*a900*/  SHFL.IDX PT, R0, R3, R0, 0x1f ;  /* 0x00001f0003007589 */ /* 0x004e2400000e0000 */
[----:B0-----:R-:W-:Y:S01]  /*a910*/  IADD3 R16, R0, UR39, R7 ;  /* 0x0000002700107c10 */ /* 0x001fe2000fffe007 */
[----:B------:R-:W-:Y:S06]  /*a920*/  BRA `(.L_x_1169) ;  /* 0x0000003c00d47947 */ /* 0x000fec0003800000 */
.L_x_1168:
[----:B0-----:R-:W-:Y:S01]  /*a930*/  VIADD R0, R22, 0x1c400 ;  /* 0x0001c40016007836 */ /* 0x001fe20000000000 */
        /* <DEDUP_REMOVED lines=8> */
[----:B------:R-:W-:Y:S01]  /*a9c0*/  MOV R8, 0x70 ;  /* 0x0000007000087802 */ /* 0x000fe20000000f00 */
[----:B------:R-:W0:Y:S01]  /*a9d0*/  LDC.64 R2, c[0x4][R2] ;  /* 0x0100000002027b82 */ /* 0x000e220000000a00 */
[----:B------:R-:W-:Y:S02]  /*a9e0*/  IMAD.U32 R5, RZ, RZ, UR7 ;  /* 0x00000007ff057e24 */ /* 0x000fe4000f8e00ff */
[----:B------:R-:W-:Y:S02]  /*a9f0*/  IMAD.U32 R6, RZ, RZ, UR8 ;  /* 0x00000008ff067e24 */ /* 0x000fe4000f8e00ff */
[----:B------:R-:W-:-:S02]  /*aa00*/  IMAD.U32 R7, RZ, RZ, UR9 ;  /* 0x00000009ff077e24 */ /* 0x000fc4000f8e00ff */
[----:B------:R-:W-:Y:S02]  /*aa10*/  IMAD.U32 R10, RZ, RZ, UR4 ;  /* 0x00000004ff0a7e24 */ /* 0x000fe4000f8e00ff */
[----:B------:R-:W-:Y:S02]  /*aa20*/  IMAD.U32 R11, RZ, RZ, UR5 ;  /* 0x00000005ff0b7e24 */ /* 0x000fe4000f8e00ff */
[----:B------:R-:W-:Y:S02]  /*aa30*/  IMAD.MOV.U32 R12, RZ, RZ, 0x1 ;  /* 0x00000001ff0c7424 */ /* 0x000fe400078e00ff */
[----:B------:R-:W-:-:S07]  /*aa40*/  IMAD.MOV.U32 R13, RZ, RZ, RZ ;  /* 0x000000ffff0d7224 */ /* 0x000fce00078e00ff */
[----:B------:R-:W-:-:S07]  /*aa50*/  LEPC R20, `(.L_x_1171) ;  /* 0x000000001014794e */ /* 0x000fce0000000000 */
[----:B0-----:R-:W-:Y:S05]  /*aa60*/  CALL.ABS.NOINC R2 ;  /* 0x0000000002007343 */ /* 0x001fea0003c00000 */
.L_x_1171:
[----:B------:R-:W-:Y:S05]  /*aa70*/  BSYNC B6 ;  /* 0x0000000000067941 */ /* 0x000fea0003800000 */
.L_x_1170:
        /* <DEDUP_REMOVED lines=8> */
[----:B------:R0:W1:Y:S01]  /*ab00*/  LDC.64 R2, c[0x4][R31] ;  /* 0x010000001f027b82 */ /* 0x0000620000000a00 */
        /* <DEDUP_REMOVED lines=11> */
.L_x_1174:
        /* <DEDUP_REMOVED lines=15> */
.L_x_1173:
[----:B------:R-:W-:Y:S05]  /*acb0*/  BSYNC B6 ;  /* 0x0000000000067941 */ /* 0x000fea0003800000 */
.L_x_1172:
[----:B------:R-:W2:Y:S01]  /*acc0*/  LDL R31, [R1+0x1c] ;  /* 0x00001c00011f7983 */ /* 0x000ea20000100800 */
[----:B------:R-:W-:Y:S01]  /*acd0*/  ULDC.64 UR4, c[0x0][0xaf0] ;  /* 0x0002bc0000047ab9 */ /* 0x000fe20000000a00 */
[----:B------:R-:W0:Y:S01]  /*ace0*/  LDC R9, c[0x0][0x430] ;  /* 0x00010c00ff097b82 */ /* 0x000e220000000800 */
[----:B------:R-:W-:Y:S01]  /*acf0*/  ISETP.NE.U32.AND P0, PT, RZ, UR4, PT ;  /* 0x00000004ff007c0c */ /* 0x000fe2000bf05070 */
[----:B------:R-:W1:Y:S03]  /*ad00*/  S2R R20, SR_TID.X ;  /* 0x0000000000147919 */ /* 0x000e660000002100 */
[----:B------:R-:W-:-:S13]  /*ad10*/  ISETP.NE.AND.EX P0, PT, RZ, UR5, PT, P0 ;  /* 0x00000005ff007c0c */ /* 0x000fda000bf05300 */
[----:B------:R-:W-:Y:S01]  /*ad20*/  @P0 IADD3 R2, P1, R25, UR4, RZ ;  /* 0x0000000419020c10 */ /* 0x000fe2000ff3e0ff */
[----:B------:R-:W3:Y:S01]  /*ad30*/  S2R R21, SR_TID.X ;  /* 0x0000000000157919 */ /* 0x000ee20000002100 */
[----:B------:R-:W-:Y:S02]  /*ad40*/  ULDC UR4, c[0x0][0x320] ;  /* 0x0000c80000047ab9 */ /* 0x000fe40000000800 */
[----:B------:R-:W-:-:S05]  /*ad50*/  @P0 IADD3.X R3, R28, UR5, RZ, P1, !PT ;  /* 0x000000051c030c10 */ /* 0x000fca0008ffe4ff */
[----:B------:R4:W4:Y:S01]  /*ad60*/  @P0 LDG.E R29, desc[UR36][R2.64] ;  /* 0x00000024021d0981 */ /* 0x000922000c1e1900 */
[----:B0-----:R-:W-:Y:S01]  /*ad70*/  ISETP.NE.AND P2, PT, R9, 0x1, PT ;  /* 0x000000010900780c */ /* 0x001fe20003f45270 */
[----:B------:R-:W-:Y:S01]  /*ad80*/  IMAD.MOV.U32 R36, RZ, RZ, RZ ;  /* 0x000000ffff247224 */ /* 0x000fe200078e00ff */
[----:B------:R-:W-:Y:S02]  /*ad90*/  LOP3.LUT R23, R23, 0xffff7fff, RZ, 0xc0, !PT ;  /* 0xffff7fff17177812 */ /* 0x000fe400078ec0ff */
[----:B-1----:R-:W-:-:S04]  /*ada0*/  LOP3.LUT R20, R20, 0x7f, RZ, 0xc0, !PT ;  /* 0x0000007f14147812 */ /* 0x002fc800078ec0ff */
[----:B------:R-:W-:-:S05]  /*adb0*/  SHF.R.U32.HI R0, RZ, 0x3, R20 ;  /* 0x00000003ff007819 */ /* 0x000fca0000011614 */
[----:B------:R-:W0:Y:S01]  /*adc0*/  @P2 LDC R4, c[0x0][0x434] ;  /* 0x00010d00ff042b82 */ /* 0x000e220000000800 */
[----:B------:R-:W-:-:S07]  /*add0*/  @P2 LOP3.LUT R23, R23, 0x8000, RZ, 0xfc, !PT ;  /* 0x0000800017172812 */ /* 0x000fce00078efcff */
[----:B------:R-:W1:Y:S01]  /*ade0*/  @P2 LDC R5, c[0x0][0x438] ;  /* 0x00010e00ff052b82 */ /* 0x000e620000000800 */
[----:B---3--:R-:W-:-:S05]  /*adf0*/  IMAD.SHL.U32 R20, R21, 0x10, RZ ;  /* 0x0000001015147824 */ /* 0x008fca00078e00ff */
[----:B------:R-:W-:Y:S02]  /*ae00*/  LOP3.LUT R20, R0, 0x70, R20, 0xf8, !PT ;  /* 0x0000007000147812 */ /* 0x000fe400078ef814 */
[----:B------:R-:W-:Y:S01]  /*ae10*/  LOP3.LUT R23, R23, 0xffffffef, RZ, 0xc0, !PT ;  /* 0xffffffef17177812 */ /* 0x000fe200078ec0ff */
[----:B------:R-:W-:Y:S01]  /*ae20*/  UMOV UR5, 0xffffffff ;  /* 0xffffffff00057882 */ /* 0x000fe20000000000 */
[----:B--2---:R-:W-:Y:S02]  /*ae30*/  VIADD R8, R31, 0xffffffff ;  /* 0xffffffff1f087836 */ /* 0x004fe40000000000 */
[----:B------:R-:W2:Y:S02]  /*ae40*/  S2R R31, SR_TID.X ;  /* 0x00000000001f7919 */ /* 0x000ea40000002100 */
[----:B------:R-:W-:-:S05]  /*ae50*/  IMAD R37, R8, 0x60, R20 ;  /* 0x0000006008257824 */ /* 0x000fca00078e0214 */
[C---:B------:R-:W-:Y:S01]  /*ae60*/  ISETP.GE.AND P0, PT, R37.reuse, R33, PT ;  /* 0x000000212500720c */ /* 0x040fe20003f06270 */
[----:B------:R-:W-:-:S03]  /*ae70*/  IMAD.IADD R37, R37, 0x1, R32 ;  /* 0x0000000125257824 */ /* 0x000fc600078e0220 */
[----:B------:R-:W-:Y:S01]  /*ae80*/  ISETP.GT.U32.OR P0, PT, R20, 0x5f, P0 ;  /* 0x0000005f1400780c */ /* 0x000fe20000704470 */
[----:B0-----:R-:W-:-:S04]  /*ae90*/  @P2 IMAD.HI.U32 R4, R37, R4, RZ ;  /* 0x0000000425042227 */ /* 0x001fc800078e00ff */
[----:B------:R-:W-:Y:S01]  /*aea0*/  IMAD.MOV.U32 R0, RZ, RZ, R37 ;  /* 0x000000ffff007224 */ /* 0x000fe200078e0025 */
[----:B-1----:R-:W-:-:S07]  /*aeb0*/  @P2 SHF.R.U32.HI R0, RZ, R5, R4 ;  /* 0x00000005ff002219 */ /* 0x002fce0000011604 */
[----:B------:R-:W0:Y:S01]  /*aec0*/  @!P0 LDC.64 R4, c[0x0][0x428] ;  /* 0x00010a00ff048b82 */ /* 0x000e220000000a00 */
[--C-:B----4-:R-:W-:Y:S01]  /*aed0*/  @!P0 SHF.R.S32.HI R3, RZ, 0x1f, R0.reuse ;  /* 0x0000001fff038819 */ /* 0x110fe20000011400 */
[----:B------:R-:W-:Y:S01]  /*aee0*/  @!P0 IMAD.MOV.U32 R2, RZ, RZ, R0 ;  /* 0x000000ffff028224 */ /* 0x000fe200078e0000 */
[----:B------:R-:W-:-:S05]  /*aef0*/  SHF.R.S32.HI R33, RZ, 0x1f, R29 ;  /* 0x0000001fff217819 */ /* 0x000fca000001141d */
[----:B------:R-:W1:Y:S01]  /*af00*/  @!P0 LDC.64 R6, c[0x0][0x418] ;  /* 0x00010600ff068b82 */ /* 0x000e620000000a00 */
[----:B--2---:R-:W-:-:S05]  /*af10*/  IMAD.SHL.U32 R31, R31, 0x8, RZ ;  /* 0x000000081f1f7824 */ /* 0x004fca00078e00ff */
[----:B------:R-:W-:-:S04]  /*af20*/  LOP3.LUT R31, R31, 0x38, RZ, 0xc0, !PT ;  /* 0x000000381f1f7812 */ /* 0x000fc800078ec0ff */
[----:B------:R-:W-:Y:S01]  /*af30*/  LOP3.LUT R11, R31, 0x40, RZ, 0xfc, !PT ;  /* 0x000000401f0b7812 */ /* 0x000fe200078efcff */
[----:B0-----:R-:W-:-:S03]  /*af40*/  @!P0 IMAD.WIDE.U32 R2, R29, R4, R2 ;  /* 0x000000041d028225 */ /* 0x001fc600078e0002 */
[----:B------:R-:W-:Y:S01]  /*af50*/  ISETP.GE.AND P3, PT, R11, UR4, PT ;  /* 0x000000040b007c0c */ /* 0x000fe2000bf66270 */
[----:B------:R-:W-:-:S04]  /*af60*/  @!P0 IMAD R4, R33, R4, RZ ;  /* 0x0000000421048224 */ /* 0x000fc800078e02ff */
[----:B------:R-:W-:Y:S01]  /*af70*/  @!P0 IMAD R5, R29, R5, R4 ;  /* 0x000000051d058224 */ /* 0x000fe200078e0204 */
[----:B-1----:R-:W-:-:S03]  /*af80*/  @!P0 LEA R6, P1, R2, R6, 0x2 ;  /* 0x0000000602068211 */ /* 0x002fc600078210ff */
[----:B------:R-:W-:Y:S01]  /*af90*/  @!P0 IMAD.IADD R5, R3, 0x1, R5 ;  /* 0x0000000103058824 */ /* 0x000fe200078e0205 */
[----:B------:R-:W-:-:S03]  /*afa0*/  LOP3.LUT R10, R31, 0x80, RZ, 0xfc, !PT ;  /* 0x000000801f0a7812 */ /* 0x000fc600078efcff */
[----:B------:R-:W-:Y:S02]  /*afb0*/  @P3 LOP3.LUT R23, R23, 0x10, RZ, 0xfc, !PT ;  /* 0x0000001017173812 */ /* 0x000fe400078efcff */
[----:B------:R-:W-:Y:S02]  /*afc0*/  @!P0 LEA.HI.X R7, R2, R7, R5, 0x2, P1 ;  /* 0x0000000702078211 */ /* 0x000fe400008f1405 */
[----:B------:R-:W-:Y:S01]  /*afd0*/  ISETP.GE.AND P1, PT, R10, UR4, PT ;  /* 0x000000040a007c0c */ /* 0x000fe2000bf26270 */
[----:B------:R-:W-:Y:S01]  /*afe0*/  IMAD.MOV R0, RZ, RZ, -R0 ;  /* 0x000000ffff007224 */ /* 0x000fe200078e0a00 */
[----:B------:R-:W-:Y:S01]  /*aff0*/  ISETP.GE.AND P2, PT, R31, UR4, PT ;  /* 0x000000041f007c0c */ /* 0x000fe2000bf46270 */
[----:B------:R0:W5:Y:S01]  /*b000*/  @!P0 LDG.E R36, desc[UR36][R6.64] ;  /* 0x0000002406248981 */ /* 0x000162000c1e1900 */
[----:B------:R-:W-:Y:S01]  /*b010*/  LOP3.LUT R23, R23, 0xfffffffe, RZ, 0xc0, !PT ;  /* 0xfffffffe17177812 */ /* 0x000fe200078ec0ff */
[----:B------:R-:W-:Y:S01]  /*b020*/  IMAD R37, R9, R0, R37 ;  /* 0x0000000009257224 */ /* 0x000fe200078e0225 */
[----:B------:R-:W-:-:S02]  /*b030*/  LOP3.LUT R9, R31, 0xc0, RZ, 0xfc, !PT ;  /* 0x000000c01f097812 */ /* 0x000fc400078efcff */
[----:B------:R-:W-:Y:S02]  /*b040*/  LOP3.LUT R23, R23, 0xfffffff7, RZ, 0xc0, !PT ;  /* 0xfffffff717177812 */ /* 0x000fe400078ec0ff */
[----:B------:R-:W-:-:S03]  /*b050*/  ISETP.GE.AND P0, PT, R9, UR4, PT ;  /* 0x0000000409007c0c */ /* 0x000fc6000bf06270 */
[----:B------:R-:W-:-:S04]  /*b060*/  @P1 LOP3.LUT R23, R23, 0x8, RZ, 0xfc, !PT ;  /* 0x0000000817171812 */ /* 0x000fc800078efcff */
[----:B------:R-:W-:-:S04]  /*b070*/  @P2 LOP3.LUT R23, R23, 0x1, RZ, 0xfc, !PT ;  /* 0x0000000117172812 */ /* 0x000fc800078efcff */
[----:B------:R-:W-:-:S04]  /*b080*/  LOP3.LUT R23, R23, 0xfffffffb, RZ, 0xc0, !PT ;  /* 0xfffffffb17177812 */ /* 0x000fc800078ec0ff */
[----:B------:R-:W-:Y:S01]  /*b090*/  @P0 LOP3.LUT R23, R23, 0x4, RZ, 0xfc, !PT ;  /* 0x0000000417170812 */ /* 0x000fe200078efcff */
[----:B0-----:R-:W-:Y:S06]  /*b0a0*/  BRA.DIV UR5, `(.L_x_1175) ;  /* 0x0000004605f47947 */ /* 0x001fec000b800000 */
.L_x_1248:
[----:B------:R-:W-:Y:S01]  /*b0b0*/  IMAD.U32 R0, RZ, RZ, UR38 ;  /* 0x00000026ff007e24 */ /* 0x000fe2000f8e00ff */
[----:B------:R-:W-:Y:S02]  /*b0c0*/  SEL R2, RZ, 0x1, P2 ;  /* 0x00000001ff027807 */ /* 0x000fe40001000000 */
[----:B------:R-:W-:Y:S02]  /*b0d0*/  ISETP.GT.U32.AND P1, PT, R20, 0x5f, PT ;  /* 0x0000005f1400780c */ /* 0x000fe40003f24070 */
[----:B------:R-:W-:Y:S01]  /*b0e0*/  ISETP.NE.AND P0, PT, R0, 0x3, PT ;  /* 0x000000030000780c */ /* 0x000fe20003f05270 */
[----:B------:R0:W-:Y:S01]  /*b0f0*/  STL [R1+0x20], R2 ;  /* 0x0000200201007387 */ /* 0x0001e20000100800 */
[----:B------:R-:W-:Y:S02]  /*b100*/  LOP3.LUT R23, R23, 0xfffffbff, RZ, 0xc0, !PT ;  /* 0xfffffbff17177812 */ /* 0x000fe400078ec0ff */
[----:B------:R-:W-:-:S09]  /*b110*/  SHF.R.S32.HI R28, RZ, 0x1f, R18 ;  /* 0x0000001fff1c7819 */ /* 0x000fd20000011412 */
[----:B------:R-:W-:-:S04]  /*b120*/  @P0 LOP3.LUT R23, R23, 0x400, RZ, 0xfc, !PT ;  /* 0x0000040017170812 */ /* 0x000fc800078efcff */
[----:B------:R-:W-:-:S04]  /*b130*/  LOP3.LUT R23, R23, 0xffffffdf, RZ, 0xc0, !PT ;  /* 0xffffffdf17177812 */ /* 0x000fc800078ec0ff */
[----:B------:R-:W-:Y:S01]  /*b140*/  @P1 LOP3.LUT R23, R23, 0x20, RZ, 0xfc, !PT ;  /* 0x0000002017171812 */ /* 0x000fe200078efcff */
[----:B0-----:R-:W-:Y:S06]  /*b150*/  @!P0 BRA `(.L_x_1176) ;  /* 0x0000000000048947 */ /* 0x001fec0003800000 */
[----:B------:R-:W-:Y:S01]  /*b160*/  BPT.TRAP 0x1 ;  /* 0x000000040000795c */ /* 0x000fe20000300000 */
.L_x_1176:
[----:B------:R-:W-:Y:S01]  /*b170*/  IMAD R25, R24, 0x8, R22 ;  /* 0x0000000818197824 */ /* 0x000fe200078e0216 */
[----:B------:R-:W-:Y:S01]  /*b180*/  SHF.L.U32 R0, R27, 0x1f, RZ ;  /* 0x0000001f1b007819 */ /* 0x000fe200000006ff */
[----:B------:R-:W-:Y:S03]  /*b190*/  BSSY B0, `(.L_x_1177) ;  /* 0x0000003000007945 */ /* 0x000fe60003800000 */
[----:B------:R-:W0:Y:S02]  /*b1a0*/  SYNCS.PHASECHK.TRANS64.TRYWAIT P0, [R25+URZ+0x32440], R0 ;  /* 0x03244000190075a7 */ /* 0x000e24000800017f */
[----:B0-----:R-:W-:Y:S05]  /*b1b0*/  @!P0 BRA `(.L_x_1178) ;  /* 0x0000004400e08947 */ /* 0x001fea0003800000 */
.L_x_1249:
[----:B------:R-:W-:Y:S05]  /*b1c0*/  BSYNC B0 ;  /* 0x0000000000007941 */ /* 0x000fea0003800000 */
.L_x_1177:
[----:B------:R-:W2:Y:S01]  /*b1d0*/  LDL R7, [R1] ;  /* 0x0000000001077983 */ /* 0x000ea20000100800 */
[----:B0-----:R-:W-:Y:S01]  /*b1e0*/  SHF.R.S32.HI R0, RZ, 0x1f, R37 ;  /* 0x0000001fff007819 */ /* 0x001fe20000011425 */
[----:B------:R-:W-:Y:S01]  /*b1f0*/  ULDC.64 UR4, c[0x0][0x300] ;  /* 0x0000c00000047ab9 */ /* 0x000fe20000000a00 */
[----:B-----5:R-:W-:Y:S01]  /*b200*/  SHF.R.S32.HI R4, RZ, 0x1f, R36 ;  /* 0x0000001fff047819 */ /* 0x020fe20000011424 */
[----:B------:R-:W-:Y:S01]  /*b210*/  IMAD.WIDE.U32 R2, R37, UR4, RZ ;  /* 0x0000000425027c25 */ /* 0x000fe2000f8e00ff */
[----:B------:R-:W-:Y:S01]  /*b220*/  LOP3.LUT R23, R23, 0xfffffffd, RZ, 0xc0, !PT ;  /* 0xfffffffd17177812 */ /* 0x000fe200078ec0ff */
[----:B------:R0:W-:Y:S04]  /*b230*/  STL [R1+0x10], R0 ;  /* 0x0000100001007387 */ /* 0x0001e80000100800 */
        /* <DEDUP_REMOVED lines=9> */
[----:B------:R-:W-:-:S04]  /*b2d0*/  ULDC.64 UR4, c[0x0][0x308] ;  /* 0x0000c20000047ab9 */ /* 0x000fc80000000a00 */
[----:B------:R-:W-:Y:S01]  /*b2e0*/  IADD3 R3, R3, R0, RZ ;  /* 0x0000000003037210 */ /* 0x000fe20007ffe0ff */
[----:B------:R-:W-:-:S04]  /*b2f0*/  IMAD R0, R28, UR4, RZ ;  /* 0x000000041c007c24 */ /* 0x000fc8000f8e02ff */
[C---:B------:R-:W-:Y:S02]  /*b300*/  IMAD R0, R18.reuse, UR5, R0 ;  /* 0x0000000512007c24 */ /* 0x040fe4000f8e0200 */
[----:B------:R-:W-:Y:S01]  /*b310*/  IMAD.WIDE.U32 R2, R18, UR4, R2 ;  /* 0x0000000412027c25 */ /* 0x000fe2000f8e0002 */
        /* <DEDUP_REMOVED lines=9> */
[----:B--2---:R-:W-:-:S02]  /*b3b0*/  IMAD R31, R8, -0x60, R7 ;  /* 0xffffffa0081f7824 */ /* 0x004fc400078e0207 */
[----:B0-----:R-:W-:Y:S02]  /*b3c0*/  IMAD.SHL.U32 R7, R5, 0x8, RZ ;  /* 0x0000000805077824 */ /* 0x001fe400078e00ff */
[----:B------:R-:W-:Y:S02]  /*b3d0*/  IMAD.IADD R31, R31, 0x1, -R6 ;  /* 0x000000011f1f7824 */ /* 0x000fe400078e0a06 */
[----:B------:R-:W-:Y:S01]  /*b3e0*/  IMAD R5, R24, 0x1800, R30 ;  /* 0x0000180018057824 */ /* 0x000fe200078e021e */
[----:B------:R-:W-:Y:S02]  /*b3f0*/  LOP3.LUT R7, R7, 0x38, RZ, 0xc0, !PT ;  /* 0x0000003807077812 */ /* 0x000fe400078ec0ff */
[----:B------:R-:W-:Y:S02]  /*b400*/  ISETP.GE.AND P0, PT, R31, 0x1, PT ;  /* 0x000000011f00780c */ /* 0x000fe40003f06270 */
        /* <DEDUP_REMOVED lines=55> */
.L_x_1263:
        /* <DEDUP_REMOVED lines=10> */
.L_x_1180:
[----:B------:R-:W-:Y:S02]  /*b820*/  PLOP3.LUT P1, PT, P1, P0, PT, 0xa2, 0x0 ;  /* 0x000000000000781c */ /* 0x000fe40000f21472 */
[----:B------:R-:W-:-:S08]  /*b830*/  @P0 R2UR P1, UR4, R25 ;  /* 0x00000000190402ca */ /* 0x000fd00000020000 */
[----:B------:R-:W-:-:S05]  /*b840*/  @P0 PLOP3.LUT P0, PT, P1, PT, PT, 0x80, 0x0 ;  /* 0x000000000000081c */ /* 0x000fca0000f0f070 */
[----:B------:R-:W-:Y:S01]  /*b850*/  @!P1 SYNCS.ARRIVE.TRANS64.RED.A0T1 RZ, [UR4+0x32430], RZ ;  /* 0x032430ffffff99a7 */ /* 0x000fe20008200404 */
[----:B------:R-:W-:Y:S07]  /*b860*/  @!P1 ARRIVES.LDGSTSBAR.64.TRANSCNT [UR4+0x32430] ;  /* 0x03243000ff0099b0 */ /* 0x000fee0008000a84 */
[----:B------:R-:W-:Y:S05]  /*b870*/  @P0 BRA.U.ANY `(.L_x_1180) ;  /* 0xfffffffd00e80947 */ /* 0x000fea000393ffff */
[----:B------:R-:W-:Y:S01]  /*b880*/  NOP ;  /* 0x0000000000007918 */ /* 0x000fe20000000000 */
[----:B------:R-:W-:-:S13]  /*b890*/  LOP3.LUT P2, RZ, R23, 0x400, RZ, 0xc0, !PT ;  /* 0x0000040017ff7812 */ /* 0x000fda000784c0ff */
[----:B------:R-:W-:Y:S05]  /*b8a0*/  @!P2 BRA `(.L_x_1181) ;  /* 0x000000000004a947 */ /* 0x000fea0003800000 */
[----:B------:R-:W-:Y:S01]  /*b8b0*/  BPT.TRAP 0x1 ;  /* 0x000000040000795c */ /* 0x000fe20000300000 */
.L_x_1181:
[----:B------:R1:W5:Y:S01]  /*b8c0*/  LDL.LU R0, [R1+0x4] ;  /* 0x0000040001007983 */ /* 0x0003620000300800 */
[----:B------:R-:W-:Y:S01]  /*b8d0*/  LOP3.LUT P0, RZ, R23, 0x40, RZ, 0xc0, !PT ;  /* 0x0000004017ff7812 */ /* 0x000fe2000780c0ff */
[----:B------:R1:W-:-:S12]  /*b8e0*/  SYNCS.ARRIVE.TRANS64.A1T0 RZ, [R25+URZ+0x32430], RZ ;  /* 0x032430ff19ff79a7 */ /* 0x0003d8000810003f */
[----:B------:R-:W-:Y:S05]  /*b8f0*/  WARPSYNC.ALL ;  /* 0x0000000000007948 */ /* 0x000fea0003800000 */
[----:B------:R-:W-:Y:S01]  /*b900*/  SEL R34, R34, RZ, !P0 ;  /* 0x000000ff22227207 */ /* 0x000fe20004000000 */
[----:B------:R-:W-:Y:S01]  /*b910*/  BSSY B6, `(.L_x_1182) ;  /* 0x0000019000067945 */ /* 0x000fe20003800000 */
[----:B------:R-:W-:Y:S01]  /*b920*/  BAR.SYNC.DEFER_BLOCKING 0x8, 0x180 ;  /* 0x0206000000007b1d */ /* 0x000fe20000010000 */
[----:B-----5:R-:W-:-:S05]  /*b930*/  SEL R0, R0, RZ, !P0 ;  /* 0x000000ff00007207 */ /* 0x020fca0004000000 */
[----:B------:R2:W-:Y:S02]  /*b940*/  STL [R1+0xc], R0 ;  /* 0x00000c0001007387 */ /* 0x0005e40000100800 */
[----:B--2---:R-:W-:-:S05]  /*b950*/  VIADD R0, R22, 0x18400 ;  /* 0x0001840016007836 */ /* 0x004fca0000000000 */
[----:B------:R-:W-:Y:S02]  /*b960*/  LOP3.LUT P0, RZ, R0, 0x3ff, RZ, 0xc0, !PT ;  /* 0x000003ff00ff7812 */ /* 0x000fe4000780c0ff */
[----:B------:R-:W-:-:S05]  /*b970*/  SHF.R.S32.HI R0, RZ, 0x1f, R35 ;  /* 0x0000001fff007819 */ /* 0x000fca0000011423 */
[----:B------:R2:W-:Y:S06]  /*b980*/  STL [R1+0x4], R0 ;  /* 0x0000040001007387 */ /* 0x0005ec0000100800 */
[----:B------:R-:W-:Y:S05]  /*b990*/  @!P0 BRA `(.L_x_1183) ;  /* 0x0000000000408947 */ /* 0x000fea0003800000 */
[----:B0-----:R-:W-:Y:S01]  /*b9a0*/  MOV R2, 0x0 ;  /* 0x0000000000027802 */ /* 0x001fe20000000f00 */
[----:B------:R-:W-:Y:S01]  /*b9b0*/  ULDC.64 UR6, c[0x4][0x98] ;  /* 0x0100260000067ab9 */ /* 0x000fe20000000a00 */
[----:B------:R-:W-:Y:S01]  /*b9c0*/  ULDC.64 UR8, c[0x4][0xa0] ;  /* 0x0100280000087ab9 */ /* 0x000fe20000000a00 */
[----:B------:R-:W-:Y:S01]  /*b9d0*/  ULDC.64 UR4, c[0x4][0x20] ;  /* 0x0100080000047ab9 */ /* 0x000fe20000000a00 */
[----:B------:R-:W-:Y:S01]  /*b9e0*/  MOV R4, UR6 ;  /* 0x0000000600047c02 */ /* 0x000fe20008000f00 */
[----:B------:R-:W-:Y:S01]  /*b9f0*/  IMAD.U32 R5, RZ, RZ, UR7 ;  /* 0x00000007ff057e24 */ /* 0x000fe2000f8e00ff */
        /* <DEDUP_REMOVED lines=9> */
[----:B012---:R-:W-:Y:S05]  /*ba90*/  CALL.ABS.NOINC R2 ;  /* 0x0000000002007343 */ /* 0x007fea0003c00000 */
.L_x_1183:
[----:B------:R-:W-:Y:S05]  /*baa0*/  BSYNC B6 ;  /* 0x0000000000067941 */ /* 0x000fea0003800000 */
.L_x_1182:
[----:B------:R-:W3:Y:S01]  /*bab0*/  LDL R21, [R1+0x4] ;  /* 0x0000040001157983 */ /* 0x000ee20000100800 */
[----:B------:R-:W4:Y:S03]  /*bac0*/  LDC R7, c[0x0][0x448] ;  /* 0x00011200ff077b82 */ /* 0x000f260000000800 */
[----:B------:R-:W5:Y:S01]  /*bad0*/  LDL R20, [R1+0xc] ;  /* 0x00000c0001147983 */ /* 0x000f620000100800 */
[----:B------:R-:W-:Y:S01]  /*bae0*/  IMAD.SHL.U32 R4, R17, 0x80, RZ ;  /* 0x0000008011047824 */ /* 0x000fe200078e00ff */
[----:B------:R-:W-:Y:S01]  /*baf0*/  ULDC.64 UR4, c[0x0][0x298] ;  /* 0x0000a60000047ab9 */ /* 0x000fe20000000a00 */
[----:B------:R-:W-:Y:S01]  /*bb00*/  LOP3.LUT R23, R23, 0xfffeffff, RZ, 0xc0, !PT ;  /* 0xfffeffff17177812 */ /* 0x000fe200078ec0ff */
[----:B0-----:R-:W0:Y:S01]  /*bb10*/  S2R R2, SR_TID.X ;  /* 0x0000000000027919 */ /* 0x001e220000002100 */
[----:B--2---:R-:W2:Y:S01]  /*bb20*/  S2R R0, SR_TID.X ;  /* 0x0000000000007919 */ /* 0x004ea20000002100 */
[----:B------:R-:W1:Y:S01]  /*bb30*/  S2R R6, SR_TID.X ;  /* 0x0000000000067919 */ /* 0x000e620000002100 */
[----:B----4-:R-:W-:-:S13]  /*bb40*/  ISETP.NE.AND P0, PT, R7, 0x1, PT ;  /* 0x000000010700780c */ /* 0x010fda0003f05270 */
[----:B------:R-:W-:Y:S02]  /*bb50*/  @P0 LOP3.LUT R23, R23, 0x10000, RZ, 0xfc, !PT ;  /* 0x0001000017170812 */ /* 0x000fe400078efcff */
[----:B0-----:R-:W-:-:S04]  /*bb60*/  LOP3.LUT R2, R2, 0x7f, RZ, 0xc0, !PT ;  /* 0x0000007f02027812 */ /* 0x001fc800078ec0ff */
[----:B------:R-:W-:Y:S01]  /*bb70*/  SHF.R.U32.HI R2, RZ, 0x3, R2 ;  /* 0x00000003ff027819 */ /* 0x000fe20000011602 */
[----:B--2---:R-:W-:Y:S02]  /*bb80*/  IMAD.SHL.U32 R3, R0, 0x10, RZ ;  /* 0x0000001000037824 */ /* 0x004fe400078e00ff */
[----:B------:R-:W0:Y:S03]  /*bb90*/  @P0 LDC R0, c[0x0][0x44c] ;  /* 0x00011300ff000b82 */ /* 0x000e260000000800 */
[----:B------:R-:W-:-:S04]  /*bba0*/  LOP3.LUT R3, R2, 0x70, R3, 0xf8, !PT ;  /* 0x0000007002037812 */ /* 0x000fc800078ef803 */
[----:B------:R-:W-:Y:S01]  /*bbb0*/  LOP3.LUT R17, R3, R4, RZ, 0xfc, !PT ;  /* 0x0000000403117212 */ /* 0x000fe200078efcff */
[----:B------:R-:W2:Y:S04]  /*bbc0*/  @P0 LDC R2, c[0x0][0x450] ;  /* 0x00011400ff020b82 */ /* 0x000ea80000000800 */
[----:B0-----:R-:W-:-:S04]  /*bbd0*/  @P0 IMAD.HI.U32 R3, R17, R0, RZ ;  /* 0x0000000011030227 */ /* 0x001fc800078e00ff */
[----:B------:R-:W-:Y:S01]  /*bbe0*/  IMAD.MOV.U32 R0, RZ, RZ, R17 ;  /* 0x000000ffff007224 */ /* 0x000fe200078e0011 */
[----:B--2---:R-:W-:Y:S01]  /*bbf0*/  @P0 SHF.R.U32.HI R0, RZ, R2, R3 ;  /* 0x00000002ff000219 */ /* 0x004fe20000011603 */
[----:B------:R-:W-:-:S04]  /*bc00*/  IMAD.WIDE.U32 R2, R35, UR4, RZ ;  /* 0x0000000423027c25 */ /* 0x000fc8000f8e00ff */
[----:B---3--:R-:W-:Y:S01]  /*bc10*/  IMAD R5, R21, UR4, RZ ;  /* 0x0000000415057c24 */ /* 0x008fe2000f8e02ff */
[----:B-1----:R-:W-:-:S03]  /*bc20*/  LOP3.LUT R21, R6, 0x7f, RZ, 0xc0, !PT ;  /* 0x0000007f06157812 */ /* 0x002fc600078ec0ff */
[----:B------:R-:W-:Y:S01]  /*bc30*/  IMAD R5, R35, UR5, R5 ;  /* 0x0000000523057c24 */ /* 0x000fe2000f8e0205 */
[----:B------:R-:W-:Y:S01]  /*bc40*/  ULDC.64 UR4, c[0x0][0x2d8] ;  /* 0x0000b60000047ab9 */ /* 0x000fe20000000a00 */
[----:B------:R-:W-:Y:S02]  /*bc50*/  SHF.R.U32.HI R21, RZ, 0x3, R21 ;  /* 0x00000003ff157819 */ /* 0x000fe40000011615 */
[----:B------:R-:W-:Y:S02]  /*bc60*/  IMAD.IADD R3, R3, 0x1, R5 ;  /* 0x0000000103037824 */ /* 0x000fe400078e0205 */
[----:B------:R-:W-:Y:S02]  /*bc70*/  IMAD R5, R28, UR4, RZ ;  /* 0x000000041c057c24 */ /* 0x000fe4000f8e02ff */
[----:B------:R-:W-:-:S04]  /*bc80*/  IMAD.WIDE.U32 R2, R18, UR4, R2 ;  /* 0x0000000412027c25 */ /* 0x000fc8000f8e0002 */
[----:B------:R-:W-:Y:S01]  /*bc90*/  IMAD R5, R18, UR5, R5 ;  /* 0x0000000512057c24 */ /* 0x000fe2000f8e0205 */
[----:B------:R-:W-:-:S03]  /*bca0*/  ULDC.64 UR4, c[0x0][0x2e0] ;  /* 0x0000b80000047ab9 */ /* 0x000fc60000000a00 */
[----:B------:R-:W-:Y:S02]  /*bcb0*/  IMAD.IADD R3, R3, 0x1, R5 ;  /* 0x0000000103037824 */ /* 0x000fe400078e0205 */
[----:B-----5:R-:W-:Y:S02]  /*bcc0*/  IMAD R5, R20, UR4, RZ ;  /* 0x0000000414057c24 */ /* 0x020fe4000f8e02ff */
[----:B------:R-:W-:-:S04]  /*bcd0*/  IMAD.WIDE.U32 R2, R34, UR4, R2 ;  /* 0x0000000422027c25 */ /* 0x000fc8000f8e0002 */
[----:B------:R-:W-:Y:S01]  /*bce0*/  IMAD R5, R34, UR5, R5 ;  /* 0x0000000522057c24 */ /* 0x000fe2000f8e0205 */
[----:B------:R-:W-:Y:S01]  /*bcf0*/  ULDC.64 UR4, c[0x0][0x2d0] ;  /* 0x0000b40000047ab9 */ /* 0x000fe20000000a00 */
[----:B------:R-:W-:Y:S02]  /*bd00*/  IMAD.SHL.U32 R20, R6, 0x8, RZ ;  /* 0x0000000806147824 */ /* 0x000fe400078e00ff */
[----:B------:R-:W-:Y:S01]  /*bd10*/  IMAD.IADD R3, R3, 0x1, R5 ;  /* 0x0000000103037824 */ /* 0x000fe200078e0205 */
[----:B------:R-:W-:Y:S02]  /*bd20*/  SHF.R.S32.HI R5, RZ, 0x1f, R0 ;  /* 0x0000001fff057819 */ /* 0x000fe40000011400 */
[----:B------:R-:W-:Y:S01]  /*bd30*/  LOP3.LUT R20, R20, 0x38, RZ, 0xc0, !PT ;  /* 0x0000003814147812 */ /* 0x000fe200078ec0ff */
[----:B------:R-:W-:-:S04]  /*bd40*/  IMAD.WIDE.U32 R2, R0, UR4, R2 ;  /* 0x0000000400027c25 */ /* 0x000fc8000f8e0002 */
[----:B------:R-:W-:-:S04]  /*bd50*/  IMAD R5, R5, UR4, RZ ;  /* 0x0000000405057c24 */ /* 0x000fc8000f8e02ff */
[----:B------:R-:W-:Y:S01]  /*bd60*/  IMAD R5, R0, UR5, R5 ;  /* 0x0000000500057c24 */ /* 0x000fe2000f8e0205 */
[----:B------:R-:W-:Y:S01]  /*bd70*/  ULDC.64 UR4, c[0x0][0x2c8] ;  /* 0x0000b20000047ab9 */ /* 0x000fe20000000a00 */
[----:B------:R-:W-:Y:S02]  /*bd80*/  IMAD.MOV R0, RZ, RZ, -R0 ;  /* 0x000000ffff007224 */ /* 0x000fe400078e0a00 */
[----:B------:R-:W-:Y:S02]  /*bd90*/  IMAD.IADD R3, R3, 0x1, R5 ;  /* 0x0000000103037824 */ /* 0x000fe400078e0205 */
[----:B------:R-:W-:-:S04]  /*bda0*/  IMAD R0, R7, R0, R17 ;  /* 0x0000000007007224 */ /* 0x000fc800078e0211 */
[----:B------:R-:W-:Y:S01]  /*bdb0*/  IMAD.WIDE.U32 R2, R0, UR4, R2 ;  /* 0x0000000400027c25 */ /* 0x000fe2000f8e0002 */
[----:B------:R-:W-:-:S05]  /*bdc0*/  SHF.R.S32.HI R5, RZ, 0x1f, R0 ;  /* 0x0000001fff057819 */ /* 0x000fca0000011400 */
[----:B------:R-:W-:-:S04]  /*bdd0*/  IMAD R5, R5, UR4, RZ ;  /* 0x0000000405057c24 */ /* 0x000fc8000f8e02ff */
[----:B------:R-:W-:Y:S01]  /*bde0*/  IMAD R5, R0, UR5, R5 ;  /* 0x0000000500057c24 */ /* 0x000fe2000f8e0205 */
[----:B------:R-:W-:Y:S02]  /*bdf0*/  ULDC.64 UR4, c[0x0][0x280] ;  /* 0x0000a00000047ab9 */ /* 0x000fe40000000a00 */
[----:B------:R-:W-:Y:S01]  /*be00*/  LEA R0, P0, R2, UR4, 0x1 ;  /* 0x0000000402007c11 */ /* 0x000fe2000f8008ff */
[----:B------:R-:W-:Y:S01]  /*be10*/  ULDC UR4, c[0x0][0x2b8] ;  /* 0x0000ae0000047ab9 */ /* 0x000fe20000000800 */
[----:B------:R-:W-:-:S04]  /*be20*/  IADD3 R5, R3, R5, RZ ;  /* 0x0000000503057210 */ /* 0x000fc80007ffe0ff */
[----:B------:R-:W-:Y:S01]  /*be30*/  LEA.HI.X R5, R2, UR5, R5, 0x1, P0 ;  /* 0x0000000502057c11 */ /* 0x000fe200080f0c05 */
[----:B------:R-:W-:Y:S01]  /*be40*/  UMOV UR5, 0xffffffff ;  /* 0xffffffff00057882 */ /* 0x000fe20000000000 */
[----:B------:R-:W-:Y:S02]  /*be50*/  ISETP.GE.AND P0, PT, R20, UR4, PT ;  /* 0x0000000414007c0c */ /* 0x000fe4000bf06270 */
[----:B------:R-:W-:Y:S11]  /*be60*/  BRA.DIV UR5, `(.L_x_1184) ;  /* 0x0000004205c87947 */ /* 0x000ff6000b800000 */
[----:B------:R-:W2:Y:S01]  /*be70*/  LDL.LU R2, [R1+0x8] ;  /* 0x0000080001027983 */ /* 0x000ea20000300800 */
[----:B------:R-:W2:Y:S03]  /*be80*/  LDC R3, c[0x0][0x448] ;  /* 0x00011200ff037b82 */ /* 0x000ea60000000800 */
[----:B------:R-:W0:Y:S01]  /*be90*/  SHFL.IDX PT, R10, R0, RZ, 0x181f ;  /* 0x00181fff000a7589 */ /* 0x000e2200000e0000 */
[----:B------:R-:W-:-:S03]  /*bea0*/  IMAD.IADD R4, R21, 0x1, R4 ;  /* 0x0000000115047824 */ /* 0x000fc600078e0204 */
[----:B------:R-:W-:Y:S01]  /*beb0*/  SHFL.IDX PT, R7, R0, 0x1, 0x181f ;  /* 0x00381f0000077f89 */ /* 0x000fe200000e0000 */
[----:B------:R-:W-:-:S03]  /*bec0*/  VIADD R8, R4, 0x10 ;  /* 0x0000001004087836 */ /* 0x000fc60000000000 */
[----:B------:R-:W-:Y:S04]  /*bed0*/  SHFL.IDX PT, R11, R0, 0x2, 0x181f ;  /* 0x00581f00000b7f89 */ /* 0x000fe800000e0000 */
[----:B------:R-:W-:Y:S01]  /*bee0*/  SHFL.IDX PT, R12, R0, 0x3, 0x181f ;  /* 0x00781f00000c7f89 */ /* 0x000fe200000e0000 */
[----:B------:R-:W-:Y:S01]  /*bef0*/  LOP3.LUT R23, R23, 0xffffdfff, RZ, 0xc0, !PT ;  /* 0xffffdfff17177812 */ /* 0x000fe200078ec0ff */
[----:B--2---:R-:W-:Y:S02]  /*bf00*/  IMAD R6, R2, R3, RZ ;  /* 0x0000000302067224 */ /* 0x004fe400078e02ff */
[----:B------:R-:W1:Y:S03]  /*bf10*/  SHFL.IDX PT, R3, R5, RZ, 0x181f ;  /* 0x00181fff05037589 */ /* 0x000e6600000e0000 */
[-C--:B------:R-:W-:Y:S01]  /*bf20*/  ISETP.GE.AND P6, PT, R4, R6.reuse, PT ;  /* 0x000000060400720c */ /* 0x080fe20003fc6270 */
[----:B------:R-:W2:Y:S01]  /*bf30*/  SHFL.IDX PT, R2, R5, 0x1, 0x181f ;  /* 0x00381f0005027f89 */ /* 0x000ea200000e0000 */
[----:B------:R-:W-:-:S11]  /*bf40*/  ISETP.GE.AND P5, PT, R8, R6, PT ;  /* 0x000000060800720c */ /* 0x000fd60003fa6270 */
[----:B0-----:R-:W-:-:S05]  /*bf50*/  @!P6 LEA R10, P1, R20, R10, 0x1 ;  /* 0x0000000a140ae211 */ /* 0x001fca00078208ff */
[----:B-1----:R-:W-:Y:S01]  /*bf60*/  @!P6 IMAD.X R3, RZ, RZ, R3, P1 ;  /* 0x000000ffff03e224 */ /* 0x002fe200008e0603 */
[----:B------:R-:W-:Y:S01]  /*bf70*/  @!P5 LEA R7, P1, R20, R7, 0x1 ;  /* 0x000000071407d211 */ /* 0x000fe200078208ff */
[----:B------:R-:W-:-:S04]  /*bf80*/  VIADD R8, R4, 0x20 ;  /* 0x0000002004087836 */ /* 0x000fc80000000000 */
[----:B--2---:R-:W-:Y:S02]  /*bf90*/  @!P5 IMAD.X R9, RZ, RZ, R2, P1 ;  /* 0x000000ffff09d224 */ /* 0x004fe400008e0602 */
[----:B------:R-:W0:Y:S01]  /*bfa0*/  SHFL.IDX PT, R2, R5, 0x2, 0x181f ;  /* 0x00581f0005027f89 */ /* 0x000e2200000e0000 */
[----:B------:R-:W-:-:S13]  /*bfb0*/  ISETP.GE.AND P3, PT, R8, R6, PT ;  /* 0x000000060800720c */ /* 0x000fda0003f66270 */
[----:B------:R-:W-:-:S05]  /*bfc0*/  @!P3 LEA R11, P1, R20, R11, 0x1 ;  /* 0x0000000b140bb211 */ /* 0x000fca00078208ff */
[----:B0-----:R-:W-:Y:S02]  /*bfd0*/  @!P3 IMAD.X R8, RZ, RZ, R2, P1 ;  /* 0x000000ffff08b224 */ /* 0x001fe400008e0602 */
[----:B------:R-:W-:-:S05]  /*bfe0*/  VIADD R2, R4, 0x30 ;  /* 0x0000003004027836 */ /* 0x000fca0000000000 */
[----:B------:R-:W-:Y:S01]  /*bff0*/  ISETP.GE.AND P2, PT, R2, R6, PT ;  /* 0x000000060200720c */ /* 0x000fe20003f46270 */
[----:B------:R-:W-:-:S05]  /*c000*/  VIADD R2, R4, 0x40 ;  /* 0x0000004004027836 */ /* 0x000fca0000000000 */
[----:B------:R-:W-:Y:S02]  /*c010*/  ISETP.GE.AND P4, PT, R2, R6, PT ;  /* 0x000000060200720c */ /* 0x000fe40003f86270 */
[----:B------:R-:W0:Y:S05]  /*c020*/  SHFL.IDX PT, R2, R5, 0x3, 0x181f ;  /* 0x00781f0005027f89 */ /* 0x000e2a00000e0000 */
[----:B------:R-:W-:Y:S02]  /*c030*/  @!P2 LEA R14, P1, R20, R12, 0x1 ;  /* 0x0000000c140ea211 */ /* 0x000fe400078208ff */
[----:B------:R-:W1:Y:S03]  /*c040*/  SHFL.IDX PT, R12, R0, 0x4, 0x181f ;  /* 0x00981f00000c7f89 */ /* 0x000e6600000e0000 */
[----:B0-----:R-:W-:-:S02]  /*c050*/  @!P2 IMAD.X R13, RZ, RZ, R2, P1 ;  /* 0x000000ffff0da224 */ /* 0x001fc400008e0602 */
[----:B------:R-:W0:Y:S01]  /*c060*/  SHFL.IDX PT, R2, R5, 0x4, 0x181f ;  /* 0x00981f0005027f89 */ /* 0x000e2200000e0000 */
[----:B-1----:R-:W-:Y:S02]  /*c070*/  @!P4 LEA R15, P1, R20, R12, 0x1 ;  /* 0x0000000c140fc211 */ /* 0x002fe400078208ff */
[----:B------:R-:W-:-:S04]  /*c080*/  @P6 LOP3.LUT R23, R23, 0x2000, RZ, 0xfc, !PT ;  /* 0x0000200017176812 */ /* 0x000fc800078efcff */
[----:B------:R-:W-:Y:S01]  /*c090*/  LOP3.LUT R23, R23, 0xffffefff, RZ, 0xc0, !PT ;  /* 0xffffefff17177812 */ /* 0x000fe200078ec0ff */
[----:B0-----:R-:W-:Y:S02]  /*c0a0*/  @!P4 IMAD.X R12, RZ, RZ, R2, P1 ;  /* 0x000000ffff0cc224 */ /* 0x001fe400008e0602 */
[----:B------:R-:W-:-:S05]  /*c0b0*/  @!P6 IMAD.MOV.U32 R2, RZ, RZ, R10 ;  /* 0x000000ffff02e224 */ /* 0x000fca00078e000a */
[----:B------:R0:W-:Y:S01]  /*c0c0*/  @!P6 LDGSTS.E.BYPASS.LTC128B.128 [R26+0x18400], desc[UR36][R2.64], !P0 ;  /* 0x18400000021aefae */ /* 0x0001e2000c101d64 */
[----:B------:R-:W-:Y:S01]  /*c0d0*/  @P5 LOP3.LUT R23, R23, 0x1000, RZ, 0xfc, !PT ;  /* 0x0000100017175812 */ /* 0x000fe200078efcff */
[----:B0-----:R-:W-:Y:S02]  /*c0e0*/  @!P5 IMAD.MOV.U32 R2, RZ, RZ, R7 ;  /* 0x000000ffff02d224 */ /* 0x001fe400078e0007 */
[----:B------:R-:W-:-:S05]  /*c0f0*/  @!P5 IMAD.MOV.U32 R3, RZ, RZ, R9 ;  /* 0x000000ffff03d224 */ /* 0x000fca00078e0009 */
[----:B------:R0:W-:Y:S01]  /*c100*/  @!P5 LDGSTS.E.BYPASS.LTC128B.128 [R26+0x18c00], desc[UR36][R2.64], !P0 ;  /* 0x18c00000021adfae */ /* 0x0001e2000c101d64 */
[----:B------:R-:W-:-:S03]  /*c110*/  LOP3.LUT R23, R23, 0xfffff7ff, RZ, 0xc0, !PT ;  /* 0xfffff7ff17177812 */ /* 0x000fc600078ec0ff */
[----:B------:R-:W1:Y:S01]  /*c120*/  SHFL.IDX PT, R9, R0, 0x5, 0x181f ;  /* 0x00b81f0000097f89 */ /* 0x000e6200000e0000 */
[----:B0-----:R-:W-:Y:S02]  /*c130*/  @!P3 IMAD.MOV.U32 R2, RZ, RZ, R11 ;  /* 0x000000ffff02b224 */ /* 0x001fe400078e000b */
[----:B------:R-:W-:Y:S01]  /*c140*/  @!P3 IMAD.MOV.U32 R3, RZ, RZ, R8 ;  /* 0x000000ffff03b224 */ /* 0x000fe200078e0008 */
[----:B------:R-:W-:-:S04]  /*c150*/  @P3 LOP3.LUT R23, R23, 0x800, RZ, 0xfc, !PT ;  /* 0x0000080017173812 */ /* 0x000fc800078efcff */
[----:B------:R0:W-:Y:S04]  /*c160*/  @!P3 LDGSTS.E.BYPASS.LTC128B.128 [R26+0x19400], desc[UR36][R2.64], !P0 ;  /* 0x19400000021abfae */ /* 0x0001e8000c101d64 */
[----:B------:R-:W2:Y:S01]  /*c170*/  SHFL.IDX PT, R8, R5, 0x5, 0x181f ;  /* 0x00b81f0005087f89 */ /* 0x000ea200000e0000 */
[----:B0-----:R-:W-:Y:S01]  /*c180*/  IADD3 R2, R4, 0x50, RZ ;  /* 0x0000005004027810 */ /* 0x001fe20007ffe0ff */
[----:B------:R-:W-:Y:S02]  /*c190*/  @!P2 IMAD.MOV.U32 R3, RZ, RZ, R13 ;  /* 0x000000ffff03a224 */ /* 0x000fe400078e000d */
[----:B------:R-:W0:Y:S01]  /*c1a0*/  SHFL.IDX PT, R7, R0, 0x6, 0x181f ;  /* 0x00d81f0000077f89 */ /* 0x000e2200000e0000 */
[----:B------:R-:W-:Y:S01]  /*c1b0*/  ISETP.GE.AND P3, PT, R2, R6, PT ;  /* 0x000000060200720c */ /* 0x000fe20003f66270 */
[----:B------:R-:W-:Y:S01]  /*c1c0*/  @!P2 IMAD.MOV.U32 R2, RZ, RZ, R14 ;  /* 0x000000ffff02a224 */ /* 0x000fe200078e000e */
[----:B------:R-:W-:-:S04]  /*c1d0*/  LOP3.LUT R23, R23, 0xfffffdff, RZ, 0xc0, !PT ;  /* 0xfffffdff17177812 */ /* 0x000fc800078ec0ff */
[----:B------:R3:W-:Y:S01]  /*c1e0*/  @!P2 LDGSTS.E.BYPASS.LTC128B.128 [R26+0x19c00], desc[UR36][R2.64], !P0 ;  /* 0x19c00000021aafae */ /* 0x0007e2000c101d64 */
[----:B------:R-:W-:-:S03]  /*c1f0*/  @P2 LOP3.LUT R23, R23, 0x200, RZ, 0xfc, !PT ;  /* 0x0000020017172812 */ /* 0x000fc600078efcff */
[----:B---3--:R-:W3:Y:S01]  /*c200*/  SHFL.IDX PT, R2, R5, 0x6, 0x181f ;  /* 0x00d81f0005027f89 */ /* 0x008ee200000e0000 */
[----:B------:R-:W-:-:S05]  /*c210*/  VIADD R3, R4, 0x60 ;  /* 0x0000006004037836 */ /* 0x000fca0000000000 */
[----:B------:R-:W-:Y:S02]  /*c220*/  ISETP.GE.AND P2, PT, R3, R6, PT ;  /* 0x000000060300720c */ /* 0x000fe40003f46270 */
[----:B-1----:R-:W-:-:S05]  /*c230*/  @!P3 LEA R9, P1, R20, R9, 0x1 ;  /* 0x000000091409b211 */ /* 0x002fca00078208ff */
[----:B--2---:R-:W-:-:S06]  /*c240*/  @!P3 IMAD.X R8, RZ, RZ, R8, P1 ;  /* 0x000000ffff08b224 */ /* 0x004fcc00008e0608 */
[----:B0-----:R-:W-:Y:S01]  /*c250*/  @!P2 LEA R7, P1, R20, R7, 0x1 ;  /* 0x000000071407a211 */ /* 0x001fe200078208ff */
[----:B------:R-:W-:-:S04]  /*c260*/  @!P4 IMAD.MOV.U32 R3, RZ, RZ, R12 ;  /* 0x000000ffff03c224 */ /* 0x000fc800078e000c */
[----:B---3--:R-:W-:Y:S02]  /*c270*/  @!P2 IMAD.X R10, RZ, RZ, R2, P1 ;  /* 0x000000ffff0aa224 */ /* 0x008fe400008e0602 */
[----:B------:R-:W-:-:S05]  /*c280*/  @!P4 IMAD.MOV.U32 R2, RZ, RZ, R15 ;  /* 0x000000ffff02c224 */ /* 0x000fca00078e000f */
[----:B------:R0:W-:Y:S01]  /*c290*/  @!P4 LDGSTS.E.BYPASS.LTC128B.128 [R26+0x1a400], desc[UR36][R2.64], !P0 ;  /* 0x1a400000021acfae */ /* 0x0001e2000c101d64 */
[----:B------:R-:W-:Y:S01]  /*c2a0*/  LOP3.LUT R23, R23, 0xfffffeff, RZ, 0xc0, !PT ;  /* 0xfffffeff17177812 */ /* 0x000fe200078ec0ff */
[----:B0-----:R-:W-:Y:S02]  /*c2b0*/  @!P3 IMAD.MOV.U32 R2, RZ, RZ, R9 ;  /* 0x000000ffff02b224 */ /* 0x001fe400078e0009 */
[----:B------:R-:W-:-:S05]  /*c2c0*/  @!P3 IMAD.MOV.U32 R3, RZ, RZ, R8 ;  /* 0x000000ffff03b224 */ /* 0x000fca00078e0008 */
[----:B------:R0:W-:Y:S04]  /*c2d0*/  @!P3 LDGSTS.E.BYPASS.LTC128B.128 [R26+0x1ac00], desc[UR36][R2.64], !P0 ;  /* 0x1ac00000021abfae */ /* 0x0001e8000c101d64 */
[----:B------:R-:W1:Y:S01]  /*c2e0*/  SHFL.IDX PT, R5, R5, 0x7, 0x181f ;  /* 0x00f81f0005057f89 */ /* 0x000e6200000e0000 */
[----:B0-----:R-:W-:Y:S02]  /*c2f0*/  @!P2 IMAD.MOV.U32 R2, RZ, RZ, R7 ;  /* 0x000000ffff02a224 */ /* 0x001fe400078e0007 */
[----:B------:R-:W-:Y:S01]  /*c300*/  @!P2 IMAD.MOV.U32 R3, RZ, RZ, R10 ;  /* 0x000000ffff03a224 */ /* 0x000fe200078e000a */
[----:B------:R-:W0:Y:S04]  /*c310*/  SHFL.IDX PT, R0, R0, 0x7, 0x181f ;  /* 0x00f81f0000007f89 */ /* 0x000e2800000e0000 */
[----:B------:R2:W-:Y:S01]  /*c320*/  @!P2 LDGSTS.E.BYPASS.LTC128B.128 [R26+0x1b400], desc[UR36][R2.64], !P0 ;  /* 0x1b400000021aafae */ /* 0x0005e2000c101d64 */
[----:B------:R-:W-:-:S04]  /*c330*/  @P4 LOP3.LUT R23, R23, 0x100, RZ, 0xfc, !PT ;  /* 0x0000010017174812 */ /* 0x000fc800078efcff */
[----:B------:R-:W-:-:S04]  /*c340*/  LOP3.LUT R23, R23, 0xffffff7f, RZ, 0xc0, !PT ;  /* 0xffffff7f17177812 */ /* 0x000fc800078ec0ff */
[----:B------:R-:W-:-:S04]  /*c350*/  @P3 LOP3.LUT R23, R23, 0x80, RZ, 0xfc, !PT ;  /* 0x0000008017173812 */ /* 0x000fc800078efcff */
[----:B------:R-:W-:-:S04]  /*c360*/  LOP3.LUT R23, R23, 0xffffffbf, RZ, 0xc0, !PT ;  /* 0xffffffbf17177812 */ /* 0x000fc800078ec0ff */
[----:B-12---:R-:W-:-:S07]  /*c370*/  @P2 LOP3.LUT R23, R23, 0x40, RZ, 0xfc, !PT ;  /* 0x0000004017172812 */ /* 0x006fce00078efcff */
.L_x_1280:
[----:B------:R-:W-:Y:S01]  /*c380*/  VIADD R4, R4, 0x70 ;  /* 0x0000007004047836 */ /* 0x000fe20000000000 */
[----:B------:R-:W-:-:S04]  /*c390*/  LOP3.LUT R23, R23, 0xffffbfff, RZ, 0xc0, !PT ;  /* 0xffffbfff17177812 */ /* 0x000fc800078ec0ff */
[----:B------:R-:W-:-:S13]  /*c3a0*/  ISETP.GE.AND P2, PT, R4, R6, PT ;  /* 0x000000060400720c */ /* 0x000fda0003f46270 */
[----:B0-----:R-:W-:Y:S02]  /*c3b0*/  @!P2 LEA R2, P1, R20, R0, 0x1 ;  /* 0x000000001402a211 */ /* 0x001fe400078208ff */
[----:B------:R-:W-:-:S03]  /*c3c0*/  @P2 LOP3.LUT R23, R23, 0x4000, RZ, 0xfc, !PT ;  /* 0x0000400017172812 */ /* 0x000fc600078efcff */
[----:B------:R-:W-:-:S05]  /*c3d0*/  @!P2 IMAD.X R3, RZ, RZ, R5, P1 ;  /* 0x000000ffff03a224 */ /* 0x000fca00008e0605 */
[----:B------:R-:W-:Y:S01]  /*c3e0*/  @!PT LDS RZ, [RZ] ;  /* 0x00000000fffff984 */ /* 0x000fe20000000800 */
[----:B------:R-:W-:Y:S01]  /*c3f0*/  @!PT LDS RZ, [RZ] ;  /* 0x00000000fffff984 */ /* 0x000fe20000000800 */
[----:B------:R-:W-:Y:S01]  /*c400*/  @!PT LDS RZ, [RZ] ;  /* 0x00000000fffff984 */ /* 0x000fe20000000800 */
[----:B------:R0:W-:Y:S01]  /*c410*/  @!P2 LDGSTS.E.BYPASS.LTC128B.128 [R26+0x1bc00], desc[UR36][R2.64], !P0 ;  /* 0x1bc00000021aafae */ /* 0x0001e2000c101d64 */
[----:B------:R-:W-:Y:S01]  /*c420*/  PLOP3.LUT P0, PT, PT, PT, PT, 0x80, 0x0 ;  /* 0x000000000000781c */ /* 0x000fe20003f0f070 */
[----:B------:R-:W-:-:S12]  /*c430*/  NOP ;  /* 0x0000000000007918 */ /* 0x000fd80000000000 */
.L_x_1185:
[----:B------:R-:W-:Y:S02]  /*c440*/  PLOP3.LUT P1, PT, P1, P0, PT, 0xa2, 0x0 ;  /* 0x000000000000781c */ /* 0x000fe40000f21472 */
[----:B------:R-:W-:-:S08]  /*c450*/  @P0 R2UR P1, UR4, R22 ;  /* 0x00000000160402ca */ /* 0x000fd00000020000 */
[----:B------:R-:W-:-:S05]  /*c460*/  @P0 PLOP3.LUT P0, PT, P1, PT, PT, 0x80, 0x0 ;  /* 0x000000000000081c */ /* 0x000fca0000f0f070 */
[----:B------:R-:W-:Y:S01]  /*c470*/  @!P1 SYNCS.ARRIVE.TRANS64.RED.A0T1 RZ, [UR4+0x32400], RZ ;  /* 0x032400ffffff99a7 */ /* 0x000fe20008200404 */
[----:B------:R-:W-:Y:S07]  /*c480*/  @!P1 ARRIVES.LDGSTSBAR.64.TRANSCNT [UR4+0x32400] ;  /* 0x03240000ff0099b0 */ /* 0x000fee0008000a84 */
[----:B------:R-:W-:Y:S05]  /*c490*/  @P0 BRA.U.ANY `(.L_x_1185) ;  /* 0xfffffffd00e80947 */ /* 0x000fea000393ffff */
[----:B------:R-:W-:Y:S01]  /*c4a0*/  NOP ;  /* 0x0000000000007918 */ /* 0x000fe20000000000 */
[----:B------:R-:W-:Y:S01]  /*c4b0*/  VIADD R0, R22, 0x22400 ;  /* 0x0002240016007836 */ /* 0x000fe20000000000 */
[----:B------:R1:W-:Y:S01]  /*c4c0*/  SYNCS.ARRIVE.TRANS64.A1T0 RZ, [R22+URZ+0x32400], RZ ;  /* 0x032400ff16ff79a7 */ /* 0x0003e2000810003f */
[----:B------:R-:W-:Y:S03]  /*c4d0*/  BSSY B6, `(.L_x_1186) ;  /* 0x0000013000067945 */ /* 0x000fe60003800000 */
[----:B------:R-:W-:-:S13]  /*c4e0*/  LOP3.LUT P0, RZ, R0, 0x3ff, RZ, 0xc0, !PT ;  /* 0x000003ff00ff7812 */ /* 0x000fda000780c0ff */
[----:B-1----:R-:W-:Y:S05]  /*c4f0*/  @!P0 BRA `(.L_x_1187) ;  /* 0x0000000000408947 */ /* 0x002fea0003800000 */
[----:B0-----:R-:W-:Y:S01]  /*c500*/  MOV R2, 0x0 ;  /* 0x0000000000027802 */ /* 0x001fe20000000f00 */
        /* <DEDUP_REMOVED lines=14> */
[----:B0-----:R-:W-:Y:S05]  /*c5f0*/  CALL.ABS.NOINC R2 ;  /* 0x0000000002007343 */ /* 0x001fea0003c00000 */
.L_x_1187:
[----:B------:R-:W-:Y:S05]  /*c600*/  BSYNC B6 ;  /* 0x0000000000067941 */ /* 0x000fea0003800000 */
.L_x_1186:
[----:B------:R-:W2:Y:S01]  /*c610*/  LDL.LU R21, [R1+0x4] ;  /* 0x0000040001157983 */ /* 0x000ea20000300800 */
[----:B0-----:R-:W0:Y:S01]  /*c620*/  LDC R2, c[0x0][0x448] ;  /* 0x00011200ff027b82 */ /* 0x001e220000000800 */
[----:B------:R-:W-:Y:S02]  /*c630*/  ULDC.64 UR4, c[0x0][0x398] ;  /* 0x0000e60000047ab9 */ /* 0x000fe40000000a00 */
[----:B------:R-:W3:Y:S01]  /*c640*/  LDL.LU R20, [R1+0xc] ;  /* 0x00000c0001147983 */ /* 0x000ee20000300800 */
[----:B0-----:R-:W-:-:S13]  /*c650*/  ISETP.NE.AND P6, PT, R2, 0x1, PT ;  /* 0x000000010200780c */ /* 0x001fda0003fc5270 */
[----:B------:R-:W0:Y:S08]  /*c660*/  @P6 LDC R3, c[0x0][0x44c] ;  /* 0x00011300ff036b82 */ /* 0x000e300000000800 */
[----:B------:R-:W1:Y:S01]  /*c670*/  @P6 LDC R2, c[0x0][0x450] ;  /* 0x00011400ff026b82 */ /* 0x000e620000000800 */
[----:B------:R-:W-:Y:S02]  /*c680*/  IMAD.MOV.U32 R0, RZ, RZ, R17 ;  /* 0x000000ffff007224 */ /* 0x000fe400078e0011 */
[----:B0-----:R-:W-:-:S05]  /*c690*/  @P6 IMAD.HI.U32 R3, R17, R3, RZ ;  /* 0x0000000311036227 */ /* 0x001fca00078e00ff */
[----:B-1----:R-:W-:Y:S01]  /*c6a0*/  @P6 SHF.R.U32.HI R0, RZ, R2, R3 ;  /* 0x00000002ff006219 */ /* 0x002fe20000011603 */
[----:B------:R-:W-:Y:S01]  /*c6b0*/  IMAD.WIDE.U32 R2, R35, UR4, RZ ;  /* 0x0000000423027c25 */ /* 0x000fe2000f8e00ff */
[----:B------:R-:W0:Y:S02]  /*c6c0*/  S2R R7, SR_TID.X ;  /* 0x0000000000077919 */ /* 0x000e240000002100 */
[----:B------:R-:W-:Y:S01]  /*c6d0*/  SHF.R.S32.HI R5, RZ, 0x1f, R0 ;  /* 0x0000001fff057819 */ /* 0x000fe20000011400 */
[----:B0-----:R-:W-:-:S05]  /*c6e0*/  IMAD.SHL.U32 R6, R7, 0x8, RZ ;  /* 0x0000000807067824 */ /* 0x001fca00078e00ff */
[----:B------:R-:W-:Y:S01]  /*c6f0*/  LOP3.LUT R6, R6, 0x38, RZ, 0xc0, !PT ;  /* 0x0000003806067812 */ /* 0x000fe200078ec0ff */
[----:B--2---:R-:W-:-:S04]  /*c700*/  IMAD R4, R21, UR4, RZ ;  /* 0x0000000415047c24 */ /* 0x004fc8000f8e02ff */
[----:B------:R-:W-:Y:S01]  /*c710*/  IMAD R4, R35, UR5, R4 ;  /* 0x0000000523047c24 */ /* 0x000fe2000f8e0204 */
[----:B------:R-:W-:-:S03]  /*c720*/  ULDC.64 UR4, c[0x0][0x3d8] ;  /* 0x0000f60000047ab9 */ /* 0x000fc60000000a00 */
[----:B------:R-:W-:Y:S02]  /*c730*/  IMAD.IADD R3, R3, 0x1, R4 ;  /* 0x0000000103037824 */ /* 0x000fe400078e0204 */
[----:B------:R-:W-:Y:S02]  /*c740*/  IMAD R4, R28, UR4, RZ ;  /* 0x000000041c047c24 */ /* 0x000fe4000f8e02ff */
[----:B------:R-:W-:-:S04]  /*c750*/  IMAD.WIDE.U32 R2, R18, UR4, R2 ;  /* 0x0000000412027c25 */ /* 0x000fc8000f8e0002 */
[----:B------:R-:W-:Y:S01]  /*c760*/  IMAD R4, R18, UR5, R4 ;  /* 0x0000000512047c24 */ /* 0x000fe2000f8e0204 */
[----:B------:R-:W-:-:S03]  /*c770*/  ULDC.64 UR4, c[0x0][0x3e0] ;  /* 0x0000f80000047ab9 */ /* 0x000fc60000000a00 */
[----:B------:R-:W-:Y:S02]  /*c780*/  IMAD.IADD R3, R3, 0x1, R4 ;  /* 0x0000000103037824 */ /* 0x000fe400078e0204 */
[----:B---3--:R-:W-:Y:S02]  /*c790*/  IMAD R4, R20, UR4, RZ ;  /* 0x0000000414047c24 */ /* 0x008fe4000f8e02ff */
[----:B------:R-:W-:Y:S01]  /*c7a0*/  IMAD.WIDE.U32 R2, R34, UR4, R2 ;  /* 0x0000000422027c25 */ /* 0x000fe2000f8e0002 */
[----:B------:R-:W-:-:S03]  /*c7b0*/  ULDC UR4, c[0x0][0x448] ;  /* 0x0001120000047ab9 */ /* 0x000fc60000000800 */
[----:B------:R-:W-:-:S04]  /*c7c0*/  IMAD R4, R34, UR5, R4 ;  /* 0x0000000522047c24 */ /* 0x000fc8000f8e0204 */
[----:B------:R-:W-:Y:S02]  /*c7d0*/  IMAD.IADD R3, R3, 0x1, R4 ;  /* 0x0000000103037824 */ /* 0x000fe400078e0204 */
[----:B------:R-:W-:-:S04]  /*c7e0*/  IMAD.MOV R4, RZ, RZ, -R0 ;  /* 0x000000ffff047224 */ /* 0x000fc800078e0a00 */
[----:B------:R-:W-:Y:S01]  /*c7f0*/  IMAD R4, R4, UR4, R17 ;  /* 0x0000000404047c24 */ /* 0x000fe2000f8e0211 */
[----:B------:R-:W-:Y:S02]  /*c800*/  ULDC.64 UR4, c[0x0][0x3d0] ;  /* 0x0000f40000047ab9 */ /* 0x000fe40000000a00 */
[----:B------:R-:W-:Y:S02]  /*c810*/  IMAD R5, R5, UR4, RZ ;  /* 0x0000000405057c24 */ /* 0x000fe4000f8e02ff */
[----:B------:R-:W-:-:S04]  /*c820*/  IMAD.WIDE.U32 R2, R0, UR4, R2 ;  /* 0x0000000400027c25 */ /* 0x000fc8000f8e0002 */
[----:B------:R-:W-:Y:S01]  /*c830*/  IMAD R5, R0, UR5, R5 ;  /* 0x0000000500057c24 */ /* 0x000fe2000f8e0205 */
[----:B------:R-:W-:Y:S01]  /*c840*/  SHF.R.S32.HI R0, RZ, 0x1f, R4 ;  /* 0x0000001fff007819 */ /* 0x000fe20000011404 */
[----:B------:R-:W-:Y:S02]  /*c850*/  ULDC.64 UR4, c[0x0][0x3c8] ;  /* 0x0000f20000047ab9 */ /* 0x000fe40000000a00 */
[----:B------:R-:W-:Y:S02]  /*c860*/  IMAD.IADD R3, R3, 0x1, R5 ;  /* 0x0000000103037824 */ /* 0x000fe400078e0205 */
[----:B------:R-:W-:Y:S02]  /*c870*/  IMAD R0, R0, UR4, RZ ;  /* 0x0000000400007c24 */ /* 0x000fe4000f8e02ff */
[----:B------:R-:W-:Y:S02]  /*c880*/  IMAD.SHL.U32 R20, R7, 0x8, RZ ;  /* 0x0000000807147824 */ /* 0x000fe400078e00ff */
[----:B------:R-:W-:-:S02]  /*c890*/  IMAD R0, R4, UR5, R0 ;  /* 0x0000000504007c24 */ /* 0x000fc4000f8e0200 */
[----:B------:R-:W-:Y:S01]  /*c8a0*/  IMAD.WIDE.U32 R2, R4, UR4, R2 ;  /* 0x0000000404027c25 */ /* 0x000fe2000f8e0002 */
[----:B------:R-:W-:Y:S01]  /*c8b0*/  ULDC.64 UR4, c[0x0][0x390] ;  /* 0x0000e40000047ab9 */ /* 0x000fe20000000a00 */
[----:B------:R-:W-:Y:S02]  /*c8c0*/  LOP3.LUT R20, R20, 0x38, RZ, 0xc0, !PT ;  /* 0x0000003814147812 */ /* 0x000fe400078ec0ff */
[----:B------:R-:W-:Y:S01]  /*c8d0*/  IMAD.IADD R4, R3, 0x1, R0 ;  /* 0x0000000103047824 */ /* 0x000fe200078e0200 */
[----:B------:R-:W-:Y:S01]  /*c8e0*/  LEA R0, P0, R2, UR4, 0x1 ;  /* 0x0000000402007c11 */ /* 0x000fe2000f8008ff */
[----:B------:R-:W-:Y:S01]  /*c8f0*/  ULDC UR4, c[0x0][0x3b8] ;  /* 0x0000ee0000047ab9 */ /* 0x000fe20000000800 */
[C---:B------:R-:W-:Y:S02]  /*c900*/  LOP3.LUT R9, R20.reuse, 0x40, RZ, 0xfc, !PT ;  /* 0x0000004014097812 */ /* 0x040fe400078efcff */
[C---:B------:R-:W-:Y:S02]  /*c910*/  LOP3.LUT R8, R20.reuse, 0x80, RZ, 0xfc, !PT ;  /* 0x0000008014087812 */ /* 0x040fe400078efcff */
[----:B------:R-:W-:-:S02]  /*c920*/  LOP3.LUT R7, R20, 0xc0, RZ, 0xfc, !PT ;  /* 0x000000c014077812 */ /* 0x000fc400078efcff */
[----:B------:R-:W-:Y:S01]  /*c930*/  LEA.HI.X R4, R2, UR5, R4, 0x1, P0 ;  /* 0x0000000502047c11 */ /* 0x000fe200080f0c04 */
[----:B------:R-:W-:Y:S01]  /*c940*/  UMOV UR5, 0xffffffff ;  /* 0xffffffff00057882 */ /* 0x000fe20000000000 */
[----:B------:R-:W-:Y:S02]  /*c950*/  ISETP.GE.AND P4, PT, R6, UR4, PT ;  /* 0x0000000406007c0c */ /* 0x000fe4000bf86270 */
[----:B------:R-:W-:Y:S02]  /*c960*/  ISETP.GE.AND P3, PT, R9, UR4, PT ;  /* 0x0000000409007c0c */ /* 0x000fe4000bf66270 */
[----:B------:R-:W-:Y:S02]  /*c970*/  ISETP.GE.AND P2, PT, R8, UR4, PT ;  /* 0x0000000408007c0c */ /* 0x000fe4000bf46270 */
[----:B------:R-:W-:Y:S01]  /*c980*/  ISETP.GE.AND P1, PT, R7, UR4, PT ;  /* 0x0000000407007c0c */ /* 0x000fe2000bf26270 */
[----:B------:R-:W-:-:S12]  /*c990*/  BRA.DIV UR5, `(.L_x_1188) ;  /* 0x0000004205c47947 */ /* 0x000fd8000b800000 */
[----:B------:R-:W0:Y:S01]  /*c9a0*/  SHFL.IDX PT, R3, R0, RZ, 0x181f ;  /* 0x00181fff00037589 */ /* 0x000e2200000e0000 */
[C---:B------:R-:W-:Y:S02]  /*c9b0*/  LOP3.LUT P6, RZ, R23.reuse, 0x2000, RZ, 0xc0, !PT ;  /* 0x0000200017ff7812 */ /* 0x040fe400078cc0ff */
[----:B------:R-:W-:Y:S01]  /*c9c0*/  LOP3.LUT P5, RZ, R23, 0x1000, RZ, 0xc0, !PT ;  /* 0x0000100017ff7812 */ /* 0x000fe200078ac0ff */
[----:B------:R-:W1:Y:S04]  /*c9d0*/  SHFL.IDX PT, R2, R4, RZ, 0x181f ;  /* 0x00181fff04027589 */ /* 0x000e6800000e0000 */
[----:B------:R-:W-:Y:S04]  /*c9e0*/  SHFL.IDX PT, R5, R4, 0x1, 0x181f ;  /* 0x00381f0004057f89 */ /* 0x000fe800000e0000 */
[----:B------:R-:W-:Y:S02]  /*c9f0*/  SHFL.IDX PT, R14, R0, 0x7, 0x181f ;  /* 0x00f81f00000e7f89 */ /* 0x000fe400000e0000 */
[----:B0-----:R-:W-:-:S05]  /*ca00*/  @!P6 LEA R3, P0, R6, R3, 0x1 ;  /* 0x000000030603e211 */ /* 0x001fca00078008ff */
[----:B-1----:R-:W-:-:S05]  /*ca10*/  @!P6 IMAD.X R2, RZ, RZ, R2, P0 ;  /* 0x000000ffff02e224 */ /* 0x002fca00000e0602 */
[----:B------:R-:W-:-:S04]  /*ca20*/  @!P6 LOP3.LUT R3, R3, R2, RZ, 0x3c, !PT ;  /* 0x000000020303e212 */ /* 0x000fc800078e3cff */
[----:B------:R-:W-:-:S04]  /*ca30*/  @!P6 LOP3.LUT R2, R3, R2, RZ, 0x3c, !PT ;  /* 0x000000020302e212 */ /* 0x000fc800078e3cff */
[----:B------:R-:W-:-:S05]  /*ca40*/  @!P6 LOP3.LUT R3, R3, R2, RZ, 0x3c, !PT ;  /* 0x000000020303e212 */ /* 0x000fca00078e3cff */
[----:B------:R-:W-:Y:S04]  /*ca50*/  @!P6 LDGSTS.E.BYPASS.LTC128B.128 [R26+0x22400], desc[UR36][R2.64], !P4 ;  /* 0x22400000021aefae */ /* 0x000fe8000e101d64 */
[----:B------:R-:W-:Y:S04]  /*ca60*/  @!P6 LDGSTS.E.BYPASS.LTC128B.128 [R26+0x26400], desc[UR36][R2.64+0x80], !P3 ;  /* 0x26400080021aefae */ /* 0x000fe8000d901d64 */
[----:B------:R-:W-:Y:S04]  /*ca70*/  @!P6 LDGSTS.E.BYPASS.LTC128B.128 [R26+0x2a400], desc[UR36][R2.64+0x100], !P2 ;  /* 0x2a400100021aefae */ /* 0x000fe8000d101d64 */
[----:B------:R0:W-:Y:S01]  /*ca80*/  @!P6 LDGSTS.E.BYPASS.LTC128B.128 [R26+0x2e400], desc[UR36][R2.64+0x180], !P1 ;  /* 0x2e400180021aefae */ /* 0x0001e2000c901d64 */
[----:B------:R-:W-:-:S02]  /*ca90*/  LOP3.LUT P6, RZ, R23, 0x80, RZ, 0xc0, !PT ;  /* 0x0000008017ff7812 */ /* 0x000fc400078cc0ff */
[----:B------:R-:W-:Y:S01]  /*caa0*/  LOP3.LUT R23, R23, 0xfff7ffff, RZ, 0xc0, !PT ;  /* 0xfff7ffff17177812 */ /* 0x000fe200078ec0ff */
[----:B0-----:R-:W0:Y:S10]  /*cab0*/  SHFL.IDX PT, R2, R0, 0x1, 0x181f ;  /* 0x00381f0000027f89 */ /* 0x001e3400000e0000 */
[----:B------:R-:W-:-:S04]  /*cac0*/  @P6 LOP3.LUT R23, R23, 0x80000, RZ, 0xfc, !PT ;  /* 0x0008000017176812 */ /* 0x000fc800078efcff */
[----:B------:R-:W-:Y:S02]  /*cad0*/  LOP3.LUT P6, RZ, R23, 0x200, RZ, 0xc0, !PT ;  /* 0x0000020017ff7812 */ /* 0x000fe400078cc0ff */
[----:B0-----:R-:W-:-:S04]  /*cae0*/  @!P5 LEA R2, P0, R6, R2, 0x1 ;  /* 0x000000020602d211 */ /* 0x001fc800078008ff */
[----:B------:R-:W-:Y:S02]  /*caf0*/  @!P5 IADD3.X R3, RZ, R5, RZ, P0, !PT ;  /* 0x00000005ff03d210 */ /* 0x000fe400007fe4ff */
[----:B------:R-:W-:Y:S04]  /*cb00*/  SHFL.IDX PT, R5, R4, 0x2, 0x181f ;  /* 0x00581f0004057f89 */ /* 0x000fe800000e0000 */
        /* <DEDUP_REMOVED lines=8> */
[C---:B------:R-:W-:Y:S02]  /*cb90*/  LOP3.LUT P5, RZ, R23.reuse, 0x100, RZ, 0xc0, !PT ;  /* 0x0000010017ff7812 */ /* 0x040fe400078ac0ff */
[----:B------:R-:W-:-:S11]  /*cba0*/  LOP3.LUT R23, R23, 0xffefffff, RZ, 0xc0, !PT ;  /* 0xffefffff17177812 */ /* 0x000fd600078ec0ff */
[----:B------:R-:W-:-:S04]  /*cbb0*/  @P5 LOP3.LUT R23, R23, 0x100000, RZ, 0xfc, !PT ;  /* 0x0010000017175812 */ /* 0x000fc800078efcff */
[----:B------:R-:W-:-:S13]  /*cbc0*/  LOP3.LUT P5, RZ, R23, 0x800, RZ, 0xc0, !PT ;  /* 0x0000080017ff7812 */ /* 0x000fda00078ac0ff */
[----:B0-----:R-:W-:-:S05]  /*cbd0*/  @!P5 LEA R2, P0, R6, R2, 0x1 ;  /* 0x000000020602d211 */ /* 0x001fca00078008ff */
[----:B------:R-:W-:Y:S02]  /*cbe0*/  @!P5 IMAD.X R3, RZ, RZ, R5, P0 ;  /* 0x000000ffff03d224 */ /* 0x000fe400000e0605 */
[----:B------:R-:W-:Y:S04]  /*cbf0*/  SHFL.IDX PT, R5, R4, 0x3, 0x181f ;  /* 0x00781f0004057f89 */ /* 0x000fe800000e0000 */
[----:B------:R-:W-:Y:S04]  /*cc00*/  @!P5 LDGSTS.E.BYPASS.LTC128B.128 [R26+0x23400], desc[UR36][R2.64], !P4 ;  /* 0x23400000021adfae */ /* 0x000fe8000e101d64 */
[----:B------:R-:W-:Y:S04]  /*cc10*/  @!P5 LDGSTS.E.BYPASS.LTC128B.128 [R26+0x27400], desc[UR36][R2.64+0x80], !P3 ;  /* 0x27400080021adfae */ /* 0x000fe8000d901d64 */
[----:B------:R-:W-:Y:S04]  /*cc20*/  @!P5 LDGSTS.E.BYPASS.LTC128B.128 [R26+0x2b400], desc[UR36][R2.64+0x100], !P2 ;  /* 0x2b400100021adfae */ /* 0x000fe8000d101d64 */
[----:B------:R0:W-:Y:S01]  /*cc30*/  @!P5 LDGSTS.E.BYPASS.LTC128B.128 [R26+0x2f400], desc[UR36][R2.64+0x180], !P1 ;  /* 0x2f400180021adfae */ /* 0x0001e2000c901d64 */
[----:B------:R-:W-:-:S03]  /*cc40*/  LOP3.LUT P5, RZ, R23, 0x100000, RZ, 0xc0, !PT ;  /* 0x0010000017ff7812 */ /* 0x000fc600078ac0ff */
[----:B0-----:R-:W0:Y:S02]  /*cc50*/  SHFL.IDX PT, R2, R0, 0x3, 0x181f ;  /* 0x00781f0000027f89 */ /* 0x001e2400000e0000 */
        /* <DEDUP_REMOVED lines=24> */
[----:B------:R0:W-:Y:S04]  /*cde0*/  @!P6 LDGSTS.E.BYPASS.LTC128B.128 [R26+0x30c00], desc[UR36][R2.64+0x180], !P1 ;  /* 0x30c00180021aefae */ /* 0x0001e8000c901d64 */
[----:B0-----:R-:W0:Y:S02]  /*cdf0*/  SHFL.IDX PT, R2, R0, 0x6, 0x181f ;  /* 0x00d81f0000027f89 */ /* 0x001e2400000e0000 */
[----:B0-----:R-:W-:-:S05]  /*ce00*/  @!P5 LEA R2, P0, R6, R2, 0x1 ;  /* 0x000000020602d211 */ /* 0x001fca00078008ff */
[----:B------:R-:W-:Y:S02]  /*ce10*/  @!P5 IMAD.X R3, RZ, RZ, R5, P0 ;  /* 0x000000ffff03d224 */ /* 0x000fe400000e0605 */
[----:B------:R0:W1:Y:S04]  /*ce20*/  SHFL.IDX PT, R5, R4, 0x7, 0x181f ;  /* 0x00f81f0004057f89 */ /* 0x00006800000e0000 */
[----:B------:R0:W-:Y:S04]  /*ce30*/  @!P5 LDGSTS.E.BYPASS.LTC128B.128 [R26+0x25400], desc[UR36][R2.64], !P4 ;  /* 0x25400000021adfae */ /* 0x0001e8000e101d64 */
[----:B------:R0:W-:Y:S04]  /*ce40*/  @!P5 LDGSTS.E.BYPASS.LTC128B.128 [R26+0x29400], desc[UR36][R2.64+0x80], !P3 ;  /* 0x29400080021adfae */ /* 0x0001e8000d901d64 */
[----:B------:R0:W-:Y:S04]  /*ce50*/  @!P5 LDGSTS.E.BYPASS.LTC128B.128 [R26+0x2d400], desc[UR36][R2.64+0x100], !P2 ;  /* 0x2d400100021adfae */ /* 0x0001e8000d101d64 */
[----:B------:R0:W-:Y:S02]  /*ce60*/  @!P5 LDGSTS.E.BYPASS.LTC128B.128 [R26+0x31400], desc[UR36][R2.64+0x180], !P1 ;  /* 0x31400180021adfae */ /* 0x0001e4000c901d64 */
.L_x_1298:
[----:B------:R-:W-:Y:S01]  /*ce70*/  LOP3.LUT P0, RZ, R23, 0x4000, RZ, 0xc0, !PT ;  /* 0x0000400017ff7812 */ /* 0x000fe2000780c0ff */
[----:B------:R-:W-:-:S12]  /*ce80*/  BSSY B0, `(.L_x_1189) ;  /* 0x000000b000007945 */ /* 0x000fd80003800000 */
[----:B------:R-:W-:Y:S05]  /*ce90*/  @P0 BRA `(.L_x_1190) ;  /* 0x0000000000240947 */ /* 0x000fea0003800000 */
[----:B0-----:R-:W-:-:S05]  /*cea0*/  LEA R2, P0, R6, R14, 0x1 ;  /* 0x0000000e06027211 */ /* 0x001fca00078008ff */
[----:B-1----:R-:W-:-:S05]  /*ceb0*/  IMAD.X R3, RZ, RZ, R5, P0 ;  /* 0x000000ffff037224 */ /* 0x002fca00000e0605 */
[----:B------:R-:W-:Y:S01]  /*cec0*/  @!PT LDS RZ, [RZ] ;  /* 0x00000000fffff984 */ /* 0x000fe20000000800 */
[----:B------:R-:W-:Y:S01]  /*ced0*/  @!PT LDS RZ, [RZ] ;  /* 0x00000000fffff984 */ /* 0x000fe20000000800 */
[----:B------:R-:W-:Y:S01]  /*cee0*/  @!PT LDS RZ, [RZ] ;  /* 0x00000000fffff984 */ /* 0x000fe20000000800 */
[----:B------:R2:W-:Y:S04]  /*cef0*/  LDGSTS.E.BYPASS.LTC128B.128 [R26+0x25c00], desc[UR36][R2.64], !P4 ;  /* 0x25c00000021a7fae */ /* 0x0005e8000e101d64 */
[----:B------:R2:W-:Y:S04]  /*cf00*/  LDGSTS.E.BYPASS.LTC128B.128 [R26+0x29c00], desc[UR36][R2.64+0x80], !P3 ;  /* 0x29c00080021a7fae */ /* 0x0005e8000d901d64 */
[----:B------:R2:W-:Y:S04]  /*cf10*/  LDGSTS.E.BYPASS.LTC128B.128 [R26+0x2dc00], desc[UR36][R2.64+0x100], !P2 ;  /* 0x2dc00100021a7fae */ /* 0x0005e8000d101d64 */
[----:B------:R2:W-:Y:S02]  /*cf20*/  LDGSTS.E.BYPASS.LTC128B.128 [R26+0x31c00], desc[UR36][R2.64+0x180], !P1 ;  /* 0x31c00180021a7fae */ /* 0x0005e4000c901d64 */
.L_x_1190:
[----:B------:R-:W-:Y:S05]  /*cf30*/  BSYNC B0 ;  /* 0x0000000000007941 */ /* 0x000fea0003800000 */
.L_x_1189:
[----:B------:R-:W-:Y:S01]  /*cf40*/  NOP ;  /* 0x0000000000007918 */ /* 0x000fe20000000000 */
[----:B------:R-:W-:-:S13]  /*cf50*/  PLOP3.LUT P0, PT, PT, PT, PT, 0x80, 0x0 ;  /* 0x000000000000781c */ /* 0x000fda0003f0f070 */
.L_x_1191:
[----:B------:R-:W-:Y:S02]  /*cf60*/  PLOP3.LUT P1, PT, P1, P0, PT, 0xa2, 0x0 ;  /* 0x000000000000781c */ /* 0x000fe40000f21472 */
[----:B------:R-:W-:-:S08]  /*cf70*/  @P0 R2UR P1, UR4, R22 ;  /* 0x00000000160402ca */ /* 0x000fd00000020000 */
[----:B------:R-:W-:-:S05]  /*cf80*/  @P0 PLOP3.LUT P0, PT, P1, PT, PT, 0x80, 0x0 ;  /* 0x000000000000081c */ /* 0x000fca0000f0f070 */
[----:B------:R-:W-:Y:S01]  /*cf90*/  @!P1 SYNCS.ARRIVE.TRANS64.RED.A0T1 RZ, [UR4+0x32410], RZ ;  /* 0x032410ffffff99a7 */ /* 0x000fe20008200404 */
[----:B------:R-:W-:Y:S07]  /*cfa0*/  @!P1 ARRIVES.LDGSTSBAR.64.TRANSCNT [UR4+0x32410] ;  /* 0x03241000ff0099b0 */ /* 0x000fee0008000a84 */
[----:B------:R-:W-:Y:S05]  /*cfb0*/  @P0 BRA.U.ANY `(.L_x_1191) ;  /* 0xfffffffd00e80947 */ /* 0x000fea000393ffff */
[----:B0-2---:R-:W2:Y:S02]  /*cfc0*/  LDL.LU R2, [R1+0x18] ;  /* 0x0000180001027983 */ /* 0x005ea40000300800 */
        /* <DEDUP_REMOVED lines=11> */
.L_x_1299:
[----:B------:R-:W-:Y:S05]  /*d080*/  BSYNC B0 ;  /* 0x0000000000007941 */ /* 0x000fea0003800000 */
.L_x_1192:
[----:B------:R-:W-:-:S13]  /*d090*/  LOP3.LUT P0, RZ, R23, 0x400, RZ, 0xc0, !PT ;  /* 0x0000040017ff7812 */ /* 0x000fda000780c0ff */
[----:B------:R-:W-:Y:S05]  /*d0a0*/  @!P0 BRA `(.L_x_1194) ;  /* 0x0000000000048947 */ /* 0x000fea0003800000 */
[----:B------:R-:W-:Y:S01]  /*d0b0*/  BPT.TRAP 0x1 ;  /* 0x000000040000795c */ /* 0x000fe20000300000 */
.L_x_1194:
[----:B------:R-:W-:Y:S01]  /*d0c0*/  SHF.L.U32 R0, R27, 0x1f, RZ ;  /* 0x0000001f1b007819 */ /* 0x000fe200000006ff */
[----:B------:R-:W-:Y:S03]  /*d0d0*/  BSSY B0, `(.L_x_1195) ;  /* 0x0000003000007945 */ /* 0x000fe60003800000 */
[----:B------:R-:W2:Y:S02]  /*d0e0*/  SYNCS.PHASECHK.TRANS64.TRYWAIT P0, [R25+URZ+0x32460], R0 ;  /* 0x03246000190075a7 */ /* 0x000ea4000800017f */
[----:B--2---:R-:W-:Y:S05]  /*d0f0*/  @!P0 BRA `(.L_x_1196) ;  /* 0x0000004400948947 */ /* 0x004fea0003800000 */
.L_x_1300:
[----:B------:R-:W-:Y:S05]  /*d100*/  BSYNC B0 ;  /* 0x0000000000007941 */ /* 0x000fea0003800000 */
.L_x_1195:
[----:B------:R-:W2:Y:S01]  /*d110*/  LDL.LU R2, [R1+0x10] ;  /* 0x0000100001027983 */ /* 0x000ea20000300800 */
[----:B------:R-:W-:-:S03]  /*d120*/  ULDC.64 UR4, c[0x0][0x328] ;  /* 0x0000ca0000047ab9 */ /* 0x000fc60000000a00 */
[----:B------:R-:W3:Y:S04]  /*d130*/  LDL.LU R6, [R1+0x14] ;  /* 0x0000140001067983 */ /* 0x000ee80000300800 */
[----:B------:R-:W4:Y:S01]  /*d140*/  LDL.LU R4, [R1+0x20] ;  /* 0x0000200001047983 */ /* 0x000f220000300800 */
[C---:B------:R-:W-:Y:S02]  /*d150*/  LOP3.LUT P3, RZ, R23.reuse, 0x10, RZ, 0xc0, !PT ;  /* 0x0000001017ff7812 */ /* 0x040fe4000786c0ff */
[C---:B------:R-:W-:Y:S02]  /*d160*/  LOP3.LUT P2, RZ, R23.reuse, 0x8, RZ, 0xc0, !PT ;  /* 0x0000000817ff7812 */ /* 0x040fe4000784c0ff */
[C---:B------:R-:W-:Y:S02]  /*d170*/  LOP3.LUT P1, RZ, R23.reuse, 0x4, RZ, 0xc0, !PT ;  /* 0x0000000417ff7812 */ /* 0x040fe4000782c0ff */
[----:B------:R-:W-:-:S02]  /*d180*/  LOP3.LUT P4, RZ, R23, 0x1, RZ, 0xc0, !PT ;  /* 0x0000000117ff7812 */ /* 0x000fc4000788c0ff */
[----:B------:R-:W-:Y:S01]  /*d190*/  SEL R7, RZ, 0x8, P1 ;  /* 0x00000008ff077807 */ /* 0x000fe20000800000 */
[----:B--2---:R-:W-:Y:S02]  /*d1a0*/  IMAD R0, R2, UR4, RZ ;  /* 0x0000000402007c24 */ /* 0x004fe4000f8e02ff */
[----:B0-----:R-:W-:-:S04]  /*d1b0*/  IMAD.WIDE.U32 R2, R37, UR4, RZ ;  /* 0x0000000425027c25 */ /* 0x001fc8000f8e00ff */
[----:B-1----:R-:W-:Y:S01]  /*d1c0*/  IMAD R5, R37, UR5, R0 ;  /* 0x0000000525057c24 */ /* 0x002fe2000f8e0200 */
[----:B------:R-:W-:Y:S01]  /*d1d0*/  ULDC.64 UR4, c[0x0][0x338] ;  /* 0x0000ce0000047ab9 */ /* 0x000fe20000000a00 */
[----:B------:R-:W-:Y:S02]  /*d1e0*/  SEL R0, RZ, 0x2, P3 ;  /* 0x00000002ff007807 */ /* 0x000fe40001800000 */
[----:B------:R-:W-:Y:S02]  /*d1f0*/  IMAD.IADD R3, R3, 0x1, R5 ;  /* 0x0000000103037824 */ /* 0x000fe400078e0205 */
[----:B---3--:R-:W-:Y:S02]  /*d200*/  IMAD R5, R6, UR4, RZ ;  /* 0x0000000406057c24 */ /* 0x008fe4000f8e02ff */
        /* <DEDUP_REMOVED lines=11> */
[----:B------:R-:W-:Y:S02]  /*d2c0*/  LEA.HI.X R6, R2, UR5, R3, 0x1, P0 ;  /* 0x0000000502067c11 */ /* 0x000fe400080f0c03 */
[----:B------:R-:W-:-:S04]  /*d2d0*/  SEL R3, RZ, 0x4, P2 ;  /* 0x00000004ff037807 */ /* 0x000fc80001000000 */
[----:B----4-:R-:W-:Y:S01]  /*d2e0*/  IADD3 R0, R3, R0, R4 ;  /* 0x0000000003007210 */ /* 0x010fe20007ffe004 */
[----:B------:R-:W-:-:S04]  /*d2f0*/  IMAD R4, R24, 0x6000, R30 ;  /* 0x0000600018047824 */ /* 0x000fc800078e021e */
[----:B------:R-:W-:Y:S01]  /*d300*/  IMAD.IADD R7, R0, 0x1, R7 ;  /* 0x0000000100077824 */ /* 0x000fe200078e0207 */
[----:B------:R-:W-:Y:S06]  /*d310*/  BRA.DIV UR4, `(.L_x_1197) ;  /* 0x0000004604207947 */ /* 0x000fec000b800000 */
[----:B------:R-:W0:Y:S01]  /*d320*/  S2R R2, SR_TID.X ;  /* 0x0000000000027919 */ /* 0x000e220000002100 */
[----:B------:R-:W-:Y:S01]  /*d330*/  IMAD R4, R4, 0x2, R22 ;  /* 0x0000000204047824 */ /* 0x000fe200078e0216 */
[C---:B------:R-:W-:Y:S01]  /*d340*/  LOP3.LUT P2, RZ, R7.reuse, 0x2, RZ, 0xc0, !PT ;  /* 0x0000000207ff7812 */ /* 0x040fe2000784c0ff */
[----:B------:R-:W1:Y:S01]  /*d350*/  SHFL.IDX PT, R14, R5, RZ, 0x181f ;  /* 0x00181fff050e7589 */ /* 0x000e6200000e0000 */
[----:B------:R-:W-:-:S03]  /*d360*/  LOP3.LUT P1, RZ, R7, 0x4, RZ, 0xc0, !PT ;  /* 0x0000000407ff7812 */ /* 0x000fc6000782c0ff */
[----:B------:R-:W2:Y:S01]  /*d370*/  SHFL.IDX PT, R3, R6, RZ, 0x181f ;  /* 0x00181fff06037589 */ /* 0x000ea200000e0000 */
[----:B0-----:R-:W-:-:S05]  /*d380*/  IMAD.SHL.U32 R2, R2, 0x8, RZ ;  /* 0x0000000802027824 */ /* 0x001fca00078e00ff */
[----:B------:R-:W-:-:S05]  /*d390*/  LOP3.LUT R2, R2, 0x38, RZ, 0xc0, !PT ;  /* 0x0000003802027812 */ /* 0x000fca00078ec0ff */
[----:B------:R-:W-:-:S05]  /*d3a0*/  IMAD.SHL.U32 R0, R2, 0x2, RZ ;  /* 0x0000000202007824 */ /* 0x000fca00078e00ff */
[----:B-1----:R-:W-:Y:S02]  /*d3b0*/  IADD3 R2, P0, R14, R0, RZ ;  /* 0x000000000e027210 */ /* 0x002fe40007f1e0ff */
[----:B------:R-:W0:Y:S03]  /*d3c0*/  SHFL.IDX PT, R14, R5, 0x1, 0x181f ;  /* 0x00381f00050e7f89 */ /* 0x000e2600000e0000 */
[----:B--2---:R-:W-:Y:S01]  /*d3d0*/  IMAD.X R3, RZ, RZ, R3, P0 ;  /* 0x000000ffff037224 */ /* 0x004fe200000e0603 */
        /* <DEDUP_REMOVED lines=8> */
[----:B------:R1:W-:Y:S01]  /*d460*/  LDGSTS.E.BYPASS.LTC128B.128 [R4+0x9400], desc[UR36][R2.64+0x180], !P3 ;  /* 0x0940018002047fae */ /* 0x0003e2000d901d64 */
[----:B0-----:R-:W-:-:S03]  /*d470*/  IADD3 R8, P3, R14, R0, RZ ;  /* 0x000000000e087210 */ /* 0x001fc60007f7e0ff */
[----:B------:R-:W-:Y:S04]  /*d480*/  SHFL.IDX PT, R14, R5, 0x2, 0x181f ;  /* 0x00581f00050e7f89 */ /* 0x000fe800000e0000 */
[----:B-1----:R-:W0:Y:S02]  /*d490*/  SHFL.IDX PT, R3, R6, 0x1, 0x181f ;  /* 0x00381f0006037f89 */ /* 0x002e2400000e0000 */
        /* <DEDUP_REMOVED lines=11> */
[----:B------:R-:W1:Y:S02]  /*d550*/  SHFL.IDX PT, R14, R5, 0x3, 0x181f ;  /* 0x00781f00050e7f89 */ /* 0x000e6400000e0000 */
        /* <DEDUP_REMOVED lines=34> */
.L_x_1314:
[----:B0-2---:R-:W-:Y:S02]  /*d780*/  IADD3 R2, P3, R14, R0, RZ ;  /* 0x000000000e027210 */ /* 0x005fe40007f7e0ff */
[C---:B------:R-:W-:Y:S02]  /*d790*/  ISETP.LT.OR P2, PT, R31.reuse, 0x51, !P2 ;  /* 0x000000511f00780c */ /* 0x040fe40005741670 */
[C---:B------:R-:W-:Y:S01]  /*d7a0*/  ISETP.LT.OR P1, PT, R31.reuse, 0x51, !P1 ;  /* 0x000000511f00780c */ /* 0x040fe20004f21670 */
[----:B------:R-:W-:Y:S01]  /*d7b0*/  IMAD.X R3, RZ, RZ, R6, P3 ;  /* 0x000000ffff037224 */ /* 0x000fe200018e0606 */
[C---:B------:R-:W-:Y:S02]  /*d7c0*/  ISETP.LT.OR P3, PT, R31.reuse, 0x51, P4 ;  /* 0x000000511f00780c */ /* 0x040fe40002761670 */
[----:B------:R-:W-:-:S11]  /*d7d0*/  ISETP.LT.OR P0, PT, R31, 0x51, !P0 ;  /* 0x000000511f00780c */ /* 0x000fd60004701670 */
        /* <DEDUP_REMOVED lines=9> */
.L_x_1198:
        /* <DEDUP_REMOVED lines=10> */
.L_x_1199:
[----:B0-----:R-:W2:Y:S01]  /*d910*/  LDL.LU R2, [R1] ;  /* 0x0000000001027983 */ /* 0x001ea20000300800 */
[----:B------:R0:W-:Y:S01]  /*d920*/  SYNCS.ARRIVE.TRANS64.A1T0 RZ, [R25+URZ+0x32450], RZ ;  /* 0x032450ff19ff79a7 */ /* 0x0001e2000810003f */
[----:B------:R-:W-:Y:S01]  /*d930*/  BSSY B0, `(.L_x_1200) ;  /* 0x00000dd000007945 */ /* 0x000fe20003800000 */
[----:B--2---:R-:W-:-:S13]  /*d940*/  ISETP.GE.AND P0, PT, R2, 0x61, PT ;  /* 0x000000610200780c */ /* 0x004fda0003f06270 */
[----:B0-----:R-:W-:Y:S05]  /*d950*/  @!P0 BRA `(.L_x_1201) ;  /* 0x0000000c00688947 */ /* 0x001fea0003800000 */
[----:B------:R-:W2:Y:S02]  /*d960*/  LDL.LU R2, [R1+0x1c] ;  /* 0x00001c0001027983 */ /* 0x000ea40000300800 */
[----:B--2---:R-:W-:-:S07]  /*d970*/  VIADD R21, R2, 0xfffffffe ;  /* 0xfffffffe02157836 */ /* 0x004fce0000000000 */
.L_x_1214:
[----:B0-----:R-:W0:Y:S01]  /*d980*/  S2R R2, SR_TID.X ;  /* 0x0000000000027919 */ /* 0x001e220000002100 */
[----:B------:R-:W-:Y:S01]  /*d990*/  IMAD R8, R21, 0x60, R32 ;  /* 0x0000006015087824 */ /* 0x000fe200078e0220 */
[----:B------:R-:W-:Y:S01]  /*d9a0*/  LOP3.LUT P1, RZ, R23, 0x400, RZ, 0xc0, !PT ;  /* 0x0000040017ff7812 */ /* 0x000fe2000782c0ff */
        /* <DEDUP_REMOVED lines=9> */
[----:B-1----:R-:W1:Y:S01]  /*da40*/  @!P2 LDC.64 R4, c[0x0][0x428] ;  /* 0x00010a00ff04ab82 */ /* 0x002e620000000a00 */
[----:B0-----:R-:W-:-:S13]  /*da50*/  ISETP.NE.AND P0, PT, R3, 0x1, PT ;  /* 0x000000010300780c */ /* 0x001fda0003f05270 */
[----:B------:R-:W0:Y:S08]  /*da60*/  @P0 LDC R3, c[0x0][0x434] ;  /* 0x00010d00ff030b82 */ /* 0x000e300000000800 */
[----:B--2---:R-:W2:Y:S01]  /*da70*/  @P0 LDC R7, c[0x0][0x438] ;  /* 0x00010e00ff070b82 */ /* 0x004ea20000000800 */
[----:B0-----:R-:W-:-:S05]  /*da80*/  @P0 IMAD.HI.U32 R2, R8, R3, RZ ;  /* 0x0000000308020227 */ /* 0x001fca00078e00ff */
[----:B--2---:R-:W-:Y:S01]  /*da90*/  @P0 SHF.R.U32.HI R9, RZ, R7, R2 ;  /* 0x00000007ff090219 */ /* 0x004fe20000011602 */
[----:B-1----:R-:W-:Y:S01]  /*daa0*/  @!P2 IMAD R2, R33, R4, RZ ;  /* 0x000000042102a224 */ /* 0x002fe200078e02ff */
[----:B------:R-:W0:Y:S02]  /*dab0*/  @!P2 LDC.64 R6, c[0x0][0x418] ;  /* 0x00010600ff06ab82 */ /* 0x000e240000000a00 */
[--C-:B------:R-:W-:Y:S01]  /*dac0*/  @!P2 SHF.R.S32.HI R3, RZ, 0x1f, R9.reuse ;  /* 0x0000001fff03a819 */ /* 0x100fe20000011409 */
[----:B------:R-:W-:Y:S02]  /*dad0*/  @!P2 IMAD R5, R29, R5, R2 ;  /* 0x000000051d05a224 */ /* 0x000fe400078e0202 */
[----:B------:R-:W-:-:S04]  /*dae0*/  @!P2 IMAD.MOV.U32 R2, RZ, RZ, R9 ;  /* 0x000000ffff02a224 */ /* 0x000fc800078e0009 */
[----:B------:R-:W-:-:S04]  /*daf0*/  @!P2 IMAD.WIDE.U32 R2, R29, R4, R2 ;  /* 0x000000041d02a225 */ /* 0x000fc800078e0002 */
[----:B------:R-:W-:Y:S01]  /*db00*/  @!P2 IMAD.IADD R3, R5, 0x1, R3 ;  /* 0x000000010503a824 */ /* 0x000fe200078e0203 */
[----:B------:R-:W-:Y:S05]  /*db10*/  YIELD ;  /* 0x0000000000007946 */ /* 0x000fea0003800000 */
[----:B------:R-:W-:Y:S01]  /*db20*/  IMAD.MOV.U32 R4, RZ, RZ, RZ ;  /* 0x000000ffff047224 */ /* 0x000fe200078e00ff */
[----:B------:R-:W-:Y:S01]  /*db30*/  ULDC UR4, c[0x0][0x430] ;  /* 0x00010c0000047ab9 */ /* 0x000fe20000000800 */
[----:B0-----:R-:W-:-:S04]  /*db40*/  @!P2 LEA R6, P0, R2, R6, 0x2 ;  /* 0x000000060206a211 */ /* 0x001fc800078010ff */
[----:B------:R-:W-:Y:S02]  /*db50*/  @!P2 LEA.HI.X R7, R2, R7, R3, 0x2, P0 ;  /* 0x000000070207a211 */ /* 0x000fe400000f1403 */
[C---:B------:R-:W-:Y:S01]  /*db60*/  ISETP.NE.AND P0, PT, R24.reuse, 0x2, PT ;  /* 0x000000021800780c */ /* 0x040fe20003f05270 */
[----:B------:R-:W-:Y:S02]  /*db70*/  IMAD.MOV R5, RZ, RZ, -R9 ;  /* 0x000000ffff057224 */ /* 0x000fe400078e0a09 */
[----:B------:R0:W5:Y:S01]  /*db80*/  @!P2 LDG.E R4, desc[UR36][R6.64] ;  /* 0x000000240604a981 */ /* 0x000162000c1e1900 */
[----:B------:R-:W-:Y:S01]  /*db90*/  SEL R2, RZ, 0x1, P0 ;  /* 0x00000001ff027807 */ /* 0x000fe20000000000 */
[----:B------:R-:W-:Y:S01]  /*dba0*/  IMAD R5, R5, UR4, R8 ;  /* 0x0000000405057c24 */ /* 0x000fe2000f8e0208 */
[----:B------:R-:W-:Y:S02]  /*dbb0*/  SEL R24, R24, RZ, P0 ;  /* 0x000000ff18187207 */ /* 0x000fe40000000000 */
[----:B------:R-:W-:Y:S01]  /*dbc0*/  LOP3.LUT R27, R27, R2, RZ, 0x3c, !PT ;  /* 0x000000021b1b7212 */ /* 0x000fe200078e3cff */
[----:B------:R-:W-:-:S02]  /*dbd0*/  IMAD.MOV.U32 R2, RZ, RZ, R21 ;  /* 0x000000ffff027224 */ /* 0x000fc400078e0015 */
[----:B------:R-:W-:-:S03]  /*dbe0*/  VIADD R21, R21, 0xffffffff ;  /* 0xffffffff15157836 */ /* 0x000fc60000000000 */
[----:B------:R-:W-:Y:S01]  /*dbf0*/  ISETP.GT.AND P2, PT, R2, RZ, PT ;  /* 0x000000ff0200720c */ /* 0x000fe20003f44270 */
[----:B0-----:R-:W-:-:S12]  /*dc00*/  @!P1 BRA `(.L_x_1202) ;  /* 0x0000000000049947 */ /* 0x001fd80003800000 */
[----:B------:R-:W-:Y:S01]  /*dc10*/  BPT.TRAP 0x1 ;  /* 0x000000040000795c */ /* 0x000fe20000300000 */
.L_x_1202:
[----:B------:R-:W-:Y:S01]  /*dc20*/  IMAD R10, R24, 0x8, R22 ;  /* 0x00000008180a7824 */ /* 0x000fe200078e0216 */
[----:B------:R-:W-:Y:S01]  /*dc30*/  SHF.L.U32 R20, R27, 0x1f, RZ ;  /* 0x0000001f1b147819 */ /* 0x000fe200000006ff */
[----:B------:R-:W-:Y:S01]  /*dc40*/  BSSY B1, `(.L_x_1203) ;  /* 0x0000004000017945 */ /* 0x000fe20003800000 */
[----:B------:R-:W-:Y:S02]  /*dc50*/  SHF.R.S32.HI R9, RZ, 0x1f, R5 ;  /* 0x0000001fff097819 */ /* 0x000fe40000011405 */
[----:B------:R-:W0:Y:S02]  /*dc60*/  SYNCS.PHASECHK.TRANS64.TRYWAIT P0, [R10+URZ+0x32440], R20 ;  /* 0x032440140a0075a7 */ /* 0x000e24000800017f */
[----:B0-----:R-:W-:Y:S05]  /*dc70*/  @!P0 BRA `(.L_x_1204) ;  /* 0x0000004400088947 */ /* 0x001fea0003800000 */
.L_x_1315:
[----:B------:R-:W-:Y:S05]  /*dc80*/  BSYNC B1 ;  /* 0x0000000000017941 */ /* 0x000fea0003800000 */
.L_x_1203:
        /* <DEDUP_REMOVED lines=17> */
[----:B------:R-:W-:Y:S02]  /*dda0*/  IMAD R7, R24, 0x1800, R30 ;  /* 0x0000180018077824 */ /* 0x000fe400078e021e */
[----:B------:R-:W-:Y:S01]  /*ddb0*/  IMAD.IADD R3, R6, 0x1, R3 ;  /* 0x0000000106037824 */ /* 0x000fe200078e0203 */
[----:B------:R-:W-:Y:S01]  /*ddc0*/  LEA R6, P0, R2, UR4, 0x1 ;  /* 0x0000000402067c11 */ /* 0x000fe2000f8008ff */
[----:B------:R-:W-:-:S03]  /*ddd0*/  UMOV UR4, 0xffffffff ;  /* 0xffffffff00047882 */ /* 0x000fc60000000000 */
[----:B------:R-:W-:Y:S01]  /*dde0*/  LEA.HI.X R8, R2, UR5, R3, 0x1, P0 ;  /* 0x0000000502087c11 */ /* 0x000fe200080f0c03 */
[----:B------:R-:W-:Y:S08]  /*ddf0*/  BRA.DIV UR4, `(.L_x_1205) ;  /* 0x0000004204bc7947 */ /* 0x000ff0000b800000 */
[----:B------:R-:W1:Y:S01]  /*de00*/  SHFL.IDX PT, R2, R6, RZ, 0x181f ;  /* 0x00181fff06027589 */ /* 0x000e6200000e0000 */
[----:B------:R-:W-:-:S03]  /*de10*/  IMAD R7, R7, 0x2, R22 ;  /* 0x0000000207077824 */ /* 0x000fc600078e0216 */
[----:B------:R-:W2:Y:S04]  /*de20*/  SHFL.IDX PT, R3, R8, RZ, 0x181f ;  /* 0x00181fff08037589 */ /* 0x000ea800000e0000 */
[----:B------:R-:W-:Y:S01]  /*de30*/  SHFL.IDX PT, R14, R6, 0x5, 0x181f ;  /* 0x00b81f00060e7f89 */ /* 0x000fe200000e0000 */
        /* <DEDUP_REMOVED lines=21> */
[----:B-1----:R-:W-:-:S05]  /*df90*/  IADD3 R2, P0, R2, R0, RZ ;  /* 0x0000000002027210 */ /* 0x002fca0007f1e0ff */
[----:B--2---:R-:W-:-:S05]  /*dfa0*/  IMAD.X R3, RZ, RZ, R3, P0 ;  /* 0x000000ffff037224 */ /* 0x004fca00000e0603 */
[----:B---3--:R1:W-:Y:S03]  /*dfb0*/  LDGSTS.E.BYPASS.LTC128B.128 [R7+0x1e400], desc[UR36][R2.64], !P1 ;  /* 0x1e40000002077fae */ /* 0x0083e6000c901d64 */
.L_x_1329:
[----:B-1----:R-:W-:-:S05]  /*dfc0*/  IADD3 R2, P0, R14, R0, RZ ;  /* 0x000000000e027210 */ /* 0x002fca0007f1e0ff */
[----:B------:R-:W-:Y:S01]  /*dfd0*/  IMAD.X R3, RZ, RZ, R8, P0 ;  /* 0x000000ffff037224 */ /* 0x000fe200000e0608 */
[----:B------:R-:W-:-:S04]  /*dfe0*/  PLOP3.LUT P0, PT, PT, PT, PT, 0x80, 0x0 ;  /* 0x000000000000781c */ /* 0x000fc80003f0f070 */
[----:B------:R-:W-:Y:S01]  /*dff0*/  @!PT LDS RZ, [RZ] ;  /* 0x00000000fffff984 */ /* 0x000fe20000000800 */
[----:B------:R-:W-:Y:S01]  /*e000*/  @!PT LDS RZ, [RZ] ;  /* 0x00000000fffff984 */ /* 0x000fe20000000800 */
[----:B------:R-:W-:Y:S01]  /*e010*/  @!PT LDS RZ, [RZ] ;  /* 0x00000000fffff984 */ /* 0x000fe20000000800 */
[----:B------:R1:W-:Y:S01]  /*e020*/  LDGSTS.E.BYPASS.LTC128B.128 [R7+0x1ec00], desc[UR36][R2.64], !P1 ;  /* 0x1ec0000002077fae */ /* 0x0003e2000c901d64 */
[----:B------:R-:W-:-:S08]  /*e030*/  NOP ;  /* 0x0000000000007918 */ /* 0x000fd00000000000 */
.L_x_1206:
        /* <DEDUP_REMOVED lines=10> */
.L_x_1207:
[----:B------:R2:W-:Y:S01]  /*e0e0*/  SYNCS.ARRIVE.TRANS64.A1T0 RZ, [R10+URZ+0x32430], RZ ;  /* 0x032430ff0aff79a7 */ /* 0x0005e2000810003f */
[----:B------:R-:W-:Y:S05]  /*e0f0*/  @!P3 BRA `(.L_x_1208) ;  /* 0x000000000004b947 */ /* 0x000fea0003800000 */
[----:B------:R-:W-:Y:S01]  /*e100*/  BPT.TRAP 0x1 ;  /* 0x000000040000795c */ /* 0x000fe20000300000 */
.L_x_1208:
[----:B------:R-:W3:Y:S01]  /*e110*/  SYNCS.PHASECHK.TRANS64.TRYWAIT P0, [R10+URZ+0x32460], R20 ;  /* 0x032460140a0075a7 */ /* 0x000ee2000800017f */
[----:B------:R-:W-:Y:S04]  /*e120*/  BSSY B1, `(.L_x_1209) ;  /* 0x0000002000017945 */ /* 0x000fe80003800000 */
[----:B---3--:R-:W-:Y:S05]  /*e130*/  @!P0 BRA `(.L_x_1210) ;  /* 0x00000044008c8947 */ /* 0x008fea0003800000 */
.L_x_1330:
[----:B------:R-:W-:Y:S05]  /*e140*/  BSYNC B1 ;  /* 0x0000000000017941 */ /* 0x000fea0003800000 */
.L_x_1209:
[----:B------:R-:W-:Y:S01]  /*e150*/  ULDC.64 UR4, c[0x0][0x328] ;  /* 0x0000ca0000047ab9 */ /* 0x000fe20000000a00 */
[----:B------:R-:W-:Y:S01]  /*e160*/  LOP3.LUT P5, RZ, R23, 0x1, RZ, 0xc0, !PT ;  /* 0x0000000117ff7812 */ /* 0x000fe200078ac0ff */
[----:B-1----:R-:W-:Y:S01]  /*e170*/  IMAD R2, R9, UR4, RZ ;  /* 0x0000000409027c24 */ /* 0x002fe2000f8e02ff */
        /* <DEDUP_REMOVED lines=23> */
[----:B------:R-:W-:-:S03]  /*e2f0*/  IMAD R20, R20, 0x2, R22 ;  /* 0x0000000214147824 */ /* 0x000fc600078e0216 */
[----:B------:R-:W1:Y:S04]  /*e300*/  SHFL.IDX PT, R3, R25, RZ, 0x181f ;  /* 0x00181fff19037589 */ /* 0x000e6800000e0000 */
[----:B------:R-:W-:Y:S04]  /*e310*/  SHFL.IDX PT, R4, R25, 0x1, 0x181f ;  /* 0x00381f0019047f89 */ /* 0x000fe800000e0000 */
[----:B------:R-:W-:Y:S04]  /*e320*/  SHFL.IDX PT, R8, R17, 0x2, 0x181f ;  /* 0x00581f0011087f89 */ /* 0x000fe800000e0000 */
[----:B------:R-:W-:Y:S01]  /*e330*/  SHFL.IDX PT, R5, R25, 0x3, 0x181f ;  /* 0x00781f0019057f89 */ /* 0x000fe200000e0000 */
[----:B0-----:R-:W-:-:S03]  /*e340*/  IADD3 R2, P0, R14, R0, RZ ;  /* 0x000000000e027210 */ /* 0x001fc60007f1e0ff */
[----:B------:R-:W0:Y:S02]  /*e350*/  SHFL.IDX PT, R14, R17, 0x1, 0x181f ;  /* 0x00381f00110e7f89 */ /* 0x000e2400000e0000 */
[----:B-1----:R-:W-:-:S05]  /*e360*/  IMAD.X R3, RZ, RZ, R3, P0 ;  /* 0x000000ffff037224 */ /* 0x002fca00000e0603 */
        /* <DEDUP_REMOVED lines=9> */
[----:B-1----:R-:W-:Y:S04]  /*e400*/  SHFL.IDX PT, R3, R25, 0x4, 0x181f ;  /* 0x00981f0019037f89 */ /* 0x002fe800000e0000 */
[----:B------:R1:W-:Y:S04]  /*e410*/  LDGSTS.E.BYPASS.LTC128B.128 [R20+0xc00], desc[UR36][R6.64], !P5 ;  /* 0x00c0000006147fae */ /* 0x0003e8000e901d64 */
[----:B------:R1:W-:Y:S04]  /*e420*/  LDGSTS.E.BYPASS.LTC128B.128 [R20+0x3c00], desc[UR36][R6.64+0x80], !P4 ;  /* 0x03c0008006147fae */ /* 0x0003e8000e101d64 */
[----:B------:R1:W-:Y:S04]  /*e430*/  LDGSTS.E.BYPASS.LTC128B.128 [R20+0x6c00], desc[UR36][R6.64+0x100], !P3 ;  /* 0x06c0010006147fae */ /* 0x0003e8000d901d64 */
[----:B------:R1:W-:Y:S01]  /*e440*/  LDGSTS.E.BYPASS.LTC128B.128 [R20+0x9c00], desc[UR36][R6.64+0x180], !P1 ;  /* 0x09c0018006147fae */ /* 0x0003e2000c901d64 */
[----:B0-----:R-:W-:Y:S01]  /*e450*/  IMAD.X R9, RZ, RZ, R4, P0 ;  /* 0x000000ffff097224 */ /* 0x001fe200000e0604 */
[----:B------:R-:W-:-:S02]  /*e460*/  IADD3 R4, P0, R14, R0, RZ ;  /* 0x000000000e047210 */ /* 0x000fc40007f1e0ff */
[----:B------:R-:W-:Y:S02]  /*e470*/  SHFL.IDX PT, R25, R25, 0x5, 0x181f ;  /* 0x00b81f0019197f89 */ /* 0x000fe400000e0000 */
[----:B------:R-:W-:Y:S02]  /*e480*/  IADD3.X R5, RZ, R5, RZ, P0, !PT ;  /* 0x00000005ff057210 */ /* 0x000fe400007fe4ff */
[----:B------:R-:W0:Y:S04]  /*e490*/  SHFL.IDX PT, R14, R17, 0x4, 0x181f ;  /* 0x00981f00110e7f89 */ /* 0x000e2800000e0000 */
        /* <DEDUP_REMOVED lines=15> */
.L_x_1344:
[----:B01----:R-:W-:-:S05]  /*e590*/  IADD3 R2, P0, R14, R0, RZ ;  /* 0x000000000e027210 */ /* 0x003fca0007f1e0ff */
        /* <DEDUP_REMOVED lines=10> */
.L_x_1212:
        /* <DEDUP_REMOVED lines=10> */
.L_x_1213:
[----:B------:R1:W-:Y:S01]  /*e6e0*/  SYNCS.ARRIVE.TRANS64.A1T0 RZ, [R10+URZ+0x32450], RZ ;  /* 0x032450ff0aff79a7 */ /* 0x0003e2000810003f */
[----:B------:R-:W-:Y:S05]  /*e6f0*/  @P2 BRA `(.L_x_1214) ;  /* 0xfffffff000a02947 */ /* 0x000fea000383ffff */
.L_x_1201:
[----:B------:R-:W-:Y:S05]  /*e700*/  BSYNC B0 ;  /* 0x0000000000007941 */ /* 0x000fea0003800000 */
.L_x_1200:
[----:B0-----:R-:W0:Y:S01]  /*e710*/  S2R R2, SR_TID.X ;  /* 0x0000000000027919 */ /* 0x001e220000002100 */
[----:B------:R-:W-:Y:S01]  /*e720*/  VIADD R24, R24, 0x1 ;  /* 0x0000000118187836 */ /* 0x000fe20000000000 */
[----:B------:R-:W-:Y:S04]  /*e730*/  BSSY B0, `(.L_x_1215) ;  /* 0x0000012000007945 */ /* 0x000fe80003800000 */
[----:B------:R-:W-:-:S04]  /*e740*/  ISETP.NE.AND P0, PT, R24, 0x2, PT ;  /* 0x000000021800780c */ /* 0x000fc80003f05270 */
[----:B------:R-:W-:Y:S02]  /*e750*/  SEL R0, RZ, 0x1, P0 ;  /* 0x00000001ff007807 */ /* 0x000fe40000000000 */
[----:B0-----:R-:W-:-:S04]  /*e760*/  LOP3.LUT R2, R2, 0x7f, RZ, 0xc0, !PT ;  /* 0x0000007f02027812 */ /* 0x001fc800078ec0ff */
[----:B------:R-:W-:-:S13]  /*e770*/  ISETP.NE.AND P1, PT, R2, RZ, PT ;  /* 0x000000ff0200720c */ /* 0x000fda0003f25270 */
[----:B------:R-:W-:Y:S05]  /*e780*/  @P1 BRA `(.L_x_1216) ;  /* 0x0000000000301947 */ /* 0x000fea0003800000 */
[----:B------:R-:W0:Y:S01]  /*e790*/  S2R R5, SR_LANEID ;  /* 0x0000000000057919 */ /* 0x000e220000000000 */
[----:B------:R-:W-:Y:S01]  /*e7a0*/  VOTEU.ANY UR4, UPT, PT ;  /* 0x0000000000047886 */ /* 0x000fe200038e0100 */
[----:B------:R-:W3:Y:S01]  /*e7b0*/  LDC.64 R2, c[0x0][0xd60] ;  /* 0x00035800ff027b82 */ /* 0x000ee20000000a00 */
[----:B------:R-:W0:Y:S02]  /*e7c0*/  FLO.U32 R4, UR4 ;  /* 0x0000000400047d00 */ /* 0x000e2400080e0000 */
[----:B0-----:R-:W-:-:S06]  /*e7d0*/  ISETP.EQ.U32.AND P1, PT, R4, R5, PT ;  /* 0x000000050400720c */ /* 0x001fcc0003f22070 */
[----:B------:R-:W3:Y:S07]  /*e7e0*/  POPC R5, UR4 ;  /* 0x0000000400057d09 */ /* 0x000eee0008000000 */
[----:B---3--:R-:W3:Y:S01]  /*e7f0*/  @P1 ATOMG.E.ADD.STRONG.GPU PT, R3, desc[UR36][R2.64], R5 ;  /* 0x00000005020319a8 */ /* 0x008ee200081ee1e4 */
[----:B------:R-:W0:Y:S02]  /*e800*/  S2R R6, SR_LTMASK ;  /* 0x0000000000067919 */ /* 0x000e240000003900 */
[----:B0-----:R-:W-:-:S04]  /*e810*/  LOP3.LUT R6, R6, UR4, RZ, 0xc0, !PT ;  /* 0x0000000406067c12 */ /* 0x001fc8000f8ec0ff */
[----:B------:R-:W0:Y:S01]  /*e820*/  POPC R7, R6 ;  /* 0x0000000600077309 */ /* 0x000e220000000000 */
[----:B---3--:R-:W0:Y:S02]  /*e830*/  SHFL.IDX PT, R4, R3, R4, 0x1f ;  /* 0x00001f0403047589 */ /* 0x008e2400000e0000 */
[----:B0-----:R-:W-:-:S07]  /*e840*/  IADD3 R16, R4, UR39, R7 ;  /* 0x0000002704107c10 */ /* 0x001fce000fffe007 */
.L_x_1216:
[----:B------:R-:W-:Y:S05]  /*e850*/  BSYNC B0 ;  /* 0x0000000000007941 */ /* 0x000fea0003800000 */
.L_x_1215:
[----:B------:R-:W-:Y:S02]  /*e860*/  SEL R24, R24, RZ, P0 ;  /* 0x000000ff18187207 */ /* 0x000fe40000000000 */
[----:B------:R-:W-:-:S07]  /*e870*/  LOP3.LUT R27, R27, R0, RZ, 0x3c, !PT ;  /* 0x000000001b1b7212 */ /* 0x000fce00078e3cff */
.L_x_1169:
[----:B------:R-:W-:Y:S05]  /*e880*/  BSYNC B7 ;  /* 0x0000000000077941 */ /* 0x000fea0003800000 */
.L_x_1167:
        /* <DEDUP_REMOVED lines=11> */
.L_x_1217:
[----:B0-----:R-:W0:Y:S01]  /*e940*/  S2R R0, SR_TID.X ;  /* 0x0000000000007919 */ /* 0x001e220000002100 */
[----:B------:R-:W-:Y:S01]  /*e950*/  UMOV UR4, 0xffffffff ;  /* 0xffffffff00047882 */ /* 0x000fe20000000000 */
[----:B0-----:R-:W-:-:S04]  /*e960*/  LOP3.LUT R8, R0, 0x1f, RZ, 0xc0, !PT ;  /* 0x0000001f00087812 */ /* 0x001fc800078ec0ff */
[----:B------:R-:W-:Y:S01]  /*e970*/  ISETP.NE.AND P0, PT, R8, 0x1f, PT ;  /* 0x0000001f0800780c */ /* 0x000fe20003f05270 */
[----:B------:R-:W-:-:S12]  /*e980*/  BRA.DIV UR4, `(.L_x_1219) ;  /* 0x0000004604587947 */ /* 0x000fd8000b800000 */
[----:B------:R-:W-:Y:S01]  /*e990*/  IMAD.IADD R5, R19, 0x1, R8 ;  /* 0x0000000113057824 */ /* 0x000fe200078e0208 */
[----:B------:R-:W-:-:S04]  /*e9a0*/  ULDC UR4, c[0x0][0xd3c] ;  /* 0x00034f0000047ab9 */ /* 0x000fc80000000800 */
[----:B------:R-:W-:-:S13]  /*e9b0*/  ISETP.GE.OR P1, PT, R5, UR4, !P0 ;  /* 0x0000000405007c0c */ /* 0x000fda000c726670 */
[----:B------:R-:W0:Y:S02]  /*e9c0*/  @!P1 LDC.64 R2, c[0x0][0xd80] ;  /* 0x00036000ff029b82 */ /* 0x000e240000000a00 */
[----:B0-----:R-:W-:-:S06]  /*e9d0*/  @!P1 IMAD.WIDE R2, R5, 0x4, R2 ;  /* 0x0000000405029825 */ /* 0x001fcc00078e0202 */
        /* <DEDUP_REMOVED lines=9> */
[----:B------:R-:W0:Y:S02]  /*ea70*/  SHFL.UP PT, R14, R4, 0x1, RZ ;  /* 0x04200000040e7989 */ /* 0x000e2400000e00ff */
[----:B0-----:R-:W-:-:S05]  /*ea80*/  SEL R5, R14, RZ, P1 ;  /* 0x000000ff0e057207 */ /* 0x001fca0000800000 */
[----:B------:R-:W-:Y:S02]  /*ea90*/  IMAD.IADD R6, R4, 0x1, R5 ;  /* 0x0000000104067824 */ /* 0x000fe400078e0205 */
[----:B------:R-:W-:Y:S04]  /*eaa0*/  SHFL.IDX PT, R5, R16, RZ, 0x1f ;  /* 0x00001fff10057589 */ /* 0x000fe800000e0000 */
        /* <DEDUP_REMOVED lines=12> */
[----:B------:R0:W3:Y:S02]  /*eb70*/  SHFL.IDX PT, R14, R6, 0x1f, 0x1f ;  /* 0x03e01f00060e7f89 */ /* 0x0000e400000e0000 */
.L_x_1354:
[----:B------:R-:W-:Y:S02]  /*eb80*/  ULDC UR4, c[0x0][0xd38] ;  /* 0x00034e0000047ab9 */ /* 0x000fe40000000800 */
[----:B------:R-:W-:-:S04]  /*eb90*/  IMAD.U32 R7, RZ, RZ, UR4 ;  /* 0x00000004ff077e24 */ /* 0x000fc8000f8e00ff */
[----:B---3--:R-:W-:-:S04]  /*eba0*/  IMAD R3, R14, R7, RZ ;  /* 0x000000070e037224 */ /* 0x008fc800078e02ff */
[----:B------:R-:W-:-:S05]  /*ebb0*/  IMAD.IADD R8, R0, 0x1, R3 ;  /* 0x0000000100087824 */ /* 0x000fca00078e0203 */
[----:B------:R-:W-:-:S13]  /*ebc0*/  ISETP.GT.AND P6, PT, R8, R5, PT ;  /* 0x000000050800720c */ /* 0x000fda0003fc4270 */
[----:B------:R-:W-:Y:S05]  /*ebd0*/  @P6 BRA `(.L_x_1220) ;  /* 0x00000000009c6947 */ /* 0x000fea0003800000 */
.L_x_1225:
[----:B------:R-:W3:Y:S01]  /*ebe0*/  LDC R0, c[0x0][0xd3c] ;  /* 0x00034f00ff007b82 */ /* 0x000ee20000000800 */
[----:B------:R-:W-:-:S05]  /*ebf0*/  VIADD R19, R19, 0x1f ;  /* 0x0000001f13137836 */ /* 0x000fca0000000000 */
[----:B---3--:R-:W-:-:S13]  /*ec00*/  ISETP.GE.AND P6, PT, R19, R0, PT ;  /* 0x000000001300720c */ /* 0x008fda0003fc6270 */
[----:B------:R-:W-:Y:S05]  /*ec10*/  @P6 BRA `(.L_x_1221) ;  /* 0x0000000400446947 */ /* 0x000fea0003800000 */
[----:B------:R-:W3:Y:S01]  /*ec20*/  S2R R2, SR_TID.X ;  /* 0x0000000000027919 */ /* 0x000ee20000002100 */
[----:B------:R-:W-:Y:S01]  /*ec30*/  BSSY B0, `(.L_x_1222) ;  /* 0x0000009000007945 */ /* 0x000fe20003800000 */
[----:B------:R-:W-:Y:S02]  /*ec40*/  MOV R4, RZ ;  /* 0x000000ff00047202 */ /* 0x000fe40000000f00 */
[----:B---3--:R-:W-:-:S05]  /*ec50*/  LOP3.LUT R2, R2, 0x1f, RZ, 0xc0, !PT ;  /* 0x0000001f02027812 */ /* 0x008fca00078ec0ff */
[----:B------:R-:W-:-:S05]  /*ec60*/  IMAD.IADD R7, R19, 0x1, R2 ;  /* 0x0000000113077824 */ /* 0x000fca00078e0202 */
[----:B------:R-:W-:-:S13]  /*ec70*/  ISETP.GE.OR P6, PT, R7, R0, !P0 ;  /* 0x000000000700720c */ /* 0x000fda00047c6670 */
[----:B------:R-:W-:Y:S05]  /*ec80*/  @P6 BRA `(.L_x_1223) ;  /* 0x00000000000c6947 */ /* 0x000fea0003800000 */
[----:B------:R-:W3:Y:S02]  /*ec90*/  LDC.64 R2, c[0x0][0xd80] ;  /* 0x00036000ff027b82 */ /* 0x000ee40000000a00 */
[----:B---3--:R-:W-:-:S05]  /*eca0*/  IMAD.WIDE R2, R7, 0x4, R2 ;  /* 0x0000000407027825 */ /* 0x008fca00078e0202 */
[----:B------:R3:W5:Y:S02]  /*ecb0*/  LDG.E R4, desc[UR36][R2.64] ;  /* 0x0000002402047981 */ /* 0x000764000c1e1900 */
.L_x_1223:
[----:B------:R-:W-:Y:S05]  /*ecc0*/  BSYNC B0 ;  /* 0x0000000000007941 */ /* 0x000fea0003800000 */
.L_x_1222:
[----:B------:R-:W-:-:S03]  /*ecd0*/  UMOV UR4, 0xffffffff ;  /* 0xffffffff00047882 */ /* 0x000fc60000000000 */
[----:B------:R-:W-:Y:S05]  /*ece0*/  BRA.DIV UR4, `(.L_x_1224) ;  /* 0x0000004604a47947 */ /* 0x000fea000b800000 */
[----:B-----5:R-:W4:Y:S02]  /*ecf0*/  SHFL.UP PT, R14, R4, 0x1, RZ ;  /* 0x04200000040e7989 */ /* 0x020f2400000e00ff */
[----:B----4-:R-:W-:-:S05]  /*ed00*/  SEL R13, R14, RZ, P1 ;  /* 0x000000ff0e0d7207 */ /* 0x010fca0000800000 */
[----:B------:R-:W-:-:S05]  /*ed10*/  IMAD.IADD R13, R4, 0x1, R13 ;  /* 0x00000001040d7824 */ /* 0x000fca00078e020d */
[----:B------:R-:W4:Y:S02]  /*ed20*/  SHFL.UP PT, R14, R13, 0x2, RZ ;  /* 0x044000000d0e7989 */ /* 0x000f2400000e00ff */
[----:B----4-:R-:W-:-:S05]  /*ed30*/  SEL R0, R14, RZ, P2 ;  /* 0x000000ff0e007207 */ /* 0x010fca0001000000 */
[----:B------:R-:W-:-:S05]  /*ed40*/  IMAD.IADD R0, R13, 0x1, R0 ;  /* 0x000000010d007824 */ /* 0x000fca00078e0200 */
[----:B------:R-:W3:Y:S02]  /*ed50*/  SHFL.UP PT, R14, R0, 0x4, RZ ;  /* 0x04800000000e7989 */ /* 0x000ee400000e00ff */
[----:B---3--:R-:W-:-:S05]  /*ed60*/  SEL R3, R14, RZ, P3 ;  /* 0x000000ff0e037207 */ /* 0x008fca0001800000 */
[----:B------:R-:W-:-:S05]  /*ed70*/  IMAD.IADD R2, R0, 0x1, R3 ;  /* 0x0000000100027824 */ /* 0x000fca00078e0203 */
[----:B------:R-:W3:Y:S02]  /*ed80*/  SHFL.UP PT, R14, R2, 0x8, RZ ;  /* 0x05000000020e7989 */ /* 0x000ee400000e00ff */
[----:B---3--:R-:W-:-:S05]  /*ed90*/  SEL R3, R14, RZ, P4 ;  /* 0x000000ff0e037207 */ /* 0x008fca0002000000 */
[----:B------:R-:W-:-:S05]  /*eda0*/  IMAD.IADD R3, R2, 0x1, R3 ;  /* 0x0000000102037824 */ /* 0x000fca00078e0203 */
[----:B------:R-:W0:Y:S02]  /*edb0*/  SHFL.UP PT, R14, R3, 0x10, RZ ;  /* 0x06000000030e7989 */ /* 0x000e2400000e00ff */
[----:B0-----:R-:W-:-:S05]  /*edc0*/  SEL R6, R14, RZ, P5 ;  /* 0x000000ff0e067207 */ /* 0x001fca0002800000 */
[----:B------:R-:W-:-:S05]  /*edd0*/  IMAD.IADD R6, R3, 0x1, R6 ;  /* 0x0000000103067824 */ /* 0x000fca00078e0206 */
[----:B------:R0:W3:Y:S02]  /*ede0*/  SHFL.IDX PT, R14, R6, 0x1f, 0x1f ;  /* 0x03e01f00060e7f89 */ /* 0x0000e400000e0000 */
.L_x_1362:
[----:B------:R-:W-:Y:S02]  /*edf0*/  ULDC UR4, c[0x0][0xd38] ;  /* 0x00034e0000047ab9 */ /* 0x000fe40000000800 */
[----:B------:R-:W-:-:S04]  /*ee00*/  IMAD.U32 R7, RZ, RZ, UR4 ;  /* 0x00000004ff077e24 */ /* 0x000fc8000f8e00ff */
[----:B---3--:R-:W-:-:S04]  /*ee10*/  IMAD R3, R14, R7, RZ ;  /* 0x000000070e037224 */ /* 0x008fc800078e02ff */
[----:B------:R-:W-:-:S05]  /*ee20*/  IMAD.IADD R8, R3, 0x1, R8 ;  /* 0x0000000103087824 */ /* 0x000fca00078e0208 */
[----:B------:R-:W-:-:S13]  /*ee30*/  ISETP.GT.AND P6, PT, R8, R5, PT ;  /* 0x000000050800720c */ /* 0x000fda0003fc4270 */
[----:B------:R-:W-:Y:S05]  /*ee40*/  @!P6 BRA `(.L_x_1225) ;  /* 0xfffffffc0064e947 */ /* 0x000fea000383ffff */
.L_x_1220:
[----:B------:R-:W-:Y:S01]  /*ee50*/  IMAD.IADD R8, R8, 0x1, -R3 ;  /* 0x0000000108087824 */ /* 0x000fe200078e0a03 */
[----:B------:R-:W-:-:S03]  /*ee60*/  UMOV UR4, 0xffffffff ;  /* 0xffffffff00047882 */ /* 0x000fc60000000000 */
[----:B------:R-:W-:-:S05]  /*ee70*/  IMAD R0, R6, R7, R8 ;  /* 0x0000000706007224 */ /* 0x000fca00078e0208 */
[----:B------:R-:W-:Y:S01]  /*ee80*/  ISETP.GT.AND P6, PT, R0, R5, PT ;  /* 0x000000050000720c */ /* 0x000fe20003fc4270 */
[----:B------:R-:W-:-:S12]  /*ee90*/  BRA.DIV UR4, `(.L_x_1226) ;  /* 0x0000004604f47947 */ /* 0x000fd8000b800000 */
[----:B------:R-:W-:-:S04]  /*eea0*/  VOTE.ANY R2, PT, !P6 ;  /* 0x0000000000027806 */ /* 0x000fc800070e0100 */
[----:B------:R-:W3:Y:S02]  /*eeb0*/  POPC R0, R2 ;  /* 0x0000000200007309 */ /* 0x000ee40000000000 */
[----:B---3--:R3:W4:Y:S02]  /*eec0*/  SHFL.IDX PT, R4, R4, R0, 0x1f ;  /* 0x00001f0004047589 */ /* 0x00872400000e0000 */
.L_x_1366:
[----:B------:R-:W-:Y:S01]  /*eed0*/  ISETP.NE.AND P0, PT, R2, RZ, PT ;  /* 0x000000ff0200720c */ /* 0x000fe20003f05270 */
[----:B------:R-:W-:-:S12]  /*eee0*/  IMAD.MOV.U32 R14, RZ, RZ, RZ ;  /* 0x000000ffff0e7224 */ /* 0x000fd800078e00ff */
[----:B------:R-:W-:Y:S05]  /*eef0*/  @!P0 BRA `(.L_x_1227) ;  /* 0x0000000000108947 */ /* 0x000fea0003800000 */
[----:B------:R-:W-:Y:S01]  /*ef00*/  UMOV UR4, 0xffffffff ;  /* 0xffffffff00047882 */ /* 0x000fe20000000000 */
[----:B------:R-:W-:Y:S02]  /*ef10*/  VIADD R12, R0, 0xffffffff ;  /* 0xffffffff000c7836 */ /* 0x000fe40000000000 */
[----:B------:R-:W-:Y:S05]  /*ef20*/  BRA.DIV UR4, `(.L_x_1228) ;  /* 0x0000004a04187947 */ /* 0x000fea000b800000 */
[----:B------:R0:W0:Y:S02]  /*ef30*/  SHFL.IDX PT, R14, R6, R12, 0x1f ;  /* 0x00001f0c060e7589 */ /* 0x00002400000e0000 */
.L_x_1227:
[----:B0---4-:R-:W-:Y:S01]  /*ef40*/  IABS R6, R4 ;  /* 0x0000000400067213 */ /* 0x011fe20000000000 */
[----:B------:R-:W-:Y:S02]  /*ef50*/  IMAD R16, R14, R7, R8 ;  /* 0x000000070e107224 */ /* 0x000fe400078e0208 */
[----:B------:R-:W-:Y:S01]  /*ef60*/  IMAD.IADD R19, R0, 0x1, R19 ;  /* 0x0000000100137824 */ /* 0x000fe200078e0213 */
[----:B------:R-:W0:Y:S08]  /*ef70*/  I2F.RP R9, R6 ;  /* 0x0000000600097306 */ /* 0x000e300000209400 */
[----:B0-----:R-:W0:Y:S02]  /*ef80*/  MUFU.RCP R9, R9 ;  /* 0x0000000900097308 */ /* 0x001e240000001000 */
[----:B0-----:R-:W-:-:S06]  /*ef90*/  VIADD R2, R9, 0xffffffe ;  /* 0x0ffffffe09027836 */ /* 0x001fcc0000000000 */
[----:B------:R0:W4:Y:S02]  /*efa0*/  F2I.FTZ.U32.TRUNC.NTZ R3, R2 ;  /* 0x0000000200037305 */ /* 0x000124000021f000 */
[----:B0-----:R-:W-:Y:S02]  /*efb0*/  IMAD.MOV.U32 R2, RZ, RZ, RZ ;  /* 0x000000ffff027224 */ /* 0x001fe400078e00ff */
[----:B----4-:R-:W-:-:S04]  /*efc0*/  IMAD.MOV R7, RZ, RZ, -R3 ;  /* 0x000000ffff077224 */ /* 0x010fc800078e0a03 */
        /* <DEDUP_REMOVED lines=11> */
[----:B------:R-:W-:Y:S01]  /*f080*/  @!P1 IMAD.IADD R5, R5, 0x1, -R6 ;  /* 0x0000000105059824 */ /* 0x000fe200078e0a06 */
[----:B------:R-:W-:Y:S02]  /*f090*/  @!P1 IADD3 R3, R3, 0x1, RZ ;  /* 0x0000000103039810 */ /* 0x000fe40007ffe0ff */
        /* <DEDUP_REMOVED lines=9> */
.L_x_1221:
[----:B------:R-:W-:Y:S01]  /*f130*/  UMOV UR4, URZ ;  /* 0x0000003f00047c82 */ /* 0x000fe20008000000 */
[----:B------:R-:W-:Y:S01]  /*f140*/  UMOV UR5, URZ ;  /* 0x0000003f00057c82 */ /* 0x000fe20008000000 */
[----:B------:R-:W-:Y:S01]  /*f150*/  ULDC UR6, c[0x0][0xd3c] ;  /* 0x00034f0000067ab9 */ /* 0x000fe20000000800 */
[----:B------:R-:W-:Y:S02]  /*f160*/  IMAD.MOV.U32 R16, RZ, RZ, R5 ;  /* 0x000000ffff107224 */ /* 0x000fe400078e0005 */
[----:B------:R-:W-:Y:S02]  /*f170*/  IMAD.U32 R17, RZ, RZ, UR4 ;  /* 0x00000004ff117e24 */ /* 0x000fe4000f8e00ff */
[----:B------:R-:W-:Y:S02]  /*f180*/  IMAD.U32 R18, RZ, RZ, UR5 ;  /* 0x00000005ff127e24 */ /* 0x000fe4000f8e00ff */
[----:B------:R-:W-:-:S07]  /*f190*/  IMAD.U32 R19, RZ, RZ, UR6 ;  /* 0x00000006ff137e24 */ /* 0x000fce000f8e00ff */
.L_x_1229:
[----:B---3--:R-:W3:Y:S01]  /*f1a0*/  S2R R0, SR_TID.X ;  /* 0x0000000000007919 */ /* 0x008ee20000002100 */
[----:B------:R-:W-:Y:S05]  /*f1b0*/  WARPSYNC.ALL ;  /* 0x0000000000007948 */ /* 0x000fea0003800000 */
[----:B------:R-:W-:Y:S01]  /*f1c0*/  BAR.SYNC.DEFER_BLOCKING 0x4, 0x180 ;  /* 0x0106000000007b1d */ /* 0x000fe20000010000 */
[----:B---3--:R-:W-:-:S04]  /*f1d0*/  LOP3.LUT R0, R0, 0x1f, RZ, 0xc0, !PT ;  /* 0x0000001f00007812 */ /* 0x008fc800078ec0ff */
[----:B------:R-:W-:-:S13]  /*f1e0*/  ISETP.NE.AND P0, PT, R0, RZ, PT ;  /* 0x000000ff0000720c */ /* 0x000fda0003f05270 */
[----:B------:R-:W3:Y:S01]  /*f1f0*/  @!P0 S2R R3, SR_CgaCtaId ;  /* 0x0000000000038919 */ /* 0x000ee20000008800 */
[----:B------:R-:W-:-:S04]  /*f200*/  @!P0 MOV R0, 0x400 ;  /* 0x0000040000008802 */ /* 0x000fc80000000f00 */
[----:B---3--:R-:W-:-:S05]  /*f210*/  @!P0 LEA R22, R3, R0, 0x18 ;  /* 0x0000000003168211 */ /* 0x008fca00078ec0ff */
[----:B------:R3:W-:Y:S01]  /*f220*/  @!P0 STS.128 [R22+0x324d0], R16 ;  /* 0x0324d01016008388 */ /* 0x0007e20000000c00 */
[----:B------:R-:W-:Y:S06]  /*f230*/  BAR.ARV 0x5, 0x180 ;  /* 0x0146000000007b1d */ /* 0x000fec0000002000 */
.L_x_1218:
[----:B------:R-:W-:Y:S02]  /*f240*/  ULDC UR4, c[0x0][0xd3c] ;  /* 0x00034f0000047ab9 */ /* 0x000fe40000000800 */
[----:B----4-:R-:W-:-:S13]  /*f250*/  ISETP.GE.AND P0, PT, R19, UR4, PT ;  /* 0x0000000413007c0c */ /* 0x010fda000bf06270 */
[----:B------:R-:W-:Y:S05]  /*f260*/  @!P0 BRA `(.L_x_1230) ;  /* 0xffffffb0003c8947 */ /* 0x000fea000383ffff */
[----:B------:R-:W-:Y:S05]  /*f270*/  BSYNC B8 ;  /* 0x0000000000087941 */ /* 0x000fea0003800000 */
.L_x_1163:
[----:B01----:R-:W4:Y:S01]  /*f280*/  LDL.LU R0, [R1+0x18] ;  /* 0x0000180001007983 */ /* 0x003f220000300800 */
        /* <DEDUP_REMOVED lines=11> */
.L_x_1369:
[----:B------:R-:W-:Y:S05]  /*f340*/  BSYNC B0 ;  /* 0x0000000000007941 */ /* 0x000fea0003800000 */
.L_x_1231:
[----:B------:R-:W-:-:S03]  /*f350*/  UMOV UR4, 0xffffffff ;  /* 0xffffffff00047882 */ /* 0x000fc60000000000 */
[----:B------:R-:W-:Y:S05]  /*f360*/  BRA.DIV UR4, `(.L_x_1233) ;  /* 0x0000004604407947 */ /* 0x000fea000b800000 */
[----:B0-----:R-:W0:Y:S02]  /*f370*/  S2R R0, SR_TID.X ;  /* 0x0000000000007919 */ /* 0x001e240000002100 */
[----:B0-----:R-:W-:-:S04]  /*f380*/  SHF.R.U32.HI R0, RZ, 0x5, R0 ;  /* 0x00000005ff007819 */ /* 0x001fc80000011600 */
[----:B------:R-:W-:-:S05]  /*f390*/  LOP3.LUT R0, R0, 0x3, RZ, 0xc0, !PT ;  /* 0x0000000300007812 */ /* 0x000fca00078ec0ff */
[----:B------:R0:W1:Y:S02]  /*f3a0*/  SHFL.IDX PT, R14, R0, RZ, 0x1f ;  /* 0x00001fff000e7589 */ /* 0x00006400000e0000 */
.L_x_1372:
[----:B-1----:R-:W-:Y:S01]  /*f3b0*/  ISETP.NE.AND P0, PT, R14, RZ, PT ;  /* 0x000000ff0e00720c */ /* 0x002fe20003f05270 */
[----:B------:R-:W-:-:S12]  /*f3c0*/  BSSY B0, `(.L_x_1234) ;  /* 0x0000026000007945 */ /* 0x000fd80003800000 */
[----:B------:R-:W-:Y:S05]  /*f3d0*/  @P0 BRA `(.L_x_1235) ;  /* 0x0000000000900947 */ /* 0x000fea0003800000 */
[----:B------:R-:W-:-:S03]  /*f3e0*/  UMOV UR4, 0xffffffff ;  /* 0xffffffff00047882 */ /* 0x000fc60000000000 */
[----:B------:R-:W-:Y:S05]  /*f3f0*/  BRA.DIV UR4, `(.L_x_1236) ;  /* 0x0000004604507947 */ /* 0x000fea000b800000 */
[----:B------:R-:W-:-:S13]  /*f400*/  ELECT P6, URZ, PT ;  /* 0x00000000003f782f */ /* 0x000fda00038c0000 */
.L_x_1375:
[----:B------:R-:W-:Y:S05]  /*f410*/  @!P6 BRA `(.L_x_1235) ;  /* 0x000000000080e947 */ /* 0x000fea0003800000 */
[----:B0-----:R-:W4:Y:S02]  /*f420*/  LDL R0, [R1+0x24] ;  /* 0x0000240001007983 */ /* 0x001f240000100800 */
[----:B----4-:R-:W-:-:S13]  /*f430*/  R2UR UR4, R0 ;  /* 0x00000000000472ca */ /* 0x010fda00000e0000 */
[----:B------:R-:W-:-:S06]  /*f440*/  ULOP3.LUT UR4, UR4, 0x2, URZ, 0xfc, !UPT ;  /* 0x0000000204047892 */ /* 0x000fcc000f8efc3f */
[----:B------:R-:W-:-:S05]  /*f450*/  IMAD.U32 R0, RZ, RZ, UR4 ;  /* 0x00000004ff007e24 */ /* 0x000fca000f8e00ff */
[----:B------:R-:W-:-:S13]  /*f460*/  ISETP.NE.AND P0, PT, R0, 0x3, PT ;  /* 0x000000030000780c */ /* 0x000fda0003f05270 */
[----:B------:R-:W-:Y:S05]  /*f470*/  @!P0 BRA `(.L_x_1237) ;  /* 0x0000000000048947 */ /* 0x000fea0003800000 */
[----:B------:R-:W-:Y:S01]  /*f480*/  BPT.TRAP 0x1 ;  /* 0x000000040000795c */ /* 0x000fe20000300000 */
.L_x_1237:
[C---:B------:R-:W-:Y:S01]  /*f490*/  IMAD R3, R24.reuse, 0x8, R5 ;  /* 0x0000000818037824 */ /* 0x040fe200078e0205 */
[----:B------:R-:W-:Y:S01]  /*f4a0*/  SHF.L.U32 R2, R27, 0x1f, RZ ;  /* 0x0000001f1b027819 */ /* 0x000fe200000006ff */
[----:B------:R-:W-:-:S03]  /*f4b0*/  VIADD R24, R24, 0x1 ;  /* 0x0000000118187836 */ /* 0x000fc60000000000 */
[----:B------:R-:W0:Y:S02]  /*f4c0*/  SYNCS.PHASECHK.TRANS64.TRYWAIT P1, [R3+URZ+0x32440], R2 ;  /* 0x03244002030075a7 */ /* 0x000e24000802017f */
[----:B------:R-:W-:-:S04]  /*f4d0*/  ISETP.NE.AND P2, PT, R24, 0x2, PT ;  /* 0x000000021800780c */ /* 0x000fc80003f45270 */
[----:B------:R-:W-:Y:S01]  /*f4e0*/  SEL R0, RZ, 0x1, P2 ;  /* 0x00000001ff007807 */ /* 0x000fe20001000000 */
[----:B0-----:R-:W-:Y:S08]  /*f4f0*/  @!P1 BRA `(.L_x_1238) ;  /* 0x0000004400309947 */ /* 0x001ff00003800000 */
.L_x_1376:
[----:B------:R-:W-:Y:S02]  /*f500*/  SEL R24, R24, RZ, P2 ;  /* 0x000000ff18187207 */ /* 0x000fe40001000000 */
[----:B------:R-:W-:Y:S01]  /*f510*/  LOP3.LUT R0, R27, R0, RZ, 0x3c, !PT ;  /* 0x000000001b007212 */ /* 0x000fe200078e3cff */
[----:B------:R-:W-:Y:S06]  /*f520*/  @!P0 BRA `(.L_x_1239) ;  /* 0x0000000000048947 */ /* 0x000fec0003800000 */
[----:B------:R-:W-:Y:S01]  /*f530*/  BPT.TRAP 0x1 ;  /* 0x000000040000795c */ /* 0x000fe20000300000 */
.L_x_1239:
[----:B------:R-:W-:Y:S01]  /*f540*/  IMAD R5, R24, 0x8, R5 ;  /* 0x0000000818057824 */ /* 0x000fe200078e0205 */
[----:B------:R-:W-:-:S04]  /*f550*/  SHF.L.U32 R0, R0, 0x1f, RZ ;  /* 0x0000001f00007819 */ /* 0x000fc800000006ff */
[----:B------:R-:W1:Y:S02]  /*f560*/  SYNCS.PHASECHK.TRANS64.TRYWAIT P1, [R5+URZ+0x32440], R0 ;  /* 0x03244000050075a7 */ /* 0x000e64000802017f */
[----:B-1----:R-:W-:Y:S05]  /*f570*/  @!P1 BRA `(.L_x_1240) ;  /* 0x0000004400249947 */ /* 0x002fea0003800000 */
.L_x_1377:
[----:B------:R-:W-:Y:S05]  /*f580*/  @!P0 BRA `(.L_x_1241) ;  /* 0x0000000000048947 */ /* 0x000fea0003800000 */
[----:B------:R-:W-:Y:S01]  /*f590*/  BPT.TRAP 0x1 ;  /* 0x000000040000795c */ /* 0x000fe20000300000 */
.L_x_1241:
[----:B------:R-:W4:Y:S02]  /*f5a0*/  SYNCS.PHASECHK.TRANS64.TRYWAIT P1, [R3+URZ+0x32460], R2 ;  /* 0x03246002030075a7 */ /* 0x000f24000802017f */
[----:B----4-:R-:W-:Y:S05]  /*f5b0*/  @!P1 BRA `(.L_x_1242) ;  /* 0x0000004400289947 */ /* 0x010fea0003800000 */
.L_x_1378:
[----:B------:R-:W-:Y:S05]  /*f5c0*/  @!P0 BRA `(.L_x_1243) ;  /* 0x0000000000048947 */ /* 0x000fea0003800000 */
[----:B------:R-:W-:Y:S01]  /*f5d0*/  BPT.TRAP 0x1 ;  /* 0x000000040000795c */ /* 0x000fe20000300000 */
.L_x_1243:
[----:B------:R0:W0:Y:S02]  /*f5e0*/  SYNCS.PHASECHK.TRANS64.TRYWAIT P0, [R5+URZ+0x32460], R0 ;  /* 0x03246000050075a7 */ /* 0x000024000800017f */
[----:B0-----:R-:W-:Y:S05]  /*f5f0*/  @!P0 NANOSLEEP.SYNCS 0x989680 ;  /* 0x009896800000895d */ /* 0x001fea0003900000 */
[----:B------:R-:W0:Y:S02]  /*f600*/  @!P0 SYNCS.PHASECHK.TRANS64 P0, [R5+URZ+0x32460], R0 ;  /* 0x03246000050085a7 */ /* 0x000e24000800007f */
[----:B0-----:R-:W-:Y:S05]  /*f610*/  @!P0 BRA `(.L_x_1243) ;  /* 0xfffffffc00f08947 */ /* 0x001fea000383ffff */
.L_x_1235:
[----:B------:R-:W-:Y:S05]  /*f620*/  BSYNC B0 ;  /* 0x0000000000007941 */ /* 0x000fea0003800000 */
.L_x_1234:
[----:B------:R-:W-:Y:S05]  /*f630*/  EXIT ;  /* 0x000000000000794d */ /* 0x000fea0003800000 */
.L_x_1110:
[----:B0-----:R-:W-:-:S04]  /*f640*/  IMAD.U32 R3, RZ, RZ, UR40 ;  /* 0x00000028ff037e24 */ /* 0x001fc8000f8e00ff */
[----:B------:R0:W1:Y:S03]  /*f650*/  SYNCS.PHASECHK.TRANS64.TRYWAIT P0, [R3+URZ+0x32400], R0 ;  /* 0x03240000030075a7 */ /* 0x000066000800017f */
[----:B-1----:R-:W-:Y:S05]  /*f660*/  @!P0 NANOSLEEP.SYNCS 0x989680 ;  /* 0x009896800000895d */ /* 0x002fea0003900000 */
[----:B------:R-:W1:Y:S02]  /*f670*/  @!P0 SYNCS.PHASECHK.TRANS64 P0, [R3+URZ+0x32400], R0 ;  /* 0x03240000030085a7 */ /* 0x000e64000800007f */
[----:B-1----:R-:W-:Y:S05]  /*f680*/  @!P0 BRA `(.L_x_1110) ;  /* 0xfffffffc00ec8947 */ /* 0x002fea000383ffff */
[----:B------:R-:W-:Y:S05]  /*f690*/  BRA `(.L_x_1244) ;  /* 0xffffff2000607947 */ /* 0x000fea000383ffff */
.L_x_1114:
[----:B-1----:R-:W-:-:S04]  /*f6a0*/  MOV R4, UR52 ;  /* 0x0000003400047c02 */ /* 0x002fc80008000f00 */
[----:B------:R1:W2:Y:S03]  /*f6b0*/  SYNCS.PHASECHK.TRANS64.TRYWAIT P1, [R4+URZ+0x32430], R3 ;  /* 0x03243003040075a7 */ /* 0x0002a6000802017f */
[----:B--2---:R-:W-:Y:S05]  /*f6c0*/  @!P1 NANOSLEEP.SYNCS 0x989680 ;  /* 0x009896800000995d */ /* 0x004fea0003900000 */
[----:B------:R-:W2:Y:S02]  /*f6d0*/  @!P1 SYNCS.PHASECHK.TRANS64 P1, [R4+URZ+0x32430], R3 ;  /* 0x03243003040095a7 */ /* 0x000ea4000802007f */
[----:B--2---:R-:W-:Y:S05]  /*f6e0*/  @!P1 BRA `(.L_x_1114) ;  /* 0xfffffffc00ec9947 */ /* 0x004fea000383ffff */
[----:B------:R-:W-:Y:S05]  /*f6f0*/  BRA `(.L_x_1113) ;  /* 0xffffff2000887947 */ /* 0x000fea000383ffff */
.L_x_1115:
[----:B--2---:R-:W-:-:S04]  /*f700*/  IMAD.U32 R5, RZ, RZ, UR40 ;  /* 0x00000028ff057e24 */ /* 0x004fc8000f8e00ff */
[----:B------:R2:W3:Y:S03]  /*f710*/  SYNCS.PHASECHK.TRANS64.TRYWAIT P1, [R5+URZ+0x32410], R0 ;  /* 0x03241000050075a7 */ /* 0x0004e6000802017f */
[----:B---3--:R-:W-:Y:S05]  /*f720*/  @!P1 NANOSLEEP.SYNCS 0x989680 ;  /* 0x009896800000995d */ /* 0x008fea0003900000 */
[----:B------:R-:W3:Y:S02]  /*f730*/  @!P1 SYNCS.PHASECHK.TRANS64 P1, [R5+URZ+0x32410], R0 ;  /* 0x03241000050095a7 */ /* 0x000ee4000802007f */
[----:B---3--:R-:W-:Y:S05]  /*f740*/  @!P1 BRA `(.L_x_1115) ;  /* 0xfffffffc00ec9947 */ /* 0x008fea000383ffff */
[----:B------:R-:W-:Y:S05]  /*f750*/  BRA `(.L_x_1245) ;  /* 0xffffff2400487947 */ /* 0x000fea000383ffff */
.L_x_1119:
[----:B--2---:R-:W-:-:S04]  /*f760*/  IMAD.U32 R0, RZ, RZ, UR52 ;  /* 0x00000034ff007e24 */ /* 0x004fc8000f8e00ff */
[----:B------:R2:W4:Y:S03]  /*f770*/  SYNCS.PHASECHK.TRANS64.TRYWAIT P1, [R0+URZ+0x32450], R3 ;  /* 0x03245003000075a7 */ /* 0x000526000802017f */
[----:B----4-:R-:W-:Y:S05]  /*f780*/  @!P1 NANOSLEEP.SYNCS 0x989680 ;  /* 0x009896800000995d */ /* 0x010fea0003900000 */
[----:B------:R-:W4:Y:S02]  /*f790*/  @!P1 SYNCS.PHASECHK.TRANS64 P1, [R0+URZ+0x32450], R3 ;  /* 0x03245003000095a7 */ /* 0x000f24000802007f */
[----:B----4-:R-:W-:Y:S05]  /*f7a0*/  @!P1 BRA `(.L_x_1119) ;  /* 0xfffffffc00ec9947 */ /* 0x010fea000383ffff */
[----:B------:R-:W-:Y:S05]  /*f7b0*/  BRA `(.L_x_1118) ;  /* 0xffffff2400507947 */ /* 0x000fea000383ffff */
.L_x_1126:
[----:B-1----:R-:W-:-:S04]  /*f7c0*/  IMAD.U32 R3, RZ, RZ, UR4 ;  /* 0x00000004ff037e24 */ /* 0x002fc8000f8e00ff */
[----:B------:R1:W2:Y:S03]  /*f7d0*/  SYNCS.PHASECHK.TRANS64.TRYWAIT P2, [R3+URZ+0x32430], R0 ;  /* 0x03243000030075a7 */ /* 0x0002a6000804017f */
[----:B--2---:R-:W-:Y:S05]  /*f7e0*/  @!P2 NANOSLEEP.SYNCS 0x989680 ;  /* 0x009896800000a95d */ /* 0x004fea0003900000 */
[----:B------:R-:W2:Y:S02]  /*f7f0*/  @!P2 SYNCS.PHASECHK.TRANS64 P2, [R3+URZ+0x32430], R0 ;  /* 0x032430000300a5a7 */ /* 0x000ea4000804007f */
[----:B--2---:R-:W-:Y:S05]  /*f800*/  @!P2 BRA `(.L_x_1126) ;  /* 0xfffffffc00eca947 */ /* 0x004fea000383ffff */
[----:B------:R-:W-:Y:S05]  /*f810*/  BRA `(.L_x_1125) ;  /* 0xffffff4400447947 */ /* 0x000fea000383ffff */
.L_x_1130:
[----:B-1----:R-:W-:-:S04]  /*f820*/  IMAD.U32 R3, RZ, RZ, UR4 ;  /* 0x00000004ff037e24 */ /* 0x002fc8000f8e00ff */
[----:B------:R1:W3:Y:S03]  /*f830*/  SYNCS.PHASECHK.TRANS64.TRYWAIT P2, [R3+URZ+0x32450], R0 ;  /* 0x03245000030075a7 */ /* 0x0002e6000804017f */
[----:B---3--:R-:W-:Y:S05]  /*f840*/  @!P2 NANOSLEEP.SYNCS 0x989680 ;  /* 0x009896800000a95d */ /* 0x008fea0003900000 */
[----:B------:R-:W3:Y:S02]  /*f850*/  @!P2 SYNCS.PHASECHK.TRANS64 P2, [R3+URZ+0x32450], R0 ;  /* 0x032450000300a5a7 */ /* 0x000ee4000804007f */
[----:B---3--:R-:W-:Y:S05]  /*f860*/  @!P2 BRA `(.L_x_1130) ;  /* 0xfffffffc00eca947 */ /* 0x008fea000383ffff */
[----:B------:R-:W-:Y:S05]  /*f870*/  BRA `(.L_x_1129) ;  /* 0xffffff4400c07947 */ /* 0x000fea000383ffff */
.L_x_1175:
[----:B------:R-:W-:Y:S01]  /*f880*/  SHF.R.U32.HI R9, RZ, 0x5, R21 ;  /* 0x00000005ff097819 */ /* 0x000fe20000011615 */
[----:B------:R-:W-:Y:S01]  /*f890*/  BSSY B0, `(.L_x_1246) ;  /* 0x0000009000007945 */ /* 0x000fe20003800000 */
[----:B------:R-:W-:Y:S02]  /*f8a0*/  IMAD.MOV.U32 R12, RZ, RZ, RZ ;  /* 0x000000ffff0c7224 */ /* 0x000fe400078e00ff */
[----:B------:R-:W-:Y:S01]  /*f8b0*/  LOP3.LUT R9, R9, 0x3, RZ, 0xc0, !PT ;  /* 0x0000000309097812 */ /* 0x000fe200078ec0ff */
[----:B------:R-:W-:Y:S02]  /*f8c0*/  IMAD.MOV.U32 R11, RZ, RZ, 0x1f ;  /* 0x0000001fff0b7424 */ /* 0x000fe400078e00ff */
[----:B------:R-:W-:Y:S02]  /*f8d0*/  IMAD.MOV.U32 R15, RZ, RZ, -0x1 ;  /* 0xffffffffff0f7424 */ /* 0x000fe400078e00ff */
[----:B------:R-:W-:-:S07]  /*f8e0*/  IMAD.MOV.U32 R13, RZ, RZ, R9 ;  /* 0x000000ffff0d7224 */ /* 0x000fce00078e0009 */
[----:B-----5:R-:W-:Y:S05]  /*f8f0*/  WARPSYNC.COLLECTIVE R15, `(.L_x_1247) ;  /* 0x000000000f087348 */ /* 0x020fea0003c00000 */
[----:B------:R0:W1:Y:S02]  /*f900*/  SHFL.IDX P6, R14, R13, R12, R11 ;  /* 0x0000000c0d0e7389 */ /* 0x00006400000c000b */
[----:B01---5:R-:W-:Y:S01]  /*f910*/  ENDCOLLECTIVE ;  /* 0x000000000000791b */ /* 0x023fe20003800000 */
.L_x_1247:
[----:B------:R-:W-:Y:S05]  /*f920*/  BSYNC B0 ;  /* 0x0000000000007941 */ /* 0x000fea0003800000 */
.L_x_1246:
[----:B------:R-:W-:Y:S05]  /*f930*/  BRA `(.L_x_1248) ;  /* 0xffffffb400dc7947 */ /* 0x000fea000383ffff */
.L_x_1178:
[----:B0-----:R0:W1:Y:S02]  /*f940*/  SYNCS.PHASECHK.TRANS64.TRYWAIT P0, [R25+URZ+0x32440], R0 ;  /* 0x03244000190075a7 */ /* 0x001064000800017f */
[----:B-1----:R-:W-:Y:S05]  /*f950*/  @!P0 NANOSLEEP.SYNCS 0x989680 ;  /* 0x009896800000895d */ /* 0x002fea0003900000 */
[----:B------:R-:W1:Y:S02]  /*f960*/  @!P0 SYNCS.PHASECHK.TRANS64 P0, [R25+URZ+0x32440], R0 ;  /* 0x03244000190085a7 */ /* 0x000e64000800007f */
[----:B-1----:R-:W-:Y:S05]  /*f970*/  @!P0 BRA `(.L_x_1178) ;  /* 0xfffffffc00f08947 */ /* 0x002fea000383ffff */
[----:B------:R-:W-:Y:S05]  /*f980*/  BRA `(.L_x_1249) ;  /* 0xffffffb8000c7947 */ /* 0x000fea000383ffff */
.L_x_1179:
        /* <DEDUP_REMOVED lines=8> */
.L_x_1251:
[----:B------:R-:W-:Y:S05]  /*fa10*/  BSYNC B0 ;  /* 0x0000000000007941 */ /* 0x000fea0003800000 */
.L_x_1250:
[----:B------:R-:W-:Y:S01]  /*fa20*/  IMAD.MOV.U32 R13, RZ, RZ, R0 ;  /* 0x000000ffff0d7224 */ /* 0x000fe200078e0000 */
[----:B------:R-:W-:Y:S01]  /*fa30*/  MOV R15, 0xffffffff ;  /* 0xffffffff000f7802 */ /* 0x000fe20000000f00 */
[----:B------:R-:W-:Y:S02]  /*fa40*/  IMAD.MOV.U32 R12, RZ, RZ, RZ ;  /* 0x000000ffff0c7224 */ /* 0x000fe400078e00ff */
[----:B------:R-:W-:Y:S02]  /*fa50*/  IMAD.MOV.U32 R11, RZ, RZ, 0x181f ;  /* 0x0000181fff0b7424 */ /* 0x000fe400078e00ff */
[----:B------:R-:W-:Y:S02]  /*fa60*/  IMAD.MOV.U32 R2, RZ, RZ, R14 ;  /* 0x000000ffff027224 */ /* 0x000fe400078e000e */
[----:B------:R-:W-:-:S07]  /*fa70*/  @P0 IMAD R6, R5, 0x2, R22 ;  /* 0x0000000205060824 */ /* 0x000fce00078e0216 */
[----:B------:R-:W-:Y:S05]  /*fa80*/  WARPSYNC.COLLECTIVE R15, `(.L_x_1252) ;  /* 0x000000000f087348 */ /* 0x000fea0003c00000 */
[----:B------:R0:W1:Y:S02]  /*fa90*/  SHFL.IDX P6, R14, R13, R12, R11 ;  /* 0x0000000c0d0e7389 */ /* 0x00006400000c000b */
[----:B01----:R-:W-:Y:S01]  /*faa0*/  ENDCOLLECTIVE ;  /* 0x000000000000791b */ /* 0x003fe20003800000 */
.L_x_1252:
[----:B------:R-:W-:Y:S02]  /*fab0*/  IMAD.MOV.U32 R13, RZ, RZ, R4 ;  /* 0x000000ffff0d7224 */ /* 0x000fe400078e0004 */
[----:B------:R-:W-:Y:S02]  /*fac0*/  IMAD.MOV.U32 R12, RZ, RZ, 0x1 ;  /* 0x00000001ff0c7424 */ /* 0x000fe400078e00ff */
[----:B------:R-:W-:-:S07]  /*fad0*/  IMAD.MOV.U32 R3, RZ, RZ, R14 ;  /* 0x000000ffff037224 */ /* 0x000fce00078e000e */
[----:B------:R-:W-:Y:S05]  /*fae0*/  WARPSYNC.COLLECTIVE R15, `(.L_x_1253) ;  /* 0x000000000f087348 */ /* 0x000fea0003c00000 */
[----:B------:R0:W1:Y:S02]  /*faf0*/  SHFL.IDX P6, R14, R13, R12, R11 ;  /* 0x0000000c0d0e7389 */ /* 0x00006400000c000b */
[----:B01----:R-:W-:Y:S01]  /*fb00*/  ENDCOLLECTIVE ;  /* 0x000000000000791b */ /* 0x003fe20003800000 */
.L_x_1253:
        /* <DEDUP_REMOVED lines=15> */
.L_x_1254:
[----:B------:R-:W-:Y:S02]  /*fc00*/  @P0 IMAD R6, R5, 0x2, R22 ;  /* 0x0000000205060824 */ /* 0x000fe400078e0216 */
[----:B------:R-:W-:Y:S02]  /*fc10*/  IMAD.MOV.U32 R13, RZ, RZ, R4 ;  /* 0x000000ffff0d7224 */ /* 0x000fe400078e0004 */
[----:B------:R-:W-:Y:S02]  /*fc20*/  IMAD.MOV.U32 R12, RZ, RZ, 0x2 ;  /* 0x00000002ff0c7424 */ /* 0x000fe400078e00ff */
[----:B------:R-:W-:-:S07]  /*fc30*/  IMAD.MOV.U32 R3, RZ, RZ, R14 ;  /* 0x000000ffff037224 */ /* 0x000fce00078e000e */
[----:B------:R-:W-:Y:S05]  /*fc40*/  WARPSYNC.COLLECTIVE R15, `(.L_x_1255) ;  /* 0x000000000f087348 */ /* 0x000fea0003c00000 */
[----:B------:R0:W1:Y:S02]  /*fc50*/  SHFL.IDX P6, R14, R13, R12, R11 ;  /* 0x0000000c0d0e7389 */ /* 0x00006400000c000b */
[----:B01----:R-:W-:Y:S01]  /*fc60*/  ENDCOLLECTIVE ;  /* 0x000000000000791b */ /* 0x003fe20003800000 */
.L_x_1255:
        /* <DEDUP_REMOVED lines=15> */
.L_x_1256:
[----:B------:R-:W-:Y:S01]  /*fd60*/  @P0 LEA R6, R5, R22, 0x1 ;  /* 0x0000001605060211 */ /* 0x000fe200078e08ff */
[----:B------:R-:W-:Y:S02]  /*fd70*/  IMAD.MOV.U32 R13, RZ, RZ, R4 ;  /* 0x000000ffff0d7224 */ /* 0x000fe400078e0004 */
[----:B------:R-:W-:Y:S02]  /*fd80*/  IMAD.MOV.U32 R12, RZ, RZ, 0x3 ;  /* 0x00000003ff0c7424 */ /* 0x000fe400078e00ff */
[----:B------:R-:W-:-:S07]  /*fd90*/  IMAD.MOV.U32 R3, RZ, RZ, R14 ;  /* 0x000000ffff037224 */ /* 0x000fce00078e000e */
[----:B------:R-:W-:Y:S05]  /*fda0*/  WARPSYNC.COLLECTIVE R15, `(.L_x_1257) ;  /* 0x000000000f087348 */ /* 0x000fea0003c00000 */
[----:B------:R0:W1:Y:S02]  /*fdb0*/  SHFL.IDX P6, R14, R13, R12, R11 ;  /* 0x0000000c0d0e7389 */ /* 0x00006400000c000b */
[----:B01----:R-:W-:Y:S01]  /*fdc0*/  ENDCOLLECTIVE ;  /* 0x000000000000791b */ /* 0x003fe20003800000 */
.L_x_1257:
        /* <DEDUP_REMOVED lines=15> */
.L_x_1258:
[----:B------:R-:W-:Y:S02]  /*fec0*/  @P0 IMAD R6, R5, 0x2, R22 ;  /* 0x0000000205060824 */ /* 0x000fe400078e0216 */
[----:B------:R-:W-:Y:S02]  /*fed0*/  IMAD.MOV.U32 R13, RZ, RZ, R4 ;  /* 0x000000ffff0d7224 */ /* 0x000fe400078e0004 */
[----:B------:R-:W-:Y:S02]  /*fee0*/  IMAD.MOV.U32 R12, RZ, RZ, 0x4 ;  /* 0x00000004ff0c7424 */ /* 0x000fe400078e00ff */
[----:B------:R-:W-:-:S07]  /*fef0*/  IMAD.MOV.U32 R3, RZ, RZ, R14 ;  /* 0x000000ffff037224 */ /* 0x000fce00078e000e */
[----:B------:R-:W-:Y:S05]  /*ff00*/  WARPSYNC.COLLECTIVE R15, `(.L_x_1259) ;  /* 0x000000000f087348 */ /* 0x000fea0003c00000 */
[----:B------:R0:W1:Y:S02]  /*ff10*/  SHFL.IDX P6, R14, R13, R12, R11 ;  /* 0x0000000c0d0e7389 */ /* 0x00006400000c000b */
[----:B01----:R-:W-:Y:S01]  /*ff20*/  ENDCOLLECTIVE ;  /* 0x000000000000791b */ /* 0x003fe20003800000 */
.L_x_1259:
        /* <DEDUP_REMOVED lines=15> */
.L_x_1260:
[----:B------:R-:W-:Y:S02]  /*10020*/  @P0 IMAD R6, R5, 0x2, R22 ;  /* 0x0000000205060824 */ /* 0x000fe400078e0216 */
[----:B------:R-:W-:Y:S02]  /*10030*/  IMAD.MOV.U32 R13, RZ, RZ, R4 ;  /* 0x000000ffff0d7224 */ /* 0x000fe400078e0004 */
[----:B------:R-:W-:Y:S02]  /*10040*/  IMAD.MOV.U32 R12, RZ, RZ, 0x5 ;  /* 0x00000005ff0c7424 */ /* 0x000fe400078e00ff */
[----:B------:R-:W-:-:S07]  /*10050*/  IMAD.MOV.U32 R3, RZ, RZ, R14 ;  /* 0x000000ffff037224 */ /* 0x000fce00078e000e */
[----:B------:R-:W-:Y:S05]  /*10060*/  WARPSYNC.COLLECTIVE R15, `(.L_x_1261) ;  /* 0x000000000f087348 */ /* 0x000fea0003c00000 */
[----:B------:R0:W1:Y:S02]  /*10070*/  SHFL.IDX P6, R14, R13, R12, R11 ;  /* 0x0000000c0d0e7389 */ /* 0x00006400000c000b */
[----:B01----:R-:W-:Y:S01]  /*10080*/  ENDCOLLECTIVE ;  /* 0x000000000000791b */ /* 0x003fe20003800000 */
.L_x_1261:
[----:B------:R-:W-:-:S05]  /*10090*/  @P0 LEA R3, P1, R7, R3, 0x1 ;  /* 0x0000000307030211 */ /* 0x000fca00078208ff */
[----:B------:R-:W-:-:S05]  /*100a0*/  @P0 IMAD.X R2, RZ, RZ, R2, P1 ;  /* 0x000000ffff020224 */ /* 0x000fca00008e0602 */
[----:B------:R-:W-:Y:S01]  /*100b0*/  @P0 LOP3.LUT R3, R3, R2, RZ, 0x3c, !PT ;  /* 0x0000000203030212 */ /* 0x000fe200078e3cff */
[----:B------:R-:W-:-:S03]  /*100c0*/  IMAD.MOV.U32 R13, RZ, RZ, R0 ;  /* 0x000000ffff0d7224 */ /* 0x000fc600078e0000 */
[----:B------:R-:W-:-:S04]  /*100d0*/  @P0 LOP3.LUT R2, R3, R2, RZ, 0x3c, !PT ;  /* 0x0000000203020212 */ /* 0x000fc800078e3cff */
[----:B------:R-:W-:Y:S02]  /*100e0*/  @P0 LOP3.LUT R3, R3, R2, RZ, 0x3c, !PT ;  /* 0x0000000203030212 */ /* 0x000fe400078e3cff */
[----:B------:R-:W-:-:S07]  /*100f0*/  MOV R4, R14 ;  /* 0x0000000e00047202 */ /* 0x000fce0000000f00 */
[----:B------:R-:W-:Y:S05]  /*10100*/  WARPSYNC.COLLECTIVE R15, `(.L_x_1262) ;  /* 0x000000000f087348 */ /* 0x000fea0003c00000 */
[----:B------:R0:W1:Y:S02]  /*10110*/  SHFL.IDX P6, R14, R13, R12, R11 ;  /* 0x0000000c0d0e7389 */ /* 0x00006400000c000b */
[----:B01----:R-:W-:Y:S01]  /*10120*/  ENDCOLLECTIVE ;  /* 0x000000000000791b */ /* 0x003fe20003800000 */
.L_x_1262:
[----:B------:R-:W-:Y:S01]  /*10130*/  @!PT LDS RZ, [RZ] ;  /* 0x00000000fffff984 */ /* 0x000fe20000000800 */
[----:B------:R-:W-:Y:S01]  /*10140*/  @!PT LDS RZ, [RZ] ;  /* 0x00000000fffff984 */ /* 0x000fe20000000800 */
[----:B------:R-:W-:Y:S01]  /*10150*/  @!PT LDS RZ, [RZ] ;  /* 0x00000000fffff984 */ /* 0x000fe20000000800 */
[----:B------:R0:W-:Y:S01]  /*10160*/  @P0 LDGSTS.E.BYPASS.LTC128B.128 [R6+0x1e400], desc[UR36][R2.64], !P2 ;  /* 0x1e40000002060fae */ /* 0x0001e2000d101d64 */
[----:B------:R-:W-:Y:S01]  /*10170*/  IMAD.MOV.U32 R0, RZ, RZ, R14 ;  /* 0x000000ffff007224 */ /* 0x000fe200078e000e */
[----:B------:R-:W-:Y:S06]  /*10180*/  BRA `(.L_x_1263) ;  /* 0xffffffb4007c7947 */ /* 0x000fec000383ffff */
.L_x_1184:
[----:B------:R0:W5:Y:S01]  /*10190*/  LDL.LU R6, [R1+0x8] ;  /* 0x0000080001067983 */ /* 0x0001620000300800 */
[----:B------:R-:W-:Y:S01]  /*101a0*/  IMAD.MOV.U32 R13, RZ, RZ, R5 ;  /* 0x000000ffff0d7224 */ /* 0x000fe200078e0005 */
[----:B------:R-:W-:Y:S01]  /*101b0*/  LOP3.LUT R23, R23, 0xffffdfff, RZ, 0xc0, !PT ;  /* 0xffffdfff17177812 */ /* 0x000fe200078ec0ff */
[----:B------:R-:W-:Y:S02]  /*101c0*/  IMAD.MOV.U32 R12, RZ, RZ, RZ ;  /* 0x000000ffff0c7224 */ /* 0x000fe400078e00ff */
[----:B------:R-:W-:Y:S02]  /*101d0*/  IMAD.MOV.U32 R11, RZ, RZ, 0x181f ;  /* 0x0000181fff0b7424 */ /* 0x000fe400078e00ff */
[----:B------:R-:W-:Y:S02]  /*101e0*/  IMAD.MOV.U32 R15, RZ, RZ, -0x1 ;  /* 0xffffffffff0f7424 */ /* 0x000fe400078e00ff */
[----:B0-----:R-:W-:-:S07]  /*101f0*/  IMAD.IADD R4, R21, 0x1, R4 ;  /* 0x0000000115047824 */ /* 0x001fce00078e0204 */
[----:B-----5:R-:W-:Y:S05]  /*10200*/  WARPSYNC.COLLECTIVE R15, `(.L_x_1264) ;  /* 0x000000000f087348 */ /* 0x020fea0003c00000 */
[----:B------:R0:W1:Y:S02]  /*10210*/  SHFL.IDX P6, R14, R13, R12, R11 ;  /* 0x0000000c0d0e7389 */ /* 0x00006400000c000b */
[----:B01---5:R-:W-:Y:S01]  /*10220*/  ENDCOLLECTIVE ;  /* 0x000000000000791b */ /* 0x023fe20003800000 */
.L_x_1264:
[----:B------:R-:W-:Y:S02]  /*10230*/  IMAD.MOV.U32 R13, RZ, RZ, R0 ;  /* 0x000000ffff0d7224 */ /* 0x000fe400078e0000 */
[----:B------:R-:W-:-:S07]  /*10240*/  IMAD.MOV.U32 R3, RZ, RZ, R14 ;  /* 0x000000ffff037224 */ /* 0x000fce00078e000e */
[----:B------:R-:W-:Y:S05]  /*10250*/  WARPSYNC.COLLECTIVE R15, `(.L_x_1265) ;  /* 0x000000000f087348 */ /* 0x000fea0003c00000 */
[----:B------:R0:W1:Y:S02]  /*10260*/  SHFL.IDX P6, R14, R13, R12, R11 ;  /* 0x0000000c0d0e7389 */ /* 0x00006400000c000b */
[----:B01----:R-:W-:Y:S01]  /*10270*/  ENDCOLLECTIVE ;  /* 0x000000000000791b */ /* 0x003fe20003800000 */
.L_x_1265:
[----:B------:R-:W-:Y:S02]  /*10280*/  IMAD.MOV.U32 R13, RZ, RZ, R5 ;  /* 0x000000ffff0d7224 */ /* 0x000fe400078e0005 */
[----:B------:R-:W-:Y:S02]  /*10290*/  IMAD.MOV.U32 R12, RZ, RZ, 0x1 ;  /* 0x00000001ff0c7424 */ /* 0x000fe400078e00ff */
[----:B------:R-:W-:-:S07]  /*102a0*/  IMAD.MOV.U32 R10, RZ, RZ, R14 ;  /* 0x000000ffff0a7224 */ /* 0x000fce00078e000e */
[----:B------:R-:W-:Y:S05]  /*102b0*/  WARPSYNC.COLLECTIVE R15, `(.L_x_1266) ;  /* 0x000000000f087348 */ /* 0x000fea0003c00000 */
[----:B------:R0:W1:Y:S02]  /*102c0*/  SHFL.IDX P6, R14, R13, R12, R11 ;  /* 0x0000000c0d0e7389 */ /* 0x00006400000c000b */
[----:B01----:R-:W-:Y:S01]  /*102d0*/  ENDCOLLECTIVE ;  /* 0x000000000000791b */ /* 0x003fe20003800000 */
.L_x_1266:
[----:B------:R-:W-:Y:S01]  /*102e0*/  MOV R13, R0 ;  /* 0x00000000000d7202 */ /* 0x000fe20000000f00 */
[----:B------:R-:W-:-:S05]  /*102f0*/  IMAD R6, R6, R7, RZ ;  /* 0x0000000706067224 */ /* 0x000fca00078e02ff */
[----:B------:R-:W-:-:S13]  /*10300*/  ISETP.GE.AND P2, PT, R4, R6, PT ;  /* 0x000000060400720c */ /* 0x000fda0003f46270 */
[----:B------:R-:W-:Y:S02]  /*10310*/  @!P2 LEA R10, P1, R20, R10, 0x1 ;  /* 0x0000000a140aa211 */ /* 0x000fe400078208ff */
[----:B------:R-:W-:-:S03]  /*10320*/  @P2 LOP3.LUT R23, R23, 0x2000, RZ, 0xfc, !PT ;  /* 0x0000200017172812 */ /* 0x000fc600078efcff */
[----:B------:R-:W-:Y:S01]  /*10330*/  @!P2 IMAD.X R3, RZ, RZ, R3, P1 ;  /* 0x000000ffff03a224 */ /* 0x000fe200008e0603 */
[----:B------:R-:W-:Y:S01]  /*10340*/  LOP3.LUT R23, R23, 0xffffefff, RZ, 0xc0, !PT ;  /* 0xffffefff17177812 */ /* 0x000fe200078ec0ff */
[----:B------:R-:W-:-:S05]  /*10350*/  @!P2 IMAD.MOV.U32 R2, RZ, RZ, R10 ;  /* 0x000000ffff02a224 */ /* 0x000fca00078e000a */
        /* <DEDUP_REMOVED lines=10> */
.L_x_1267:
[----:B------:R-:W-:Y:S01]  /*10400*/  @P2 LOP3.LUT R23, R23, 0x1000, RZ, 0xfc, !PT ;  /* 0x0000100017172812 */ /* 0x000fe200078efcff */
[----:B------:R-:W-:-:S03]  /*10410*/  IMAD.MOV.U32 R13, RZ, RZ, R5 ;  /* 0x000000ffff0d7224 */ /* 0x000fc600078e0005 */
[----:B------:R-:W-:Y:S01]  /*10420*/  LOP3.LUT R23, R23, 0xfffff7ff, RZ, 0xc0, !PT ;  /* 0xfffff7ff17177812 */ /* 0x000fe200078ec0ff */
[----:B------:R-:W-:Y:S02]  /*10430*/  IMAD.MOV.U32 R12, RZ, RZ, 0x2 ;  /* 0x00000002ff0c7424 */ /* 0x000fe400078e00ff */
[----:B------:R-:W-:-:S07]  /*10440*/  IMAD.MOV.U32 R7, RZ, RZ, R14 ;  /* 0x000000ffff077224 */ /* 0x000fce00078e000e */
[----:B------:R-:W-:Y:S05]  /*10450*/  WARPSYNC.COLLECTIVE R15, `(.L_x_1268) ;  /* 0x000000000f087348 */ /* 0x000fea0003c00000 */
[----:B------:R0:W1:Y:S02]  /*10460*/  SHFL.IDX P6, R14, R13, R12, R11 ;  /* 0x0000000c0d0e7389 */ /* 0x00006400000c000b */
[----:B01----:R-:W-:Y:S01]  /*10470*/  ENDCOLLECTIVE ;  /* 0x000000000000791b */ /* 0x003fe20003800000 */
.L_x_1268:
        /* <DEDUP_REMOVED lines=15> */
.L_x_1269:
[----:B------:R-:W-:Y:S01]  /*10570*/  @P2 LOP3.LUT R23, R23, 0x800, RZ, 0xfc, !PT ;  /* 0x0000080017172812 */ /* 0x000fe200078efcff */
[----:B------:R-:W-:-:S03]  /*10580*/  IMAD.MOV.U32 R13, RZ, RZ, R5 ;  /* 0x000000ffff0d7224 */ /* 0x000fc600078e0005 */
[----:B------:R-:W-:Y:S01]  /*10590*/  LOP3.LUT R23, R23, 0xfffffdff, RZ, 0xc0, !PT ;  /* 0xfffffdff17177812 */ /* 0x000fe200078ec0ff */
[----:B------:R-:W-:Y:S02]  /*105a0*/  IMAD.MOV.U32 R12, RZ, RZ, 0x3 ;  /* 0x00000003ff0c7424 */ /* 0x000fe400078e00ff */
[----:B------:R-:W-:-:S05]  /*105b0*/  IMAD.MOV.U32 R11, RZ, RZ, R14 ;  /* 0x000000ffff0b7224 */ /* 0x000fca00078e000e */
[----:B------:R-:W-:-:S05]  /*105c0*/  @!P2 LEA R11, P1, R20, R11, 0x1 ;  /* 0x0000000b140ba211 */ /* 0x000fca00078208ff */
[----:B------:R-:W-:Y:S02]  /*105d0*/  @!P2 IMAD.X R8, RZ, RZ, R2, P1 ;  /* 0x000000ffff08a224 */ /* 0x000fe400008e0602 */
[----:B------:R-:W-:Y:S01]  /*105e0*/  @!P2 IMAD.MOV.U32 R2, RZ, RZ, R11 ;  /* 0x000000ffff02a224 */ /* 0x000fe200078e000b */
[----:B------:R-:W-:Y:S01]  /*105f0*/  MOV R11, 0x181f ;  /* 0x0000181f000b7802 */ /* 0x000fe20000000f00 */
[----:B------:R-:W-:-:S07]  /*10600*/  @!P2 IMAD.MOV.U32 R3, RZ, RZ, R8 ;  /* 0x000000ffff03a224 */ /* 0x000fce00078e0008 */
[----:B------:R-:W-:Y:S05]  /*10610*/  WARPSYNC.COLLECTIVE R15, `(.L_x_1270) ;  /* 0x000000000f087348 */ /* 0x000fea0003c00000 */
[----:B------:R0:W1:Y:S02]  /*10620*/  SHFL.IDX P6, R14, R13, R12, R11 ;  /* 0x0000000c0d0e7389 */ /* 0x00006400000c000b */
[----:B01----:R-:W-:Y:S01]  /*10630*/  ENDCOLLECTIVE ;  /* 0x000000000000791b */ /* 0x003fe20003800000 */
.L_x_1270:
[----:B------:R-:W-:Y:S01]  /*10640*/  @!PT LDS RZ, [RZ] ;  /* 0x00000000fffff984 */ /* 0x000fe20000000800 */
[----:B------:R-:W-:Y:S01]  /*10650*/  @!PT LDS RZ, [RZ] ;  /* 0x00000000fffff984 */ /* 0x000fe20000000800 */
[----:B------:R-:W-:Y:S01]  /*10660*/  @!PT LDS RZ, [RZ] ;  /* 0x00000000fffff984 */ /* 0x000fe20000000800 */
[----:B------:R0:W-:Y:S01]  /*10670*/  @!P2 LDGSTS.E.BYPASS.LTC128B.128 [R26+0x19400], desc[UR36][R2.64], !P0 ;  /* 0x19400000021aafae */ /* 0x0001e2000c101d64 */
[----:B------:R-:W-:Y:S02]  /*10680*/  IMAD.MOV.U32 R13, RZ, RZ, R0 ;  /* 0x000000ffff0d7224 */ /* 0x000fe400078e0000 */
[----:B0-----:R-:W-:-:S05]  /*10690*/  VIADD R2, R4, 0x30 ;  /* 0x0000003004027836 */ /* 0x001fca0000000000 */
[----:B------:R-:W-:Y:S01]  /*106a0*/  ISETP.GE.AND P2, PT, R2, R6, PT ;  /* 0x000000060200720c */ /* 0x000fe20003f46270 */
[----:B------:R-:W-:-:S12]  /*106b0*/  IMAD.MOV.U32 R2, RZ, RZ, R14 ;  /* 0x000000ffff027224 */ /* 0x000fd800078e000e */
[----:B------:R-:W-:Y:S05]  /*106c0*/  WARPSYNC.COLLECTIVE R15, `(.L_x_1271) ;  /* 0x000000000f087348 */ /* 0x000fea0003c00000 */
[----:B------:R0:W1:Y:S02]  /*106d0*/  SHFL.IDX P6, R14, R13, R12, R11 ;  /* 0x0000000c0d0e7389 */ /* 0x00006400000c000b */
[----:B01----:R-:W-:Y:S01]  /*106e0*/  ENDCOLLECTIVE ;  /* 0x000000000000791b */ /* 0x003fe20003800000 */
.L_x_1271:
[----:B------:R-:W-:-:S04]  /*106f0*/  @P2 LOP3.LUT R23, R23, 0x200, RZ, 0xfc, !PT ;  /* 0x0000020017172812 */ /* 0x000fc800078efcff */
[----:B------:R-:W-:Y:S01]  /*10700*/  LOP3.LUT R23, R23, 0xfffffeff, RZ, 0xc0, !PT ;  /* 0xfffffeff17177812 */ /* 0x000fe200078ec0ff */
[----:B------:R-:W-:-:S05]  /*10710*/  IMAD.MOV.U32 R12, RZ, RZ, R14 ;  /* 0x000000ffff0c7224 */ /* 0x000fca00078e000e */
[----:B------:R-:W-:Y:S01]  /*10720*/  @!P2 LEA R14, P1, R20, R12, 0x1 ;  /* 0x0000000c140ea211 */ /* 0x000fe200078208ff */
[----:B------:R-:W-:-:S04]  /*10730*/  IMAD.MOV.U32 R12, RZ, RZ, 0x4 ;  /* 0x00000004ff0c7424 */ /* 0x000fc800078e00ff */
[----:B------:R-:W-:Y:S02]  /*10740*/  @!P2 IMAD.X R13, RZ, RZ, R2, P1 ;  /* 0x000000ffff0da224 */ /* 0x000fe400008e0602 */
[----:B------:R-:W-:Y:S02]  /*10750*/  @!P2 IMAD.MOV.U32 R2, RZ, RZ, R14 ;  /* 0x000000ffff02a224 */ /* 0x000fe400078e000e */
[----:B------:R-:W-:Y:S02]  /*10760*/  @!P2 IMAD.MOV.U32 R3, RZ, RZ, R13 ;  /* 0x000000ffff03a224 */ /* 0x000fe400078e000d */
[----:B------:R-:W-:-:S03]  /*10770*/  IMAD.MOV.U32 R13, RZ, RZ, R5 ;  /* 0x000000ffff0d7224 */ /* 0x000fc600078e0005 */
[----:B------:R-:W-:Y:S01]  /*10780*/  @!PT LDS RZ, [RZ] ;  /* 0x00000000fffff984 */ /* 0x000fe20000000800 */
[----:B------:R-:W-:Y:S01]  /*10790*/  @!PT LDS RZ, [RZ] ;  /* 0x00000000fffff984 */ /* 0x000fe20000000800 */
[----:B------:R-:W-:Y:S01]  /*107a0*/  @!PT LDS RZ, [RZ] ;  /* 0x00000000fffff984 */ /* 0x000fe20000000800 */
[----:B------:R0:W-:Y:S04]  /*107b0*/  @!P2 LDGSTS.E.BYPASS.LTC128B.128 [R26+0x19c00], desc[UR36][R2.64], !P0 ;  /* 0x19c00000021aafae */ /* 0x0001e8000c101d64 */
[----:B0-----:R-:W-:Y:S05]  /*107c0*/  WARPSYNC.COLLECTIVE R15, `(.L_x_1272) ;  /* 0x000000000f087348 */ /* 0x001fea0003c00000 */
[----:B------:R1:W2:Y:S02]  /*107d0*/  SHFL.IDX P6, R14, R13, R12, R11 ;  /* 0x0000000c0d0e7389 */ /* 0x0002a400000c000b */
[----:B012---:R-:W-:Y:S01]  /*107e0*/  ENDCOLLECTIVE ;  /* 0x000000000000791b */ /* 0x007fe20003800000 */
.L_x_1272:
[----:B------:R-:W-:-:S05]  /*107f0*/  VIADD R2, R4, 0x40 ;  /* 0x0000004004027836 */ /* 0x000fca0000000000 */
[----:B------:R-:W-:Y:S01]  /*10800*/  ISETP.GE.AND P2, PT, R2, R6, PT ;  /* 0x000000060200720c */ /* 0x000fe20003f46270 */
[----:B------:R-:W-:Y:S02]  /*10810*/  IMAD.MOV.U32 R13, RZ, RZ, R0 ;  /* 0x000000ffff0d7224 */ /* 0x000fe400078e0000 */
[----:B------:R-:W-:-:S10]  /*10820*/  IMAD.MOV.U32 R2, RZ, RZ, R14 ;  /* 0x000000ffff027224 */ /* 0x000fd400078e000e */
[----:B------:R-:W-:Y:S05]  /*10830*/  WARPSYNC.COLLECTIVE R15, `(.L_x_1273) ;  /* 0x000000000f087348 */ /* 0x000fea0003c00000 */
[----:B------:R0:W1:Y:S02]  /*10840*/  SHFL.IDX P6, R14, R13, R12, R11 ;  /* 0x0000000c0d0e7389 */ /* 0x00006400000c000b */
[----:B01----:R-:W-:Y:S01]  /*10850*/  ENDCOLLECTIVE ;  /* 0x000000000000791b */ /* 0x003fe20003800000 */
.L_x_1273:
[----:B------:R-:W-:-:S04]  /*10860*/  @P2 LOP3.LUT R23, R23, 0x100, RZ, 0xfc, !PT ;  /* 0x0000010017172812 */ /* 0x000fc800078efcff */
[----:B------:R-:W-:Y:S02]  /*10870*/  LOP3.LUT R23, R23, 0xffffff7f, RZ, 0xc0, !PT ;  /* 0xffffff7f17177812 */ /* 0x000fe400078ec0ff */
[----:B------:R-:W-:Y:S01]  /*10880*/  MOV R13, R5 ;  /* 0x00000005000d7202 */ /* 0x000fe20000000f00 */
[----:B------:R-:W-:-:S05]  /*10890*/  IMAD.MOV.U32 R12, RZ, RZ, R14 ;  /* 0x000000ffff0c7224 */ /* 0x000fca00078e000e */
[----:B------:R-:W-:-:S05]  /*108a0*/  @!P2 LEA R15, P1, R20, R12, 0x1 ;  /* 0x0000000c140fa211 */ /* 0x000fca00078208ff */
[----:B------:R-:W-:Y:S02]  /*108b0*/  @!P2 IMAD.X R12, RZ, RZ, R2, P1 ;  /* 0x000000ffff0ca224 */ /* 0x000fe400008e0602 */
[----:B------:R-:W-:Y:S02]  /*108c0*/  @!P2 IMAD.MOV.U32 R2, RZ, RZ, R15 ;  /* 0x000000ffff02a224 */ /* 0x000fe400078e000f */
[----:B------:R-:W-:Y:S02]  /*108d0*/  @!P2 IMAD.MOV.U32 R3, RZ, RZ, R12 ;  /* 0x000000ffff03a224 */ /* 0x000fe400078e000c */
[----:B------:R-:W-:Y:S02]  /*108e0*/  IMAD.MOV.U32 R12, RZ, RZ, 0x5 ;  /* 0x00000005ff0c7424 */ /* 0x000fe400078e00ff */
[----:B------:R-:W-:Y:S01]  /*108f0*/  IMAD.MOV.U32 R15, RZ, RZ, -0x1 ;  /* 0xffffffffff0f7424 */ /* 0x000fe200078e00ff */
[----:B------:R-:W-:Y:S01]  /*10900*/  @!PT LDS RZ, [RZ] ;  /* 0x00000000fffff984 */ /* 0x000fe20000000800 */
[----:B------:R-:W-:Y:S01]  /*10910*/  @!PT LDS RZ, [RZ] ;  /* 0x00000000fffff984 */ /* 0x000fe20000000800 */
[----:B------:R-:W-:Y:S01]  /*10920*/  @!PT LDS RZ, [RZ] ;  /* 0x00000000fffff984 */ /* 0x000fe20000000800 */
[----:B------:R0:W-:Y:S06]  /*10930*/  @!P2 LDGSTS.E.BYPASS.LTC128B.128 [R26+0x1a400], desc[UR36][R2.64], !P0 ;  /* 0x1a400000021aafae */ /* 0x0001ec000c101d64 */
[----:B0-----:R-:W-:Y:S05]  /*10940*/  WARPSYNC.COLLECTIVE R15, `(.L_x_1274) ;  /* 0x000000000f087348 */ /* 0x001fea0003c00000 */
[----:B------:R1:W2:Y:S02]  /*10950*/  SHFL.IDX P6, R14, R13, R12, R11 ;  /* 0x0000000c0d0e7389 */ /* 0x0002a400000c000b */
[----:B012---:R-:W-:Y:S01]  /*10960*/  ENDCOLLECTIVE ;  /* 0x000000000000791b */ /* 0x007fe20003800000 */
.L_x_1274:
[----:B------:R-:W-:-:S05]  /*10970*/  VIADD R2, R4, 0x50 ;  /* 0x0000005004027836 */ /* 0x000fca0000000000 */
[----:B------:R-:W-:Y:S01]  /*10980*/  ISETP.GE.AND P2, PT, R2, R6, PT ;  /* 0x000000060200720c */ /* 0x000fe20003f46270 */
[----:B------:R-:W-:Y:S02]  /*10990*/  IMAD.MOV.U32 R13, RZ, RZ, R0 ;  /* 0x000000ffff0d7224 */ /* 0x000fe400078e0000 */
[----:B------:R-:W-:-:S10]  /*109a0*/  IMAD.MOV.U32 R8, RZ, RZ, R14 ;  /* 0x000000ffff087224 */ /* 0x000fd400078e000e */
[----:B------:R-:W-:Y:S05]  /*109b0*/  WARPSYNC.COLLECTIVE R15, `(.L_x_1275) ;  /* 0x000000000f087348 */ /* 0x000fea0003c00000 */
[----:B------:R0:W1:Y:S02]  /*109c0*/  SHFL.IDX P6, R14, R13, R12, R11 ;  /* 0x0000000c0d0e7389 */ /* 0x00006400000c000b */
[----:B01----:R-:W-:Y:S01]  /*109d0*/  ENDCOLLECTIVE ;  /* 0x000000000000791b */ /* 0x003fe20003800000 */
.L_x_1275:
[----:B------:R-:W-:-:S04]  /*109e0*/  @P2 LOP3.LUT R23, R23, 0x80, RZ, 0xfc, !PT ;  /* 0x0000008017172812 */ /* 0x000fc800078efcff */
[----:B------:R-:W-:Y:S01]  /*109f0*/  LOP3.LUT R23, R23, 0xffffffbf, RZ, 0xc0, !PT ;  /* 0xffffffbf17177812 */ /* 0x000fe200078ec0ff */
[----:B------:R-:W-:Y:S02]  /*10a00*/  IMAD.MOV.U32 R13, RZ, RZ, R5 ;  /* 0x000000ffff0d7224 */ /* 0x000fe400078e0005 */
[----:B------:R-:W-:Y:S02]  /*10a10*/  IMAD.MOV.U32 R12, RZ, RZ, 0x6 ;  /* 0x00000006ff0c7424 */ /* 0x000fe400078e00ff */
[----:B------:R-:W-:-:S07]  /*10a20*/  IMAD.MOV.U32 R9, RZ, RZ, R14 ;  /* 0x000000ffff097224 */ /* 0x000fce00078e000e */
[----:B------:R-:W-:Y:S05]  /*10a30*/  WARPSYNC.COLLECTIVE R15, `(.L_x_1276) ;  /* 0x000000000f087348 */ /* 0x000fea0003c00000 */
[----:B------:R0:W1:Y:S02]  /*10a40*/  SHFL.IDX P6, R14, R13, R12, R11 ;  /* 0x0000000c0d0e7389 */ /* 0x00006400000c000b */
[----:B01----:R-:W-:Y:S01]  /*10a50*/  ENDCOLLECTIVE ;  /* 0x000000000000791b */ /* 0x003fe20003800000 */
.L_x_1276:
        /* <DEDUP_REMOVED lines=13> */
.L_x_1277:
[----:B------:R-:W-:-:S05]  /*10b30*/  VIADD R3, R4, 0x60 ;  /* 0x0000006004037836 */ /* 0x000fca0000000000 */
[----:B------:R-:W-:Y:S01]  /*10b40*/  ISETP.GE.AND P2, PT, R3, R6, PT ;  /* 0x000000060300720c */ /* 0x000fe20003f46270 */
[----:B------:R-:W-:Y:S02]  /*10b50*/  IMAD.MOV.U32 R13, RZ, RZ, R5 ;  /* 0x000000ffff0d7224 */ /* 0x000fe400078e0005 */
[----:B------:R-:W-:-:S10]  /*10b60*/  IMAD.MOV.U32 R12, RZ, RZ, 0x7 ;  /* 0x00000007ff0c7424 */ /* 0x000fd400078e00ff */
[----:B------:R-:W-:Y:S01]  /*10b70*/  @P2 LOP3.LUT R23, R23, 0x40, RZ, 0xfc, !PT ;  /* 0x0000004017172812 */ /* 0x000fe200078efcff */
[----:B------:R-:W-:-:S07]  /*10b80*/  IMAD.MOV.U32 R7, RZ, RZ, R14 ;  /* 0x000000ffff077224 */ /* 0x000fce00078e000e */
[----:B------:R-:W-:Y:S05]  /*10b90*/  WARPSYNC.COLLECTIVE R15, `(.L_x_1278) ;  /* 0x000000000f087348 */ /* 0x000fea0003c00000 */
[----:B------:R0:W1:Y:S02]  /*10ba0*/  SHFL.IDX P6, R14, R13, R12, R11 ;  /* 0x0000000c0d0e7389 */ /* 0x00006400000c000b */
[----:B01----:R-:W-:Y:S01]  /*10bb0*/  ENDCOLLECTIVE ;  /* 0x000000000000791b */ /* 0x003fe20003800000 */
.L_x_1278:
        /* <DEDUP_REMOVED lines=9> */
[----:B------:R-:W-:-:S07]  /*10c50*/  IMAD.MOV.U32 R5, RZ, RZ, R14 ;  /* 0x000000ffff057224 */ /* 0x000fce00078e000e */
[----:B0-----:R-:W-:Y:S05]  /*10c60*/  WARPSYNC.COLLECTIVE R15, `(.L_x_1279) ;  /* 0x000000000f087348 */ /* 0x001fea0003c00000 */
[----:B------:R1:W2:Y:S02]  /*10c70*/  SHFL.IDX P6, R14, R13, R12, R11 ;  /* 0x0000000c0d0e7389 */ /* 0x0002a400000c000b */
[----:B012---:R-:W-:Y:S01]  /*10c80*/  ENDCOLLECTIVE ;  /* 0x000000000000791b */ /* 0x007fe20003800000 */
.L_x_1279:
[----:B------:R-:W-:Y:S01]  /*10c90*/  IMAD.MOV.U32 R0, RZ, RZ, R14 ;  /* 0x000000ffff007224 */ /* 0x000fe200078e000e */
[----:B------:R-:W-:Y:S06]  /*10ca0*/  BRA `(.L_x_1280) ;  /* 0xffffffb400b47947 */ /* 0x000fec000383ffff */
.L_x_1188:
        /* <DEDUP_REMOVED lines=8> */
.L_x_1282:
[----:B------:R-:W-:Y:S05]  /*10d30*/  BSYNC B0 ;  /* 0x0000000000007941 */ /* 0x000fea0003800000 */
.L_x_1281:
[----:B------:R-:W-:Y:S01]  /*10d40*/  IMAD.MOV.U32 R13, RZ, RZ, R0 ;  /* 0x000000ffff0d7224 */ /* 0x000fe200078e0000 */
[----:B------:R-:W-:Y:S01]  /*10d50*/  LOP3.LUT P5, RZ, R23, 0x2000, RZ, 0xc0, !PT ;  /* 0x0000200017ff7812 */ /* 0x000fe200078ac0ff */
[----:B------:R-:W-:Y:S02]  /*10d60*/  IMAD.MOV.U32 R12, RZ, RZ, RZ ;  /* 0x000000ffff0c7224 */ /* 0x000fe400078e00ff */
[----:B------:R-:W-:Y:S02]  /*10d70*/  IMAD.MOV.U32 R11, RZ, RZ, 0x181f ;  /* 0x0000181fff0b7424 */ /* 0x000fe400078e00ff */
[----:B------:R-:W-:Y:S02]  /*10d80*/  IMAD.MOV.U32 R15, RZ, RZ, -0x1 ;  /* 0xffffffffff0f7424 */ /* 0x000fe400078e00ff */
[----:B------:R-:W-:-:S07]  /*10d90*/  IMAD.MOV.U32 R2, RZ, RZ, R14 ;  /* 0x000000ffff027224 */ /* 0x000fce00078e000e */
[----:B------:R-:W-:Y:S05]  /*10da0*/  WARPSYNC.COLLECTIVE R15, `(.L_x_1283) ;  /* 0x000000000f087348 */ /* 0x000fea0003c00000 */
[----:B------:R0:W1:Y:S02]  /*10db0*/  SHFL.IDX P6, R14, R13, R12, R11 ;  /* 0x0000000c0d0e7389 */ /* 0x00006400000c000b */
[----:B01----:R-:W-:Y:S01]  /*10dc0*/  ENDCOLLECTIVE ;  /* 0x000000000000791b */ /* 0x003fe20003800000 */
.L_x_1283:
[----:B------:R-:W-:Y:S01]  /*10dd0*/  MOV R13, R4 ;  /* 0x00000004000d7202 */ /* 0x000fe20000000f00 */
[----:B------:R-:W-:Y:S02]  /*10de0*/  IMAD.MOV.U32 R12, RZ, RZ, 0x1 ;  /* 0x00000001ff0c7424 */ /* 0x000fe400078e00ff */
[----:B------:R-:W-:-:S07]  /*10df0*/  IMAD.MOV.U32 R3, RZ, RZ, R14 ;  /* 0x000000ffff037224 */ /* 0x000fce00078e000e */
[----:B------:R-:W-:Y:S05]  /*10e00*/  WARPSYNC.COLLECTIVE R15, `(.L_x_1284) ;  /* 0x000000000f087348 */ /* 0x000fea0003c00000 */
[----:B------:R0:W1:Y:S02]  /*10e10*/  SHFL.IDX P6, R14, R13, R12, R11 ;  /* 0x0000000c0d0e7389 */ /* 0x00006400000c000b */
[----:B01----:R-:W-:Y:S01]  /*10e20*/  ENDCOLLECTIVE ;  /* 0x000000000000791b */ /* 0x003fe20003800000 */
.L_x_1284:
        /* <DEDUP_REMOVED lines=10> */
.L_x_1285:
[----:B------:R-:W-:Y:S01]  /*10ed0*/  @!PT LDS RZ, [RZ] ;  /* 0x00000000fffff984 */ /* 0x000fe20000000800 */
[----:B------:R-:W-:Y:S01]  /*10ee0*/  @!PT LDS RZ, [RZ] ;  /* 0x00000000fffff984 */ /* 0x000fe20000000800 */
[----:B------:R-:W-:Y:S01]  /*10ef0*/  @!PT LDS RZ, [RZ] ;  /* 0x00000000fffff984 */ /* 0x000fe20000000800 */
[----:B------:R-:W-:Y:S04]  /*10f00*/  @!P5 LDGSTS.E.BYPASS.LTC128B.128 [R26+0x22400], desc[UR36][R2.64], !P4 ;  /* 0x22400000021adfae */ /* 0x000fe8000e101d64 */
[----:B------:R-:W-:Y:S04]  /*10f10*/  @!P5 LDGSTS.E.BYPASS.LTC128B.128 [R26+0x26400], desc[UR36][R2.64+0x80], !P3 ;  /* 0x26400080021adfae */ /* 0x000fe8000d901d64 */
[----:B------:R-:W-:Y:S01]  /*10f20*/  @!P5 LDGSTS.E.BYPASS.LTC128B.128 [R26+0x2a400], desc[UR36][R2.64+0x100], !P2 ;  /* 0x2a400100021adfae */ /* 0x000fe2000d101d64 */
[----:B------:R-:W-:-:S03]  /*10f30*/  IMAD.MOV.U32 R13, RZ, RZ, R4 ;  /* 0x000000ffff0d7224 */ /* 0x000fc600078e0004 */
[----:B------:R0:W-:Y:S01]  /*10f40*/  @!P5 LDGSTS.E.BYPASS.LTC128B.128 [R26+0x2e400], desc[UR36][R2.64+0x180], !P1 ;  /* 0x2e400180021adfae */ /* 0x0001e2000c901d64 */
[----:B------:R-:W-:Y:S01]  /*10f50*/  IMAD.MOV.U32 R12, RZ, RZ, 0x2 ;  /* 0x00000002ff0c7424 */ /* 0x000fe200078e00ff */
[C---:B------:R-:W-:Y:S02]  /*10f60*/  LOP3.LUT P5, RZ, R23.reuse, 0x800, RZ, 0xc0, !PT ;  /* 0x0000080017ff7812 */ /* 0x040fe400078ac0ff */
[----:B------:R-:W-:Y:S01]  /*10f70*/  LOP3.LUT P6, RZ, R23, 0x1000, RZ, 0xc0, !PT ;  /* 0x0000100017ff7812 */ /* 0x000fe200078cc0ff */
[----:B0-----:R-:W-:-:S12]  /*10f80*/  IMAD.MOV.U32 R2, RZ, RZ, R14 ;  /* 0x000000ffff027224 */ /* 0x001fd800078e000e */
[----:B------:R-:W-:-:S05]  /*10f90*/  @!P6 LEA R2, P0, R6, R2, 0x1 ;  /* 0x000000020602e211 */ /* 0x000fca00078008ff */
[----:B------:R-:W-:-:S05]  /*10fa0*/  @!P6 IMAD.X R3, RZ, RZ, R5, P0 ;  /* 0x000000ffff03e224 */ /* 0x000fca00000e0605 */
[----:B------:R0:W-:Y:S04]  /*10fb0*/  @!P6 LDGSTS.E.BYPASS.LTC128B.128 [R26+0x22c00], desc[UR36][R2.64], !P4 ;  /* 0x22c00000021aefae */ /* 0x0001e8000e101d64 */
[----:B------:R0:W-:Y:S04]  /*10fc0*/  @!P6 LDGSTS.E.BYPASS.LTC128B.128 [R26+0x26c00], desc[UR36][R2.64+0x80], !P3 ;  /* 0x26c00080021aefae */ /* 0x0001e8000d901d64 */
[----:B------:R0:W-:Y:S04]  /*10fd0*/  @!P6 LDGSTS.E.BYPASS.LTC128B.128 [R26+0x2ac00], desc[UR36][R2.64+0x100], !P2 ;  /* 0x2ac00100021aefae */ /* 0x0001e8000d101d64 */
[----:B------:R0:W-:Y:S02]  /*10fe0*/  @!P6 LDGSTS.E.BYPASS.LTC128B.128 [R26+0x2ec00], desc[UR36][R2.64+0x180], !P1 ;  /* 0x2ec00180021aefae */ /* 0x0001e4000c901d64 */
[----:B0-----:R-:W-:Y:S05]  /*10ff0*/  WARPSYNC.COLLECTIVE R15, `(.L_x_1286) ;  /* 0x000000000f087348 */ /* 0x001fea0003c00000 */
[----:B------:R1:W2:Y:S02]  /*11000*/  SHFL.IDX P6, R14, R13, R12, R11 ;  /* 0x0000000c0d0e7389 */ /* 0x0002a400000c000b */
[----:B012---:R-:W-:Y:S01]  /*11010*/  ENDCOLLECTIVE ;  /* 0x000000000000791b */ /* 0x007fe20003800000 */
.L_x_1286:
[----:B------:R-:W-:Y:S02]  /*11020*/  IMAD.MOV.U32 R13, RZ, RZ, R0 ;  /* 0x000000ffff0d7224 */ /* 0x000fe400078e0000 */
[----:B------:R-:W-:-:S07]  /*11030*/  IMAD.MOV.U32 R5, RZ, RZ, R14 ;  /* 0x000000ffff057224 */ /* 0x000fce00078e000e */
[----:B------:R-:W-:Y:S05]  /*11040*/  WARPSYNC.COLLECTIVE R15, `(.L_x_1287) ;  /* 0x000000000f087348 */ /* 0x000fea0003c00000 */
[----:B------:R0:W1:Y:S02]  /*11050*/  SHFL.IDX P6, R14, R13, R12, R11 ;  /* 0x0000000c0d0e7389 */ /* 0x00006400000c000b */
[----:B01----:R-:W-:Y:S01]  /*11060*/  ENDCOLLECTIVE ;  /* 0x000000000000791b */ /* 0x003fe20003800000 */
.L_x_1287:
[----:B------:R-:W-:Y:S02]  /*11070*/  IMAD.MOV.U32 R13, RZ, RZ, R4 ;  /* 0x000000ffff0d7224 */ /* 0x000fe400078e0004 */
[----:B------:R-:W-:Y:S02]  /*11080*/  IMAD.MOV.U32 R12, RZ, RZ, 0x3 ;  /* 0x00000003ff0c7424 */ /* 0x000fe400078e00ff */
[----:B------:R-:W-:-:S07]  /*11090*/  IMAD.MOV.U32 R2, RZ, RZ, R14 ;  /* 0x000000ffff027224 */ /* 0x000fce00078e000e */
[----:B------:R-:W-:Y:S05]  /*110a0*/  WARPSYNC.COLLECTIVE R15, `(.L_x_1288) ;  /* 0x000000000f087348 */ /* 0x000fea0003c00000 */
[----:B------:R0:W1:Y:S02]  /*110b0*/  SHFL.IDX P6, R14, R13, R12, R11 ;  /* 0x0000000c0d0e7389 */ /* 0x00006400000c000b */
[----:B01----:R-:W-:Y:S01]  /*110c0*/  ENDCOLLECTIVE ;  /* 0x000000000000791b */ /* 0x003fe20003800000 */
.L_x_1288:
[----:B------:R-:W-:-:S05]  /*110d0*/  @!P5 LEA R2, P0, R6, R2, 0x1 ;  /* 0x000000020602d211 */ /* 0x000fca00078008ff */
[----:B------:R-:W-:-:S05]  /*110e0*/  @!P5 IMAD.X R3, RZ, RZ, R5, P0 ;  /* 0x000000ffff03d224 */ /* 0x000fca00000e0605 */
[----:B------:R-:W-:Y:S01]  /*110f0*/  @!PT LDS RZ, [RZ] ;  /* 0x00000000fffff984 */ /* 0x000fe20000000800 */
[----:B------:R-:W-:Y:S01]  /*11100*/  @!PT LDS RZ, [RZ] ;  /* 0x00000000fffff984 */ /* 0x000fe20000000800 */
[----:B------:R-:W-:Y:S01]  /*11110*/  @!PT LDS RZ, [RZ] ;  /* 0x00000000fffff984 */ /* 0x000fe20000000800 */
[----:B------:R0:W-:Y:S01]  /*11120*/  @!P5 LDGSTS.E.BYPASS.LTC128B.128 [R26+0x23400], desc[UR36][R2.64], !P4 ;  /* 0x23400000021adfae */ /* 0x0001e2000e101d64 */
[----:B------:R-:W-:-:S03]  /*11130*/  IMAD.MOV.U32 R13, RZ, RZ, R0 ;  /* 0x000000ffff0d7224 */ /* 0x000fc600078e0000 */
[----:B------:R0:W-:Y:S04]  /*11140*/  @!P5 LDGSTS.E.BYPASS.LTC128B.128 [R26+0x27400], desc[UR36][R2.64+0x80], !P3 ;  /* 0x27400080021adfae */ /* 0x0001e8000d901d64 */
[----:B------:R0:W-:Y:S01]  /*11150*/  @!P5 LDGSTS.E.BYPASS.LTC128B.128 [R26+0x2b400], desc[UR36][R2.64+0x100], !P2 ;  /* 0x2b400100021adfae */ /* 0x0001e2000d101d64 */
[----:B------:R-:W-:-:S03]  /*11160*/  IMAD.MOV.U32 R5, RZ, RZ, R14 ;  /* 0x000000ffff057224 */ /* 0x000fc600078e000e */
[----:B------:R0:W-:Y:S01]  /*11170*/  @!P5 LDGSTS.E.BYPASS.LTC128B.128 [R26+0x2f400], desc[UR36][R2.64+0x180], !P1 ;  /* 0x2f400180021adfae */ /* 0x0001e2000c901d64 */
[----:B------:R-:W-:-:S13]  /*11180*/  LOP3.LUT P5, RZ, R23, 0x100, RZ, 0xc0, !PT ;  /* 0x0000010017ff7812 */ /* 0x000fda00078ac0ff */
[----:B0-----:R-:W-:Y:S05]  /*11190*/  WARPSYNC.COLLECTIVE R15, `(.L_x_1289) ;  /* 0x000000000f087348 */ /* 0x001fea0003c00000 */
[----:B------:R1:W2:Y:S02]  /*111a0*/  SHFL.IDX P6, R14, R13, R12, R11 ;  /* 0x0000000c0d0e7389 */ /* 0x0002a400000c000b */
[----:B012---:R-:W-:Y:S01]  /*111b0*/  ENDCOLLECTIVE ;  /* 0x000000000000791b */ /* 0x007fe20003800000 */
.L_x_1289:
[----:B------:R-:W-:Y:S02]  /*111c0*/  IMAD.MOV.U32 R13, RZ, RZ, R4 ;  /* 0x000000ffff0d7224 */ /* 0x000fe400078e0004 */
[----:B------:R-:W-:Y:S01]  /*111d0*/  IMAD.MOV.U32 R12, RZ, RZ, 0x4 ;  /* 0x00000004ff0c7424 */ /* 0x000fe200078e00ff */
[----:B------:R-:W-:Y:S01]  /*111e0*/  LOP3.LUT P6, RZ, R23, 0x200, RZ, 0xc0, !PT ;  /* 0x0000020017ff7812 */ /* 0x000fe200078cc0ff */
[----:B------:R-:W-:-:S12]  /*111f0*/  IMAD.MOV.U32 R2, RZ, RZ, R14 ;  /* 0x000000ffff027224 */ /* 0x000fd800078e000e */
[----:B------:R-:W-:-:S04]  /*11200*/  @!P6 LEA R2, P0, R6, R2, 0x1 ;  /* 0x000000020602e211 */ /* 0x000fc800078008ff */
[----:B------:R-:W-:-:S05]  /*11210*/  @!P6 IADD3.X R3, RZ, R5, RZ, P0, !PT ;  /* 0x00000005ff03e210 */ /* 0x000fca00007fe4ff */
        /* <DEDUP_REMOVED lines=10> */
.L_x_1290:
[----:B------:R-:W-:Y:S02]  /*112c0*/  IMAD.MOV.U32 R13, RZ, RZ, R0 ;  /* 0x000000ffff0d7224 */ /* 0x000fe400078e0000 */
[----:B------:R-:W-:-:S07]  /*112d0*/  IMAD.MOV.U32 R5, RZ, RZ, R14 ;  /* 0x000000ffff057224 */ /* 0x000fce00078e000e */
[----:B------:R-:W-:Y:S05]  /*112e0*/  WARPSYNC.COLLECTIVE R15, `(.L_x_1291) ;  /* 0x000000000f087348 */ /* 0x000fea0003c00000 */
[----:B------:R0:W1:Y:S02]  /*112f0*/  SHFL.IDX P6, R14, R13, R12, R11 ;  /* 0x0000000c0d0e7389 */ /* 0x00006400000c000b */
[----:B01----:R-:W-:Y:S01]  /*11300*/  ENDCOLLECTIVE ;  /* 0x000000000000791b */ /* 0x003fe20003800000 */
.L_x_1291:
[----:B------:R-:W-:Y:S02]  /*11310*/  IMAD.MOV.U32 R13, RZ, RZ, R4 ;  /* 0x000000ffff0d7224 */ /* 0x000fe400078e0004 */
[----:B------:R-:W-:Y:S02]  /*11320*/  IMAD.MOV.U32 R12, RZ, RZ, 0x5 ;  /* 0x00000005ff0c7424 */ /* 0x000fe400078e00ff */
[----:B------:R-:W-:-:S07]  /*11330*/  IMAD.MOV.U32 R2, RZ, RZ, R14 ;  /* 0x000000ffff027224 */ /* 0x000fce00078e000e */
[----:B------:R-:W-:Y:S05]  /*11340*/  WARPSYNC.COLLECTIVE R15, `(.L_x_1292) ;  /* 0x000000000f087348 */ /* 0x000fea0003c00000 */
[----:B------:R0:W1:Y:S02]  /*11350*/  SHFL.IDX P6, R14, R13, R12, R11 ;  /* 0x0000000c0d0e7389 */ /* 0x00006400000c000b */
[----:B01----:R-:W-:Y:S01]  /*11360*/  ENDCOLLECTIVE ;  /* 0x000000000000791b */ /* 0x003fe20003800000 */
.L_x_1292:
        /* <DEDUP_REMOVED lines=15> */
.L_x_1293:
[----:B------:R-:W-:Y:S02]  /*11460*/  IMAD.MOV.U32 R13, RZ, RZ, R4 ;  /* 0x000000ffff0d7224 */ /* 0x000fe400078e0004 */
[----:B------:R-:W-:Y:S01]  /*11470*/  IMAD.MOV.U32 R12, RZ, RZ, 0x6 ;  /* 0x00000006ff0c7424 */ /* 0x000fe200078e00ff */
[----:B------:R-:W-:Y:S01]  /*11480*/  LOP3.LUT P6, RZ, R23, 0x80, RZ, 0xc0, !PT ;  /* 0x0000008017ff7812 */ /* 0x000fe200078cc0ff */
[----:B------:R-:W-:-:S12]  /*11490*/  IMAD.MOV.U32 R2, RZ, RZ, R14 ;  /* 0x000000ffff027224 */ /* 0x000fd800078e000e */
[----:B------:R-:W-:-:S05]  /*114a0*/  @!P6 LEA R2, P0, R6, R2, 0x1 ;  /* 0x000000020602e211 */ /* 0x000fca00078008ff */
[----:B------:R-:W-:-:S05]  /*114b0*/  @!P6 IMAD.X R3, RZ, RZ, R5, P0 ;  /* 0x000000ffff03e224 */ /* 0x000fca00000e0605 */
        /* <DEDUP_REMOVED lines=10> */
.L_x_1294:
[----:B------:R-:W-:Y:S02]  /*11560*/  IMAD.MOV.U32 R13, RZ, RZ, R0 ;  /* 0x000000ffff0d7224 */ /* 0x000fe400078e0000 */
[----:B------:R-:W-:-:S07]  /*11570*/  IMAD.MOV.U32 R5, RZ, RZ, R14 ;  /* 0x000000ffff057224 */ /* 0x000fce00078e000e */
[----:B------:R-:W-:Y:S05]  /*11580*/  WARPSYNC.COLLECTIVE R15, `(.L_x_1295) ;  /* 0x000000000f087348 */ /* 0x000fea0003c00000 */
[----:B------:R0:W1:Y:S02]  /*11590*/  SHFL.IDX P6, R14, R13, R12, R11 ;  /* 0x0000000c0d0e7389 */ /* 0x00006400000c000b */
[----:B01----:R-:W-:Y:S01]  /*115a0*/  ENDCOLLECTIVE ;  /* 0x000000000000791b */ /* 0x003fe20003800000 */
.L_x_1295:
[----:B------:R-:W-:Y:S02]  /*115b0*/  IMAD.MOV.U32 R13, RZ, RZ, R4 ;  /* 0x000000ffff0d7224 */ /* 0x000fe400078e0004 */
[----:B------:R-:W-:Y:S01]  /*115c0*/  IMAD.MOV.U32 R12, RZ, RZ, 0x7 ;  /* 0x00000007ff0c7424 */ /* 0x000fe200078e00ff */
[----:B------:R-:W-:-:S07]  /*115d0*/  MOV R2, R14 ;  /* 0x0000000e00027202 */ /* 0x000fce0000000f00 */
[----:B------:R-:W-:Y:S05]  /*115e0*/  WARPSYNC.COLLECTIVE R15, `(.L_x_1296) ;  /* 0x000000000f087348 */ /* 0x000fea0003c00000 */
[----:B------:R0:W1:Y:S02]  /*115f0*/  SHFL.IDX P6, R14, R13, R12, R11 ;  /* 0x0000000c0d0e7389 */ /* 0x00006400000c000b */
[----:B01----:R-:W-:Y:S01]  /*11600*/  ENDCOLLECTIVE ;  /* 0x000000000000791b */ /* 0x003fe20003800000 */
.L_x_1296:
        /* <DEDUP_REMOVED lines=10> */
[----:B------:R0:W-:Y:S04]  /*116b0*/  @!P5 LDGSTS.E.BYPASS.LTC128B.128 [R26+0x31400], desc[UR36][R2.64+0x180], !P1 ;  /* 0x31400180021adfae */ /* 0x0001e8000c901d64 */
[----:B0-----:R-:W-:Y:S05]  /*116c0*/  WARPSYNC.COLLECTIVE R15, `(.L_x_1297) ;  /* 0x000000000f087348 */ /* 0x001fea0003c00000 */
[----:B------:R1:W2:Y:S02]  /*116d0*/  SHFL.IDX P6, R14, R13, R12, R11 ;  /* 0x0000000c0d0e7389 */ /* 0x0002a400000c000b */
[----:B012---:R-:W-:Y:S01]  /*116e0*/  ENDCOLLECTIVE ;  /* 0x000000000000791b */ /* 0x007fe20003800000 */
.L_x_1297:
[----:B------:R-:W-:Y:S05]  /*116f0*/  BRA `(.L_x_1298) ;  /* 0xffffffb400dc7947 */ /* 0x000fea000383ffff */
.L_x_1193:
[----:B0-----:R0:W2:Y:S02]  /*11700*/  SYNCS.PHASECHK.TRANS64.TRYWAIT P0, [R22+URZ+0x32420], R3 ;  /* 0x03242003160075a7 */ /* 0x0010a4000800017f */
[----:B--2---:R-:W-:Y:S05]  /*11710*/  @!P0 NANOSLEEP.SYNCS 0x989680 ;  /* 0x009896800000895d */ /* 0x004fea0003900000 */
[----:B------:R-:W2:Y:S02]  /*11720*/  @!P0 SYNCS.PHASECHK.TRANS64 P0, [R22+URZ+0x32420], R3 ;  /* 0x03242003160085a7 */ /* 0x000ea4000800007f */
[----:B--2---:R-:W-:Y:S05]  /*11730*/  @!P0 BRA `(.L_x_1193) ;  /* 0xfffffffc00f08947 */ /* 0x004fea000383ffff */
[----:B------:R-:W-:Y:S05]  /*11740*/  BRA `(.L_x_1299) ;  /* 0xffffffb8004c7947 */ /* 0x000fea000383ffff */
.L_x_1196:
[----:B--2---:R2:W3:Y:S02]  /*11750*/  SYNCS.PHASECHK.TRANS64.TRYWAIT P0, [R25+URZ+0x32460], R0 ;  /* 0x03246000190075a7 */ /* 0x0044e4000800017f */
[----:B---3--:R-:W-:Y:S05]  /*11760*/  @!P0 NANOSLEEP.SYNCS 0x989680 ;  /* 0x009896800000895d */ /* 0x008fea0003900000 */
[----:B------:R-:W3:Y:S02]  /*11770*/  @!P0 SYNCS.PHASECHK.TRANS64 P0, [R25+URZ+0x32460], R0 ;  /* 0x03246000190085a7 */ /* 0x000ee4000800007f */
[----:B---3--:R-:W-:Y:S05]  /*11780*/  @!P0 BRA `(.L_x_1196) ;  /* 0xfffffffc00f08947 */ /* 0x008fea000383ffff */
[----:B------:R-:W-:Y:S05]  /*11790*/  BRA `(.L_x_1300) ;  /* 0xffffffb800587947 */ /* 0x000fea000383ffff */
.L_x_1197:
        /* <DEDUP_REMOVED lines=8> */
.L_x_1302:
[----:B------:R-:W-:Y:S05]  /*11820*/  BSYNC B0 ;  /* 0x0000000000007941 */ /* 0x000fea0003800000 */
.L_x_1301:
        /* <DEDUP_REMOVED lines=13> */
.L_x_1303:
[----:B------:R-:W-:Y:S02]  /*11900*/  IMAD.MOV.U32 R13, RZ, RZ, R6 ;  /* 0x000000ffff0d7224 */ /* 0x000fe400078e0006 */
[----:B------:R-:W-:Y:S02]  /*11910*/  IMAD.MOV.U32 R12, RZ, RZ, 0x1 ;  /* 0x00000001ff0c7424 */ /* 0x000fe400078e00ff */
[----:B------:R-:W-:-:S05]  /*11920*/  IMAD.SHL.U32 R8, R8, 0x8, RZ ;  /* 0x0000000808087824 */ /* 0x000fca00078e00ff */
[----:B------:R-:W-:-:S05]  /*11930*/  LOP3.LUT R8, R8, 0x38, RZ, 0xc0, !PT ;  /* 0x0000003808087812 */ /* 0x000fca00078ec0ff */
[----:B------:R-:W-:-:S05]  /*11940*/  IMAD.SHL.U32 R0, R8, 0x2, RZ ;  /* 0x0000000208007824 */ /* 0x000fca00078e00ff */
[----:B------:R-:W-:-:S13]  /*11950*/  IADD3 R2, P0, R14, R0, RZ ;  /* 0x000000000e027210 */ /* 0x000fda0007f1e0ff */
[----:B------:R-:W-:Y:S05]  /*11960*/  WARPSYNC.COLLECTIVE R15, `(.L_x_1304) ;  /* 0x000000000f087348 */ /* 0x000fea0003c00000 */
[----:B------:R0:W1:Y:S02]  /*11970*/  SHFL.IDX P6, R14, R13, R12, R11 ;  /* 0x0000000c0d0e7389 */ /* 0x00006400000c000b */
[----:B01----:R-:W-:Y:S01]  /*11980*/  ENDCOLLECTIVE ;  /* 0x000000000000791b */ /* 0x003fe20003800000 */
.L_x_1304:
        /* <DEDUP_REMOVED lines=17> */
.L_x_1305:
[----:B------:R-:W-:Y:S02]  /*11aa0*/  IMAD.MOV.U32 R13, RZ, RZ, R6 ;  /* 0x000000ffff0d7224 */ /* 0x000fe400078e0006 */
[----:B------:R-:W-:Y:S01]  /*11ab0*/  IMAD.MOV.U32 R12, RZ, RZ, 0x2 ;  /* 0x00000002ff0c7424 */ /* 0x000fe200078e00ff */
[----:B------:R-:W-:-:S13]  /*11ac0*/  IADD3 R2, P3, R14, R0, RZ ;  /* 0x000000000e027210 */ /* 0x000fda0007f7e0ff */
[----:B------:R-:W-:Y:S05]  /*11ad0*/  WARPSYNC.COLLECTIVE R15, `(.L_x_1306) ;  /* 0x000000000f087348 */ /* 0x000fea0003c00000 */
[----:B------:R0:W1:Y:S02]  /*11ae0*/  SHFL.IDX P6, R14, R13, R12, R11 ;  /* 0x0000000c0d0e7389 */ /* 0x00006400000c000b */
[----:B01----:R-:W-:Y:S01]  /*11af0*/  ENDCOLLECTIVE ;  /* 0x000000000000791b */ /* 0x003fe20003800000 */
.L_x_1306:
        /* <DEDUP_REMOVED lines=17> */
.L_x_1307:
[----:B------:R-:W-:Y:S02]  /*11c10*/  IMAD.MOV.U32 R13, RZ, RZ, R6 ;  /* 0x000000ffff0d7224 */ /* 0x000fe400078e0006 */
[----:B------:R-:W-:Y:S01]  /*11c20*/  IMAD.MOV.U32 R12, RZ, RZ, 0x3 ;  /* 0x00000003ff0c7424 */ /* 0x000fe200078e00ff */
[----:B------:R-:W-:-:S13]  /*11c30*/  IADD3 R2, P3, R14, R0, RZ ;  /* 0x000000000e027210 */ /* 0x000fda0007f7e0ff */
[----:B------:R-:W-:Y:S05]  /*11c40*/  WARPSYNC.COLLECTIVE R15, `(.L_x_1308) ;  /* 0x000000000f087348 */ /* 0x000fea0003c00000 */
[----:B------:R0:W1:Y:S02]  /*11c50*/  SHFL.IDX P6, R14, R13, R12, R11 ;  /* 0x0000000c0d0e7389 */ /* 0x00006400000c000b */
[----:B01----:R-:W-:Y:S01]  /*11c60*/  ENDCOLLECTIVE ;  /* 0x000000000000791b */ /* 0x003fe20003800000 */
.L_x_1308:
        /* <DEDUP_REMOVED lines=17> */
.L_x_1309:
[----:B------:R-:W-:Y:S01]  /*11d80*/  MOV R13, R6 ;  /* 0x00000006000d7202 */ /* 0x000fe20000000f00 */
[----:B------:R-:W-:Y:S01]  /*11d90*/  IMAD.MOV.U32 R12, RZ, RZ, 0x4 ;  /* 0x00000004ff0c7424 */ /* 0x000fe200078e00ff */
[----:B------:R-:W-:-:S13]  /*11da0*/  IADD3 R2, P3, R14, R0, RZ ;  /* 0x000000000e027210 */ /* 0x000fda0007f7e0ff */
[----:B------:R-:W-:Y:S05]  /*11db0*/  WARPSYNC.COLLECTIVE R15, `(.L_x_1310) ;  /* 0x000000000f087348 */ /* 0x000fea0003c00000 */
[----:B------:R0:W1:Y:S02]  /*11dc0*/  SHFL.IDX P6, R14, R13, R12, R11 ;  /* 0x0000000c0d0e7389 */ /* 0x00006400000c000b */
[----:B01----:R-:W-:Y:S01]  /*11dd0*/  ENDCOLLECTIVE ;  /* 0x000000000000791b */ /* 0x003fe20003800000 */
.L_x_1310:
        /* <DEDUP_REMOVED lines=17> */
.L_x_1311:
[----:B------:R-:W-:Y:S02]  /*11ef0*/  IMAD.MOV.U32 R13, RZ, RZ, R6 ;  /* 0x000000ffff0d7224 */ /* 0x000fe400078e0006 */
[----:B------:R-:W-:Y:S01]  /*11f00*/  IMAD.MOV.U32 R12, RZ, RZ, 0x5 ;  /* 0x00000005ff0c7424 */ /* 0x000fe200078e00ff */
[----:B------:R-:W-:-:S13]  /*11f10*/  IADD3 R2, P3, R14, R0, RZ ;  /* 0x000000000e027210 */ /* 0x000fda0007f7e0ff */
[----:B------:R-:W-:Y:S05]  /*11f20*/  WARPSYNC.COLLECTIVE R15, `(.L_x_1312) ;  /* 0x000000000f087348 */ /* 0x000fea0003c00000 */
[----:B------:R0:W1:Y:S02]  /*11f30*/  SHFL.IDX P6, R14, R13, R12, R11 ;  /* 0x0000000c0d0e7389 */ /* 0x00006400000c000b */
[----:B01----:R-:W-:Y:S01]  /*11f40*/  ENDCOLLECTIVE ;  /* 0x000000000000791b */ /* 0x003fe20003800000 */
.L_x_1312:
        /* <DEDUP_REMOVED lines=12> */
.L_x_1313:
        /* <DEDUP_REMOVED lines=9> */
.L_x_1204:
[----:B0-----:R0:W1:Y:S02]  /*120a0*/  SYNCS.PHASECHK.TRANS64.TRYWAIT P0, [R10+URZ+0x32440], R20 ;  /* 0x032440140a0075a7 */ /* 0x001064000800017f */
[----:B-1----:R-:W-:Y:S05]  /*120b0*/  @!P0 NANOSLEEP.SYNCS 0x989680 ;  /* 0x009896800000895d */ /* 0x002fea0003900000 */
[----:B------:R-:W1:Y:S02]  /*120c0*/  @!P0 SYNCS.PHASECHK.TRANS64 P0, [R10+URZ+0x32440], R20 ;  /* 0x032440140a0085a7 */ /* 0x000e64000800007f */
[----:B-1----:R-:W-:Y:S05]  /*120d0*/  @!P0 BRA `(.L_x_1204) ;  /* 0xfffffffc00f08947 */ /* 0x002fea000383ffff */
[----:B------:R-:W-:Y:S05]  /*120e0*/  BRA `(.L_x_1315) ;  /* 0xffffffb800e47947 */ /* 0x000fea000383ffff */
.L_x_1205:
        /* <DEDUP_REMOVED lines=8> */
.L_x_1317:
[----:B------:R-:W-:Y:S05]  /*12170*/  BSYNC B1 ;  /* 0x0000000000017941 */ /* 0x000fea0003800000 */
.L_x_1316:
        /* <DEDUP_REMOVED lines=9> */
.L_x_1318:
[----:B------:R-:W-:Y:S02]  /*12210*/  IMAD.MOV.U32 R13, RZ, RZ, R8 ;  /* 0x000000ffff0d7224 */ /* 0x000fe400078e0008 */
[----:B------:R-:W-:Y:S02]  /*12220*/  IMAD.MOV.U32 R12, RZ, RZ, 0x1 ;  /* 0x00000001ff0c7424 */ /* 0x000fe400078e00ff */
[----:B------:R-:W-:-:S07]  /*12230*/  IMAD.MOV.U32 R2, RZ, RZ, R14 ;  /* 0x000000ffff027224 */ /* 0x000fce00078e000e */
[----:B------:R-:W-:Y:S05]  /*12240*/  WARPSYNC.COLLECTIVE R15, `(.L_x_1319) ;  /* 0x000000000f087348 */ /* 0x000fea0003c00000 */
[----:B------:R0:W1:Y:S02]  /*12250*/  SHFL.IDX P6, R14, R13, R12, R11 ;  /* 0x0000000c0d0e7389 */ /* 0x00006400000c000b */
[----:B01----:R-:W-:Y:S01]  /*12260*/  ENDCOLLECTIVE ;  /* 0x000000000000791b */ /* 0x003fe20003800000 */
.L_x_1319:
        /* <DEDUP_REMOVED lines=11> */
.L_x_1320:
[----:B------:R-:W-:Y:S02]  /*12320*/  IMAD.MOV.U32 R13, RZ, RZ, R8 ;  /* 0x000000ffff0d7224 */ /* 0x000fe400078e0008 */
[----:B------:R-:W-:Y:S02]  /*12330*/  IMAD.MOV.U32 R12, RZ, RZ, 0x2 ;  /* 0x00000002ff0c7424 */ /* 0x000fe400078e00ff */
[----:B------:R-:W-:-:S07]  /*12340*/  IMAD.MOV.U32 R2, RZ, RZ, R14 ;  /* 0x000000ffff027224 */ /* 0x000fce00078e000e */
[----:B------:R-:W-:Y:S05]  /*12350*/  WARPSYNC.COLLECTIVE R15, `(.L_x_1321) ;  /* 0x000000000f087348 */ /* 0x000fea0003c00000 */
[----:B------:R0:W1:Y:S02]  /*12360*/  SHFL.IDX P6, R14, R13, R12, R11 ;  /* 0x0000000c0d0e7389 */ /* 0x00006400000c000b */
[----:B01----:R-:W-:Y:S01]  /*12370*/  ENDCOLLECTIVE ;  /* 0x000000000000791b */ /* 0x003fe20003800000 */
.L_x_1321:
        /* <DEDUP_REMOVED lines=11> */
.L_x_1322:
[----:B------:R-:W-:Y:S01]  /*12430*/  IMAD.MOV.U32 R13, RZ, RZ, R8 ;  /* 0x000000ffff0d7224 */ /* 0x000fe200078e0008 */
[----:B------:R-:W-:Y:S01]  /*12440*/  MOV R12, 0x3 ;  /* 0x00000003000c7802 */ /* 0x000fe20000000f00 */
[----:B------:R-:W-:-:S07]  /*12450*/  IMAD.MOV.U32 R2, RZ, RZ, R14 ;  /* 0x000000ffff027224 */ /* 0x000fce00078e000e */
[----:B------:R-:W-:Y:S05]  /*12460*/  WARPSYNC.COLLECTIVE R15, `(.L_x_1323) ;  /* 0x000000000f087348 */ /* 0x000fea0003c00000 */
[----:B------:R0:W1:Y:S02]  /*12470*/  SHFL.IDX P6, R14, R13, R12, R11 ;  /* 0x0000000c0d0e7389 */ /* 0x00006400000c000b */
[----:B01----:R-:W-:Y:S01]  /*12480*/  ENDCOLLECTIVE ;  /* 0x000000000000791b */ /* 0x003fe20003800000 */
.L_x_1323:
        /* <DEDUP_REMOVED lines=11> */
.L_x_1324:
[----:B------:R-:W-:Y:S02]  /*12540*/  IMAD.MOV.U32 R13, RZ, RZ, R8 ;  /* 0x000000ffff0d7224 */ /* 0x000fe400078e0008 */
[----:B------:R-:W-:Y:S02]  /*12550*/  IMAD.MOV.U32 R12, RZ, RZ, 0x4 ;  /* 0x00000004ff0c7424 */ /* 0x000fe400078e00ff */
[----:B------:R-:W-:-:S07]  /*12560*/  IMAD.MOV.U32 R2, RZ, RZ, R14 ;  /* 0x000000ffff027224 */ /* 0x000fce00078e000e */
[----:B------:R-:W-:Y:S05]  /*12570*/  WARPSYNC.COLLECTIVE R15, `(.L_x_1325) ;  /* 0x000000000f087348 */ /* 0x000fea0003c00000 */
[----:B------:R0:W1:Y:S02]  /*12580*/  SHFL.IDX P6, R14, R13, R12, R11 ;  /* 0x0000000c0d0e7389 */ /* 0x00006400000c000b */
[----:B01----:R-:W-:Y:S01]  /*12590*/  ENDCOLLECTIVE ;  /* 0x000000000000791b */ /* 0x003fe20003800000 */
.L_x_1325:
        /* <DEDUP_REMOVED lines=11> */
.L_x_1326:
[----:B------:R-:W-:Y:S02]  /*12650*/  IMAD.MOV.U32 R13, RZ, RZ, R8 ;  /* 0x000000ffff0d7224 */ /* 0x000fe400078e0008 */
[----:B------:R-:W-:Y:S02]  /*12660*/  IMAD.MOV.U32 R12, RZ, RZ, 0x5 ;  /* 0x00000005ff0c7424 */ /* 0x000fe400078e00ff */
[----:B------:R-:W-:-:S07]  /*12670*/  IMAD.MOV.U32 R2, RZ, RZ, R14 ;  /* 0x000000ffff027224 */ /* 0x000fce00078e000e */
[----:B------:R-:W-:Y:S05]  /*12680*/  WARPSYNC.COLLECTIVE R15, `(.L_x_1327) ;  /* 0x000000000f087348 */ /* 0x000fea0003c00000 */
[----:B------:R0:W1:Y:S02]  /*12690*/  SHFL.IDX P6, R14, R13, R12, R11 ;  /* 0x0000000c0d0e7389 */ /* 0x00006400000c000b */
[----:B01----:R-:W-:Y:S01]  /*126a0*/  ENDCOLLECTIVE ;  /* 0x000000000000791b */ /* 0x003fe20003800000 */
.L_x_1327:
        /* <DEDUP_REMOVED lines=11> */
.L_x_1328:
[----:B------:R-:W-:Y:S05]  /*12760*/  BRA `(.L_x_1329) ;  /* 0xffffffb800147947 */ /* 0x000fea000383ffff */
.L_x_1210:
[----:B---3--:R3:W4:Y:S02]  /*12770*/  SYNCS.PHASECHK.TRANS64.TRYWAIT P0, [R10+URZ+0x32460], R20 ;  /* 0x032460140a0075a7 */ /* 0x008724000800017f */
[----:B----4-:R-:W-:Y:S05]  /*12780*/  @!P0 NANOSLEEP.SYNCS 0x989680 ;  /* 0x009896800000895d */ /* 0x010fea0003900000 */
[----:B------:R-:W4:Y:S02]  /*12790*/  @!P0 SYNCS.PHASECHK.TRANS64 P0, [R10+URZ+0x32460], R20 ;  /* 0x032460140a0085a7 */ /* 0x000f24000800007f */
[----:B----4-:R-:W-:Y:S05]  /*127a0*/  @!P0 BRA `(.L_x_1210) ;  /* 0xfffffffc00f08947 */ /* 0x010fea000383ffff */
[----:B------:R-:W-:Y:S05]  /*127b0*/  BRA `(.L_x_1330) ;  /* 0xffffffb800607947 */ /* 0x000fea000383ffff */
.L_x_1211:
[----:B------:R-:W-:Y:S01]  /*127c0*/  BSSY B1, `(.L_x_1331) ;  /* 0x0000008000017945 */ /* 0x000fe20003800000 */
[----:B------:R-:W-:Y:S01]  /*127d0*/  IMAD.MOV.U32 R13, RZ, RZ, R25 ;  /* 0x000000ffff0d7224 */ /* 0x000fe200078e0019 */
[----:B------:R-:W-:Y:S01]  /*127e0*/  MOV R11, 0x181f ;  /* 0x0000181f000b7802 */ /* 0x000fe20000000f00 */
[----:B------:R-:W-:Y:S02]  /*127f0*/  IMAD.MOV.U32 R12, RZ, RZ, RZ ;  /* 0x000000ffff0c7224 */ /* 0x000fe400078e00ff */
[----:B------:R-:W-:-:S07]  /*12800*/  IMAD.MOV.U32 R15, RZ, RZ, -0x1 ;  /* 0xffffffffff0f7424 */ /* 0x000fce00078e00ff */
[----:B--2---:R-:W-:Y:S05]  /*12810*/  WARPSYNC.COLLECTIVE R15, `(.L_x_1332) ;  /* 0x000000000f087348 */ /* 0x004fea0003c00000 */
[----:B------:R0:W1:Y:S02]  /*12820*/  SHFL.IDX P6, R14, R13, R12, R11 ;  /* 0x0000000c0d0e7389 */ /* 0x00006400000c000b */
[----:B012---:R-:W-:Y:S01]  /*12830*/  ENDCOLLECTIVE ;  /* 0x000000000000791b */ /* 0x007fe20003800000 */
.L_x_1332:
[----:B------:R-:W-:Y:S05]  /*12840*/  BSYNC B1 ;  /* 0x0000000000017941 */ /* 0x000fea0003800000 */
.L_x_1331:
        /* <DEDUP_REMOVED lines=9> */
.L_x_1333:
[----:B------:R-:W-:Y:S02]  /*128e0*/  IMAD.MOV.U32 R13, RZ, RZ, R25 ;  /* 0x000000ffff0d7224 */ /* 0x000fe400078e0019 */
[----:B------:R-:W-:Y:S01]  /*128f0*/  IMAD.MOV.U32 R12, RZ, RZ, 0x1 ;  /* 0x00000001ff0c7424 */ /* 0x000fe200078e00ff */
[----:B------:R-:W-:-:S13]  /*12900*/  IADD3 R2, P0, R14, R0, RZ ;  /* 0x000000000e027210 */ /* 0x000fda0007f1e0ff */
[----:B------:R-:W-:Y:S05]  /*12910*/  WARPSYNC.COLLECTIVE R15, `(.L_x_1334) ;  /* 0x000000000f087348 */ /* 0x000fea0003c00000 */
[----:B------:R0:W1:Y:S02]  /*12920*/  SHFL.IDX P6, R14, R13, R12, R11 ;  /* 0x0000000c0d0e7389 */ /* 0x00006400000c000b */
[----:B01----:R-:W-:Y:S01]  /*12930*/  ENDCOLLECTIVE ;  /* 0x000000000000791b */ /* 0x003fe20003800000 */
.L_x_1334:
        /* <DEDUP_REMOVED lines=13> */
.L_x_1335:
[----:B------:R-:W-:Y:S02]  /*12a10*/  IMAD.MOV.U32 R13, RZ, RZ, R25 ;  /* 0x000000ffff0d7224 */ /* 0x000fe400078e0019 */
[----:B------:R-:W-:Y:S01]  /*12a20*/  IMAD.MOV.U32 R12, RZ, RZ, 0x2 ;  /* 0x00000002ff0c7424 */ /* 0x000fe200078e00ff */
[----:B------:R-:W-:-:S13]  /*12a30*/  IADD3 R2, P0, R14, R0, RZ ;  /* 0x000000000e027210 */ /* 0x000fda0007f1e0ff */
[----:B------:R-:W-:Y:S05]  /*12a40*/  WARPSYNC.COLLECTIVE R15, `(.L_x_1336) ;  /* 0x000000000f087348 */ /* 0x000fea0003c00000 */
[----:B------:R0:W1:Y:S02]  /*12a50*/  SHFL.IDX P6, R14, R13, R12, R11 ;  /* 0x0000000c0d0e7389 */ /* 0x00006400000c000b */
[----:B01----:R-:W-:Y:S01]  /*12a60*/  ENDCOLLECTIVE ;  /* 0x000000000000791b */ /* 0x003fe20003800000 */
.L_x_1336:
        /* <DEDUP_REMOVED lines=13> */
.L_x_1337:
[----:B------:R-:W-:Y:S02]  /*12b40*/  IMAD.MOV.U32 R13, RZ, RZ, R25 ;  /* 0x000000ffff0d7224 */ /* 0x000fe400078e0019 */
[----:B------:R-:W-:Y:S02]  /*12b50*/  IMAD.MOV.U32 R12, RZ, RZ, 0x3 ;  /* 0x00000003ff0c7424 */ /* 0x000fe400078e00ff */
[----:B------:R-:W-:-:S07]  /*12b60*/  IMAD.MOV.U32 R8, RZ, RZ, R14 ;  /* 0x000000ffff087224 */ /* 0x000fce00078e000e */
[----:B------:R-:W-:Y:S05]  /*12b70*/  WARPSYNC.COLLECTIVE R15, `(.L_x_1338) ;  /* 0x000000000f087348 */ /* 0x000fea0003c00000 */
[----:B------:R0:W1:Y:S02]  /*12b80*/  SHFL.IDX P6, R14, R13, R12, R11 ;  /* 0x0000000c0d0e7389 */ /* 0x00006400000c000b */
[----:B01----:R-:W-:Y:S01]  /*12b90*/  ENDCOLLECTIVE ;  /* 0x000000000000791b */ /* 0x003fe20003800000 */
.L_x_1338:
        /* <DEDUP_REMOVED lines=14> */
.L_x_1339:
[----:B------:R-:W-:Y:S02]  /*12c80*/  IMAD.MOV.U32 R13, RZ, RZ, R25 ;  /* 0x000000ffff0d7224 */ /* 0x000fe400078e0019 */
[----:B------:R-:W-:Y:S01]  /*12c90*/  IMAD.MOV.U32 R12, RZ, RZ, 0x4 ;  /* 0x00000004ff0c7424 */ /* 0x000fe200078e00ff */
[----:B------:R-:W-:-:S13]  /*12ca0*/  IADD3 R2, P0, R14, R0, RZ ;  /* 0x000000000e027210 */ /* 0x000fda0007f1e0ff */
[----:B------:R-:W-:Y:S05]  /*12cb0*/  WARPSYNC.COLLECTIVE R15, `(.L_x_1340) ;  /* 0x000000000f087348 */ /* 0x000fea0003c00000 */
[----:B------:R0:W1:Y:S02]  /*12cc0*/  SHFL.IDX P6, R14, R13, R12, R11 ;  /* 0x0000000c0d0e7389 */ /* 0x00006400000c000b */
[----:B01----:R-:W-:Y:S01]  /*12cd0*/  ENDCOLLECTIVE ;  /* 0x000000000000791b */ /* 0x003fe20003800000 */
.L_x_1340:
        /* <DEDUP_REMOVED lines=13> */
.L_x_1341:
[----:B------:R-:W-:Y:S02]  /*12db0*/  IMAD.MOV.U32 R13, RZ, RZ, R25 ;  /* 0x000000ffff0d7224 */ /* 0x000fe400078e0019 */
[----:B------:R-:W-:Y:S01]  /*12dc0*/  IMAD.MOV.U32 R12, RZ, RZ, 0x5 ;  /* 0x00000005ff0c7424 */ /* 0x000fe200078e00ff */
[----:B------:R-:W-:-:S13]  /*12dd0*/  IADD3 R2, P0, R14, R0, RZ ;  /* 0x000000000e027210 */ /* 0x000fda0007f1e0ff */
[----:B------:R-:W-:Y:S05]  /*12de0*/  WARPSYNC.COLLECTIVE R15, `(.L_x_1342) ;  /* 0x000000000f087348 */ /* 0x000fea0003c00000 */
[----:B------:R0:W1:Y:S02]  /*12df0*/  SHFL.IDX P6, R14, R13, R12, R11 ;  /* 0x0000000c0d0e7389 */ /* 0x00006400000c000b */
[----:B01----:R-:W-:Y:S01]  /*12e00*/  ENDCOLLECTIVE ;  /* 0x000000000000791b */ /* 0x003fe20003800000 */
.L_x_1342:
        /* <DEDUP_REMOVED lines=13> */
.L_x_1343:
[----:B------:R-:W-:Y:S05]  /*12ee0*/  BRA `(.L_x_1344) ;  /* 0xffffffb400a87947 */ /* 0x000fea000383ffff */
.L_x_1219:
[----:B------:R-:W-:Y:S01]  /*12ef0*/  BSSY B0, `(.L_x_1345) ;  /* 0x0000008000007945 */ /* 0x000fe20003800000 */
[----:B------:R-:W-:Y:S01]  /*12f00*/  MOV R13, R16 ;  /* 0x00000010000d7202 */ /* 0x000fe20000000f00 */
[----:B------:R-:W-:Y:S02]  /*12f10*/  IMAD.MOV.U32 R12, RZ, RZ, RZ ;  /* 0x000000ffff0c7224 */ /* 0x000fe400078e00ff */
[----:B------:R-:W-:Y:S02]  /*12f20*/  IMAD.MOV.U32 R11, RZ, RZ, 0x1f ;  /* 0x0000001fff0b7424 */ /* 0x000fe400078e00ff */
[----:B------:R-:W-:-:S07]  /*12f30*/  IMAD.MOV.U32 R15, RZ, RZ, -0x1 ;  /* 0xffffffffff0f7424 */ /* 0x000fce00078e00ff */
[----:B-12---:R-:W-:Y:S05]  /*12f40*/  WARPSYNC.COLLECTIVE R15, `(.L_x_1346) ;  /* 0x000000000f087348 */ /* 0x006fea0003c00000 */
[----:B------:R0:W3:Y:S02]  /*12f50*/  SHFL.IDX P6, R14, R13, R12, R11 ;  /* 0x0000000c0d0e7389 */ /* 0x0000e400000c000b */
[----:B0123--:R-:W-:Y:S01]  /*12f60*/  ENDCOLLECTIVE ;  /* 0x000000000000791b */ /* 0x00ffe20003800000 */
.L_x_1346:
[----:B------:R-:W-:Y:S05]  /*12f70*/  BSYNC B0 ;  /* 0x0000000000007941 */ /* 0x000fea0003800000 */
.L_x_1345:
        /* <DEDUP_REMOVED lines=9> */
.L_x_1347:
        /* <DEDUP_REMOVED lines=18> */
.L_x_1348:
[----:B------:R-:W-:Y:S02]  /*13130*/  MOV R12, 0x2 ;  /* 0x00000002000c7802 */ /* 0x000fe40000000f00 */
[----:B------:R-:W-:-:S05]  /*13140*/  SEL R7, R14, RZ, P1 ;  /* 0x000000ff0e077207 */ /* 0x000fca0000800000 */
[----:B------:R-:W-:-:S04]  /*13150*/  IMAD.IADD R6, R4, 0x1, R7 ;  /* 0x0000000104067824 */ /* 0x000fc800078e0207 */
[----:B------:R-:W-:-:S07]  /*13160*/  IMAD.MOV.U32 R13, RZ, RZ, R6 ;  /* 0x000000ffff0d7224 */ /* 0x000fce00078e0006 */
[----:B------:R-:W-:Y:S05]  /*13170*/  WARPSYNC.COLLECTIVE R15, `(.L_x_1349) ;  /* 0x000000000f087348 */ /* 0x000fea0003c00000 */
[----:B------:R0:W1:Y:S02]  /*13180*/  SHFL.UP P6, R14, R13, R12, R11 ;  /* 0x0400000c0d0e7389 */ /* 0x00006400000c000b */
[----:B01----:R-:W-:Y:S01]  /*13190*/  ENDCOLLECTIVE ;  /* 0x000000000000791b */ /* 0x003fe20003800000 */
.L_x_1349:
[----:B------:R-:W-:Y:S01]  /*131a0*/  IMAD.MOV.U32 R12, RZ, RZ, 0x4 ;  /* 0x00000004ff0c7424 */ /* 0x000fe200078e00ff */
[----:B------:R-:W-:-:S05]  /*131b0*/  SEL R7, R14, RZ, P2 ;  /* 0x000000ff0e077207 */ /* 0x000fca0001000000 */
[----:B------:R-:W-:-:S04]  /*131c0*/  IMAD.IADD R7, R6, 0x1, R7 ;  /* 0x0000000106077824 */ /* 0x000fc800078e0207 */
[----:B------:R-:W-:-:S07]  /*131d0*/  IMAD.MOV.U32 R13, RZ, RZ, R7 ;  /* 0x000000ffff0d7224 */ /* 0x000fce00078e0007 */
[----:B------:R-:W-:Y:S05]  /*131e0*/  WARPSYNC.COLLECTIVE R15, `(.L_x_1350) ;  /* 0x000000000f087348 */ /* 0x000fea0003c00000 */
[----:B------:R0:W1:Y:S02]  /*131f0*/  SHFL.UP P6, R14, R13, R12, R11 ;  /* 0x0400000c0d0e7389 */ /* 0x00006400000c000b */
[----:B01----:R-:W-:Y:S01]  /*13200*/  ENDCOLLECTIVE ;  /* 0x000000000000791b */ /* 0x003fe20003800000 */
.L_x_1350:
[----:B------:R-:W-:Y:S01]  /*13210*/  IMAD.MOV.U32 R12, RZ, RZ, 0x8 ;  /* 0x00000008ff0c7424 */ /* 0x000fe200078e00ff */
[----:B------:R-:W-:-:S05]  /*13220*/  SEL R2, R14, RZ, P3 ;  /* 0x000000ff0e027207 */ /* 0x000fca0001800000 */
[----:B------:R-:W-:-:S04]  /*13230*/  IMAD.IADD R2, R7, 0x1, R2 ;  /* 0x0000000107027824 */ /* 0x000fc800078e0202 */
[----:B------:R-:W-:-:S07]  /*13240*/  IMAD.MOV.U32 R13, RZ, RZ, R2 ;  /* 0x000000ffff0d7224 */ /* 0x000fce00078e0002 */
[----:B------:R-:W-:Y:S05]  /*13250*/  WARPSYNC.COLLECTIVE R15, `(.L_x_1351) ;  /* 0x000000000f087348 */ /* 0x000fea0003c00000 */
[----:B------:R0:W1:Y:S02]  /*13260*/  SHFL.UP P6, R14, R13, R12, R11 ;  /* 0x0400000c0d0e7389 */ /* 0x00006400000c000b */
[----:B01----:R-:W-:Y:S01]  /*13270*/  ENDCOLLECTIVE ;  /* 0x000000000000791b */ /* 0x003fe20003800000 */
.L_x_1351:
[----:B------:R-:W-:Y:S01]  /*13280*/  IMAD.MOV.U32 R12, RZ, RZ, 0x10 ;  /* 0x00000010ff0c7424 */ /* 0x000fe200078e00ff */
[----:B------:R-:W-:-:S05]  /*13290*/  SEL R3, R14, RZ, P4 ;  /* 0x000000ff0e037207 */ /* 0x000fca0002000000 */
[----:B------:R-:W-:-:S04]  /*132a0*/  IMAD.IADD R3, R2, 0x1, R3 ;  /* 0x0000000102037824 */ /* 0x000fc800078e0203 */
[----:B------:R-:W-:-:S07]  /*132b0*/  IMAD.MOV.U32 R13, RZ, RZ, R3 ;  /* 0x000000ffff0d7224 */ /* 0x000fce00078e0003 */
[----:B------:R-:W-:Y:S05]  /*132c0*/  WARPSYNC.COLLECTIVE R15, `(.L_x_1352) ;  /* 0x000000000f087348 */ /* 0x000fea0003c00000 */
[----:B------:R0:W1:Y:S02]  /*132d0*/  SHFL.UP P6, R14, R13, R12, R11 ;  /* 0x0400000c0d0e7389 */ /* 0x00006400000c000b */
[----:B01----:R-:W-:Y:S01]  /*132e0*/  ENDCOLLECTIVE ;  /* 0x000000000000791b */ /* 0x003fe20003800000 */
.L_x_1352:
        /* <DEDUP_REMOVED lines=8> */
.L_x_1353:
[----:B------:R-:W-:Y:S05]  /*13370*/  BRA `(.L_x_1354) ;  /* 0xffffffb800007947 */ /* 0x000fea000383ffff */
.L_x_1224:
[----:B------:R-:W-:Y:S01]  /*13380*/  BSSY B0, `(.L_x_1355) ;  /* 0x0000008000007945 */ /* 0x000fe20003800000 */
[----:B-----5:R-:W-:Y:S01]  /*13390*/  IMAD.MOV.U32 R13, RZ, RZ, R4 ;  /* 0x000000ffff0d7224 */ /* 0x020fe200078e0004 */
[----:B------:R-:W-:Y:S01]  /*133a0*/  MOV R15, 0xffffffff ;  /* 0xffffffff000f7802 */ /* 0x000fe20000000f00 */
[----:B------:R-:W-:Y:S02]  /*133b0*/  IMAD.MOV.U32 R12, RZ, RZ, 0x1 ;  /* 0x00000001ff0c7424 */ /* 0x000fe400078e00ff */
[----:B------:R-:W-:-:S07]  /*133c0*/  IMAD.MOV.U32 R11, RZ, RZ, RZ ;  /* 0x000000ffff0b7224 */ /* 0x000fce00078e00ff */
[----:B0123--:R-:W-:Y:S05]  /*133d0*/  WARPSYNC.COLLECTIVE R15, `(.L_x_1356) ;  /* 0x000000000f087348 */ /* 0x00ffea0003c00000 */
[----:B------:R4:W0:Y:S02]  /*133e0*/  SHFL.UP P6, R14, R13, R12, R11 ;  /* 0x0400000c0d0e7389 */ /* 0x00082400000c000b */
[----:B01234-:R-:W-:Y:S01]  /*133f0*/  ENDCOLLECTIVE ;  /* 0x000000000000791b */ /* 0x01ffe20003800000 */
.L_x_1356:
[----:B------:R-:W-:Y:S05]  /*13400*/  BSYNC B0 ;  /* 0x0000000000007941 */ /* 0x000fea0003800000 */
.L_x_1355:
        /* <DEDUP_REMOVED lines=8> */
.L_x_1357:
[----:B------:R-:W-:Y:S01]  /*13490*/  IMAD.MOV.U32 R12, RZ, RZ, 0x4 ;  /* 0x00000004ff0c7424 */ /* 0x000fe200078e00ff */
[----:B------:R-:W-:-:S05]  /*134a0*/  SEL R0, R14, RZ, P2 ;  /* 0x000000ff0e007207 */ /* 0x000fca0001000000 */
[----:B------:R-:W-:-:S04]  /*134b0*/  IMAD.IADD R0, R13, 0x1, R0 ;  /* 0x000000010d007824 */ /* 0x000fc800078e0200 */
[----:B------:R-:W-:-:S07]  /*134c0*/  IMAD.MOV.U32 R13, RZ, RZ, R0 ;  /* 0x000000ffff0d7224 */ /* 0x000fce00078e0000 */
[----:B------:R-:W-:Y:S05]  /*134d0*/  WARPSYNC.COLLECTIVE R15, `(.L_x_1358) ;  /* 0x000000000f087348 */ /* 0x000fea0003c00000 */
[----:B------:R0:W1:Y:S02]  /*134e0*/  SHFL.UP P6, R14, R13, R12, R11 ;  /* 0x0400000c0d0e7389 */ /* 0x00006400000c000b */
[----:B01----:R-:W-:Y:S01]  /*134f0*/  ENDCOLLECTIVE ;  /* 0x000000000000791b */ /* 0x003fe20003800000 */
.L_x_1358:
[----:B------:R-:W-:Y:S01]  /*13500*/  IMAD.MOV.U32 R12, RZ, RZ, 0x8 ;  /* 0x00000008ff0c7424 */ /* 0x000fe200078e00ff */
[----:B------:R-:W-:-:S05]  /*13510*/  SEL R3, R14, RZ, P3 ;  /* 0x000000ff0e037207 */ /* 0x000fca0001800000 */
[----:B------:R-:W-:-:S04]  /*13520*/  IMAD.IADD R2, R0, 0x1, R3 ;  /* 0x0000000100027824 */ /* 0x000fc800078e0203 */
[----:B------:R-:W-:-:S07]  /*13530*/  IMAD.MOV.U32 R13, RZ, RZ, R2 ;  /* 0x000000ffff0d7224 */ /* 0x000fce00078e0002 */
[----:B------:R-:W-:Y:S05]  /*13540*/  WARPSYNC.COLLECTIVE R15, `(.L_x_1359) ;  /* 0x000000000f087348 */ /* 0x000fea0003c00000 */
[----:B------:R0:W1:Y:S02]  /*13550*/  SHFL.UP P6, R14, R13, R12, R11 ;  /* 0x0400000c0d0e7389 */ /* 0x00006400000c000b */
[----:B01----:R-:W-:Y:S01]  /*13560*/  ENDCOLLECTIVE ;  /* 0x000000000000791b */ /* 0x003fe20003800000 */
.L_x_1359:
[----:B------:R-:W-:Y:S01]  /*13570*/  IMAD.MOV.U32 R12, RZ, RZ, 0x10 ;  /* 0x00000010ff0c7424 */ /* 0x000fe200078e00ff */
[----:B------:R-:W-:-:S05]  /*13580*/  SEL R3, R14, RZ, P4 ;  /* 0x000000ff0e037207 */ /* 0x000fca0002000000 */
[----:B------:R-:W-:-:S04]  /*13590*/  IMAD.IADD R3, R2, 0x1, R3 ;  /* 0x0000000102037824 */ /* 0x000fc800078e0203 */
[----:B------:R-:W-:-:S07]  /*135a0*/  IMAD.MOV.U32 R13, RZ, RZ, R3 ;  /* 0x000000ffff0d7224 */ /* 0x000fce00078e0003 */
[----:B------:R-:W-:Y:S05]  /*135b0*/  WARPSYNC.COLLECTIVE R15, `(.L_x_1360) ;  /* 0x000000000f087348 */ /* 0x000fea0003c00000 */
[----:B------:R0:W1:Y:S02]  /*135c0*/  SHFL.UP P6, R14, R13, R12, R11 ;  /* 0x0400000c0d0e7389 */ /* 0x00006400000c000b */
[----:B01----:R-:W-:Y:S01]  /*135d0*/  ENDCOLLECTIVE ;  /* 0x000000000000791b */ /* 0x003fe20003800000 */
.L_x_1360:
[----:B------:R-:W-:Y:S01]  /*135e0*/  IMAD.MOV.U32 R12, RZ, RZ, 0x1f ;  /* 0x0000001fff0c7424 */ /* 0x000fe200078e00ff */
[----:B------:R-:W-:Y:S02]  /*135f0*/  MOV R11, 0x1f ;  /* 0x0000001f000b7802 */ /* 0x000fe40000000f00 */
[----:B------:R-:W-:-:S05]  /*13600*/  SEL R6, R14, RZ, P5 ;  /* 0x000000ff0e067207 */ /* 0x000fca0002800000 */
[----:B------:R-:W-:-:S04]  /*13610*/  IMAD.IADD R6, R3, 0x1, R6 ;  /* 0x0000000103067824 */ /* 0x000fc800078e0206 */
[----:B------:R-:W-:-:S07]  /*13620*/  IMAD.MOV.U32 R13, RZ, RZ, R6 ;  /* 0x000000ffff0d7224 */ /* 0x000fce00078e0006 */
[----:B------:R-:W-:Y:S05]  /*13630*/  WARPSYNC.COLLECTIVE R15, `(.L_x_1361) ;  /* 0x000000000f087348 */ /* 0x000fea0003c00000 */
[----:B------:R0:W1:Y:S02]  /*13640*/  SHFL.IDX P6, R14, R13, R12, R11 ;  /* 0x0000000c0d0e7389 */ /* 0x00006400000c000b */
[----:B01----:R-:W-:Y:S01]  /*13650*/  ENDCOLLECTIVE ;  /* 0x000000000000791b */ /* 0x003fe20003800000 */
.L_x_1361:
[----:B------:R-:W-:Y:S05]  /*13660*/  BRA `(.L_x_1362) ;  /* 0xffffffb400e07947 */ /* 0x000fea000383ffff */
.L_x_1226:
[----:B------:R-:W-:Y:S01]  /*13670*/  BSSY B0, `(.L_x_1363) ;  /* 0x0000006000007945 */ /* 0x000fe20003800000 */
[----:B------:R-:W-:Y:S01]  /*13680*/  PLOP3.LUT P6, PT, P6, PT, PT, 0x8, 0x0 ;  /* 0x000000000000781c */ /* 0x000fe200037ce170 */
[----:B------:R-:W-:-:S12]  /*13690*/  IMAD.MOV.U32 R15, RZ, RZ, -0x1 ;  /* 0xffffffffff0f7424 */ /* 0x000fd800078e00ff */
[----:B012---:R-:W-:Y:S05]  /*136a0*/  WARPSYNC.COLLECTIVE R15, `(.L_x_1364) ;  /* 0x000000000f087348 */ /* 0x007fea0003c00000 */
[----:B------:R-:W-:Y:S01]  /*136b0*/  VOTE.ANY R14, PT, P6 ;  /* 0x00000000000e7806 */ /* 0x000fe200030e0100 */
[----:B012---:R-:W-:Y:S06]  /*136c0*/  ENDCOLLECTIVE ;  /* 0x000000000000791b */ /* 0x007fec0003800000 */
.L_x_1364:
[----:B------:R-:W-:Y:S05]  /*136d0*/  BSYNC B0 ;  /* 0x0000000000007941 */ /* 0x000fea0003800000 */
.L_x_1363:
        /* <DEDUP_REMOVED lines=9> */
.L_x_1365:
[----:B------:R-:W-:Y:S01]  /*13770*/  IMAD.MOV.U32 R4, RZ, RZ, R14 ;  /* 0x000000ffff047224 */ /* 0x000fe200078e000e */
[----:B------:R-:W-:Y:S06]  /*13780*/  BRA `(.L_x_1366) ;  /* 0xffffffb400d07947 */ /* 0x000fec000383ffff */
.L_x_1228:
[----:B------:R-:W-:Y:S01]  /*13790*/  BSSY B0, `(.L_x_1367) ;  /* 0x0000007000007945 */ /* 0x000fe20003800000 */
[----:B------:R-:W-:Y:S02]  /*137a0*/  IMAD.MOV.U32 R13, RZ, RZ, R6 ;  /* 0x000000ffff0d7224 */ /* 0x000fe400078e0006 */
[----:B------:R-:W-:Y:S02]  /*137b0*/  IMAD.MOV.U32 R11, RZ, RZ, 0x1f ;  /* 0x0000001fff0b7424 */ /* 0x000fe400078e00ff */
[----:B------:R-:W-:-:S07]  /*137c0*/  IMAD.MOV.U32 R15, RZ, RZ, -0x1 ;  /* 0xffffffffff0f7424 */ /* 0x000fce00078e00ff */
[----:B01234-:R-:W-:Y:S05]  /*137d0*/  WARPSYNC.COLLECTIVE R15, `(.L_x_1368) ;  /* 0x000000000f087348 */ /* 0x01ffea0003c00000 */
[----:B------:R0:W0:Y:S02]  /*137e0*/  SHFL.IDX P6, R14, R13, R12, R11 ;  /* 0x0000000c0d0e7389 */ /* 0x00002400000c000b */
[----:B01234-:R-:W-:Y:S01]  /*137f0*/  ENDCOLLECTIVE ;  /* 0x000000000000791b */ /* 0x01ffe20003800000 */
.L_x_1368:
[----:B------:R-:W-:Y:S05]  /*13800*/  BSYNC B0 ;  /* 0x0000000000007941 */ /* 0x000fea0003800000 */
.L_x_1367:
[----:B------:R-:W-:Y:S05]  /*13810*/  BRA `(.L_x_1227) ;  /* 0xffffffb400c87947 */ /* 0x000fea000383ffff */
.L_x_1232:
[----:B0-----:R0:W1:Y:S02]  /*13820*/  SYNCS.PHASECHK.TRANS64.TRYWAIT P0, [R5+URZ+0x32420], R0 ;  /* 0x03242000050075a7 */ /* 0x001064000800017f */
[----:B-1----:R-:W-:Y:S05]  /*13830*/  @!P0 NANOSLEEP.SYNCS 0x989680 ;  /* 0x009896800000895d */ /* 0x002fea0003900000 */
[----:B------:R-:W1:Y:S02]  /*13840*/  @!P0 SYNCS.PHASECHK.TRANS64 P0, [R5+URZ+0x32420], R0 ;  /* 0x03242000050085a7 */ /* 0x000e64000800007f */
[----:B-1----:R-:W-:Y:S05]  /*13850*/  @!P0 BRA `(.L_x_1232) ;  /* 0xfffffffc00f08947 */ /* 0x002fea000383ffff */
[----:B------:R-:W-:Y:S05]  /*13860*/  BRA `(.L_x_1369) ;  /* 0xffffffb800b47947 */ /* 0x000fea000383ffff */
.L_x_1233:
        /* <DEDUP_REMOVED lines=8> */
[----:B0-23--:R-:W-:Y:S05]  /*138f0*/  WARPSYNC.COLLECTIVE R15, `(.L_x_1371) ;  /* 0x000000000f087348 */ /* 0x00dfea0003c00000 */
[----:B------:R1:W4:Y:S02]  /*13900*/  SHFL.IDX P6, R14, R13, R12, R11 ;  /* 0x0000000c0d0e7389 */ /* 0x00032400000c000b */
[----:B01234-:R-:W-:Y:S01]  /*13910*/  ENDCOLLECTIVE ;  /* 0x000000000000791b */ /* 0x01ffe20003800000 */
.L_x_1371:
[----:B------:R-:W-:Y:S05]  /*13920*/  BSYNC B0 ;  /* 0x0000000000007941 */ /* 0x000fea0003800000 */
.L_x_1370:
[----:B------:R-:W-:Y:S05]  /*13930*/  BRA `(.L_x_1372) ;  /* 0xffffffb8009c7947 */ /* 0x000fea000383ffff */
.L_x_1236:
[----:B------:R-:W-:Y:S01]  /*13940*/  BSSY B1, `(.L_x_1373) ;  /* 0x0000006000017945 */ /* 0x000fe20003800000 */
[----:B------:R-:W-:-:S07]  /*13950*/  IMAD.MOV.U32 R15, RZ, RZ, -0x1 ;  /* 0xffffffffff0f7424 */ /* 0x000fce00078e00ff */
[----:B0-23--:R-:W-:Y:S05]  /*13960*/  WARPSYNC.COLLECTIVE R15, `(.L_x_1374) ;  /* 0x000000000f0c7348 */ /* 0x00dfea0003c00000 */
[----:B------:R-:W-:Y:S02]  /*13970*/  ELECT P6, UR62, PT ;  /* 0x00000000003e782f */ /* 0x000fe400038c0000 */
[----:B------:R-:W-:Y:S01]  /*13980*/  MOV R14, UR62 ;  /* 0x0000003e000e7c02 */ /* 0x000fe20008000f00 */
[----:B0-23--:R-:W-:Y:S10]  /*13990*/  ENDCOLLECTIVE ;  /* 0x000000000000791b */ /* 0x00dff40003800000 */
.L_x_1374:
[----:B------:R-:W-:Y:S05]  /*139a0*/  BSYNC B1 ;  /* 0x0000000000017941 */ /* 0x000fea0003800000 */
.L_x_1373:
[----:B------:R-:W-:Y:S05]  /*139b0*/  BRA `(.L_x_1375) ;  /* 0xffffffb800947947 */ /* 0x000fea000383ffff */
.L_x_1238:
[----:B0-----:R0:W1:Y:S02]  /*139c0*/  SYNCS.PHASECHK.TRANS64.TRYWAIT P1, [R3+URZ+0x32440], R2 ;  /* 0x03244002030075a7 */ /* 0x001064000802017f */
[----:B-1----:R-:W-:Y:S05]  /*139d0*/  @!P1 NANOSLEEP.SYNCS 0x989680 ;  /* 0x009896800000995d */ /* 0x002fea0003900000 */
[----:B------:R-:W1:Y:S02]  /*139e0*/  @!P1 SYNCS.PHASECHK.TRANS64 P1, [R3+URZ+0x32440], R2 ;  /* 0x03244002030095a7 */ /* 0x000e64000802007f */
[----:B-1----:R-:W-:Y:S05]  /*139f0*/  @!P1 BRA `(.L_x_1238) ;  /* 0xfffffffc00f09947 */ /* 0x002fea000383ffff */
[----:B------:R-:W-:Y:S05]  /*13a00*/  BRA `(.L_x_1376) ;  /* 0xffffffb800bc7947 */ /* 0x000fea000383ffff */
.L_x_1240:
[----:B-1----:R1:W4:Y:S02]  /*13a10*/  SYNCS.PHASECHK.TRANS64.TRYWAIT P1, [R5+URZ+0x32440], R0 ;  /* 0x03244000050075a7 */ /* 0x002324000802017f */
[----:B----4-:R-:W-:Y:S05]  /*13a20*/  @!P1 NANOSLEEP.SYNCS 0x989680 ;  /* 0x009896800000995d */ /* 0x010fea0003900000 */
[----:B------:R-:W4:Y:S02]  /*13a30*/  @!P1 SYNCS.PHASECHK.TRANS64 P1, [R5+URZ+0x32440], R0 ;  /* 0x03244000050095a7 */ /* 0x000f24000802007f */
[----:B----4-:R-:W-:Y:S05]  /*13a40*/  @!P1 BRA `(.L_x_1240) ;  /* 0xfffffffc00f09947 */ /* 0x010fea000383ffff */
[----:B------:R-:W-:Y:S05]  /*13a50*/  BRA `(.L_x_1377) ;  /* 0xffffffb800c87947 */ /* 0x000fea000383ffff */
.L_x_1242:
[----:B----4-:R4:W0:Y:S02]  /*13a60*/  SYNCS.PHASECHK.TRANS64.TRYWAIT P1, [R3+URZ+0x32460], R2 ;  /* 0x03246002030075a7 */ /* 0x010824000802017f */
[----:B0-----:R-:W-:Y:S05]  /*13a70*/  @!P1 NANOSLEEP.SYNCS 0x989680 ;  /* 0x009896800000995d */ /* 0x001fea0003900000 */
[----:B------:R-:W0:Y:S02]  /*13a80*/  @!P1 SYNCS.PHASECHK.TRANS64 P1, [R3+URZ+0x32460], R2 ;  /* 0x03246002030095a7 */ /* 0x000e24000802007f */
[----:B0-----:R-:W-:Y:S05]  /*13a90*/  @!P1 BRA `(.L_x_1242) ;  /* 0xfffffffc00f09947 */ /* 0x001fea000383ffff */
[----:B------:R-:W-:Y:S05]  /*13aa0*/  BRA `(.L_x_1378) ;  /* 0xffffffb800c47947 */ /* 0x000fea000383ffff */
.L_x_1379:
        /* <DEDUP_REMOVED lines=13> */
.L_x_6452:


//--------------------- .text._ZN7cutlass13device_kernelIN5flash11enable_sm90INS1_16FlashAttnFwdSm90INS1_25CollectiveMainloopFwdSm90ILi2EN4cute5tupleIJNS5_1CILi1EEES8_S8_EEENS6_IJNS7_ILi128EEENS7_ILi96EEENS7_ILi64EEEEEELi256ENS_6half_tEfNS_4arch4Sm90ELb0ELb0ELb0ELb1ELb1ELb1ELb1ELb1ELb0ELb1ELb0ELb0EEENS1_21CollectiveEpilogueFwdINS6_IJSA_NS7_ILi256EEESB_EEES9_SE_SG_Li256ELb1ELb1ELb0ELb0EEENS1_36VarlenDynamicPersistentTileSchedulerILi128ELi96ELi256ELi128ELb0ELb1ELb1ELb0ELb1ELb1EEEEEEEEEvNT_6ParamsE --------------------------
	.section	.text._ZN7cutlass13device_kernelIN5flash11enable_sm90INS1_16FlashAttnFwdSm90INS1_25CollectiveMainloopFwdSm90ILi2EN4cute5tupleIJNS5_1CILi1EEES8_S8_EEENS6_IJNS7_ILi128EEENS7_ILi96EEENS7_ILi64EEEEEELi256ENS_6half_tEfNS_4arch4Sm90ELb0ELb0ELb0ELb1ELb1ELb1ELb1ELb1ELb0ELb1ELb0ELb0EEENS1_21CollectiveEpilogueFwdINS6_IJSA_NS7_ILi256EEESB_EEES9_SE_SG_Li256ELb1ELb1ELb0ELb0EEENS1_36VarlenDynamicPersistentTileSchedulerILi128ELi96ELi256ELi128ELb0ELb1ELb1ELb0ELb1ELb1EEEEEEEEEvNT_6ParamsE,"ax",@progbits
	.align	128
.text._ZN7cutlass13device_kernelIN5flash11enable_sm90INS1_16FlashAttnFwdSm90INS1_25CollectiveMainloopFwdSm90ILi2EN4cute5tupleIJNS5_1CILi1EEES8_S8_EEENS6_IJNS7_ILi128EEENS7_ILi96EEENS7_ILi64EEEEEELi256ENS_6half_tEfNS_4arch4Sm90ELb0ELb0ELb0ELb1ELb1ELb1ELb1ELb1ELb0ELb1ELb0ELb0EEENS1_21CollectiveEpilogueFwdINS6_IJSA_NS7_ILi256EEESB_EEES9_SE_SG_Li256ELb1ELb1ELb0ELb0EEENS1_36VarlenDynamicPersistentTileSchedulerILi128ELi96ELi256ELi128ELb0ELb1ELb1ELb0ELb1ELb1EEEEEEEEEvNT_6ParamsE:
        .type           _ZN7cutlass13device_kernelIN5flash11enable_sm90INS1_16FlashAttnFwdSm90INS1_25CollectiveMainloopFwdSm90ILi2EN4cute5tupleIJNS5_1CILi1EEES8_S8_EEENS6_IJNS7_ILi128EEENS7_ILi96EEENS7_ILi64EEEEEELi256ENS_6half_tEfNS_4arch4Sm90ELb0ELb0ELb0ELb1ELb1ELb1ELb1ELb1ELb0ELb1ELb0ELb0EEENS1_21CollectiveEpilogueFwdINS6_IJSA_NS7_ILi256EEESB_EEES9_SE_SG_Li256ELb1ELb1ELb0ELb0EEENS1_36VarlenDynamicPersistentTileSchedulerILi128ELi96ELi256ELi128ELb0ELb1ELb1ELb0ELb1ELb1EEEEEEEEEvNT_6ParamsE,@function
        .size           _ZN7cutlass13device_kernelIN5flash11enable_sm90INS1_16FlashAttnFwdSm90INS1_25CollectiveMainloopFwdSm90ILi2EN4cute5tupleIJNS5_1CILi1EEES8_S8_EEENS6_IJNS7_ILi128EEENS7_ILi96EEENS7_ILi64EEEEEELi256ENS_6half_tEfNS_4arch4Sm90ELb0ELb0ELb0ELb1ELb1ELb1ELb1ELb1ELb0ELb1ELb0ELb0EEENS1_21CollectiveEpilogueFwdINS6_IJSA_NS7_ILi256EEESB_EEES9_SE_SG_Li256ELb1ELb1ELb0ELb0EEENS1_36VarlenDynamicPersistentTileSchedulerILi128ELi96ELi256ELi128ELb0ELb1ELb1ELb0ELb1ELb1EEEEEEEEEvNT_6ParamsE,(.L_x_6453 - _ZN7cutlass13device_kernelIN5flash11enable_sm90INS1_16FlashAttnFwdSm90INS1_25CollectiveMainloopFwdSm90ILi2EN4cute5tupleIJNS5_1CILi1EEES8_S8_EEENS6_IJNS7_ILi128EEENS7_ILi96EEENS7_ILi64EEEEEELi256ENS_6half_tEfNS_4arch4Sm90ELb0ELb0ELb0ELb1ELb1ELb1ELb1ELb1ELb0ELb1ELb0ELb0EEENS1_21CollectiveEpilogueFwdINS6_IJSA_NS7_ILi256EEESB_EEES9_SE_SG_Li256ELb1ELb1ELb0ELb0EEENS1_36VarlenDynamicPersistentTileSchedulerILi128ELi96ELi256ELi128ELb0ELb1ELb1ELb0ELb1ELb1EEEEEEEEEvNT_6ParamsE)
        .other          _ZN7cutlass13device_kernelIN5flash11enable_sm90INS1_16FlashAttnFwdSm90INS1_25CollectiveMainloopFwdSm90ILi2EN4cute5tupleIJNS5_1CILi1EEES8_S8_EEENS6_IJNS7_ILi128EEENS7_ILi96EEENS7_ILi64EEEEEELi256ENS_6half_tEfNS_4arch4Sm90ELb0ELb0ELb0ELb1ELb1ELb1ELb1ELb1ELb0ELb1ELb0ELb0EEENS1_21CollectiveEpilogueFwdINS6_IJSA_NS7_ILi256EEESB_EEES9_SE_SG_Li256ELb1ELb1ELb0ELb0EEENS1_36VarlenDynamicPersistentTileSchedulerILi128ELi96ELi256ELi128ELb0ELb1ELb1ELb0ELb1ELb1EEEEEEEEEvNT_6ParamsE,@"STO_CUDA_ENTRY STV_DEFAULT"
_ZN7cutlass13device_kernelIN5flash11enable_sm90INS1_16FlashAttnFwdSm90INS1_25CollectiveMainloopFwdSm90ILi2EN4cute5tupleIJNS5_1CILi1EEES8_S8_EEENS6_IJNS7_ILi128EEENS7_ILi96EEENS7_ILi64EEEEEELi256ENS_6half_tEfNS_4arch4Sm90ELb0ELb0ELb0ELb1ELb1ELb1ELb1ELb1ELb0ELb1ELb0ELb0EEENS1_21CollectiveEpilogueFwdINS6_IJSA_NS7_ILi256EEESB_EEES9_SE_SG_Li256ELb1ELb1ELb0ELb0EEENS1_36VarlenDynamicPersistentTileSchedulerILi128ELi96ELi256ELi128ELb0ELb1ELb1ELb0ELb1ELb1EEEEEEEEEvNT_6ParamsE:
        /* <DEDUP_REMOVED lines=17> */
.L_x_1381:
[----:B------:R-:W-:Y:S05]  /*0110*/  BSYNC B0 ;  /* 0x0000000000007941 */ /* 0x000fea0003800000 */
.L_x_1380:
[----:B------:R-:W-:Y:S01]  /*0120*/  VOTEU.ANY UP0, P0 ;  /* 0x00000000003f7886 */ /* 0x000fe20000000100 */
[----:B------:R-:W0:Y:S01]  /*0130*/  SHFL.IDX PT, R2, R0, RZ, 0x1f ;  /* 0x00001fff00027589 */ /* 0x000e2200000e0000 */
[----:B------:R-:W-:Y:S01]  /*0140*/  UMOV UR4, 0x80 ;  /* 0x0000008000047882 */ /* 0x000fe20000000000 */
[----:B------:R-:W-:Y:S01]  /*0150*/  UMOV UR7, 0x100 ;  /* 0x0000010000077882 */ /* 0x000fe20000000000 */
[----:B------:R-:W-:Y:S01]  /*0160*/  VOTEU.ANY UP1, P0 ;  /* 0x00000000003f7886 */ /* 0x000fe20000020100 */
[----:B------:R-:W1:Y:S01]  /*0170*/  @UP0 S2UR UR8, SR_CgaCtaId ;  /* 0x00000000000809c3 */ /* 0x000e620000008800 */
[----:B------:R-:W-:Y:S01]  /*0180*/  @UP0 UMOV UR6, 0x400 ;  /* 0x0000040000060882 */ /* 0x000fe20000000000 */
[----:B------:R-:W-:-:S04]  /*0190*/  @UP0 UIADD3 UR4, -UR4, 0x100000, URZ ;  /* 0x0010000004040890 */ /* 0x000fc8000fffe13f */
[----:B------:R-:W-:Y:S02]  /*01a0*/  @UP0 USHF.L.U32 UR5, UR4, 0xb, URZ ;  /* 0x0000000b04050899 */ /* 0x000fe4000800063f */
[----:B------:R-:W-:Y:S01]  /*01b0*/  @UP0 USHF.L.U32 UR4, UR4, 0x1, URZ ;  /* 0x0000000104040899 */ /* 0x000fe2000800063f */
[----:B------:R-:W-:Y:S01]  /*01c0*/  SHF.R.U32.HI R3, RZ, 0x7, R3 ;  /* 0x00000007ff037819 */ /* 0x000fe20000011603 */
[----:B------:R-:W-:Y:S01]  /*01d0*/  VOTEU.ANY UP2, P0 ;  /* 0x00000000003f7886 */ /* 0x000fe20000040100 */
[----:B0-----:R-:W-:-:S03]  /*01e0*/  ISETP.NE.AND P1, PT, R2, RZ, PT ;  /* 0x000000ff0200720c */ /* 0x001fc60003f25270 */
[----:B------:R0:W2:Y:S01]  /*01f0*/  SHFL.IDX PT, R2, R3, RZ, 0x1f ;  /* 0x00001fff03027589 */ /* 0x0000a200000e0000 */
[----:B-1----:R-:W-:Y:S02]  /*0200*/  @UP0 ULEA UR8, UR8, UR6, 0x18 ;  /* 0x0000000608080291 */ /* 0x002fe4000f8ec03f */
[----:B------:R-:W-:-:S04]  /*0210*/  @UP0 UIADD3 UR6, -UR7, 0x100000, URZ ;  /* 0x0010000007060890 */ /* 0x000fc8000fffe13f */
[----:B------:R-:W-:Y:S02]  /*0220*/  @UP0 USHF.L.U32 UR7, UR6, 0xb, URZ ;  /* 0x0000000b06070899 */ /* 0x000fe4000800063f */
[----:B------:R-:W-:Y:S01]  /*0230*/  @UP0 USHF.L.U32 UR6, UR6, 0x1, URZ ;  /* 0x0000000106060899 */ /* 0x000fe2000800063f */
[----:B------:R-:W-:Y:S01]  /*0240*/  VOTEU.ANY UP0, P0 ;  /* 0x00000000003f7886 */ /* 0x000fe20000000100 */
[----:B------:R-:W1:Y:S04]  /*0250*/  FENCE.VIEW.ASYNC.S ;  /* 0x00000000000073c6 */ /* 0x000e680000000000 */
[----:B-1----:R0:W1:Y:S01]  /*0260*/  @UP0 SYNCS.EXCH.64 URZ, [UR8+0x32400], UR4 ;  /* 0x03240004083f05b2 */ /* 0x0020620008000100 */
[----:B------:R0:W3:Y:S05]  /*0270*/  @UP1 SYNCS.EXCH.64 URZ, [UR8+0x32410], UR4 ;  /* 0x03241004083f15b2 */ /* 0x0000ea0008000100 */
[----:B------:R0:W4:Y:S02]  /*0280*/  @UP2 SYNCS.EXCH.64 URZ, [UR8+0x32420], UR6 ;  /* 0x03242006083f25b2 */ /* 0x0001240008000100 */
        /* <DEDUP_REMOVED lines=19> */
.L_x_1382:
        /* <DEDUP_REMOVED lines=22> */
.L_x_1383:
        /* <DEDUP_REMOVED lines=18> */
.L_x_1384:
        /* <DEDUP_REMOVED lines=22> */
.L_x_1385:
        /* <DEDUP_REMOVED lines=22> */
.L_x_1386:
[----:B--2---:R-:W-:Y:S01]  /*0900*/  ISETP.NE.AND P0, PT, R2, RZ, PT ;  /* 0x000000ff0200720c */ /* 0x004fe20003f05270 */
[----:B------:R-:W-:Y:S01]  /*0910*/  IMAD.MOV.U32 R2, RZ, RZ, 0x1 ;  /* 0x00000001ff027424 */ /* 0x000fe200078e00ff */
[----:B------:R-:W-:Y:S01]  /*0920*/  NOP ;  /* 0x0000000000007918 */ /* 0x000fe20000000000 */
[----:B------:R-:W-:Y:S01]  /*0930*/  ULDC.64 UR60, c[0x0][0x208] ;  /* 0x00008200003c7ab9 */ /* 0x000fe20000000a00 */
[----:B------:R-:W-:Y:S02]  /*0940*/  BSSY B9, `(.L_x_1387) ;  /* 0x00017b7000097945 */ /* 0x000fe40003800000 */
[----:B------:R-:W-:-:S05]  /*0950*/  SEL R2, R2, 0x2, !P0 ;  /* 0x0000000202027807 */ /* 0x000fca0004000000 */
[----:B------:R2:W-:Y:S01]  /*0960*/  STL [R1+0x8], R2 ;  /* 0x0000080201007387 */ /* 0x0005e20000100800 */
[----:B01-34-:R-:W-:Y:S06]  /*0970*/  BAR.SYNC.DEFER_BLOCKING 0x0 ;  /* 0x0000000000007b1d */ /* 0x01bfec0000010000 */
[----:B------:R-:W-:Y:S05]  /*0980*/  @!P0 BRA `(.L_x_1388) ;  /* 0x0000010800208947 */ /* 0x000fea0003800000 */
.L_x_1389:
[----:B------:R-:W-:-:S08]  /*0990*/  NOP ;  /* 0x0000000000007918 */ /* 0x000fd00000000000 */
[----:B------:R-:W0:Y:S02]  /*09a0*/  USETMAXREG.TRY_ALLOC.CTAPOOL UP0, 0xe8 ;  /* 0x000000e8000079c8 */ /* 0x000e240008000600 */
[----:B0-----:R-:W-:-:S13]  /*09b0*/  PLOP3.LUT P0, PT, PT, PT, UP0, 0x80, 0x0 ;  /* 0x000000000000781c */ /* 0x001fda0003f0f008 */
[----:B------:R-:W-:Y:S05]  /*09c0*/  @!P0 BRA `(.L_x_1389) ;  /* 0xfffffffc00f08947 */ /* 0x000fea000383ffff */
[----:B------:R-:W2:Y:S01]  /*09d0*/  S2R R0, SR_TID.X ;  /* 0x0000000000007919 */ /* 0x000ea20000002100 */
[----:B------:R-:W-:Y:S01]  /*09e0*/  MOV R19, 0x400 ;  /* 0x0000040000137802 */ /* 0x000fe20000000f00 */
[----:B------:R-:W-:Y:S01]  /*09f0*/  ULDC UR4, c[0x0][0xd3c] ;  /* 0x00034f0000047ab9 */ /* 0x000fe20000000800 */
[----:B--2---:R-:W-:Y:S02]  /*0a00*/  SHF.R.U32.HI R2, RZ, 0x7, R0 ;  /* 0x00000007ff027819 */ /* 0x004fe40000011600 */
[----:B------:R-:W0:Y:S01]  /*0a10*/  S2R R0, SR_CgaCtaId ;  /* 0x0000000000007919 */ /* 0x000e220000008800 */
        /* <DEDUP_REMOVED lines=9> */
[----:B------:R-:W2:Y:S01]  /*0ab0*/  LDL.LU R13, [R1+0x8] ;  /* 0x00000800010d7983 */ /* 0x000ea20000300800 */
[----:B------:R-:W0:Y:S02]  /*0ac0*/  S2R R0, SR_TID.X ;  /* 0x0000000000007919 */ /* 0x000e240000002100 */
[----:B0-----:R-:W-:-:S05]  /*0ad0*/  VIADD R12, R0, 0xffffff80 ;  /* 0xffffff80000c7836 */ /* 0x001fca0000000000 */
[----:B------:R-:W-:-:S04]  /*0ae0*/  SHF.R.S32.HI R0, RZ, 0x1f, R12 ;  /* 0x0000001fff007819 */ /* 0x000fc8000001140c */
[----:B------:R-:W-:-:S04]  /*0af0*/  LEA.HI R2, R0, R12, RZ, 0x7 ;  /* 0x0000000c00027211 */ /* 0x000fc800078f38ff */
[----:B------:R-:W-:-:S05]  /*0b00*/  LOP3.LUT R3, R2, 0xffffff80, RZ, 0xc0, !PT ;  /* 0xffffff8002037812 */ /* 0x000fca00078ec0ff */
[----:B------:R-:W-:-:S05]  /*0b10*/  IMAD.IADD R11, R12, 0x1, -R3 ;  /* 0x000000010c0b7824 */ /* 0x000fca00078e0a03 */
[----:B------:R-:W-:-:S04]  /*0b20*/  SHF.R.S32.HI R7, RZ, 0x1f, R11 ;  /* 0x0000001fff077819 */ /* 0x000fc8000001140b */
[----:B------:R-:W-:-:S04]  /*0b30*/  LEA.HI R8, R7, R11, RZ, 0x2 ;  /* 0x0000000b07087211 */ /* 0x000fc800078f10ff */
[--C-:B------:R-:W-:Y:S02]  /*0b40*/  SHF.R.S32.HI R4, RZ, 0x2, R8.reuse ;  /* 0x00000002ff047819 */ /* 0x100fe40000011408 */
[----:B------:R-:W-:-:S04]  /*0b50*/  SHF.R.S32.HI R3, RZ, 0x1f, R8 ;  /* 0x0000001fff037819 */ /* 0x000fc80000011408 */
[----:B------:R-:W-:Y:S02]  /*0b60*/  LEA.HI R5, R3, R4, RZ, 0x3 ;  /* 0x0000000403057211 */ /* 0x000fe400078f18ff */
[----:B------:R-:W-:Y:S02]  /*0b70*/  LEA.HI R3, R0, R12, RZ, 0x4 ;  /* 0x0000000c00037211 */ /* 0x000fe400078f20ff */
[----:B------:R-:W-:Y:S02]  /*0b80*/  LOP3.LUT R9, R5, 0xfffffff8, RZ, 0xc0, !PT ;  /* 0xfffffff805097812 */ /* 0x000fe400078ec0ff */
[----:B------:R-:W-:Y:S02]  /*0b90*/  SHF.R.S32.HI R14, RZ, 0x7, R2 ;  /* 0x00000007ff0e7819 */ /* 0x000fe40000011402 */
[----:B------:R-:W-:Y:S01]  /*0ba0*/  SHF.R.S32.HI R6, RZ, 0x4, R3 ;  /* 0x00000004ff067819 */ /* 0x000fe20000011403 */
[----:B------:R-:W-:Y:S01]  /*0bb0*/  IMAD.IADD R10, R4, 0x1, -R9 ;  /* 0x00000001040a7824 */ /* 0x000fe200078e0a09 */
[----:B------:R-:W-:-:S02]  /*0bc0*/  LEA.HI R7, R7, R11, RZ, 0x5 ;  /* 0x0000000b07077211 */ /* 0x000fc400078f28ff */
[----:B------:R-:W-:Y:S02]  /*0bd0*/  LEA.HI R2, R2, R14, RZ, 0x1 ;  /* 0x0000000e02027211 */ /* 0x000fe400078f08ff */
[C---:B------:R-:W-:Y:S02]  /*0be0*/  LOP3.LUT R4, R3.reuse, 0x3fffff0, RZ, 0xc0, !PT ;  /* 0x03fffff003047812 */ /* 0x040fe400078ec0ff */
[----:B------:R-:W-:Y:S02]  /*0bf0*/  LEA.HI R3, R3, R6, RZ, 0x1 ;  /* 0x0000000603037211 */ /* 0x000fe400078f08ff */
[----:B------:R-:W-:Y:S02]  /*0c00*/  SHF.R.S32.HI R7, RZ, 0x5, R7 ;  /* 0x00000005ff077819 */ /* 0x000fe40000011407 */
[----:B------:R-:W-:Y:S02]  /*0c10*/  LOP3.LUT R2, R2, 0x3fffffe, RZ, 0xc0, !PT ;  /* 0x03fffffe02027812 */ /* 0x000fe400078ec0ff */
[----:B------:R-:W-:Y:S01]  /*0c20*/  LOP3.LUT R3, R3, 0x1ffffffe, RZ, 0xc0, !PT ;  /* 0x1ffffffe03037812 */ /* 0x000fe200078ec0ff */
[----:B------:R-:W-:Y:S01]  /*0c30*/  IMAD R7, R7, 0x10, R10 ;  /* 0x0000001007077824 */ /* 0x000fe200078e020a */
[----:B------:R-:W-:Y:S01]  /*0c40*/  LEA.HI R5, R0, R12, RZ, 0x5 ;  /* 0x0000000c00057211 */ /* 0x000fe200078f28ff */
[----:B------:R-:W-:-:S02]  /*0c50*/  IMAD.IADD R2, R14, 0x1, -R2 ;  /* 0x000000010e027824 */ /* 0x000fc400078e0a02 */
[----:B------:R-:W-:Y:S01]  /*0c60*/  IMAD.IADD R4, R12, 0x1, -R4 ;  /* 0x000000010c047824 */ /* 0x000fe200078e0a04 */
[----:B------:R-:W-:Y:S01]  /*0c70*/  SHF.R.S32.HI R15, RZ, 0x5, R5 ;  /* 0x00000005ff0f7819 */ /* 0x000fe20000011405 */
[----:B------:R-:W-:Y:S02]  /*0c80*/  IMAD.IADD R3, R6, 0x1, -R3 ;  /* 0x0000000106037824 */ /* 0x000fe400078e0a03 */
[----:B------:R-:W-:Y:S01]  /*0c90*/  IMAD R6, R2, 0x40, R7 ;  /* 0x0000004002067824 */ /* 0x000fe200078e0207 */
[C---:B------:R-:W-:Y:S02]  /*0ca0*/  LEA.HI R2, R0.reuse, R12, RZ, 0x2 ;  /* 0x0000000c00027211 */ /* 0x040fe400078f10ff */
[----:B------:R-:W-:Y:S02]  /*0cb0*/  LEA R4, R15, R4, 0x4 ;  /* 0x000000040f047211 */ /* 0x000fe400078e20ff */
[--C-:B------:R-:W-:Y:S02]  /*0cc0*/  SHF.R.S32.HI R204, RZ, 0x2, R2.reuse ;  /* 0x00000002ffcc7819 */ /* 0x100fe40000011402 */
[----:B------:R-:W-:Y:S01]  /*0cd0*/  LEA.HI R0, R0, R12, RZ, 0x3 ;  /* 0x0000000c00007211 */ /* 0x000fe200078f18ff */
[----:B------:R-:W-:Y:S01]  /*0ce0*/  IMAD R5, R4, 0x8, R3 ;  /* 0x0000000804057824 */ /* 0x000fe200078e0203 */
[----:B------:R-:W-:Y:S01]  /*0cf0*/  SHF.R.S32.HI R3, RZ, 0x1f, R2 ;  /* 0x0000001fff037819 */ /* 0x000fe20000011402 */
[----:B------:R-:W-:Y:S01]  /*0d00*/  VIADD R9, R204, 0x40 ;  /* 0x00000040cc097836 */ /* 0x000fe20000000000 */
[----:B------:R-:W-:-:S02]  /*0d10*/  LOP3.LUT R2, R2, 0xfffffffc, RZ, 0xc0, !PT ;  /* 0xfffffffc02027812 */ /* 0x000fc400078ec0ff */
[----:B------:R-:W-:Y:S02]  /*0d20*/  SHF.R.S32.HI R4, RZ, 0x3, R0 ;  /* 0x00000003ff047819 */ /* 0x000fe40000011400 */
[----:B------:R-:W-:Y:S01]  /*0d30*/  LOP3.LUT R0, R0, 0xfffffff8, RZ, 0xc0, !PT ;  /* 0xfffffff800007812 */ /* 0x000fe200078ec0ff */
[C---:B------:R-:W-:Y:S01]  /*0d40*/  IMAD.IADD R7, R12.reuse, 0x1, -R2 ;  /* 0x000000010c077824 */ /* 0x040fe200078e0a02 */
[----:B------:R-:W-:Y:S02]  /*0d50*/  SHF.R.S32.HI R4, RZ, 0x1f, R9 ;  /* 0x0000001fff047819 */ /* 0x000fe40000011409 */
[----:B------:R-:W-:Y:S01]  /*0d60*/  LEA.HI R3, R3, R204, RZ, 0x3 ;  /* 0x000000cc03037211 */ /* 0x000fe200078f18ff */
[----:B------:R-:W-:Y:S01]  /*0d70*/  IMAD.IADD R0, R12, 0x1, -R0 ;  /* 0x000000010c007824 */ /* 0x000fe200078e0a00 */
[----:B------:R-:W-:Y:S01]  /*0d80*/  LEA.HI R4, R4, R9, RZ, 0x3 ;  /* 0x0000000904047211 */ /* 0x000fe200078f18ff */
[----:B------:R-:W-:Y:S01]  /*0d90*/  IMAD.SHL.U32 R2, R9, 0x40, RZ ;  /* 0x0000004009027824 */ /* 0x000fe200078e00ff */
[----:B------:R-:W-:-:S02]  /*0da0*/  LOP3.LUT R3, R3, 0xfffffff8, RZ, 0xc0, !PT ;  /* 0xfffffff803037812 */ /* 0x000fc400078ec0ff */
[C---:B------:R-:W-:Y:S01]  /*0db0*/  LEA.HI R0, R7.reuse, R7, RZ, 0x1 ;  /* 0x0000000707007211 */ /* 0x040fe200078f08ff */
[----:B------:R-:W-:Y:S02]  /*0dc0*/  IMAD.SHL.U32 R4, R4, 0x40, RZ ;  /* 0x0000004004047824 */ /* 0x000fe400078e00ff */
[----:B------:R-:W-:Y:S01]  /*0dd0*/  IMAD.IADD R10, R204, 0x1, -R3 ;  /* 0x00000001cc0a7824 */ /* 0x000fe200078e0a03 */
[----:B------:R-:W-:Y:S01]  /*0de0*/  LOP3.LUT R0, R0, 0x1ffffffe, RZ, 0xc0, !PT ;  /* 0x1ffffffe00007812 */ /* 0x000fe200078ec0ff */
[C---:B------:R-:W-:Y:S01]  /*0df0*/  IMAD.SHL.U32 R16, R7.reuse, 0x8, RZ ;  /* 0x0000000807107824 */ /* 0x040fe200078e00ff */
[----:B------:R-:W-:Y:S01]  /*0e00*/  LOP3.LUT R3, R2, 0x1c0, RZ, 0xc0, !PT ;  /* 0x000001c002037812 */ /* 0x000fe200078ec0ff */
[C---:B------:R-:W-:Y:S01]  /*0e10*/  IMAD.SHL.U32 R22, R7.reuse, 0x4, RZ ;  /* 0x0000000407167824 */ /* 0x040fe200078e00ff */
[----:B------:R-:W-:Y:S02]  /*0e20*/  IADD3 R0, R7, -R0, RZ ;  /* 0x8000000007007210 */ /* 0x000fe40007ffe0ff */
[----:B------:R-:W-:Y:S01]  /*0e30*/  LOP3.LUT R4, R4, 0xfffffe00, RZ, 0xc0, !PT ;  /* 0xfffffe0004047812 */ /* 0x000fe200078ec0ff */
[----:B------:R-:W-:Y:S01]  /*0e40*/  STL [R1+0x78], R6 ;  /* 0x0000780601007387 */ /* 0x000fe20000100800 */
[----:B------:R-:W-:-:S02]  /*0e50*/  SHF.R.U32.HI R7, RZ, 0x3, R3 ;  /* 0x00000003ff077819 */ /* 0x000fc40000011603 */
[----:B------:R-:W-:Y:S01]  /*0e60*/  LOP3.LUT R3, R3, 0x38, R16, 0xf8, !PT ;  /* 0x0000003803037812 */ /* 0x000fe200078ef810 */
[----:B------:R-:W-:Y:S01]  /*0e70*/  STL [R1+0x68], RZ ;  /* 0x000068ff01007387 */ /* 0x000fe20000100800 */
[----:B------:R-:W-:-:S03]  /*0e80*/  LOP3.LUT R8, R8, 0x7ffffffc, RZ, 0xc0, !PT ;  /* 0x7ffffffc08087812 */ /* 0x000fc600078ec0ff */
[----:B------:R-:W-:Y:S04]  /*0e90*/  STL [R1+0x70], R10 ;  /* 0x0000700a01007387 */ /* 0x000fe80000100800 */
[----:B------:R0:W-:Y:S01]  /*0ea0*/  STL [R1+0x58], R4 ;  /* 0x0000580401007387 */ /* 0x0001e20000100800 */
[----:B------:R-:W-:Y:S02]  /*0eb0*/  IMAD.SHL.U32 R5, R5, 0x8, RZ ;  /* 0x0000000805057824 */ /* 0x000fe400078e00ff */
[----:B------:R-:W-:Y:S01]  /*0ec0*/  IMAD R0, R0, 0x8, R6 ;  /* 0x0000000800007824 */ /* 0x000fe200078e0206 */
[----:B0-----:R-:W-:Y:S01]  /*0ed0*/  LOP3.LUT R4, R4, R3, R7, 0xf6, !PT ;  /* 0x0000000304047212 */ /* 0x001fe200078ef607 */
[----:B------:R-:W-:-:S04]  /*0ee0*/  IMAD.IADD R7, R11, 0x1, -R8 ;  /* 0x000000010b077824 */ /* 0x000fc800078e0a08 */
[----:B------:R-:W-:Y:S01]  /*0ef0*/  IMAD R3, R4, 0x2, R19 ;  /* 0x0000000204037824 */ /* 0x000fe200078e0213 */
[----:B------:R0:W-:Y:S04]  /*0f00*/  STL [R1+0x7c], R7 ;  /* 0x00007c0701007387 */ /* 0x0001e80000100800 */
[----:B------:R0:W-:Y:S04]  /*0f10*/  STL [R1+0x84], R5 ;  /* 0x0000840501007387 */ /* 0x0001e80000100800 */
[----:B------:R0:W-:Y:S04]  /*0f20*/  STL [R1+0x80], R0 ;  /* 0x0000800001007387 */ /* 0x0001e80000100800 */
[----:B------:R0:W-:Y:S01]  /*0f30*/  STL [R1+0x74], R3 ;  /* 0x0000740301007387 */ /* 0x0001e20000100800 */
[C---:B------:R-:W-:Y:S01]  /*0f40*/  VIADD R213, R16.reuse, 0x40 ;  /* 0x0000004010d57836 */ /* 0x040fe20000000000 */
[C---:B------:R-:W-:Y:S01]  /*0f50*/  IADD3 R2, R16.reuse, 0x20, RZ ;  /* 0x0000002010027810 */ /* 0x040fe20007ffe0ff */
[----:B------:R-:W-:-:S02]  /*0f60*/  VIADD R212, R16, 0x60 ;  /* 0x0000006010d47836 */ /* 0x000fc40000000000 */
[C---:B------:R-:W-:Y:S02]  /*0f70*/  VIADD R211, R16.reuse, 0x80 ;  /* 0x0000008010d37836 */ /* 0x040fe40000000000 */
[C---:B------:R-:W-:Y:S02]  /*0f80*/  VIADD R210, R16.reuse, 0xa0 ;  /* 0x000000a010d27836 */ /* 0x040fe40000000000 */
[C---:B------:R-:W-:Y:S02]  /*0f90*/  VIADD R215, R16.reuse, 0xc0 ;  /* 0x000000c010d77836 */ /* 0x040fe40000000000 */
[----:B------:R-:W-:Y:S01]  /*0fa0*/  VIADD R214, R16, 0xe0 ;  /* 0x000000e010d67836 */ /* 0x000fe20000000000 */
[----:B------:R-:W-:Y:S01]  /*0fb0*/  MOV R205, RZ ;  /* 0x000000ff00cd7202 */ /* 0x000fe20000000f00 */
[----:B------:R-:W-:Y:S01]  /*0fc0*/  IMAD.MOV.U32 R18, RZ, RZ, RZ ;  /* 0x000000ffff127224 */ /* 0x000fe200078e00ff */
[----:B------:R-:W-:Y:S01]  /*0fd0*/  SHF.R.S32.HI R17, RZ, 0x1f, R16 ;  /* 0x0000001fff117819 */ /* 0x000fe20000011410 */
[----:B------:R-:W-:Y:S01]  /*0fe0*/  IMAD.MOV.U32 R207, RZ, RZ, RZ ;  /* 0x000000ffffcf7224 */ /* 0x000fe200078e00ff */
[----:B------:R-:W-:Y:S01]  /*0ff0*/  SHF.R.S32.HI R206, RZ, 0x1f, R2 ;  /* 0x0000001fffce7819 */ /* 0x000fe20000011402 */
[----:B------:R-:W-:Y:S01]  /*1000*/  IMAD.MOV.U32 R216, RZ, RZ, RZ ;  /* 0x000000ffffd87224 */ /* 0x000fe200078e00ff */
[----:B------:R-:W-:Y:S01]  /*1010*/  SHF.R.S32.HI R222, RZ, 0x1f, R213 ;  /* 0x0000001fffde7819 */ /* 0x000fe200000114d5 */
[----:B------:R-:W-:Y:S01]  /*1020*/  VIADD R208, R22, 0x10 ;  /* 0x0000001016d07836 */ /* 0x000fe20000000000 */
[----:B------:R-:W-:-:S02]  /*1030*/  SHF.R.S32.HI R221, RZ, 0x1f, R212 ;  /* 0x0000001fffdd7819 */ /* 0x000fc400000114d4 */
[----:B------:R-:W-:Y:S02]  /*1040*/  SHF.R.S32.HI R220, RZ, 0x1f, R211 ;  /* 0x0000001fffdc7819 */ /* 0x000fe400000114d3 */
[----:B------:R-:W-:Y:S02]  /*1050*/  SHF.R.S32.HI R219, RZ, 0x1f, R210 ;  /* 0x0000001fffdb7819 */ /* 0x000fe400000114d2 */
[----:B------:R-:W-:Y:S02]  /*1060*/  SHF.R.S32.HI R218, RZ, 0x1f, R215 ;  /* 0x0000001fffda7819 */ /* 0x000fe400000114d7 */
[----:B------:R-:W-:Y:S02]  /*1070*/  SHF.R.S32.HI R217, RZ, 0x1f, R214 ;  /* 0x0000001fffd97819 */ /* 0x000fe400000114d6 */
[----:B0-2---:R-:W-:-:S07]  /*1080*/  LOP3.LUT R209, R13, 0x1, RZ, 0xfc, !PT ;  /* 0x000000010dd17812 */ /* 0x005fce00078efcff */
.L_x_1533:
[----:B0-----:R-:W0:Y:S02]  /*1090*/  LDC.64 R4, c[0x0][0xd88] ;  /* 0x00036200ff047b82 */ /* 0x001e240000000a00 */
[----:B0-----:R-:W-:-:S05]  /*10a0*/  IMAD.WIDE R4, R35, 0x4, R4 ;  /* 0x0000000423047825 */ /* 0x001fca00078e0204 */
[----:B--2---:R-:W2:Y:S01]  /*10b0*/  LDG.E R3, desc[UR60][R4.64] ;  /* 0x0000003c04037981 */ /* 0x004ea2000c1e1900 */
[----:B------:R-:W-:Y:S05]  /*10c0*/  YIELD ;  /* 0x0000000000007946 */ /* 0x000fea0003800000 */
[----:B------:R-:W-:Y:S01]  /*10d0*/  ULDC.64 UR4, c[0x0][0xb20] ;  /* 0x0002c80000047ab9 */ /* 0x000fe20000000a00 */
[----:B------:R-:W-:Y:S01]  /*10e0*/  ULDC.64 UR8, c[0x0][0xb10] ;  /* 0x0002c40000087ab9 */ /* 0x000fe20000000a00 */
[----:B------:R-:W-:Y:S01]  /*10f0*/  ISETP.NE.U32.AND P1, PT, RZ, UR4, PT ;  /* 0x00000004ff007c0c */ /* 0x000fe2000bf25070 */
[----:B------:R-:W-:Y:S01]  /*1100*/  ULDC.64 UR6, c[0x0][0xb00] ;  /* 0x0002c00000067ab9 */ /* 0x000fe20000000a00 */
[----:B------:R-:W-:-:S02]  /*1110*/  MOV R88, RZ ;  /* 0x000000ff00587202 */ /* 0x000fc40000000f00 */
[----:B------:R-:W-:Y:S02]  /*1120*/  ISETP.NE.AND.EX P1, PT, RZ, UR5, PT, P1 ;  /* 0x00000005ff007c0c */ /* 0x000fe4000bf25310 */
[----:B------:R-:W-:-:S04]  /*1130*/  ISETP.NE.U32.AND P0, PT, RZ, UR6, PT ;  /* 0x00000006ff007c0c */ /* 0x000fc8000bf05070 */
[----:B------:R-:W-:Y:S02]  /*1140*/  ISETP.NE.AND.EX P0, PT, RZ, UR7, PT, P0 ;  /* 0x00000007ff007c0c */ /* 0x000fe4000bf05300 */
[----:B--2---:R-:W-:Y:S01]  /*1150*/  SHF.R.S32.HI R0, RZ, 0x1f, R3 ;  /* 0x0000001fff007819 */ /* 0x004fe20000011403 */
[----:B---3--:R-:W-:-:S04]  /*1160*/  IMAD.SHL.U32 R32, R3, 0x4, RZ ;  /* 0x0000000403207824 */ /* 0x008fc800078e00ff */
[C---:B------:R-:W-:Y:S01]  /*1170*/  @P1 LEA R6, P2, R3.reuse, UR4, 0x2 ;  /* 0x0000000403061c11 */ /* 0x040fe2000f8410ff */
[----:B------:R0:W-:Y:S01]  /*1180*/  STL [R1+0x5c], R3 ;  /* 0x00005c0301007387 */ /* 0x0001e20000100800 */
[C-C-:B------:R-:W-:Y:S02]  /*1190*/  SHF.L.U64.HI R35, R3.reuse, 0x2, R0.reuse ;  /* 0x0000000203237819 */ /* 0x140fe40000010200 */
[----:B------:R-:W-:Y:S01]  /*11a0*/  @P1 LEA.HI.X R7, R3, UR5, R0, 0x2, P2 ;  /* 0x0000000503071c11 */ /* 0x000fe200090f1400 */
[----:B------:R-:W-:Y:S01]  /*11b0*/  IMAD.MOV.U32 R0, RZ, RZ, RZ ;  /* 0x000000ffff007224 */ /* 0x000fe200078e00ff */
[----:B------:R-:W-:Y:S02]  /*11c0*/  ISETP.NE.U32.AND P2, PT, RZ, UR8, PT ;  /* 0x00000008ff007c0c */ /* 0x000fe4000bf45070 */
[----:B------:R-:W-:Y:S02]  /*11d0*/  IADD3 R8, P3, R32, UR6, RZ ;  /* 0x0000000620087c10 */ /* 0x000fe4000ff7e0ff */
[----:B------:R-:W-:Y:S01]  /*11e0*/  ISETP.NE.AND.EX P2, PT, RZ, UR9, PT, P2 ;  /* 0x00000009ff007c0c */ /* 0x000fe2000bf45320 */
[----:B------:R0:W5:Y:S01]  /*11f0*/  @P1 LDG.E R0, desc[UR60][R6.64] ;  /* 0x0000003c06001981 */ /* 0x000162000c1e1900 */
[----:B------:R-:W-:Y:S01]  /*1200*/  ULDC UR4, c[0x0][0x288] ;  /* 0x0000a20000047ab9 */ /* 0x000fe20000000800 */
[----:B------:R-:W-:Y:S01]  /*1210*/  IADD3.X R9, R35, UR7, RZ, P3, !PT ;  /* 0x0000000723097c10 */ /* 0x000fe20009ffe4ff */
[----:B------:R-:W-:Y:S01]  /*1220*/  IMAD.U32 R90, RZ, RZ, UR4 ;  /* 0x00000004ff5a7e24 */ /* 0x000fe2000f8e00ff */
[----:B------:R-:W-:-:S03]  /*1230*/  ULDC.64 UR4, c[0x0][0x418] ;  /* 0x0001060000047ab9 */ /* 0x000fc60000000a00 */
[----:B------:R0:W5:Y:S05]  /*1240*/  @P0 LDG.E R88, desc[UR60][R8.64] ;  /* 0x0000003c08580981 */ /* 0x00016a000c1e1900 */
[----:B------:R-:W-:-:S04]  /*1250*/  @P2 IADD3 R4, P1, R32, UR8, RZ ;  /* 0x0000000820042c10 */ /* 0x000fc8000ff3e0ff */
[----:B------:R-:W-:-:S05]  /*1260*/  @P2 IADD3.X R5, R35, UR9, RZ, P1, !PT ;  /* 0x0000000923052c10 */ /* 0x000fca0008ffe4ff */
[----:B------:R0:W5:Y:S01]  /*1270*/  @P2 LDG.E R90, desc[UR60][R4.64] ;  /* 0x0000003c045a2981 */ /* 0x000162000c1e1900 */
[----:B------:R-:W-:-:S03]  /*1280*/  UISETP.NE.U32.AND UP0, UPT, UR4, URZ, UPT ;  /* 0x0000003f0400728c */ /* 0x000fc6000bf05070 */
[----:B------:R-:W-:Y:S01]  /*1290*/  ULDC UR4, c[0x0][0x424] ;  /* 0x0001090000047ab9 */ /* 0x000fe20000000800 */
[----:B------:R-:W-:-:S03]  /*12a0*/  UISETP.NE.AND.EX UP0, UPT, UR5, URZ, UPT, UP0 ;  /* 0x0000003f0500728c */ /* 0x000fc6000bf05300 */
[----:B------:R-:W-:Y:S01]  /*12b0*/  ULDC UR5, c[0x0][0x2f0] ;  /* 0x0000bc0000057ab9 */ /* 0x000fe20000000800 */
[----:B------:R-:W-:-:S04]  /*12c0*/  USEL UR4, UR4, 0x1, UP0 ;  /* 0x0000000104047887 */ /* 0x000fc80008000000 */
[----:B------:R-:W-:-:S03]  /*12d0*/  UIMAD UR4, UR4, UR5, URZ ;  /* 0x00000005040472a4 */ /* 0x000fc6000f8e023f */
[----:B------:R-:W-:Y:S02]  /*12e0*/  ULDC UR5, c[0x0][0x348] ;  /* 0x0000d20000057ab9 */ /* 0x000fe40000000800 */
[----:B----4-:R-:W-:Y:S02]  /*12f0*/  IMAD.U32 R30, RZ, RZ, UR5 ;  /* 0x00000005ff1e7e24 */ /* 0x010fe4000f8e00ff */
[----:B------:R-:W-:Y:S02]  /*1300*/  IMAD.U32 R31, RZ, RZ, UR4 ;  /* 0x00000004ff1f7e24 */ /* 0x000fe4000f8e00ff */
[----:B------:R-:W-:Y:S01]  /*1310*/  IMAD.MOV.U32 R29, RZ, RZ, R3 ;  /* 0x000000ffff1d7224 */ /* 0x000fe200078e0003 */
[----:B01----:R-:W-:Y:S06]  /*1320*/  @P2 BRA `(.L_x_1391) ;  /* 0x0000000000242947 */ /* 0x003fec0003800000 */
        /* <DEDUP_REMOVED lines=8> */
[----:B--2---:R-:W-:-:S07]  /*13b0*/  IMAD.IADD R90, R3, 0x1, -R90 ;  /* 0x00000001035a7824 */ /* 0x004fce00078e0a5a */
.L_x_1391:
        /* <DEDUP_REMOVED lines=10> */
.L_x_1392:
[----:B------:R-:W-:Y:S05]  /*1460*/  @!P0 BRA `(.L_x_1393) ;  /* 0x00000000000c8947 */ /* 0x000fea0003800000 */
[----:B------:R-:W2:Y:S04]  /*1470*/  LDG.E R4, desc[UR60][R8.64] ;  /* 0x0000003c08047981 */ /* 0x000ea8000c1e1900 */
[----:B------:R-:W2:Y:S02]  /*1480*/  LDG.E R31, desc[UR60][R8.64+0x4] ;  /* 0x0000043c081f7981 */ /* 0x000ea4000c1e1900 */
[----:B--2---:R-:W-:-:S07]  /*1490*/  IMAD.IADD R31, R31, 0x1, -R4 ;  /* 0x000000011f1f7824 */ /* 0x004fce00078e0a04 */
.L_x_1393:
[----:B------:R-:W-:Y:S02]  /*14a0*/  ULDC.64 UR4, c[0x0][0xb08] ;  /* 0x0002c20000047ab9 */ /* 0x000fe40000000a00 */
[----:B------:R-:W-:-:S04]  /*14b0*/  ISETP.NE.U32.AND P0, PT, RZ, UR4, PT ;  /* 0x00000004ff007c0c */ /* 0x000fc8000bf05070 */
[----:B------:R-:W-:Y:S01]  /*14c0*/  ISETP.NE.AND.EX P0, PT, RZ, UR5, PT, P0 ;  /* 0x00000005ff007c0c */ /* 0x000fe2000bf05300 */
[----:B------:R-:W-:-:S12]  /*14d0*/  ULDC.64 UR4, c[0x0][0xb28] ;  /* 0x0002ca0000047ab9 */ /* 0x000fd80000000a00 */
[----:B0-----:R-:W0:Y:S02]  /*14e0*/  @P0 LDC.64 R4, c[0x0][0xb08] ;  /* 0x0002c200ff040b82 */ /* 0x001e240000000a00 */
[----:B0-----:R-:W-:-:S05]  /*14f0*/  @P0 IMAD.WIDE R4, R29, 0x4, R4 ;  /* 0x000000041d040825 */ /* 0x001fca00078e0204 */
[----:B------:R-:W2:Y:S04]  /*1500*/  @P0 LDG.E R3, desc[UR60][R4.64] ;  /* 0x0000003c04030981 */ /* 0x000ea8000c1e1900 */
[----:B------:R0:W2:Y:S01]  /*1510*/  @P0 LDG.E R8, desc[UR60][R4.64+0x4] ;  /* 0x0000043c04080981 */ /* 0x0000a2000c1e1900 */
[----:B-----5:R-:W-:Y:S01]  /*1520*/  IADD3 R9, -R0, R31, RZ ;  /* 0x0000001f00097210 */ /* 0x020fe20007ffe1ff */
[----:B------:R-:W-:Y:S01]  /*1530*/  IMAD.MOV.U32 R28, RZ, RZ, R31 ;  /* 0x000000ffff1c7224 */ /* 0x000fe200078e001f */
[----:B------:R-:W-:-:S04]  /*1540*/  ISETP.NE.U32.AND P1, PT, RZ, UR4, PT ;  /* 0x00000004ff007c0c */ /* 0x000fc8000bf25070 */
        /* <DEDUP_REMOVED lines=18> */
[----:B------:R-:W-:-:S04]  /*1670*/  @P0 VIADD R0, R3, 0x5f ;  /* 0x0000005f03000836 */ /* 0x000fc80000000000 */
        /* <DEDUP_REMOVED lines=26> */
.L_x_1396:
[----:B------:R-:W-:Y:S05]  /*1820*/  BSYNC B6 ;  /* 0x0000000000067941 */ /* 0x000fea0003800000 */
.L_x_1395:
        /* <DEDUP_REMOVED lines=12> */
[----:B------:R-:W-:Y:S01]  /*18f0*/  MOV R8, 0x70 ;  /* 0x0000007000087802 */ /* 0x000fe20000000f00 */
[----:B------:R-:W-:Y:S02]  /*1900*/  IMAD.U32 R7, RZ, RZ, UR7 ;  /* 0x00000007ff077e24 */ /* 0x000fe4000f8e00ff */
[----:B------:R-:W-:-:S02]  /*1910*/  IMAD.U32 R10, RZ, RZ, UR4 ;  /* 0x00000004ff0a7e24 */ /* 0x000fc4000f8e00ff */
[----:B------:R-:W-:Y:S02]  /*1920*/  IMAD.U32 R11, RZ, RZ, UR5 ;  /* 0x00000005ff0b7e24 */ /* 0x000fe4000f8e00ff */
[----:B------:R-:W-:Y:S02]  /*1930*/  IMAD.MOV.U32 R12, RZ, RZ, 0x1 ;  /* 0x00000001ff0c7424 */ /* 0x000fe400078e00ff */
[----:B0-----:R-:W-:-:S07]  /*1940*/  IMAD.MOV.U32 R13, RZ, RZ, RZ ;  /* 0x000000ffff0d7224 */ /* 0x001fce00078e00ff */
[----:B------:R-:W-:-:S07]  /*1950*/  LEPC R20, `(.L_x_1398) ;  /* 0x000000001014794e */ /* 0x000fce0000000000 */
[----:B-1---5:R-:W-:Y:S05]  /*1960*/  CALL.ABS.NOINC R14 ;  /* 0x000000000e007343 */ /* 0x022fea0003c00000 */
.L_x_1398:
[----:B------:R-:W-:Y:S05]  /*1970*/  BSYNC B6 ;  /* 0x0000000000067941 */ /* 0x000fea0003800000 */
.L_x_1397:
[----:B------:R-:W-:Y:S01]  /*1980*/  ULDC.64 UR4, c[0x0][0xaf0] ;  /* 0x0002bc0000047ab9 */ /* 0x000fe20000000a00 */
[----:B------:R-:W2:Y:S01]  /*1990*/  LDL R36, [R1+0x70] ;  /* 0x0000700001247983 */ /* 0x000ea20000100800 */
[----:B------:R-:W-:Y:S01]  /*19a0*/  ISETP.NE.U32.AND P0, PT, RZ, UR4, PT ;  /* 0x00000004ff007c0c */ /* 0x000fe2000bf05070 */
[----:B------:R-:W0:Y:S03]  /*19b0*/  LDC.64 R66, c[0x0][0x408] ;  /* 0x00010200ff427b82 */ /* 0x000e260000000a00 */
[----:B------:R-:W-:-:S05]  /*19c0*/  ISETP.NE.AND.EX P0, PT, RZ, UR5, PT, P0 ;  /* 0x00000005ff007c0c */ /* 0x000fca000bf05300 */
[----:B------:R-:W1:Y:S08]  /*19d0*/  LDC.64 R60, c[0x0][0x3f8] ;  /* 0x0000fe00ff3c7b82 */ /* 0x000e700000000a00 */
[----:B------:R-:W-:Y:S01]  /*19e0*/  @P0 IADD3 R4, P1, R32, UR4, RZ ;  /* 0x0000000420040c10 */ /* 0x000fe2000ff3e0ff */
[----:B------:R-:W-:Y:S01]  /*19f0*/  ULDC UR4, c[0x0][0x320] ;  /* 0x0000c80000047ab9 */ /* 0x000fe20000000800 */
[----:B------:R-:W3:Y:S02]  /*1a00*/  LDC R89, c[0x0][0x3f4] ;  /* 0x0000fd00ff597b82 */ /* 0x000ee40000000800 */
[----:B------:R-:W-:-:S02]  /*1a10*/  @P0 IADD3.X R5, R35, UR5, RZ, P1, !PT ;  /* 0x0000000523050c10 */ /* 0x000fc40008ffe4ff */
[----:B------:R-:W-:-:S03]  /*1a20*/  ISETP.GE.AND P1, PT, R2, UR4, PT ;  /* 0x0000000402007c0c */ /* 0x000fc6000bf26270 */
[----:B------:R4:W2:Y:S01]  /*1a30*/  @P0 LDG.E R29, desc[UR60][R4.64] ;  /* 0x0000003c041d0981 */ /* 0x0008a2000c1e1900 */
[----:B------:R-:W-:Y:S01]  /*1a40*/  SEL R3, RZ, 0xffffffff, P1 ;  /* 0xffffffffff037807 */ /* 0x000fe20000800000 */
[--C-:B0-----:R-:W-:Y:S01]  /*1a50*/  IMAD.WIDE.U32 R10, R204, R66, R16.reuse ;  /* 0x00000042cc0a7225 */ /* 0x101fe200078e0010 */
[----:B------:R-:W-:Y:S01]  /*1a60*/  ISETP.GE.AND P0, PT, R16, UR4, PT ;  /* 0x0000000410007c0c */ /* 0x000fe2000bf06270 */
[----:B------:R-:W0:Y:S01]  /*1a70*/  S2R R21, SR_TID.X ;  /* 0x0000000000157919 */ /* 0x000e220000002100 */
[----:B------:R-:W-:Y:S01]  /*1a80*/  ISETP.GE.AND P1, PT, R212, UR4, PT ;  /* 0x00000004d4007c0c */ /* 0x000fe2000bf26270 */
[----:B------:R-:W-:Y:S01]  /*1a90*/  IMAD.SHL.U32 R3, R3, 0x2, RZ ;  /* 0x0000000203037824 */ /* 0x000fe200078e00ff */
[----:B------:R-:W-:Y:S01]  /*1aa0*/  SEL R0, RZ, 0x1, P0 ;  /* 0x00000001ff007807 */ /* 0x000fe20000000000 */
[----:B------:R-:W3:Y:S01]  /*1ab0*/  S2R R20, SR_TID.X ;  /* 0x0000000000147919 */ /* 0x000ee20000002100 */
[----:B------:R-:W-:Y:S01]  /*1ac0*/  ISETP.GE.AND P0, PT, R213, UR4, PT ;  /* 0x00000004d5007c0c */ /* 0x000fe2000bf06270 */
[----:B-1----:R-:W-:Y:S01]  /*1ad0*/  IMAD.WIDE.U32 R8, R204, R60, R16 ;  /* 0x0000003ccc087225 */ /* 0x002fe200078e0010 */
[----:B------:R-:W-:-:S02]  /*1ae0*/  LOP3.LUT R0, R3, 0x2, R0, 0xe2, !PT ;  /* 0x0000000203007812 */ /* 0x000fc400078ee200 */
[----:B------:R-:W-:Y:S02]  /*1af0*/  SEL R3, RZ, 0x4, P0 ;  /* 0x00000004ff037807 */ /* 0x000fe40000000000 */
[----:B------:R-:W-:Y:S02]  /*1b00*/  SHF.R.S32.HI R7, RZ, 0x1f, R204 ;  /* 0x0000001fff077819 */ /* 0x000fe400000114cc */
[----:B------:R-:W-:Y:S01]  /*1b10*/  SHF.R.S32.HI R23, RZ, 0x1f, R22 ;  /* 0x0000001fff177819 */ /* 0x000fe20000011416 */
[----:B------:R-:W-:Y:S01]  /*1b20*/  IMAD.MOV.U32 R78, RZ, RZ, 0x20 ;  /* 0x00000020ff4e7424 */ /* 0x000fe200078e00ff */
[----:B----4-:R-:W-:Y:S01]  /*1b30*/  SEL R4, RZ, 0x8, P1 ;  /* 0x00000008ff047807 */ /* 0x010fe20000800000 */
[----:B------:R-:W-:Y:S01]  /*1b40*/  IMAD.IADD R88, R88, 0x1, R31 ;  /* 0x0000000158587824 */ /* 0x000fe200078e021f */
[----:B------:R-:W-:Y:S01]  /*1b50*/  ISETP.GE.AND P0, PT, R211, UR4, PT ;  /* 0x00000004d3007c0c */ /* 0x000fe2000bf06270 */
[----:B------:R-:W-:Y:S01]  /*1b60*/  IMAD.SHL.U32 R83, R66, 0x40, RZ ;  /* 0x0000004042537824 */ /* 0x000fe200078e00ff */
[----:B------:R-:W-:Y:S01]  /*1b70*/  ISETP.GE.AND P1, PT, R210, UR4, PT ;  /* 0x00000004d2007c0c */ /* 0x000fe2000bf26270 */
[----:B------:R-:W-:Y:S01]  /*1b80*/  IMAD R77, R61, 0x60, RZ ;  /* 0x000000603d4d7824 */ /* 0x000fe200078e02ff */
[----:B------:R-:W-:Y:S01]  /*1b90*/  LOP3.LUT R0, R4, R0, R3, 0xfe, !PT ;  /* 0x0000000004007212 */ /* 0x000fe200078efe03 */
[----:B------:R-:W-:Y:S01]  /*1ba0*/  IMAD.SHL.U32 R85, R60, 0x40, RZ ;  /* 0x000000403c557824 */ /* 0x000fe200078e00ff */
[----:B------:R-:W-:-:S02]  /*1bb0*/  SEL R3, RZ, 0x10, P0 ;  /* 0x00000010ff037807 */ /* 0x000fc40000000000 */
[----:B------:R-:W-:Y:S02]  /*1bc0*/  SEL R4, RZ, 0x20, P1 ;  /* 0x00000020ff047807 */ /* 0x000fe40000800000 */
[----:B------:R-:W-:Y:S02]  /*1bd0*/  ISETP.GE.AND P0, PT, R215, UR4, PT ;  /* 0x00000004d7007c0c */ /* 0x000fe4000bf06270 */
[----:B------:R-:W-:Y:S02]  /*1be0*/  ISETP.GE.AND P1, PT, R214, UR4, PT ;  /* 0x00000004d6007c0c */ /* 0x000fe4000bf26270 */
[----:B------:R-:W-:Y:S01]  /*1bf0*/  LOP3.LUT R0, R4, R0, R3, 0xfe, !PT ;  /* 0x0000000004007212 */ /* 0x000fe200078efe03 */
[----:B------:R-:W-:Y:S01]  /*1c00*/  IMAD R4, R7, R60, RZ ;  /* 0x0000003c07047224 */ /* 0x000fe200078e02ff */
[----:B------:R-:W-:Y:S02]  /*1c10*/  SEL R87, RZ, 0x40, P0 ;  /* 0x00000040ff577807 */ /* 0x000fe40000000000 */
[----:B------:R-:W-:Y:S01]  /*1c20*/  SEL R3, RZ, 0x7fff80, P1 ;  /* 0x007fff80ff037807 */ /* 0x000fe20000800000 */
[----:B0-----:R-:W-:Y:S01]  /*1c30*/  VIADD R37, R21, 0xffffff80 ;  /* 0xffffff8015257836 */ /* 0x001fe20000000000 */
[----:B---3--:R-:W-:Y:S01]  /*1c40*/  ISETP.GE.AND P0, PT, R16, R89, PT ;  /* 0x000000591000720c */ /* 0x008fe20003f06270 */
[C---:B------:R-:W-:Y:S01]  /*1c50*/  IMAD R13, R204.reuse, R61, R4 ;  /* 0x0000003dcc0d7224 */ /* 0x040fe200078e0204 */
[----:B------:R-:W-:Y:S01]  /*1c60*/  LOP3.LUT R87, R3, R0, R87, 0xfe, !PT ;  /* 0x0000000003577212 */ /* 0x000fe200078efe57 */
[-C--:B------:R-:W-:Y:S01]  /*1c70*/  IMAD R0, R7, R66.reuse, RZ ;  /* 0x0000004207007224 */ /* 0x080fe200078e02ff */
[----:B------:R-:W-:Y:S01]  /*1c80*/  SHF.R.U32.HI R21, RZ, 0x7, R20 ;  /* 0x00000007ff157819 */ /* 0x000fe20000011614 */
[----:B------:R-:W-:Y:S01]  /*1c90*/  IMAD.WIDE.U32 R6, R204, R66, R22 ;  /* 0x00000042cc067225 */ /* 0x000fe200078e0016 */
[----:B------:R-:W-:-:S02]  /*1ca0*/  SEL R3, R89, RZ, P0 ;  /* 0x000000ff59037207 */ /* 0x000fc40000000000 */
[----:B------:R-:W-:Y:S01]  /*1cb0*/  SHF.L.U64.HI R84, R66, 0x6, R67 ;  /* 0x0000000642547819 */ /* 0x000fe20000010243 */
[C---:B------:R-:W-:Y:S01]  /*1cc0*/  IMAD R15, R204.reuse, R67, R0 ;  /* 0x00000043cc0f7224 */ /* 0x040fe200078e0200 */
[C---:B------:R-:W-:Y:S01]  /*1cd0*/  ISETP.NE.AND P6, PT, R21.reuse, 0x1, PT ;  /* 0x000000011500780c */ /* 0x040fe20003fc5270 */
[----:B------:R-:W-:Y:S01]  /*1ce0*/  IMAD.WIDE.U32 R4, R204, R60, R22 ;  /* 0x0000003ccc047225 */ /* 0x000fe200078e0016 */
[----:B------:R-:W-:Y:S02]  /*1cf0*/  IADD3 R91, R21, 0x8, RZ ;  /* 0x00000008155b7810 */ /* 0x000fe40007ffe0ff */
[----:B------:R-:W-:Y:S01]  /*1d00*/  IADD3 R3, R16, R3, RZ ;  /* 0x0000000310037210 */ /* 0x000fe20007ffe0ff */
[----:B------:R-:W-:Y:S01]  /*1d10*/  IMAD.IADD R7, R7, 0x1, R15 ;  /* 0x0000000107077824 */ /* 0x000fe200078e020f */
[----:B------:R-:W-:Y:S01]  /*1d20*/  SHF.L.U64.HI R86, R60, 0x6, R61 ;  /* 0x000000063c567819 */ /* 0x000fe2000001023d */
[----:B------:R-:W-:Y:S01]  /*1d30*/  IMAD.IADD R5, R5, 0x1, R13 ;  /* 0x0000000105057824 */ /* 0x000fe200078e020d */
[----:B------:R-:W-:Y:S01]  /*1d40*/  SHF.R.S32.HI R0, RZ, 0x1f, R3 ;  /* 0x0000001fff007819 */ /* 0x000fe20000011403 */
[----:B-----5:R-:W-:-:S02]  /*1d50*/  IMAD.WIDE.U32 R62, R28, R66, R6 ;  /* 0x000000421c3e7225 */ /* 0x020fc400078e0006 */
[----:B------:R-:W3:Y:S01]  /*1d60*/  LDL R6, [R1+0x58] ;  /* 0x0000580001067983 */ /* 0x000ee20000100800 */
[----:B------:R-:W-:Y:S01]  /*1d70*/  LEA.HI R3, R0, R3, RZ, 0x3 ;  /* 0x0000000300037211 */ /* 0x000fe200078f18ff */
[C---:B------:R-:W-:Y:S02]  /*1d80*/  VIADD R21, R204.reuse, 0x40 ;  /* 0x00000040cc157836 */ /* 0x040fe40000000000 */
[----:B------:R-:W-:Y:S01]  /*1d90*/  VIADD R7, R204, 0x40 ;  /* 0x00000040cc077836 */ /* 0x000fe20000000000 */
[----:B------:R-:W-:Y:S05]  /*1da0*/  @!P6 WARPSYNC.ALL ;  /* 0x000000000000e948 */ /* 0x000fea0003800000 */
[----:B------:R-:W-:-:S04]  /*1db0*/  IMAD.WIDE.U32 R52, R28, R60, R4 ;  /* 0x0000003c1c347225 */ /* 0x000fc800078e0004 */
[----:B------:R-:W-:Y:S01]  /*1dc0*/  IMAD.SHL.U32 R21, R21, 0x40, RZ ;  /* 0x0000004015157824 */ /* 0x000fe200078e00ff */
[----:B------:R-:W-:Y:S01]  /*1dd0*/  ULDC UR4, c[0x0][0x2f4] ;  /* 0x0000bd0000047ab9 */ /* 0x000fe20000000800 */
[----:B------:R-:W-:Y:S02]  /*1de0*/  IMAD.SHL.U32 R7, R7, 0x40, RZ ;  /* 0x0000004007077824 */ /* 0x000fe400078e00ff */
[----:B------:R-:W-:Y:S01]  /*1df0*/  IMAD.IADD R9, R13, 0x1, R9 ;  /* 0x000000010d097824 */ /* 0x000fe200078e0209 */
[----:B------:R-:W-:Y:S01]  /*1e00*/  SHF.R.S32.HI R13, RZ, 0x1f, R28 ;  /* 0x0000001fff0d7819 */ /* 0x000fe2000001141c */
[----:B------:R-:W-:Y:S01]  /*1e10*/  IMAD.IADD R11, R15, 0x1, R11 ;  /* 0x000000010f0b7824 */ /* 0x000fe200078e020b */
[----:B------:R-:W-:Y:S01]  /*1e20*/  LOP3.LUT R21, R21, 0x1c0, RZ, 0xc0, !PT ;  /* 0x000001c015157812 */ /* 0x000fe200078ec0ff */
[-C--:B------:R-:W-:Y:S01]  /*1e30*/  IMAD.WIDE.U32 R54, R28, R60.reuse, R8 ;  /* 0x0000003c1c367225 */ /* 0x080fe200078e0008 */
[----:B------:R-:W-:Y:S02]  /*1e40*/  LOP3.LUT R7, R7, 0x1c0, RZ, 0xc0, !PT ;  /* 0x000001c007077812 */ /* 0x000fe400078ec0ff */
[----:B------:R-:W-:Y:S01]  /*1e50*/  LOP3.LUT R0, R21, 0x38, R3, 0xf8, !PT ;  /* 0x0000003815007812 */ /* 0x000fe200078ef803 */
[C---:B------:R-:W-:Y:S01]  /*1e60*/  IMAD R12, R13.reuse, R60, RZ ;  /* 0x0000003c0d0c7224 */ /* 0x040fe200078e02ff */
[----:B------:R-:W-:Y:S01]  /*1e70*/  SHF.R.U32.HI R7, RZ, 0x3, R7 ;  /* 0x00000003ff077819 */ /* 0x000fe20000011607 */
[----:B------:R-:W-:Y:S01]  /*1e80*/  IMAD R13, R13, R66, RZ ;  /* 0x000000420d0d7224 */ /* 0x000fe200078e02ff */
[----:B------:R-:W-:Y:S01]  /*1e90*/  PRMT R4, R87, 0x8880, RZ ;  /* 0x0000888057047816 */ /* 0x000fe200000000ff */
[----:B------:R-:W-:Y:S01]  /*1ea0*/  IMAD R9, R67, 0x60, RZ ;  /* 0x0000006043097824 */ /* 0x000fe200078e02ff */
[----:B------:R-:W-:Y:S01]  /*1eb0*/  LOP3.LUT R0, R0, R7, RZ, 0x3c, !PT ;  /* 0x0000000700007212 */ /* 0x000fe200078e3cff */
[----:B------:R-:W-:-:S02]  /*1ec0*/  IMAD R13, R28, R67, R13 ;  /* 0x000000431c0d7224 */ /* 0x000fc400078e020d */
[----:B------:R-:W-:Y:S01]  /*1ed0*/  IMAD.WIDE.U32 R64, R28, R66, R10 ;  /* 0x000000421c407225 */ /* 0x000fe200078e000a */
[----:B------:R-:W-:-:S03]  /*1ee0*/  LOP3.LUT R68, R3, 0xfffffff8, RZ, 0xc0, !PT ;  /* 0xfffffff803447812 */ /* 0x000fc600078ec0ff */
[----:B------:R-:W-:Y:S01]  /*1ef0*/  IMAD.WIDE.U32 R66, R66, 0x60, RZ ;  /* 0x0000006042427825 */ /* 0x000fe200078e00ff */
[----:B------:R-:W-:-:S03]  /*1f00*/  ISETP.GE.AND P2, PT, R2, UR4, PT ;  /* 0x0000000402007c0c */ /* 0x000fc6000bf46270 */
[----:B------:R-:W-:Y:S02]  /*1f10*/  IMAD R15, R28, R61, R12 ;  /* 0x0000003d1c0f7224 */ /* 0x000fe400078e020c */
[----:B------:R-:W-:Y:S01]  /*1f20*/  IMAD.WIDE.U32 R60, R60, 0x60, RZ ;  /* 0x000000603c3c7825 */ /* 0x000fe200078e00ff */
[----:B------:R-:W-:-:S03]  /*1f30*/  SHF.R.S32.HI R69, RZ, 0x3, R3 ;  /* 0x00000003ff457819 */ /* 0x000fc60000011403 */
[----:B------:R-:W-:Y:S01]  /*1f40*/  IMAD.IADD R76, R67, 0x1, R9 ;  /* 0x00000001434c7824 */ /* 0x000fe200078e0209 */
[----:B------:R-:W-:Y:S01]  /*1f50*/  SHF.R.S32.HI R81, RZ, 0x1f, R34 ;  /* 0x0000001fff517819 */ /* 0x000fe20000011422 */
[----:B------:R-:W-:Y:S01]  /*1f60*/  IMAD.SHL.U32 R89, R89, 0x2, RZ ;  /* 0x0000000259597824 */ /* 0x000fe200078e00ff */
[----:B------:R-:W-:Y:S01]  /*1f70*/  IADD3 R73, R53, R15, RZ ;  /* 0x0000000f35497210 */ /* 0x000fe20007ffe0ff */
[----:B------:R-:W-:Y:S01]  /*1f80*/  IMAD.IADD R77, R61, 0x1, R77 ;  /* 0x000000013d4d7824 */ /* 0x000fe200078e024d */
[----:B------:R-:W-:Y:S01]  /*1f90*/  SHF.R.S32.HI R32, RZ, 0x1f, R68 ;  /* 0x0000001fff207819 */ /* 0x000fe20000011444 */
[----:B------:R-:W-:Y:S02]  /*1fa0*/  IMAD.IADD R72, R15, 0x1, R55 ;  /* 0x000000010f487824 */ /* 0x000fe400078e0237 */
[----:B------:R-:W-:Y:S02]  /*1fb0*/  IMAD.IADD R71, R63, 0x1, R13 ;  /* 0x000000013f477824 */ /* 0x000fe400078e020d */
[----:B------:R-:W-:-:S02]  /*1fc0*/  IMAD.IADD R70, R13, 0x1, R65 ;  /* 0x000000010d467824 */ /* 0x000fc400078e0241 */
[C---:B--2---:R-:W-:Y:S01]  /*1fd0*/  IMAD.SHL.U32 R82, R36.reuse, 0x40, RZ ;  /* 0x0000004024527824 */ /* 0x044fe200078e00ff */
[----:B------:R-:W-:Y:S01]  /*1fe0*/  @!P6 BAR.SYNC.DEFER_BLOCKING 0x9, 0x100 ;  /* 0x024400000000eb1d */ /* 0x000fe20000010000 */
[----:B------:R-:W-:Y:S02]  /*1ff0*/  LOP3.LUT P1, RZ, R36, 0x4, RZ, 0xc0, !PT ;  /* 0x0000000424ff7812 */ /* 0x000fe4000782c0ff */
[----:B------:R-:W-:Y:S02]  /*2000*/  SHF.R.S32.HI R36, RZ, 0x1f, R37 ;  /* 0x0000001fff247819 */ /* 0x000fe40000011425 */
[----:B------:R-:W-:Y:S02]  /*2010*/  LOP3.LUT R82, R82, 0x1c0, RZ, 0xc0, !PT ;  /* 0x000001c052527812 */ /* 0x000fe400078ec0ff */
[----:B------:R-:W-:-:S04]  /*2020*/  LEA.HI R36, R36, R37, RZ, 0x2 ;  /* 0x0000002524247211 */ /* 0x000fc800078f10ff */
[----:B------:R-:W-:-:S05]  /*2030*/  LOP3.LUT R36, R36, 0xfffffffc, RZ, 0xc0, !PT ;  /* 0xfffffffc24247812 */ /* 0x000fca00078ec0ff */
[----:B------:R-:W-:-:S04]  /*2040*/  IMAD.IADD R36, R37, 0x1, -R36 ;  /* 0x0000000125247824 */ /* 0x000fc800078e0a24 */
[----:B------:R-:W-:Y:S02]  /*2050*/  IMAD R79, R36, 0x40, R204 ;  /* 0x00000040244f7824 */ /* 0x000fe400078e02cc */
[----:B------:R-:W-:Y:S01]  /*2060*/  VIADD R36, R20, 0xffffff80 ;  /* 0xffffff8014247836 */ /* 0x000fe20000000000 */
[----:B------:R-:W-:-:S04]  /*2070*/  SHF.R.U32.HI R80, RZ, 0x3, R82 ;  /* 0x00000003ff507819 */ /* 0x000fc80000011652 */
[----:B------:R-:W-:Y:S02]  /*2080*/  SHF.R.S32.HI R20, RZ, 0x1f, R36 ;  /* 0x0000001fff147819 */ /* 0x000fe40000011424 */
[----:B------:R-:W-:Y:S02]  /*2090*/  LOP3.LUT R5, R82, 0x18, R16, 0xf8, !PT ;  /* 0x0000001852057812 */ /* 0x000fe400078ef810 */
[----:B------:R-:W-:Y:S02]  /*20a0*/  LEA.HI R20, R20, R36, RZ, 0x5 ;  /* 0x0000002414147211 */ /* 0x000fe400078f28ff */
[----:B------:R-:W-:Y:S02]  /*20b0*/  LOP3.LUT R5, R5, R80, RZ, 0x3c, !PT ;  /* 0x0000005005057212 */ /* 0x000fe400078e3cff */
[----:B------:R-:W-:-:S05]  /*20c0*/  SHF.R.S32.HI R20, RZ, 0x5, R20 ;  /* 0x00000005ff147819 */ /* 0x000fca0000011414 */
[----:B------:R-:W-:Y:S01]  /*20d0*/  IMAD R75, R20, 0x200, R5 ;  /* 0x00000200144b7824 */ /* 0x000fe200078e0205 */
[----:B------:R-:W-:Y:S02]  /*20e0*/  LOP3.LUT R5, R82, 0x38, R3, 0xf8, !PT ;  /* 0x0000003852057812 */ /* 0x000fe400078ef803 */
[----:B------:R-:W-:Y:S02]  /*20f0*/  SEL R78, R78, 0xffffffe0, !P1 ;  /* 0xffffffe04e4e7807 */ /* 0x000fe40004800000 */
[----:B------:R-:W-:Y:S02]  /*2100*/  LOP3.LUT R31, R5, R80, RZ, 0x3c, !PT ;  /* 0x00000050051f7212 */ /* 0x000fe400078e3cff */
[----:B------:R-:W-:Y:S02]  /*2110*/  PRMT R5, R4, 0x7710, RZ ;  /* 0x0000771004057816 */ /* 0x000fe400000000ff */
[----:B------:R-:W-:Y:S01]  /*2120*/  LEA R31, R20, R31, 0x9 ;  /* 0x0000001f141f7211 */ /* 0x000fe200078e48ff */
[----:B------:R-:W-:Y:S01]  /*2130*/  IMAD.IADD R74, R78, 0x1, R75 ;  /* 0x000000014e4a7824 */ /* 0x000fe200078e024b */
[----:B------:R-:W-:-:S02]  /*2140*/  LOP3.LUT R20, R5, 0x1, RZ, 0xc0, !PT ;  /* 0x0000000105147812 */ /* 0x000fc400078ec0ff */
[C---:B------:R-:W-:Y:S02]  /*2150*/  LOP3.LUT R10, R5.reuse, 0x2, RZ, 0xc0, !PT ;  /* 0x00000002050a7812 */ /* 0x040fe400078ec0ff */
[C---:B------:R-:W-:Y:S02]  /*2160*/  LOP3.LUT R9, R5.reuse, 0x4, RZ, 0xc0, !PT ;  /* 0x0000000405097812 */ /* 0x040fe400078ec0ff */
[C---:B------:R-:W-:Y:S02]  /*2170*/  LOP3.LUT R8, R5.reuse, 0x8, RZ, 0xc0, !PT ;  /* 0x0000000805087812 */ /* 0x040fe400078ec0ff */
[----:B------:R-:W-:Y:S02]  /*2180*/  LOP3.LUT R7, R5, 0x10, RZ, 0xc0, !PT ;  /* 0x0000001005077812 */ /* 0x000fe400078ec0ff */
[----:B------:R-:W-:Y:S02]  /*2190*/  ISETP.GE.AND P1, PT, R16, UR4, PT ;  /* 0x0000000410007c0c */ /* 0x000fe4000bf26270 */
[----:B------:R-:W-:-:S02]  /*21a0*/  SHF.R.S32.HI R35, RZ, 0x1f, R29 ;  /* 0x0000001fff237819 */ /* 0x000fc4000001141d */
[----:B------:R-:W-:Y:S01]  /*21b0*/  P2R R3, PR, RZ, 0x4 ;  /* 0x00000004ff037803 */ /* 0x000fe20000000000 */
[----:B---3--:R-:W-:Y:S01]  /*21c0*/  IMAD.IADD R21, R6, 0x1, R0 ;  /* 0x0000000106157824 */ /* 0x008fe200078e0200 */
[C---:B------:R-:W-:Y:S02]  /*21d0*/  LOP3.LUT R6, R5.reuse, 0x20, RZ, 0xc0, !PT ;  /* 0x0000002005067812 */ /* 0x040fe400078ec0ff */
[----:B------:R-:W-:-:S07]  /*21e0*/  LOP3.LUT R5, R5, 0x40, RZ, 0xc0, !PT ;  /* 0x0000004005057812 */ /* 0x000fce00078ec0ff */
.L_x_1452:
[----:B0-----:R-:W0:Y:S01]  /*21f0*/  LDC R97, c[0x0][0x430] ;  /* 0x00010c00ff617b82 */ /* 0x001e220000000800 */
        /* <DEDUP_REMOVED lines=12> */
[----:B----4-:R-:W4:Y:S01]  /*22c0*/  @P3 LDC R11, c[0x0][0x438] ;  /* 0x00010e00ff0b3b82 */ /* 0x010f220000000800 */
        /* <DEDUP_REMOVED lines=11> */
[----:B------:R-:W-:Y:S01]  /*2380*/  IMAD.MOV R0, RZ, RZ, -R36 ;  /* 0x000000ffff007224 */ /* 0x000fe200078e0a24 */
[----:B------:R-:W-:Y:S01]  /*2390*/  ISETP.GT.AND P3, PT, R26, R27, PT ;  /* 0x0000001b1a00720c */ /* 0x000fe20003f64270 */
[C---:B------:R-:W-:Y:S01]  /*23a0*/  IMAD R92, R18.reuse, 0x1800, R75 ;  /* 0x00001800125c7824 */ /* 0x040fe200078e024b */
[----:B------:R-:W-:Y:S05]  /*23b0*/  YIELD ;  /* 0x0000000000007946 */ /* 0x000fea0003800000 */
[----:B------:R-:W-:Y:S01]  /*23c0*/  IMAD R4, R18, 0x1800, R74 ;  /* 0x0000180012047824 */ /* 0x000fe200078e024a */
[----:B------:R-:W-:Y:S01]  /*23d0*/  BSSY B0, `(.L_x_1399) ;  /* 0x00002e4000007945 */ /* 0x000fe20003800000 */
[----:B------:R-:W-:Y:S01]  /*23e0*/  IMAD R97, R97, R0, R39 ;  /* 0x0000000061617224 */ /* 0x000fe200078e0227 */
[----:B------:R-:W-:Y:S01]  /*23f0*/  P2R R0, PR, RZ, 0x8 ;  /* 0x00000008ff007803 */ /* 0x000fe20000000000 */
[----:B------:R-:W-:Y:S01]  /*2400*/  IMAD R59, R4, 0x2, R25 ;  /* 0x00000002043b7824 */ /* 0x000fe200078e0219 */
[----:B------:R-:W-:Y:S01]  /*2410*/  LEA R92, R92, R25, 0x1 ;  /* 0x000000195c5c7211 */ /* 0x000fe200078e08ff */
[----:B0-----:R-:W-:Y:S06]  /*2420*/  @!P2 BRA `(.L_x_1400) ;  /* 0x000000280068a947 */ /* 0x001fec0003800000 */
[----:B------:R-:W-:Y:S01]  /*2430*/  SHF.R.S32.HI R98, RZ, 0x1f, R97 ;  /* 0x0000001fff627819 */ /* 0x000fe20000011461 */
[----:B------:R-:W-:Y:S01]  /*2440*/  ULDC.64 UR4, c[0x0][0x300] ;  /* 0x0000c00000047ab9 */ /* 0x000fe20000000a00 */
[----:B-----5:R-:W-:Y:S01]  /*2450*/  SHF.R.S32.HI R99, RZ, 0x1f, R96 ;  /* 0x0000001fff637819 */ /* 0x020fe20000011460 */
[C---:B------:R-:W-:Y:S01]  /*2460*/  IMAD.WIDE.U32 R12, R97.reuse, UR4, RZ ;  /* 0x00000004610c7c25 */ /* 0x040fe2000f8e00ff */
        /* <DEDUP_REMOVED lines=18> */
[----:B------:R-:W-:Y:S01]  /*2590*/  IMAD R39, R11, R60, R4 ;  /* 0x0000003c0b277224 */ /* 0x000fe200078e0204 */
[----:B------:R-:W-:Y:S01]  /*25a0*/  LEA R102, P3, R36, UR4, 0x1 ;  /* 0x0000000424667c11 */ /* 0x000fe2000f8608ff */
[----:B------:R-:W-:Y:S02]  /*25b0*/  IMAD.IADD R103, R37, 0x1, R15 ;  /* 0x0000000125677824 */ /* 0x000fe400078e020f */
[----:B------:R-:W-:Y:S02]  /*25c0*/  IMAD R11, R11, R66, R14 ;  /* 0x000000420b0b7224 */ /* 0x000fe400078e020e */
[----:B------:R-:W-:Y:S01]  /*25d0*/  IMAD R100, R26, -0x60, R30 ;  /* 0xffffffa01a647824 */ /* 0x000fe200078e021e */
[----:B------:R-:W-:Y:S01]  /*25e0*/  LEA.HI.X R103, R36, UR5, R103, 0x1, P3 ;  /* 0x0000000524677c11 */ /* 0x000fe200098f0c67 */
[----:B------:R-:W-:-:S03]  /*25f0*/  IMAD.WIDE.U32 R12, R60, R26, RZ ;  /* 0x0000001a3c0c7225 */ /* 0x000fc600078e00ff */
        /* <DEDUP_REMOVED lines=16> */
[----:B------:R-:W-:Y:S01]  /*2700*/  CS2R R50, SRZ ;  /* 0x0000000000327805 */ /* 0x000fe2000001ff00 */
[----:B------:R-:W-:Y:S01]  /*2710*/  IMAD.X R11, R57, 0x1, R73, P3 ;  /* 0x00000001390b7824 */ /* 0x000fe200018e0649 */
[----:B------:R-:W-:-:S04]  /*2720*/  LEA R38, P3, R4, UR4, 0x1 ;  /* 0x0000000404267c11 */ /* 0x000fc8000f8608ff */
[----:B------:R-:W-:Y:S01]  /*2730*/  LEA.HI.X R39, R4, UR5, R11, 0x1, P3 ;  /* 0x0000000504277c11 */ /* 0x000fe200098f0c0b */
[----:B------:R-:W-:Y:S01]  /*2740*/  ULDC.64 UR4, c[0x0][0x400] ;  /* 0x0001000000047ab9 */ /* 0x000fe20000000a00 */
[----:B------:R-:W-:-:S04]  /*2750*/  IADD3 R4, P3, R62, R14, RZ ;  /* 0x0000000e3e047210 */ /* 0x000fc80007f7e0ff */
[----:B------:R-:W-:Y:S02]  /*2760*/  IADD3.X R11, R93, R71, RZ, P3, !PT ;  /* 0x000000475d0b7210 */ /* 0x000fe40001ffe4ff */
        /* <DEDUP_REMOVED lines=10> */
.L_x_1403:
[----:B------:R-:W-:Y:S05]  /*2810*/  BSYNC B1 ;  /* 0x0000000000017941 */ /* 0x000fea0003800000 */
.L_x_1402:
        /* <DEDUP_REMOVED lines=29> */
.L_x_1405:
[----:B------:R-:W-:Y:S05]  /*29f0*/  BSYNC B1 ;  /* 0x0000000000017941 */ /* 0x000fea0003800000 */
.L_x_1404:
[----:B------:R-:W-:Y:S01]  /*2a00*/  IMAD.MOV.U32 R4, RZ, RZ, R48 ;  /* 0x000000ffff047224 */ /* 0x000fe200078e0030 */
[----:B------:R-:W-:Y:S01]  /*2a10*/  PRMT R108, R108, 0x5410, R11 ;  /* 0x000054106c6c7816 */ /* 0x000fe2000000000b */
[----:B0-----:R-:W-:Y:S01]  /*2a20*/  IMAD.MOV.U32 R12, RZ, RZ, R49 ;  /* 0x000000ffff0c7224 */ /* 0x001fe200078e0031 */
[----:B------:R-:W-:Y:S01]  /*2a30*/  PRMT R107, R56, 0x7610, R107 ;  /* 0x00007610386b7816 */ /* 0x000fe2000000006b */
[----:B------:R-:W-:Y:S01]  /*2a40*/  IMAD.MOV.U32 R11, RZ, RZ, R47 ;  /* 0x000000ffff0b7224 */ /* 0x000fe200078e002f */
[----:B------:R-:W-:Y:S01]  /*2a50*/  ISETP.NE.AND P3, PT, R209, 0x3, PT ;  /* 0x00000003d100780c */ /* 0x000fe20003f65270 */
[----:B------:R-:W-:Y:S01]  /*2a60*/  IMAD.MOV.U32 R13, RZ, RZ, R51 ;  /* 0x000000ffff0d7224 */ /* 0x000fe200078e0033 */
[----:B------:R-:W-:Y:S01]  /*2a70*/  PRMT R113, R4, 0x5410, R12 ;  /* 0x0000541004717816 */ /* 0x000fe2000000000c */
[----:B------:R-:W-:Y:S01]  /*2a80*/  IMAD.MOV.U32 R4, RZ, RZ, R46 ;  /* 0x000000ffff047224 */ /* 0x000fe200078e002e */
[----:B------:R-:W-:Y:S02]  /*2a90*/  MOV R12, R50 ;  /* 0x00000032000c7202 */ /* 0x000fe40000000f00 */
[----:B------:R-:W-:Y:S01]  /*2aa0*/  PRMT R107, R107, 0x5410, R11 ;  /* 0x000054106b6b7816 */ /* 0x000fe2000000000b */
[----:B-----5:R-:W-:Y:S01]  /*2ab0*/  IMAD.MOV.U32 R11, RZ, RZ, R37 ;  /* 0x000000ffff0b7224 */ /* 0x020fe200078e0025 */
[----:B------:R-:W-:Y:S01]  /*2ac0*/  PRMT R108, R4, 0x7610, R108 ;  /* 0x00007610046c7816 */ /* 0x000fe2000000006c */
[----:B------:R-:W-:Y:S01]  /*2ad0*/  IMAD.MOV.U32 R4, RZ, RZ, R36 ;  /* 0x000000ffff047224 */ /* 0x000fe200078e0024 */
[----:B------:R-:W-:Y:S01]  /*2ae0*/  PRMT R115, R12, 0x5410, R13 ;  /* 0x000054100c737816 */ /* 0x000fe2000000000d */
[----:B------:R-:W-:-:S02]  /*2af0*/  IMAD.MOV.U32 R12, RZ, RZ, R40 ;  /* 0x000000ffff0c7224 */ /* 0x000fc400078e0028 */
[----:B------:R-:W-:Y:S01]  /*2b00*/  IMAD.MOV.U32 R13, RZ, RZ, R41 ;  /* 0x000000ffff0d7224 */ /* 0x000fe200078e0029 */
[----:B------:R-:W-:Y:S01]  /*2b10*/  PRMT R94, R4, 0x5410, R11 ;  /* 0x00005410045e7816 */ /* 0x000fe2000000000b */
[----:B------:R-:W-:Y:S02]  /*2b20*/  IMAD.MOV.U32 R4, RZ, RZ, R38 ;  /* 0x000000ffff047224 */ /* 0x000fe400078e0026 */
[----:B------:R-:W-:Y:S01]  /*2b30*/  IMAD.MOV.U32 R11, RZ, RZ, R39 ;  /* 0x000000ffff0b7224 */ /* 0x000fe200078e0027 */
[----:B------:R-:W-:Y:S01]  /*2b40*/  PRMT R105, R12, 0x5410, R13 ;  /* 0x000054100c697816 */ /* 0x000fe2000000000d */
[----:B------:R-:W-:Y:S01]  /*2b50*/  IMAD.MOV.U32 R13, RZ, RZ, R43 ;  /* 0x000000ffff0d7224 */ /* 0x000fe200078e002b */
[----:B------:R-:W-:Y:S02]  /*2b60*/  MOV R12, R42 ;  /* 0x0000002a000c7202 */ /* 0x000fe40000000f00 */
[----:B------:R-:W-:Y:S02]  /*2b70*/  PRMT R104, R4, 0x5410, R11 ;  /* 0x0000541004687816 */ /* 0x000fe4000000000b */
[----:B------:R-:W-:Y:S01]  /*2b80*/  PRMT R106, R12, 0x5410, R13 ;  /* 0x000054100c6a7816 */ /* 0x000fe2000000000d */
[----:B------:R-:W-:Y:S06]  /*2b90*/  @!P3 BRA `(.L_x_1406) ;  /* 0x000000000004b947 */ /* 0x000fec0003800000 */
[----:B------:R-:W-:Y:S01]  /*2ba0*/  BPT.TRAP 0x1 ;  /* 0x000000040000795c */ /* 0x000fe20000300000 */
.L_x_1406:
[----:B------:R-:W-:Y:S01]  /*2bb0*/  IMAD R4, R18, 0x8, R19 ;  /* 0x0000000812047824 */ /* 0x000fe200078e0213 */
[----:B------:R-:W-:Y:S01]  /*2bc0*/  SHF.L.U32 R101, R207, 0x1f, RZ ;  /* 0x0000001fcf657819 */ /* 0x000fe200000006ff */
[----:B------:R-:W-:Y:S03]  /*2bd0*/  BSSY B1, `(.L_x_1407) ;  /* 0x0000003000017945 */ /* 0x000fe60003800000 */
[----:B------:R-:W0:Y:S02]  /*2be0*/  SYNCS.PHASECHK.TRANS64.TRYWAIT P5, [R4+URZ+0x32490], R101 ;  /* 0x03249065040075a7 */ /* 0x000e2400080a017f */
[----:B0-----:R-:W-:Y:S05]  /*2bf0*/  @!P5 BRA `(.L_x_1408) ;  /* 0x000001580034d947 */ /* 0x001fea0003800000 */
.L_x_1660:
[----:B------:R-:W-:Y:S05]  /*2c00*/  BSYNC B1 ;  /* 0x0000000000017941 */ /* 0x000fea0003800000 */
.L_x_1407:
[----:B------:R-:W-:-:S03]  /*2c10*/  UMOV UR4, 0xffffffff ;  /* 0xffffffff00047882 */ /* 0x000fc60000000000 */
[----:B------:R-:W-:Y:S05]  /*2c20*/  BRA.DIV UR4, `(.L_x_1409) ;  /* 0x0000015a043c7947 */ /* 0x000fea000b800000 */
[----:B------:R1:W2:Y:S04]  /*2c30*/  SHFL.IDX PT, R93, R103, RZ, 0x1c1f ;  /* 0x001c1fff675d7589 */ /* 0x0002a800000e0000 */
[----:B------:R1:W3:Y:S02]  /*2c40*/  SHFL.IDX PT, R95, R102, RZ, 0x1c1f ;  /* 0x001c1fff665f7589 */ /* 0x0002e400000e0000 */
.L_x_1664:
        /* <DEDUP_REMOVED lines=50> */
.L_x_1415:
[----:B------:R-:W-:Y:S05]  /*2f70*/  BSYNC B3 ;  /* 0x0000000000037941 */ /* 0x000fea0003800000 */
.L_x_1414:
[----:B0-----:R4:W-:Y:S02]  /*2f80*/  ST.E.128 desc[UR60][R56.64], R12 ;  /* 0x0000000c38007985 */ /* 0x0019e4000c101d3c */
.L_x_1413:
[----:B------:R-:W-:Y:S05]  /*2f90*/  BSYNC B2 ;  /* 0x0000000000027941 */ /* 0x000fea0003800000 */
.L_x_1412:
        /* <DEDUP_REMOVED lines=19> */
[CC--:B------:R-:W-:Y:S01]  /*30d0*/  FMUL.FTZ R110, R44.reuse, R47.reuse ;  /* 0x0000002f2c6e7220 */ /* 0x0c0fe20000410000 */
[----:B------:R-:W-:Y:S02]  /*30e0*/  HADD2.F32 R45, -RZ, R45.H0_H0 ;  /* 0x2000002dff2d7230 */ /* 0x000fe40000004100 */
[-C--:B------:R-:W-:Y:S01]  /*30f0*/  FMUL.FTZ R56, R11, R50.reuse ;  /* 0x000000320b387220 */ /* 0x080fe20000410000 */
[----:B------:R-:W-:Y:S01]  /*3100*/  FMUL.FTZ R51, R15, R47 ;  /* 0x0000002f0f337220 */ /* 0x000fe20000410000 */
[----:B------:R-:W-:Y:S01]  /*3110*/  FMUL.FTZ R50, R13, R50 ;  /* 0x000000320d327220 */ /* 0x000fe20000410000 */
[-C--:B------:R-:W-:Y:S01]  /*3120*/  FFMA.FTZ R110, R15, R45.reuse, -R110 ;  /* 0x0000002d0f6e7223 */ /* 0x080fe2000001086e */
[-C--:B------:R-:W-:Y:S02]  /*3130*/  FFMA.FTZ R56, R13, R46.reuse, -R56 ;  /* 0x0000002e0d387223 */ /* 0x080fe40000010838 */
[----:B------:R-:W-:Y:S01]  /*3140*/  FFMA.FTZ R47, R11, R46, R50 ;  /* 0x0000002e0b2f7223 */ /* 0x000fe20000010032 */
[----:B------:R-:W-:Y:S01]  /*3150*/  FFMA.FTZ R57, R44, R45, R51 ;  /* 0x0000002d2c397223 */ /* 0x000fe20000010033 */
[----:B------:R-:W-:-:S02]  /*3160*/  HADD2.F32 R15, -RZ, R108.H1_H1 ;  /* 0x3000006cff0f7230 */ /* 0x000fc40000004100 */
[----:B------:R-:W-:Y:S02]  /*3170*/  HADD2.F32 R108, -RZ, R108.H0_H0 ;  /* 0x2000006cff6c7230 */ /* 0x000fe40000004100 */
[----:B------:R-:W-:Y:S02]  /*3180*/  HADD2.F32 R44, -RZ, R107.H1_H1 ;  /* 0x3000006bff2c7230 */ /* 0x000fe40000004100 */
[----:B------:R-:W-:Y:S02]  /*3190*/  HADD2.F32 R11, -RZ, R12.H1_H1 ;  /* 0x3000000cff0b7230 */ /* 0x000fe40000004100 */
[----:B------:R-:W-:Y:S02]  /*31a0*/  HADD2.F32 R13, -RZ, R14.H1_H1 ;  /* 0x3000000eff0d7230 */ /* 0x000fe40000004100 */
[----:B------:R-:W-:Y:S02]  /*31b0*/  HADD2.F32 R12, -RZ, R12.H0_H0 ;  /* 0x2000000cff0c7230 */ /* 0x000fe40000004100 */
[----:B------:R-:W-:Y:S01]  /*31c0*/  FMUL.FTZ R45, R11, R108 ;  /* 0x0000006c0b2d7220 */ /* 0x000fe20000410000 */
[----:B------:R-:W-:-:S02]  /*31d0*/  HADD2.F32 R14, -RZ, R14.H0_H0 ;  /* 0x2000000eff0e7230 */ /* 0x000fc40000004100 */
[----:B------:R-:W-:Y:S01]  /*31e0*/  FMUL.FTZ R51, R13, R44 ;  /* 0x0000002c0d337220 */ /* 0x000fe20000410000 */
[----:B------:R-:W-:Y:S02]  /*31f0*/  HADD2.F32 R107, -RZ, R107.H0_H0 ;  /* 0x2000006bff6b7230 */ /* 0x000fe40000004100 */
[C---:B------:R-:W-:Y:S01]  /*3200*/  FMUL.FTZ R108, R12.reuse, R108 ;  /* 0x0000006c0c6c7220 */ /* 0x040fe20000410000 */
[-C--:B------:R-:W-:Y:S01]  /*3210*/  FFMA.FTZ R45, R12, R15.reuse, -R45 ;  /* 0x0000000f0c2d7223 */ /* 0x080fe2000001082d */
[C---:B------:R-:W-:Y:S02]  /*3220*/  FMUL.FTZ R44, R14.reuse, R44 ;  /* 0x0000002c0e2c7220 */ /* 0x040fe40000410000 */
[----:B------:R-:W-:Y:S01]  /*3230*/  FFMA.FTZ R108, R11, R15, R108 ;  /* 0x0000000f0b6c7223 */ /* 0x000fe2000001006c */
[-C--:B------:R-:W-:Y:S01]  /*3240*/  FFMA.FTZ R51, R14, R107.reuse, -R51 ;  /* 0x0000006b0e337223 */ /* 0x080fe20000010833 */
[----:B------:R-:W-:Y:S01]  /*3250*/  FFMA.FTZ R44, R13, R107, R44 ;  /* 0x0000006b0d2c7223 */ /* 0x000fe2000001002c */
[----:B------:R-:W-:-:S02]  /*3260*/  F2FP.F16.F32.PACK_AB R13, R47, R56 ;  /* 0x000000382f0d723e */ /* 0x000fc400000000ff */
[----:B------:R-:W-:Y:S02]  /*3270*/  F2FP.F16.F32.PACK_AB R15, R57, R110 ;  /* 0x0000006e390f723e */ /* 0x000fe400000000ff */
[----:B------:R-:W-:Y:S02]  /*3280*/  F2FP.F16.F32.PACK_AB R12, R108, R45 ;  /* 0x0000002d6c0c723e */ /* 0x000fe400000000ff */
[----:B------:R-:W-:-:S07]  /*3290*/  F2FP.F16.F32.PACK_AB R14, R44, R51 ;  /* 0x000000332c0e723e */ /* 0x000fce00000000ff */
.L_x_1417:
[----:B------:R-:W-:Y:S05]  /*32a0*/  BSYNC B2 ;  /* 0x0000000000027941 */ /* 0x000fea0003800000 */
.L_x_1416:
[----:B0-----:R0:W-:Y:S02]  /*32b0*/  ST.E.128 desc[UR60][R48.64], R12 ;  /* 0x0000000c30007985 */ /* 0x0011e4000c101d3c */
.L_x_1411:
[----:B------:R-:W-:Y:S05]  /*32c0*/  BSYNC B1 ;  /* 0x0000000000017941 */ /* 0x000fea0003800000 */
.L_x_1410:
[----:B------:R-:W-:-:S03]  /*32d0*/  UMOV UR4, 0xffffffff ;  /* 0xffffffff00047882 */ /* 0x000fc60000000000 */
[----:B------:R-:W-:Y:S05]  /*32e0*/  BRA.DIV UR4, `(.L_x_1418) ;  /* 0x0000015204d87947 */ /* 0x000fea000b800000 */
[----:B-1----:R-:W1:Y:S04]  /*32f0*/  SHFL.IDX PT, R103, R103, 0x1, 0x1c1f ;  /* 0x003c1f0067677f89 */ /* 0x002e6800000e0000 */
[----:B------:R0:W0:Y:S02]  /*3300*/  SHFL.IDX PT, R47, R102, 0x1, 0x1c1f ;  /* 0x003c1f00662f7f89 */ /* 0x00002400000e0000 */
.L_x_1668:
        /* <DEDUP_REMOVED lines=49> */
.L_x_1423:
[----:B------:R-:W-:Y:S05]  /*3620*/  BSYNC B2 ;  /* 0x0000000000027941 */ /* 0x000fea0003800000 */
.L_x_1422:
[----:B----4-:R0:W-:Y:S02]  /*3630*/  ST.E.128 desc[UR60][R44.64], R12 ;  /* 0x0000000c2c007985 */ /* 0x0101e4000c101d3c */
.L_x_1421:
[----:B------:R-:W-:Y:S05]  /*3640*/  BSYNC B1 ;  /* 0x0000000000017941 */ /* 0x000fea0003800000 */
.L_x_1420:
        /* <DEDUP_REMOVED lines=48> */
.L_x_1425:
[----:B------:R-:W-:Y:S05]  /*3950*/  BSYNC B1 ;  /* 0x0000000000017941 */ /* 0x000fea0003800000 */
.L_x_1424:
[----:B----4-:R0:W-:Y:S01]  /*3960*/  ST.E.128 desc[UR60][R40.64], R12 ;  /* 0x0000000c28007985 */ /* 0x0101e2000c101d3c */
[----:B------:R-:W-:Y:S05]  /*3970*/  BRA `(.L_x_1419) ;  /* 0x0000001800247947 */ /* 0x000fea0003800000 */
.L_x_1401:
[----:B------:R-:W-:Y:S01]  /*3980*/  VIADD R11, R204, 0x40 ;  /* 0x00000040cc0b7836 */ /* 0x000fe20000000000 */
[----:B------:R-:W-:Y:S02]  /*3990*/  CS2R R38, SRZ ;  /* 0x0000000000267805 */ /* 0x000fe4000001ff00 */
[----:B------:R-:W-:Y:S02]  /*39a0*/  CS2R R36, SRZ ;  /* 0x0000000000247805 */ /* 0x000fe4000001ff00 */
[----:B------:R-:W-:Y:S02]  /*39b0*/  CS2R R42, SRZ ;  /* 0x00000000002a7805 */ /* 0x000fe4000001ff00 */
[----:B------:R-:W-:Y:S02]  /*39c0*/  CS2R R40, SRZ ;  /* 0x0000000000287805 */ /* 0x000fe4000001ff00 */
[----:B------:R-:W-:-:S04]  /*39d0*/  ISETP.GE.AND P2, PT, R11, R100, PT ;  /* 0x000000640b00720c */ /* 0x000fc80003f46270 */
[----:B------:R-:W-:-:S13]  /*39e0*/  ISETP.GE.OR P2, PT, R16, R58, P2 ;  /* 0x0000003a1000720c */ /* 0x000fda0001746670 */
[----:B------:R-:W-:-:S04]  /*39f0*/  @!P2 IADD3 R48, P3, P4, R54, R12, R85 ;  /* 0x0000000c3630a210 */ /* 0x000fc80007c7e055 */
[----:B------:R-:W-:Y:S02]  /*3a00*/  @!P2 IADD3.X R49, R72, R57, R86, P3, P4 ;  /* 0x000000394831a210 */ /* 0x000fe40001fe8456 */
[----:B------:R-:W-:-:S04]  /*3a10*/  @!P2 IADD3 R4, P3, P4, R64, R14, R83 ;  /* 0x0000000e4004a210 */ /* 0x000fc80007c7e053 */
[----:B------:R-:W-:Y:S02]  /*3a20*/  @!P2 IADD3.X R11, R70, R93, R84, P3, P4 ;  /* 0x0000005d460ba210 */ /* 0x000fe40001fe8454 */
[----:B------:R-:W-:-:S04]  /*3a30*/  ISETP.GE.AND P3, PT, R204, R100, PT ;  /* 0x00000064cc00720c */ /* 0x000fc80003f66270 */
[----:B------:R-:W-:-:S13]  /*3a40*/  ISETP.GE.OR P3, PT, R16, R58, P3 ;  /* 0x0000003a1000720c */ /* 0x000fda0001f66670 */
[----:B------:R-:W0:Y:S01]  /*3a50*/  @!P3 LDC.64 R44, c[0x0][0x3e8] ;  /* 0x0000fa00ff2cbb82 */ /* 0x000e220000000a00 */
[----:B------:R-:W-:-:S05]  /*3a60*/  @!P3 IADD3 R12, P4, R54, R12, RZ ;  /* 0x0000000c360cb210 */ /* 0x000fca0007f9e0ff */
[----:B------:R-:W-:Y:S02]  /*3a70*/  @!P3 IMAD.X R13, R57, 0x1, R72, P4 ;  /* 0x00000001390db824 */ /* 0x000fe400020e0648 */
[----:B------:R-:W1:Y:S01]  /*3a80*/  @!P3 LDC.64 R46, c[0x0][0x400] ;  /* 0x00010000ff2ebb82 */ /* 0x000e620000000a00 */
[----:B0-----:R-:W-:-:S04]  /*3a90*/  @!P3 LEA R44, P4, R12, R44, 0x1 ;  /* 0x0000002c0c2cb211 */ /* 0x001fc800078808ff */
[----:B------:R-:W-:Y:S02]  /*3aa0*/  @!P3 LEA.HI.X R45, R12, R45, R13, 0x1, P4 ;  /* 0x0000002d0c2db211 */ /* 0x000fe400020f0c0d */
[----:B------:R-:W-:-:S03]  /*3ab0*/  @!P3 IADD3 R14, P4, R64, R14, RZ ;  /* 0x0000000e400eb210 */ /* 0x000fc60007f9e0ff */
[----:B------:R0:W2:Y:S02]  /*3ac0*/  @!P3 LDG.E.128 R36, desc[UR60][R44.64] ;  /* 0x0000003c2c24b981 */ /* 0x0000a4000c1e1d00 */
[----:B------:R-:W-:Y:S01]  /*3ad0*/  @!P3 IMAD.X R12, R93, 0x1, R70, P4 ;  /* 0x000000015d0cb824 */ /* 0x000fe200020e0646 */
[----:B-1----:R-:W-:-:S04]  /*3ae0*/  @!P3 LEA R46, P4, R14, R46, 0x1 ;  /* 0x0000002e0e2eb211 */ /* 0x002fc800078808ff */
[----:B------:R-:W-:Y:S02]  /*3af0*/  @!P3 LEA.HI.X R47, R14, R47, R12, 0x1, P4 ;  /* 0x0000002f0e2fb211 */ /* 0x000fe400020f0c0c */
[----:B------:R-:W1:Y:S03]  /*3b00*/  @!P2 LDC.64 R14, c[0x0][0x3e8] ;  /* 0x0000fa00ff0eab82 */ /* 0x000e660000000a00 */
[----:B------:R3:W4:Y:S05]  /*3b10*/  @!P3 LDG.E.128 R40, desc[UR60][R46.64] ;  /* 0x0000003c2e28b981 */ /* 0x00072a000c1e1d00 */
[----:B------:R-:W5:Y:S01]  /*3b20*/  @!P2 LDC.64 R12, c[0x0][0x400] ;  /* 0x00010000ff0cab82 */ /* 0x000f620000000a00 */
[----:B0-----:R-:W-:-:S02]  /*3b30*/  CS2R R44, SRZ ;  /* 0x00000000002c7805 */ /* 0x001fc4000001ff00 */
[----:B---3--:R-:W-:Y:S02]  /*3b40*/  CS2R R46, SRZ ;  /* 0x00000000002e7805 */ /* 0x008fe4000001ff00 */
[----:B------:R-:W-:Y:S02]  /*3b50*/  CS2R R50, SRZ ;  /* 0x0000000000327805 */ /* 0x000fe4000001ff00 */
[----:B-1----:R-:W-:-:S04]  /*3b60*/  @!P2 LEA R14, P3, R48, R14, 0x1 ;  /* 0x0000000e300ea211 */ /* 0x002fc800078608ff */
[----:B------:R-:W-:Y:S02]  /*3b70*/  @!P2 LEA.HI.X R15, R48, R15, R49, 0x1, P3 ;  /* 0x0000000f300fa211 */ /* 0x000fe400018f0c31 */
[----:B------:R-:W-:Y:S02]  /*3b80*/  CS2R R48, SRZ ;  /* 0x0000000000307805 */ /* 0x000fe4000001ff00 */
[C---:B-----5:R-:W-:Y:S01]  /*3b90*/  @!P2 LEA R12, P3, R4.reuse, R12, 0x1 ;  /* 0x0000000c040ca211 */ /* 0x060fe200078608ff */
[----:B------:R-:W3:Y:S03]  /*3ba0*/  @!P2 LDG.E.128 R44, desc[UR60][R14.64] ;  /* 0x0000003c0e2ca981 */ /* 0x000ee6000c1e1d00 */
[----:B------:R-:W-:-:S05]  /*3bb0*/  @!P2 LEA.HI.X R13, R4, R13, R11, 0x1, P3 ;  /* 0x0000000d040da211 */ /* 0x000fca00018f0c0b */
[----:B------:R0:W5:Y:S01]  /*3bc0*/  @!P2 LDG.E.128 R48, desc[UR60][R12.64] ;  /* 0x0000003c0c30a981 */ /* 0x000162000c1e1d00 */
[----:B------:R-:W-:Y:S02]  /*3bd0*/  ISETP.NE.AND P3, PT, R209, 0x3, PT ;  /* 0x00000003d100780c */ /* 0x000fe40003f65270 */
[----:B------:R-:W-:Y:S01]  /*3be0*/  ISETP.GE.AND P2, PT, R16, R58, PT ;  /* 0x0000003a1000720c */ /* 0x000fe20003f46270 */
[----:B--2---:R-:W-:Y:S02]  /*3bf0*/  IMAD.MOV.U32 R4, RZ, RZ, R38 ;  /* 0x000000ffff047224 */ /* 0x004fe400078e0026 */
[----:B------:R-:W-:Y:S02]  /*3c00*/  IMAD.MOV.U32 R11, RZ, RZ, R39 ;  /* 0x000000ffff0b7224 */ /* 0x000fe400078e0027 */
[----:B------:R-:W-:Y:S01]  /*3c10*/  IMAD.MOV.U32 R57, RZ, RZ, R37 ;  /* 0x000000ffff397224 */ /* 0x000fe200078e0025 */
[----:B------:R-:W-:Y:S02]  /*3c20*/  MOV R56, R36 ;  /* 0x0000002400387202 */ /* 0x000fe40000000f00 */
[----:B------:R-:W-:-:S02]  /*3c30*/  PRMT R111, R111, 0x5410, R4 ;  /* 0x000054106f6f7816 */ /* 0x000fc40000000004 */
[----:B------:R-:W-:Y:S02]  /*3c40*/  PRMT R119, R11, 0x7610, R119 ;  /* 0x000076100b777816 */ /* 0x000fe40000000077 */
[----:B------:R-:W-:Y:S01]  /*3c50*/  PRMT R113, R57, 0x7610, R113 ;  /* 0x0000761039717816 */ /* 0x000fe20000000071 */
[----:B----4-:R-:W-:Y:S02]  /*3c60*/  IMAD.MOV.U32 R4, RZ, RZ, R42 ;  /* 0x000000ffff047224 */ /* 0x010fe400078e002a */
[----:B------:R-:W-:Y:S02]  /*3c70*/  IMAD.MOV.U32 R11, RZ, RZ, R43 ;  /* 0x000000ffff0b7224 */ /* 0x000fe400078e002b */
[----:B0-----:R-:W-:Y:S01]  /*3c80*/  IMAD.MOV.U32 R13, RZ, RZ, R41 ;  /* 0x000000ffff0d7224 */ /* 0x001fe200078e0029 */
        /* <DEDUP_REMOVED lines=9> */
[----:B------:R-:W-:-:S03]  /*3d20*/  IMAD.MOV.U32 R13, RZ, RZ, R45 ;  /* 0x000000ffff0d7224 */ /* 0x000fc600078e002d */
[----:B------:R-:W-:Y:S01]  /*3d30*/  PRMT R105, R4, 0x5410, R11 ;  /* 0x0000541004697816 */ /* 0x000fe2000000000b */
[----:B-----5:R-:W-:Y:S01]  /*3d40*/  IMAD.MOV.U32 R4, RZ, RZ, R50 ;  /* 0x000000ffff047224 */ /* 0x020fe200078e0032 */
[----:B------:R-:W-:Y:S01]  /*3d50*/  PRMT R107, R12, 0x5410, R13 ;  /* 0x000054100c6b7816 */ /* 0x000fe2000000000d */
[----:B------:R-:W-:Y:S02]  /*3d60*/  IMAD.MOV.U32 R11, RZ, RZ, R51 ;  /* 0x000000ffff0b7224 */ /* 0x000fe400078e0033 */
[----:B------:R-:W-:Y:S02]  /*3d70*/  IMAD.MOV.U32 R12, RZ, RZ, R48 ;  /* 0x000000ffff0c7224 */ /* 0x000fe400078e0030 */
[----:B------:R-:W-:Y:S01]  /*3d80*/  IMAD.MOV.U32 R13, RZ, RZ, R49 ;  /* 0x000000ffff0d7224 */ /* 0x000fe200078e0031 */
[----:B------:R-:W-:-:S04]  /*3d90*/  PRMT R108, R4, 0x5410, R11 ;  /* 0x00005410046c7816 */ /* 0x000fc8000000000b */
[----:B------:R-:W-:Y:S01]  /*3da0*/  PRMT R109, R12, 0x5410, R13 ;  /* 0x000054100c6d7816 */ /* 0x000fe2000000000d */
[----:B------:R-:W-:Y:S06]  /*3db0*/  @!P3 BRA `(.L_x_1426) ;  /* 0x000000000004b947 */ /* 0x000fec0003800000 */
[----:B------:R-:W-:Y:S01]  /*3dc0*/  BPT.TRAP 0x1 ;  /* 0x000000040000795c */ /* 0x000fe20000300000 */
.L_x_1426:
[----:B------:R-:W-:Y:S01]  /*3dd0*/  IMAD R4, R18, 0x8, R19 ;  /* 0x0000000812047824 */ /* 0x000fe200078e0213 */
[----:B------:R-:W-:Y:S01]  /*3de0*/  SHF.L.U32 R101, R207, 0x1f, RZ ;  /* 0x0000001fcf657819 */ /* 0x000fe200000006ff */
[----:B------:R-:W0:Y:S01]  /*3df0*/  LDC R104, c[0x0][0x2f4] ;  /* 0x0000bd00ff687b82 */ /* 0x000e220000000800 */
[----:B------:R-:W-:Y:S02]  /*3e00*/  BSSY B1, `(.L_x_1427) ;  /* 0x0000003000017945 */ /* 0x000fe40003800000 */
[----:B------:R-:W1:Y:S02]  /*3e10*/  SYNCS.PHASECHK.TRANS64.TRYWAIT P4, [R4+URZ+0x32490], R101 ;  /* 0x03249065040075a7 */ /* 0x000e64000808017f */
[----:B-1----:R-:W-:Y:S05]  /*3e20*/  @!P4 BRA `(.L_x_1428) ;  /* 0x000001480054c947 */ /* 0x002fea0003800000 */
.L_x_1669:
[----:B------:R-:W-:Y:S05]  /*3e30*/  BSYNC B1 ;  /* 0x0000000000017941 */ /* 0x000fea0003800000 */
.L_x_1427:
[----:B------:R-:W-:Y:S01]  /*3e40*/  UMOV UR4, 0xffffffff ;  /* 0xffffffff00047882 */ /* 0x000fe20000000000 */
[----:B0-----:R-:W-:Y:S02]  /*3e50*/  IMAD.IADD R106, R104, 0x1, -R89 ;  /* 0x00000001686a7824 */ /* 0x001fe400078e0a59 */
[----:B------:R-:W-:Y:S05]  /*3e60*/  BRA.DIV UR4, `(.L_x_1429) ;  /* 0x0000014a04587947 */ /* 0x000fea000b800000 */
[----:B------:R0:W2:Y:S04]  /*3e70*/  SHFL.IDX PT, R95, R103, RZ, 0x1c1f ;  /* 0x001c1fff675f7589 */ /* 0x0000a800000e0000 */
[----:B------:R0:W3:Y:S02]  /*3e80*/  SHFL.IDX PT, R94, R102, RZ, 0x1c1f ;  /* 0x001c1fff665e7589 */ /* 0x0000e400000e0000 */
.L_x_1673:
[----:B------:R-:W-:Y:S01]  /*3e90*/  ISETP.GE.OR P4, PT, R204, R100, P1 ;  /* 0x00000064cc00720c */ /* 0x000fe20000f86670 */
[----:B------:R-:W-:-:S12]  /*3ea0*/  BSSY B1, `(.L_x_1430) ;  /* 0x0000073000017945 */ /* 0x000fd80003800000 */
[----:B------:R-:W-:Y:S05]  /*3eb0*/  @P4 BRA `(.L_x_1431) ;  /* 0x0000000400c44947 */ /* 0x000fea0003800000 */
[----:B------:R-:W4:Y:S01]  /*3ec0*/  S2R R12, SR_TID.X ;  /* 0x00000000000c7919 */ /* 0x000f220000002100 */
[----:B------:R-:W-:Y:S01]  /*3ed0*/  SEL R11, R89, R106, !P0 ;  /* 0x0000006a590b7207 */ /* 0x000fe20004000000 */
[----:B------:R-:W-:Y:S01]  /*3ee0*/  BSSY B2, `(.L_x_1432) ;  /* 0x000006a000027945 */ /* 0x000fe20003800000 */
[----:B---3--:R-:W-:-:S04]  /*3ef0*/  LEA R92, P4, R68, R94, 0x1 ;  /* 0x0000005e445c7211 */ /* 0x008fc800078808ff */
[----:B--2---:R-:W-:Y:S02]  /*3f00*/  LEA.HI.X R93, R68, R95, R32, 0x1, P4 ;  /* 0x0000005f445d7211 */ /* 0x004fe400020f0c20 */
[----:B----4-:R-:W-:Y:S02]  /*3f10*/  IADD3 R13, R12, -0x80, RZ ;  /* 0xffffff800c0d7810 */ /* 0x010fe40007ffe0ff */
[----:B------:R-:W-:Y:S02]  /*3f20*/  SHF.R.S32.HI R12, RZ, 0x1f, R11 ;  /* 0x0000001fff0c7819 */ /* 0x000fe4000001140b */
[----:B------:R-:W-:Y:S02]  /*3f30*/  SHF.R.S32.HI R14, RZ, 0x1f, R13 ;  /* 0x0000001fff0e7819 */ /* 0x000fe4000001140d */
[----:B------:R-:W-:Y:S02]  /*3f40*/  LEA.HI R12, R12, R11, RZ, 0x4 ;  /* 0x0000000b0c0c7211 */ /* 0x000fe400078f20ff */
[----:B------:R-:W-:-:S02]  /*3f50*/  LEA.HI R14, R14, R13, RZ, 0x5 ;  /* 0x0000000d0e0e7211 */ /* 0x000fc400078f28ff */
[----:B------:R-:W-:Y:S01]  /*3f60*/  LEA.HI.SX32 R11, R12, R69, 0x1c ;  /* 0x000000450c0b7211 */ /* 0x000fe200078fe2ff */
[----:B------:R-:W-:Y:S01]  /*3f70*/  IMAD R12, R18, 0x1800, R31 ;  /* 0x00001800120c7824 */ /* 0x000fe200078e021f */
[----:B------:R-:W-:-:S03]  /*3f80*/  SHF.R.S32.HI R14, RZ, 0x5, R14 ;  /* 0x00000005ff0e7819 */ /* 0x000fc6000001140e */
[----:B------:R-:W-:Y:S02]  /*3f90*/  IMAD.SHL.U32 R11, R11, 0x8, RZ ;  /* 0x000000080b0b7824 */ /* 0x000fe400078e00ff */
[----:B------:R-:W-:-:S03]  /*3fa0*/  IMAD R12, R12, 0x2, R19 ;  /* 0x000000020c0c7824 */ /* 0x000fc600078e0213 */
[----:B------:R-:W-:-:S04]  /*3fb0*/  LOP3.LUT R13, R82, 0x38, R11, 0xf8, !PT ;  /* 0x00000038520d7812 */ /* 0x000fc800078ef80b */
[----:B------:R-:W-:-:S05]  /*3fc0*/  LOP3.LUT R13, R13, R80, RZ, 0x3c, !PT ;  /* 0x000000500d0d7212 */ /* 0x000fca00078e3cff */
[----:B------:R-:W-:-:S04]  /*3fd0*/  IMAD R13, R14, 0x200, R13 ;  /* 0x000002000e0d7824 */ /* 0x000fc800078e020d */
[----:B------:R-:W-:-:S04]  /*3fe0*/  IMAD R14, R18, 0x1800, R13 ;  /* 0x00001800120e7824 */ /* 0x000fc800078e020d */
[----:B------:R-:W-:Y:S02]  /*3ff0*/  IMAD R56, R14, 0x2, R19 ;  /* 0x000000020e387824 */ /* 0x000fe400078e0213 */
[----:B------:R-:W2:Y:S04]  /*4000*/  LDS.128 R12, [R12+0x1c400] ;  /* 0x01c400000c0c7984 */ /* 0x000ea80000000c00 */
[----:B------:R-:W3:Y:S01]  /*4010*/  LDS.128 R56, [R56+0x1c400] ;  /* 0x01c4000038387984 */ /* 0x000ee20000000c00 */
[----:B------:R-:W-:Y:S05]  /*4020*/  @P2 BRA `(.L_x_1433) ;  /* 0x0000000400542947 */ /* 0x000fea0003800000 */
[----:B------:R-:W-:Y:S02]  /*4030*/  SHF.R.U32.HI R114, RZ, 0x10, R41 ;  /* 0x00000010ff727819 */ /* 0x000fe40000011629 */
[--C-:B------:R-:W-:Y:S02]  /*4040*/  SHF.R.U64 R110, R36, 0x10, R37.reuse ;  /* 0x00000010246e7819 */ /* 0x100fe40000001225 */
[----:B------:R-:W-:Y:S01]  /*4050*/  SHF.R.U32.HI R115, RZ, 0x10, R37 ;  /* 0x00000010ff737819 */ /* 0x000fe20000011625 */
[----:B------:R-:W-:Y:S01]  /*4060*/  HADD2.F32 R114, -RZ, R114.H0_H0 ;  /* 0x20000072ff727230 */ /* 0x000fe20000004100 */
[--C-:B------:R-:W-:Y:S01]  /*4070*/  SHF.R.U64 R37, R42, 0x10, R43.reuse ;  /* 0x000000102a257819 */ /* 0x100fe2000000122b */
[----:B------:R-:W-:Y:S01]  /*4080*/  HADD2.F32 R110, -RZ, R110.H0_H0 ;  /* 0x2000006eff6e7230 */ /* 0x000fe20000004100 */
[----:B------:R-:W-:Y:S01]  /*4090*/  SHF.R.U32.HI R117, RZ, 0x10, R43 ;  /* 0x00000010ff757819 */ /* 0x000fe2000001162b */
[--C-:B------:R-:W-:Y:S01]  /*40a0*/  HADD2.F32 R43, -RZ, R113.reuse.H0_H0 ;  /* 0x20000071ff2b7230 */ /* 0x100fe20000004100 */
[----:B------:R-:W-:Y:S01]  /*40b0*/  SHF.R.U64 R40, R40, 0x10, R41 ;  /* 0x0000001028287819 */ /* 0x000fe20000001229 */
[----:B--2---:R-:W-:Y:S01]  /*40c0*/  IMAD.MOV.U32 R41, RZ, RZ, R12 ;  /* 0x000000ffff297224 */ /* 0x004fe200078e000c */
[--C-:B------:R-:W-:Y:S01]  /*40d0*/  SHF.R.U64 R36, R38, 0x10, R39.reuse ;  /* 0x0000001026247819 */ /* 0x100fe20000001227 */
[----:B------:R-:W-:Y:S01]  /*40e0*/  HADD2.F32 R113, -RZ, R113.H1_H1 ;  /* 0x30000071ff717230 */ /* 0x000fe20000004100 */
[----:B------:R-:W-:Y:S01]  /*40f0*/  SHF.R.U32.HI R118, RZ, 0x10, R39 ;  /* 0x00000010ff767819 */ /* 0x000fe20000011627 */
[----:B---3--:R-:W-:-:S02]  /*4100*/  HADD2.F32 R38, -RZ, R57.H0_H0 ;  /* 0x20000039ff267230 */ /* 0x008fc40000004100 */
[----:B------:R-:W-:Y:S02]  /*4110*/  IMAD.MOV.U32 R39, RZ, RZ, R15 ;  /* 0x000000ffff277224 */ /* 0x000fe400078e000f */
[----:B------:R-:W-:Y:S02]  /*4120*/  HADD2.F32 R57, -RZ, R57.H1_H1 ;  /* 0x30000039ff397230 */ /* 0x000fe40000004100 */
[--C-:B------:R-:W-:Y:S02]  /*4130*/  HADD2.F32 R12, -RZ, R13.reuse.H0_H0 ;  /* 0x2000000dff0c7230 */ /* 0x100fe40000004100 */
[----:B------:R-:W-:Y:S02]  /*4140*/  HADD2.F32 R15, -RZ, R13.H1_H1 ;  /* 0x3000000dff0f7230 */ /* 0x000fe40000004100 */
[-C--:B------:R-:W-:Y:S01]  /*4150*/  FMUL.FTZ R13, R38, R113.reuse ;  /* 0x00000071260d7220 */ /* 0x080fe20000410000 */
[----:B------:R-:W-:Y:S02]  /*4160*/  HADD2.F32 R42, -RZ, R115.H0_H0 ;  /* 0x20000073ff2a7230 */ /* 0x000fe40000004100 */
[C---:B------:R-:W-:Y:S01]  /*4170*/  FMUL.FTZ R113, R12.reuse, R113 ;  /* 0x000000710c717220 */ /* 0x040fe20000410000 */
[-C--:B------:R-:W-:Y:S01]  /*4180*/  FMUL.FTZ R116, R57, R114.reuse ;  /* 0x0000007239747220 */ /* 0x080fe20000410000 */
[C---:B------:R-:W-:Y:S01]  /*4190*/  FMUL.FTZ R114, R15.reuse, R114 ;  /* 0x000000720f727220 */ /* 0x040fe20000410000 */
[-C--:B------:R-:W-:Y:S01]  /*41a0*/  FFMA.FTZ R12, R12, R43.reuse, -R13 ;  /* 0x0000002b0c0c7223 */ /* 0x080fe2000001080d */
[----:B------:R-:W-:Y:S01]  /*41b0*/  FFMA.FTZ R13, R38, R43, R113 ;  /* 0x0000002b260d7223 */ /* 0x000fe20000010071 */
[-C--:B------:R-:W-:Y:S01]  /*41c0*/  FFMA.FTZ R15, R15, R42.reuse, -R116 ;  /* 0x0000002a0f0f7223 */ /* 0x080fe20000010874 */
[----:B------:R-:W-:Y:S01]  /*41d0*/  FFMA.FTZ R38, R57, R42, R114 ;  /* 0x0000002a39267223 */ /* 0x000fe20000010072 */
[----:B------:R-:W-:-:S02]  /*41e0*/  HADD2.F32 R115, -RZ, R119.H1_H1 ;  /* 0x30000077ff737230 */ /* 0x000fc40000004100 */
[--C-:B------:R-:W-:Y:S01]  /*41f0*/  HADD2.F32 R57, -RZ, R59.reuse.H0_H0 ;  /* 0x2000003bff397230 */ /* 0x100fe20000004100 */
[----:B------:R-:W-:Y:S01]  /*4200*/  F2FP.F16.F32.PACK_AB R15, R15, R12 ;  /* 0x0000000c0f0f723e */ /* 0x000fe200000000ff */
[----:B------:R-:W-:Y:S02]  /*4210*/  HADD2.F32 R59, -RZ, R59.H1_H1 ;  /* 0x3000003bff3b7230 */ /* 0x000fe40000004100 */
[----:B------:R-:W-:Y:S02]  /*4220*/  HADD2.F32 R42, -RZ, R39.H0_H0 ;  /* 0x20000027ff2a7230 */ /* 0x000fe40000004100 */
[----:B------:R-:W-:Y:S02]  /*4230*/  HADD2.F32 R116, -RZ, R117.H0_H0 ;  /* 0x20000075ff747230 */ /* 0x000fe40000004100 */
[----:B------:R-:W-:Y:S02]  /*4240*/  HADD2.F32 R43, -RZ, R39.H1_H1 ;  /* 0x30000027ff2b7230 */ /* 0x000fe40000004100 */
[----:B------:R-:W-:Y:S01]  /*4250*/  FMUL.FTZ R39, R57, R115 ;  /* 0x0000007339277220 */ /* 0x000fe20000410000 */
[----:B------:R-:W-:-:S02]  /*4260*/  HADD2.F32 R113, -RZ, R119.H0_H0 ;  /* 0x20000077ff717230 */ /* 0x000fc40000004100 */
[-C--:B------:R-:W-:Y:S01]  /*4270*/  FMUL.FTZ R120, R59, R116.reuse ;  /* 0x000000743b787220 */ /* 0x080fe20000410000 */
[----:B------:R-:W-:Y:S02]  /*4280*/  HADD2.F32 R114, -RZ, R118.H0_H0 ;  /* 0x20000076ff727230 */ /* 0x000fe40000004100 */
[C---:B------:R-:W-:Y:S01]  /*4290*/  FMUL.FTZ R118, R42.reuse, R115 ;  /* 0x000000732a767220 */ /* 0x040fe20000410000 */
[----:B------:R-:W-:Y:S01]  /*42a0*/  FMUL.FTZ R116, R43, R116 ;  /* 0x000000742b747220 */ /* 0x000fe20000410000 */
[-C--:B------:R-:W-:Y:S02]  /*42b0*/  FFMA.FTZ R39, R42, R113.reuse, -R39 ;  /* 0x000000712a277223 */ /* 0x080fe40000010827 */
[----:B------:R-:W-:Y:S01]  /*42c0*/  FFMA.FTZ R42, R57, R113, R118 ;  /* 0x00000071392a7223 */ /* 0x000fe20000010076 */
[-C--:B------:R-:W-:Y:S01]  /*42d0*/  FFMA.FTZ R120, R43, R114.reuse, -R120 ;  /* 0x000000722b787223 */ /* 0x080fe20000010878 */
[----:B------:R-:W-:Y:S01]  /*42e0*/  FFMA.FTZ R117, R59, R114, R116 ;  /* 0x000000723b757223 */ /* 0x000fe20000010074 */
[----:B------:R-:W-:-:S02]  /*42f0*/  HADD2.F32 R57, -RZ, R112.H0_H0 ;  /* 0x20000070ff397230 */ /* 0x000fc40000004100 */
[----:B------:R-:W-:Y:S01]  /*4300*/  HADD2.F32 R112, -RZ, R112.H1_H1 ;  /* 0x30000070ff707230 */ /* 0x000fe20000004100 */
[----:B------:R-:W-:Y:S01]  /*4310*/  F2FP.F16.F32.PACK_AB R39, R120, R39 ;  /* 0x000000277827723e */ /* 0x000fe200000000ff */
[----:B------:R-:W-:Y:S01]  /*4320*/  HADD2.F32 R59, -RZ, R40.H0_H0 ;  /* 0x20000028ff3b7230 */ /* 0x000fe20000004100 */
[----:B------:R-:W-:Y:S01]  /*4330*/  F2FP.F16.F32.PACK_AB R42, R117, R42 ;  /* 0x0000002a752a723e */ /* 0x000fe200000000ff */
[--C-:B------:R-:W-:Y:S02]  /*4340*/  HADD2.F32 R43, -RZ, R56.reuse.H0_H0 ;  /* 0x20000038ff2b7230 */ /* 0x100fe40000004100 */
[--C-:B------:R-:W-:Y:S02]  /*4350*/  HADD2.F32 R40, -RZ, R41.reuse.H0_H0 ;  /* 0x20000029ff287230 */ /* 0x100fe40000004100 */
[----:B------:R-:W-:Y:S02]  /*4360*/  HADD2.F32 R56, -RZ, R56.H1_H1 ;  /* 0x30000038ff387230 */ /* 0x000fe40000004100 */
[----:B------:R-:W-:Y:S01]  /*4370*/  FMUL.FTZ R113, R43, R112 ;  /* 0x000000702b717220 */ /* 0x000fe20000410000 */
[----:B------:R-:W-:-:S02]  /*4380*/  HADD2.F32 R41, -RZ, R41.H1_H1 ;  /* 0x30000029ff297230 */ /* 0x000fc40000004100 */
[----:B------:R-:W-:Y:S01]  /*4390*/  FMUL.FTZ R112, R40, R112 ;  /* 0x0000007028707220 */ /* 0x000fe20000410000 */
[----:B------:R-:W-:Y:S01]  /*43a0*/  FMUL.FTZ R114, R56, R59 ;  /* 0x0000003b38727220 */ /* 0x000fe20000410000 */
[----:B------:R-:W-:Y:S01]  /*43b0*/  FFMA.FTZ R113, R40, R57, -R113 ;  /* 0x0000003928717223 */ /* 0x000fe20000010871 */
[----:B------:R-:W-:Y:S01]  /*43c0*/  FMUL.FTZ R59, R41, R59 ;  /* 0x0000003b293b7220 */ /* 0x000fe20000410000 */
[----:B------:R-:W-:Y:S01]  /*43d0*/  FFMA.FTZ R112, R43, R57, R112 ;  /* 0x000000392b707223 */ /* 0x000fe20000010070 */
[-C--:B------:R-:W-:Y:S01]  /*43e0*/  FFMA.FTZ R114, R41, R110.reuse, -R114 ;  /* 0x0000006e29727223 */ /* 0x080fe20000010872 */
[----:B------:R-:W-:Y:S02]  /*43f0*/  HADD2.F32 R41, -RZ, R111.H1_H1 ;  /* 0x3000006fff297230 */ /* 0x000fe40000004100 */
[----:B------:R-:W-:Y:S01]  /*4400*/  FFMA.FTZ R59, R56, R110, R59 ;  /* 0x0000006e383b7223 */ /* 0x000fe2000001003b */
[----:B------:R-:W-:Y:S02]  /*4410*/  HADD2.F32 R57, -RZ, R37.H0_H0 ;  /* 0x20000025ff397230 */ /* 0x000fe40000004100 */
[----:B------:R-:W-:Y:S01]  /*4420*/  HADD2.F32 R40, -RZ, R58.H0_H0 ;  /* 0x2000003aff287230 */ /* 0x000fe20000004100 */
[----:B------:R-:W-:Y:S01]  /*4430*/  F2FP.F16.F32.PACK_AB R12, R114, R113 ;  /* 0x00000071720c723e */ /* 0x000fe200000000ff */
[----:B------:R-:W-:Y:S01]  /*4440*/  HADD2.F32 R111, -RZ, R111.H0_H0 ;  /* 0x2000006fff6f7230 */ /* 0x000fe20000004100 */
[----:B------:R-:W-:Y:S01]  /*4450*/  F2FP.F16.F32.PACK_AB R56, R59, R112 ;  /* 0x000000703b38723e */ /* 0x000fe200000000ff */
[----:B------:R-:W-:-:S02]  /*4460*/  HADD2.F32 R37, -RZ, R14.H0_H0 ;  /* 0x2000000eff257230 */ /* 0x000fc40000004100 */
[----:B------:R-:W-:Y:S02]  /*4470*/  HADD2.F32 R58, -RZ, R58.H1_H1 ;  /* 0x3000003aff3a7230 */ /* 0x000fe40000004100 */
[----:B------:R-:W-:Y:S02]  /*4480*/  HADD2.F32 R14, -RZ, R14.H1_H1 ;  /* 0x3000000eff0e7230 */ /* 0x000fe40000004100 */
[----:B------:R-:W-:Y:S02]  /*4490*/  HADD2.F32 R43, -RZ, R36.H0_H0 ;  /* 0x20000024ff2b7230 */ /* 0x000fe40000004100 */
[----:B------:R-:W-:Y:S01]  /*44a0*/  FMUL.FTZ R36, R40, R111 ;  /* 0x0000006f28247220 */ /* 0x000fe20000410000 */
[----:B------:R-:W-:Y:S01]  /*44b0*/  FMUL.FTZ R115, R58, R57 ;  /* 0x000000393a737220 */ /* 0x000fe20000410000 */
[C---:B------:R-:W-:Y:S01]  /*44c0*/  FMUL.FTZ R111, R37.reuse, R111 ;  /* 0x0000006f256f7220 */ /* 0x040fe20000410000 */
[C---:B------:R-:W-:Y:S01]  /*44d0*/  FMUL.FTZ R57, R14.reuse, R57 ;  /* 0x000000390e397220 */ /* 0x040fe20000410000 */
[----:B------:R-:W-:Y:S01]  /*44e0*/  FFMA.FTZ R36, R37, R41, -R36 ;  /* 0x0000002925247223 */ /* 0x000fe20000010824 */
[----:B------:R-:W-:Y:S01]  /*44f0*/  FFMA.FTZ R115, R14, R43, -R115 ;  /* 0x0000002b0e737223 */ /* 0x000fe20000010873 */
[----:B------:R-:W-:Y:S01]  /*4500*/  FFMA.FTZ R111, R40, R41, R111 ;  /* 0x00000029286f7223 */ /* 0x000fe2000001006f */
[----:B------:R-:W-:Y:S01]  /*4510*/  FFMA.FTZ R58, R58, R43, R57 ;  /* 0x0000002b3a3a7223 */ /* 0x000fe20000010039 */
[----:B------:R-:W-:Y:S01]  /*4520*/  F2FP.F16.F32.PACK_AB R57, R38, R13 ;  /* 0x0000000d2639723e */ /* 0x000fe200000000ff */
[----:B------:R-:W-:Y:S01]  /*4530*/  IMAD.MOV.U32 R13, RZ, RZ, R15 ;  /* 0x000000ffff0d7224 */ /* 0x000fe200078e000f */
[----:B------:R-:W-:Y:S01]  /*4540*/  F2FP.F16.F32.PACK_AB R14, R115, R36 ;  /* 0x00000024730e723e */ /* 0x000fe200000000ff */
[----:B------:R-:W-:Y:S01]  /*4550*/  IMAD.MOV.U32 R59, RZ, RZ, R42 ;  /* 0x000000ffff3b7224 */ /* 0x000fe200078e002a */
[----:B------:R-:W-:-:S02]  /*4560*/  F2FP.F16.F32.PACK_AB R58, R58, R111 ;  /* 0x0000006f3a3a723e */ /* 0x000fc400000000ff */
[----:B------:R-:W-:-:S07]  /*4570*/  MOV R15, R39 ;  /* 0x00000027000f7202 */ /* 0x000fce0000000f00 */
.L_x_1433:
[----:B------:R-:W-:Y:S05]  /*4580*/  BSYNC B2 ;  /* 0x0000000000027941 */ /* 0x000fea0003800000 */
.L_x_1432:
[----:B------:R-:W-:Y:S01]  /*4590*/  ISETP.GE.AND P4, PT, R11, R104, PT ;  /* 0x000000680b00720c */ /* 0x000fe20003f86270 */
[----:B--2---:R4:W-:-:S12]  /*45a0*/  ST.E.128 desc[UR60][R92.64], R12 ;  /* 0x0000000c5c007985 */ /* 0x0049d8000c101d3c */
[----:B------:R-:W-:-:S05]  /*45b0*/  @!P4 IMAD.WIDE R94, R11, 0x2, R94 ;  /* 0x000000020b5ec825 */ /* 0x000fca00078e025e */
[----:B---3--:R4:W-:Y:S02]  /*45c0*/  @!P4 ST.E.128 desc[UR60][R94.64], R56 ;  /* 0x000000385e00c985 */ /* 0x0089e4000c101d3c */
.L_x_1431:
[----:B------:R-:W-:Y:S05]  /*45d0*/  BSYNC B1 ;  /* 0x0000000000017941 */ /* 0x000fea0003800000 */
.L_x_1430:
[----:B------:R-:W-:-:S03]  /*45e0*/  UMOV UR4, 0xffffffff ;  /* 0xffffffff00047882 */ /* 0x000fc60000000000 */
[----:B------:R-:W-:Y:S05]  /*45f0*/  BRA.DIV UR4, `(.L_x_1434) ;  /* 0x0000014204c07947 */ /* 0x000fea000b800000 */
[----:B0-----:R-:W0:Y:S04]  /*4600*/  SHFL.IDX PT, R103, R103, 0x1, 0x1c1f ;  /* 0x003c1f0067677f89 */ /* 0x001e2800000e0000 */
[----:B------:R-:W0:Y:S02]  /*4610*/  SHFL.IDX PT, R102, R102, 0x1, 0x1c1f ;  /* 0x003c1f0066667f89 */ /* 0x000e2400000e0000 */
.L_x_1677:
[----:B------:R-:W-:-:S05]  /*4620*/  VIADD R11, R204, 0x40 ;  /* 0x00000040cc0b7836 */ /* 0x000fca0000000000 */
[----:B------:R-:W-:-:S13]  /*4630*/  ISETP.GE.OR P4, PT, R11, R100, P1 ;  /* 0x000000640b00720c */ /* 0x000fda0000f86670 */
[----:B------:R-:W-:Y:S05]  /*4640*/  @P4 BRA `(.L_x_1419) ;  /* 0x0000000800f04947 */ /* 0x000fea0003800000 */
[----:B----4-:R-:W4:Y:S01]  /*4650*/  LDL R13, [R1+0x58] ;  /* 0x00005800010d7983 */ /* 0x010f220000100800 */
[----:B------:R-:W-:Y:S01]  /*4660*/  SEL R106, R89, R106, !P0 ;  /* 0x0000006a596a7207 */ /* 0x000fe20004000000 */
[----:B------:R-:W-:Y:S01]  /*4670*/  VIADD R14, R204, 0x40 ;  /* 0x00000040cc0e7836 */ /* 0x000fe20000000000 */
[----:B0-----:R-:W-:Y:S01]  /*4680*/  LEA R40, P4, R68, R102, 0x1 ;  /* 0x0000006644287211 */ /* 0x001fe200078808ff */
[----:B------:R-:W-:Y:S01]  /*4690*/  VIADD R12, R204, 0x40 ;  /* 0x00000040cc0c7836 */ /* 0x000fe20000000000 */
[----:B------:R-:W-:Y:S01]  /*46a0*/  SHF.R.S32.HI R11, RZ, 0x1f, R106 ;  /* 0x0000001fff0b7819 */ /* 0x000fe2000001146a */
[----:B------:R-:W-:Y:S01]  /*46b0*/  IMAD.SHL.U32 R14, R14, 0x40, RZ ;  /* 0x000000400e0e7824 */ /* 0x000fe200078e00ff */
[----:B------:R-:W-:Y:S01]  /*46c0*/  BSSY B1, `(.L_x_1435) ;  /* 0x0000068000017945 */ /* 0x000fe20003800000 */
[----:B------:R-:W-:Y:S01]  /*46d0*/  IMAD.SHL.U32 R12, R12, 0x40, RZ ;  /* 0x000000400c0c7824 */ /* 0x000fe200078e00ff */
[----:B------:R-:W-:Y:S02]  /*46e0*/  LEA.HI R106, R11, R106, RZ, 0x4 ;  /* 0x0000006a0b6a7211 */ /* 0x000fe400078f20ff */
[----:B------:R-:W-:-:S02]  /*46f0*/  LOP3.LUT R14, R14, 0x1c0, RZ, 0xc0, !PT ;  /* 0x000001c00e0e7812 */ /* 0x000fc400078ec0ff */
[----:B------:R-:W-:Y:S02]  /*4700*/  LEA.HI.SX32 R11, R106, R69, 0x1c ;  /* 0x000000456a0b7211 */ /* 0x000fe400078fe2ff */
[----:B------:R-:W-:Y:S02]  /*4710*/  LOP3.LUT R12, R12, 0x1c0, RZ, 0xc0, !PT ;  /* 0x000001c00c0c7812 */ /* 0x000fe400078ec0ff */
[----:B------:R-:W-:Y:S01]  /*4720*/  SHF.R.U32.HI R14, RZ, 0x3, R14 ;  /* 0x00000003ff0e7819 */ /* 0x000fe2000001160e */
[----:B------:R-:W-:Y:S01]  /*4730*/  IMAD.SHL.U32 R11, R11, 0x8, RZ ;  /* 0x000000080b0b7824 */ /* 0x000fe200078e00ff */
[----:B------:R-:W-:-:S04]  /*4740*/  LEA.HI.X R41, R68, R103, R32, 0x1, P4 ;  /* 0x0000006744297211 */ /* 0x000fc800020f0c20 */
[----:B------:R-:W-:-:S04]  /*4750*/  LOP3.LUT R12, R12, 0x38, R11, 0xf8, !PT ;  /* 0x000000380c0c7812 */ /* 0x000fc800078ef80b */
[----:B------:R-:W-:-:S04]  /*4760*/  LOP3.LUT R12, R12, R14, RZ, 0x3c, !PT ;  /* 0x0000000e0c0c7212 */ /* 0x000fc800078e3cff */
[----:B----4-:R-:W-:Y:S01]  /*4770*/  IADD3 R13, R13, R12, RZ ;  /* 0x0000000c0d0d7210 */ /* 0x010fe20007ffe0ff */
[----:B------:R-:W-:-:S04]  /*4780*/  IMAD R12, R18, 0x1800, R21 ;  /* 0x00001800120c7824 */ /* 0x000fc800078e0215 */
[----:B------:R-:W-:Y:S02]  /*4790*/  IMAD R14, R18, 0x1800, R13 ;  /* 0x00001800120e7824 */ /* 0x000fe400078e020d */
[--C-:B------:R-:W-:Y:S02]  /*47a0*/  IMAD R12, R12, 0x2, R19.reuse ;  /* 0x000000020c0c7824 */ /* 0x100fe400078e0213 */
[----:B------:R-:W-:-:S04]  /*47b0*/  IMAD R36, R14, 0x2, R19 ;  /* 0x000000020e247824 */ /* 0x000fc800078e0213 */
[----:B------:R-:W0:Y:S04]  /*47c0*/  LDS.128 R12, [R12+0x1c400] ;  /* 0x01c400000c0c7984 */ /* 0x000e280000000c00 */
[----:B------:R-:W4:Y:S01]  /*47d0*/  LDS.128 R36, [R36+0x1c400] ;  /* 0x01c4000024247984 */ /* 0x000f220000000c00 */
[----:B------:R-:W-:Y:S05]  /*47e0*/  @P2 BRA `(.L_x_1436) ;  /* 0x0000000400542947 */ /* 0x000fea0003800000 */
[--C-:B--2---:R-:W-:Y:S02]  /*47f0*/  SHF.R.U64 R95, R48, 0x10, R49.reuse ;  /* 0x00000010305f7819 */ /* 0x104fe40000001231 */
[----:B------:R-:W-:Y:S01]  /*4800*/  SHF.R.U32.HI R48, RZ, 0x10, R49 ;  /* 0x00000010ff307819 */ /* 0x000fe20000011631 */
[----:B------:R-:W-:Y:S01]  /*4810*/  HADD2.F32 R49, -RZ, R109.H1_H1 ;  /* 0x3000006dff317230 */ /* 0x000fe20000004100 */
[--C-:B------:R-:W-:Y:S02]  /*4820*/  SHF.R.U64 R44, R44, 0x10, R45.reuse ;  /* 0x000000102c2c7819 */ /* 0x100fe4000000122d */
[----:B------:R-:W-:Y:S01]  /*4830*/  SHF.R.U32.HI R56, RZ, 0x10, R45 ;  /* 0x00000010ff387819 */ /* 0x000fe2000001162d */
[----:B----4-:R-:W-:Y:S01]  /*4840*/  IMAD.MOV.U32 R45, RZ, RZ, R36 ;  /* 0x000000ffff2d7224 */ /* 0x010fe200078e0024 */
[----:B------:R-:W-:Y:S01]  /*4850*/  SHF.R.U64 R42, R46, 0x10, R47 ;  /* 0x000000102e2a7819 */ /* 0x000fe2000000122f */
[----:B------:R-:W-:Y:S01]  /*4860*/  IMAD.MOV.U32 R46, RZ, RZ, R38 ;  /* 0x000000ffff2e7224 */ /* 0x000fe200078e0026 */
[----:B------:R-:W-:Y:S01]  /*4870*/  SHF.R.U64 R43, R50, 0x10, R51 ;  /* 0x00000010322b7819 */ /* 0x000fe20000001233 */
[----:B0-----:R-:W-:Y:S01]  /*4880*/  IMAD.MOV.U32 R36, RZ, RZ, R15 ;  /* 0x000000ffff247224 */ /* 0x001fe200078e000f */
[----:B------:R-:W-:Y:S01]  /*4890*/  SHF.R.U32.HI R59, RZ, 0x10, R47 ;  /* 0x00000010ff3b7819 */ /* 0x000fe2000001162f */
[--C-:B------:R-:W-:Y:S01]  /*48a0*/  HADD2.F32 R38, -RZ, R37.reuse.H0_H0 ;  /* 0x20000025ff267230 */ /* 0x100fe20000004100 */
[----:B------:R-:W-:Y:S01]  /*48b0*/  SHF.R.U32.HI R57, RZ, 0x10, R51 ;  /* 0x00000010ff397819 */ /* 0x000fe20000011633 */
[----:B------:R-:W-:-:S02]  /*48c0*/  HADD2.F32 R37, -RZ, R37.H1_H1 ;  /* 0x30000025ff257230 */ /* 0x000fc40000004100 */
[--C-:B------:R-:W-:Y:S02]  /*48d0*/  HADD2.F32 R15, -RZ, R13.reuse.H0_H0 ;  /* 0x2000000dff0f7230 */ /* 0x100fe40000004100 */
[----:B------:R-:W-:Y:S02]  /*48e0*/  HADD2.F32 R50, -RZ, R48.H0_H0 ;  /* 0x20000030ff327230 */ /* 0x000fe40000004100 */
[----:B------:R-:W-:Y:S02]  /*48f0*/  HADD2.F32 R13, -RZ, R13.H1_H1 ;  /* 0x3000000dff0d7230 */ /* 0x000fe40000004100 */
[----:B------:R-:W-:Y:S02]  /*4900*/  HADD2.F32 R48, -RZ, R56.H0_H0 ;  /* 0x20000038ff307230 */ /* 0x000fe40000004100 */
[-C--:B------:R-:W-:Y:S01]  /*4910*/  FMUL.FTZ R58, R37, R50.reuse ;  /* 0x00000032253a7220 */ /* 0x080fe20000410000 */
[----:B------:R-:W-:Y:S02]  /*4920*/  HADD2.F32 R47, -RZ, R107.H1_H1 ;  /* 0x3000006bff2f7230 */ /* 0x000fe40000004100 */
[-C--:B------:R-:W-:Y:S01]  /*4930*/  FMUL.FTZ R56, R38, R49.reuse ;  /* 0x0000003126387220 */ /* 0x080fe20000410000 */
[----:B------:R-:W-:Y:S01]  /*4940*/  FMUL.FTZ R50, R13, R50 ;  /* 0x000000320d327220 */ /* 0x000fe20000410000 */
[----:B------:R-:W-:Y:S01]  /*4950*/  FMUL.FTZ R49, R15, R49 ;  /* 0x000000310f317220 */ /* 0x000fe20000410000 */
[-C--:B------:R-:W-:Y:S01]  /*4960*/  FFMA.FTZ R51, R13, R48.reuse, -R58 ;  /* 0x000000300d337223 */ /* 0x080fe2000001083a */
[----:B------:R-:W-:Y:S01]  /*4970*/  FFMA.FTZ R56, R15, R47, -R56 ;  /* 0x0000002f0f387223 */ /* 0x000fe20000010838 */
[----:B------:R-:W-:Y:S01]  /*4980*/  FFMA.FTZ R58, R37, R48, R50 ;  /* 0x00000030253a7223 */ /* 0x000fe20000010032 */
[----:B------:R-:W-:-:S02]  /*4990*/  HADD2.F32 R48, -RZ, R108.H1_H1 ;  /* 0x3000006cff307230 */ /* 0x000fc40000004100 */
[----:B------:R-:W-:Y:S01]  /*49a0*/  FFMA.FTZ R49, R38, R47, R49 ;  /* 0x0000002f26317223 */ /* 0x000fe20000010031 */
[--C-:B------:R-:W-:Y:S02]  /*49b0*/  HADD2.F32 R15, -RZ, R39.reuse.H0_H0 ;  /* 0x20000027ff0f7230 */ /* 0x100fe40000004100 */
[--C-:B------:R-:W-:Y:S02]  /*49c0*/  HADD2.F32 R13, -RZ, R36.reuse.H0_H0 ;  /* 0x20000024ff0d7230 */ /* 0x100fe40000004100 */
[----:B------:R-:W-:Y:S02]  /*49d0*/  HADD2.F32 R39, -RZ, R39.H1_H1 ;  /* 0x30000027ff277230 */ /* 0x000fe40000004100 */
[-C--:B------:R-:W-:Y:S01]  /*49e0*/  FMUL.FTZ R50, R15, R48.reuse ;  /* 0x000000300f327220 */ /* 0x080fe20000410000 */
[----:B------:R-:W-:Y:S02]  /*49f0*/  HADD2.F32 R47, -RZ, R57.H0_H0 ;  /* 0x20000039ff2f7230 */ /* 0x000fe40000004100 */
[----:B------:R-:W-:Y:S01]  /*4a00*/  FMUL.FTZ R48, R13, R48 ;  /* 0x000000300d307220 */ /* 0x000fe20000410000 */
[----:B------:R-:W-:Y:S01]  /*4a10*/  HADD2.F32 R36, -RZ, R36.H1_H1 ;  /* 0x30000024ff247230 */ /* 0x000fe20000004100 */
[----:B------:R-:W-:Y:S01]  /*4a20*/  F2FP.F16.F32.PACK_AB R49, R58, R49 ;  /* 0x000000313a31723e */ /* 0x000fe200000000ff */
[----:B------:R-:W-:-:S02]  /*4a30*/  HADD2.F32 R38, -RZ, R105.H1_H1 ;  /* 0x30000069ff267230 */ /* 0x000fc40000004100 */
[-C--:B------:R-:W-:Y:S01]  /*4a40*/  FMUL.FTZ R93, R39, R47.reuse ;  /* 0x0000002f275d7220 */ /* 0x080fe20000410000 */
[----:B------:R-:W-:Y:S02]  /*4a50*/  HADD2.F32 R37, -RZ, R59.H0_H0 ;  /* 0x2000003bff257230 */ /* 0x000fe40000004100 */
[C---:B---3--:R-:W-:Y:S01]  /*4a60*/  FMUL.FTZ R94, R36.reuse, R47 ;  /* 0x0000002f245e7220 */ /* 0x048fe20000410000 */
[----:B------:R-:W-:Y:S02]  /*4a70*/  HADD2.F32 R44, -RZ, R44.H0_H0 ;  /* 0x2000002cff2c7230 */ /* 0x000fe40000004100 */
[-C--:B------:R-:W-:Y:S01]  /*4a80*/  FFMA.FTZ R57, R13, R38.reuse, -R50 ;  /* 0x000000260d397223 */ /* 0x080fe20000010832 */
[----:B------:R-:W-:Y:S01]  /*4a90*/  FFMA.FTZ R59, R15, R38, R48 ;  /* 0x000000260f3b7223 */ /* 0x000fe20000010030 */
[-C--:B------:R-:W-:Y:S01]  /*4aa0*/  FFMA.FTZ R92, R36, R37.reuse, -R93 ;  /* 0x00000025245c7223 */ /* 0x080fe2000001085d */
[----:B------:R-:W-:Y:S01]  /*4ab0*/  FFMA.FTZ R94, R39, R37, R94 ;  /* 0x00000025275e7223 */ /* 0x000fe2000001005e */
[----:B------:R-:W-:-:S02]  /*4ac0*/  HADD2.F32 R38, -RZ, R109.H0_H0 ;  /* 0x2000006dff267230 */ /* 0x000fc40000004100 */
[----:B------:R-:W-:Y:S02]  /*4ad0*/  HADD2.F32 R15, -RZ, R45.H0_H0 ;  /* 0x2000002dff0f7230 */ /* 0x000fe40000004100 */
[----:B------:R-:W-:Y:S01]  /*4ae0*/  HADD2.F32 R37, -RZ, R95.H0_H0 ;  /* 0x2000005fff257230 */ /* 0x000fe20000004100 */
[----:B------:R-:W-:Y:S01]  /*4af0*/  F2FP.F16.F32.PACK_AB R59, R94, R59 ;  /* 0x0000003b5e3b723e */ /* 0x000fe200000000ff */
[----:B------:R-:W-:Y:S02]  /*4b00*/  HADD2.F32 R45, -RZ, R45.H1_H1 ;  /* 0x3000002dff2d7230 */ /* 0x000fe40000004100 */
[----:B------:R-:W-:Y:S01]  /*4b10*/  FMUL.FTZ R48, R15, R38 ;  /* 0x000000260f307220 */ /* 0x000fe20000410000 */
[----:B------:R-:W-:Y:S02]  /*4b20*/  HADD2.F32 R36, -RZ, R107.H0_H0 ;  /* 0x2000006bff247230 */ /* 0x000fe40000004100 */
[--C-:B------:R-:W-:Y:S02]  /*4b30*/  HADD2.F32 R13, -RZ, R12.reuse.H0_H0 ;  /* 0x2000000cff0d7230 */ /* 0x100fe40000004100 */
[----:B------:R-:W-:Y:S01]  /*4b40*/  FMUL.FTZ R39, R45, R37 ;  /* 0x000000252d277220 */ /* 0x000fe20000410000 */
[----:B------:R-:W-:-:S02]  /*4b50*/  HADD2.F32 R12, -RZ, R12.H1_H1 ;  /* 0x3000000cff0c7230 */ /* 0x000fc40000004100 */
[----:B------:R-:W-:Y:S02]  /*4b60*/  HADD2.F32 R108, -RZ, R108.H0_H0 ;  /* 0x2000006cff6c7230 */ /* 0x000fe40000004100 */
[C---:B------:R-:W-:Y:S01]  /*4b70*/  FMUL.FTZ R38, R13.reuse, R38 ;  /* 0x000000260d267220 */ /* 0x040fe20000410000 */
[----:B------:R-:W-:Y:S01]  /*4b80*/  FFMA.FTZ R48, R13, R36, -R48 ;  /* 0x000000240d307223 */ /* 0x000fe20000010830 */
[C---:B------:R-:W-:Y:S01]  /*4b90*/  FMUL.FTZ R50, R12.reuse, R37 ;  /* 0x000000250c327220 */ /* 0x040fe20000410000 */
[----:B------:R-:W-:Y:S01]  /*4ba0*/  FFMA.FTZ R39, R12, R44, -R39 ;  /* 0x0000002c0c277223 */ /* 0x000fe20000010827 */
[----:B------:R-:W-:Y:S02]  /*4bb0*/  HADD2.F32 R13, -RZ, R46.H0_H0 ;  /* 0x2000002eff0d7230 */ /* 0x000fe40000004100 */
[----:B------:R-:W-:Y:S01]  /*4bc0*/  FFMA.FTZ R38, R15, R36, R38 ;  /* 0x000000240f267223 */ /* 0x000fe20000010026 */
[----:B------:R-:W-:Y:S02]  /*4bd0*/  HADD2.F32 R43, -RZ, R43.H0_H0 ;  /* 0x2000002bff2b7230 */ /* 0x000fe40000004100 */
[----:B------:R-:W-:Y:S01]  /*4be0*/  FFMA.FTZ R45, R45, R44, R50 ;  /* 0x0000002c2d2d7223 */ /* 0x000fe20000010032 */
[----:B------:R-:W-:-:S02]  /*4bf0*/  HADD2.F32 R12, -RZ, R14.H0_H0 ;  /* 0x2000000eff0c7230 */ /* 0x000fc40000004100 */
[-C--:B------:R-:W-:Y:S01]  /*4c00*/  FMUL.FTZ R37, R13, R108.reuse ;  /* 0x0000006c0d257220 */ /* 0x080fe20000410000 */
        /* <DEDUP_REMOVED lines=17> */
[----:B------:R-:W-:Y:S02]  /*4d20*/  F2FP.F16.F32.PACK_AB R15, R92, R57 ;  /* 0x000000395c0f723e */ /* 0x000fe400000000ff */
[----:B------:R-:W-:-:S07]  /*4d30*/  F2FP.F16.F32.PACK_AB R38, R43, R108 ;  /* 0x0000006c2b26723e */ /* 0x000fce00000000ff */
.L_x_1436:
[----:B------:R-:W-:Y:S05]  /*4d40*/  BSYNC B1 ;  /* 0x0000000000017941 */ /* 0x000fea0003800000 */
.L_x_1435:
[----:B------:R-:W-:Y:S01]  /*4d50*/  ISETP.GE.AND P2, PT, R11, R104, PT ;  /* 0x000000680b00720c */ /* 0x000fe20003f46270 */
[----:B0-----:R0:W-:Y:S02]  /*4d60*/  ST.E.128 desc[UR60][R40.64], R12 ;  /* 0x0000000c28007985 */ /* 0x0011e4000c101d3c */
[----:B0-----:R-:W-:Y:S01]  /*4d70*/  MOV R12, R102 ;  /* 0x00000066000c7202 */ /* 0x001fe20000000f00 */
[----:B------:R-:W-:-:S09]  /*4d80*/  IMAD.MOV.U32 R13, RZ, RZ, R103 ;  /* 0x000000ffff0d7224 */ /* 0x000fd200078e0067 */
[----:B------:R-:W-:Y:S05]  /*4d90*/  @P2 BRA `(.L_x_1419) ;  /* 0x00000004001c2947 */ /* 0x000fea0003800000 */
[----:B------:R-:W-:-:S05]  /*4da0*/  IMAD.WIDE R12, R11, 0x2, R12 ;  /* 0x000000020b0c7825 */ /* 0x000fca00078e020c */
[----:B----4-:R0:W-:Y:S01]  /*4db0*/  ST.E.128 desc[UR60][R12.64], R36 ;  /* 0x000000240c007985 */ /* 0x0101e2000c101d3c */
[----:B------:R-:W-:Y:S05]  /*4dc0*/  BRA `(.L_x_1419) ;  /* 0x0000000400107947 */ /* 0x000fea0003800000 */
.L_x_1400:
[----:B------:R-:W-:-:S13]  /*4dd0*/  ISETP.NE.AND P3, PT, R209, 0x3, PT ;  /* 0x00000003d100780c */ /* 0x000fda0003f65270 */
[----:B------:R-:W-:Y:S05]  /*4de0*/  @!P3 BRA `(.L_x_1437) ;  /* 0x000000000004b947 */ /* 0x000fea0003800000 */
[----:B------:R-:W-:Y:S01]  /*4df0*/  BPT.TRAP 0x1 ;  /* 0x000000040000795c */ /* 0x000fe20000300000 */
.L_x_1437:
[----:B------:R-:W-:Y:S01]  /*4e00*/  IMAD R4, R18, 0x8, R19 ;  /* 0x0000000812047824 */ /* 0x000fe200078e0213 */
[----:B------:R-:W-:Y:S01]  /*4e10*/  SHF.L.U32 R101, R207, 0x1f, RZ ;  /* 0x0000001fcf657819 */ /* 0x000fe200000006ff */
[----:B------:R-:W-:Y:S01]  /*4e20*/  BSSY B1, `(.L_x_1438) ;  /* 0x0000004000017945 */ /* 0x000fe20003800000 */
[----:B------:R-:W-:Y:S02]  /*4e30*/  SHF.R.S32.HI R98, RZ, 0x1f, R97 ;  /* 0x0000001fff627819 */ /* 0x000fe40000011461 */
[----:B------:R-:W0:Y:S02]  /*4e40*/  SYNCS.PHASECHK.TRANS64.TRYWAIT P2, [R4+URZ+0x32490], R101 ;  /* 0x03249065040075a7 */ /* 0x000e24000804017f */
[----:B0-----:R-:W-:Y:S05]  /*4e50*/  @!P2 BRA `(.L_x_1439) ;  /* 0x0000013800f4a947 */ /* 0x001fea0003800000 */
.L_x_1678:
[----:B------:R-:W-:Y:S05]  /*4e60*/  BSYNC B1 ;  /* 0x0000000000017941 */ /* 0x000fea0003800000 */
.L_x_1438:
[----:B------:R-:W-:Y:S01]  /*4e70*/  ULDC.64 UR4, c[0x0][0x300] ;  /* 0x0000c00000047ab9 */ /* 0x000fe20000000a00 */
[----:B-----5:R-:W-:Y:S01]  /*4e80*/  SHF.R.S32.HI R99, RZ, 0x1f, R96 ;  /* 0x0000001fff637819 */ /* 0x020fe20000011460 */
[----:B------:R-:W-:Y:S02]  /*4e90*/  IMAD R14, R98, UR4, RZ ;  /* 0x00000004620e7c24 */ /* 0x000fe4000f8e02ff */
[----:B------:R-:W-:-:S04]  /*4ea0*/  IMAD.WIDE.U32 R12, R97, UR4, RZ ;  /* 0x00000004610c7c25 */ /* 0x000fc8000f8e00ff */
[----:B------:R-:W-:Y:S01]  /*4eb0*/  IMAD R11, R97, UR5, R14 ;  /* 0x00000005610b7c24 */ /* 0x000fe2000f8e020e */
[----:B------:R-:W-:Y:S01]  /*4ec0*/  ULDC.64 UR4, c[0x0][0x310] ;  /* 0x0000c40000047ab9 */ /* 0x000fe20000000a00 */
[----:B------:R-:W-:Y:S02]  /*4ed0*/  IMAD R100, R26, -0x60, R30 ;  /* 0xffffffa01a647824 */ /* 0x000fe400078e021e */
[----:B------:R-:W-:Y:S02]  /*4ee0*/  IMAD R15, R99, UR4, RZ ;  /* 0x00000004630f7c24 */ /* 0x000fe4000f8e02ff */
[----:B------:R-:W-:Y:S01]  /*4ef0*/  IMAD.IADD R13, R13, 0x1, R11 ;  /* 0x000000010d0d7824 */ /* 0x000fe200078e020b */
        /* <DEDUP_REMOVED lines=18> */
.L_x_1682:
        /* <DEDUP_REMOVED lines=13> */
.L_x_1442:
[----:B------:R-:W-:Y:S05]  /*50f0*/  BSYNC B1 ;  /* 0x0000000000017941 */ /* 0x000fea0003800000 */
.L_x_1441:
[----:B------:R-:W-:-:S03]  /*5100*/  UMOV UR4, 0xffffffff ;  /* 0xffffffff00047882 */ /* 0x000fc60000000000 */
[----:B------:R-:W-:Y:S05]  /*5110*/  BRA.DIV UR4, `(.L_x_1443) ;  /* 0x0000013a04a07947 */ /* 0x000fea000b800000 */
[----:B--2-4-:R2:W4:Y:S04]  /*5120*/  SHFL.IDX PT, R37, R41, 0x1, 0x1c1f ;  /* 0x003c1f0029257f89 */ /* 0x01452800000e0000 */
[----:B---3--:R2:W3:Y:S02]  /*5130*/  SHFL.IDX PT, R14, R40, 0x1, 0x1c1f ;  /* 0x003c1f00280e7f89 */ /* 0x0084e400000e0000 */
.L_x_1686:
        /* <DEDUP_REMOVED lines=13> */
.L_x_1419:
[----:B------:R-:W-:Y:S05]  /*5210*/  BSYNC B0 ;  /* 0x0000000000007941 */ /* 0x000fea0003800000 */
.L_x_1399:
        /* <DEDUP_REMOVED lines=9> */
[----:B--2---:R2:W-:Y:S01]  /*52b0*/  BAR.SYNC.DEFER_BLOCKING R91, 0x80 ;  /* 0x0002005b0000751d */ /* 0x0045e20000010000 */
[----:B-----5:R-:W-:-:S13]  /*52c0*/  LOP3.LUT P2, RZ, R11, 0x7f, RZ, 0xc0, !PT ;  /* 0x0000007f0bff7812 */ /* 0x020fda000784c0ff */
[----:B------:R-:W-:-:S05]  /*52d0*/  @!P2 VIADD R11, R4, 0x324a0 ;  /* 0x000324a0040ba836 */ /* 0x000fca0000000000 */
[----:B------:R-:W-:-:S04]  /*52e0*/  @!P2 PRMT R11, RZ, 0x654, R11 ;  /* 0x00000654ff0ba816 */ /* 0x000fc8000000000b */
[----:B------:R2:W-:Y:S01]  /*52f0*/  @!P2 SYNCS.ARRIVE.TRANS64.RED.A1T0 RZ, [R11+URZ], RZ ;  /* 0x000000ff0bffa9a7 */ /* 0x0005e2000810043f */
[----:B------:R-:W-:Y:S05]  /*5300*/  @!P3 BRA `(.L_x_1445) ;  /* 0x000000000004b947 */ /* 0x000fea0003800000 */
[----:B------:R-:W-:Y:S01]  /*5310*/  BPT.TRAP 0x1 ;  /* 0x000000040000795c */ /* 0x000fe20000300000 */
.L_x_1445:
[----:B------:R-:W-:Y:S05]  /*5320*/  BSYNC B0 ;  /* 0x0000000000007941 */ /* 0x000fea0003800000 */
.L_x_1444:
[----:B------:R-:W5:Y:S01]  /*5330*/  SYNCS.PHASECHK.TRANS64.TRYWAIT P3, [R4+URZ+0x324b0], R101 ;  /* 0x0324b065040075a7 */ /* 0x000f62000806017f */
[----:B------:R-:W-:Y:S04]  /*5340*/  BSSY B0, `(.L_x_1446) ;  /* 0x0000002000007945 */ /* 0x000fe80003800000 */
[----:B-----5:R-:W-:Y:S05]  /*5350*/  @!P3 BRA `(.L_x_1447) ;  /* 0x000001380058b947 */ /* 0x020fea0003800000 */
.L_x_1687:
[----:B------:R-:W-:Y:S05]  /*5360*/  BSYNC B0 ;  /* 0x0000000000007941 */ /* 0x000fea0003800000 */
.L_x_1446:
[----:B------:R-:W-:Y:S01]  /*5370*/  ULDC.64 UR4, c[0x0][0x328] ;  /* 0x0000ca0000047ab9 */ /* 0x000fe20000000a00 */
[----:B------:R-:W-:Y:S01]  /*5380*/  IMAD.IADD R100, R100, 0x1, -R204 ;  /* 0x0000000164647824 */ /* 0x000fe200078e0acc */
[----:B------:R-:W-:Y:S01]  /*5390*/  BSSY B0, `(.L_x_1448) ;  /* 0x0000043000007945 */ /* 0x000fe20003800000 */
[----:B------:R-:W-:Y:S02]  /*53a0*/  IMAD R98, R98, UR4, RZ ;  /* 0x0000000462627c24 */ /* 0x000fe4000f8e02ff */
[----:B0--34-:R-:W-:-:S04]  /*53b0*/  IMAD.WIDE.U32 R12, R97, UR4, RZ ;  /* 0x00000004610c7c25 */ /* 0x019fc8000f8e00ff */
[----:B------:R-:W-:Y:S01]  /*53c0*/  IMAD R97, R97, UR5, R98 ;  /* 0x0000000561617c24 */ /* 0x000fe2000f8e0262 */
[----:B------:R-:W-:Y:S02]  /*53d0*/  ULDC.64 UR4, c[0x0][0x338] ;  /* 0x0000ce0000047ab9 */ /* 0x000fe40000000a00 */
[----:B------:R-:W-:Y:S02]  /*53e0*/  IMAD R99, R99, UR4, RZ ;  /* 0x0000000463637c24 */ /* 0x000fe4000f8e02ff */
[----:B------:R-:W-:Y:S02]  /*53f0*/  IADD3 R13, R13, R97, RZ ;  /* 0x000000610d0d7210 */ /* 0x000fe40007ffe0ff */
        /* <DEDUP_REMOVED lines=9> */
[----:B------:R-:W-:Y:S01]  /*5490*/  LEA R44, P3, R12, UR4, 0x1 ;  /* 0x000000040c2c7c11 */ /* 0x000fe2000f8608ff */
[----:B------:R-:W-:-:S03]  /*54a0*/  IMAD R11, R18, 0x6000, R75 ;  /* 0x00006000120b7824 */ /* 0x000fc600078e024b */
[----:B------:R-:W-:Y:S01]  /*54b0*/  LEA.HI.X R45, R12, UR5, R13, 0x1, P3 ;  /* 0x000000050c2d7c11 */ /* 0x000fe200098f0c0d */
[----:B------:R-:W-:Y:S01]  /*54c0*/  IMAD.IADD R13, R78, 0x1, R11 ;  /* 0x000000014e0d7824 */ /* 0x000fe200078e020b */
[----:B------:R-:W-:Y:S01]  /*54d0*/  ISETP.GE.AND P3, PT, R100, 0x1, PT ;  /* 0x000000016400780c */ /* 0x000fe20003f66270 */
[----:B------:R0:W2:Y:S01]  /*54e0*/  SHFL.IDX PT, R49, R44, RZ, 0x1c1f ;  /* 0x001c1fff2c317589 */ /* 0x0000a200000e0000 */
[--C-:B------:R-:W-:Y:S02]  /*54f0*/  IMAD R42, R11, 0x2, R24.reuse ;  /* 0x000000020b2a7824 */ /* 0x100fe400078e0218 */
[----:B------:R-:W-:Y:S01]  /*5500*/  IMAD R11, R13, 0x2, R24 ;  /* 0x000000020d0b7824 */ /* 0x000fe200078e0218 */
[----:B------:R0:W3:Y:S08]  /*5510*/  SHFL.IDX PT, R47, R45, RZ, 0x1c1f ;  /* 0x001c1fff2d2f7589 */ /* 0x0000f000000e0000 */
[----:B0-----:R-:W-:Y:S05]  /*5520*/  @!P3 BRA `(.L_x_1449) ;  /* 0x0000000000a4b947 */ /* 0x001fea0003800000 */
[----:B------:R-:W-:Y:S02]  /*5530*/  ISETP.NE.AND P5, PT, R20, RZ, PT ;  /* 0x000000ff1400720c */ /* 0x000fe40003fa5270 */
[----:B------:R-:W-:Y:S02]  /*5540*/  ISETP.NE.AND P4, PT, R10, RZ, PT ;  /* 0x000000ff0a00720c */ /* 0x000fe40003f85270 */
[----:B------:R-:W-:-:S09]  /*5550*/  PRMT R43, R87, 0x8880, RZ ;  /* 0x00008880572b7816 */ /* 0x000fd200000000ff */
[----:B------:R-:W0:Y:S01]  /*5560*/  @P5 LDS.128 R12, [R42] ;  /* 0x000000002a0c5984 */ /* 0x000e220000000c00 */
[----:B-12---:R-:W-:-:S04]  /*5570*/  @P5 LEA R40, P3, R16, R49, 0x1 ;  /* 0x0000003110285211 */ /* 0x006fc800078608ff */
        /* <DEDUP_REMOVED lines=36> */
.L_x_1449:
[----:B------:R-:W-:Y:S05]  /*57c0*/  BSYNC B0 ;  /* 0x0000000000007941 */ /* 0x000fea0003800000 */
.L_x_1448:
[----:B------:R-:W-:Y:S01]  /*57d0*/  ISETP.GE.AND P3, PT, R100, 0x41, PT ;  /* 0x000000416400780c */ /* 0x000fe20003f66270 */
[----:B------:R-:W4:Y:S01]  /*57e0*/  SHFL.IDX PT, R45, R45, 0x1, 0x1c1f ;  /* 0x003c1f002d2d7f89 */ /* 0x000f2200000e0000 */
[----:B------:R-:W-:Y:S03]  /*57f0*/  BSSY B0, `(.L_x_1450) ;  /* 0x000002c000007945 */ /* 0x000fe60003800000 */
[----:B------:R0:W0:Y:S08]  /*5800*/  SHFL.IDX PT, R43, R44, 0x1, 0x1c1f ;  /* 0x003c1f002c2b7f89 */ /* 0x00003000000e0000 */
[----:B------:R-:W-:Y:S05]  /*5810*/  @!P3 BRA `(.L_x_1451) ;  /* 0x0000000000a4b947 */ /* 0x000fea0003800000 */
[----:B------:R-:W-:Y:S02]  /*5820*/  ISETP.NE.AND P5, PT, R20, RZ, PT ;  /* 0x000000ff1400720c */ /* 0x000fe40003fa5270 */
[----:B------:R-:W-:Y:S02]  /*5830*/  ISETP.NE.AND P4, PT, R10, RZ, PT ;  /* 0x000000ff0a00720c */ /* 0x000fe40003f85270 */
[----:B0-----:R-:W-:-:S09]  /*5840*/  PRMT R44, R87, 0x8880, RZ ;  /* 0x00008880572c7816 */ /* 0x001fd200000000ff */
[----:B------:R-:W0:Y:S01]  /*5850*/  @P5 LDS.128 R12, [R42+0x2000] ;  /* 0x002000002a0c5984 */ /* 0x000e220000000c00 */
[----:B-1----:R-:W-:-:S04]  /*5860*/  @P5 LEA R40, P3, R16, R43, 0x1 ;  /* 0x0000002b10285211 */ /* 0x002fc800078608ff */
[----:B----4-:R-:W-:Y:S02]  /*5870*/  @P5 LEA.HI.X R41, R16, R45, R17, 0x1, P3 ;  /* 0x0000002d10295211 */ /* 0x010fe400018f0c11 */
[----:B------:R-:W-:-:S04]  /*5880*/  @P4 LEA R38, P3, R2, R43, 0x1 ;  /* 0x0000002b02264211 */ /* 0x000fc800078608ff */
[----:B------:R-:W-:Y:S02]  /*5890*/  @P4 LEA.HI.X R39, R2, R45, R206, 0x1, P3 ;  /* 0x0000002d02274211 */ /* 0x000fe400018f0cce */
[----:B------:R-:W-:-:S13]  /*58a0*/  ISETP.NE.AND P3, PT, R9, RZ, PT ;  /* 0x000000ff0900720c */ /* 0x000fda0003f65270 */
[----:B------:R-:W-:-:S04]  /*58b0*/  @P3 LEA R36, P6, R213, R43, 0x1 ;  /* 0x0000002bd5243211 */ /* 0x000fc800078c08ff */
[----:B------:R-:W-:Y:S01]  /*58c0*/  @P3 LEA.HI.X R37, R213, R45, R222, 0x1, P6 ;  /* 0x0000002dd5253211 */ /* 0x000fe200030f0cde */
[----:B0-----:R0:W-:Y:S01]  /*58d0*/  @P5 ST.E.128 desc[UR60][R40.64], R12 ;  /* 0x0000000c28005985 */ /* 0x0011e2000c101d3c */
        /* <DEDUP_REMOVED lines=29> */
.L_x_1451:
[----:B------:R-:W-:Y:S05]  /*5ab0*/  BSYNC B0 ;  /* 0x0000000000007941 */ /* 0x000fea0003800000 */
.L_x_1450:
[----:B------:R-:W-:Y:S01]  /*5ac0*/  @!PT LDS RZ, [RZ] ;  /* 0x00000000fffff984 */ /* 0x000fe20000000800 */
[----:B------:R-:W-:Y:S01]  /*5ad0*/  @!PT LDS RZ, [RZ] ;  /* 0x00000000fffff984 */ /* 0x000fe20000000800 */
[----:B------:R-:W-:Y:S01]  /*5ae0*/  @!PT LDS RZ, [RZ] ;  /* 0x00000000fffff984 */ /* 0x000fe20000000800 */
[----:B------:R-:W-:Y:S01]  /*5af0*/  @!PT LDS RZ, [RZ] ;  /* 0x00000000fffff984 */ /* 0x000fe20000000800 */
[----:B------:R5:W-:Y:S06]  /*5b00*/  MEMBAR.ALL.CTA ;  /* 0x0000000000007992 */ /* 0x000bec0000008000 */
[----:B-----5:R-:W5:Y:S01]  /*5b10*/  FENCE.VIEW.ASYNC.S ;  /* 0x00000000000073c6 */ /* 0x020f620000000000 */
[----:B-1----:R-:W-:Y:S01]  /*5b20*/  @!P2 VIADD R4, R4, 0x324c0 ;  /* 0x000324c00404a836 */ /* 0x002fe20000000000 */
[----:B-----5:R1:W-:Y:S01]  /*5b30*/  BAR.SYNC.DEFER_BLOCKING R91, 0x80 ;  /* 0x0002005b0000751d */ /* 0x0203e20000010000 */
[----:B------:R-:W-:-:S03]  /*5b40*/  ISETP.NE.AND P3, PT, R0, RZ, PT ;  /* 0x000000ff0000720c */ /* 0x000fc60003f65270 */
[----:B------:R-:W-:Y:S02]  /*5b50*/  @!P2 PRMT R4, RZ, 0x654, R4 ;  /* 0x00000654ff04a816 */ /* 0x000fe40000000004 */
[----:B------:R-:W-:Y:S02]  /*5b60*/  IADD3 R18, R18, 0x1, RZ ;  /* 0x0000000112127810 */ /* 0x000fe40007ffe0ff */
[----:B------:R1:W-:Y:S02]  /*5b70*/  @!P2 SYNCS.ARRIVE.TRANS64.RED.A1T0 RZ, [R4+URZ], RZ ;  /* 0x000000ff04ffa9a7 */ /* 0x0003e4000810043f */
[----:B------:R-:W-:-:S04]  /*5b80*/  ISETP.NE.AND P2, PT, R18, 0x2, PT ;  /* 0x000000021200780c */ /* 0x000fc80003f45270 */
[----:B------:R-:W-:Y:S02]  /*5b90*/  SEL R0, RZ, 0x1, P2 ;  /* 0x00000001ff007807 */ /* 0x000fe40001000000 */
[----:B------:R-:W-:Y:S02]  /*5ba0*/  SEL R18, R18, RZ, P2 ;  /* 0x000000ff12127207 */ /* 0x000fe40001000000 */
[----:B------:R-:W-:Y:S01]  /*5bb0*/  LOP3.LUT R207, R207, R0, RZ, 0x3c, !PT ;  /* 0x00000000cfcf7212 */ /* 0x000fe200078e3cff */
[----:B-1----:R-:W-:Y:S06]  /*5bc0*/  @P3 BRA `(.L_x_1452) ;  /* 0xffffffc400883947 */ /* 0x002fec000383ffff */
[----:B------:R-:W1:Y:S01]  /*5bd0*/  S2R R11, SR_TID.X ;  /* 0x00000000000b7919 */ /* 0x000e620000002100 */
[----:B------:R-:W-:Y:S02]  /*5be0*/  PLOP3.LUT P0, PT, PT, PT, PT, 0x8, 0x0 ;  /* 0x000000000000781c */ /* 0x000fe40003f0e170 */
[----:B-1----:R-:W-:-:S04]  /*5bf0*/  SHF.R.U32.HI R11, RZ, 0x7, R11 ;  /* 0x00000007ff0b7819 */ /* 0x002fc8000001160b */
[----:B------:R-:W-:-:S13]  /*5c00*/  ISETP.NE.AND P3, PT, R11, 0x1, PT ;  /* 0x000000010b00780c */ /* 0x000fda0003f65270 */
[----:B------:R-:W-:Y:S06]  /*5c10*/  @!P3 BAR.ARV 0x9, 0x100 ;  /* 0x024400000000bb1d */ /* 0x000fec0000002000 */
.L_x_1394:
[----:B------:R-:W-:Y:S02]  /*5c20*/  ISETP.GE.AND P2, PT, R188, 0x1, PT ;  /* 0x00000001bc00780c */ /* 0x000fe40003f46270 */
[----:B------:R-:W-:Y:S02]  /*5c30*/  CS2R R4, SRZ ;  /* 0x0000000000047805 */ /* 0x000fe4000001ff00 */
[----:B------:R-:W-:Y:S01]  /*5c40*/  PLOP3.LUT P1, PT, PT, PT, PT, 0x80, 0x0 ;  /* 0x000000000000781c */ /* 0x000fe20003f2f070 */
[----:B------:R-:W-:Y:S01]  /*5c50*/  IMAD.MOV.U32 R0, RZ, RZ, RZ ;  /* 0x000000ffff007224 */ /* 0x000fe200078e00ff */
[----:B------:R-:W-:Y:S01]  /*5c60*/  CS2R R148, SRZ ;  /* 0x0000000000947805 */ /* 0x000fe2000001ff00 */
[----:B------:R-:W-:Y:S01]  /*5c70*/  IMAD.MOV.U32 R3, RZ, RZ, RZ ;  /* 0x000000ffff037224 */ /* 0x000fe200078e00ff */
        /* <DEDUP_REMOVED lines=29> */
[----:B------:R-:W-:Y:S01]  /*5e50*/  CS2R R166, SRZ ;  /* 0x0000000000a67805 */ /* 0x000fe2000001ff00 */
[----:B------:R-:W-:Y:S01]  /*5e60*/  IMAD.MOV.U32 R186, RZ, RZ, RZ ;  /* 0x000000ffffba7224 */ /* 0x000fe200078e00ff */
[----:B------:R-:W-:Y:S01]  /*5e70*/  CS2R R184, SRZ ;  /* 0x0000000000b87805 */ /* 0x000fe2000001ff00 */
[----:B------:R-:W-:Y:S01]  /*5e80*/  IMAD.MOV.U32 R91, RZ, RZ, RZ ;  /* 0x000000ffff5b7224 */ /* 0x000fe200078e00ff */
        /* <DEDUP_REMOVED lines=14> */
[----:B------:R-:W-:Y:S01]  /*5f70*/  MOV R62, RZ ;  /* 0x000000ff003e7202 */ /* 0x000fe20000000f00 */
[----:B------:R-:W-:Y:S01]  /*5f80*/  IMAD.MOV.U32 R29, RZ, RZ, RZ ;  /* 0x000000ffff1d7224 */ /* 0x000fe200078e00ff */
[----:B------:R-:W-:Y:S01]  /*5f90*/  CS2R R158, SRZ ;  /* 0x00000000009e7805 */ /* 0x000fe2000001ff00 */
[----:B------:R-:W-:Y:S01]  /*5fa0*/  IMAD.MOV.U32 R58, RZ, RZ, RZ ;  /* 0x000000ffff3a7224 */ /* 0x000fe200078e00ff */
[----:B------:R-:W-:-:S02]  /*5fb0*/  CS2R R176, SRZ ;  /* 0x0000000000b07805 */ /* 0x000fc4000001ff00 */
[----:B------:R-:W-:Y:S01]  /*5fc0*/  CS2R R26, SRZ ;  /* 0x00000000001a7805 */ /* 0x000fe2000001ff00 */
[----:B------:R-:W-:Y:S01]  /*5fd0*/  IMAD.MOV.U32 R54, RZ, RZ, RZ ;  /* 0x000000ffff367224 */ /* 0x000fe200078e00ff */
[----:B------:R-:W-:Y:S01]  /*5fe0*/  CS2R R156, SRZ ;  /* 0x00000000009c7805 */ /* 0x000fe2000001ff00 */
[----:B------:R-:W-:Y:S01]  /*5ff0*/  IMAD.MOV.U32 R25, RZ, RZ, RZ ;  /* 0x000000ffff197224 */ /* 0x000fe200078e00ff */
[----:B------:R-:W-:Y:S01]  /*6000*/  CS2R R174, SRZ ;  /* 0x0000000000ae7805 */ /* 0x000fe2000001ff00 */
[----:B------:R-:W-:Y:S01]  /*6010*/  IMAD.MOV.U32 R50, RZ, RZ, RZ ;  /* 0x000000ffff327224 */ /* 0x000fe200078e00ff */
[----:B0-----:R-:W-:Y:S01]  /*6020*/  CS2R R14, SRZ ;  /* 0x00000000000e7805 */ /* 0x001fe2000001ff00 */
        /* <DEDUP_REMOVED lines=8> */
[----:B------:R-:W-:Y:S01]  /*60b0*/  MOV R10, RZ ;  /* 0x000000ff000a7202 */ /* 0x000fe20000000f00 */
[----:B------:R-:W-:Y:S06]  /*60c0*/  @P0 BRA `(.L_x_1453) ;  /* 0x00000000000c0947 */ /* 0x000fec0003800000 */
[----:B------:R-:W0:Y:S01]  /*60d0*/  FENCE.VIEW.ASYNC.G ;  /* 0x00000000000073c6 */ /* 0x000e220000000100 */
[----:B------:R-:W-:Y:S05]  /*60e0*/  WARPSYNC.ALL ;  /* 0x0000000000007948 */ /* 0x000fea0003800000 */
[----:B0-----:R-:W-:Y:S06]  /*60f0*/  BAR.ARV 0xc, 0x180 ;  /* 0x0306000000007b1d */ /* 0x001fec0000002000 */
.L_x_1453:
[----:B------:R-:W-:Y:S02]  /*6100*/  IMAD.MOV.U32 R24, RZ, RZ, RZ ;  /* 0x000000ffff187224 */ /* 0x000fe400078e00ff */
[----:B------:R-:W-:Y:S01]  /*6110*/  IMAD.MOV.U32 R169, RZ, RZ, RZ ;  /* 0x000000ffffa97224 */ /* 0x000fe200078e00ff */
        /* <DEDUP_REMOVED lines=9> */
.L_x_1690:
[----:B------:R-:W-:Y:S01]  /*61b0*/  VIADD R24, R19, 0x18400 ;  /* 0x0001840013187836 */ /* 0x000fe20000000000 */
[----:B01----:R-:W-:Y:S01]  /*61c0*/  LEA.HI R0, R14, R14, RZ, 0x1 ;  /* 0x0000000e0e007211 */ /* 0x003fe200078f08ff */
[----:B------:R-:W-:Y:S03]  /*61d0*/  BSSY B6, `(.L_x_1456) ;  /* 0x0000015000067945 */ /* 0x000fe60003800000 */
[----:B------:R-:W-:Y:S02]  /*61e0*/  LOP3.LUT P0, RZ, R24, 0x1bf, RZ, 0xc0, !PT ;  /* 0x000001bf18ff7812 */ /* 0x000fe4000780c0ff */
[----:B------:R-:W-:-:S05]  /*61f0*/  LOP3.LUT R3, R0, 0xffffe, RZ, 0xc0, !PT ;  /* 0x000ffffe00037812 */ /* 0x000fca00078ec0ff */
[----:B------:R-:W-:-:S06]  /*6200*/  IMAD.IADD R30, R14, 0x1, -R3 ;  /* 0x000000010e1e7824 */ /* 0x000fcc00078e0a03 */
        /* <DEDUP_REMOVED lines=8> */
[----:B------:R-:W-:Y:S01]  /*6290*/  MOV R6, UR6 ;  /* 0x0000000600067c02 */ /* 0x000fe20008000f00 */
[----:B------:R-:W-:Y:S02]  /*62a0*/  IMAD.U32 R7, RZ, RZ, UR7 ;  /* 0x00000007ff077e24 */ /* 0x000fe4000f8e00ff */
[----:B------:R-:W-:-:S02]  /*62b0*/  IMAD.U32 R10, RZ, RZ, UR4 ;  /* 0x00000004ff0a7e24 */ /* 0x000fc4000f8e00ff */
[----:B------:R-:W-:Y:S02]  /*62c0*/  IMAD.U32 R11, RZ, RZ, UR5 ;  /* 0x00000005ff0b7e24 */ /* 0x000fe4000f8e00ff */
[----:B------:R-:W-:Y:S02]  /*62d0*/  IMAD.MOV.U32 R8, RZ, RZ, 0x70 ;  /* 0x00000070ff087424 */ /* 0x000fe400078e00ff */
[----:B------:R-:W-:Y:S02]  /*62e0*/  IMAD.MOV.U32 R12, RZ, RZ, 0x1 ;  /* 0x00000001ff0c7424 */ /* 0x000fe400078e00ff */
[----:B0-----:R-:W-:-:S07]  /*62f0*/  IMAD.MOV.U32 R13, RZ, RZ, RZ ;  /* 0x000000ffff0d7224 */ /* 0x001fce00078e00ff */
[----:B------:R-:W-:-:S07]  /*6300*/  LEPC R20, `(.L_x_1457) ;  /* 0x000000001014794e */ /* 0x000fce0000000000 */
[----:B-12345:R-:W-:Y:S05]  /*6310*/  CALL.ABS.NOINC R14 ;  /* 0x000000000e007343 */ /* 0x03efea0003c00000 */
.L_x_1457:
[----:B------:R-:W-:Y:S05]  /*6320*/  BSYNC B6 ;  /* 0x0000000000067941 */ /* 0x000fea0003800000 */
.L_x_1456:
        /* <DEDUP_REMOVED lines=13> */
.L_x_1461:
[----:B-1----:R1:W2:Y:S02]  /*6400*/  SYNCS.PHASECHK.TRANS64.TRYWAIT P0, [R19+URZ+0x32400], R0 ;  /* 0x03240000130075a7 */ /* 0x0022a4000800017f */
[----:B--2---:R-:W-:Y:S05]  /*6410*/  @!P0 NANOSLEEP.SYNCS 0x989680 ;  /* 0x009896800000895d */ /* 0x004fea0003900000 */
[----:B------:R-:W2:Y:S02]  /*6420*/  @!P0 SYNCS.PHASECHK.TRANS64 P0, [R19+URZ+0x32400], R0 ;  /* 0x03240000130085a7 */ /* 0x000ea4000800007f */
[----:B--2---:R-:W-:Y:S05]  /*6430*/  @!P0 BRA `(.L_x_1461) ;  /* 0xfffffffc00f08947 */ /* 0x004fea000383ffff */
.L_x_1460:
[----:B------:R-:W-:Y:S05]  /*6440*/  BSYNC B0 ;  /* 0x0000000000007941 */ /* 0x000fea0003800000 */
.L_x_1459:
[----:B------:R-:W-:Y:S05]  /*6450*/  BRA `(.L_x_1462) ;  /* 0x0000002000e87947 */ /* 0x000fea0003800000 */
.L_x_1458:
        /* <DEDUP_REMOVED lines=11> */
[----:B------:R-:W-:Y:S02]  /*6510*/  LEA R24, P1, R4, UR4, 0x1 ;  /* 0x0000000404187c11 */ /* 0x000fe4000f8208ff */
[----:B------:R-:W-:Y:S01]  /*6520*/  IADD3 R25, R3, R5, RZ ;  /* 0x0000000503197210 */ /* 0x000fe20007ffe0ff */
[----:B------:R-:W-:Y:S01]  /*6530*/  IMAD R9, R28, UR7, R9 ;  /* 0x000000071c097c24 */ /* 0x000fe2000f8e0209 */
[----:B------:R-:W-:Y:S02]  /*6540*/  ULDC.64 UR6, c[0x0][0x400] ;  /* 0x0001000000067ab9 */ /* 0x000fe40000000a00 */
[----:B------:R-:W-:Y:S01]  /*6550*/  LEA R26, P2, R6, UR6, 0x1 ;  /* 0x00000006061a7c11 */ /* 0x000fe2000f8408ff */
[----:B------:R-:W-:Y:S01]  /*6560*/  IMAD.IADD R27, R9, 0x1, R7 ;  /* 0x00000001091b7824 */ /* 0x000fe200078e0207 */
[----:B------:R-:W-:-:S04]  /*6570*/  LEA.HI.X R25, R4, UR5, R25, 0x1, P1 ;  /* 0x0000000504197c11 */ /* 0x000fc800088f0c19 */
        /* <DEDUP_REMOVED lines=17> */
[----:B-1234-:R-:W-:Y:S05]  /*6690*/  CALL.ABS.NOINC R14 ;  /* 0x000000000e007343 */ /* 0x01efea0003c00000 */
.L_x_1464:
[----:B------:R-:W-:Y:S05]  /*66a0*/  BSYNC B6 ;  /* 0x0000000000067941 */ /* 0x000fea0003800000 */
.L_x_1463:
        /* <DEDUP_REMOVED lines=8> */
[----:B------:R0:W0:Y:S04]  /*6730*/  SHFL.IDX PT, R0, R24, RZ, 0x1c1f ;  /* 0x001c1fff18007589 */ /* 0x00002800000e0000 */
[----:B------:R0:W0:Y:S04]  /*6740*/  SHFL.IDX PT, R5, R27, RZ, 0x1c1f ;  /* 0x001c1fff1b057589 */ /* 0x00002800000e0000 */
[----:B------:R0:W0:Y:S02]  /*6750*/  SHFL.IDX PT, R14, R26, RZ, 0x1c1f ;  /* 0x001c1fff1a0e7589 */ /* 0x00002400000e0000 */
.L_x_1696:
[----:B------:R-:W5:Y:S01]  /*6760*/  LDL R29, [R1+0x70] ;  /* 0x00007000011d7983 */ /* 0x000f620000100800 */
[----:B------:R-:W-:-:S03]  /*6770*/  ULDC UR4, c[0x0][0x448] ;  /* 0x0001120000047ab9 */ /* 0x000fc60000000800 */
[----:B------:R-:W2:Y:S01]  /*6780*/  LDL R12, [R1+0x68] ;  /* 0x00006800010c7983 */ /* 0x000ea20000100800 */
[----:B------:R-:W-:-:S05]  /*6790*/  IMAD R13, R90, UR4, RZ ;  /* 0x000000045a0d7c24 */ /* 0x000fca000f8e02ff */
[----:B------:R-:W-:Y:S01]  /*67a0*/  ISETP.GE.AND P0, PT, R6, R13, PT ;  /* 0x0000000d0600720c */ /* 0x000fe20003f06270 */
[----:B------:R-:W-:Y:S01]  /*67b0*/  BSSY B1, `(.L_x_1468) ;  /* 0x0000026000017945 */ /* 0x000fe20003800000 */
[----:B------:R-:W-:Y:S01]  /*67c0*/  IMAD R13, R33, -0x80, R13 ;  /* 0xffffff80210d7824 */ /* 0x000fe200078e020d */
[----:B------:R-:W-:Y:S02]  /*67d0*/  CS2R R10, SRZ ;  /* 0x00000000000a7805 */ /* 0x000fe4000001ff00 */
[----:B------:R-:W-:Y:S01]  /*67e0*/  CS2R R20, SRZ ;  /* 0x0000000000147805 */ /* 0x000fe2000001ff00 */
[----:B-----5:R-:W-:-:S05]  /*67f0*/  IMAD.SHL.U32 R4, R29, 0x40, RZ ;  /* 0x000000401d047824 */ /* 0x020fca00078e00ff */
[----:B------:R-:W-:Y:S02]  /*6800*/  LOP3.LUT R7, R4, 0x1c0, RZ, 0xc0, !PT ;  /* 0x000001c004077812 */ /* 0x000fe400078ec0ff */
[----:B--2---:R-:W-:Y:S02]  /*6810*/  LEA.HI R4, R12, R12, RZ, 0x1 ;  /* 0x0000000c0c047211 */ /* 0x004fe400078f08ff */
[----:B------:R-:W-:Y:S02]  /*6820*/  LOP3.LUT R8, R7, 0x18, R16, 0xf8, !PT ;  /* 0x0000001807087812 */ /* 0x000fe400078ef810 */
[----:B------:R-:W-:Y:S02]  /*6830*/  SHF.R.U32.HI R7, RZ, 0x3, R7 ;  /* 0x00000003ff077819 */ /* 0x000fe40000011607 */
[----:B------:R-:W-:Y:S02]  /*6840*/  LOP3.LUT R4, R4, 0xfffffffe, RZ, 0xc0, !PT ;  /* 0xfffffffe04047812 */ /* 0x000fe400078ec0ff */
[----:B------:R-:W-:-:S02]  /*6850*/  LOP3.LUT R28, R8, R7, RZ, 0x3c, !PT ;  /* 0x00000007081c7212 */ /* 0x000fc400078e3cff */
[----:B------:R-:W-:Y:S02]  /*6860*/  CS2R R6, SRZ ;  /* 0x0000000000067805 */ /* 0x000fe4000001ff00 */
[----:B------:R-:W-:Y:S01]  /*6870*/  CS2R R8, SRZ ;  /* 0x0000000000087805 */ /* 0x000fe2000001ff00 */
[----:B------:R-:W-:Y:S01]  /*6880*/  IMAD.IADD R12, R12, 0x1, -R4 ;  /* 0x000000010c0c7824 */ /* 0x000fe200078e0a04 */
[----:B------:R-:W-:Y:S06]  /*6890*/  @P0 BRA `(.L_x_1469) ;  /* 0x00000000005c0947 */ /* 0x000fec0003800000 */
[----:B------:R-:W-:Y:S01]  /*68a0*/  ULDC UR4, c[0x0][0x3f4] ;  /* 0x0000fd0000047ab9 */ /* 0x000fe20000000800 */
[C---:B------:R-:W-:Y:S01]  /*68b0*/  IMAD.SHL.U32 R9, R208.reuse, 0x2, RZ ;  /* 0x00000002d0097824 */ /* 0x040fe200078e00ff */
[----:B------:R-:W-:Y:S01]  /*68c0*/  ISETP.GE.AND P3, PT, R208, UR4, PT ;  /* 0x00000004d0007c0c */ /* 0x000fe2000bf66270 */
[----:B0-----:R-:W-:Y:S01]  /*68d0*/  IMAD.MOV.U32 R6, RZ, RZ, R0 ;  /* 0x000000ffff067224 */ /* 0x001fe200078e0000 */
[----:B------:R-:W-:Y:S02]  /*68e0*/  ISETP.GE.AND P2, PT, R22, UR4, PT ;  /* 0x0000000416007c0c */ /* 0x000fe4000bf46270 */
[----:B------:R-:W-:Y:S02]  /*68f0*/  CS2R R10, SRZ ;  /* 0x00000000000a7805 */ /* 0x000fe4000001ff00 */
[----:B------:R-:W-:Y:S02]  /*6900*/  SHF.R.S32.HI R15, RZ, 0x1f, R208 ;  /* 0x0000001fff0f7819 */ /* 0x000fe400000114d0 */
[----:B-1----:R-:W-:-:S02]  /*6910*/  MOV R7, R3 ;  /* 0x0000000300077202 */ /* 0x002fc40000000f00 */
[----:B------:R-:W-:Y:S01]  /*6920*/  SHF.L.U64.HI R8, R208, 0x1, R15 ;  /* 0x00000001d0087819 */ /* 0x000fe2000001020f */
[----:B------:R-:W-:Y:S02]  /*6930*/  IMAD.MOV.U32 R15, RZ, RZ, R5 ;  /* 0x000000ffff0f7224 */ /* 0x000fe400078e0005 */
[-C--:B------:R-:W-:Y:S02]  /*6940*/  @!P3 IADD3 R26, P0, R0, R9.reuse, RZ ;  /* 0x00000009001ab210 */ /* 0x080fe40007f1e0ff */
[----:B------:R-:W-:Y:S01]  /*6950*/  @!P3 IADD3 R4, P1, R14, R9, RZ ;  /* 0x000000090e04b210 */ /* 0x000fe20007f3e0ff */
[C---:B------:R-:W-:Y:S01]  /*6960*/  @!P2 IMAD.WIDE R24, R22.reuse, 0x2, R6 ;  /* 0x000000021618a825 */ /* 0x040fe200078e0206 */
[----:B------:R-:W-:Y:S02]  /*6970*/  CS2R R6, SRZ ;  /* 0x0000000000067805 */ /* 0x000fe4000001ff00 */
[----:B------:R-:W-:Y:S01]  /*6980*/  CS2R R20, SRZ ;  /* 0x0000000000147805 */ /* 0x000fe2000001ff00 */
[--C-:B------:R-:W-:Y:S01]  /*6990*/  @!P3 IMAD.X R27, R3, 0x1, R8.reuse, P0 ;  /* 0x00000001031bb824 */ /* 0x100fe200000e0608 */
[----:B------:R2:W5:Y:S01]  /*69a0*/  @!P2 LD.E.64 R10, desc[UR60][R24.64] ;  /* 0x0000003c180aa980 */ /* 0x000562000c101b00 */
[----:B------:R-:W-:Y:S01]  /*69b0*/  @!P3 IMAD.X R5, R5, 0x1, R8, P1 ;  /* 0x000000010505b824 */ /* 0x000fe200008e0608 */
[----:B------:R-:W-:Y:S01]  /*69c0*/  CS2R R8, SRZ ;  /* 0x0000000000087805 */ /* 0x000fe2000001ff00 */
[----:B------:R-:W-:Y:S01]  /*69d0*/  @!P2 IMAD.WIDE R14, R22, 0x2, R14 ;  /* 0x00000002160ea825 */ /* 0x000fe200078e020e */
[----:B------:R2:W5:Y:S04]  /*69e0*/  @!P3 LD.E.64 R20, desc[UR60][R26.64] ;  /* 0x0000003c1a14b980 */ /* 0x000568000c101b00 */
[----:B------:R2:W5:Y:S04]  /*69f0*/  @!P2 LD.E.64 R6, desc[UR60][R14.64] ;  /* 0x0000003c0e06a980 */ /* 0x000568000c101b00 */
[----:B------:R2:W5:Y:S02]  /*6a00*/  @!P3 LD.E.64 R8, desc[UR60][R4.64] ;  /* 0x0000003c0408b980 */ /* 0x000564000c101b00 */
.L_x_1469:
[----:B------:R-:W-:Y:S05]  /*6a10*/  BSYNC B1 ;  /* 0x0000000000017941 */ /* 0x000fea0003800000 */
.L_x_1468:
[----:B0-----:R-:W1:Y:S01]  /*6a20*/  S2R R0, SR_TID.X ;  /* 0x0000000000007919 */ /* 0x001e620000002100 */
[----:B--2---:R-:W-:Y:S01]  /*6a30*/  SHF.L.U32 R14, R12, 0x1f, RZ ;  /* 0x0000001f0c0e7819 */ /* 0x004fe200000006ff */
[----:B-----5:R-:W-:Y:S01]  /*6a40*/  IMAD.MOV.U32 R32, RZ, RZ, R10 ;  /* 0x000000ffff207224 */ /* 0x020fe200078e000a */
[----:B------:R-:W-:Y:S01]  /*6a50*/  LOP3.LUT P1, RZ, R29, 0x4, RZ, 0xc0, !PT ;  /* 0x000000041dff7812 */ /* 0x000fe2000782c0ff */
[--C-:B------:R-:W-:Y:S01]  /*6a60*/  IMAD.MOV.U32 R15, RZ, RZ, R11.reuse ;  /* 0x000000ffff0f7224 */ /* 0x100fe200078e000b */
[----:B------:R-:W0:Y:S01]  /*6a70*/  SYNCS.PHASECHK.TRANS64.TRYWAIT P0, [R19+URZ+0x32400], R14 ;  /* 0x0324000e130075a7 */ /* 0x000e22000800017f */
[----:B------:R-:W-:Y:S01]  /*6a80*/  SHF.R.U64 R34, R10, 0x10, R11 ;  /* 0x000000100a227819 */ /* 0x000fe2000000120b */
[--C-:B------:R-:W-:Y:S01]  /*6a90*/  IMAD.MOV.U32 R10, RZ, RZ, R21.reuse ;  /* 0x000000ffff0a7224 */ /* 0x100fe200078e0015 */
[----:B------:R-:W-:Y:S01]  /*6aa0*/  MOV R33, R20 ;  /* 0x0000001400217202 */ /* 0x000fe20000000f00 */
[----:B------:R-:W-:Y:S01]  /*6ab0*/  IMAD.MOV.U32 R29, RZ, RZ, R6 ;  /* 0x000000ffff1d7224 */ /* 0x000fe200078e0006 */
[----:B------:R-:W-:Y:S01]  /*6ac0*/  SHF.R.U64 R35, R20, 0x10, R21 ;  /* 0x0000001014237819 */ /* 0x000fe20000001215 */
[--C-:B------:R-:W-:Y:S01]  /*6ad0*/  IMAD.MOV.U32 R5, RZ, RZ, R7.reuse ;  /* 0x000000ffff057224 */ /* 0x100fe200078e0007 */
[----:B------:R-:W-:Y:S01]  /*6ae0*/  SHF.R.U64 R36, R6, 0x10, R7 ;  /* 0x0000001006247819 */ /* 0x000fe20000001207 */
[----:B------:R-:W-:Y:S01]  /*6af0*/  IMAD.MOV.U32 R31, RZ, RZ, R8 ;  /* 0x000000ffff1f7224 */ /* 0x000fe200078e0008 */
[----:B------:R-:W-:Y:S01]  /*6b00*/  SHF.R.U32.HI R11, RZ, 0x10, R11 ;  /* 0x00000010ff0b7819 */ /* 0x000fe2000001160b */
[----:B------:R-:W-:Y:S01]  /*6b10*/  BSSY B1, `(.L_x_1470) ;  /* 0x0000019000017945 */ /* 0x000fe20003800000 */
[----:B------:R-:W-:-:S02]  /*6b20*/  SHF.R.U32.HI R20, RZ, 0x10, R21 ;  /* 0x00000010ff147819 */ /* 0x000fc40000011615 */
[----:B------:R-:W-:Y:S02]  /*6b30*/  SHF.R.U32.HI R7, RZ, 0x10, R7 ;  /* 0x00000010ff077819 */ /* 0x000fe40000011607 */
[----:B------:R-:W-:Y:S02]  /*6b40*/  MOV R6, R9 ;  /* 0x0000000900067202 */ /* 0x000fe40000000f00 */
[----:B------:R-:W-:Y:S02]  /*6b50*/  VIMNMX R27, R13, 0x80, PT ;  /* 0x000000800d1b7848 */ /* 0x000fe40003fe0100 */
[--C-:B------:R-:W-:Y:S02]  /*6b60*/  SHF.R.U64 R37, R8, 0x10, R9.reuse ;  /* 0x0000001008257819 */ /* 0x100fe40000001209 */
[----:B------:R-:W-:Y:S02]  /*6b70*/  SHF.R.U32.HI R8, RZ, 0x10, R9 ;  /* 0x00000010ff087819 */ /* 0x000fe40000011609 */
[----:B------:R-:W-:-:S02]  /*6b80*/  PRMT R32, R32, 0x5410, R15 ;  /* 0x0000541020207816 */ /* 0x000fc4000000000f */
[----:B------:R-:W-:Y:S01]  /*6b90*/  PRMT R34, R34, 0x5410, R11 ;  /* 0x0000541022227816 */ /* 0x000fe2000000000b */
[----:B-1----:R-:W-:Y:S01]  /*6ba0*/  VIADD R3, R0, 0xffffff80 ;  /* 0xffffff8000037836 */ /* 0x002fe20000000000 */
[----:B------:R-:W-:Y:S02]  /*6bb0*/  PRMT R33, R33, 0x5410, R10 ;  /* 0x0000541021217816 */ /* 0x000fe4000000000a */
[----:B------:R-:W-:Y:S02]  /*6bc0*/  PRMT R35, R35, 0x5410, R20 ;  /* 0x0000541023237816 */ /* 0x000fe40000000014 */
[----:B------:R-:W-:Y:S02]  /*6bd0*/  SHF.R.S32.HI R0, RZ, 0x1f, R3 ;  /* 0x0000001fff007819 */ /* 0x000fe40000011403 */
[----:B------:R-:W-:Y:S02]  /*6be0*/  PRMT R29, R29, 0x5410, R5 ;  /* 0x000054101d1d7816 */ /* 0x000fe40000000005 */
[----:B------:R-:W-:-:S02]  /*6bf0*/  LEA.HI R0, R0, R3, RZ, 0x5 ;  /* 0x0000000300007211 */ /* 0x000fc400078f28ff */
[----:B------:R-:W-:Y:S02]  /*6c00*/  PRMT R36, R36, 0x5410, R7 ;  /* 0x0000541024247816 */ /* 0x000fe40000000007 */
[----:B------:R-:W-:Y:S02]  /*6c10*/  SHF.R.S32.HI R0, RZ, 0x5, R0 ;  /* 0x00000005ff007819 */ /* 0x000fe40000011400 */
[----:B------:R-:W-:-:S03]  /*6c20*/  PRMT R31, R31, 0x5410, R6 ;  /* 0x000054101f1f7816 */ /* 0x000fc60000000006 */
[----:B------:R-:W-:-:S04]  /*6c30*/  IMAD R28, R0, 0x200, R28 ;  /* 0x00000200001c7824 */ /* 0x000fc800078e021c */
[----:B------:R-:W-:-:S04]  /*6c40*/  IMAD R3, R28, 0x2, R19 ;  /* 0x000000021c037824 */ /* 0x000fc800078e0213 */
[C---:B------:R-:W-:Y:S02]  /*6c50*/  VIADD R4, R3.reuse, 0x18400 ;  /* 0x0001840003047836 */ /* 0x040fe40000000000 */
[----:B------:R-:W-:Y:S02]  /*6c60*/  VIADD R0, R3, 0x18440 ;  /* 0x0001844003007836 */ /* 0x000fe40000000000 */
[----:B------:R-:W-:Y:S01]  /*6c70*/  @P1 VIADD R0, R4, 0xffffffc0 ;  /* 0xffffffc004001836 */ /* 0x000fe20000000000 */
[----:B------:R-:W-:Y:S01]  /*6c80*/  ISETP.GE.AND P1, PT, R204, R27, PT ;  /* 0x0000001bcc00720c */ /* 0x000fe20003f26270 */
[----:B0-----:R-:W-:-:S12]  /*6c90*/  @!P0 BRA `(.L_x_1471) ;  /* 0x0000012000c88947 */ /* 0x001fd80003800000 */
.L_x_1697:
[----:B------:R-:W-:Y:S05]  /*6ca0*/  BSYNC B1 ;  /* 0x0000000000017941 */ /* 0x000fea0003800000 */
.L_x_1470:
        /* <DEDUP_REMOVED lines=11> */
[----:B0-----:R-:W-:Y:S02]  /*6d60*/  HADD2.F32 R14, -RZ, R34.H0_H0 ;  /* 0x20000022ff0e7230 */ /* 0x001fe40000004100 */
[----:B------:R-:W-:Y:S02]  /*6d70*/  HADD2.F32 R20, -RZ, R36.H0_H0 ;  /* 0x20000024ff147230 */ /* 0x000fe40000004100 */
        /* <DEDUP_REMOVED lines=33> */
.L_x_1475:
[----:B------:R-:W-:Y:S05]  /*6f90*/  BSYNC B2 ;  /* 0x0000000000027941 */ /* 0x000fea0003800000 */
.L_x_1474:
[----:B------:R-:W-:Y:S05]  /*6fa0*/  @P1 BRA `(.L_x_1473) ;  /* 0x0000000000981947 */ /* 0x000fea0003800000 */
[----:B-1----:R-:W1:Y:S01]  /*6fb0*/  LDS.128 R4, [R0] ;  /* 0x0000000000047984 */ /* 0x002e620000000c00 */
        /* <DEDUP_REMOVED lines=37> */
.L_x_1473:
[----:B------:R-:W-:Y:S05]  /*7210*/  BSYNC B1 ;  /* 0x0000000000017941 */ /* 0x000fea0003800000 */
.L_x_1472:
        /* <DEDUP_REMOVED lines=22> */
[-C--:B0-----:R-:W-:Y:S01]  /*7380*/  FMUL.FTZ R14, R25, R5.reuse ;  /* 0x00000005190e7220 */ /* 0x081fe20000410000 */
        /* <DEDUP_REMOVED lines=23> */
.L_x_1478:
[----:B------:R-:W-:Y:S05]  /*7500*/  BSYNC B1 ;  /* 0x0000000000017941 */ /* 0x000fea0003800000 */
.L_x_1477:
        /* <DEDUP_REMOVED lines=12> */
[-C--:B0-----:R-:W-:Y:S01]  /*75d0*/  FMUL.FTZ R14, R15, R4.reuse ;  /* 0x000000040f0e7220 */ /* 0x081fe20000410000 */
[----:B------:R-:W-:Y:S01]  /*75e0*/  FMUL.FTZ R20, R13, R4 ;  /* 0x000000040d147220 */ /* 0x000fe20000410000 */
        /* <DEDUP_REMOVED lines=26> */
.L_x_1466:
[----:B------:R-:W-:-:S03]  /*7790*/  UMOV UR4, 0xffffffff ;  /* 0xffffffff00047882 */ /* 0x000fc60000000000 */
[----:B------:R-:W-:Y:S05]  /*77a0*/  BRA.DIV UR4, `(.L_x_1479) ;  /* 0x0000011a04187947 */ /* 0x000fea000b800000 */
[----:B------:R0:W1:Y:S04]  /*77b0*/  SHFL.IDX PT, R0, R25, RZ, 0x1c1f ;  /* 0x001c1fff19007589 */ /* 0x00006800000e0000 */
[----:B------:R0:W0:Y:S04]  /*77c0*/  SHFL.IDX PT, R3, R24, RZ, 0x1c1f ;  /* 0x001c1fff18037589 */ /* 0x00002800000e0000 */
[----:B------:R0:W0:Y:S04]  /*77d0*/  SHFL.IDX PT, R4, R27, RZ, 0x1c1f ;  /* 0x001c1fff1b047589 */ /* 0x00002800000e0000 */
[----:B------:R0:W0:Y:S02]  /*77e0*/  SHFL.IDX PT, R14, R26, RZ, 0x1c1f ;  /* 0x001c1fff1a0e7589 */ /* 0x00002400000e0000 */
.L_x_1703:
[----:B------:R-:W5:Y:S01]  /*77f0*/  LDL R8, [R1+0x68] ;  /* 0x0000680001087983 */ /* 0x000f620000100800 */
[----:B------:R-:W-:Y:S01]  /*7800*/  ULDC UR4, c[0x0][0x448] ;  /* 0x0001120000047ab9 */ /* 0x000fe20000000800 */
[----:B------:R-:W-:Y:S01]  /*7810*/  BSSY B1, `(.L_x_1480) ;  /* 0x0000019000017945 */ /* 0x000fe20003800000 */
[----:B------:R-:W-:Y:S01]  /*7820*/  IMAD R5, R90, UR4, RZ ;  /* 0x000000045a057c24 */ /* 0x000fe2000f8e02ff */
[----:B------:R-:W-:Y:S02]  /*7830*/  CS2R R10, SRZ ;  /* 0x00000000000a7805 */ /* 0x000fe4000001ff00 */
[----:B0-----:R-:W-:Y:S02]  /*7840*/  CS2R R26, SRZ ;  /* 0x00000000001a7805 */ /* 0x001fe4000001ff00 */
[----:B------:R-:W-:Y:S02]  /*7850*/  CS2R R24, SRZ ;  /* 0x0000000000187805 */ /* 0x000fe4000001ff00 */
[----:B------:R-:W-:Y:S01]  /*7860*/  ISETP.GE.AND P0, PT, R6, R5, PT ;  /* 0x000000050600720c */ /* 0x000fe20003f06270 */
[----:B------:R-:W-:Y:S01]  /*7870*/  IMAD R5, R33, -0x80, R5 ;  /* 0xffffff8021057824 */ /* 0x000fe200078e0205 */
[----:B-----5:R-:W-:-:S04]  /*7880*/  LEA.HI R7, R8, R8, RZ, 0x1 ;  /* 0x0000000808077211 */ /* 0x020fc800078f08ff */
[----:B------:R-:W-:-:S05]  /*7890*/  LOP3.LUT R7, R7, 0xfffffffe, RZ, 0xc0, !PT ;  /* 0xfffffffe07077812 */ /* 0x000fca00078ec0ff */
[----:B------:R-:W-:Y:S01]  /*78a0*/  IMAD.IADD R12, R8, 0x1, -R7 ;  /* 0x00000001080c7824 */ /* 0x000fe200078e0a07 */
[----:B------:R-:W-:-:S04]  /*78b0*/  CS2R R8, SRZ ;  /* 0x0000000000087805 */ /* 0x000fc8000001ff00 */
[----:B------:R-:W-:Y:S01]  /*78c0*/  SHF.L.U32 R20, R12, 0x1f, RZ ;  /* 0x0000001f0c147819 */ /* 0x000fe200000006ff */
[----:B------:R-:W-:Y:S06]  /*78d0*/  @P0 BRA `(.L_x_1481) ;  /* 0x0000000000300947 */ /* 0x000fec0003800000 */
[----:B------:R-:W-:Y:S01]  /*78e0*/  ULDC UR4, c[0x0][0x3f4] ;  /* 0x0000fd0000047ab9 */ /* 0x000fe20000000800 */
[C---:B------:R-:W-:Y:S01]  /*78f0*/  IMAD.SHL.U32 R15, R16.reuse, 0x2, RZ ;  /* 0x00000002100f7824 */ /* 0x040fe200078e00ff */
[C---:B------:R-:W-:Y:S02]  /*7900*/  ISETP.GE.AND P2, PT, R16.reuse, UR4, PT ;  /* 0x0000000410007c0c */ /* 0x040fe4000bf46270 */
[----:B------:R-:W-:Y:S02]  /*7910*/  SHF.L.U64.HI R11, R16, 0x1, R17 ;  /* 0x00000001100b7819 */ /* 0x000fe40000010211 */
[-C--:B------:R-:W-:Y:S02]  /*7920*/  IADD3 R6, P0, R3, R15.reuse, RZ ;  /* 0x0000000f03067210 */ /* 0x080fe40007f1e0ff */
[----:B------:R-:W-:-:S03]  /*7930*/  IADD3 R14, P1, R14, R15, RZ ;  /* 0x0000000f0e0e7210 */ /* 0x000fc60007f3e0ff */
[--C-:B-1----:R-:W-:Y:S02]  /*7940*/  IMAD.X R7, R0, 0x1, R11.reuse, P0 ;  /* 0x0000000100077824 */ /* 0x102fe400000e060b */
[----:B------:R-:W-:Y:S01]  /*7950*/  IMAD.X R15, R4, 0x1, R11, P1 ;  /* 0x00000001040f7824 */ /* 0x000fe200008e060b */
[----:B------:R-:W-:Y:S01]  /*7960*/  CS2R R10, SRZ ;  /* 0x00000000000a7805 */ /* 0x000fe2000001ff00 */
[----:B------:R-:W-:Y:S06]  /*7970*/  @P2 BRA `(.L_x_1481) ;  /* 0x0000000000082947 */ /* 0x000fec0003800000 */
[----:B------:R0:W5:Y:S04]  /*7980*/  LD.E.128 R24, desc[UR60][R6.64] ;  /* 0x0000003c06187980 */ /* 0x000168000c101d00 */
[----:B------:R0:W5:Y:S02]  /*7990*/  LD.E.128 R8, desc[UR60][R14.64] ;  /* 0x0000003c0e087980 */ /* 0x000164000c101d00 */
.L_x_1481:
[----:B------:R-:W-:Y:S05]  /*79a0*/  BSYNC B1 ;  /* 0x0000000000017941 */ /* 0x000fea0003800000 */
.L_x_1480:
[----:B------:R-:W2:Y:S01]  /*79b0*/  SYNCS.PHASECHK.TRANS64.TRYWAIT P1, [R19+URZ+0x32400], R20 ;  /* 0x03240014130075a7 */ /* 0x000ea2000802017f */
[----:B-----5:R-:W-:Y:S01]  /*79c0*/  IMAD.MOV.U32 R40, RZ, RZ, R8 ;  /* 0x000000ffff287224 */ /* 0x020fe200078e0008 */
[--C-:B----4-:R-:W-:Y:S01]  /*79d0*/  SHF.R.U64 R45, R8, 0x10, R9.reuse ;  /* 0x00000010082d7819 */ /* 0x110fe20000001209 */
[----:B------:R-:W-:Y:S01]  /*79e0*/  IMAD.MOV.U32 R39, RZ, RZ, R10 ;  /* 0x000000ffff277224 */ /* 0x000fe200078e000a */
[----:B------:R-:W-:Y:S01]  /*79f0*/  SHF.R.U32.HI R8, RZ, 0x10, R9 ;  /* 0x00000010ff087819 */ /* 0x000fe20000011609 */
[----:B-1----:R-:W-:Y:S01]  /*7a00*/  IMAD.MOV.U32 R0, RZ, RZ, R11 ;  /* 0x000000ffff007224 */ /* 0x002fe200078e000b */
[----:B------:R-:W-:Y:S01]  /*7a10*/  VIMNMX R5, R5, 0x80, PT ;  /* 0x0000008005057848 */ /* 0x000fe20003fe0100 */
[----:B------:R-:W-:Y:S01]  /*7a20*/  IMAD.MOV.U32 R42, RZ, RZ, R24 ;  /* 0x000000ffff2a7224 */ /* 0x000fe200078e0018 */
[----:B0-----:R-:W-:Y:S01]  /*7a30*/  MOV R7, R25 ;  /* 0x0000001900077202 */ /* 0x001fe20000000f00 */
[----:B------:R-:W-:Y:S01]  /*7a40*/  IMAD.MOV.U32 R41, RZ, RZ, R26 ;  /* 0x000000ffff297224 */ /* 0x000fe200078e001a */
[----:B------:R-:W-:Y:S01]  /*7a50*/  SHF.R.U64 R43, R24, 0x10, R25 ;  /* 0x00000010182b7819 */ /* 0x000fe20000001219 */
[----:B------:R-:W-:Y:S01]  /*7a60*/  IMAD.MOV.U32 R6, RZ, RZ, R27 ;  /* 0x000000ffff067224 */ /* 0x000fe200078e001b */
[----:B------:R-:W-:Y:S01]  /*7a70*/  SHF.R.U32.HI R13, RZ, 0x10, R25 ;  /* 0x00000010ff0d7819 */ /* 0x000fe20000011619 */
[----:B------:R-:W-:Y:S01]  /*7a80*/  IMAD.MOV.U32 R4, RZ, RZ, R9 ;  /* 0x000000ffff047224 */ /* 0x000fe200078e0009 */
[--C-:B------:R-:W-:Y:S01]  /*7a90*/  SHF.R.U64 R44, R26, 0x10, R27.reuse ;  /* 0x000000101a2c7819 */ /* 0x100fe2000000121b */
[----:B------:R-:W-:Y:S01]  /*7aa0*/  VIADD R15, R204, 0x40 ;  /* 0x00000040cc0f7836 */ /* 0x000fe20000000000 */
[----:B------:R-:W0:Y:S01]  /*7ab0*/  LDC R3, c[0x0][0x3f4] ;  /* 0x0000fd00ff037b82 */ /* 0x000e220000000800 */
        /* <DEDUP_REMOVED lines=16> */
[----:B--2---:R-:W-:-:S12]  /*7bc0*/  @!P1 BRA `(.L_x_1483) ;  /* 0x0000011400809947 */ /* 0x004fd80003800000 */
.L_x_1704:
[----:B------:R-:W-:Y:S05]  /*7bd0*/  BSYNC B1 ;  /* 0x0000000000017941 */ /* 0x000fea0003800000 */
.L_x_1482:
[----:B------:R-:W-:Y:S01]  /*7be0*/  BSSY B1, `(.L_x_1484) ;  /* 0x000005f000017945 */ /* 0x000fe20003800000 */
[----:B------:R-:W-:-:S03]  /*7bf0*/  LOP3.LUT R0, R0, 0x38, RZ, 0xc0, !PT ;  /* 0x0000003800007812 */ /* 0x000fc600078ec0ff */
[----:B------:R-:W-:Y:S05]  /*7c00*/  @P2 BRA `(.L_x_1485) ;  /* 0x0000000400702947 */ /* 0x000fea0003800000 */
[----:B------:R-:W2:Y:S01]  /*7c10*/  LDL R3, [R1+0x70] ;  /* 0x0000700001037983 */ /* 0x000ea20000100800 */
[----:B------:R-:W1:Y:S02]  /*7c20*/  S2R R4, SR_TID.X ;  /* 0x0000000000047919 */ /* 0x000e640000002100 */
[----:B-1----:R-:W-:-:S05]  /*7c30*/  VIADD R4, R4, 0xffffff80 ;  /* 0xffffff8004047836 */ /* 0x002fca0000000000 */
[----:B------:R-:W-:-:S04]  /*7c40*/  SHF.R.S32.HI R8, RZ, 0x1f, R4 ;  /* 0x0000001fff087819 */ /* 0x000fc80000011404 */
[----:B------:R-:W-:-:S04]  /*7c50*/  LEA.HI R8, R8, R4, RZ, 0x5 ;  /* 0x0000000408087211 */ /* 0x000fc800078f28ff */
[----:B------:R-:W-:Y:S01]  /*7c60*/  SHF.R.S32.HI R8, RZ, 0x5, R8 ;  /* 0x00000005ff087819 */ /* 0x000fe20000011408 */
[----:B------:R-:W-:Y:S02]  /*7c70*/  HADD2.F32 R28, -RZ, R40.H0_H0 ;  /* 0x20000028ff1c7230 */ /* 0x000fe40000004100 */
[----:B------:R-:W-:Y:S02]  /*7c80*/  HADD2.F32 R26, -RZ, R42.H0_H0 ;  /* 0x2000002aff1a7230 */ /* 0x000fe40000004100 */
[----:B------:R-:W-:Y:S02]  /*7c90*/  HADD2.F32 R29, -RZ, R45.H0_H0 ;  /* 0x2000002dff1d7230 */ /* 0x000fe40000004100 */
[----:B------:R-:W-:Y:S02]  /*7ca0*/  HADD2.F32 R27, -RZ, R43.H0_H0 ;  /* 0x2000002bff1b7230 */ /* 0x000fe40000004100 */
[----:B--2---:R-:W-:-:S05]  /*7cb0*/  IMAD.SHL.U32 R3, R3, 0x40, RZ ;  /* 0x0000004003037824 */ /* 0x004fca00078e00ff */
[----:B------:R-:W-:-:S04]  /*7cc0*/  LOP3.LUT R5, R3, 0x1c0, RZ, 0xc0, !PT ;  /* 0x000001c003057812 */ /* 0x000fc800078ec0ff */
[----:B------:R-:W-:Y:S02]  /*7cd0*/  LOP3.LUT R3, R5, 0x38, R16, 0xf8, !PT ;  /* 0x0000003805037812 */ /* 0x000fe400078ef810 */
[----:B------:R-:W-:-:S04]  /*7ce0*/  SHF.R.U32.HI R6, RZ, 0x3, R5 ;  /* 0x00000003ff067819 */ /* 0x000fc80000011605 */
[----:B------:R-:W-:-:S05]  /*7cf0*/  LOP3.LUT R3, R3, R6, RZ, 0x3c, !PT ;  /* 0x0000000603037212 */ /* 0x000fca00078e3cff */
[----:B------:R-:W-:Y:S01]  /*7d00*/  IMAD R4, R8, 0x200, R3 ;  /* 0x0000020008047824 */ /* 0x000fe200078e0203 */
[----:B------:R-:W-:-:S05]  /*7d10*/  LOP3.LUT R3, R6, R0, R5, 0x1e, !PT ;  /* 0x0000000006037212 */ /* 0x000fca00078e1e05 */
[----:B------:R-:W-:-:S04]  /*7d20*/  IMAD R8, R8, 0x200, R3 ;  /* 0x0000020008087824 */ /* 0x000fc800078e0203 */
[--C-:B------:R-:W-:Y:S02]  /*7d30*/  IMAD R38, R8, 0x2, R19.reuse ;  /* 0x0000000208267824 */ /* 0x100fe400078e0213 */
[----:B------:R-:W-:-:S03]  /*7d40*/  IMAD R37, R4, 0x2, R19 ;  /* 0x0000000204257824 */ /* 0x000fc600078e0213 */
[----:B------:R-:W0:Y:S04]  /*7d50*/  LDS.128 R8, [R38+0x18400] ;  /* 0x0184000026087984 */ /* 0x000e280000000c00 */
[----:B------:R-:W1:Y:S01]  /*7d60*/  LDS.128 R4, [R37+0x18400] ;  /* 0x0184000025047984 */ /* 0x000e620000000c00 */
[----:B0-----:R-:W-:Y:S02]  /*7d70*/  HADD2.F32 R20, -RZ, R8.H0_H0 ;  /* 0x20000008ff147230 */ /* 0x001fe40000004100 */
[----:B-1----:R-:W-:-:S03]  /*7d80*/  HADD2.F32 R3, -RZ, R4.H0_H0 ;  /* 0x20000004ff037230 */ /* 0x002fc60000004100 */
[C---:B------:R-:W-:Y:S01]  /*7d90*/  FMUL.FTZ R32, R20.reuse, R28 ;  /* 0x0000001c14207220 */ /* 0x040fe20000410000 */
[-C--:B------:R-:W-:Y:S01]  /*7da0*/  FMUL.FTZ R20, R20, R26.reuse ;  /* 0x0000001a14147220 */ /* 0x080fe20000410000 */
[----:B------:R-:W-:Y:S02]  /*7db0*/  HADD2.F32 R8, -RZ, R8.H1_H1 ;  /* 0x30000008ff087230 */ /* 0x000fe40000004100 */
        /* <DEDUP_REMOVED lines=8> */
[----:B------:R-:W-:Y:S02]  /*7e40*/  HADD2.F32 R13, -RZ, R5.H0_H0 ;  /* 0x20000005ff0d7230 */ /* 0x000fe40000004100 */
[C---:B------:R-:W-:Y:S01]  /*7e50*/  FMUL.FTZ R34, R21.reuse, R26 ;  /* 0x0000001a15227220 */ /* 0x040fe20000410000 */
[----:B------:R-:W-:Y:S01]  /*7e60*/  FMUL.FTZ R21, R21, R20 ;  /* 0x0000001415157220 */ /* 0x000fe20000410000 */
[C---:B------:R-:W-:Y:S01]  /*7e70*/  FFMA.FTZ R31, R4.reuse, R27, -R31 ;  /* 0x0000001b041f7223 */ /* 0x040fe2000001081f */
[----:B------:R-:W-:Y:S01]  /*7e80*/  FFMA.FTZ R29, R4, R29, R3 ;  /* 0x0000001d041d7223 */ /* 0x000fe20000010003 */
[----:B------:R-:W-:-:S02]  /*7e90*/  HADD2.F32 R9, -RZ, R9.H1_H1 ;  /* 0x30000009ff097230 */ /* 0x000fc40000004100 */
[C---:B------:R-:W-:Y:S01]  /*7ea0*/  FFMA.FTZ R34, R13.reuse, R20, -R34 ;  /* 0x000000140d227223 */ /* 0x040fe20000010822 */
[----:B------:R-:W-:Y:S02]  /*7eb0*/  HADD2.F32 R8, -RZ, R45.H1_H1 ;  /* 0x3000002dff087230 */ /* 0x000fe40000004100 */
[----:B------:R-:W-:Y:S01]  /*7ec0*/  FFMA.FTZ R26, R13, R26, R21 ;  /* 0x0000001a0d1a7223 */ /* 0x000fe20000010015 */
[----:B------:R-:W-:Y:S02]  /*7ed0*/  HADD2.F32 R4, -RZ, R43.H1_H1 ;  /* 0x3000002bff047230 */ /* 0x000fe40000004100 */
[----:B------:R-:W-:Y:S02]  /*7ee0*/  HADD2.F32 R24, -RZ, R10.H0_H0 ;  /* 0x2000000aff187230 */ /* 0x000fe40000004100 */
[----:B------:R-:W-:Y:S02]  /*7ef0*/  HADD2.F32 R13, -RZ, R39.H0_H0 ;  /* 0x20000027ff0d7230 */ /* 0x000fe40000004100 */
[----:B------:R-:W-:-:S02]  /*7f00*/  HADD2.F32 R3, -RZ, R41.H0_H0 ;  /* 0x20000029ff037230 */ /* 0x000fc40000004100 */
[C---:B------:R-:W-:Y:S01]  /*7f10*/  FMUL.FTZ R20, R9.reuse, R8 ;  /* 0x0000000809147220 */ /* 0x040fe20000410000 */
[----:B------:R-:W-:Y:S02]  /*7f20*/  HADD2.F32 R5, -RZ, R5.H1_H1 ;  /* 0x30000005ff057230 */ /* 0x000fe40000004100 */
[----:B------:R-:W-:Y:S01]  /*7f30*/  FMUL.FTZ R36, R9, R4 ;  /* 0x0000000409247220 */ /* 0x000fe20000410000 */
[----:B------:R-:W-:Y:S02]  /*7f40*/  HADD2.F32 R14, -RZ, R6.H0_H0 ;  /* 0x20000006ff0e7230 */ /* 0x000fe40000004100 */
[C---:B------:R-:W-:Y:S01]  /*7f50*/  FMUL.FTZ R35, R24.reuse, R13 ;  /* 0x0000000d18237220 */ /* 0x040fe20000410000 */
[----:B------:R-:W-:Y:S02]  /*7f60*/  HADD2.F32 R10, -RZ, R10.H1_H1 ;  /* 0x3000000aff0a7230 */ /* 0x000fe40000004100 */
[----:B------:R-:W-:Y:S01]  /*7f70*/  FMUL.FTZ R24, R24, R3 ;  /* 0x0000000318187220 */ /* 0x000fe20000410000 */
[----:B------:R-:W-:-:S02]  /*7f80*/  HADD2.F32 R21, -RZ, R46.H0_H0 ;  /* 0x2000002eff157230 */ /* 0x000fc40000004100 */
[----:B------:R-:W-:Y:S02]  /*7f90*/  HADD2.F32 R9, -RZ, R44.H0_H0 ;  /* 0x2000002cff097230 */ /* 0x000fe40000004100 */
[C---:B------:R-:W-:Y:S01]  /*7fa0*/  FFMA.FTZ R27, R5.reuse, R4, -R20 ;  /* 0x00000004051b7223 */ /* 0x040fe20000010814 */
[----:B------:R-:W-:Y:S01]  /*7fb0*/  FFMA.FTZ R33, R5, R8, R36 ;  /* 0x0000000805217223 */ /* 0x000fe20000010024 */
[----:B------:R-:W-:Y:S01]  /*7fc0*/  FFMA.FTZ R35, R14, R3, -R35 ;  /* 0x000000030e237223 */ /* 0x000fe20000010823 */
[----:B------:R-:W-:Y:S02]  /*7fd0*/  HADD2.F32 R6, -RZ, R6.H1_H1 ;  /* 0x30000006ff067230 */ /* 0x000fe40000004100 */
[----:B------:R-:W-:Y:S01]  /*7fe0*/  FMUL.FTZ R5, R10, R21 ;  /* 0x000000150a057220 */ /* 0x000fe20000410000 */
[--C-:B------:R-:W-:Y:S02]  /*7ff0*/  HADD2.F32 R25, -RZ, R11.reuse.H0_H0 ;  /* 0x2000000bff197230 */ /* 0x100fe40000004100 */
[----:B------:R-:W-:Y:S01]  /*8000*/  FFMA.FTZ R24, R14, R13, R24 ;  /* 0x0000000d0e187223 */ /* 0x000fe20000010018 */
[----:B------:R-:W-:Y:S01]  /*8010*/  FMUL.FTZ R3, R10, R9 ;  /* 0x000000090a037220 */ /* 0x000fe20000410000 */
[----:B------:R-:W-:-:S02]  /*8020*/  HADD2.F32 R11, -RZ, R11.H1_H1 ;  /* 0x3000000bff0b7230 */ /* 0x000fc40000004100 */
[----:B------:R-:W-:Y:S02]  /*8030*/  HADD2.F32 R10, -RZ, R39.H1_H1 ;  /* 0x30000027ff0a7230 */ /* 0x000fe40000004100 */
[----:B------:R-:W-:Y:S02]  /*8040*/  HADD2.F32 R14, -RZ, R46.H1_H1 ;  /* 0x3000002eff0e7230 */ /* 0x000fe40000004100 */
[----:B------:R-:W-:Y:S02]  /*8050*/  HADD2.F32 R4, -RZ, R41.H1_H1 ;  /* 0x30000029ff047230 */ /* 0x000fe40000004100 */
[----:B------:R-:W-:Y:S02]  /*8060*/  HADD2.F32 R8, -RZ, R44.H1_H1 ;  /* 0x3000002cff087230 */ /* 0x000fe40000004100 */
[C---:B------:R-:W-:Y:S01]  /*8070*/  FFMA.FTZ R20, R6.reuse, R9, -R5 ;  /* 0x0000000906147223 */ /* 0x040fe20000010805 */
[--C-:B------:R-:W-:Y:S02]  /*8080*/  HADD2.F32 R15, -RZ, R7.reuse.H0_H0 ;  /* 0x20000007ff0f7230 */ /* 0x100fe40000004100 */
[----:B------:R-:W-:Y:S01]  /*8090*/  FFMA.FTZ R3, R6, R21, R3 ;  /* 0x0000001506037223 */ /* 0x000fe20000010003 */
[----:B------:R-:W-:-:S02]  /*80a0*/  HADD2.F32 R7, -RZ, R7.H1_H1 ;  /* 0x30000007ff077230 */ /* 0x000fc40000004100 */
[----:B------:R-:W-:Y:S01]  /*80b0*/  FMUL.FTZ R6, R25, R10 ;  /* 0x0000000a19067220 */ /* 0x000fe20000410000 */
[----:B------:R-:W-:Y:S01]  /*80c0*/  FMUL.FTZ R36, R11, R14 ;  /* 0x0000000e0b247220 */ /* 0x000fe20000410000 */
[----:B------:R-:W-:Y:S01]  /*80d0*/  FMUL.FTZ R25, R25, R4 ;  /* 0x0000000419197220 */ /* 0x000fe20000410000 */
[----:B------:R-:W-:Y:S01]  /*80e0*/  FMUL.FTZ R5, R11, R8 ;  /* 0x000000080b057220 */ /* 0x000fe20000410000 */
[----:B------:R-:W-:Y:S01]  /*80f0*/  FFMA.FTZ R11, R15, R4, -R6 ;  /* 0x000000040f0b7223 */ /* 0x000fe20000010806 */
[----:B------:R-:W-:Y:S01]  /*8100*/  FFMA.FTZ R36, R7, R8, -R36 ;  /* 0x0000000807247223 */ /* 0x000fe20000010824 */
[----:B------:R-:W-:Y:S01]  /*8110*/  FFMA.FTZ R25, R15, R10, R25 ;  /* 0x0000000a0f197223 */ /* 0x000fe20000010019 */
[----:B------:R-:W-:Y:S01]  /*8120*/  FFMA.FTZ R14, R7, R14, R5 ;  /* 0x0000000e070e7223 */ /* 0x000fe20000010005 */
[----:B------:R-:W-:Y:S02]  /*8130*/  F2FP.F16.F32.PACK_AB R4, R31, R32 ;  /* 0x000000201f04723e */ /* 0x000fe400000000ff */
[----:B------:R-:W-:-:S02]  /*8140*/  F2FP.F16.F32.PACK_AB R5, R27, R34 ;  /* 0x000000221b05723e */ /* 0x000fc400000000ff */
[----:B------:R-:W-:Y:S02]  /*8150*/  F2FP.F16.F32.PACK_AB R6, R20, R35 ;  /* 0x000000231406723e */ /* 0x000fe400000000ff */
[----:B------:R-:W-:Y:S02]  /*8160*/  F2FP.F16.F32.PACK_AB R7, R36, R11 ;  /* 0x0000000b2407723e */ /* 0x000fe400000000ff */
[----:B------:R-:W-:Y:S02]  /*8170*/  F2FP.F16.F32.PACK_AB R8, R29, R28 ;  /* 0x0000001c1d08723e */ /* 0x000fe400000000ff */
[----:B------:R-:W-:Y:S02]  /*8180*/  F2FP.F16.F32.PACK_AB R9, R33, R26 ;  /* 0x0000001a2109723e */ /* 0x000fe400000000ff */
[----:B------:R-:W-:Y:S02]  /*8190*/  F2FP.F16.F32.PACK_AB R10, R3, R24 ;  /* 0x00000018030a723e */ /* 0x000fe400000000ff */
[----:B------:R-:W-:Y:S01]  /*81a0*/  F2FP.F16.F32.PACK_AB R11, R14, R25 ;  /* 0x000000190e0b723e */ /* 0x000fe200000000ff */
[----:B------:R1:W-:Y:S04]  /*81b0*/  STS.128 [R37+0x18400], R4 ;  /* 0x0184000425007388 */ /* 0x0003e80000000c00 */
[----:B------:R1:W-:Y:S02]  /*81c0*/  STS.128 [R38+0x18400], R8 ;  /* 0x0184000826007388 */ /* 0x0003e40000000c00 */
.L_x_1485:
[----:B------:R-:W-:Y:S05]  /*81d0*/  BSYNC B1 ;  /* 0x0000000000017941 */ /* 0x000fea0003800000 */
.L_x_1484:
[----:B------:R-:W-:Y:S05]  /*81e0*/  @P0 BRA `(.L_x_1476) ;  /* 0x0000000400600947 */ /* 0x000fea0003800000 */
[----:B------:R-:W2:Y:S01]  /*81f0*/  LDL R3, [R1+0x58] ;  /* 0x0000580001037983 */ /* 0x000ea20000100800 */
[C---:B-1----:R-:W-:Y:S02]  /*8200*/  VIADD R4, R204.reuse, 0x40 ;  /* 0x00000040cc047836 */ /* 0x042fe40000000000 */
[----:B------:R-:W-:Y:S01]  /*8210*/  VIADD R5, R204, 0x40 ;  /* 0x00000040cc057836 */ /* 0x000fe20000000000 */
[----:B---3--:R-:W3:Y:S02]  /*8220*/  LDL R47, [R1+0x74] ;  /* 0x00007400012f7983 */ /* 0x008ee40000100800 */
[----:B------:R-:W-:Y:S01]  /*8230*/  SHF.L.U32 R4, R4, 0x6, RZ ;  /* 0x0000000604047819 */ /* 0x000fe200000006ff */
[----:B------:R-:W-:-:S03]  /*8240*/  IMAD.SHL.U32 R5, R5, 0x40, RZ ;  /* 0x0000004005057824 */ /* 0x000fc600078e00ff */
[----:B------:R-:W-:Y:S02]  /*8250*/  LOP3.LUT R4, R4, 0x1c0, RZ, 0xc0, !PT ;  /* 0x000001c004047812 */ /* 0x000fe400078ec0ff */
[----:B------:R-:W-:Y:S02]  /*8260*/  LOP3.LUT R5, R5, 0x1c0, RZ, 0xc0, !PT ;  /* 0x000001c005057812 */ /* 0x000fe400078ec0ff */
[----:B------:R-:W-:-:S04]  /*8270*/  SHF.R.U32.HI R4, RZ, 0x3, R4 ;  /* 0x00000003ff047819 */ /* 0x000fc80000011604 */
[----:B------:R-:W-:Y:S01]  /*8280*/  LOP3.LUT R0, R4, R0, R5, 0x1e, !PT ;  /* 0x0000000004007212 */ /* 0x000fe200078e1e05 */
[----:B------:R-:W-:Y:S02]  /*8290*/  HADD2.F32 R29, -RZ, R40.H0_H0 ;  /* 0x20000028ff1d7230 */ /* 0x000fe40000004100 */
[----:B------:R-:W-:Y:S02]  /*82a0*/  HADD2.F32 R27, -RZ, R42.H0_H0 ;  /* 0x2000002aff1b7230 */ /* 0x000fe40000004100 */
[----:B------:R-:W-:Y:S02]  /*82b0*/  HADD2.F32 R32, -RZ, R45.H0_H0 ;  /* 0x2000002dff207230 */ /* 0x000fe40000004100 */
[----:B------:R-:W-:Y:S02]  /*82c0*/  HADD2.F32 R28, -RZ, R43.H0_H0 ;  /* 0x2000002bff1c7230 */ /* 0x000fe40000004100 */
[----:B------:R-:W-:Y:S02]  /*82d0*/  HADD2.F32 R31, -RZ, R40.H1_H1 ;  /* 0x30000028ff1f7230 */ /* 0x000fe40000004100 */
[----:B------:R-:W-:-:S02]  /*82e0*/  HADD2.F32 R33, -RZ, R45.H1_H1 ;  /* 0x3000002dff217230 */ /* 0x000fc40000004100 */
[--C-:B------:R-:W-:Y:S02]  /*82f0*/  HADD2.F32 R38, -RZ, R46.reuse.H0_H0 ;  /* 0x2000002eff267230 */ /* 0x100fe40000004100 */
[----:B------:R-:W-:Y:S02]  /*8300*/  HADD2.F32 R34, -RZ, R41.H0_H0 ;  /* 0x20000029ff227230 */ /* 0x000fe40000004100 */
[--C-:B------:R-:W-:Y:S02]  /*8310*/  HADD2.F32 R36, -RZ, R39.reuse.H0_H0 ;  /* 0x20000027ff247230 */ /* 0x100fe40000004100 */
[----:B------:R-:W-:Y:S02]  /*8320*/  HADD2.F32 R35, -RZ, R39.H1_H1 ;  /* 0x30000027ff237230 */ /* 0x000fe40000004100 */
[----:B------:R-:W-:Y:S02]  /*8330*/  HADD2.F32 R37, -RZ, R46.H1_H1 ;  /* 0x3000002eff257230 */ /* 0x000fe40000004100 */
[----:B--2---:R-:W-:-:S04]  /*8340*/  IMAD.IADD R0, R3, 0x1, R0 ;  /* 0x0000000103007824 */ /* 0x004fc800078e0200 */
[----:B------:R-:W-:Y:S01]  /*8350*/  IMAD R0, R0, 0x2, R19 ;  /* 0x0000000200007824 */ /* 0x000fe200078e0213 */
[----:B---3--:R-:W-:Y:S04]  /*8360*/  LDS.128 R4, [R47+0x18400] ;  /* 0x018400002f047984 */ /* 0x008fe80000000c00 */
[----:B------:R-:W0:Y:S02]  /*8370*/  LDS.128 R8, [R0+0x18400] ;  /* 0x0184000000087984 */ /* 0x000e240000000c00 */
[----:B0-----:R-:W-:Y:S02]  /*8380*/  HADD2.F32 R20, -RZ, R8.H0_H0 ;  /* 0x20000008ff147230 */ /* 0x001fe40000004100 */
[----:B------:R-:W-:Y:S02]  /*8390*/  HADD2.F32 R3, -RZ, R4.H0_H0 ;  /* 0x20000004ff037230 */ /* 0x000fe40000004100 */
[----:B------:R-:W-:-:S02]  /*83a0*/  HADD2.F32 R8, -RZ, R8.H1_H1 ;  /* 0x30000008ff087230 */ /* 0x000fc40000004100 */
[-C--:B------:R-:W-:Y:S01]  /*83b0*/  FMUL.FTZ R26, R29, R20.reuse ;  /* 0x000000141d1a7220 */ /* 0x080fe20000410000 */
[C---:B------:R-:W-:Y:S01]  /*83c0*/  FMUL.FTZ R20, R27.reuse, R20 ;  /* 0x000000141b147220 */ /* 0x040fe20000410000 */
[----:B------:R-:W-:Y:S02]  /*83d0*/  HADD2.F32 R21, -RZ, R9.H0_H0 ;  /* 0x20000009ff157230 */ /* 0x000fe40000004100 */
[----:B------:R-:W-:Y:S02]  /*83e0*/  HADD2.F32 R4, -RZ, R4.H1_H1 ;  /* 0x30000004ff047230 */ /* 0x000fe40000004100 */
[-C--:B------:R-:W-:Y:S01]  /*83f0*/  FFMA.FTZ R26, R27, R3.reuse, -R26 ;  /* 0x000000031b1a7223 */ /* 0x080fe2000001081a */
[----:B------:R-:W-:Y:S01]  /*8400*/  FFMA.FTZ R20, R29, R3, R20 ;  /* 0x000000031d147223 */ /* 0x000fe20000010014 */
[-C--:B------:R-:W-:Y:S01]  /*8410*/  FMUL.FTZ R27, R32, R8.reuse ;  /* 0x00000008201b7220 */ /* 0x080fe20000410000 */
[----:B------:R-:W-:Y:S02]  /*8420*/  HADD2.F32 R29, -RZ, R42.H1_H1 ;  /* 0x3000002aff1d7230 */ /* 0x000fe40000004100 */
[----:B------:R-:W-:Y:S01]  /*8430*/  FMUL.FTZ R3, R28, R8 ;  /* 0x000000081c037220 */ /* 0x000fe20000410000 */
[----:B------:R-:W-:-:S02]  /*8440*/  HADD2.F32 R13, -RZ, R5.H0_H0 ;  /* 0x20000005ff0d7230 */ /* 0x000fc40000004100 */
[-C--:B------:R-:W-:Y:S01]  /*8450*/  FMUL.FTZ R8, R31, R21.reuse ;  /* 0x000000151f087220 */ /* 0x080fe20000410000 */
[-C--:B------:R-:W-:Y:S01]  /*8460*/  FFMA.FTZ R27, R28, R4.reuse, -R27 ;  /* 0x000000041c1b7223 */ /* 0x080fe2000001081b */
[----:B------:R-:W-:Y:S02]  /*8470*/  HADD2.F32 R9, -RZ, R9.H1_H1 ;  /* 0x30000009ff097230 */ /* 0x000fe40000004100 */
[C---:B------:R-:W-:Y:S01]  /*8480*/  FMUL.FTZ R28, R29.reuse, R21 ;  /* 0x000000151d1c7220 */ /* 0x040fe20000410000 */
[----:B------:R-:W-:Y:S01]  /*8490*/  FFMA.FTZ R21, R29, R13, -R8 ;  /* 0x0000000d1d157223 */ /* 0x000fe20000010808 */
[----:B------:R-:W-:Y:S02]  /*84a0*/  HADD2.F32 R29, -RZ, R43.H1_H1 ;  /* 0x3000002bff1d7230 */ /* 0x000fe40000004100 */
[----:B------:R-:W-:Y:S01]  /*84b0*/  FFMA.FTZ R3, R32, R4, R3 ;  /* 0x0000000420037223 */ /* 0x000fe20000010003 */
[----:B------:R-:W-:Y:S02]  /*84c0*/  HADD2.F32 R5, -RZ, R5.H1_H1 ;  /* 0x30000005ff057230 */ /* 0x000fe40000004100 */
[----:B------:R-:W-:Y:S01]  /*84d0*/  FMUL.FTZ R4, R33, R9 ;  /* 0x0000000921047220 */ /* 0x000fe20000410000 */
[----:B------:R-:W-:-:S02]  /*84e0*/  HADD2.F32 R24, -RZ, R10.H0_H0 ;  /* 0x2000000aff187230 */ /* 0x000fc40000004100 */
[C---:B------:R-:W-:Y:S01]  /*84f0*/  FMUL.FTZ R8, R29.reuse, R9 ;  /* 0x000000091d087220 */ /* 0x040fe20000410000 */
[----:B------:R-:W-:Y:S02]  /*8500*/  HADD2.F32 R10, -RZ, R10.H1_H1 ;  /* 0x3000000aff0a7230 */ /* 0x000fe40000004100 */
[-C--:B------:R-:W-:Y:S01]  /*8510*/  FFMA.FTZ R32, R29, R5.reuse, -R4 ;  /* 0x000000051d207223 */ /* 0x080fe20000010804 */
[----:B------:R-:W-:Y:S02]  /*8520*/  HADD2.F32 R14, -RZ, R6.H0_H0 ;  /* 0x20000006ff0e7230 */ /* 0x000fe40000004100 */
[----:B------:R-:W-:Y:S01]  /*8530*/  FFMA.FTZ R9, R33, R5, R8 ;  /* 0x0000000521097223 */ /* 0x000fe20000010008 */
[----:B------:R-:W-:Y:S02]  /*8540*/  HADD2.F32 R4, -RZ, R44.H0_H0 ;  /* 0x2000002cff047230 */ /* 0x000fe40000004100 */
[----:B------:R-:W-:Y:S01]  /*8550*/  FMUL.FTZ R5, R38, R10 ;  /* 0x0000000a26057220 */ /* 0x000fe20000410000 */
[----:B------:R-:W-:-:S02]  /*8560*/  HADD2.F32 R6, -RZ, R6.H1_H1 ;  /* 0x30000006ff067230 */ /* 0x000fc40000004100 */
[----:B------:R-:W-:Y:S01]  /*8570*/  FFMA.FTZ R28, R31, R13, R28 ;  /* 0x0000000d1f1c7223 */ /* 0x000fe2000001001c */
[--C-:B------:R-:W-:Y:S02]  /*8580*/  HADD2.F32 R25, -RZ, R11.reuse.H0_H0 ;  /* 0x2000000bff197230 */ /* 0x100fe40000004100 */
[----:B------:R-:W-:Y:S01]  /*8590*/  FMUL.FTZ R31, R4, R10 ;  /* 0x0000000a041f7220 */ /* 0x000fe20000410000 */
[----:B------:R-:W-:Y:S02]  /*85a0*/  HADD2.F32 R11, -RZ, R11.H1_H1 ;  /* 0x3000000bff0b7230 */ /* 0x000fe40000004100 */
[-C--:B------:R-:W-:Y:S01]  /*85b0*/  FMUL.FTZ R13, R36, R24.reuse ;  /* 0x00000018240d7220 */ /* 0x080fe20000410000 */
[----:B------:R-:W-:Y:S01]  /*85c0*/  FMUL.FTZ R29, R34, R24 ;  /* 0x00000018221d7220 */ /* 0x000fe20000410000 */
[----:B------:R-:W-:Y:S01]  /*85d0*/  FFMA.FTZ R10, R4, R6, -R5 ;  /* 0x00000006040a7223 */ /* 0x000fe20000010805 */
[----:B------:R-:W-:Y:S02]  /*85e0*/  HADD2.F32 R5, -RZ, R41.H1_H1 ;  /* 0x30000029ff057230 */ /* 0x000fe40000004100 */
[----:B------:R-:W-:-:S02]  /*85f0*/  HADD2.F32 R33, -RZ, R44.H1_H1 ;  /* 0x3000002cff217230 */ /* 0x000fc40000004100 */
[-C--:B------:R-:W-:Y:S01]  /*8600*/  FFMA.FTZ R13, R34, R14.reuse, -R13 ;  /* 0x0000000e220d7223 */ /* 0x080fe2000001080d */
[--C-:B------:R-:W-:Y:S02]  /*8610*/  HADD2.F32 R15, -RZ, R7.reuse.H0_H0 ;  /* 0x20000007ff0f7230 */ /* 0x100fe40000004100 */
[----:B------:R-:W-:Y:S01]  /*8620*/  FFMA.FTZ R29, R36, R14, R29 ;  /* 0x0000000e241d7223 */ /* 0x000fe2000001001d */
[----:B------:R-:W-:Y:S02]  /*8630*/  HADD2.F32 R7, -RZ, R7.H1_H1 ;  /* 0x30000007ff077230 */ /* 0x000fe40000004100 */
[----:B------:R-:W-:Y:S01]  /*8640*/  FFMA.FTZ R14, R38, R6, R31 ;  /* 0x00000006260e7223 */ /* 0x000fe2000001001f */
        /* <DEDUP_REMOVED lines=18> */
.L_x_1476:
[----:B------:R-:W-:Y:S05]  /*8770*/  BSYNC B0 ;  /* 0x0000000000007941 */ /* 0x000fea0003800000 */
.L_x_1465:
[----:B------:R-:W-:Y:S01]  /*8780*/  @!PT LDS RZ, [RZ] ;  /* 0x00000000fffff984 */ /* 0x000fe20000000800 */
[----:B------:R-:W-:Y:S01]  /*8790*/  @!PT LDS RZ, [RZ] ;  /* 0x00000000fffff984 */ /* 0x000fe20000000800 */
[----:B------:R-:W-:Y:S01]  /*87a0*/  @!PT LDS RZ, [RZ] ;  /* 0x00000000fffff984 */ /* 0x000fe20000000800 */
[----:B------:R-:W-:Y:S01]  /*87b0*/  @!PT LDS RZ, [RZ] ;  /* 0x00000000fffff984 */ /* 0x000fe20000000800 */
[----:B------:R5:W-:Y:S06]  /*87c0*/  MEMBAR.ALL.CTA ;  /* 0x0000000000007992 */ /* 0x000bec0000008000 */
[----:B-----5:R-:W5:Y:S01]  /*87d0*/  FENCE.VIEW.ASYNC.S ;  /* 0x00000000000073c6 */ /* 0x020f620000000000 */
[----:B------:R-:W-:Y:S05]  /*87e0*/  WARPSYNC.ALL ;  /* 0x0000000000007948 */ /* 0x000fea0003800000 */
[----:B-----5:R-:W-:Y:S06]  /*87f0*/  BAR.SYNC.DEFER_BLOCKING 0xd, 0x100 ;  /* 0x0344000000007b1d */ /* 0x020fec0000010000 */
.L_x_1462:
[----:B012---:R-:W0:Y:S01]  /*8800*/  S2R R0, SR_TID.X ;  /* 0x0000000000007919 */ /* 0x007e220000002100 */
[----:B------:R-:W-:Y:S01]  /*8810*/  ISETP.NE.AND P0, PT, R209, 0x3, PT ;  /* 0x00000003d100780c */ /* 0x000fe20003f05270 */
[----:B------:R-:W-:Y:S05]  /*8820*/  WARPSYNC.ALL ;  /* 0x0000000000007948 */ /* 0x000fea0003800000 */
[----:B0-----:R-:W-:-:S05]  /*8830*/  SHF.R.U32.HI R0, RZ, 0x7, R0 ;  /* 0x00000007ff007819 */ /* 0x001fca0000011600 */
[----:B------:R-:W-:-:S05]  /*8840*/  VIADD R72, R0, 0x8 ;  /* 0x0000000800487836 */ /* 0x000fca0000000000 */
[----:B------:R0:W-:Y:S06]  /*8850*/  BAR.SYNC.DEFER_BLOCKING R72, 0x100 ;  /* 0x000400480000751d */ /* 0x0001ec0000010000 */
[----:B------:R-:W-:Y:S05]  /*8860*/  @!P0 BRA `(.L_x_1486) ;  /* 0x0000000000048947 */ /* 0x000fea0003800000 */
[----:B------:R-:W-:Y:S01]  /*8870*/  BPT.TRAP 0x1 ;  /* 0x000000040000795c */ /* 0x000fe20000300000 */
.L_x_1486:
[----:B------:R-:W-:Y:S01]  /*8880*/  IMAD R3, R205, 0x8, R19 ;  /* 0x00000008cd037824 */ /* 0x000fe200078e0213 */
[----:B------:R-:W-:-:S04]  /*8890*/  SHF.L.U32 R6, R216, 0x1f, RZ ;  /* 0x0000001fd8067819 */ /* 0x000fc800000006ff */
[----:B------:R1:W2:Y:S01]  /*88a0*/  SYNCS.PHASECHK.TRANS64.TRYWAIT P1, [R3+URZ+0x32430], R6 ;  /* 0x03243006030075a7 */ /* 0x0002a2000802017f */
[----:B------:R-:W-:Y:S05]  /*88b0*/  @!P0 BRA `(.L_x_1487) ;  /* 0x0000000000048947 */ /* 0x000fea0003800000 */
[----:B------:R-:W-:Y:S01]  /*88c0*/  BPT.TRAP 0x1 ;  /* 0x000000040000795c */ /* 0x000fe20000300000 */
.L_x_1487:
[----:B------:R-:W-:-:S05]  /*88d0*/  VIADD R0, R19, 0x1c400 ;  /* 0x0001c40013007836 */ /* 0x000fca0000000000 */
[----:B------:R-:W-:-:S04]  /*88e0*/  SHF.R.U32.HI R0, RZ, 0x4, R0 ;  /* 0x00000004ff007819 */ /* 0x000fc80000011600 */
[----:B------:R-:W-:Y:S01]  /*88f0*/  LOP3.LUT R0, R0, 0x3fff, RZ, 0xc0, !PT ;  /* 0x00003fff00007812 */ /* 0x000fe200078ec0ff */
[----:B--2---:R-:W-:Y:S06]  /*8900*/  @P1 BRA `(.L_x_1488) ;  /* 0x0000000000081947 */ /* 0x004fec0003800000 */
[----:B------:R-:W2:Y:S02]  /*8910*/  SYNCS.PHASECHK.TRANS64.TRYWAIT P1, [R3+URZ+0x32430], R6 ;  /* 0x03243006030075a7 */ /* 0x000ea4000802017f */
[----:B--2---:R-:W-:Y:S05]  /*8920*/  @!P1 BRA `(.L_x_1489) ;  /* 0x00000108003c9947 */ /* 0x004fea0003800000 */
.L_x_1488:
[----:B------:R-:W-:Y:S05]  /*8930*/  WARPSYNC.ALL ;  /* 0x0000000000007948 */ /* 0x000fea0003800000 */
[----:B------:R-:W-:Y:S02]  /*8940*/  LOP3.LUT R21, R0, 0x10000, RZ, 0xfc, !PT ;  /* 0x0001000000157812 */ /* 0x000fe400078efcff */
[----:B------:R-:W-:-:S03]  /*8950*/  LEA R30, R30, R19, 0xd ;  /* 0x000000131e1e7211 */ /* 0x000fc600078e68ff */
[----:B------:R-:W-:Y:S01]  /*8960*/  IMAD R4, R205, 0x300, R21 ;  /* 0x00000300cd047824 */ /* 0x000fe200078e0215 */
[----:B------:R-:W-:Y:S01]  /*8970*/  UMOV UR9, 0x40000040 ;  /* 0x4000004000097882 */ /* 0x000fe20000000000 */
[----:B------:R-:W-:Y:S01]  /*8980*/  IMAD.MOV.U32 R5, RZ, RZ, 0x40000040 ;  /* 0x40000040ff057424 */ /* 0x000fe200078e00ff */
[----:B------:R-:W-:Y:S01]  /*8990*/  R2UR UR4, R30 ;  /* 0x000000001e0472ca */ /* 0x000fe200000e0000 */
[C---:B------:R-:W-:Y:S01]  /*89a0*/  VIADD R8, R4.reuse, 0x2 ;  /* 0x0000000204087836 */ /* 0x040fe20000000000 */
[----:B------:R-:W-:Y:S01]  /*89b0*/  R2UR UR10, R4 ;  /* 0x00000000040a72ca */ /* 0x000fe200000e0000 */
[----:B---345:R-:W-:Y:S01]  /*89c0*/  WARPGROUP.ARRIVE ;  /* 0x00000000000079c5 */ /* 0x038fe20000000000 */
[----:B------:R-:W-:Y:S01]  /*89d0*/  R2UR UR11, R5 ;  /* 0x00000000050b72ca */ /* 0x000fe200000e0000 */
[----:B------:R-:W-:Y:S01]  /*89e0*/  IMAD.MOV.U32 R9, RZ, RZ, 0x40000040 ;  /* 0x40000040ff097424 */ /* 0x000fe200078e00ff */
[----:B------:R-:W-:Y:S01]  /*89f0*/  SHF.L.U32 R12, R12, 0x1f, RZ ;  /* 0x0000001f0c0c7819 */ /* 0x000fe200000006ff */
[----:B------:R-:W-:Y:S01]  /*8a00*/  IMAD.U32 R11, RZ, RZ, UR9 ;  /* 0x00000009ff0b7e24 */ /* 0x000fe2000f8e00ff */
[----:B------:R-:W-:Y:S01]  /*8a10*/  BSSY B0, `(.L_x_1490) ;  /* 0x0000031000007945 */ /* 0x000fe20003800000 */
[----:B------:R-:W-:-:S04]  /*8a20*/  IMAD.MOV.U32 R5, RZ, RZ, 0x40000040 ;  /* 0x40000040ff057424 */ /* 0x000fc800078e00ff */
[----:B------:R-:W-:-:S04]  /*8a30*/  UIADD3 UR5, UR4, 0x18400, URZ ;  /* 0x0001840004057890 */ /* 0x000fc8000fffe03f */
[----:B------:R-:W-:-:S04]  /*8a40*/  USHF.R.U32.HI UR5, URZ, 0x4, UR5 ;  /* 0x000000043f057899 */ /* 0x000fc80008011605 */
[----:B------:R-:W-:-:S04]  /*8a50*/  ULOP3.LUT UR5, UR5, 0x3fff, URZ, 0xc0, !UPT ;  /* 0x00003fff05057892 */ /* 0x000fc8000f8ec03f */
[----:B------:R-:W-:-:S04]  /*8a60*/  ULOP3.LUT UR6, UR5, 0x10000, URZ, 0xfc, !UPT ;  /* 0x0001000005067892 */ /* 0x000fc8000f8efc3f */
[----:B------:R-:W-:-:S03]  /*8a70*/  UIADD3 UR5, UR6, 0x2, URZ ;  /* 0x0000000206057890 */ /* 0x000fc6000fffe03f */
[----:B------:R-:W-:Y:S02]  /*8a80*/  UMOV UR8, UR6 ;  /* 0x0000000600087c82 */ /* 0x000fe40008000000 */
[----:B------:R-:W-:Y:S01]  /*8a90*/  HGMMA.64x96x16.F32 R24, gdesc[UR8], RZ, !UPT, gsb0 ;  /* 0x01600000081879f0 */ /* 0x000fe2000c0008ff */
[----:B------:R-:W-:Y:S01]  /*8aa0*/  R2UR UR10, R8 ;  /* 0x00000000080a72ca */ /* 0x000fe200000e0000 */
[----:B------:R-:W-:Y:S01]  /*8ab0*/  IMAD.U32 R10, RZ, RZ, UR8 ;  /* 0x00000008ff0a7e24 */ /* 0x000fe2000f8e00ff */
[----:B------:R-:W-:Y:S01]  /*8ac0*/  R2UR UR11, R9 ;  /* 0x00000000090b72ca */ /* 0x000fe200000e0000 */
[----:B------:R-:W-:Y:S01]  /*8ad0*/  UMOV UR8, UR5 ;  /* 0x0000000500087c82 */ /* 0x000fe20008000000 */
[----:B------:R-:W-:Y:S01]  /*8ae0*/  UMOV UR9, 0x40000040 ;  /* 0x4000004000097882 */ /* 0x000fe20000000000 */
[----:B------:R-:W-:Y:S01]  /*8af0*/  IMAD.MOV.U32 R9, RZ, RZ, 0x40000040 ;  /* 0x40000040ff097424 */ /* 0x000fe200078e00ff */
[C---:B------:R-:W-:Y:S01]  /*8b00*/  IADD3 R8, R4.reuse, 0x4, RZ ;  /* 0x0000000404087810 */ /* 0x040fe20007ffe0ff */
[----:B------:R-:W-:Y:S01]  /*8b10*/  UIADD3 UR5, UR6, 0x4, URZ ;  /* 0x0000000406057890 */ /* 0x000fe2000fffe03f */
[----:B------:R3:W-:Y:S01]  /*8b20*/  STL.64 [R1+0x50], R10 ;  /* 0x0000500a01007387 */ /* 0x0007e20000100a00 */
[----:B------:R-:W-:-:S02]  /*8b30*/  VIADD R4, R4, 0x6 ;  /* 0x0000000604047836 */ /* 0x000fc40000000000 */
[----:B---3--:R-:W-:Y:S02]  /*8b40*/  IMAD.U32 R10, RZ, RZ, UR8 ;  /* 0x00000008ff0a7e24 */ /* 0x008fe4000f8e00ff */
[----:B------:R-:W-:-:S05]  /*8b50*/  IMAD.U32 R11, RZ, RZ, UR9 ;  /* 0x00000009ff0b7e24 */ /* 0x000fca000f8e00ff */
[----:B------:R3:W-:Y:S01]  /*8b60*/  STL.64 [R1+0x48], R10 ;  /* 0x0000480a01007387 */ /* 0x0007e20000100a00 */
[----:B------:R-:W-:Y:S02]  /*8b70*/  WARPGROUP.DEPBAR.LE gsb0, 0x0 ;  /* 0x00008000000079c5 */ /* 0x000fe40000010000 */
[----:B------:R-:W-:-:S06]  /*8b80*/  WARPGROUP.ARRIVE ;  /* 0x00000000000079c5 */ /* 0x000fcc0000000000 */
[----:B------:R-:W-:Y:S01]  /*8b90*/  HGMMA.64x96x16.F32 R24, gdesc[UR8], R24, gsb0 ;  /* 0x01600000081879f0 */ /* 0x000fe20008000818 */
[----:B------:R-:W-:Y:S01]  /*8ba0*/  R2UR UR10, R8 ;  /* 0x00000000080a72ca */ /* 0x000fe200000e0000 */
[----:B------:R-:W-:Y:S01]  /*8bb0*/  UMOV UR8, UR5 ;  /* 0x0000000500087c82 */ /* 0x000fe20008000000 */
[----:B------:R-:W-:Y:S01]  /*8bc0*/  R2UR UR11, R9 ;  /* 0x00000000090b72ca */ /* 0x000fe200000e0000 */
[----:B------:R-:W-:Y:S01]  /*8bd0*/  UMOV UR9, 0x40000040 ;  /* 0x4000004000097882 */ /* 0x000fe20000000000 */
[----:B------:R-:W-:Y:S01]  /*8be0*/  UIADD3 UR5, UR6, 0x6, URZ ;  /* 0x0000000606057890 */ /* 0x000fe2000fffe03f */
[----:B------:R-:W-:Y:S02]  /*8bf0*/  IMAD.U32 R8, RZ, RZ, UR8 ;  /* 0x00000008ff087e24 */ /* 0x000fe4000f8e00ff */
        /* <DEDUP_REMOVED lines=9> */
[----:B------:R-:W-:Y:S02]  /*8c90*/  IMAD.U32 R4, RZ, RZ, UR8 ;  /* 0x00000008ff047e24 */ /* 0x000fe4000f8e00ff */
[----:B------:R-:W-:-:S05]  /*8ca0*/  IMAD.U32 R5, RZ, RZ, UR9 ;  /* 0x00000009ff057e24 */ /* 0x000fca000f8e00ff */
[----:B------:R3:W-:Y:S01]  /*8cb0*/  STL.64 [R1+0x38], R4 ;  /* 0x0000380401007387 */ /* 0x0007e20000100a00 */
[----:B------:R-:W-:Y:S02]  /*8cc0*/  WARPGROUP.DEPBAR.LE gsb0, 0x0 ;  /* 0x00008000000079c5 */ /* 0x000fe40000010000 */
[----:B------:R-:W-:-:S06]  /*8cd0*/  WARPGROUP.ARRIVE ;  /* 0x00000000000079c5 */ /* 0x000fcc0000000000 */
[----:B------:R-:W-:Y:S03]  /*8ce0*/  HGMMA.64x96x16.F32 R24, gdesc[UR8], R24, gsb0 ;  /* 0x01600000081879f0 */ /* 0x000fe60008000818 */
[----:B------:R-:W-:Y:S02]  /*8cf0*/  WARPGROUP.DEPBAR.LE gsb0, 0x0 ;  /* 0x00008000000079c5 */ /* 0x000fe40000010000 */
[----:B------:R-:W4:Y:S02]  /*8d00*/  SYNCS.PHASECHK.TRANS64.TRYWAIT P1, [R19+URZ+0x32410], R12 ;  /* 0x0324100c130075a7 */ /* 0x000f24000802017f */
[----:B---34-:R-:W-:Y:S05]  /*8d10*/  @!P1 BRA `(.L_x_1491) ;  /* 0x0000010400549947 */ /* 0x018fea0003800000 */
.L_x_1705:
[----:B------:R-:W-:Y:S05]  /*8d20*/  BSYNC B0 ;  /* 0x0000000000007941 */ /* 0x000fea0003800000 */
.L_x_1490:
[----:B------:R-:W-:Y:S05]  /*8d30*/  @!P0 BRA `(.L_x_1492) ;  /* 0x0000000000048947 */ /* 0x000fea0003800000 */
[----:B------:R-:W-:Y:S01]  /*8d40*/  BPT.TRAP 0x1 ;  /* 0x000000040000795c */ /* 0x000fe20000300000 */
.L_x_1492:
[----:B------:R4:W0:Y:S01]  /*8d50*/  SYNCS.PHASECHK.TRANS64.TRYWAIT P1, [R3+URZ+0x32450], R6 ;  /* 0x03245006030075a7 */ /* 0x000822000802017f */
[----:B------:R-:W-:Y:S05]  /*8d60*/  @!P0 BRA `(.L_x_1493) ;  /* 0x0000000000048947 */ /* 0x000fea0003800000 */
[----:B------:R-:W-:Y:S01]  /*8d70*/  BPT.TRAP 0x1 ;  /* 0x000000040000795c */ /* 0x000fe20000300000 */
.L_x_1493:
[----:B0-----:R-:W-:Y:S05]  /*8d80*/  @P1 BRA `(.L_x_1494) ;  /* 0x0000000000081947 */ /* 0x001fea0003800000 */
[----:B------:R-:W0:Y:S02]  /*8d90*/  SYNCS.PHASECHK.TRANS64.TRYWAIT P1, [R3+URZ+0x32450], R6 ;  /* 0x03245006030075a7 */ /* 0x000e24000802017f */
[----:B0-----:R-:W-:Y:S05]  /*8da0*/  @!P1 BRA `(.L_x_1495) ;  /* 0x0000010400449947 */ /* 0x001fea0003800000 */
.L_x_1494:
[----:B------:R-:W-:Y:S05]  /*8db0*/  WARPSYNC.ALL ;  /* 0x0000000000007948 */ /* 0x000fea0003800000 */
[----:B------:R-:W-:Y:S01]  /*8dc0*/  IADD3 R20, R19, 0x400, RZ ;  /* 0x0000040013147810 */ /* 0x000fe20007ffe0ff */
[----:B------:R-:W-:Y:S01]  /*8dd0*/  UIADD3 UR4, UR4, 0x22400, URZ ;  /* 0x0002240004047890 */ /* 0x000fe2000fffe03f */
[----:B------:R-:W-:Y:S01]  /*8de0*/  IMAD.MOV.U32 R5, RZ, RZ, 0x40000040 ;  /* 0x40000040ff057424 */ /* 0x000fe200078e00ff */
[----:B------:R-:W-:Y:S01]  /*8df0*/  WARPGROUP.ARRIVE ;  /* 0x00000000000079c5 */ /* 0x000fe20000000000 */
[----:B------:R-:W-:Y:S01]  /*8e00*/  SHF.R.U32.HI R20, RZ, 0x4, R20 ;  /* 0x00000004ff147819 */ /* 0x000fe20000011614 */
[----:B------:R-:W-:Y:S01]  /*8e10*/  USHF.R.U32.HI UR4, URZ, 0x4, UR4 ;  /* 0x000000043f047899 */ /* 0x000fe20008011604 */
[----:B------:R-:W-:Y:S01]  /*8e20*/  IMAD.MOV.U32 R7, RZ, RZ, 0x40000040 ;  /* 0x40000040ff077424 */ /* 0x000fe200078e00ff */
[----:B------:R-:W-:Y:S01]  /*8e30*/  R2UR UR11, R5 ;  /* 0x00000000050b72ca */ /* 0x000fe200000e0000 */
[----:B------:R-:W-:Y:S01]  /*8e40*/  UMOV UR9, 0x40000040 ;  /* 0x4000004000097882 */ /* 0x000fe20000000000 */
[----:B------:R-:W-:Y:S01]  /*8e50*/  LOP3.LUT R20, R20, 0x3fff, RZ, 0xc0, !PT ;  /* 0x00003fff14147812 */ /* 0x000fe200078ec0ff */
[----:B------:R-:W-:Y:S01]  /*8e60*/  ULOP3.LUT UR4, UR4, 0x3fff, URZ, 0xc0, !UPT ;  /* 0x00003fff04047892 */ /* 0x000fe2000f8ec03f */
[----:B------:R-:W-:Y:S01]  /*8e70*/  IMAD.U32 R9, RZ, RZ, UR9 ;  /* 0x00000009ff097e24 */ /* 0x000fe2000f8e00ff */
[----:B------:R-:W-:Y:S01]  /*8e80*/  UMOV UR57, 0x40000040 ;  /* 0x4000004000397882 */ /* 0x000fe20000000000 */
[----:B------:R-:W-:Y:S01]  /*8e90*/  LOP3.LUT R223, R20, 0x10000, RZ, 0xfc, !PT ;  /* 0x0001000014df7812 */ /* 0x000fe200078efcff */
[----:B------:R-:W-:Y:S01]  /*8ea0*/  ULOP3.LUT UR4, UR4, 0x10000, URZ, 0xfc, !UPT ;  /* 0x0001000004047892 */ /* 0x000fe2000f8efc3f */
[----:B------:R-:W-:Y:S01]  /*8eb0*/  IMAD.MOV.U32 R5, RZ, RZ, 0x40000040 ;  /* 0x40000040ff057424 */ /* 0x000fe200078e00ff */
[----:B------:R-:W-:Y:S01]  /*8ec0*/  UMOV UR53, 0x40000040 ;  /* 0x4000004000357882 */ /* 0x000fe20000000000 */
[----:B------:R-:W-:Y:S01]  /*8ed0*/  UMOV UR49, 0x40000040 ;  /* 0x4000004000317882 */ /* 0x000fe20000000000 */
[----:B------:R-:W-:Y:S01]  /*8ee0*/  IMAD R4, R205, 0xc00, R223 ;  /* 0x00000c00cd047824 */ /* 0x000fe200078e02df */
[----:B------:R-:W-:Y:S01]  /*8ef0*/  UIADD3 UR5, UR4, 0x2, URZ ;  /* 0x0000000204057890 */ /* 0x000fe2000fffe03f */
[----:B------:R-:W-:Y:S01]  /*8f00*/  R2UR UR39, R5 ;  /* 0x00000000052772ca */ /* 0x000fe200000e0000 */
[----:B------:R-:W-:Y:S01]  /*8f10*/  UMOV UR8, UR4 ;  /* 0x0000000400087c82 */ /* 0x000fe20008000000 */
[C---:B-12-4-:R-:W-:Y:S01]  /*8f20*/  VIADD R6, R4.reuse, 0x2 ;  /* 0x0000000204067836 */ /* 0x056fe20000000000 */
[----:B------:R-:W-:Y:S01]  /*8f30*/  R2UR UR10, R4 ;  /* 0x00000000040a72ca */ /* 0x000fe200000e0000 */
[----:B------:R-:W-:Y:S01]  /*8f40*/  IMAD.U32 R8, RZ, RZ, UR8 ;  /* 0x00000008ff087e24 */ /* 0x000fe2000f8e00ff */
[----:B------:R-:W-:Y:S01]  /*8f50*/  UIADD3 UR56, UR4, 0x804, URZ ;  /* 0x0000080404387890 */ /* 0x000fe2000fffe03f */
[----:B------:R-:W0:Y:S01]  /*8f60*/  S2R R0, SR_TID.X ;  /* 0x0000000000007919 */ /* 0x000e220000002100 */
[----:B------:R-:W-:-:S02]  /*8f70*/  UIADD3 UR52, UR4, 0x806, URZ ;  /* 0x0000080604347890 */ /* 0x000fc4000fffe03f */
[----:B------:R-:W-:Y:S01]  /*8f80*/  UIADD3 UR48, UR4, 0xc00, URZ ;  /* 0x00000c0004307890 */ /* 0x000fe2000fffe03f */
[----:B------:R1:W-:Y:S01]  /*8f90*/  STL.64 [R1+0x30], R8 ;  /* 0x0000300801007387 */ /* 0x0003e20000100a00 */
[----:B------:R-:W-:Y:S01]  /*8fa0*/  UIADD3 UR44, UR4, 0xc02, URZ ;  /* 0x00000c02042c7890 */ /* 0x000fe2000fffe03f */
[----:B------:R-:W-:Y:S01]  /*8fb0*/  UMOV UR45, 0x40000040 ;  /* 0x40000040002d7882 */ /* 0x000fe20000000000 */
[----:B------:R-:W-:-:S03]  /*8fc0*/  UIADD3 UR40, UR4, 0xc04, URZ ;  /* 0x00000c0404287890 */ /* 0x000fc6000fffe03f */
[----:B------:R-:W-:Y:S01]  /*8fd0*/  HGMMA.64x96x16.F32 R24, gdesc[UR8], R24, gsb0 ;  /* 0x01600000081879f0 */ /* 0x000fe20008000818 */
[----:B------:R-:W-:Y:S01]  /*8fe0*/  R2UR UR10, R6 ;  /* 0x00000000060a72ca */ /* 0x000fe200000e0000 */
[----:B------:R-:W-:Y:S01]  /*8ff0*/  UMOV UR8, UR5 ;  /* 0x0000000500087c82 */ /* 0x000fe20008000000 */
[----:B------:R-:W-:Y:S01]  /*9000*/  R2UR UR11, R7 ;  /* 0x00000000070b72ca */ /* 0x000fe200000e0000 */
[----:B------:R-:W-:Y:S01]  /*9010*/  UMOV UR9, 0x40000040 ;  /* 0x4000004000097882 */ /* 0x000fe20000000000 */
[----:B------:R-:W-:Y:S01]  /*9020*/  IMAD.MOV.U32 R7, RZ, RZ, 0x40000040 ;  /* 0x40000040ff077424 */ /* 0x000fe200078e00ff */
[----:B------:R-:W-:Y:S01]  /*9030*/  IADD3 R6, R4, 0x4, RZ ;  /* 0x0000000404067810 */ /* 0x000fe20007ffe0ff */
[----:B------:R-:W-:Y:S01]  /*9040*/  UIADD3 UR5, UR4, 0x4, URZ ;  /* 0x0000000404057890 */ /* 0x000fe2000fffe03f */
[----:B-1----:R-:W-:Y:S01]  /*9050*/  IMAD.U32 R8, RZ, RZ, UR8 ;  /* 0x00000008ff087e24 */ /* 0x002fe2000f8e00ff */
[----:B------:R-:W-:Y:S01]  /*9060*/  UMOV UR41, 0x40000040 ;  /* 0x4000004000297882 */ /* 0x000fe20000000000 */
[----:B------:R-:W-:Y:S01]  /*9070*/  IMAD.U32 R9, RZ, RZ, UR9 ;  /* 0x00000009ff097e24 */ /* 0x000fe2000f8e00ff */
[----:B------:R-:W-:Y:S01]  /*9080*/  UIADD3 UR36, UR4, 0xc06, URZ ;  /* 0x00000c0604247890 */ /* 0x000fe2000fffe03f */
[----:B------:R-:W-:-:S03]  /*9090*/  UMOV UR37, 0x40000040 ;  /* 0x4000004000257882 */ /* 0x000fc60000000000 */
[----:B------:R1:W-:Y:S01]  /*90a0*/  STL.64 [R1+0x28], R8 ;  /* 0x0000280801007387 */ /* 0x0003e20000100a00 */
[----:B0-----:R-:W-:-:S04]  /*90b0*/  SHF.R.U32.HI R0, RZ, 0x7, R0 ;  /* 0x00000007ff007819 */ /* 0x001fc80000011600 */
[----:B------:R-:W-:Y:S01]  /*90c0*/  IADD3 R0, -R0, 0xb, RZ ;  /* 0x0000000b00007810 */ /* 0x000fe20007ffe1ff */
[----:B------:R-:W-:Y:S02]  /*90d0*/  WARPGROUP.DEPBAR.LE gsb0, 0x0 ;  /* 0x00008000000079c5 */ /* 0x000fe40000010000 */
[----:B------:R-:W-:-:S06]  /*90e0*/  WARPGROUP.ARRIVE ;  /* 0x00000000000079c5 */ /* 0x000fcc0000000000 */
[----:B------:R-:W-:Y:S01]  /*90f0*/  HGMMA.64x96x16.F32 R24, gdesc[UR8], R24, gsb0 ;  /* 0x01600000081879f0 */ /* 0x000fe20008000818 */
[----:B------:R-:W-:Y:S01]  /*9100*/  R2UR UR10, R6 ;  /* 0x00000000060a72ca */ /* 0x000fe200000e0000 */
[----:B------:R-:W-:Y:S01]  /*9110*/  UMOV UR8, UR5 ;  /* 0x0000000500087c82 */ /* 0x000fe20008000000 */
[----:B------:R-:W-:Y:S01]  /*9120*/  R2UR UR11, R7 ;  /* 0x00000000070b72ca */ /* 0x000fe200000e0000 */
[----:B------:R-:W-:Y:S01]  /*9130*/  UMOV UR9, 0x40000040 ;  /* 0x4000004000097882 */ /* 0x000fe20000000000 */
[----:B------:R-:W-:Y:S01]  /*9140*/  VIADD R6, R4, 0x6 ;  /* 0x0000000604067836 */ /* 0x000fe20000000000 */
[----:B------:R-:W-:Y:S01]  /*9150*/  UIADD3 UR5, UR4, 0x6, URZ ;  /* 0x0000000604057890 */ /* 0x000fe2000fffe03f */
[----:B------:R-:W-:Y:S02]  /*9160*/  IMAD.MOV.U32 R7, RZ, RZ, 0x40000040 ;  /* 0x40000040ff077424 */ /* 0x000fe400078e00ff */
[----:B-1----:R-:W-:Y:S02]  /*9170*/  IMAD.U32 R8, RZ, RZ, UR8 ;  /* 0x00000008ff087e24 */ /* 0x002fe4000f8e00ff */
        /* <DEDUP_REMOVED lines=12> */
[----:B0-----:R-:W-:Y:S02]  /*9240*/  IMAD.U32 R8, RZ, RZ, UR8 ;  /* 0x00000008ff087e24 */ /* 0x001fe4000f8e00ff */
        /* <DEDUP_REMOVED lines=40> */
[----:B------:R0:W-:Y:S01]  /*94d0*/  STL.64 [R1], R8 ;  /* 0x0000000801007387 */ /* 0x0001e20000100a00 */
        /* <DEDUP_REMOVED lines=10> */
[----:B------:R-:W-:Y:S02]  /*9580*/  IMAD.U32 R228, RZ, RZ, UR8 ;  /* 0x00000008ffe47e24 */ /* 0x000fe4000f8e00ff */
[----:B------:R-:W-:Y:S01]  /*9590*/  IMAD.U32 R229, RZ, RZ, UR9 ;  /* 0x00000009ffe57e24 */ /* 0x000fe2000f8e00ff */
[----:B------:R-:W-:-:S02]  /*95a0*/  WARPGROUP.DEPBAR.LE gsb0, 0x0 ;  /* 0x00008000000079c5 */ /* 0x000fc40000010000 */
        /* <DEDUP_REMOVED lines=20> */
[----:B------:R-:W-:Y:S02]  /*96f0*/  IMAD.U32 R224, RZ, RZ, UR8 ;  /* 0x00000008ffe07e24 */ /* 0x000fe4000f8e00ff */
[----:B------:R-:W-:Y:S01]  /*9700*/  IMAD.U32 R225, RZ, RZ, UR9 ;  /* 0x00000009ffe17e24 */ /* 0x000fe2000f8e00ff */
[----:B------:R-:W-:Y:S01]  /*9710*/  R2UR UR58, R6 ;  /* 0x00000000063a72ca */ /* 0x000fe200000e0000 */
[----:B------:R-:W-:Y:S01]  /*9720*/  VIADD R6, R4, 0x606 ;  /* 0x0000060604067836 */ /* 0x000fe20000000000 */
[----:B------:R-:W-:Y:S01]  /*9730*/  R2UR UR59, R7 ;  /* 0x00000000073b72ca */ /* 0x000fe200000e0000 */
[----:B------:R-:W-:-:S03]  /*9740*/  IMAD.MOV.U32 R7, RZ, RZ, 0x40000040 ;  /* 0x40000040ff077424 */ /* 0x000fc600078e00ff */
        /* <DEDUP_REMOVED lines=8> */
[----:B------:R-:W-:Y:S02]  /*97d0*/  R2UR UR46, R6 ;  /* 0x00000000062e72ca */ /* 0x000fe400000e0000 */
[----:B------:R-:W-:Y:S01]  /*97e0*/  R2UR UR47, R7 ;  /* 0x00000000072f72ca */ /* 0x000fe200000e0000 */
[----:B------:R-:W-:Y:S01]  /*97f0*/  IMAD.MOV.U32 R7, RZ, RZ, 0x40000040 ;  /* 0x40000040ff077424 */ /* 0x000fe200078e00ff */
[C---:B------:R-:W-:Y:S01]  /*9800*/  IADD3 R6, R4.reuse, 0x904, RZ ;  /* 0x0000090404067810 */ /* 0x040fe20007ffe0ff */
[----:B------:R-:W-:-:S03]  /*9810*/  VIADD R4, R4, 0x906 ;  /* 0x0000090604047836 */ /* 0x000fc60000000000 */
[----:B------:R-:W-:Y:S02]  /*9820*/  R2UR UR42, R6 ;  /* 0x00000000062a72ca */ /* 0x000fe400000e0000 */
[----:B------:R-:W-:Y:S02]  /*9830*/  R2UR UR43, R7 ;  /* 0x00000000072b72ca */ /* 0x000fe400000e0000 */
[----:B------:R-:W-:Y:S01]  /*9840*/  R2UR UR38, R4 ;  /* 0x00000000042672ca */ /* 0x000fe200000e0000 */
        /* <DEDUP_REMOVED lines=25> */
.L_x_1496:
[----:B------:R-:W2:Y:S01]  /*99e0*/  LDL R5, [R1+0x7c] ;  /* 0x00007c0001057983 */ /* 0x000ea20000100800 */
[----:B------:R-:W-:Y:S01]  /*99f0*/  IMAD R4, R189, -0x60, R188 ;  /* 0xffffffa0bd047824 */ /* 0x000fe200078e02bc */
[----:B------:R-:W-:Y:S01]  /*9a00*/  ULDC UR4, c[0x0][0xa80] ;  /* 0x0002a00000047ab9 */ /* 0x000fe20000000800 */
[----:B------:R-:W-:Y:S01]  /*9a10*/  LOP3.LUT R20, R20, 0x3000000, RZ, 0xfc, !PT ;  /* 0x0300000014147812 */ /* 0x000fe200078efcff */
[----:B------:R-:W1:Y:S01]  /*9a20*/  S2R R190, SR_CgaCtaId ;  /* 0x0000000000be7919 */ /* 0x000e620000008800 */
[----:B------:R-:W-:-:S04]  /*9a30*/  VIADD R4, R4, 0x60 ;  /* 0x0000006004047836 */ /* 0x000fc80000000000 */
[----:B--2---:R-:W-:-:S05]  /*9a40*/  IMAD R5, R5, -0x2, R4 ;  /* 0xfffffffe05057824 */ /* 0x004fca00078e0204 */
[C---:B------:R-:W-:Y:S02]  /*9a50*/  ISETP.GT.AND P2, PT, R5.reuse, RZ, PT ;  /* 0x000000ff0500720c */ /* 0x040fe40003f44270 */
[C---:B------:R-:W-:Y:S02]  /*9a60*/  ISETP.GT.AND P3, PT, R5.reuse, 0x1, PT ;  /* 0x000000010500780c */ /* 0x040fe40003f64270 */
[----:B------:R-:W-:Y:S02]  /*9a70*/  ISETP.GT.AND P4, PT, R5, 0x8, PT ;  /* 0x000000080500780c */ /* 0x000fe40003f84270 */
[----:B------:R-:W-:Y:S02]  /*9a80*/  FSEL R24, R24, -INF , P2 ;  /* 0xff80000018187808 */ /* 0x000fe40001000000 */
[----:B0-----:R-:W-:Y:S02]  /*9a90*/  FSEL R8, R25, -INF , P3 ;  /* 0xff80000019087808 */ /* 0x001fe40001800000 */
[----:B------:R-:W-:-:S02]  /*9aa0*/  ISETP.GT.AND P5, PT, R5, 0x9, PT ;  /* 0x000000090500780c */ /* 0x000fc40003fa4270 */
[----:B------:R-:W-:Y:S02]  /*9ab0*/  FSEL R28, R28, -INF , P4 ;  /* 0xff8000001c1c7808 */ /* 0x000fe40002000000 */
[----:B------:R-:W-:Y:S02]  /*9ac0*/  FMNMX.FTZ R7, R24, R8, !PT ;  /* 0x0000000818077209 */ /* 0x000fe40007810000 */
[----:B------:R-:W-:Y:S02]  /*9ad0*/  FSEL R9, R26, -INF , P2 ;  /* 0xff8000001a097808 */ /* 0x000fe40001000000 */
[----:B------:R-:W-:Y:S02]  /*9ae0*/  ISETP.GT.AND P1, PT, R5, 0x10, PT ;  /* 0x000000100500780c */ /* 0x000fe40003f24270 */
[----:B------:R-:W-:Y:S02]  /*9af0*/  FSEL R26, R29, -INF , P5 ;  /* 0xff8000001d1a7808 */ /* 0x000fe40002800000 */
[----:B------:R-:W-:-:S02]  /*9b00*/  FMNMX.FTZ R7, R28, R7, !PT ;  /* 0x000000071c077209 */ /* 0x000fc40007810000 */
[----:B------:R-:W-:Y:S02]  /*9b10*/  ISETP.GT.AND P2, PT, R5, 0x11, PT ;  /* 0x000000110500780c */ /* 0x000fe40003f44270 */
[----:B------:R-:W-:Y:S02]  /*9b20*/  FSEL R32, R32, -INF , P1 ;  /* 0xff80000020207808 */ /* 0x000fe40000800000 */
[----:B------:R-:W-:Y:S02]  /*9b30*/  FMNMX.FTZ R7, R26, R7, !PT ;  /* 0x000000071a077209 */ /* 0x000fe40007810000 */
        /* <DEDUP_REMOVED lines=9> */
[----:B------:R-:W-:Y:S02]  /*9bd0*/  FSEL R31, R34, -INF , P1 ;  /* 0xff800000221f7808 */ /* 0x000fe40000800000 */
[----:B------:R-:W-:Y:S02]  /*9be0*/  ISETP.GT.AND P5, PT, R5, 0x20, PT ;  /* 0x000000200500780c */ /* 0x000fe40003fa4270 */
[----:B------:R-:W-:Y:S02]  /*9bf0*/  FSEL R34, R37, -INF , P4 ;  /* 0xff80000025227808 */ /* 0x000fe40002000000 */
[----:B------:R-:W-:Y:S02]  /*9c00*/  FMNMX.FTZ R7, R36, R7, !PT ;  /* 0x0000000724077209 */ /* 0x000fe40007810000 */
        /* <DEDUP_REMOVED lines=11> */
[----:B------:R-:W-:Y:S02]  /*9cc0*/  FMNMX.FTZ R6, R9, R27, !PT ;  /* 0x0000001b09067209 */ /* 0x000fe40007810000 */
[----:B------:R-:W-:Y:S02]  /*9cd0*/  FSEL R39, R39, -INF , P4 ;  /* 0xff80000027277808 */ /* 0x000fe40002000000 */
[----:B------:R-:W-:-:S02]  /*9ce0*/  ISETP.GT.AND P4, PT, R5, 0x30, PT ;  /* 0x000000300500780c */ /* 0x000fc40003f84270 */
[----:B------:R-:W-:Y:S02]  /*9cf0*/  FSEL R10, R45, -INF , P3 ;  /* 0xff8000002d0a7808 */ /* 0x000fe40001800000 */
[----:B------:R-:W-:Y:S02]  /*9d00*/  FMNMX.FTZ R7, R15, R4, !PT ;  /* 0x000000040f077209 */ /* 0x000fe40007810000 */
[----:B------:R-:W-:Y:S02]  /*9d10*/  FMNMX.FTZ R6, R25, R6, !PT ;  /* 0x0000000619067209 */ /* 0x000fe40007810000 */
[----:B------:R-:W-:Y:S02]  /*9d20*/  FSEL R166, R42, -INF , P5 ;  /* 0xff8000002aa67808 */ /* 0x000fe40002800000 */
[----:B------:R-:W-:Y:S02]  /*9d30*/  ISETP.GT.AND P5, PT, R5, 0x31, PT ;  /* 0x000000310500780c */ /* 0x000fe40003fa4270 */
[----:B------:R-:W-:-:S02]  /*9d40*/  FSEL R14, R48, -INF , P4 ;  /* 0xff800000300e7808 */ /* 0x000fc40002000000 */
[----:B------:R-:W-:Y:S02]  /*9d50*/  FMNMX.FTZ R7, R10, R7, !PT ;  /* 0x000000070a077209 */ /* 0x000fe40007810000 */
[----:B------:R-:W-:Y:S02]  /*9d60*/  FMNMX.FTZ R6, R73, R6, !PT ;  /* 0x0000000649067209 */ /* 0x000fe40007810000 */
[----:B------:R-:W-:Y:S02]  /*9d70*/  FSEL R158, R43, -INF , P1 ;  /* 0xff8000002b9e7808 */ /* 0x000fe40000800000 */
[----:B------:R-:W-:Y:S02]  /*9d80*/  ISETP.GT.AND P1, PT, R5, 0x38, PT ;  /* 0x000000380500780c */ /* 0x000fe40003f24270 */
[----:B------:R-:W-:Y:S02]  /*9d90*/  FSEL R4, R49, -INF , P5 ;  /* 0xff80000031047808 */ /* 0x000fe40002800000 */
[----:B------:R-:W-:-:S02]  /*9da0*/  FMNMX.FTZ R11, R14, R7, !PT ;  /* 0x000000070e0b7209 */ /* 0x000fc40007810000 */
[----:B------:R-:W-:Y:S02]  /*9db0*/  FMNMX.FTZ R6, R31, R6, !PT ;  /* 0x000000061f067209 */ /* 0x000fe40007810000 */
[----:B------:R-:W-:Y:S02]  /*9dc0*/  FSEL R156, R46, -INF , P2 ;  /* 0xff8000002e9c7808 */ /* 0x000fe40001000000 */
[----:B------:R-:W-:Y:S02]  /*9dd0*/  ISETP.GT.AND P2, PT, R5, 0x39, PT ;  /* 0x000000390500780c */ /* 0x000fe40003f44270 */
[----:B------:R-:W-:Y:S02]  /*9de0*/  FSEL R7, R52, -INF , P1 ;  /* 0xff80000034077808 */ /* 0x000fe40000800000 */
[----:B------:R-:W-:Y:S02]  /*9df0*/  FMNMX.FTZ R38, R4, R11, !PT ;  /* 0x0000000b04267209 */ /* 0x000fe40007810000 */
[----:B------:R-:W-:-:S02]  /*9e00*/  FMNMX.FTZ R6, R35, R6, !PT ;  /* 0x0000000623067209 */ /* 0x000fc40007810000 */
[----:B---3--:R-:W-:Y:S02]  /*9e10*/  FSEL R12, R53, -INF , P2 ;  /* 0xff800000350c7808 */ /* 0x008fe40001000000 */
[----:B------:R-:W-:Y:S02]  /*9e20*/  FMNMX.FTZ R11, R7, R38, !PT ;  /* 0x00000026070b7209 */ /* 0x000fe40007810000 */
[----:B------:R-:W-:Y:S02]  /*9e30*/  FMNMX.FTZ R6, R29, R6, !PT ;  /* 0x000000061d067209 */ /* 0x000fe40007810000 */
[----:B------:R-:W-:Y:S02]  /*9e40*/  FSEL R13, R47, -INF , P3 ;  /* 0xff8000002f0d7808 */ /* 0x000fe40001800000 */
[----:B------:R-:W-:Y:S02]  /*9e50*/  ISETP.GT.AND P3, PT, R5, 0x40, PT ;  /* 0x000000400500780c */ /* 0x000fe40003f64270 */
[----:B------:R-:W-:-:S02]  /*9e60*/  FMNMX.FTZ R38, R12, R11, !PT ;  /* 0x0000000b0c267209 */ /* 0x000fc40007810000 */
        /* <DEDUP_REMOVED lines=16> */
[----:B------:R-:W-:Y:S02]  /*9f70*/  FSEL R171, R55, -INF , P2 ;  /* 0xff80000037ab7808 */ /* 0x000fe40001000000 */
[----:B------:R-:W-:-:S02]  /*9f80*/  ISETP.GT.AND P3, PT, R5, 0x50, PT ;  /* 0x000000500500780c */ /* 0x000fc40003f64270 */
[----:B------:R-:W-:Y:S02]  /*9f90*/  FSEL R183, R59, -INF , P4 ;  /* 0xff8000003bb77808 */ /* 0x000fe40002000000 */
[----:B------:R-:W-:Y:S02]  /*9fa0*/  FSEL R172, R61, -INF , P1 ;  /* 0xff8000003dac7808 */ /* 0x000fe40000800000 */
[----:B------:R-:W-:Y:S02]  /*9fb0*/  FMNMX.FTZ R33, R178, R33, !PT ;  /* 0x00000021b2217209 */ /* 0x000fe40007810000 */
[----:B------:R-:W-:Y:S02]  /*9fc0*/  FSEL R179, R62, -INF , P5 ;  /* 0xff8000003eb37808 */ /* 0x000fe40002800000 */
[C---:B------:R-:W-:Y:S02]  /*9fd0*/  ISETP.GT.AND P2, PT, R5.reuse, 0x51, PT ;  /* 0x000000510500780c */ /* 0x040fe40003f44270 */
[----:B------:R-:W-:-:S02]  /*9fe0*/  ISETP.GT.AND P4, PT, R5, 0x58, PT ;  /* 0x000000580500780c */ /* 0x000fc40003f84270 */
[----:B------:R-:W-:Y:S02]  /*9ff0*/  ISETP.GT.AND P5, PT, R5, 0x59, PT ;  /* 0x000000590500780c */ /* 0x000fe40003fa4270 */
[----:B------:R-:W-:Y:S02]  /*a000*/  FMNMX.FTZ R5, R13, R6, !PT ;  /* 0x000000060d057209 */ /* 0x000fe40007810000 */
[----:B------:R-:W-:Y:S02]  /*a010*/  FSEL R184, R64, -INF , P3 ;  /* 0xff80000040b87808 */ /* 0x000fe40001800000 */
[----:B------:R-:W-:Y:S02]  /*a020*/  FMNMX.FTZ R33, R172, R33, !PT ;  /* 0x00000021ac217209 */ /* 0x000fe40007810000 */
[----:B------:R-:W-:Y:S02]  /*a030*/  FMNMX.FTZ R6, R170, R5, !PT ;  /* 0x00000005aa067209 */ /* 0x000fe40007810000 */
[----:B------:R-:W-:-:S02]  /*a040*/  FSEL R182, R65, -INF , P2 ;  /* 0xff80000041b67808 */ /* 0x000fc40001000000 */
[----:B------:R-:W-:Y:S02]  /*a050*/  FMNMX.FTZ R33, R184, R33, !PT ;  /* 0x00000021b8217209 */ /* 0x000fe40007810000 */
[----:B------:R-:W-:Y:S02]  /*a060*/  FMNMX.FTZ R5, R169, R6, !PT ;  /* 0x00000006a9057209 */ /* 0x000fe40007810000 */
[----:B------:R-:W-:Y:S02]  /*a070*/  FSEL R177, R68, -INF , P4 ;  /* 0xff80000044b17808 */ /* 0x000fe40002000000 */
[----:B------:R-:W-:Y:S02]  /*a080*/  FMNMX.FTZ R38, R182, R33, !PT ;  /* 0x00000021b6267209 */ /* 0x000fe40007810000 */
[----:B------:R-:W-:Y:S02]  /*a090*/  FMNMX.FTZ R6, R168, R5, !PT ;  /* 0x00000005a8067209 */ /* 0x000fe40007810000 */
[----:B------:R-:W-:-:S02]  /*a0a0*/  FSEL R176, R69, -INF , P5 ;  /* 0xff80000045b07808 */ /* 0x000fc40002800000 */
[----:B------:R-:W-:Y:S02]  /*a0b0*/  FMNMX.FTZ R11, R177, R38, !PT ;  /* 0x00000026b10b7209 */ /* 0x000fe40007810000 */
[----:B------:R-:W-:Y:S02]  /*a0c0*/  FMNMX.FTZ R6, R171, R6, !PT ;  /* 0x00000006ab067209 */ /* 0x000fe40007810000 */
[----:B------:R-:W-:Y:S02]  /*a0d0*/  FMNMX.FTZ R11, R176, R11, !PT ;  /* 0x0000000bb00b7209 */ /* 0x000fe40007810000 */
[----:B------:R-:W-:Y:S02]  /*a0e0*/  FMNMX.FTZ R6, R185, R6, !PT ;  /* 0x00000006b9067209 */ /* 0x000fe40007810000 */
[----:B------:R-:W-:Y:S01]  /*a0f0*/  FSEL R175, R63, -INF , P1 ;  /* 0xff8000003faf7808 */ /* 0x000fe20000800000 */
[----:B------:R-:W0:Y:S01]  /*a100*/  SHFL.BFLY PT, R38, R11, 0x2, 0x1f ;  /* 0x0c401f000b267f89 */ /* 0x000e2200000e0000 */
        /* <DEDUP_REMOVED lines=8> */
[----:B------:R-:W-:-:S04]  /*a190*/  FMNMX.FTZ R6, R173, R6, !PT ;  /* 0x00000006ad067209 */ /* 0x000fc80007810000 */
[----:B------:R-:W-:Y:S02]  /*a1a0*/  FMNMX.FTZ R5, R159, R6, !PT ;  /* 0x000000069f057209 */ /* 0x000fe40007810000 */
[----:B0-----:R-:W-:Y:S02]  /*a1b0*/  FMNMX.FTZ R38, R11, R38, !PT ;  /* 0x000000260b267209 */ /* 0x001fe40007810000 */
[----:B------:R-:W-:Y:S01]  /*a1c0*/  FMNMX.FTZ R11, R160, R5, !PT ;  /* 0x00000005a00b7209 */ /* 0x000fe20007810000 */
[----:B------:R-:W-:Y:S02]  /*a1d0*/  IMAD.U32 R5, RZ, RZ, UR4 ;  /* 0x00000004ff057e24 */ /* 0x000fe4000f8e00ff */
[----:B------:R-:W0:Y:S04]  /*a1e0*/  SHFL.BFLY PT, R33, R38, 0x1, 0x1f ;  /* 0x0c201f0026217f89 */ /* 0x000e2800000e0000 */
[----:B------:R-:W2:Y:S01]  /*a1f0*/  SHFL.BFLY PT, R40, R11, 0x2, 0x1f ;  /* 0x0c401f000b287f89 */ /* 0x000ea200000e0000 */
[----:B0-----:R-:W-:-:S02]  /*a200*/  FMNMX.FTZ R6, R38, R33, !PT ;  /* 0x0000002126067209 */ /* 0x001fc40007810000 */
[----:B--2---:R-:W-:-:S03]  /*a210*/  FMNMX.FTZ R40, R11, R40, !PT ;  /* 0x000000280b287209 */ /* 0x004fc60007810000 */
[C---:B------:R-:W-:Y:S01]  /*a220*/  FMUL.FTZ R161, R6.reuse, R5 ;  /* 0x0000000506a17220 */ /* 0x040fe20000410000 */
[----:B------:R-:W-:Y:S01]  /*a230*/  FSETP.NEU.FTZ.AND P1, PT, R6, -INF , PT ;  /* 0xff8000000600780b */ /* 0x000fe20003f3d000 */
[----:B------:R-:W0:Y:S03]  /*a240*/  SHFL.BFLY PT, R33, R40, 0x1, 0x1f ;  /* 0x0c201f0028217f89 */ /* 0x000e2600000e0000 */
[----:B------:R-:W-:-:S05]  /*a250*/  FSEL R161, R161, RZ, P1 ;  /* 0x000000ffa1a17208 */ /* 0x000fca0000800000 */
        /* <DEDUP_REMOVED lines=12> */
[----:B------:R2:W3:Y:S01]  /*a320*/  MUFU.EX2 R37, R8 ;  /* 0x0000000800257308 */ /* 0x0004e20000000800 */
[-CC-:B------:R-:W-:Y:S01]  /*a330*/  FFMA.FTZ R15, R15, R5.reuse, -R161.reuse ;  /* 0x000000050f0f7223 */ /* 0x180fe200000108a1 */
[-CC-:B------:R-:W-:Y:S01]  /*a340*/  FFMA.FTZ R7, R7, R5.reuse, -R161.reuse ;  /* 0x0000000507077223 */ /* 0x180fe200000108a1 */
[-CC-:B------:R-:W-:Y:S01]  /*a350*/  FFMA.FTZ R12, R12, R5.reuse, -R161.reuse ;  /* 0x000000050c0c7223 */ /* 0x180fe200000108a1 */
[-CC-:B------:R-:W-:Y:S01]  /*a360*/  FFMA.FTZ R184, R184, R5.reuse, -R161.reuse ;  /* 0x00000005b8b87223 */ /* 0x180fe200000108a1 */
[--C-:B------:R-:W-:Y:S01]  /*a370*/  FFMA.FTZ R182, R182, R5, -R161.reuse ;  /* 0x00000005b6b67223 */ /* 0x100fe200000108a1 */
[----:B0-----:R-:W-:Y:S01]  /*a380*/  FMNMX.FTZ R11, R40, R33, !PT ;  /* 0x00000021280b7209 */ /* 0x001fe20007810000 */
[-C--:B------:R-:W-:Y:S01]  /*a390*/  FFMA.FTZ R177, R177, R5.reuse, -R161 ;  /* 0x00000005b1b17223 */ /* 0x080fe200000108a1 */
[----:B------:R-:W-:Y:S01]  /*a3a0*/  MUFU.EX2 R33, R30 ;  /* 0x0000001e00217308 */ /* 0x000fe20000000800 */
[----:B--2---:R-:W-:Y:S01]  /*a3b0*/  VIADD R8, R3, 0x32440 ;  /* 0x0003244003087836 */ /* 0x004fe20000000000 */
[C---:B------:R-:W-:Y:S01]  /*a3c0*/  FSETP.NEU.FTZ.AND P1, PT, R11.reuse, -INF , PT ;  /* 0xff8000000b00780b */ /* 0x040fe20003f3d000 */
[----:B------:R-:W-:-:S05]  /*a3d0*/  FMUL.FTZ R162, R11, R5 ;  /* 0x000000050ba27220 */ /* 0x000fca0000410000 */
[----:B------:R-:W-:Y:S01]  /*a3e0*/  FSEL R162, R162, RZ, P1 ;  /* 0x000000ffa2a27208 */ /* 0x000fe20000800000 */
[----:B------:R-:W-:Y:S04]  /*a3f0*/  MUFU.EX2 R28, R28 ;  /* 0x0000001c001c7308 */ /* 0x000fe80000000800 */
[-CC-:B------:R-:W-:Y:S01]  /*a400*/  FFMA.FTZ R24, R9, R5.reuse, -R162.reuse ;  /* 0x0000000509187223 */ /* 0x180fe200000108a2 */
[-CC-:B------:R-:W-:Y:S01]  /*a410*/  FFMA.FTZ R27, R27, R5.reuse, -R162.reuse ;  /* 0x000000051b1b7223 */ /* 0x180fe200000108a2 */
[-CC-:B------:R-:W-:Y:S01]  /*a420*/  FFMA.FTZ R25, R25, R5.reuse, -R162.reuse ;  /* 0x0000000519197223 */ /* 0x180fe200000108a2 */
[-CC-:B------:R-:W-:Y:S01]  /*a430*/  FFMA.FTZ R73, R73, R5.reuse, -R162.reuse ;  /* 0x0000000549497223 */ /* 0x180fe200000108a2 */
[----:B------:R0:W-:Y:S01]  /*a440*/  MUFU.EX2 R201, R24 ;  /* 0x0000001800c97308 */ /* 0x0001e20000000800 */
[----:B------:R-:W-:Y:S01]  /*a450*/  FFMA.FTZ R31, R31, R5, -R162 ;  /* 0x000000051f1f7223 */ /* 0x000fe200000108a2 */
[----:B-1----:R-:W-:Y:S01]  /*a460*/  PRMT R9, R190, 0x654, R8 ;  /* 0x00000654be097816 */ /* 0x002fe20000000008 */
[----:B------:R-:W-:-:S02]  /*a470*/  IMAD R8, R205, 0xc00, R20 ;  /* 0x00000c00cd087824 */ /* 0x000fc400078e0214 */
[-CC-:B------:R-:W-:Y:S01]  /*a480*/  FFMA.FTZ R35, R35, R5.reuse, -R162.reuse ;  /* 0x0000000523237223 */ /* 0x180fe200000108a2 */
[-CC-:B------:R-:W-:Y:S01]  /*a490*/  FFMA.FTZ R29, R29, R5.reuse, -R162.reuse ;  /* 0x000000051d1d7223 */ /* 0x180fe200000108a2 */
[----:B------:R1:W-:Y:S01]  /*a4a0*/  SYNCS.ARRIVE.TRANS64.RED.A1T0 RZ, [R9+URZ], RZ ;  /* 0x000000ff09ff79a7 */ /* 0x0003e2000810043f */
[-CC-:B------:R-:W-:Y:S01]  /*a4b0*/  FFMA.FTZ R164, R39, R5.reuse, -R162.reuse ;  /* 0x0000000527a47223 */ /* 0x180fe200000108a2 */
[----:B------:R2:W4:Y:S01]  /*a4c0*/  MUFU.EX2 R30, R27 ;  /* 0x0000001b001e7308 */ /* 0x0005220000000800 */
[C---:B0-----:R-:W-:Y:S01]  /*a4d0*/  VIADD R24, R8.reuse, 0x100 ;  /* 0x0000010008187836 */ /* 0x041fe20000000000 */
[----:B------:R-:W-:Y:S01]  /*a4e0*/  R2UR UR6, R8 ;  /* 0x00000000080672ca */ /* 0x000fe200000e0000 */
[-CC-:B------:R-:W-:Y:S01]  /*a4f0*/  FFMA.FTZ R166, R166, R5.reuse, -R162.reuse ;  /* 0x00000005a6a67223 */ /* 0x180fe200000108a2 */
[-CC-:B------:R-:W-:Y:S01]  /*a500*/  FFMA.FTZ R158, R158, R5.reuse, -R162.reuse ;  /* 0x000000059e9e7223 */ /* 0x180fe200000108a2 */
[-CC-:B------:R-:W-:Y:S01]  /*a510*/  FFMA.FTZ R156, R156, R5.reuse, -R162.reuse ;  /* 0x000000059c9c7223 */ /* 0x180fe200000108a2 */
[----:B-1----:R-:W-:Y:S01]  /*a520*/  MOV R9, 0x40000040 ;  /* 0x4000004000097802 */ /* 0x002fe20000000f00 */
[-C--:B------:R-:W-:Y:S01]  /*a530*/  FFMA.FTZ R10, R13, R5.reuse, -R162 ;  /* 0x000000050d0a7223 */ /* 0x080fe200000108a2 */
[----:B------:R0:W1:Y:S01]  /*a540*/  MUFU.EX2 R203, R25 ;  /* 0x0000001900cb7308 */ /* 0x0000620000000800 */
[----:B------:R-:W-:Y:S01]  /*a550*/  R2UR UR14, R24 ;  /* 0x00000000180e72ca */ /* 0x000fe200000e0000 */
[----:B--2---:R-:W-:Y:S01]  /*a560*/  IMAD.MOV.U32 R27, RZ, RZ, 0x40000040 ;  /* 0x40000040ff1b7424 */ /* 0x004fe200078e00ff */
[----:B------:R-:W-:Y:S01]  /*a570*/  R2UR UR7, R9 ;  /* 0x00000000090772ca */ /* 0x000fe200000e0000 */
[----:B---3--:R-:W-:Y:S01]  /*a580*/  FADD.FTZ R9, R200, R37 ;  /* 0x00000025c8097221 */ /* 0x008fe20000010000 */
[----:B------:R-:W-:Y:S01]  /*a590*/  VIADD R24, R8, 0x200 ;  /* 0x0000020008187836 */ /* 0x000fe20000000000 */
[----:B------:R-:W-:Y:S01]  /*a5a0*/  F2FP.F16.F32.PACK_AB R200, R37, R200 ;  /* 0x000000c825c8723e */ /* 0x000fe200000000ff */
[-C--:B------:R-:W-:Y:S01]  /*a5b0*/  FFMA.FTZ R13, R14, R5.reuse, -R161 ;  /* 0x000000050e0d7223 */ /* 0x080fe200000108a1 */
[----:B------:R2:W3:Y:S01]  /*a5c0*/  MUFU.EX2 R41, R26 ;  /* 0x0000001a00297308 */ /* 0x0004e20000000800 */
[----:B----4-:R-:W-:Y:S01]  /*a5d0*/  FADD.FTZ R40, R201, R30 ;  /* 0x0000001ec9287221 */ /* 0x010fe20000010000 */
[----:B------:R-:W-:Y:S01]  /*a5e0*/  FADD.FTZ R42, R28, R9 ;  /* 0x000000091c2a7221 */ /* 0x000fe20000010000 */
[C---:B------:R-:W-:Y:S01]  /*a5f0*/  R2UR UR11, R27.reuse ;  /* 0x000000001b0b72ca */ /* 0x040fe200000e0000 */
[----:B0-----:R-:W-:Y:S01]  /*a600*/  IMAD.MOV.U32 R25, RZ, RZ, 0x40000040 ;  /* 0x40000040ff197424 */ /* 0x001fe200078e00ff */
[----:B------:R-:W-:Y:S01]  /*a610*/  R2UR UR19, R27 ;  /* 0x000000001b1372ca */ /* 0x000fe200000e0000 */
[----:B------:R-:W-:Y:S01]  /*a620*/  FFMA.FTZ R14, R4, R5, -R161 ;  /* 0x00000005040e7223 */ /* 0x000fe200000108a1 */
[----:B------:R-:W-:Y:S01]  /*a630*/  R2UR UR22, R24 ;  /* 0x00000000181672ca */ /* 0x000fe200000e0000 */
[----:B------:R-:W0:Y:S01]  /*a640*/  MUFU.EX2 R34, R73 ;  /* 0x0000004900227308 */ /* 0x000e220000000800 */
[----:B--2---:R-:W-:-:S02]  /*a650*/  VIADD R26, R8, 0x80 ;  /* 0x00000080081a7836 */ /* 0x004fc40000000000 */
[----:B-1----:R-:W-:Y:S01]  /*a660*/  FADD.FTZ R9, R203, R40 ;  /* 0x00000028cb097221 */ /* 0x002fe20000010000 */
[C---:B------:R-:W-:Y:S01]  /*a670*/  R2UR UR15, R25.reuse ;  /* 0x00000000190f72ca */ /* 0x040fe200000e0000 */
[-CC-:B------:R-:W-:Y:S01]  /*a680*/  FFMA.FTZ R170, R170, R5.reuse, -R162.reuse ;  /* 0x00000005aaaa7223 */ /* 0x180fe200000108a2 */
[----:B------:R-:W-:Y:S01]  /*a690*/  R2UR UR23, R25 ;  /* 0x00000000191772ca */ /* 0x000fe200000e0000 */
[-C--:B------:R-:W-:Y:S01]  /*a6a0*/  FFMA.FTZ R169, R169, R5.reuse, -R162 ;  /* 0x00000005a9a97223 */ /* 0x080fe200000108a2 */
[----:B------:R-:W-:Y:S01]  /*a6b0*/  R2UR UR10, R26 ;  /* 0x000000001a0a72ca */ /* 0x000fe200000e0000 */
[----:B------:R-:W1:Y:S01]  /*a6c0*/  MUFU.EX2 R32, R32 ;  /* 0x0000002000207308 */ /* 0x000e620000000800 */
[----:B------:R-:W-:Y:S02]  /*a6d0*/  VIADD R26, R8, 0x180 ;  /* 0x00000180081a7836 */ /* 0x000fe40000000000 */
[C---:B---3--:R-:W-:Y:S01]  /*a6e0*/  FADD.FTZ R27, R41.reuse, R42 ;  /* 0x0000002a291b7221 */ /* 0x048fe20000010000 */
[----:B------:R-:W-:Y:S01]  /*a6f0*/  F2FP.F16.F32.PACK_AB R202, R41, R28 ;  /* 0x0000001c29ca723e */ /* 0x000fe200000000ff */
[--C-:B------:R-:W-:Y:S01]  /*a700*/  FFMA.FTZ R168, R168, R5, -R162.reuse ;  /* 0x00000005a8a87223 */ /* 0x100fe200000108a2 */
[----:B------:R-:W-:Y:S01]  /*a710*/  F2FP.F16.F32.PACK_AB R201, R30, R201 ;  /* 0x000000c91ec9723e */ /* 0x000fe200000000ff */
[----:B------:R-:W-:Y:S01]  /*a720*/  FFMA.FTZ R4, R171, R5, -R162 ;  /* 0x00000005ab047223 */ /* 0x000fe200000108a2 */
[----:B------:R-:W-:Y:S01]  /*a730*/  R2UR UR18, R26 ;  /* 0x000000001a1272ca */ /* 0x000fe200000e0000 */
[----:B------:R-:W2:Y:S01]  /*a740*/  MUFU.EX2 R31, R31 ;  /* 0x0000001f001f7308 */ /* 0x000ea20000000800 */
[C---:B0-----:R-:W-:Y:S01]  /*a750*/  FADD.FTZ R24, R34.reuse, R9 ;  /* 0x0000000922187221 */ /* 0x041fe20000010000 */
[----:B------:R-:W-:Y:S01]  /*a760*/  F2FP.F16.F32.PACK_AB R203, R34, R203 ;  /* 0x000000cb22cb723e */ /* 0x000fe200000000ff */
[----:B------:R-:W-:-:S02]  /*a770*/  VIADD R8, R8, 0x280 ;  /* 0x0000028008087836 */ /* 0x000fc40000000000 */
[-CC-:B------:R-:W-:Y:S01]  /*a780*/  FFMA.FTZ R171, R183, R5.reuse, -R162.reuse ;  /* 0x00000005b7ab7223 */ /* 0x180fe200000108a2 */
[-CC-:B------:R-:W-:Y:S01]  /*a790*/  FFMA.FTZ R175, R175, R5.reuse, -R162.reuse ;  /* 0x00000005afaf7223 */ /* 0x180fe200000108a2 */
[-CC-:B------:R-:W-:Y:S01]  /*a7a0*/  FFMA.FTZ R174, R174, R5.reuse, -R162.reuse ;  /* 0x00000005aeae7223 */ /* 0x180fe200000108a2 */
[-CC-:B------:R-:W-:Y:S01]  /*a7b0*/  FFMA.FTZ R173, R173, R5.reuse, -R162.reuse ;  /* 0x00000005adad7223 */ /* 0x180fe200000108a2 */
[----:B------:R-:W0:Y:S01]  /*a7c0*/  MUFU.EX2 R38, R35 ;  /* 0x0000002300267308 */ /* 0x000e220000000800 */
[----:B-1----:R-:W-:Y:S01]  /*a7d0*/  FADD.FTZ R26, R32, R27 ;  /* 0x0000001b201a7221 */ /* 0x002fe20000010000 */
[----:B------:R-:W-:Y:S01]  /*a7e0*/  F2FP.F16.F32.PACK_AB R152, R33, R32 ;  /* 0x000000202198723e */ /* 0x000fe200000000ff */
[-CC-:B------:R-:W-:Y:S01]  /*a7f0*/  FFMA.FTZ R159, R159, R5.reuse, -R162.reuse ;  /* 0x000000059f9f7223 */ /* 0x180fe200000108a2 */
[----:B------:R-:W-:Y:S01]  /*a800*/  FFMA.FTZ R160, R160, R5, -R162 ;  /* 0x00000005a0a07223 */ /* 0x000fe200000108a2 */
        /* <DEDUP_REMOVED lines=9> */
[C---:B--2---:R-:W-:Y:S01]  /*a8a0*/  F2FP.F16.F32.PACK_AB R154, R165.reuse, R36 ;  /* 0x00000024a59a723e */ /* 0x044fe200000000ff */
[----:B------:R-:W-:Y:S01]  /*a8b0*/  FADD.FTZ R165, R165, R9 ;  /* 0x00000009a5a57221 */ /* 0x000fe20000010000 */
[----:B------:R-:W-:-:S05]  /*a8c0*/  IMAD.MOV.U32 R9, RZ, RZ, 0x40000040 ;  /* 0x40000040ff097424 */ /* 0x000fca00078e00ff */
[----:B------:R-:W2:Y:S01]  /*a8d0*/  MUFU.EX2 R167, R167 ;  /* 0x000000a700a77308 */ /* 0x000ea20000000800 */
[----:B0-----:R-:W-:-:S07]  /*a8e0*/  FADD.FTZ R187, R29, R24 ;  /* 0x000000181dbb7221 */ /* 0x001fce0000010000 */
[----:B------:R-:W0:Y:S01]  /*a8f0*/  MUFU.EX2 R157, R157 ;  /* 0x0000009d009d7308 */ /* 0x000e220000000800 */
[C---:B-1----:R-:W-:Y:S01]  /*a900*/  F2FP.F16.F32.PACK_AB R155, R164.reuse, R29 ;  /* 0x0000001da49b723e */ /* 0x042fe200000000ff */
[----:B------:R-:W-:Y:S01]  /*a910*/  FADD.FTZ R187, R164, R187 ;  /* 0x000000bba4bb7221 */ /* 0x000fe20000010000 */
[----:B------:R-:W-:-:S05]  /*a920*/  FFMA.FTZ R164, R178, R5, -R161 ;  /* 0x00000005b2a47223 */ /* 0x000fca00000108a1 */
[----:B------:R-:W-:Y:S01]  /*a930*/  MUFU.EX2 R15, R15 ;  /* 0x0000000f000f7308 */ /* 0x000fe20000000800 */
[----:B--2---:R-:W-:Y:S01]  /*a940*/  FADD.FTZ R186, R167, R165 ;  /* 0x000000a5a7ba7221 */ /* 0x004fe20000010000 */
[-C--:B------:R-:W-:Y:S01]  /*a950*/  FFMA.FTZ R165, R172, R5.reuse, -R161 ;  /* 0x00000005aca57223 */ /* 0x080fe200000108a1 */
[----:B------:R-:W-:-:S05]  /*a960*/  FFMA.FTZ R172, R179, R5, -R162 ;  /* 0x00000005b3ac7223 */ /* 0x000fca00000108a2 */
[----:B------:R-:W-:Y:S08]  /*a970*/  MUFU.EX2 R163, R163 ;  /* 0x000000a300a37308 */ /* 0x000ff00000000800 */
[----:B------:R-:W-:Y:S08]  /*a980*/  MUFU.EX2 R166, R166 ;  /* 0x000000a600a67308 */ /* 0x000ff00000000800 */
[----:B------:R-:W1:Y:S08]  /*a990*/  MUFU.EX2 R158, R158 ;  /* 0x0000009e009e7308 */ /* 0x000e700000000800 */
[----:B------:R-:W-:Y:S08]  /*a9a0*/  MUFU.EX2 R156, R156 ;  /* 0x0000009c009c7308 */ /* 0x000ff00000000800 */
[----:B------:R-:W2:Y:S08]  /*a9b0*/  MUFU.EX2 R10, R10 ;  /* 0x0000000a000a7308 */ /* 0x000eb00000000800 */
[----:B------:R-:W-:Y:S08]  /*a9c0*/  MUFU.EX2 R13, R13 ;  /* 0x0000000d000d7308 */ /* 0x000ff00000000800 */
[----:B------:R-:W-:Y:S08]  /*a9d0*/  MUFU.EX2 R14, R14 ;  /* 0x0000000e000e7308 */ /* 0x000ff00000000800 */
[----:B------:R-:W-:Y:S08]  /*a9e0*/  MUFU.EX2 R7, R7 ;  /* 0x0000000700077308 */ /* 0x000ff00000000800 */
[----:B------:R-:W-:Y:S08]  /*a9f0*/  MUFU.EX2 R12, R12 ;  /* 0x0000000c000c7308 */ /* 0x000ff00000000800 */
[----:B------:R-:W3:Y:S08]  /*aa00*/  MUFU.EX2 R170, R170 ;  /* 0x000000aa00aa7308 */ /* 0x000ef00000000800 */
[----:B------:R-:W4:Y:S08]  /*aa10*/  MUFU.EX2 R169, R169 ;  /* 0x000000a900a97308 */ /* 0x000f300000000800 */
[----:B------:R-:W-:Y:S08]  /*aa20*/  MUFU.EX2 R168, R168 ;  /* 0x000000a800a87308 */ /* 0x000ff00000000800 */
[----:B------:R-:W5:Y:S08]  /*aa30*/  MUFU.EX2 R4, R4 ;  /* 0x0000000400047308 */ /* 0x000f700000000800 */
[----:B------:R-:W-:Y:S08]  /*aa40*/  MUFU.EX2 R164, R164 ;  /* 0x000000a400a47308 */ /* 0x000ff00000000800 */
        /* <DEDUP_REMOVED lines=9> */
[----:B------:R-:W-:Y:S01]  /*aae0*/  MUFU.EX2 R160, R160 ;  /* 0x000000a000a07308 */ /* 0x000fe20000000800 */
[----:B------:R0:W-:Y:S06]  /*aaf0*/  BAR.SYNC.DEFER_BLOCKING R72, 0x100 ;  /* 0x000400480000751d */ /* 0x0001ec0000010000 */
[----:B0-----:R-:W-:-:S06]  /*ab00*/  WARPGROUP.ARRIVE ;  /* 0x00000000000079c5 */ /* 0x001fcc0000000000 */
[----:B------:R-:W-:Y:S01]  /*ab10*/  HGMMA.64x256x16.F32 R24, R200, gdesc[UR4].tnspB, RZ, !UPT, gsb0 ;  /* 0x43e00004c8187df0 */ /* 0x000fe2000c0008ff */
[----:B------:R-:W-:Y:S01]  /*ab20*/  R2UR UR6, R8 ;  /* 0x00000000080672ca */ /* 0x000fe200000e0000 */
[-CC-:B------:R-:W-:Y:S01]  /*ab30*/  FFMA.FTZ R8, R181, R5.reuse, -R161.reuse ;  /* 0x00000005b5087223 */ /* 0x180fe200000108a1 */
[----:B------:R-:W-:Y:S01]  /*ab40*/  R2UR UR7, R9 ;  /* 0x00000000090772ca */ /* 0x000fe200000e0000 */
[-CC-:B------:R-:W-:Y:S01]  /*ab50*/  FFMA.FTZ R9, R180, R5.reuse, -R161.reuse ;  /* 0x00000005b4097223 */ /* 0x180fe200000108a1 */
[----:B------:R-:W-:-:S03]  /*ab60*/  FFMA.FTZ R161, R176, R5, -R161 ;  /* 0x00000005b0a17223 */ /* 0x000fc600000108a1 */
[----:B------:R-:W-:Y:S08]  /*ab70*/  MUFU.EX2 R8, R8 ;  /* 0x0000000800087308 */ /* 0x000ff00000000800 */
[----:B------:R-:W-:Y:S08]  /*ab80*/  MUFU.EX2 R9, R9 ;  /* 0x0000000900097308 */ /* 0x000ff00000000800 */
[----:B------:R-:W-:Y:S01]  /*ab90*/  MUFU.EX2 R161, R161 ;  /* 0x000000a100a17308 */ /* 0x000fe20000000800 */
[----:B------:R-:W-:-:S02]  /*aba0*/  WARPGROUP.DEPBAR.LE gsb0, 0x0 ;  /* 0x00008000000079c5 */ /* 0x000fc40000010000 */
[----:B------:R-:W-:-:S06]  /*abb0*/  WARPGROUP.ARRIVE ;  /* 0x00000000000079c5 */ /* 0x000fcc0000000000 */
[----:B------:R-:W-:Y:S03]  /*abc0*/  HGMMA.64x256x16.F32 R24, R152, gdesc[UR8].tnspB, R24, gsb0 ;  /* 0x43e0000898187df0 */ /* 0x000fe60008000818 */
[----:B------:R-:W-:Y:S02]  /*abd0*/  WARPGROUP.DEPBAR.LE gsb0, 0x0 ;  /* 0x00008000000079c5 */ /* 0x000fe40000010000 */
[----:B------:R-:W-:Y:S01]  /*abe0*/  F2FP.F16.F32.PACK_AB R152, R157, R167 ;  /* 0x000000a79d98723e */ /* 0x000fe200000000ff */
[----:B------:R-:W-:Y:S01]  /*abf0*/  FFMA.FTZ R167, R185, R5, -R162 ;  /* 0x00000005b9a77223 */ /* 0x000fe200000108a2 */
[----:B-1----:R-:W-:Y:S01]  /*ac00*/  F2FP.F16.F32.PACK_AB R153, R158, R166 ;  /* 0x000000a69e99723e */ /* 0x002fe200000000ff */
[----:B------:R-:W-:Y:S01]  /*ac10*/  FADD.FTZ R166, R166, R187 ;  /* 0x000000bba6a67221 */ /* 0x000fe20000010000 */
[----:B------:R-:W-:Y:S02]  /*ac20*/  F2FP.F16.F32.PACK_AB R154, R163, R15 ;  /* 0x0000000fa39a723e */ /* 0x000fe400000000ff */
[----:B--2---:R-:W-:Y:S01]  /*ac30*/  F2FP.F16.F32.PACK_AB R155, R10, R156 ;  /* 0x0000009c0a9b723e */ /* 0x004fe200000000ff */
[----:B------:R-:W0:Y:S01]  /*ac40*/  MUFU.EX2 R167, R167 ;  /* 0x000000a700a77308 */ /* 0x000e220000000800 */
[----:B------:R-:W-:-:S02]  /*ac50*/  FADD.FTZ R166, R158, R166 ;  /* 0x000000a69ea67221 */ /* 0x000fc40000010000 */
[----:B------:R-:W-:Y:S02]  /*ac60*/  WARPGROUP.ARRIVE ;  /* 0x00000000000079c5 */ /* 0x000fe40000000000 */
[----:B------:R-:W-:-:S11]  /*ac70*/  FADD.FTZ R166, R156, R166 ;  /* 0x000000a69ca67221 */ /* 0x000fd60000010000 */
[----:B------:R-:W-:Y:S01]  /*ac80*/  HGMMA.64x256x16.F32 R24, R152, gdesc[UR12].tnspB, R24, gsb0 ;  /* 0x43e0000c98187df0 */ /* 0x000fe20008000818 */
[----:B------:R-:W-:-:S04]  /*ac90*/  FADD.FTZ R166, R10, R166 ;  /* 0x000000a60aa67221 */ /* 0x000fc80000010000 */
[----:B---3--:R-:W-:-:S04]  /*aca0*/  FADD.FTZ R166, R170, R166 ;  /* 0x000000a6aaa67221 */ /* 0x008fc80000010000 */
[C---:B----4-:R-:W-:Y:S01]  /*acb0*/  FADD.FTZ R166, R169.reuse, R166 ;  /* 0x000000a6a9a67221 */ /* 0x050fe20000010000 */
[----:B------:R-:W-:Y:S02]  /*acc0*/  WARPGROUP.DEPBAR.LE gsb0, 0x0 ;  /* 0x00008000000079c5 */ /* 0x000fe40000010000 */
[----:B------:R-:W-:Y:S02]  /*acd0*/  F2FP.F16.F32.PACK_AB R152, R14, R13 ;  /* 0x0000000d0e98723e */ /* 0x000fe400000000ff */
[----:B------:R-:W-:Y:S02]  /*ace0*/  F2FP.F16.F32.PACK_AB R153, R169, R170 ;  /* 0x000000aaa999723e */ /* 0x000fe400000000ff */
[----:B------:R-:W-:Y:S02]  /*acf0*/  F2FP.F16.F32.PACK_AB R154, R12, R7 ;  /* 0x000000070c9a723e */ /* 0x000fe400000000ff */
[----:B-----5:R-:W-:Y:S01]  /*ad00*/  F2FP.F16.F32.PACK_AB R155, R4, R168 ;  /* 0x000000a8049b723e */ /* 0x020fe200000000ff */
[----:B------:R-:W-:-:S03]  /*ad10*/  FADD.FTZ R168, R168, R166 ;  /* 0x000000a6a8a87221 */ /* 0x000fc60000010000 */
[----:B------:R-:W-:Y:S01]  /*ad20*/  WARPGROUP.ARRIVE ;  /* 0x00000000000079c5 */ /* 0x000fe20000000000 */
[----:B------:R-:W-:-:S04]  /*ad30*/  FADD.FTZ R168, R4, R168 ;  /* 0x000000a804a87221 */ /* 0x000fc80000010000 */
[----:B0-----:R-:W-:Y:S01]  /*ad40*/  FADD.FTZ R168, R167, R168 ;  /* 0x000000a8a7a87221 */ /* 0x001fe20000010000 */
[----:B------:R-:W-:Y:S03]  /*ad50*/  HGMMA.64x256x16.F32 R24, R152, gdesc[UR16].tnspB, R24, gsb0 ;  /* 0x43e0001098187df0 */ /* 0x000fe60008000818 */
[----:B------:R-:W-:-:S04]  /*ad60*/  FADD.FTZ R168, R171, R168 ;  /* 0x000000a8aba87221 */ /* 0x000fc80000010000 */
[----:B------:R-:W-:Y:S01]  /*ad70*/  FADD.FTZ R168, R172, R168 ;  /* 0x000000a8aca87221 */ /* 0x000fe20000010000 */
[----:B------:R-:W-:Y:S02]  /*ad80*/  WARPGROUP.DEPBAR.LE gsb0, 0x0 ;  /* 0x00008000000079c5 */ /* 0x000fe40000010000 */
[----:B------:R-:W-:Y:S01]  /*ad90*/  FADD.FTZ R152, R157, R186 ;  /* 0x000000ba9d987221 */ /* 0x000fe20000010000 */
[----:B------:R-:W-:Y:S01]  /*ada0*/  F2FP.F16.F32.PACK_AB R153, R171, R167 ;  /* 0x000000a7ab99723e */ /* 0x000fe200000000ff */
[----:B------:R-:W0:Y:S01]  /*adb0*/  MUFU.EX2 R157, R175 ;  /* 0x000000af009d7308 */ /* 0x000e220000000800 */
[----:B------:R-:W-:Y:S01]  /*adc0*/  F2FP.F16.F32.PACK_AB R154, R165, R164 ;  /* 0x000000a4a59a723e */ /* 0x000fe200000000ff */
[----:B------:R-:W-:-:S04]  /*add0*/  FADD.FTZ R152, R15, R152 ;  /* 0x000000980f987221 */ /* 0x000fc80000010000 */
[----:B------:R-:W-:Y:S01]  /*ade0*/  FADD.FTZ R163, R163, R152 ;  /* 0x00000098a3a37221 */ /* 0x000fe20000010000 */
[----:B------:R-:W-:-:S03]  /*adf0*/  F2FP.F16.F32.PACK_AB R152, R9, R8 ;  /* 0x000000080998723e */ /* 0x000fc600000000ff */
[----:B------:R-:W-:-:S04]  /*ae00*/  FADD.FTZ R163, R13, R163 ;  /* 0x000000a30da37221 */ /* 0x000fc80000010000 */
[----:B------:R-:W-:Y:S01]  /*ae10*/  FADD.FTZ R163, R14, R163 ;  /* 0x000000a30ea37221 */ /* 0x000fe20000010000 */
[----:B0-----:R-:W-:-:S03]  /*ae20*/  F2FP.F16.F32.PACK_AB R155, R157, R172 ;  /* 0x000000ac9d9b723e */ /* 0x001fc600000000ff */
[----:B------:R-:W-:Y:S01]  /*ae30*/  FADD.FTZ R163, R7, R163 ;  /* 0x000000a307a37221 */ /* 0x000fe20000010000 */
[----:B------:R-:W-:Y:S01]  /*ae40*/  FADD.FTZ R157, R157, R168 ;  /* 0x000000a89d9d7221 */ /* 0x000fe20000010000 */
[----:B------:R-:W-:Y:S02]  /*ae50*/  WARPGROUP.ARRIVE ;  /* 0x00000000000079c5 */ /* 0x000fe40000000000 */
[----:B------:R-:W-:-:S04]  /*ae60*/  FADD.FTZ R12, R12, R163 ;  /* 0x000000a30c0c7221 */ /* 0x000fc80000010000 */
[----:B------:R-:W-:Y:S01]  /*ae70*/  FADD.FTZ R12, R8, R12 ;  /* 0x0000000c080c7221 */ /* 0x000fe20000010000 */
[----:B------:R-:W-:Y:S03]  /*ae80*/  HGMMA.64x256x16.F32 R24, R152, gdesc[UR20].tnspB, R24, gsb0 ;  /* 0x43e0001498187df0 */ /* 0x000fe60008000818 */
[----:B------:R-:W-:-:S04]  /*ae90*/  FADD.FTZ R12, R9, R12 ;  /* 0x0000000c090c7221 */ /* 0x000fc80000010000 */
[----:B------:R-:W-:-:S04]  /*aea0*/  FADD.FTZ R12, R164, R12 ;  /* 0x0000000ca40c7221 */ /* 0x000fc80000010000 */
[----:B------:R-:W-:-:S04]  /*aeb0*/  FADD.FTZ R165, R165, R12 ;  /* 0x0000000ca5a57221 */ /* 0x000fc80000010000 */
[----:B------:R-:W-:Y:S01]  /*aec0*/  FADD.FTZ R165, R184, R165 ;  /* 0x000000a5b8a57221 */ /* 0x000fe20000010000 */
[----:B------:R-:W-:Y:S02]  /*aed0*/  WARPGROUP.DEPBAR.LE gsb0, 0x0 ;  /* 0x00008000000079c5 */ /* 0x000fe40000010000 */
[C---:B------:R-:W-:Y:S01]  /*aee0*/  F2FP.F16.F32.PACK_AB R152, R182.reuse, R184 ;  /* 0x000000b8b698723e */ /* 0x040fe200000000ff */
        /* <DEDUP_REMOVED lines=9> */
[----:B------:R-:W-:-:S04]  /*af80*/  FADD.FTZ R159, R159, R174 ;  /* 0x000000ae9f9f7221 */ /* 0x000fc80000010000 */
[----:B------:R-:W-:Y:S01]  /*af90*/  FADD.FTZ R8, R160, R159 ;  /* 0x0000009fa0087221 */ /* 0x000fe20000010000 */
[----:B------:R-:W-:Y:S03]  /*afa0*/  HGMMA.64x256x16.F32 R24, R152, gdesc[UR4].tnspB, R24, gsb0 ;  /* 0x43e0000498187df0 */ /* 0x000fe60008000818 */
[----:B------:R-:W-:Y:S02]  /*afb0*/  WARPGROUP.DEPBAR.LE gsb0, 0x0 ;  /* 0x00008000000079c5 */ /* 0x000fe40000010000 */
[----:B------:R-:W-:Y:S05]  /*afc0*/  @!P0 BRA `(.L_x_1497) ;  /* 0x0000000000048947 */ /* 0x000fea0003800000 */
[----:B------:R-:W-:Y:S01]  /*afd0*/  BPT.TRAP 0x1 ;  /* 0x000000040000795c */ /* 0x000fe20000300000 */
.L_x_1497:
[----:B------:R-:W-:Y:S02]  /*afe0*/  ISETP.GE.AND P1, PT, R188, 0x61, PT ;  /* 0x00000061bc00780c */ /* 0x000fe40003f26270 */
[----:B------:R-:W-:-:S04]  /*aff0*/  IADD3 R3, R3, 0x32460, RZ ;  /* 0x0003246003037810 */ /* 0x000fc80007ffe0ff */
[----:B------:R-:W-:-:S04]  /*b000*/  PRMT R3, R190, 0x654, R3 ;  /* 0x00000654be037816 */ /* 0x000fc80000000003 */
[----:B------:R0:W-:Y:S03]  /*b010*/  SYNCS.ARRIVE.TRANS64.RED.A1T0 RZ, [R3+URZ], RZ ;  /* 0x000000ff03ff79a7 */ /* 0x0001e6000810043f */
[----:B------:R-:W-:Y:S05]  /*b020*/  @!P1 BRA `(.L_x_1498) ;  /* 0x0000002400ec9947 */ /* 0x000fea0003800000 */
[----:B------:R-:W-:Y:S02]  /*b030*/  VIADD R4, R189, 0xfffffffe ;  /* 0xfffffffebd047836 */ /* 0x000fe40000000000 */
[----:B------:R-:W-:Y:S02]  /*b040*/  IMAD.MOV.U32 R9, RZ, RZ, R11 ;  /* 0x000000ffff097224 */ /* 0x000fe400078e000b */
[----:B------:R-:W-:-:S07]  /*b050*/  IMAD.MOV.U32 R10, RZ, RZ, R6 ;  /* 0x000000ffff0a7224 */ /* 0x000fce00078e0006 */
.L_x_1509:
[----:B------:R-:W-:Y:S01]  /*b060*/  VIADD R205, R205, 0x1 ;  /* 0x00000001cdcd7836 */ /* 0x000fe20000000000 */
[----:B------:R-:W-:Y:S05]  /*b070*/  YIELD ;  /* 0x0000000000007946 */ /* 0x000fea0003800000 */
[----:B------:R-:W-:Y:S02]  /*b080*/  ISETP.NE.AND P2, PT, R205, 0x2, PT ;  /* 0x00000002cd00780c */ /* 0x000fe40003f45270 */
[C---:B------:R-:W-:Y:S01]  /*b090*/  ISETP.GT.AND P1, PT, R4.reuse, RZ, PT ;  /* 0x000000ff0400720c */ /* 0x040fe20003f24270 */
[----:B------:R-:W-:Y:S01]  /*b0a0*/  VIADD R4, R4, 0xffffffff ;  /* 0xffffffff04047836 */ /* 0x000fe20000000000 */
[----:B01----:R-:W-:-:S02]  /*b0b0*/  SEL R3, RZ, 0x1, P2 ;  /* 0x00000001ff037807 */ /* 0x003fc40001000000 */
[----:B------:R-:W-:Y:S02]  /*b0c0*/  SEL R205, R205, RZ, P2 ;  /* 0x000000ffcdcd7207 */ /* 0x000fe40001000000 */
[----:B------:R-:W-:Y:S01]  /*b0d0*/  LOP3.LUT R216, R216, R3, RZ, 0x3c, !PT ;  /* 0x00000003d8d87212 */ /* 0x000fe200078e3cff */
[----:B------:R-:W-:Y:S06]  /*b0e0*/  @!P0 BRA `(.L_x_1499) ;  /* 0x0000000000048947 */ /* 0x000fec0003800000 */
[----:B------:R-:W-:Y:S01]  /*b0f0*/  BPT.TRAP 0x1 ;  /* 0x000000040000795c */ /* 0x000fe20000300000 */
.L_x_1499:
[----:B------:R-:W-:Y:S01]  /*b100*/  IMAD R3, R205, 0x8, R19 ;  /* 0x00000008cd037824 */ /* 0x000fe200078e0213 */
[----:B------:R-:W-:-:S04]  /*b110*/  SHF.L.U32 R0, R216, 0x1f, RZ ;  /* 0x0000001fd8007819 */ /* 0x000fc800000006ff */
[----:B------:R0:W1:Y:S01]  /*b120*/  SYNCS.PHASECHK.TRANS64.TRYWAIT P2, [R3+URZ+0x32430], R0 ;  /* 0x03243000030075a7 */ /* 0x000062000804017f */
[----:B------:R-:W-:Y:S05]  /*b130*/  @!P0 BRA `(.L_x_1500) ;  /* 0x0000000000048947 */ /* 0x000fea0003800000 */
[----:B------:R-:W-:Y:S01]  /*b140*/  BPT.TRAP 0x1 ;  /* 0x000000040000795c */ /* 0x000fe20000300000 */
.L_x_1500:
[----:B------:R-:W-:Y:S02]  /*b150*/  IMAD R152, R205, 0x300, R21 ;  /* 0x00000300cd987824 */ /* 0x000fe400078e0215 */
[----:B------:R-:W-:Y:S01]  /*b160*/  IMAD.MOV.U32 R153, RZ, RZ, 0x40000040 ;  /* 0x40000040ff997424 */ /* 0x000fe200078e00ff */
[----:B-1----:R-:W-:Y:S06]  /*b170*/  @P2 BRA `(.L_x_1501) ;  /* 0x0000000000082947 */ /* 0x002fec0003800000 */
[----:B------:R-:W1:Y:S02]  /*b180*/  SYNCS.PHASECHK.TRANS64.TRYWAIT P2, [R3+URZ+0x32430], R0 ;  /* 0x03243000030075a7 */ /* 0x000e64000804017f */
[----:B-1----:R-:W-:Y:S05]  /*b190*/  @!P2 BRA `(.L_x_1502) ;  /* 0x000000e0005ca947 */ /* 0x002fea0003800000 */
.L_x_1501:
[----:B------:R-:W2:Y:S01]  /*b1a0*/  LDL.64 R154, [R1+0x50] ;  /* 0x00005000019a7983 */ /* 0x000ea20000100a00 */
[----:B------:R-:W-:Y:S01]  /*b1b0*/  IADD3 R14, R152, 0x2, RZ ;  /* 0x00000002980e7810 */ /* 0x000fe20007ffe0ff */
[----:B------:R-:W-:Y:S01]  /*b1c0*/  IMAD.MOV.U32 R15, RZ, RZ, 0x40000040 ;  /* 0x40000040ff0f7424 */ /* 0x000fe200078e00ff */
[----:B------:R-:W-:Y:S05]  /*b1d0*/  WARPSYNC.ALL ;  /* 0x0000000000007948 */ /* 0x000fea0003800000 */
[----:B------:R-:W-:Y:S01]  /*b1e0*/  R2UR UR14, R14 ;  /* 0x000000000e0e72ca */ /* 0x000fe200000e0000 */
[----:B------:R-:W3:Y:S01]  /*b1f0*/  LDL.64 R202, [R1+0x40] ;  /* 0x0000400001ca7983 */ /* 0x000ee20000100a00 */
[----:B------:R-:W-:-:S03]  /*b200*/  R2UR UR15, R15 ;  /* 0x000000000f0f72ca */ /* 0x000fc600000e0000 */
[----:B------:R-:W4:Y:S01]  /*b210*/  LDL.64 R14, [R1+0x48] ;  /* 0x00004800010e7983 */ /* 0x000f220000100a00 */
[----:B------:R-:W-:-:S03]  /*b220*/  R2UR UR18, R152 ;  /* 0x00000000981272ca */ /* 0x000fc600000e0000 */
[----:B------:R-:W5:Y:S01]  /*b230*/  LDL.64 R200, [R1+0x38] ;  /* 0x0000380001c87983 */ /* 0x000f620000100a00 */
[----:B------:R-:W-:Y:S01]  /*b240*/  R2UR UR19, R153 ;  /* 0x00000000991372ca */ /* 0x000fe200000e0000 */
[C---:B------:R-:W-:Y:S02]  /*b250*/  VIADD R12, R152.reuse, 0x4 ;  /* 0x00000004980c7836 */ /* 0x040fe40000000000 */
[----:B------:R-:W-:Y:S02]  /*b260*/  VIADD R152, R152, 0x6 ;  /* 0x0000000698987836 */ /* 0x000fe40000000000 */
[----:B------:R-:W-:-:S03]  /*b270*/  IMAD.MOV.U32 R153, RZ, RZ, 0x40000040 ;  /* 0x40000040ff997424 */ /* 0x000fc600078e00ff */
[----:B------:R-:W-:Y:S02]  /*b280*/  R2UR UR6, R152 ;  /* 0x00000000980672ca */ /* 0x000fe400000e0000 */
[----:B------:R-:W-:Y:S01]  /*b290*/  R2UR UR7, R153 ;  /* 0x00000000990772ca */ /* 0x000fe200000e0000 */
[----:B------:R-:W-:Y:S01]  /*b2a0*/  IMAD.MOV.U32 R13, RZ, RZ, 0x40000040 ;  /* 0x40000040ff0d7424 */ /* 0x000fe200078e00ff */
[----:B------:R-:W-:-:S04]  /*b2b0*/  R2UR UR10, R12 ;  /* 0x000000000c0a72ca */ /* 0x000fc800000e0000 */
[----:B------:R-:W-:Y:S02]  /*b2c0*/  R2UR UR11, R13 ;  /* 0x000000000d0b72ca */ /* 0x000fe400000e0000 */
[----:B--2---:R-:W-:Y:S02]  /*b2d0*/  R2UR UR16, R154 ;  /* 0x000000009a1072ca */ /* 0x004fe400000e0000 */
[----:B------:R-:W-:Y:S02]  /*b2e0*/  R2UR UR17, R155 ;  /* 0x000000009b1172ca */ /* 0x000fe400000e0000 */
[----:B------:R-:W-:-:S11]  /*b2f0*/  WARPGROUP.ARRIVE ;  /* 0x00000000000079c5 */ /* 0x000fd60000000000 */
[----:B------:R-:W-:Y:S01]  /*b300*/  HGMMA.64x96x16.F32 R152, gdesc[UR16], RZ, !UPT, gsb0 ;  /* 0x01600000109879f0 */ /* 0x000fe2000c0008ff */
[----:B----4-:R-:W-:Y:S02]  /*b310*/  R2UR UR12, R14 ;  /* 0x000000000e0c72ca */ /* 0x010fe400000e0000 */
[----:B------:R-:W-:Y:S02]  /*b320*/  R2UR UR13, R15 ;  /* 0x000000000f0d72ca */ /* 0x000fe400000e0000 */
[----:B---3--:R-:W-:Y:S02]  /*b330*/  R2UR UR8, R202 ;  /* 0x00000000ca0872ca */ /* 0x008fe400000e0000 */
[----:B------:R-:W-:Y:S01]  /*b340*/  R2UR UR9, R203 ;  /* 0x00000000cb0972ca */ /* 0x000fe200000e0000 */
[----:B------:R-:W-:Y:S02]  /*b350*/  WARPGROUP.DEPBAR.LE gsb0, 0x0 ;  /* 0x00008000000079c5 */ /* 0x000fe40000010000 */
[----:B------:R-:W-:-:S06]  /*b360*/  WARPGROUP.ARRIVE ;  /* 0x00000000000079c5 */ /* 0x000fcc0000000000 */
[----:B------:R-:W-:Y:S01]  /*b370*/  HGMMA.64x96x16.F32 R152, gdesc[UR12], R152, gsb0 ;  /* 0x016000000c9879f0 */ /* 0x000fe20008000898 */
[----:B-----5:R-:W-:Y:S02]  /*b380*/  R2UR UR4, R200 ;  /* 0x00000000c80472ca */ /* 0x020fe400000e0000 */
        /* <DEDUP_REMOVED lines=10> */
.L_x_1503:
[----:B------:R2:W3:Y:S01]  /*b430*/  SYNCS.PHASECHK.TRANS64.TRYWAIT P2, [R3+URZ+0x32450], R0 ;  /* 0x03245000030075a7 */ /* 0x0004e2000804017f */
[----:B------:R-:W-:Y:S05]  /*b440*/  @!P0 BRA `(.L_x_1504) ;  /* 0x0000000000048947 */ /* 0x000fea0003800000 */
[----:B------:R-:W-:Y:S01]  /*b450*/  BPT.TRAP 0x1 ;  /* 0x000000040000795c */ /* 0x000fe20000300000 */
.L_x_1504:
[----:B---3--:R-:W-:Y:S05]  /*b460*/  @P2 BRA `(.L_x_1505) ;  /* 0x0000000000082947 */ /* 0x008fea0003800000 */
[----:B------:R-:W3:Y:S02]  /*b470*/  SYNCS.PHASECHK.TRANS64.TRYWAIT P2, [R3+URZ+0x32450], R0 ;  /* 0x03245000030075a7 */ /* 0x000ee4000804017f */
[----:B---3--:R-:W-:Y:S05]  /*b480*/  @!P2 BRA `(.L_x_1506) ;  /* 0x000000dc00b4a947 */ /* 0x008fea0003800000 */
.L_x_1505:
[----:B------:R-:W4:Y:S04]  /*b490*/  LDL.64 R200, [R1+0x30] ;  /* 0x0000300001c87983 */ /* 0x000f280000100a00 */
[----:B------:R-:W4:Y:S04]  /*b4a0*/  LDL.64 R202, [R1+0x20] ;  /* 0x0000200001ca7983 */ /* 0x000f280000100a00 */
[----:B------:R0:W-:Y:S04]  /*b4b0*/  STL.64 [R1+0x88], R2 ;  /* 0x0000880201007387 */ /* 0x0001e80000100a00 */
[----:B0123--:R-:W2:Y:S01]  /*b4c0*/  LDL.64 R2, [R1+0x28] ;  /* 0x0000280001027983 */ /* 0x00fea20000100a00 */
[----:B------:R-:W-:Y:S05]  /*b4d0*/  WARPSYNC.ALL ;  /* 0x0000000000007948 */ /* 0x000fea0003800000 */
[----:B------:R-:W-:-:S02]  /*b4e0*/  IMAD R12, R205, 0xc00, R223 ;  /* 0x00000c00cd0c7824 */ /* 0x000fc400078e02df */
[----:B------:R-:W-:-:S03]  /*b4f0*/  IMAD.MOV.U32 R13, RZ, RZ, 0x40000040 ;  /* 0x40000040ff0d7424 */ /* 0x000fc600078e00ff */
[C---:B------:R-:W-:Y:S02]  /*b500*/  R2UR UR6, R12.reuse ;  /* 0x000000000c0672ca */ /* 0x040fe400000e0000 */
[----:B------:R-:W-:Y:S01]  /*b510*/  R2UR UR7, R13 ;  /* 0x000000000d0772ca */ /* 0x000fe200000e0000 */
[----:B------:R-:W-:Y:S01]  /*b520*/  WARPGROUP.ARRIVE ;  /* 0x00000000000079c5 */ /* 0x000fe20000000000 */
[----:B------:R-:W-:Y:S01]  /*b530*/  VIADD R14, R12, 0x2 ;  /* 0x000000020c0e7836 */ /* 0x000fe20000000000 */
[----:B------:R-:W-:Y:S02]  /*b540*/  MOV R15, 0x40000040 ;  /* 0x40000040000f7802 */ /* 0x000fe40000000f00 */
[----:B----4-:R-:W-:Y:S02]  /*b550*/  R2UR UR4, R200 ;  /* 0x00000000c80472ca */ /* 0x010fe400000e0000 */
[----:B------:R-:W-:Y:S02]  /*b560*/  R2UR UR5, R201 ;  /* 0x00000000c90572ca */ /* 0x000fe400000e0000 */
[----:B------:R-:W3:Y:S11]  /*b570*/  LDL.64 R200, [R1+0x18] ;  /* 0x0000180001c87983 */ /* 0x000ef60000100a00 */
[----:B------:R-:W-:Y:S01]  /*b580*/  HGMMA.64x96x16.F32 R152, gdesc[UR4], R152, gsb0 ;  /* 0x01600000049879f0 */ /* 0x000fe20008000898 */
[----:B------:R-:W-:-:S02]  /*b590*/  R2UR UR6, R14 ;  /* 0x000000000e0672ca */ /* 0x000fc400000e0000 */
[----:B------:R-:W-:Y:S02]  /*b5a0*/  R2UR UR7, R15 ;  /* 0x000000000f0772ca */ /* 0x000fe400000e0000 */
[----:B--2---:R-:W-:Y:S02]  /*b5b0*/  R2UR UR4, R2 ;  /* 0x00000000020472ca */ /* 0x004fe400000e0000 */
[----:B------:R-:W-:Y:S02]  /*b5c0*/  R2UR UR5, R3 ;  /* 0x00000000030572ca */ /* 0x000fe400000e0000 */
[----:B------:R-:W2:Y:S01]  /*b5d0*/  LDL.64 R2, [R1+0x10] ;  /* 0x0000100001027983 */ /* 0x000ea20000100a00 */
[----:B------:R-:W-:Y:S02]  /*b5e0*/  VIADD R14, R12, 0x4 ;  /* 0x000000040c0e7836 */ /* 0x000fe40000000000 */
[----:B------:R-:W-:Y:S01]  /*b5f0*/  IMAD.MOV.U32 R15, RZ, RZ, 0x40000040 ;  /* 0x40000040ff0f7424 */ /* 0x000fe200078e00ff */
[----:B------:R-:W-:-:S02]  /*b600*/  WARPGROUP.DEPBAR.LE gsb0, 0x0 ;  /* 0x00008000000079c5 */ /* 0x000fc40000010000 */
[----:B------:R-:W-:-:S06]  /*b610*/  WARPGROUP.ARRIVE ;  /* 0x00000000000079c5 */ /* 0x000fcc0000000000 */
[----:B------:R-:W-:Y:S01]  /*b620*/  HGMMA.64x96x16.F32 R152, gdesc[UR4], R152, gsb0 ;  /* 0x01600000049879f0 */ /* 0x000fe20008000898 */
[----:B------:R-:W-:Y:S02]  /*b630*/  R2UR UR4, R202 ;  /* 0x00000000ca0472ca */ /* 0x000fe400000e0000 */
[----:B------:R-:W-:Y:S02]  /*b640*/  R2UR UR5, R203 ;  /* 0x00000000cb0572ca */ /* 0x000fe400000e0000 */
[----:B------:R-:W4:Y:S01]  /*b650*/  LDL.64 R202, [R1+0x8] ;  /* 0x0000080001ca7983 */ /* 0x000f220000100a00 */
[----:B------:R-:W-:Y:S02]  /*b660*/  R2UR UR6, R14 ;  /* 0x000000000e0672ca */ /* 0x000fe400000e0000 */
[----:B------:R-:W-:Y:S01]  /*b670*/  R2UR UR7, R15 ;  /* 0x000000000f0772ca */ /* 0x000fe200000e0000 */
[----:B------:R-:W-:Y:S02]  /*b680*/  VIADD R14, R12, 0x6 ;  /* 0x000000060c0e7836 */ /* 0x000fe40000000000 */
[----:B------:R-:W-:Y:S01]  /*b690*/  IMAD.MOV.U32 R15, RZ, RZ, 0x40000040 ;  /* 0x40000040ff0f7424 */ /* 0x000fe200078e00ff */
[----:B------:R-:W-:-:S02]  /*b6a0*/  WARPGROUP.DEPBAR.LE gsb0, 0x0 ;  /* 0x00008000000079c5 */ /* 0x000fc40000010000 */
[----:B------:R-:W-:-:S07]  /*b6b0*/  WARPGROUP.ARRIVE ;  /* 0x00000000000079c5 */ /* 0x000fce0000000000 */
[----:B------:R-:W-:Y:S01]  /*b6c0*/  HGMMA.64x96x16.F32 R152, gdesc[UR4], R152, gsb0 ;  /* 0x01600000049879f0 */ /* 0x000fe20008000898 */
[----:B------:R-:W-:Y:S02]  /*b6d0*/  R2UR UR6, R14 ;  /* 0x000000000e0672ca */ /* 0x000fe400000e0000 */
[----:B------:R-:W-:Y:S02]  /*b6e0*/  R2UR UR7, R15 ;  /* 0x000000000f0772ca */ /* 0x000fe400000e0000 */
[----:B---3--:R-:W-:Y:S02]  /*b6f0*/  R2UR UR4, R200 ;  /* 0x00000000c80472ca */ /* 0x008fe400000e0000 */
[----:B------:R-:W-:Y:S02]  /*b700*/  R2UR UR5, R201 ;  /* 0x00000000c90572ca */ /* 0x000fe400000e0000 */
[----:B------:R-:W3:Y:S01]  /*b710*/  LDL.64 R200, [R1] ;  /* 0x0000000001c87983 */ /* 0x000ee20000100a00 */
[----:B------:R-:W-:-:S02]  /*b720*/  WARPGROUP.DEPBAR.LE gsb0, 0x0 ;  /* 0x00008000000079c5 */ /* 0x000fc40000010000 */
[----:B------:R-:W-:-:S08]  /*b730*/  WARPGROUP.ARRIVE ;  /* 0x00000000000079c5 */ /* 0x000fd00000000000 */
[----:B------:R-:W-:Y:S01]  /*b740*/  HGMMA.64x96x16.F32 R152, gdesc[UR4], R152, gsb0 ;  /* 0x01600000049879f0 */ /* 0x000fe20008000898 */
[----:B------:R-:W-:Y:S02]  /*b750*/  VIADD R14, R12, 0x300 ;  /* 0x000003000c0e7836 */ /* 0x000fe40000000000 */
[----:B------:R-:W-:Y:S01]  /*b760*/  IMAD.MOV.U32 R15, RZ, RZ, 0x40000040 ;  /* 0x40000040ff0f7424 */ /* 0x000fe200078e00ff */
[----:B--2---:R-:W-:Y:S02]  /*b770*/  R2UR UR4, R2 ;  /* 0x00000000020472ca */ /* 0x004fe400000e0000 */
[----:B------:R-:W-:Y:S02]  /*b780*/  R2UR UR6, R14 ;  /* 0x000000000e0672ca */ /* 0x000fe400000e0000 */
[----:B------:R-:W-:Y:S02]  /*b790*/  R2UR UR7, R15 ;  /* 0x000000000f0772ca */ /* 0x000fe400000e0000 */
[----:B------:R-:W-:Y:S01]  /*b7a0*/  R2UR UR5, R3 ;  /* 0x00000000030572ca */ /* 0x000fe200000e0000 */
[----:B------:R-:W-:Y:S01]  /*b7b0*/  VIADD R14, R12, 0x302 ;  /* 0x000003020c0e7836 */ /* 0x000fe20000000000 */
[----:B------:R-:W-:Y:S01]  /*b7c0*/  MOV R15, 0x40000040 ;  /* 0x40000040000f7802 */ /* 0x000fe20000000f00 */
[----:B------:R0:W5:Y:S01]  /*b7d0*/  LDL.LU.64 R2, [R1+0x88] ;  /* 0x0000880001027983 */ /* 0x0001620000300a00 */
[----:B------:R-:W-:-:S02]  /*b7e0*/  WARPGROUP.DEPBAR.LE gsb0, 0x0 ;  /* 0x00008000000079c5 */ /* 0x000fc40000010000 */
[----:B------:R-:W-:-:S07]  /*b7f0*/  WARPGROUP.ARRIVE ;  /* 0x00000000000079c5 */ /* 0x000fce0000000000 */
[----:B------:R-:W-:Y:S01]  /*b800*/  HGMMA.64x96x16.F32 R152, gdesc[UR4], R152, gsb0 ;  /* 0x01600000049879f0 */ /* 0x000fe20008000898 */
[----:B------:R-:W-:Y:S02]  /*b810*/  R2UR UR6, R14 ;  /* 0x000000000e0672ca */ /* 0x000fe400000e0000 */
[----:B------:R-:W-:Y:S02]  /*b820*/  R2UR UR7, R15 ;  /* 0x000000000f0772ca */ /* 0x000fe400000e0000 */
[----:B----4-:R-:W-:Y:S02]  /*b830*/  R2UR UR4, R202 ;  /* 0x00000000ca0472ca */ /* 0x010fe400000e0000 */
        /* <DEDUP_REMOVED lines=9> */
[----:B------:R-:W-:Y:S01]  /*b8d0*/  R2UR UR5, R201 ;  /* 0x00000000c90572ca */ /* 0x000fe200000e0000 */
[----:B------:R-:W-:Y:S02]  /*b8e0*/  WARPGROUP.DEPBAR.LE gsb0, 0x0 ;  /* 0x00008000000079c5 */ /* 0x000fe40000010000 */
[----:B------:R-:W-:-:S10]  /*b8f0*/  WARPGROUP.ARRIVE ;  /* 0x00000000000079c5 */ /* 0x000fd40000000000 */
[----:B------:R-:W-:Y:S01]  /*b900*/  HGMMA.64x96x16.F32 R152, gdesc[UR4], R152, gsb0 ;  /* 0x01600000049879f0 */ /* 0x000fe20008000898 */
[----:B------:R-:W-:Y:S02]  /*b910*/  VIADD R14, R12, 0x306 ;  /* 0x000003060c0e7836 */ /* 0x000fe40000000000 */
[----:B------:R-:W-:Y:S01]  /*b920*/  IMAD.MOV.U32 R15, RZ, RZ, 0x40000040 ;  /* 0x40000040ff0f7424 */ /* 0x000fe200078e00ff */
[----:B------:R-:W-:Y:S02]  /*b930*/  R2UR UR4, R228 ;  /* 0x00000000e40472ca */ /* 0x000fe400000e0000 */
[----:B------:R-:W-:Y:S02]  /*b940*/  R2UR UR6, R14 ;  /* 0x000000000e0672ca */ /* 0x000fe400000e0000 */
[----:B------:R-:W-:Y:S02]  /*b950*/  R2UR UR7, R15 ;  /* 0x000000000f0772ca */ /* 0x000fe400000e0000 */
[----:B------:R-:W-:Y:S01]  /*b960*/  R2UR UR5, R229 ;  /* 0x00000000e50572ca */ /* 0x000fe200000e0000 */
[----:B------:R-:W-:-:S02]  /*b970*/  VIADD R14, R12, 0x600 ;  /* 0x000006000c0e7836 */ /* 0x000fc40000000000 */
[----:B------:R-:W-:Y:S01]  /*b980*/  IMAD.MOV.U32 R15, RZ, RZ, 0x40000040 ;  /* 0x40000040ff0f7424 */ /* 0x000fe200078e00ff */
[----:B------:R-:W-:Y:S02]  /*b990*/  WARPGROUP.DEPBAR.LE gsb0, 0x0 ;  /* 0x00008000000079c5 */ /* 0x000fe40000010000 */
[----:B------:R-:W-:-:S07]  /*b9a0*/  WARPGROUP.ARRIVE ;  /* 0x00000000000079c5 */ /* 0x000fce0000000000 */
[----:B------:R-:W-:Y:S01]  /*b9b0*/  HGMMA.64x96x16.F32 R152, gdesc[UR4], R152, gsb0 ;  /* 0x01600000049879f0 */ /* 0x000fe20008000898 */
[----:B------:R-:W-:Y:S02]  /*b9c0*/  R2UR UR6, R14 ;  /* 0x000000000e0672ca */ /* 0x000fe400000e0000 */
[----:B------:R-:W-:Y:S02]  /*b9d0*/  R2UR UR7, R15 ;  /* 0x000000000f0772ca */ /* 0x000fe400000e0000 */
[----:B------:R-:W-:Y:S02]  /*b9e0*/  R2UR UR4, R226 ;  /* 0x00000000e20472ca */ /* 0x000fe400000e0000 */
[----:B------:R-:W-:Y:S01]  /*b9f0*/  R2UR UR5, R227 ;  /* 0x00000000e30572ca */ /* 0x000fe200000e0000 */
[----:B------:R-:W-:Y:S01]  /*ba00*/  VIADD R14, R12, 0x602 ;  /* 0x000006020c0e7836 */ /* 0x000fe20000000000 */
[----:B------:R-:W-:Y:S01]  /*ba10*/  MOV R15, 0x40000040 ;  /* 0x40000040000f7802 */ /* 0x000fe20000000f00 */
[----:B------:R-:W-:-:S02]  /*ba20*/  WARPGROUP.DEPBAR.LE gsb0, 0x0 ;  /* 0x00008000000079c5 */ /* 0x000fc40000010000 */
[----:B------:R-:W-:-:S08]  /*ba30*/  WARPGROUP.ARRIVE ;  /* 0x00000000000079c5 */ /* 0x000fd00000000000 */
[----:B------:R-:W-:Y:S01]  /*ba40*/  HGMMA.64x96x16.F32 R152, gdesc[UR4], R152, gsb0 ;  /* 0x01600000049879f0 */ /* 0x000fe20008000898 */
[----:B------:R-:W-:Y:S02]  /*ba50*/  R2UR UR6, R14 ;  /* 0x000000000e0672ca */ /* 0x000fe400000e0000 */
[----:B------:R-:W-:Y:S02]  /*ba60*/  R2UR UR7, R15 ;  /* 0x000000000f0772ca */ /* 0x000fe400000e0000 */
        /* <DEDUP_REMOVED lines=8> */
[----:B------:R-:W-:Y:S01]  /*baf0*/  R2UR UR59, R15 ;  /* 0x000000000f3b72ca */ /* 0x000fe200000e0000 */
[----:B------:R-:W-:Y:S02]  /*bb00*/  VIADD R14, R12, 0x606 ;  /* 0x000006060c0e7836 */ /* 0x000fe40000000000 */
[----:B------:R-:W-:-:S03]  /*bb10*/  IMAD.MOV.U32 R15, RZ, RZ, 0x40000040 ;  /* 0x40000040ff0f7424 */ /* 0x000fc600078e00ff */
[----:B------:R-:W-:Y:S01]  /*bb20*/  R2UR UR54, R14 ;  /* 0x000000000e3672ca */ /* 0x000fe200000e0000 */
[----:B------:R-:W-:Y:S02]  /*bb30*/  WARPGROUP.DEPBAR.LE gsb0, 0x0 ;  /* 0x00008000000079c5 */ /* 0x000fe40000010000 */
[----:B------:R-:W-:-:S06]  /*bb40*/  WARPGROUP.ARRIVE ;  /* 0x00000000000079c5 */ /* 0x000fcc0000000000 */
[----:B------:R-:W-:Y:S01]  /*bb50*/  HGMMA.64x96x16.F32 R152, gdesc[UR56], R152, gsb0 ;  /* 0x01600000389879f0 */ /* 0x000fe20008000898 */
[----:B------:R-:W-:Y:S01]  /*bb60*/  R2UR UR55, R15 ;  /* 0x000000000f3772ca */ /* 0x000fe200000e0000 */
[----:B------:R-:W-:Y:S02]  /*bb70*/  VIADD R14, R12, 0x900 ;  /* 0x000009000c0e7836 */ /* 0x000fe40000000000 */
[----:B------:R-:W-:-:S03]  /*bb80*/  IMAD.MOV.U32 R15, RZ, RZ, 0x40000040 ;  /* 0x40000040ff0f7424 */ /* 0x000fc600078e00ff */
[----:B------:R-:W-:Y:S02]  /*bb90*/  R2UR UR50, R14 ;  /* 0x000000000e3272ca */ /* 0x000fe400000e0000 */
[----:B------:R-:W-:Y:S01]  /*bba0*/  R2UR UR51, R15 ;  /* 0x000000000f3372ca */ /* 0x000fe200000e0000 */
[----:B------:R-:W-:Y:S02]  /*bbb0*/  WARPGROUP.DEPBAR.LE gsb0, 0x0 ;  /* 0x00008000000079c5 */ /* 0x000fe40000010000 */
[----:B------:R-:W-:-:S06]  /*bbc0*/  WARPGROUP.ARRIVE ;  /* 0x00000000000079c5 */ /* 0x000fcc0000000000 */
[----:B------:R-:W-:Y:S01]  /*bbd0*/  HGMMA.64x96x16.F32 R152, gdesc[UR52], R152, gsb0 ;  /* 0x01600000349879f0 */ /* 0x000fe20008000898 */
[----:B------:R-:W-:Y:S01]  /*bbe0*/  VIADD R14, R12, 0x902 ;  /* 0x000009020c0e7836 */ /* 0x000fe20000000000 */
[----:B------:R-:W-:-:S04]  /*bbf0*/  MOV R15, 0x40000040 ;  /* 0x40000040000f7802 */ /* 0x000fc80000000f00 */
[----:B------:R-:W-:Y:S02]  /*bc00*/  R2UR UR46, R14 ;  /* 0x000000000e2e72ca */ /* 0x000fe400000e0000 */
[----:B------:R-:W-:Y:S01]  /*bc10*/  R2UR UR47, R15 ;  /* 0x000000000f2f72ca */ /* 0x000fe200000e0000 */
[----:B------:R-:W-:Y:S02]  /*bc20*/  WARPGROUP.DEPBAR.LE gsb0, 0x0 ;  /* 0x00008000000079c5 */ /* 0x000fe40000010000 */
[----:B------:R-:W-:-:S06]  /*bc30*/  WARPGROUP.ARRIVE ;  /* 0x00000000000079c5 */ /* 0x000fcc0000000000 */
[----:B------:R-:W-:Y:S01]  /*bc40*/  HGMMA.64x96x16.F32 R152, gdesc[UR48], R152, gsb0 ;  /* 0x01600000309879f0 */ /* 0x000fe20008000898 */
[----:B------:R-:W-:Y:S02]  /*bc50*/  VIADD R14, R12, 0x904 ;  /* 0x000009040c0e7836 */ /* 0x000fe40000000000 */
[----:B------:R-:W-:-:S03]  /*bc60*/  IMAD.MOV.U32 R15, RZ, RZ, 0x40000040 ;  /* 0x40000040ff0f7424 */ /* 0x000fc600078e00ff */
        /* <DEDUP_REMOVED lines=11> */
[----:B------:R-:W-:Y:S03]  /*bd20*/  HGMMA.64x96x16.F32 R152, gdesc[UR40], R152, gsb0 ;  /* 0x01600000289879f0 */ /* 0x000fe60008000898 */
[----:B------:R-:W1:Y:S01]  /*bd30*/  S2R R5, SR_TID.X ;  /* 0x0000000000057919 */ /* 0x000e620000002100 */
[----:B------:R-:W-:Y:S02]  /*bd40*/  WARPGROUP.DEPBAR.LE gsb0, 0x0 ;  /* 0x00008000000079c5 */ /* 0x000fe40000010000 */
[----:B------:R-:W-:-:S06]  /*bd50*/  WARPGROUP.ARRIVE ;  /* 0x00000000000079c5 */ /* 0x000fcc0000000000 */
[----:B------:R-:W-:Y:S01]  /*bd60*/  HGMMA.64x96x16.F32 R152, gdesc[UR36], R152, gsb0 ;  /* 0x01600000249879f0 */ /* 0x000fe20008000898 */
[----:B-1----:R-:W-:-:S04]  /*bd70*/  SHF.R.U32.HI R203, RZ, 0x7, R5 ;  /* 0x00000007ffcb7819 */ /* 0x002fc80000011605 */
[----:B------:R-:W-:Y:S01]  /*bd80*/  IADD3 R0, -R203, 0xb, RZ ;  /* 0x0000000bcb007810 */ /* 0x000fe20007ffe1ff */
[----:B------:R-:W-:-:S04]  /*bd90*/  WARPGROUP.DEPBAR.LE gsb0, 0x0 ;  /* 0x00008000000079c5 */ /* 0x000fc80000010000 */
[----:B------:R0:W-:Y:S06]  /*bda0*/  BAR.ARV R0, 0x100 ;  /* 0x000400000000751d */ /* 0x0001ec0000002000 */
[----:B------:R-:W-:Y:S05]  /*bdb0*/  @!P0 BRA `(.L_x_1507) ;  /* 0x0000000000048947 */ /* 0x000fea0003800000 */
[----:B------:R-:W-:Y:S01]  /*bdc0*/  BPT.TRAP 0x1 ;  /* 0x000000040000795c */ /* 0x000fe20000300000 */
.L_x_1507:
[----:B------:R-:W-:Y:S01]  /*bdd0*/  FMNMX.FTZ R5, R152, R10, !PT ;  /* 0x0000000a98057209 */ /* 0x000fe20007810000 */
[----:B------:R-:W-:Y:S01]  /*bde0*/  IMAD.MOV.U32 R15, RZ, RZ, 0x40000040 ;  /* 0x40000040ff0f7424 */ /* 0x000fe200078e00ff */
        /* <DEDUP_REMOVED lines=46> */
[----:B------:R-:W-:-:S03]  /*c0d0*/  FMNMX.FTZ R11, R199, R11, !PT ;  /* 0x0000000bc70b7209 */ /* 0x000fc60007810000 */
[----:B------:R-:W1:Y:S04]  /*c0e0*/  SHFL.BFLY PT, R6, R5, 0x2, 0x1f ;  /* 0x0c401f0005067f89 */ /* 0x000e6800000e0000 */
[----:B------:R-:W2:Y:S01]  /*c0f0*/  SHFL.BFLY PT, R13, R11, 0x2, 0x1f ;  /* 0x0c401f000b0d7f89 */ /* 0x000ea200000e0000 */
[----:B-1----:R-:W-:Y:S02]  /*c100*/  FMNMX.FTZ R6, R5, R6, !PT ;  /* 0x0000000605067209 */ /* 0x002fe40007810000 */
[----:B--2---:R-:W-:-:S03]  /*c110*/  FMNMX.FTZ R11, R11, R13, !PT ;  /* 0x0000000d0b0b7209 */ /* 0x004fc60007810000 */
[----:B------:R-:W1:Y:S04]  /*c120*/  SHFL.BFLY PT, R5, R6, 0x1, 0x1f ;  /* 0x0c201f0006057f89 */ /* 0x000e6800000e0000 */
[----:B------:R-:W2:Y:S01]  /*c130*/  SHFL.BFLY PT, R13, R11, 0x1, 0x1f ;  /* 0x0c201f000b0d7f89 */ /* 0x000ea200000e0000 */
[----:B-1----:R-:W-:Y:S02]  /*c140*/  FMNMX.FTZ R6, R6, R5, !PT ;  /* 0x0000000506067209 */ /* 0x002fe40007810000 */
[----:B------:R-:W1:Y:S01]  /*c150*/  LDC R5, c[0x0][0xa80] ;  /* 0x0002a000ff057b82 */ /* 0x000e620000000800 */
[----:B--2---:R-:W-:Y:S02]  /*c160*/  FMNMX.FTZ R11, R11, R13, !PT ;  /* 0x0000000d0b0b7209 */ /* 0x004fe40007810000 */
[----:B------:R-:W-:-:S03]  /*c170*/  FADD.FTZ R10, -R6, R10 ;  /* 0x0000000a060a7221 */ /* 0x000fc60000010100 */
[----:B------:R-:W-:Y:S01]  /*c180*/  FADD.FTZ R9, -R11, R9 ;  /* 0x000000090b097221 */ /* 0x000fe20000010100 */
[----:B-1----:R-:W-:-:S03]  /*c190*/  FMUL.FTZ R12, R6, R5 ;  /* 0x00000005060c7220 */ /* 0x002fc60000410000 */
[-C--:B------:R-:W-:Y:S01]  /*c1a0*/  FMUL.FTZ R9, R9, R5.reuse ;  /* 0x0000000509097220 */ /* 0x080fe20000410000 */
[-C--:B------:R-:W-:Y:S01]  /*c1b0*/  FMUL.FTZ R14, R11, R5.reuse ;  /* 0x000000050b0e7220 */ /* 0x080fe20000410000 */
[-C--:B------:R-:W-:Y:S01]  /*c1c0*/  FMUL.FTZ R10, R10, R5.reuse ;  /* 0x000000050a0a7220 */ /* 0x080fe20000410000 */
[-CC-:B------:R-:W-:Y:S01]  /*c1d0*/  FFMA.FTZ R152, R152, R5.reuse, -R12.reuse ;  /* 0x0000000598987223 */ /* 0x180fe2000001080c */
        /* <DEDUP_REMOVED lines=22> */
[-C--:B------:R-:W-:Y:S01]  /*c340*/  FFMA.FTZ R12, R197, R5.reuse, -R12 ;  /* 0x00000005c50c7223 */ /* 0x080fe2000001080c */
[----:B------:R1:W-:Y:S01]  /*c350*/  MUFU.EX2 R13, R9 ;  /* 0x00000009000d7308 */ /* 0x0003e20000000800 */
[----:B------:R-:W2:Y:S01]  /*c360*/  S2R R197, SR_CgaCtaId ;  /* 0x0000000000c57919 */ /* 0x000ea20000008800 */
[-CC-:B------:R-:W-:Y:S01]  /*c370*/  FFMA.FTZ R154, R154, R5.reuse, -R14.reuse ;  /* 0x000000059a9a7223 */ /* 0x180fe2000001080e */
[-CC-:B------:R-:W-:Y:S01]  /*c380*/  FFMA.FTZ R155, R155, R5.reuse, -R14.reuse ;  /* 0x000000059b9b7223 */ /* 0x180fe2000001080e */
[-CC-:B------:R-:W-:Y:S01]  /*c390*/  FFMA.FTZ R158, R158, R5.reuse, -R14.reuse ;  /* 0x000000059e9e7223 */ /* 0x180fe2000001080e */
[-CC-:B------:R-:W-:Y:S01]  /*c3a0*/  FFMA.FTZ R159, R159, R5.reuse, -R14.reuse ;  /* 0x000000059f9f7223 */ /* 0x180fe2000001080e */
[-CC-:B------:R-:W-:Y:S01]  /*c3b0*/  FFMA.FTZ R162, R162, R5.reuse, -R14.reuse ;  /* 0x00000005a2a27223 */ /* 0x180fe2000001080e */
[----:B------:R-:W-:Y:S01]  /*c3c0*/  FFMA.FTZ R163, R163, R5, -R14 ;  /* 0x00000005a3a37223 */ /* 0x000fe2000001080e */
[----:B------:R-:W3:Y:S01]  /*c3d0*/  MUFU.EX2 R154, R154 ;  /* 0x0000009a009a7308 */ /* 0x000ee20000000800 */
[----:B-1----:R-:W-:-:S02]  /*c3e0*/  IMAD.MOV.U32 R9, RZ, RZ, 0x40000040 ;  /* 0x40000040ff097424 */ /* 0x002fc400078e00ff */
[-CC-:B------:R-:W-:Y:S01]  /*c3f0*/  FFMA.FTZ R166, R166, R5.reuse, -R14.reuse ;  /* 0x00000005a6a67223 */ /* 0x180fe2000001080e */
[-CC-:B------:R-:W-:Y:S01]  /*c400*/  FFMA.FTZ R167, R167, R5.reuse, -R14.reuse ;  /* 0x00000005a7a77223 */ /* 0x180fe2000001080e */
[-CC-:B------:R-:W-:Y:S01]  /*c410*/  FFMA.FTZ R170, R170, R5.reuse, -R14.reuse ;  /* 0x00000005aaaa7223 */ /* 0x180fe2000001080e */
[-CC-:B------:R-:W-:Y:S01]  /*c420*/  FFMA.FTZ R171, R171, R5.reuse, -R14.reuse ;  /* 0x00000005abab7223 */ /* 0x180fe2000001080e */
[----:B------:R-:W-:Y:S01]  /*c430*/  R2UR UR7, R9 ;  /* 0x00000000090772ca */ /* 0x000fe200000e0000 */
[----:B-----5:R-:W-:Y:S01]  /*c440*/  VIADD R9, R3, 0x32440 ;  /* 0x0003244003097836 */ /* 0x020fe20000000000 */
        /* <DEDUP_REMOVED lines=15> */
[----:B------:R-:W-:Y:S01]  /*c540*/  FFMA.FTZ R199, R199, R5, -R14 ;  /* 0x00000005c7c77223 */ /* 0x000fe2000001080e */
[----:B------:R-:W4:Y:S01]  /*c550*/  MUFU.EX2 R153, R153 ;  /* 0x0000009900997308 */ /* 0x000f220000000800 */
[----:B--2---:R-:W-:Y:S01]  /*c560*/  PRMT R9, R197, 0x654, R9 ;  /* 0x00000654c5097816 */ /* 0x004fe20000000009 */
[----:B---3--:R-:W-:Y:S01]  /*c570*/  FFMA.FTZ R14, R13, R8, R154 ;  /* 0x000000080d0e7223 */ /* 0x008fe2000001009a */
[----:B------:R-:W-:-:S02]  /*c580*/  IMAD R8, R205, 0xc00, R20 ;  /* 0x00000c00cd087824 */ /* 0x000fc400078e0214 */
[-C--:B-1----:R-:W-:Y:S01]  /*c590*/  FMUL.FTZ R24, R24, R10.reuse ;  /* 0x0000000a18187220 */ /* 0x082fe20000410000 */
[----:B------:R1:W-:Y:S01]  /*c5a0*/  SYNCS.ARRIVE.TRANS64.RED.A1T0 RZ, [R9+URZ], RZ ;  /* 0x000000ff09ff79a7 */ /* 0x0003e2000810043f */
[-C--:B------:R-:W-:Y:S01]  /*c5b0*/  FMUL.FTZ R25, R25, R10.reuse ;  /* 0x0000000a19197220 */ /* 0x080fe20000410000 */
[-C--:B------:R-:W-:Y:S01]  /*c5c0*/  FMUL.FTZ R28, R28, R10.reuse ;  /* 0x0000000a1c1c7220 */ /* 0x080fe20000410000 */
[----:B------:R-:W-:Y:S01]  /*c5d0*/  MUFU.EX2 R156, R156 ;  /* 0x0000009c009c7308 */ /* 0x000fe20000000800 */
[----:B------:R-:W-:Y:S01]  /*c5e0*/  R2UR UR6, R8 ;  /* 0x00000000080672ca */ /* 0x000fe200000e0000 */
[-C--:B------:R-:W-:Y:S01]  /*c5f0*/  FMUL.FTZ R29, R29, R10.reuse ;  /* 0x0000000a1d1d7220 */ /* 0x080fe20000410000 */
[-C--:B------:R-:W-:Y:S01]  /*c600*/  FMUL.FTZ R32, R32, R10.reuse ;  /* 0x0000000a20207220 */ /* 0x080fe20000410000 */
[-C--:B------:R-:W-:Y:S01]  /*c610*/  FMUL.FTZ R33, R33, R10.reuse ;  /* 0x0000000a21217220 */ /* 0x080fe20000410000 */
[----:B-1----:R-:W-:Y:S02]  /*c620*/  VIADD R9, R203, 0x8 ;  /* 0x00000008cb097836 */ /* 0x002fe40000000000 */
[-C--:B------:R-:W-:Y:S01]  /*c630*/  FMUL.FTZ R36, R36, R10.reuse ;  /* 0x0000000a24247220 */ /* 0x080fe20000410000 */
        /* <DEDUP_REMOVED lines=125> */
[----:B----4-:R-:W-:Y:S01]  /*ce10*/  F2FP.F16.F32.PACK_AB R200, R153, R152 ;  /* 0x0000009899c8723e */ /* 0x010fe200000000ff */
[----:B------:R-:W-:Y:S01]  /*ce20*/  FFMA.FTZ R7, R10, R7, R152 ;  /* 0x000000070a077223 */ /* 0x000fe20000010098 */
[----:B-1----:R-:W-:Y:S01]  /*ce30*/  F2FP.F16.F32.PACK_AB R202, R157, R156 ;  /* 0x0000009c9dca723e */ /* 0x002fe200000000ff */
[----:B------:R-:W1:Y:S01]  /*ce40*/  MUFU.EX2 R152, R160 ;  /* 0x000000a000987308 */ /* 0x000e620000000800 */
[----:B--2---:R-:W-:Y:S01]  /*ce50*/  F2FP.F16.F32.PACK_AB R201, R155, R154 ;  /* 0x0000009a9bc9723e */ /* 0x004fe200000000ff */
[----:B------:R-:W-:Y:S01]  /*ce60*/  FADD.FTZ R7, R153, R7 ;  /* 0x0000000799077221 */ /* 0x000fe20000010000 */
[----:B---3--:R-:W-:Y:S01]  /*ce70*/  F2FP.F16.F32.PACK_AB R203, R159, R158 ;  /* 0x0000009e9fcb723e */ /* 0x008fe200000000ff */
[----:B------:R2:W-:Y:S01]  /*ce80*/  BAR.SYNC.DEFER_BLOCKING R9, 0x100 ;  /* 0x000400090000751d */ /* 0x0005e20000010000 */
[----:B------:R-:W-:Y:S01]  /*ce90*/  FADD.FTZ R14, R155, R14 ;  /* 0x0000000e9b0e7221 */ /* 0x000fe20000010000 */
[----:B------:R-:W-:Y:S01]  /*cea0*/  FADD.FTZ R7, R156, R7 ;  /* 0x000000079c077221 */ /* 0x000fe20000010000 */
[----:B------:R-:W-:-:S03]  /*ceb0*/  IMAD.MOV.U32 R13, RZ, RZ, 0x40000040 ;  /* 0x40000040ff0d7424 */ /* 0x000fc600078e00ff */
[----:B------:R-:W3:Y:S01]  /*cec0*/  MUFU.EX2 R161, R161 ;  /* 0x000000a100a17308 */ /* 0x000ee20000000800 */
[----:B------:R-:W-:Y:S01]  /*ced0*/  FADD.FTZ R7, R157, R7 ;  /* 0x000000079d077221 */ /* 0x000fe20000010000 */
[----:B--2---:R-:W-:Y:S01]  /*cee0*/  FADD.FTZ R9, R158, R14 ;  /* 0x0000000e9e097221 */ /* 0x004fe20000010000 */
[----:B------:R-:W-:-:S03]  /*cef0*/  IADD3 R14, R8, 0x80, RZ ;  /* 0x00000080080e7810 */ /* 0x000fc60007ffe0ff */
[----:B------:R-:W-:Y:S01]  /*cf00*/  FADD.FTZ R9, R159, R9 ;  /* 0x000000099f097221 */ /* 0x000fe20000010000 */
[----:B-1----:R-:W-:Y:S01]  /*cf10*/  FADD.FTZ R7, R152, R7 ;  /* 0x0000000798077221 */ /* 0x002fe20000010000 */
[----:B------:R-:W1:Y:S08]  /*cf20*/  MUFU.EX2 R154, R164 ;  /* 0x000000a4009a7308 */ /* 0x000e700000000800 */
[----:B------:R-:W2:Y:S01]  /*cf30*/  MUFU.EX2 R165, R165 ;  /* 0x000000a500a57308 */ /* 0x000ea20000000800 */
[C---:B---3--:R-:W-:Y:S01]  /*cf40*/  FADD.FTZ R7, R161.reuse, R7 ;  /* 0x00000007a1077221 */ /* 0x048fe20000010000 */
[----:B------:R-:W-:Y:S01]  /*cf50*/  WARPGROUP.ARRIVE ;  /* 0x00000000000079c5 */ /* 0x000fe20000000000 */
[----:B------:R-:W-:-:S05]  /*cf60*/  F2FP.F16.F32.PACK_AB R152, R161, R152 ;  /* 0x00000098a198723e */ /* 0x000fca00000000ff */
[----:B------:R-:W-:Y:S01]  /*cf70*/  HGMMA.64x256x16.F32 R24, R200, gdesc[UR4].tnspB, R24, gsb0 ;  /* 0x43e00004c8187df0 */ /* 0x000fe20008000818 */
[----:B------:R-:W3:Y:S01]  /*cf80*/  MUFU.EX2 R162, R162 ;  /* 0x000000a200a27308 */ /* 0x000ee20000000800 */
[----:B------:R-:W-:Y:S01]  /*cf90*/  R2UR UR6, R14 ;  /* 0x000000000e0672ca */ /* 0x000fe200000e0000 */
[----:B-1----:R-:W-:Y:S01]  /*cfa0*/  FADD.FTZ R7, R154, R7 ;  /* 0x000000079a077221 */ /* 0x002fe20000010000 */
[----:B------:R-:W-:Y:S01]  /*cfb0*/  R2UR UR7, R15 ;  /* 0x000000000f0772ca */ /* 0x000fe200000e0000 */
[----:B------:R-:W-:Y:S02]  /*cfc0*/  VIADD R14, R8, 0x100 ;  /* 0x00000100080e7836 */ /* 0x000fe40000000000 */
[----:B------:R-:W-:Y:S02]  /*cfd0*/  IMAD.MOV.U32 R15, RZ, RZ, 0x40000040 ;  /* 0x40000040ff0f7424 */ /* 0x000fe400078e00ff */
[----:B------:R-:W1:Y:S01]  /*cfe0*/  MUFU.EX2 R163, R163 ;  /* 0x000000a300a37308 */ /* 0x000e620000000800 */
[C---:B--2---:R-:W-:Y:S01]  /*cff0*/  F2FP.F16.F32.PACK_AB R154, R165.reuse, R154 ;  /* 0x0000009aa59a723e */ /* 0x044fe200000000ff */
[----:B------:R-:W-:-:S06]  /*d000*/  FADD.FTZ R7, R165, R7 ;  /* 0x00000007a5077221 */ /* 0x000fcc0000010000 */
[----:B------:R-:W2:Y:S01]  /*d010*/  MUFU.EX2 R166, R166 ;  /* 0x000000a600a67308 */ /* 0x000ea20000000800 */
[----:B---3--:R-:W-:-:S07]  /*d020*/  FADD.FTZ R9, R162, R9 ;  /* 0x00000009a2097221 */ /* 0x008fce0000010000 */
[----:B------:R-:W3:Y:S01]  /*d030*/  MUFU.EX2 R167, R167 ;  /* 0x000000a700a77308 */ /* 0x000ee20000000800 */
[C---:B-1----:R-:W-:Y:S01]  /*d040*/  F2FP.F16.F32.PACK_AB R153, R163.reuse, R162 ;  /* 0x000000a2a399723e */ /* 0x042fe200000000ff */
[----:B------:R-:W-:-:S06]  /*d050*/  FADD.FTZ R9, R163, R9 ;  /* 0x00000009a3097221 */ /* 0x000fcc0000010000 */
[----:B------:R-:W-:Y:S01]  /*d060*/  MUFU.EX2 R169, R169 ;  /* 0x000000a900a97308 */ /* 0x000fe20000000800 */
[----:B--2---:R-:W-:-:S07]  /*d070*/  FADD.FTZ R9, R166, R9 ;  /* 0x00000009a6097221 */ /* 0x004fce0000010000 */
[----:B------:R-:W-:Y:S01]  /*d080*/  MUFU.EX2 R173, R173 ;  /* 0x000000ad00ad7308 */ /* 0x000fe20000000800 */
[C---:B---3--:R-:W-:Y:S01]  /*d090*/  F2FP.F16.F32.PACK_AB R155, R167.reuse, R166 ;  /* 0x000000a6a79b723e */ /* 0x048fe200000000ff */
[----:B------:R-:W-:-:S06]  /*d0a0*/  FADD.FTZ R9, R167, R9 ;  /* 0x00000009a7097221 */ /* 0x000fcc0000010000 */
[----:B------:R-:W1:Y:S08]  /*d0b0*/  MUFU.EX2 R170, R170 ;  /* 0x000000aa00aa7308 */ /* 0x000e700000000800 */
[----:B------:R-:W2:Y:S08]  /*d0c0*/  MUFU.EX2 R171, R171 ;  /* 0x000000ab00ab7308 */ /* 0x000eb00000000800 */
[----:B------:R-:W3:Y:S01]  /*d0d0*/  MUFU.EX2 R174, R174 ;  /* 0x000000ae00ae7308 */ /* 0x000ee20000000800 */
[----:B-1----:R-:W-:-:S07]  /*d0e0*/  FADD.FTZ R9, R170, R9 ;  /* 0x00000009aa097221 */ /* 0x002fce0000010000 */
[----:B------:R-:W1:Y:S01]  /*d0f0*/  MUFU.EX2 R175, R175 ;  /* 0x000000af00af7308 */ /* 0x000e620000000800 */
[----:B--2---:R-:W-:-:S07]  /*d100*/  FADD.FTZ R9, R171, R9 ;  /* 0x00000009ab097221 */ /* 0x004fce0000010000 */
[----:B------:R-:W-:Y:S01]  /*d110*/  MUFU.EX2 R177, R177 ;  /* 0x000000b100b17308 */ /* 0x000fe20000000800 */
[----:B---3--:R-:W-:-:S07]  /*d120*/  FADD.FTZ R9, R174, R9 ;  /* 0x00000009ae097221 */ /* 0x008fce0000010000 */
[----:B------:R-:W-:Y:S01]  /*d130*/  MUFU.EX2 R181, R181 ;  /* 0x000000b500b57308 */ /* 0x000fe20000000800 */
[----:B-1----:R-:W-:-:S07]  /*d140*/  FADD.FTZ R9, R175, R9 ;  /* 0x00000009af097221 */ /* 0x002fce0000010000 */
        /* <DEDUP_REMOVED lines=11> */
[----:B------:R1:W-:Y:S08]  /*d200*/  MUFU.EX2 R10, R12 ;  /* 0x0000000c000a7308 */ /* 0x0003f00000000800 */
[----:B------:R-:W-:Y:S01]  /*d210*/  MUFU.EX2 R194, R194 ;  /* 0x000000c200c27308 */ /* 0x000fe20000000800 */
[----:B-1----:R-:W-:-:S07]  /*d220*/  IADD3 R12, R8, 0x280, RZ ;  /* 0x00000280080c7810 */ /* 0x002fce0007ffe0ff */
[----:B------:R-:W-:Y:S08]  /*d230*/  MUFU.EX2 R195, R195 ;  /* 0x000000c300c37308 */ /* 0x000ff00000000800 */
[----:B------:R-:W-:Y:S08]  /*d240*/  MUFU.EX2 R198, R198 ;  /* 0x000000c600c67308 */ /* 0x000ff00000000800 */
[----:B------:R-:W-:Y:S01]  /*d250*/  MUFU.EX2 R199, R199 ;  /* 0x000000c700c77308 */ /* 0x000fe20000000800 */
[----:B------:R-:W-:-:S02]  /*d260*/  WARPGROUP.DEPBAR.LE gsb0, 0x0 ;  /* 0x00008000000079c5 */ /* 0x000fc40000010000 */
[----:B------:R-:W-:-:S06]  /*d270*/  WARPGROUP.ARRIVE ;  /* 0x00000000000079c5 */ /* 0x000fcc0000000000 */
[----:B------:R-:W-:Y:S01]  /*d280*/  HGMMA.64x256x16.F32 R24, R152, gdesc[UR4].tnspB, R24, gsb0 ;  /* 0x43e0000498187df0 */ /* 0x000fe20008000818 */
[----:B------:R-:W-:Y:S01]  /*d290*/  R2UR UR6, R14 ;  /* 0x000000000e0672ca */ /* 0x000fe200000e0000 */
[----:B------:R-:W-:Y:S01]  /*d2a0*/  VIADD R14, R8, 0x180 ;  /* 0x00000180080e7836 */ /* 0x000fe20000000000 */
[----:B------:R-:W-:Y:S01]  /*d2b0*/  R2UR UR7, R15 ;  /* 0x000000000f0772ca */ /* 0x000fe200000e0000 */
[----:B------:R-:W-:Y:S01]  /*d2c0*/  IMAD.MOV.U32 R15, RZ, RZ, 0x40000040 ;  /* 0x40000040ff0f7424 */ /* 0x000fe200078e00ff */
[----:B------:R-:W-:Y:S02]  /*d2d0*/  WARPGROUP.DEPBAR.LE gsb0, 0x0 ;  /* 0x00008000000079c5 */ /* 0x000fe40000010000 */
[----:B------:R-:W1:Y:S01]  /*d2e0*/  MUFU.EX2 R152, R168 ;  /* 0x000000a800987308 */ /* 0x000e620000000800 */
[----:B------:R-:W-:Y:S02]  /*d2f0*/  F2FP.F16.F32.PACK_AB R153, R171, R170 ;  /* 0x000000aaab99723e */ /* 0x000fe400000000ff */
[----:B------:R-:W-:-:S05]  /*d300*/  F2FP.F16.F32.PACK_AB R155, R175, R174 ;  /* 0x000000aeaf9b723e */ /* 0x000fca00000000ff */
[----:B------:R-:W2:Y:S01]  /*d310*/  MUFU.EX2 R154, R172 ;  /* 0x000000ac009a7308 */ /* 0x000ea20000000800 */
[----:B-1----:R-:W-:Y:S01]  /*d320*/  FADD.FTZ R7, R152, R7 ;  /* 0x0000000798077221 */ /* 0x002fe20000010000 */
[----:B------:R-:W-:-:S03]  /*d330*/  F2FP.F16.F32.PACK_AB R152, R169, R152 ;  /* 0x00000098a998723e */ /* 0x000fc600000000ff */
[----:B------:R-:W-:-:S04]  /*d340*/  FADD.FTZ R7, R169, R7 ;  /* 0x00000007a9077221 */ /* 0x000fc80000010000 */
[----:B--2---:R-:W-:Y:S01]  /*d350*/  FADD.FTZ R7, R154, R7 ;  /* 0x000000079a077221 */ /* 0x004fe20000010000 */
[----:B------:R-:W-:-:S03]  /*d360*/  F2FP.F16.F32.PACK_AB R154, R173, R154 ;  /* 0x0000009aad9a723e */ /* 0x000fc600000000ff */
[----:B------:R-:W-:Y:S01]  /*d370*/  FADD.FTZ R7, R173, R7 ;  /* 0x00000007ad077221 */ /* 0x000fe20000010000 */
        /* <DEDUP_REMOVED lines=8> */
[----:B------:R-:W-:Y:S01]  /*d400*/  F2FP.F16.F32.PACK_AB R153, R179, R178 ;  /* 0x000000b2b399723e */ /* 0x000fe200000000ff */
[----:B------:R-:W-:Y:S01]  /*d410*/  FADD.FTZ R178, R178, R9 ;  /* 0x00000009b2b27221 */ /* 0x000fe20000010000 */
[----:B------:R-:W-:-:S03]  /*d420*/  F2FP.F16.F32.PACK_AB R155, R183, R182 ;  /* 0x000000b6b79b723e */ /* 0x000fc600000000ff */
[----:B------:R-:W-:Y:S02]  /*d430*/  FADD.FTZ R179, R179, R178 ;  /* 0x000000b2b3b37221 */ /* 0x000fe40000010000 */
[----:B------:R-:W2:Y:S02]  /*d440*/  MUFU.EX2 R154, R180 ;  /* 0x000000b4009a7308 */ /* 0x000ea40000000800 */
[----:B------:R-:W-:-:S04]  /*d450*/  FADD.FTZ R182, R182, R179 ;  /* 0x000000b3b6b67221 */ /* 0x000fc80000010000 */
[----:B------:R-:W-:Y:S01]  /*d460*/  FADD.FTZ R183, R183, R182 ;  /* 0x000000b6b7b77221 */ /* 0x000fe20000010000 */
        /* <DEDUP_REMOVED lines=8> */
[----:B------:R-:W-:Y:S02]  /*d4f0*/  R2UR UR6, R14 ;  /* 0x000000000e0672ca */ /* 0x000fe400000e0000 */
[----:B------:R-:W-:Y:S01]  /*d500*/  R2UR UR7, R15 ;  /* 0x000000000f0772ca */ /* 0x000fe200000e0000 */
        /* <DEDUP_REMOVED lines=35> */
[----:B------:R-:W-:Y:S03]  /*d740*/  HGMMA.64x256x16.F32 R24, R152, gdesc[UR4].tnspB, R24, gsb0 ;  /* 0x43e0000498187df0 */ /* 0x000fe60008000818 */
[----:B------:R-:W-:Y:S02]  /*d750*/  WARPGROUP.DEPBAR.LE gsb0, 0x0 ;  /* 0x00008000000079c5 */ /* 0x000fe40000010000 */
[----:B------:R-:W-:Y:S05]  /*d760*/  @!P0 BRA `(.L_x_1508) ;  /* 0x0000000000048947 */ /* 0x000fea0003800000 */
[----:B------:R-:W-:Y:S01]  /*d770*/  BPT.TRAP 0x1 ;  /* 0x000000040000795c */ /* 0x000fe20000300000 */
.L_x_1508:
[----:B------:R-:W-:Y:S02]  /*d780*/  VIADD R3, R3, 0x32460 ;  /* 0x0003246003037836 */ /* 0x000fe40000000000 */
[----:B------:R-:W-:Y:S02]  /*d790*/  IMAD.MOV.U32 R9, RZ, RZ, R11 ;  /* 0x000000ffff097224 */ /* 0x000fe400078e000b */
[----:B------:R-:W-:Y:S01]  /*d7a0*/  IMAD.MOV.U32 R10, RZ, RZ, R6 ;  /* 0x000000ffff0a7224 */ /* 0x000fe200078e0006 */
[----:B------:R-:W-:-:S04]  /*d7b0*/  PRMT R3, R197, 0x654, R3 ;  /* 0x00000654c5037816 */ /* 0x000fc80000000003 */
[----:B------:R1:W-:Y:S01]  /*d7c0*/  SYNCS.ARRIVE.TRANS64.RED.A1T0 RZ, [R3+URZ], RZ ;  /* 0x000000ff03ff79a7 */ /* 0x0003e2000810043f */
[----:B------:R-:W-:Y:S05]  /*d7d0*/  @P1 BRA `(.L_x_1509) ;  /* 0xffffffd800201947 */ /* 0x000fea000383ffff */
.L_x_1498:
[----:B------:R-:W2:Y:S01]  /*d7e0*/  LDL.LU R187, [R1+0x68] ;  /* 0x0000680001bb7983 */ /* 0x000ea20000300800 */
[----:B------:R-:W-:Y:S05]  /*d7f0*/  WARPSYNC.ALL ;  /* 0x0000000000007948 */ /* 0x000fea0003800000 */
[----:B------:R-:W3:Y:S01]  /*d800*/  SHFL.BFLY PT, R9, R8, 0x2, 0x1f ;  /* 0x0c401f0008097f89 */ /* 0x000ee200000e0000 */
[----:B------:R-:W-:Y:S01]  /*d810*/  VIADD R205, R205, 0x1 ;  /* 0x00000001cdcd7836 */ /* 0x000fe20000000000 */
[----:B------:R0:W-:Y:S08]  /*d820*/  BAR.ARV R0, 0x100 ;  /* 0x000400000000751d */ /* 0x0001f00000002000 */
[----:B------:R-:W-:Y:S06]  /*d830*/  BAR.ARV 0x8, 0x180 ;  /* 0x0206000000007b1d */ /* 0x000fec0000002000 */
[----:B------:R-:W-:Y:S01]  /*d840*/  ISETP.NE.AND P0, PT, R205, 0x2, PT ;  /* 0x00000002cd00780c */ /* 0x000fe20003f05270 */
[----:B------:R-:W1:Y:S01]  /*d850*/  SHFL.BFLY PT, R4, R7, 0x2, 0x1f ;  /* 0x0c401f0007047f89 */ /* 0x000e6200000e0000 */
[----:B0-----:R-:W-:-:S02]  /*d860*/  MOV R0, 0xff800000 ;  /* 0xff80000000007802 */ /* 0x001fc40000000f00 */
[----:B------:R-:W-:Y:S01]  /*d870*/  SEL R13, RZ, 0x1, P0 ;  /* 0x00000001ff0d7807 */ /* 0x000fe20000000000 */
[----:B---3--:R-:W-:Y:S01]  /*d880*/  FADD.FTZ R9, R9, R8 ;  /* 0x0000000809097221 */ /* 0x008fe20000010000 */
[----:B------:R-:W-:Y:S02]  /*d890*/  PLOP3.LUT P1, PT, PT, PT, PT, 0x8, 0x0 ;  /* 0x000000000000781c */ /* 0x000fe40003f2e170 */
[----:B------:R-:W-:Y:S02]  /*d8a0*/  LOP3.LUT R216, R216, R13, RZ, 0x3c, !PT ;  /* 0x0000000dd8d87212 */ /* 0x000fe400078e3cff */
[----:B------:R-:W0:Y:S01]  /*d8b0*/  SHFL.BFLY PT, R10, R9, 0x1, 0x1f ;  /* 0x0c201f00090a7f89 */ /* 0x000e2200000e0000 */
[----:B------:R-:W-:Y:S01]  /*d8c0*/  SEL R205, R205, RZ, P0 ;  /* 0x000000ffcdcd7207 */ /* 0x000fe20000000000 */
[----:B-1----:R-:W-:-:S05]  /*d8d0*/  FADD.FTZ R3, R4, R7 ;  /* 0x0000000704037221 */ /* 0x002fca0000010000 */
[----:B------:R-:W1:Y:S01]  /*d8e0*/  SHFL.BFLY PT, R4, R3, 0x1, 0x1f ;  /* 0x0c201f0003047f89 */ /* 0x000e6200000e0000 */
[----:B0-----:R-:W-:-:S05]  /*d8f0*/  FADD.FTZ R8, R9, R10 ;  /* 0x0000000a09087221 */ /* 0x001fca0000010000 */
[----:B------:R-:W-:-:S13]  /*d900*/  FSETP.NE.FTZ.AND P3, PT, R8, RZ, PT ;  /* 0x000000ff0800720b */ /* 0x000fda0003f75000 */
[----:B------:R-:W-:Y:S01]  /*d910*/  @P3 FMUL.FTZ R19, R5, 0.69314718246459960938 ;  /* 0x3f31721805133820 */ /* 0x000fe20000410000 */
[----:B-1----:R-:W-:Y:S01]  /*d920*/  FADD.FTZ R7, R3, R4 ;  /* 0x0000000403077221 */ /* 0x002fe20000010000 */
[----:B------:R-:W-:Y:S02]  /*d930*/  IMAD.MOV.U32 R3, RZ, RZ, RZ ;  /* 0x000000ffff037224 */ /* 0x000fe400078e00ff */
[----:B------:R-:W-:Y:S02]  /*d940*/  IMAD.MOV.U32 R4, RZ, RZ, RZ ;  /* 0x000000ffff047224 */ /* 0x000fe400078e00ff */
[----:B------:R-:W-:Y:S02]  /*d950*/  FSETP.NE.FTZ.AND P2, PT, R7, RZ, PT ;  /* 0x000000ff0700720b */ /* 0x000fe40003f55000 */
[----:B------:R-:W0:Y:S08]  /*d960*/  @P3 MUFU.RCP R3, R8 ;  /* 0x0000000800033308 */ /* 0x000e300000001000 */
[----:B------:R-:W1:Y:S03]  /*d970*/  @P3 MUFU.LG2 R8, R8 ;  /* 0x0000000800083308 */ /* 0x000e660000000c00 */
[----:B------:R-:W-:-:S05]  /*d980*/  @P2 FMUL.FTZ R20, R5, 0.69314718246459960938 ;  /* 0x3f31721805142820 */ /* 0x000fca0000410000 */
        /* <DEDUP_REMOVED lines=8> */
[----:B------:R-:W0:Y:S01]  /*da10*/  @P2 MUFU.RCP R4, R7 ;  /* 0x0000000700042308 */ /* 0x000e220000001000 */
        /* <DEDUP_REMOVED lines=8> */
[----:B---3--:R-:W-:Y:S01]  /*daa0*/  @P2 FMUL.FTZ R9, R9, 0.69314718246459960938 ;  /* 0x3f31721809092820 */ /* 0x008fe20000410000 */
[-C--:B------:R-:W-:Y:S01]  /*dab0*/  FMUL.FTZ R27, R55, R3.reuse ;  /* 0x00000003371b7220 */ /* 0x080fe20000410000 */
[-C--:B------:R-:W-:Y:S01]  /*dac0*/  FMUL.FTZ R58, R58, R3.reuse ;  /* 0x000000033a3a7220 */ /* 0x080fe20000410000 */
[-C--:B------:R-:W-:Y:S01]  /*dad0*/  FMUL.FTZ R62, R62, R3.reuse ;  /* 0x000000033e3e7220 */ /* 0x080fe20000410000 */
[-C--:B------:R-:W-:Y:S01]  /*dae0*/  FMUL.FTZ R31, R63, R3.reuse ;  /* 0x000000033f1f7220 */ /* 0x080fe20000410000 */
[-C--:B------:R-:W-:Y:S01]  /*daf0*/  FMUL.FTZ R66, R66, R3.reuse ;  /* 0x0000000342427220 */ /* 0x080fe20000410000 */
[-C--:B------:R-:W-:Y:S01]  /*db00*/  FMUL.FTZ R67, R67, R3.reuse ;  /* 0x0000000343437220 */ /* 0x080fe20000410000 */
[----:B------:R-:W-:Y:S01]  /*db10*/  FMUL.FTZ R70, R70, R3 ;  /* 0x0000000346467220 */ /* 0x000fe20000410000 */
[-C--:B0-----:R-:W-:Y:S01]  /*db20*/  FMUL.FTZ R169, R24, R4.reuse ;  /* 0x0000000418a97220 */ /* 0x081fe20000410000 */
        /* <DEDUP_REMOVED lines=109> */
[----:B--2---:R-:W-:-:S05]  /*e200*/  VIADD R187, R187, 0x1 ;  /* 0x00000001bbbb7836 */ /* 0x004fca0000000000 */
[----:B------:R0:W-:Y:S02]  /*e210*/  STL [R1+0x68], R187 ;  /* 0x000068bb01007387 */ /* 0x0001e40000100800 */
.L_x_1454:
[----:B------:R-:W-:Y:S05]  /*e220*/  WARPSYNC.ALL ;  /* 0x0000000000007948 */ /* 0x000fea0003800000 */
[----:B------:R-:W1:Y:S01]  /*e230*/  S2R R6, SR_CgaCtaId ;  /* 0x0000000000067919 */ /* 0x000e620000008800 */
[----:B------:R-:W-:Y:S01]  /*e240*/  MOV R19, 0x400 ;  /* 0x0000040000137802 */ /* 0x000fe20000000f00 */
[----:B------:R-:W-:Y:S01]  /*e250*/  BSSY B0, `(.L_x_1510) ;  /* 0x00002f7000007945 */ /* 0x000fe20003800000 */
[----:B------:R-:W-:Y:S02]  /*e260*/  BAR.SYNC.DEFER_BLOCKING 0x5, 0x180 ;  /* 0x0146000000007b1d */ /* 0x000fe40000010000 */
[----:B-1----:R-:W-:-:S05]  /*e270*/  LEA R19, R6, R19, 0x18 ;  /* 0x0000001306137211 */ /* 0x002fca00078ec0ff */
[----:B------:R1:W0:Y:S01]  /*e280*/  LDS.128 R32, [R19+0x324d0] ;  /* 0x0324d00013207984 */ /* 0x0002220000000c00 */
[----:B------:R-:W-:Y:S06]  /*e290*/  BAR.ARV 0x4, 0x180 ;  /* 0x0106000000007b1d */ /* 0x000fec0000002000 */
[----:B------:R-:W-:Y:S05]  /*e2a0*/  @P1 BRA `(.L_x_1511) ;  /* 0x00000020001c1947 */ /* 0x000fea0003800000 */
[----:B------:R-:W2:Y:S04]  /*e2b0*/  LDL R8, [R1+0x84] ;  /* 0x0000840001087983 */ /* 0x000ea80000100800 */
[----:B------:R-:W4:Y:S01]  /*e2c0*/  LDL R51, [R1+0x5c] ;  /* 0x00005c0001337983 */ /* 0x000f220000100800 */
[----:B------:R-:W3:Y:S01]  /*e2d0*/  S2R R6, SR_SWINHI ;  /* 0x0000000000067919 */ /* 0x000ee20000002f00 */
[----:B------:R-:W-:Y:S05]  /*e2e0*/  WARPSYNC.ALL ;  /* 0x0000000000007948 */ /* 0x000fea0003800000 */
[----:B------:R-:W-:Y:S01]  /*e2f0*/  F2FP.F16.F32.PACK_AB R11, R14, R30 ;  /* 0x0000001e0e0b723e */ /* 0x000fe200000000ff */
[----:B------:R-:W-:Y:S01]  /*e300*/  ULDC.64 UR4, c[0x0][0xd00] ;  /* 0x0003400000047ab9 */ /* 0x000fe20000000a00 */
[----:B------:R-:W-:Y:S01]  /*e310*/  F2FP.F16.F32.PACK_AB R13, R13, R42 ;  /* 0x0000002a0d0d723e */ /* 0x000fe200000000ff */
[----:B------:R-:W4:Y:S01]  /*e320*/  LDL R55, [R1+0x80] ;  /* 0x0000800001377983 */ /* 0x000f220000100800 */
[----:B------:R-:W-:Y:S01]  /*e330*/  F2FP.F16.F32.PACK_AB R15, R15, R46 ;  /* 0x0000002e0f0f723e */ /* 0x000fe200000000ff */
[----:B0-----:R-:W0:Y:S02]  /*e340*/  LDC R32, c[0x0][0xce8] ;  /* 0x00033a00ff207b82 */ /* 0x001e240000000800 */
[----:B------:R-:W4:Y:S01]  /*e350*/  LDL R90, [R1+0x6c] ;  /* 0x00006c00015a7983 */ /* 0x000f220000100800 */
[----:B------:R-:W-:-:S02]  /*e360*/  MOV R20, R19 ;  /* 0x0000001300147202 */ /* 0x000fc40000000f00 */
[----:B---3--:R-:W-:Y:S02]  /*e370*/  MOV R21, R6 ;  /* 0x0000000600157202 */ /* 0x008fe40000000f00 */
[----:B------:R-:W-:Y:S02]  /*e380*/  F2FP.F16.F32.PACK_AB R14, R156, R174 ;  /* 0x000000ae9c0e723e */ /* 0x000fe400000000ff */
[----:B------:R-:W-:Y:S02]  /*e390*/  F2FP.F16.F32.PACK_AB R25, R25, R50 ;  /* 0x000000321919723e */ /* 0x000fe400000000ff */
[----:B------:R-:W-:Y:S02]  /*e3a0*/  F2FP.F16.F32.PACK_AB R27, R27, R54 ;  /* 0x000000361b1b723e */ /* 0x000fe400000000ff */
[----:B-----5:R-:W-:Y:S02]  /*e3b0*/  F2FP.F16.F32.PACK_AB R28, R159, R177 ;  /* 0x000000b19f1c723e */ /* 0x020fe400000000ff */
[----:B------:R-:W-:-:S02]  /*e3c0*/  F2FP.F16.F32.PACK_AB R29, R29, R58 ;  /* 0x0000003a1d1d723e */ /* 0x000fc400000000ff */
[----:B------:R-:W-:Y:S02]  /*e3d0*/  F2FP.F16.F32.PACK_AB R30, R160, R178 ;  /* 0x000000b2a01e723e */ /* 0x000fe400000000ff */
[----:B------:R-:W-:Y:S02]  /*e3e0*/  F2FP.F16.F32.PACK_AB R31, R31, R62 ;  /* 0x0000003e1f1f723e */ /* 0x000fe400000000ff */
[----:B------:R-:W-:Y:S02]  /*e3f0*/  F2FP.F16.F32.PACK_AB R42, R168, R186 ;  /* 0x000000baa82a723e */ /* 0x000fe400000000ff */
[----:B------:R-:W-:Y:S02]  /*e400*/  F2FP.F16.F32.PACK_AB R43, R95, R94 ;  /* 0x0000005e5f2b723e */ /* 0x000fe400000000ff */
[----:B------:R-:W-:Y:S02]  /*e410*/  F2FP.F16.F32.PACK_AB R46, R101, R100 ;  /* 0x00000064652e723e */ /* 0x000fe400000000ff */
[----:B------:R-:W-:Y:S01]  /*e420*/  F2FP.F16.F32.PACK_AB R47, R103, R102 ;  /* 0x00000066672f723e */ /* 0x000fe200000000ff */
[----:B------:R-:W-:Y:S01]  /*e430*/  BAR.SYNC.DEFER_BLOCKING 0x1, 0x100 ;  /* 0x0044000000007b1d */ /* 0x000fe20000010000 */
[----:B--2---:R-:W-:-:S03]  /*e440*/  IMAD.WIDE R40, R8, 0x2, R20 ;  /* 0x0000000208287825 */ /* 0x004fc600078e0214 */
[----:B------:R-:W-:-:S04]  /*e450*/  IADD3 R52, P3, R40, 0x60, RZ ;  /* 0x0000006028347810 */ /* 0x000fc80007f7e0ff */
[----:B------:R-:W-:Y:S02]  /*e460*/  LOP3.LUT R53, R52, 0x380, RZ, 0xc0, !PT ;  /* 0x0000038034357812 */ /* 0x000fe400078ec0ff */
[C---:B----4-:R-:W-:Y:S02]  /*e470*/  IADD3 R45, P1, R40.reuse, 0x20, RZ ;  /* 0x00000020282d7810 */ /* 0x050fe40007f3e0ff */
[----:B------:R-:W-:Y:S02]  /*e480*/  IADD3 R48, P2, R40, 0x40, RZ ;  /* 0x0000004028307810 */ /* 0x000fe40007f5e0ff */
[----:B------:R-:W-:Y:S02]  /*e490*/  SHF.R.U64 R53, R53, 0x3, RZ ;  /* 0x0000000335357819 */ /* 0x000fe400000012ff */
[----:B------:R-:W-:Y:S02]  /*e4a0*/  LOP3.LUT R44, R45, 0x380, RZ, 0xc0, !PT ;  /* 0x000003802d2c7812 */ /* 0x000fe400078ec0ff */
[----:B------:R-:W-:-:S02]  /*e4b0*/  LOP3.LUT R49, R48, 0x380, RZ, 0xc0, !PT ;  /* 0x0000038030317812 */ /* 0x000fc400078ec0ff */
[----:B------:R-:W-:Y:S01]  /*e4c0*/  LOP3.LUT R52, R53, R52, RZ, 0x3c, !PT ;  /* 0x0000003435347212 */ /* 0x000fe200078e3cff */
[--C-:B------:R-:W-:Y:S01]  /*e4d0*/  IMAD.X R53, RZ, RZ, R41.reuse, P3 ;  /* 0x000000ffff357224 */ /* 0x100fe200018e0629 */
[----:B------:R-:W-:Y:S02]  /*e4e0*/  IADD3 R76, P3, R40, 0x8020, RZ ;  /* 0x00008020284c7810 */ /* 0x000fe40007f7e0ff */
[----:B------:R-:W-:Y:S02]  /*e4f0*/  SHF.R.U64 R44, R44, 0x3, RZ ;  /* 0x000000032c2c7819 */ /* 0x000fe400000012ff */
[----:B------:R-:W-:Y:S02]  /*e500*/  SHF.R.U64 R49, R49, 0x3, RZ ;  /* 0x0000000331317819 */ /* 0x000fe400000012ff */
[----:B------:R-:W-:Y:S02]  /*e510*/  LOP3.LUT R77, R76, 0x380, RZ, 0xc0, !PT ;  /* 0x000003804c4d7812 */ /* 0x000fe400078ec0ff */
[----:B------:R-:W-:Y:S01]  /*e520*/  LOP3.LUT R44, R44, R45, RZ, 0x3c, !PT ;  /* 0x0000002d2c2c7212 */ /* 0x000fe200078e3cff */
[--C-:B------:R-:W-:Y:S01]  /*e530*/  IMAD.X R45, RZ, RZ, R41.reuse, P1 ;  /* 0x000000ffff2d7224 */ /* 0x100fe200008e0629 */
[----:B------:R-:W-:Y:S01]  /*e540*/  LOP3.LUT R48, R49, R48, RZ, 0x3c, !PT ;  /* 0x0000003031307212 */ /* 0x000fe200078e3cff */
[----:B------:R-:W-:Y:S01]  /*e550*/  IMAD.X R49, RZ, RZ, R41, P2 ;  /* 0x000000ffff317224 */ /* 0x000fe200010e0629 */
[----:B------:R-:W-:-:S02]  /*e560*/  IADD3 R56, P4, R40, 0x4000, RZ ;  /* 0x0000400028387810 */ /* 0x000fc40007f9e0ff */
[C---:B------:R-:W-:Y:S02]  /*e570*/  IADD3 R60, P5, R40.reuse, 0x4020, RZ ;  /* 0x00004020283c7810 */ /* 0x040fe40007fbe0ff */
        /* <DEDUP_REMOVED lines=11> */
[----:B------:R-:W-:-:S02]  /*e630*/  LOP3.LUT R8, R40, 0x380, RZ, 0xc0, !PT ;  /* 0x0000038028087812 */ /* 0x000fc400078ec0ff */
[----:B------:R-:W-:Y:S02]  /*e640*/  IADD3 R6, P3, R40, 0xc060, RZ ;  /* 0x0000c06028067810 */ /* 0x000fe40007f7e0ff */
[----:B------:R-:W-:Y:S02]  /*e650*/  SHF.R.U64 R57, R57, 0x3, RZ ;  /* 0x0000000339397819 */ /* 0x000fe400000012ff */
[----:B------:R-:W-:Y:S02]  /*e660*/  SHF.R.U64 R61, R61, 0x3, RZ ;  /* 0x000000033d3d7819 */ /* 0x000fe400000012ff */
[----:B------:R-:W-:Y:S02]  /*e670*/  SHF.R.U64 R65, R65, 0x3, RZ ;  /* 0x0000000341417819 */ /* 0x000fe400000012ff */
[----:B------:R-:W-:Y:S02]  /*e680*/  SHF.R.U64 R69, R69, 0x3, RZ ;  /* 0x0000000345457819 */ /* 0x000fe400000012ff */
[----:B------:R-:W-:-:S02]  /*e690*/  SHF.R.U64 R73, R73, 0x3, RZ ;  /* 0x0000000349497819 */ /* 0x000fc400000012ff */
[----:B------:R-:W-:Y:S02]  /*e6a0*/  SHF.R.U64 R8, R8, 0x3, RZ ;  /* 0x0000000308087819 */ /* 0x000fe400000012ff */
[----:B------:R-:W-:Y:S02]  /*e6b0*/  LOP3.LUT R9, R6, 0x380, RZ, 0xc0, !PT ;  /* 0x0000038006097812 */ /* 0x000fe400078ec0ff */
[----:B------:R-:W-:Y:S01]  /*e6c0*/  LOP3.LUT R56, R57, R56, RZ, 0x3c, !PT ;  /* 0x0000003839387212 */ /* 0x000fe200078e3cff */
[--C-:B------:R-:W-:Y:S01]  /*e6d0*/  IMAD.X R57, RZ, RZ, R41.reuse, P4 ;  /* 0x000000ffff397224 */ /* 0x100fe200020e0629 */
[----:B------:R-:W-:Y:S01]  /*e6e0*/  LOP3.LUT R60, R61, R60, RZ, 0x3c, !PT ;  /* 0x0000003c3d3c7212 */ /* 0x000fe200078e3cff */
[--C-:B------:R-:W-:Y:S01]  /*e6f0*/  IMAD.X R61, RZ, RZ, R41.reuse, P5 ;  /* 0x000000ffff3d7224 */ /* 0x100fe200028e0629 */
[----:B------:R-:W-:Y:S02]  /*e700*/  LOP3.LUT R64, R65, R64, RZ, 0x3c, !PT ;  /* 0x0000004041407212 */ /* 0x000fe400078e3cff */
[----:B------:R-:W-:Y:S01]  /*e710*/  LOP3.LUT R68, R69, R68, RZ, 0x3c, !PT ;  /* 0x0000004445447212 */ /* 0x000fe200078e3cff */
[--C-:B------:R-:W-:Y:S01]  /*e720*/  IMAD.X R69, RZ, RZ, R41.reuse, P1 ;  /* 0x000000ffff457224 */ /* 0x100fe200008e0629 */
[----:B------:R-:W-:Y:S01]  /*e730*/  LOP3.LUT R72, R73, R72, RZ, 0x3c, !PT ;  /* 0x0000004849487212 */ /* 0x000fe200078e3cff */
[----:B------:R-:W-:Y:S01]  /*e740*/  IMAD.X R73, RZ, RZ, R41, P2 ;  /* 0x000000ffff497224 */ /* 0x000fe200010e0629 */
[----:B------:R-:W-:-:S02]  /*e750*/  IADD3.X R65, RZ, R41, RZ, P0, !PT ;  /* 0x00000029ff417210 */ /* 0x000fc400007fe4ff */
[C---:B------:R-:W-:Y:S02]  /*e760*/  IADD3 R80, P4, R40.reuse, 0x8040, RZ ;  /* 0x0000804028507810 */ /* 0x040fe40007f9e0ff */
[C---:B------:R-:W-:Y:S02]  /*e770*/  IADD3 R84, P5, R40.reuse, 0x8060, RZ ;  /* 0x0000806028547810 */ /* 0x040fe40007fbe0ff */
[C---:B------:R-:W-:Y:S02]  /*e780*/  IADD3 R88, P0, R40.reuse, 0xc000, RZ ;  /* 0x0000c00028587810 */ /* 0x040fe40007f1e0ff */
[C---:B------:R-:W-:Y:S02]  /*e790*/  IADD3 R92, P1, R40.reuse, 0xc020, RZ ;  /* 0x0000c020285c7810 */ /* 0x040fe40007f3e0ff */
[----:B------:R-:W-:Y:S02]  /*e7a0*/  IADD3 R36, P2, R40, 0xc040, RZ ;  /* 0x0000c04028247810 */ /* 0x000fe40007f5e0ff */
[----:B------:R-:W-:-:S02]  /*e7b0*/  LOP3.LUT R8, R8, R40, RZ, 0x3c, !PT ;  /* 0x0000002808087212 */ /* 0x000fc400078e3cff */
[----:B------:R-:W-:Y:S01]  /*e7c0*/  SHF.R.U64 R40, R9, 0x3, RZ ;  /* 0x0000000309287819 */ /* 0x000fe200000012ff */
[----:B------:R-:W-:-:S03]  /*e7d0*/  IMAD.MOV.U32 R9, RZ, RZ, R41 ;  /* 0x000000ffff097224 */ /* 0x000fc600078e0029 */
[----:B------:R-:W-:Y:S02]  /*e7e0*/  LOP3.LUT R40, R40, R6, RZ, 0x3c, !PT ;  /* 0x0000000628287212 */ /* 0x000fe400078e3cff */
[----:B------:R-:W-:Y:S02]  /*e7f0*/  MOV R6, R8 ;  /* 0x0000000800067202 */ /* 0x000fe40000000f00 */
[----:B------:R-:W-:Y:S02]  /*e800*/  F2FP.F16.F32.PACK_AB R9, R10, R26 ;  /* 0x0000001a0a09723e */ /* 0x000fe400000000ff */
[----:B------:R-:W-:Y:S02]  /*e810*/  LOP3.LUT R81, R80, 0x380, RZ, 0xc0, !PT ;  /* 0x0000038050517812 */ /* 0x000fe400078ec0ff */
[----:B------:R-:W-:Y:S02]  /*e820*/  LOP3.LUT R85, R84, 0x380, RZ, 0xc0, !PT ;  /* 0x0000038054557812 */ /* 0x000fe400078ec0ff */
[----:B------:R-:W-:-:S02]  /*e830*/  LOP3.LUT R89, R88, 0x380, RZ, 0xc0, !PT ;  /* 0x0000038058597812 */ /* 0x000fc400078ec0ff */
[----:B------:R-:W-:Y:S02]  /*e840*/  LOP3.LUT R93, R92, 0x380, RZ, 0xc0, !PT ;  /* 0x000003805c5d7812 */ /* 0x000fe400078ec0ff */
[----:B------:R-:W-:Y:S02]  /*e850*/  LOP3.LUT R37, R36, 0x380, RZ, 0xc0, !PT ;  /* 0x0000038024257812 */ /* 0x000fe400078ec0ff */
[----:B------:R-:W-:Y:S02]  /*e860*/  F2FP.F16.F32.PACK_AB R8, R24, R169 ;  /* 0x000000a91808723e */ /* 0x000fe400000000ff */
[----:B------:R-:W-:Y:S02]  /*e870*/  F2FP.F16.F32.PACK_AB R10, R152, R170 ;  /* 0x000000aa980a723e */ /* 0x000fe400000000ff */
[----:B------:R-:W-:Y:S02]  /*e880*/  SHF.R.U64 R81, R81, 0x3, RZ ;  /* 0x0000000351517819 */ /* 0x000fe400000012ff */
[----:B------:R-:W-:Y:S01]  /*e890*/  SHF.R.U64 R85, R85, 0x3, RZ ;  /* 0x0000000355557819 */ /* 0x000fe200000012ff */
[----:B------:R2:W-:Y:S01]  /*e8a0*/  STSM.16.M88.4 [R6], R8 ;  /* 0x0000000806007844 */ /* 0x0005e20000000200 */
[----:B------:R-:W-:-:S02]  /*e8b0*/  SHF.R.U64 R89, R89, 0x3, RZ ;  /* 0x0000000359597819 */ /* 0x000fc400000012ff */
[----:B------:R-:W-:Y:S02]  /*e8c0*/  SHF.R.U64 R93, R93, 0x3, RZ ;  /* 0x000000035d5d7819 */ /* 0x000fe400000012ff */
[----:B------:R-:W-:Y:S02]  /*e8d0*/  SHF.R.U64 R37, R37, 0x3, RZ ;  /* 0x0000000325257819 */ /* 0x000fe400000012ff */
[----:B------:R-:W-:Y:S02]  /*e8e0*/  MOV R44, R44 ;  /* 0x0000002c002c7202 */ /* 0x000fe40000000f00 */
[----:B------:R-:W-:Y:S02]  /*e8f0*/  MOV R48, R48 ;  /* 0x0000003000307202 */ /* 0x000fe40000000f00 */
[----:B------:R-:W-:Y:S01]  /*e900*/  LOP3.LUT R80, R81, R80, RZ, 0x3c, !PT ;  /* 0x0000005051507212 */ /* 0x000fe200078e3cff */
[----:B------:R-:W-:Y:S01]  /*e910*/  IMAD.X R81, RZ, RZ, R41, P4 ;  /* 0x000000ffff517224 */ /* 0x000fe200020e0629 */
[----:B------:R-:W-:-:S02]  /*e920*/  LOP3.LUT R84, R85, R84, RZ, 0x3c, !PT ;  /* 0x0000005455547212 */ /* 0x000fc400078e3cff */
[----:B--2---:R-:W-:Y:S02]  /*e930*/  F2FP.F16.F32.PACK_AB R8, R153, R171 ;  /* 0x000000ab9908723e */ /* 0x004fe400000000ff */
[----:B------:R-:W-:Y:S02]  /*e940*/  F2FP.F16.F32.PACK_AB R9, R12, R5 ;  /* 0x000000050c09723e */ /* 0x000fe400000000ff */
[----:B------:R-:W-:Y:S02]  /*e950*/  F2FP.F16.F32.PACK_AB R10, R154, R172 ;  /* 0x000000ac9a0a723e */ /* 0x000fe400000000ff */
[----:B------:R-:W-:Y:S02]  /*e960*/  F2FP.F16.F32.PACK_AB R11, R39, R38 ;  /* 0x00000026270b723e */ /* 0x000fe400000000ff */
[----:B------:R-:W-:Y:S01]  /*e970*/  F2FP.F16.F32.PACK_AB R12, R155, R173 ;  /* 0x000000ad9b0c723e */ /* 0x000fe200000000ff */
[--C-:B------:R-:W-:Y:S01]  /*e980*/  IMAD.X R85, RZ, RZ, R41.reuse, P5 ;  /* 0x000000ffff557224 */ /* 0x100fe200028e0629 */
[----:B------:R-:W-:Y:S01]  /*e990*/  LOP3.LUT R88, R89, R88, RZ, 0x3c, !PT ;  /* 0x0000005859587212 */ /* 0x000fe200078e3cff */
[----:B------:R-:W-:Y:S01]  /*e9a0*/  IMAD.X R89, RZ, RZ, R41, P0 ;  /* 0x000000ffff597224 */ /* 0x000fe200000e0629 */
[----:B------:R-:W-:-:S02]  /*e9b0*/  LOP3.LUT R92, R93, R92, RZ, 0x3c, !PT ;  /* 0x0000005c5d5c7212 */ /* 0x000fc400078e3cff */
[----:B------:R-:W-:Y:S01]  /*e9c0*/  LOP3.LUT R36, R37, R36, RZ, 0x3c, !PT ;  /* 0x0000002425247212 */ /* 0x000fe200078e3cff */
[--C-:B------:R-:W-:Y:S01]  /*e9d0*/  IMAD.X R37, RZ, RZ, R41.reuse, P2 ;  /* 0x000000ffff257224 */ /* 0x100fe200010e0629 */
[----:B------:R-:W-:Y:S01]  /*e9e0*/  IADD3.X R93, RZ, R41, RZ, P1, !PT ;  /* 0x00000029ff5d7210 */ /* 0x000fe20000ffe4ff */
[----:B------:R-:W-:Y:S01]  /*e9f0*/  IMAD.X R41, RZ, RZ, R41, P3 ;  /* 0x000000ffff297224 */ /* 0x000fe200018e0629 */
[----:B------:R-:W-:Y:S01]  /*ea00*/  MOV R52, R52 ;  /* 0x0000003400347202 */ /* 0x000fe20000000f00 */
[----:B------:R2:W-:Y:S01]  /*ea10*/  STSM.16.M88.4 [R44], R8 ;  /* 0x000000082c007844 */ /* 0x0005e20000000200 */
[----:B------:R-:W-:Y:S02]  /*ea20*/  F2FP.F16.F32.PACK_AB R24, R157, R175 ;  /* 0x000000af9d18723e */ /* 0x000fe400000000ff */
[----:B------:R-:W-:Y:S01]  /*ea30*/  F2FP.F16.F32.PACK_AB R26, R158, R176 ;  /* 0x000000b09e1a723e */ /* 0x000fe200000000ff */
[----:B------:R3:W-:Y:S01]  /*ea40*/  STSM.16.M88.4 [R48], R12 ;  /* 0x0000000c30007844 */ /* 0x0007e20000000200 */
[----:B------:R-:W-:-:S02]  /*ea50*/  MOV R56, R56 ;  /* 0x0000003800387202 */ /* 0x000fc40000000f00 */
[----:B------:R-:W-:Y:S02]  /*ea60*/  MOV R60, R60 ;  /* 0x0000003c003c7202 */ /* 0x000fe40000000f00 */
[----:B------:R-:W-:Y:S01]  /*ea70*/  MOV R64, R64 ;  /* 0x0000004000407202 */ /* 0x000fe20000000f00 */
[----:B------:R-:W-:Y:S01]  /*ea80*/  STSM.16.M88.4 [R52], R24 ;  /* 0x0000001834007844 */ /* 0x000fe20000000200 */
[----:B------:R-:W-:Y:S02]  /*ea90*/  MOV R5, R36 ;  /* 0x0000002400057202 */ /* 0x000fe40000000f00 */
[----:B------:R-:W-:Y:S02]  /*eaa0*/  MOV R68, R68 ;  /* 0x0000004400447202 */ /* 0x000fe40000000f00 */
[----:B--2---:R-:W-:Y:S02]  /*eab0*/  F2FP.F16.F32.PACK_AB R8, R161, R179 ;  /* 0x000000b3a108723e */ /* 0x004fe400000000ff */
[----:B------:R-:W-:-:S02]  /*eac0*/  F2FP.F16.F32.PACK_AB R9, R67, R66 ;  /* 0x000000424309723e */ /* 0x000fc400000000ff */
[----:B------:R-:W-:Y:S02]  /*ead0*/  F2FP.F16.F32.PACK_AB R10, R162, R180 ;  /* 0x000000b4a20a723e */ /* 0x000fe400000000ff */
[----:B------:R-:W-:Y:S02]  /*eae0*/  F2FP.F16.F32.PACK_AB R11, R71, R70 ;  /* 0x00000046470b723e */ /* 0x000fe400000000ff */
[----:B---3--:R-:W-:Y:S02]  /*eaf0*/  F2FP.F16.F32.PACK_AB R12, R163, R181 ;  /* 0x000000b5a30c723e */ /* 0x008fe400000000ff */
        /* <DEDUP_REMOVED lines=12> */
[----:B------:R-:W-:Y:S01]  /*ebc0*/  F2FP.F16.F32.PACK_AB R41, R91, R7 ;  /* 0x000000075b29723e */ /* 0x000fe200000000ff */
[----:B------:R3:W-:Y:S01]  /*ebd0*/  STSM.16.M88.4 [R64], R12 ;  /* 0x0000000c40007844 */ /* 0x0007e20000000200 */
[----:B------:R-:W-:Y:S02]  /*ebe0*/  MOV R76, R76 ;  /* 0x0000004c004c7202 */ /* 0x000fe40000000f00 */
[----:B------:R-:W-:Y:S02]  /*ebf0*/  F2FP.F16.F32.PACK_AB R44, R97, R96 ;  /* 0x00000060612c723e */ /* 0x000fe400000000ff */
[----:B------:R-:W-:Y:S02]  /*ec00*/  F2FP.F16.F32.PACK_AB R45, R99, R98 ;  /* 0x00000062632d723e */ /* 0x000fe400000000ff */
[----:B------:R-:W-:Y:S01]  /*ec10*/  MOV R80, R80 ;  /* 0x0000005000507202 */ /* 0x000fe20000000f00 */
[----:B------:R-:W-:Y:S01]  /*ec20*/  STSM.16.M88.4 [R68], R36 ;  /* 0x0000002444007844 */ /* 0x000fe20000000200 */
[----:B------:R-:W-:-:S02]  /*ec30*/  MOV R84, R84 ;  /* 0x0000005400547202 */ /* 0x000fc40000000f00 */
[----:B--2---:R-:W-:Y:S02]  /*ec40*/  F2FP.F16.F32.PACK_AB R8, R105, R104 ;  /* 0x000000686908723e */ /* 0x004fe400000000ff */
[----:B------:R-:W-:Y:S02]  /*ec50*/  F2FP.F16.F32.PACK_AB R9, R107, R106 ;  /* 0x0000006a6b09723e */ /* 0x000fe400000000ff */
[----:B------:R-:W-:Y:S02]  /*ec60*/  F2FP.F16.F32.PACK_AB R10, R109, R108 ;  /* 0x0000006c6d0a723e */ /* 0x000fe400000000ff */
[----:B------:R-:W-:Y:S02]  /*ec70*/  F2FP.F16.F32.PACK_AB R11, R111, R110 ;  /* 0x0000006e6f0b723e */ /* 0x000fe400000000ff */
[----:B---3--:R-:W-:Y:S02]  /*ec80*/  F2FP.F16.F32.PACK_AB R12, R113, R112 ;  /* 0x00000070710c723e */ /* 0x008fe400000000ff */
[----:B------:R-:W-:-:S02]  /*ec90*/  F2FP.F16.F32.PACK_AB R13, R115, R114 ;  /* 0x00000072730d723e */ /* 0x000fc400000000ff */
[----:B------:R-:W-:Y:S02]  /*eca0*/  F2FP.F16.F32.PACK_AB R14, R117, R116 ;  /* 0x00000074750e723e */ /* 0x000fe400000000ff */
[----:B------:R-:W-:Y:S01]  /*ecb0*/  F2FP.F16.F32.PACK_AB R15, R119, R118 ;  /* 0x00000076770f723e */ /* 0x000fe200000000ff */
[----:B------:R-:W-:Y:S04]  /*ecc0*/  STSM.16.M88.4 [R72], R40 ;  /* 0x0000002848007844 */ /* 0x000fe80000000200 */
[----:B------:R-:W-:Y:S01]  /*ecd0*/  STSM.16.M88.4 [R76], R44 ;  /* 0x0000002c4c007844 */ /* 0x000fe20000000200 */
[----:B------:R-:W-:-:S03]  /*ece0*/  SHF.R.S32.HI R82, RZ, 0x1f, R51 ;  /* 0x0000001fff527819 */ /* 0x000fc60000011433 */
[----:B------:R-:W-:Y:S04]  /*ecf0*/  STSM.16.M88.4 [R80], R8 ;  /* 0x0000000850007844 */ /* 0x000fe80000000200 */
[----:B------:R2:W-:Y:S01]  /*ed00*/  STSM.16.M88.4 [R84], R12 ;  /* 0x0000000c54007844 */ /* 0x0005e20000000200 */
[----:B------:R-:W-:Y:S02]  /*ed10*/  MOV R88, R88 ;  /* 0x0000005800587202 */ /* 0x000fe40000000f00 */
[----:B------:R-:W-:Y:S02]  /*ed20*/  F2FP.F16.F32.PACK_AB R24, R121, R120 ;  /* 0x000000787918723e */ /* 0x000fe400000000ff */
[----:B------:R-:W-:Y:S02]  /*ed30*/  F2FP.F16.F32.PACK_AB R25, R123, R122 ;  /* 0x0000007a7b19723e */ /* 0x000fe400000000ff */
[----:B------:R-:W-:-:S02]  /*ed40*/  F2FP.F16.F32.PACK_AB R26, R125, R124 ;  /* 0x0000007c7d1a723e */ /* 0x000fc400000000ff */
[----:B------:R-:W-:Y:S02]  /*ed50*/  F2FP.F16.F32.PACK_AB R27, R127, R126 ;  /* 0x0000007e7f1b723e */ /* 0x000fe400000000ff */
[----:B------:R-:W-:Y:S01]  /*ed60*/  ISETP.NE.U32.AND P0, PT, RZ, UR4, PT ;  /* 0x00000004ff007c0c */ /* 0x000fe2000bf05070 */
[C---:B--2---:R-:W-:Y:S01]  /*ed70*/  IMAD.SHL.U32 R12, R51.reuse, 0x4, RZ ;  /* 0x00000004330c7824 */ /* 0x044fe200078e00ff */
[----:B------:R-:W-:Y:S02]  /*ed80*/  SHF.L.U64.HI R7, R51, 0x2, R82 ;  /* 0x0000000233077819 */ /* 0x000fe40000010252 */
[----:B------:R-:W-:Y:S02]  /*ed90*/  MOV R92, R92 ;  /* 0x0000005c005c7202 */ /* 0x000fe40000000f00 */
[----:B------:R-:W-:Y:S02]  /*eda0*/  IADD3 R14, P1, R12, UR4, RZ ;  /* 0x000000040c0e7c10 */ /* 0x000fe4000ff3e0ff */
        /* <DEDUP_REMOVED lines=11> */
[----:B------:R-:W-:Y:S01]  /*ee60*/  F2FP.F16.F32.PACK_AB R11, R3, R150 ;  /* 0x00000096030b723e */ /* 0x000fe200000000ff */
[----:B------:R-:W-:Y:S01]  /*ee70*/  STSM.16.M88.4 [R88], R24 ;  /* 0x0000001858007844 */ /* 0x000fe20000000200 */
[----:B------:R-:W-:-:S02]  /*ee80*/  ISETP.NE.AND.EX P0, PT, RZ, UR5, PT, P0 ;  /* 0x00000005ff007c0c */ /* 0x000fc4000bf05300 */
[----:B------:R-:W-:Y:S01]  /*ee90*/  IADD3.X R15, R7, UR5, RZ, P1, !PT ;  /* 0x00000005070f7c10 */ /* 0x000fe20008ffe4ff */
[----:B------:R-:W-:Y:S01]  /*eea0*/  ULDC.64 UR4, c[0x0][0xd08] ;  /* 0x0003420000047ab9 */ /* 0x000fe20000000a00 */
[----:B------:R-:W-:Y:S01]  /*eeb0*/  STSM.16.M88.4 [R92], R28 ;  /* 0x0000001c5c007844 */ /* 0x000fe20000000200 */
[----:B------:R-:W-:-:S03]  /*eec0*/  ISETP.NE.U32.AND P2, PT, RZ, UR4, PT ;  /* 0x00000004ff007c0c */ /* 0x000fc6000bf45070 */
[----:B------:R2:W-:Y:S01]  /*eed0*/  STSM.16.M88.4 [R5], R36 ;  /* 0x0000002405007844 */ /* 0x0005e20000000200 */
[----:B------:R-:W-:-:S03]  /*eee0*/  ISETP.NE.AND.EX P2, PT, RZ, UR5, PT, P2 ;  /* 0x00000005ff007c0c */ /* 0x000fc6000bf45320 */
[----:B------:R3:W-:Y:S01]  /*eef0*/  STSM.16.M88.4 [R6], R8 ;  /* 0x0000000806007844 */ /* 0x0007e20000000200 */
[----:B------:R-:W-:Y:S01]  /*ef00*/  IMAD.MOV.U32 R80, RZ, RZ, RZ ;  /* 0x000000ffff507224 */ /* 0x000fe200078e00ff */
[----:B------:R-:W-:Y:S08]  /*ef10*/  BAR.SYNC.DEFER_BLOCKING 0x1, 0x100 ;  /* 0x0044000000007b1d */ /* 0x000ff00000010000 */
[----:B------:R-:W-:Y:S01]  /*ef20*/  @P2 IADD3 R12, P3, R12, UR4, RZ ;  /* 0x000000040c0c2c10 */ /* 0x000fe2000ff7e0ff */
[----:B------:R-:W-:-:S02]  /*ef30*/  ULDC UR4, c[0x0][0xb88] ;  /* 0x0002e20000047ab9 */ /* 0x000fc40000000800 */
[----:B--2---:R-:W-:Y:S01]  /*ef40*/  IMAD.U32 R5, RZ, RZ, UR4 ;  /* 0x00000004ff057e24 */ /* 0x004fe2000f8e00ff */
[----:B------:R-:W-:Y:S01]  /*ef50*/  @P2 IADD3.X R13, R7, UR5, RZ, P3, !PT ;  /* 0x00000005070d2c10 */ /* 0x000fe20009ffe4ff */
[----:B------:R2:W5:Y:S04]  /*ef60*/  @P0 LDG.E R80, desc[UR60][R14.64] ;  /* 0x0000003c0e500981 */ /* 0x000568000c1e1900 */
[----:B------:R2:W5:Y:S01]  /*ef70*/  @P2 LDG.E R5, desc[UR60][R12.64] ;  /* 0x0000003c0c052981 */ /* 0x000562000c1e1900 */
[----:B0-----:R-:W-:-:S13]  /*ef80*/  ISETP.NE.AND P1, PT, R32, 0x1, PT ;  /* 0x000000012000780c */ /* 0x001fda0003f25270 */
[----:B------:R-:W0:Y:S08]  /*ef90*/  @P1 LDC R3, c[0x0][0xcec] ;  /* 0x00033b00ff031b82 */ /* 0x000e300000000800 */
[----:B------:R-:W4:Y:S01]  /*efa0*/  @P1 LDC R24, c[0x0][0xcf0] ;  /* 0x00033c00ff181b82 */ /* 0x000f220000000800 */
[----:B---3--:R-:W-:Y:S01]  /*efb0*/  IMAD R8, R90, 0x80, R55 ;  /* 0x000000805a087824 */ /* 0x008fe200078e0237 */
[----:B--2---:R-:W-:Y:S06]  /*efc0*/  @P2 BRA `(.L_x_1512) ;  /* 0x0000000000102947 */ /* 0x004fec0003800000 */
[----:B------:R-:W-:Y:S05]  /*efd0*/  @!P0 BRA `(.L_x_1512) ;  /* 0x00000000000c8947 */ /* 0x000fea0003800000 */
[----:B------:R-:W2:Y:S04]  /*efe0*/  LDG.E R6, desc[UR60][R14.64] ;  /* 0x0000003c0e067981 */ /* 0x000ea8000c1e1900 */
[----:B-----5:R-:W2:Y:S02]  /*eff0*/  LDG.E R5, desc[UR60][R14.64+0x4] ;  /* 0x0000043c0e057981 */ /* 0x020ea4000c1e1900 */
[----:B--2---:R-:W-:-:S07]  /*f000*/  IMAD.IADD R5, R5, 0x1, -R6 ;  /* 0x0000000105057824 */ /* 0x004fce00078e0a06 */
.L_x_1512:
[----:B------:R-:W2:Y:S01]  /*f010*/  LDL.LU R89, [R1+0x64] ;  /* 0x0000640001597983 */ /* 0x000ea20000300800 */
[----:B------:R-:W3:Y:S01]  /*f020*/  S2R R6, SR_TID.X ;  /* 0x0000000000067919 */ /* 0x000ee20000002100 */
[----:B0-----:R-:W-:Y:S01]  /*f030*/  @P1 IMAD.HI.U32 R3, R8, R3, RZ ;  /* 0x0000000308031227 */ /* 0x001fe200078e00ff */
[----:B------:R-:W-:Y:S01]  /*f040*/  ULDC.64 UR4, c[0x0][0xc90] ;  /* 0x0003240000047ab9 */ /* 0x000fe20000000a00 */
[----:B-----5:R-:W-:Y:S01]  /*f050*/  SHF.R.S32.HI R81, RZ, 0x1f, R80 ;  /* 0x0000001fff517819 */ /* 0x020fe20000011450 */
[----:B------:R-:W2:Y:S01]  /*f060*/  LDL R26, [R1+0x78] ;  /* 0x00007800011a7983 */ /* 0x000ea20000100800 */
[----:B------:R-:W-:Y:S01]  /*f070*/  IMAD.MOV.U32 R11, RZ, RZ, R8 ;  /* 0x000000ffff0b7224 */ /* 0x000fe200078e0008 */
[----:B----4-:R-:W-:Y:S01]  /*f080*/  @P1 SHF.R.U32.HI R11, RZ, R24, R3 ;  /* 0x00000018ff0b1219 */ /* 0x010fe20000011603 */
[----:B------:R-:W0:Y:S01]  /*f090*/  @P1 LDC R85, c[0x0][0xcec] ;  /* 0x00033b00ff551b82 */ /* 0x000e220000000800 */
[----:B------:R-:W-:Y:S02]  /*f0a0*/  SEL R82, R82, RZ, !P0 ;  /* 0x000000ff52527207 */ /* 0x000fe40004000000 */
[----:B------:R-:W-:Y:S01]  /*f0b0*/  SEL R83, R51, RZ, !P0 ;  /* 0x000000ff33537207 */ /* 0x000fe20004000000 */
[----:B------:R-:W-:-:S04]  /*f0c0*/  IMAD.MOV R13, RZ, RZ, -R11 ;  /* 0x000000ffff0d7224 */ /* 0x000fc800078e0a0b */
[----:B------:R-:W4:Y:S01]  /*f0d0*/  @P1 LDC R87, c[0x0][0xcf0] ;  /* 0x00033c00ff571b82 */ /* 0x000f220000000800 */
[----:B---3--:R-:W-:-:S04]  /*f0e0*/  IADD3 R30, R6, -0x80, RZ ;  /* 0xffffff80061e7810 */ /* 0x008fc80007ffe0ff */
[----:B------:R-:W-:-:S04]  /*f0f0*/  SHF.R.S32.HI R86, RZ, 0x1f, R30 ;  /* 0x0000001fff567819 */ /* 0x000fc8000001141e */
[-C--:B------:R-:W-:Y:S02]  /*f100*/  LEA.HI R86, R86, R30.reuse, RZ, 0x3 ;  /* 0x0000001e56567211 */ /* 0x080fe400078f18ff */
[----:B------:R-:W-:Y:S02]  /*f110*/  SHF.R.S32.HI R88, RZ, 0x1f, R30 ;  /* 0x0000001fff587819 */ /* 0x000fe4000001141e */
[----:B------:R-:W-:Y:S02]  /*f120*/  LOP3.LUT R86, R86, 0xfffffff8, RZ, 0xc0, !PT ;  /* 0xfffffff856567812 */ /* 0x000fe400078ec0ff */
[----:B------:R-:W-:-:S03]  /*f130*/  LEA.HI R88, R88, R30, RZ, 0x3 ;  /* 0x0000001e58587211 */ /* 0x000fc600078f18ff */
[----:B------:R-:W-:Y:S01]  /*f140*/  IMAD.IADD R86, R30, 0x1, -R86 ;  /* 0x000000011e567824 */ /* 0x000fe200078e0a56 */
[----:B------:R-:W-:-:S03]  /*f150*/  SHF.R.S32.HI R88, RZ, 0x3, R88 ;  /* 0x00000003ff587819 */ /* 0x000fc60000011458 */
[----:B------:R-:W-:Y:S02]  /*f160*/  IMAD.SHL.U32 R3, R86, 0x8, RZ ;  /* 0x0000000856037824 */ /* 0x000fe400078e00ff */
[----:B------:R-:W-:Y:S02]  /*f170*/  IMAD R13, R32, R13, R8 ;  /* 0x0000000d200d7224 */ /* 0x000fe400078e0208 */
[----:B------:R-:W-:-:S03]  /*f180*/  IMAD R15, R88, 0x40, R3 ;  /* 0x00000040580f7824 */ /* 0x000fc600078e0203 */
[----:B------:R-:W-:Y:S02]  /*f190*/  SHF.R.S32.HI R12, RZ, 0x1f, R13 ;  /* 0x0000001fff0c7819 */ /* 0x000fe4000001140d */
[----:B------:R-:W-:-:S04]  /*f1a0*/  SHF.R.S32.HI R27, RZ, 0x1f, R30 ;  /* 0x0000001fff1b7819 */ /* 0x000fc8000001141e */
[----:B------:R-:W-:-:S04]  /*f1b0*/  LEA.HI R27, R27, R30, RZ, 0x7 ;  /* 0x0000001e1b1b7211 */ /* 0x000fc800078f38ff */
[----:B------:R-:W-:-:S04]  /*f1c0*/  LOP3.LUT R27, R27, 0xffffff80, RZ, 0xc0, !PT ;  /* 0xffffff801b1b7812 */ /* 0x000fc800078ec0ff */
[----:B------:R-:W-:Y:S01]  /*f1d0*/  IADD3 R27, R30, -R27, RZ ;  /* 0x8000001b1e1b7210 */ /* 0x000fe20007ffe0ff */
[C---:B------:R-:W-:Y:S01]  /*f1e0*/  VIADD R91, R3.reuse, 0x40 ;  /* 0x00000040035b7836 */ /* 0x040fe20000000000 */
[C---:B------:R-:W-:Y:S01]  /*f1f0*/  IADD3 R93, R3.reuse, 0x80, RZ ;  /* 0x00000080035d7810 */ /* 0x040fe20007ffe0ff */
[----:B------:R-:W-:Y:S01]  /*f200*/  VIADD R95, R3, 0xc0 ;  /* 0x000000c0035f7836 */ /* 0x000fe20000000000 */
[----:B------:R-:W-:Y:S01]  /*f210*/  BSSY B1, `(.L_x_1513) ;  /* 0x00000cc000017945 */ /* 0x000fe20003800000 */
[----:B------:R-:W-:-:S03]  /*f220*/  SHF.R.S32.HI R94, RZ, 0x1f, R3 ;  /* 0x0000001fff5e7819 */ /* 0x000fc60000011403 */
[----:B------:R-:W-:Y:S02]  /*f230*/  SHF.R.S32.HI R92, RZ, 0x1f, R95 ;  /* 0x0000001fff5c7819 */ /* 0x000fe4000001145f */
[----:B--2---:R-:W-:-:S05]  /*f240*/  SHF.R.S32.HI R84, RZ, 0x1f, R89 ;  /* 0x0000001fff547819 */ /* 0x004fca0000011459 */
[----:B------:R-:W-:-:S04]  /*f250*/  IMAD R6, R84, UR4, RZ ;  /* 0x0000000454067c24 */ /* 0x000fc8000f8e02ff */
[C---:B------:R-:W-:Y:S02]  /*f260*/  IMAD R9, R89.reuse, UR5, R6 ;  /* 0x0000000559097c24 */ /* 0x040fe4000f8e0206 */
[----:B------:R-:W-:Y:S01]  /*f270*/  IMAD.WIDE.U32 R6, R89, UR4, R80 ;  /* 0x0000000459067c25 */ /* 0x000fe2000f8e0050 */
[----:B------:R-:W-:-:S03]  /*f280*/  ULDC.64 UR4, c[0x0][0xc98] ;  /* 0x0003260000047ab9 */ /* 0x000fc60000000a00 */
[----:B------:R-:W-:Y:S02]  /*f290*/  IMAD.IADD R7, R7, 0x1, R9 ;  /* 0x0000000107077824 */ /* 0x000fe400078e0209 */
[----:B------:R-:W-:Y:S02]  /*f2a0*/  IMAD R10, R82, UR4, RZ ;  /* 0x00000004520a7c24 */ /* 0x000fe4000f8e02ff */
[----:B------:R-:W-:-:S04]  /*f2b0*/  IMAD.WIDE.U32 R8, R83, UR4, R6 ;  /* 0x0000000453087c25 */ /* 0x000fc8000f8e0006 */
[----:B------:R-:W-:Y:S01]  /*f2c0*/  IMAD.WIDE R6, R15, 0x2, R20 ;  /* 0x000000020f067825 */ /* 0x000fe200078e0214 */
[----:B------:R-:W-:-:S03]  /*f2d0*/  SHF.R.S32.HI R15, RZ, 0x1f, R11 ;  /* 0x0000001fff0f7819 */ /* 0x000fc6000001140b */
[----:B------:R-:W-:Y:S01]  /*f2e0*/  IMAD R14, R83, UR5, R10 ;  /* 0x00000005530e7c24 */ /* 0x000fe2000f8e020a */
[----:B------:R-:W-:Y:S01]  /*f2f0*/  IADD3 R10, P0, R11, R8, RZ ;  /* 0x000000080b0a7210 */ /* 0x000fe20007f1e0ff */
[----:B------:R-:W-:Y:S02]  /*f300*/  ULDC.64 UR4, c[0x0][0xc88] ;  /* 0x0003220000047ab9 */ /* 0x000fe40000000a00 */
[----:B------:R-:W-:Y:S01]  /*f310*/  IMAD R12, R12, UR4, RZ ;  /* 0x000000040c0c7c24 */ /* 0x000fe2000f8e02ff */
[----:B------:R-:W-:-:S03]  /*f320*/  IADD3.X R11, R15, R9, R14, P0, !PT ;  /* 0x000000090f0b7210 */ /* 0x000fc600007fe40e */
[C---:B------:R-:W-:Y:S02]  /*f330*/  IMAD R9, R13.reuse, UR5, R12 ;  /* 0x000000050d097c24 */ /* 0x040fe4000f8e020c */
[----:B------:R-:W-:Y:S01]  /*f340*/  IMAD.WIDE.U32 R10, R13, UR4, R10 ;  /* 0x000000040d0a7c25 */ /* 0x000fe2000f8e000a */
[----:B------:R-:W-:-:S03]  /*f350*/  ULDC.64 UR4, c[0x0][0xc50] ;  /* 0x0003140000047ab9 */ /* 0x000fc60000000a00 */
[----:B------:R-:W-:Y:S01]  /*f360*/  IMAD.IADD R9, R11, 0x1, R9 ;  /* 0x000000010b097824 */ /* 0x000fe200078e0209 */
[----:B------:R-:W-:Y:S02]  /*f370*/  LEA R14, P0, R10, UR4, 0x2 ;  /* 0x000000040a0e7c11 */ /* 0x000fe4000f8010ff */
[----:B------:R-:W-:Y:S02]  /*f380*/  IADD3 R21, P2, R6, 0x1000, RZ ;  /* 0x0000100006157810 */ /* 0x000fe40007f5e0ff */
[----:B------:R-:W-:Y:S02]  /*f390*/  LEA.HI.X R15, R10, UR5, R9, 0x2, P0 ;  /* 0x000000050a0f7c11 */ /* 0x000fe400080f1409 */
[C---:B------:R-:W-:Y:S01]  /*f3a0*/  IADD3 R13, P3, R6.reuse, 0x2000, RZ ;  /* 0x00002000060d7810 */ /* 0x040fe20007f7e0ff */
[----:B------:R-:W-:Y:S01]  /*f3b0*/  SHFL.IDX PT, R54, R14, RZ, 0x1c1f ;  /* 0x001c1fff0e367589 */ /* 0x000fe200000e0000 */
[----:B------:R-:W-:Y:S01]  /*f3c0*/  IADD3 R29, P0, R6, 0x4000, RZ ;  /* 0x00004000061d7810 */ /* 0x000fe20007f1e0ff */
[----:B------:R-:W-:Y:S01]  /*f3d0*/  IMAD R11, R90, 0x80, R26 ;  /* 0x000000805a0b7824 */ /* 0x000fe200078e021a */
[----:B------:R-:W-:Y:S01]  /*f3e0*/  IADD3.X R9, RZ, R7, RZ, P2, !PT ;  /* 0x00000007ff097210 */ /* 0x000fe200017fe4ff */
[----:B------:R-:W-:Y:S01]  /*f3f0*/  IMAD R20, R5, R32, RZ ;  /* 0x0000002005147224 */ /* 0x000fe200078e02ff */
[----:B------:R-:W-:Y:S01]  /*f400*/  LOP3.LUT R28, R29, 0x380, RZ, 0xc0, !PT ;  /* 0x000003801d1c7812 */ /* 0x000fe200078ec0ff */
[----:B------:R-:W-:Y:S01]  /*f410*/  ULDC.64 UR4, c[0x0][0xba0] ;  /* 0x0002e80000047ab9 */ /* 0x000fe20000000a00 */
[----:B------:R-:W-:-:S02]  /*f420*/  IADD3 R41, P2, R6, 0x6000, RZ ;  /* 0x0000600006297810 */ /* 0x000fc40007f5e0ff */
[----:B------:R-:W-:Y:S02]  /*f430*/  SHF.R.U64 R28, R28, 0x3, RZ ;  /* 0x000000031c1c7819 */ /* 0x000fe400000012ff */
[----:B------:R-:W-:Y:S02]  /*f440*/  LOP3.LUT R40, R41, 0x380, RZ, 0xc0, !PT ;  /* 0x0000038029287812 */ /* 0x000fe400078ec0ff */
[----:B------:R-:W-:Y:S01]  /*f450*/  LOP3.LUT R28, R28, R29, RZ, 0x3c, !PT ;  /* 0x0000001d1c1c7212 */ /* 0x000fe200078e3cff */
[--C-:B------:R-:W-:Y:S01]  /*f460*/  IMAD.X R29, RZ, RZ, R7.reuse, P0 ;  /* 0x000000ffff1d7224 */ /* 0x100fe200000e0607 */
[----:B------:R-:W-:Y:S02]  /*f470*/  SHF.R.U64 R40, R40, 0x3, RZ ;  /* 0x0000000328287819 */ /* 0x000fe400000012ff */
[----:B------:R-:W-:Y:S02]  /*f480*/  IADD3 R53, P0, R6, 0x9000, RZ ;  /* 0x0000900006357810 */ /* 0x000fe40007f1e0ff */
[----:B------:R-:W-:Y:S01]  /*f490*/  LOP3.LUT R40, R40, R41, RZ, 0x3c, !PT ;  /* 0x0000002928287212 */ /* 0x000fe200078e3cff */
[----:B------:R-:W-:Y:S01]  /*f4a0*/  IMAD.X R41, RZ, RZ, R7, P2 ;  /* 0x000000ffff297224 */ /* 0x000fe200010e0607 */
[----:B------:R-:W-:-:S02]  /*f4b0*/  LOP3.LUT R52, R53, 0x380, RZ, 0xc0, !PT ;  /* 0x0000038035347812 */ /* 0x000fc400078ec0ff */
[----:B------:R-:W-:Y:S01]  /*f4c0*/  IADD3 R61, P2, R6, 0xb000, RZ ;  /* 0x0000b000063d7810 */ /* 0x000fe20007f5e0ff */
[----:B------:R-:W2:Y:S01]  /*f4d0*/  SHFL.IDX PT, R55, R15, RZ, 0x1c1f ;  /* 0x001c1fff0f377589 */ /* 0x000ea200000e0000 */
[----:B------:R-:W-:Y:S02]  /*f4e0*/  LOP3.LUT R12, R13, 0x380, RZ, 0xc0, !PT ;  /* 0x000003800d0c7812 */ /* 0x000fe400078ec0ff */
[----:B------:R-:W-:Y:S02]  /*f4f0*/  SHF.R.U64 R52, R52, 0x3, RZ ;  /* 0x0000000334347819 */ /* 0x000fe400000012ff */
[----:B------:R-:W-:Y:S02]  /*f500*/  LOP3.LUT R60, R61, 0x380, RZ, 0xc0, !PT ;  /* 0x000003803d3c7812 */ /* 0x000fe400078ec0ff */
[----:B------:R-:W-:Y:S02]  /*f510*/  SHF.R.U64 R12, R12, 0x3, RZ ;  /* 0x000000030c0c7819 */ /* 0x000fe400000012ff */
[----:B------:R-:W-:Y:S01]  /*f520*/  LOP3.LUT R52, R52, R53, RZ, 0x3c, !PT ;  /* 0x0000003534347212 */ /* 0x000fe200078e3cff */
[----:B------:R-:W-:Y:S01]  /*f530*/  IMAD.X R53, RZ, RZ, R7, P0 ;  /* 0x000000ffff357224 */ /* 0x000fe200000e0607 */
[----:B------:R-:W-:-:S02]  /*f540*/  SHF.R.U64 R60, R60, 0x3, RZ ;  /* 0x000000033c3c7819 */ /* 0x000fc400000012ff */
[----:B------:R-:W-:Y:S02]  /*f550*/  LOP3.LUT P0, RZ, R27, 0x3, RZ, 0xc0, !PT ;  /* 0x000000031bff7812 */ /* 0x000fe4000780c0ff */
[----:B------:R-:W-:Y:S01]  /*f560*/  LOP3.LUT R12, R12, R13, RZ, 0x3c, !PT ;  /* 0x0000000d0c0c7212 */ /* 0x000fe200078e3cff */
[--C-:B------:R-:W-:Y:S01]  /*f570*/  IMAD.X R13, RZ, RZ, R7.reuse, P3 ;  /* 0x000000ffff0d7224 */ /* 0x100fe200018e0607 */
[----:B------:R-:W-:Y:S01]  /*f580*/  LOP3.LUT R60, R60, R61, RZ, 0x3c, !PT ;  /* 0x0000003d3c3c7212 */ /* 0x000fe200078e3cff */
[----:B------:R-:W-:Y:S01]  /*f590*/  IMAD.X R61, RZ, RZ, R7, P2 ;  /* 0x000000ffff3d7224 */ /* 0x000fe200010e0607 */
[----:B------:R-:W-:Y:S02]  /*f5a0*/  LOP3.LUT R8, R21, 0x380, RZ, 0xc0, !PT ;  /* 0x0000038015087812 */ /* 0x000fe400078ec0ff */
[C---:B------:R-:W-:Y:S02]  /*f5b0*/  IADD3 R25, P5, R6.reuse, 0x3000, RZ ;  /* 0x0000300006197810 */ /* 0x040fe40007fbe0ff */
[----:B------:R-:W-:-:S02]  /*f5c0*/  IADD3 R37, P4, R6, 0x5000, RZ ;  /* 0x0000500006257810 */ /* 0x000fc40007f9e0ff */
[----:B------:R-:W-:Y:S02]  /*f5d0*/  IADD3 R45, P3, R6, 0x7000, RZ ;  /* 0x00007000062d7810 */ /* 0x000fe40007f7e0ff */
[----:B------:R-:W-:Y:S02]  /*f5e0*/  ISETP.GE.OR P2, PT, R11, R20, P0 ;  /* 0x000000140b00720c */ /* 0x000fe40000746670 */
[----:B------:R-:W-:Y:S02]  /*f5f0*/  SHF.R.U64 R8, R8, 0x3, RZ ;  /* 0x0000000308087819 */ /* 0x000fe400000012ff */
[----:B------:R-:W-:Y:S02]  /*f600*/  LOP3.LUT R24, R25, 0x380, RZ, 0xc0, !PT ;  /* 0x0000038019187812 */ /* 0x000fe400078ec0ff */
[----:B------:R-:W-:Y:S02]  /*f610*/  LOP3.LUT R36, R37, 0x380, RZ, 0xc0, !PT ;  /* 0x0000038025247812 */ /* 0x000fe400078ec0ff */
[----:B------:R-:W-:-:S02]  /*f620*/  LOP3.LUT R44, R45, 0x380, RZ, 0xc0, !PT ;  /* 0x000003802d2c7812 */ /* 0x000fc400078ec0ff */
[----:B------:R-:W-:Y:S01]  /*f630*/  LOP3.LUT R8, R8, R21, RZ, 0x3c, !PT ;  /* 0x0000001508087212 */ /* 0x000fe200078e3cff */
[----:B------:R-:W-:Y:S01]  /*f640*/  IMAD R21, R81, UR4, RZ ;  /* 0x0000000451157c24 */ /* 0x000fe2000f8e02ff */
[----:B------:R-:W-:Y:S02]  /*f650*/  SHF.R.U64 R24, R24, 0x3, RZ ;  /* 0x0000000318187819 */ /* 0x000fe400000012ff */
[----:B------:R-:W-:Y:S02]  /*f660*/  SHF.R.U64 R36, R36, 0x3, RZ ;  /* 0x0000000324247819 */ /* 0x000fe400000012ff */
[----:B------:R-:W-:Y:S01]  /*f670*/  SHF.R.U64 R44, R44, 0x3, RZ ;  /* 0x000000032c2c7819 */ /* 0x000fe200000012ff */
[----:B------:R-:W-:Y:S01]  /*f680*/  IMAD R21, R80, UR5, R21 ;  /* 0x0000000550157c24 */ /* 0x000fe2000f8e0215 */
[----:B------:R-:W-:Y:S01]  /*f690*/  LOP3.LUT R24, R24, R25, RZ, 0x3c, !PT ;  /* 0x0000001918187212 */ /* 0x000fe200078e3cff */
[--C-:B------:R-:W-:Y:S01]  /*f6a0*/  IMAD.X R25, RZ, RZ, R7.reuse, P5 ;  /* 0x000000ffff197224 */ /* 0x100fe200028e0607 */
[----:B------:R-:W-:Y:S01]  /*f6b0*/  LOP3.LUT R36, R36, R37, RZ, 0x3c, !PT ;  /* 0x0000002524247212 */ /* 0x000fe200078e3cff */
[--C-:B------:R-:W-:Y:S01]  /*f6c0*/  IMAD.X R37, RZ, RZ, R7.reuse, P4 ;  /* 0x000000ffff257224 */ /* 0x100fe200020e0607 */
[----:B------:R-:W-:Y:S01]  /*f6d0*/  LOP3.LUT R44, R44, R45, RZ, 0x3c, !PT ;  /* 0x0000002d2c2c7212 */ /* 0x000fe200078e3cff */
[----:B------:R-:W-:Y:S01]  /*f6e0*/  IMAD.X R45, RZ, RZ, R7, P3 ;  /* 0x000000ffff2d7224 */ /* 0x000fe200018e0607 */
[C---:B------:R-:W-:Y:S01]  /*f6f0*/  IADD3 R49, P5, R6.reuse, 0x8000, RZ ;  /* 0x0000800006317810 */ /* 0x040fe20007fbe0ff */
[----:B--2---:R2:W-:Y:S01]  /*f700*/  @!P2 ST.E desc[UR60][R54.64], R0 ;  /* 0x000000003600a985 */ /* 0x0045e2000c10193c */
[----:B------:R-:W-:Y:S01]  /*f710*/  IADD3 R57, P4, R6, 0xa000, RZ ;  /* 0x0000a00006397810 */ /* 0x000fe20007f9e0ff */
[----:B------:R-:W-:Y:S01]  /*f720*/  IMAD.WIDE.U32 R80, R80, UR4, RZ ;  /* 0x0000000450507c25 */ /* 0x000fe2000f8e00ff */
[----:B------:R-:W-:Y:S01]  /*f730*/  IADD3 R65, P3, R6, 0xc000, RZ ;  /* 0x0000c00006417810 */ /* 0x000fe20007f7e0ff */
[----:B------:R-:W-:Y:S01]  /*f740*/  ULDC.64 UR4, c[0x0][0xbe8] ;  /* 0x0002fa0000047ab9 */ /* 0x000fe20000000a00 */
[----:B------:R-:W-:Y:S01]  /*f750*/  LOP3.LUT R48, R49, 0x380, RZ, 0xc0, !PT ;  /* 0x0000038031307812 */ /* 0x000fe200078ec0ff */
[----:B------:R-:W-:Y:S01]  /*f760*/  IMAD.IADD R81, R81, 0x1, R21 ;  /* 0x0000000151517824 */ /* 0x000fe200078e0215 */
[----:B------:R-:W-:Y:S01]  /*f770*/  LOP3.LUT R56, R57, 0x380, RZ, 0xc0, !PT ;  /* 0x0000038039387812 */ /* 0x000fe200078ec0ff */
[----:B------:R-:W-:-:S02]  /*f780*/  IMAD R84, R84, UR4, RZ ;  /* 0x0000000454547c24 */ /* 0x000fc4000f8e02ff */
[----:B--2---:R-:W-:Y:S01]  /*f790*/  IMAD R0, R86, 0x20, R88 ;  /* 0x0000002056007824 */ /* 0x004fe200078e0258 */
[----:B------:R-:W-:-:S03]  /*f7a0*/  LOP3.LUT R64, R65, 0x380, RZ, 0xc0, !PT ;  /* 0x0000038041407812 */ /* 0x000fc600078ec0ff */
[----:B------:R-:W-:Y:S01]  /*f7b0*/  IMAD R86, R90, 0x80, R0 ;  /* 0x000000805a567824 */ /* 0x000fe200078e0200 */
[----:B------:R-:W-:Y:S01]  /*f7c0*/  SHF.R.U64 R48, R48, 0x3, RZ ;  /* 0x0000000330307819 */ /* 0x000fe200000012ff */
[----:B------:R-:W-:Y:S01]  /*f7d0*/  SHFL.IDX PT, R58, R14, 0x1, 0x1c1f ;  /* 0x003c1f000e3a7f89 */ /* 0x000fe200000e0000 */
[----:B------:R-:W-:Y:S01]  /*f7e0*/  SHF.R.U64 R56, R56, 0x3, RZ ;  /* 0x0000000338387819 */ /* 0x000fe200000012ff */
[C---:B------:R-:W-:Y:S01]  /*f7f0*/  IMAD R21, R89.reuse, UR5, R84 ;  /* 0x0000000559157c24 */ /* 0x040fe2000f8e0254 */
[----:B------:R-:W-:Y:S01]  /*f800*/  SHF.R.U64 R64, R64, 0x3, RZ ;  /* 0x0000000340407819 */ /* 0x000fe200000012ff */
[----:B------:R-:W2:Y:S01]  /*f810*/  SHFL.IDX PT, R59, R15, 0x1, 0x1c1f ;  /* 0x003c1f000f3b7f89 */ /* 0x000ea200000e0000 */
[----:B------:R-:W-:Y:S01]  /*f820*/  IMAD.WIDE.U32 R80, R89, UR4, R80 ;  /* 0x0000000459507c25 */ /* 0x000fe2000f8e0050 */
[----:B------:R-:W-:Y:S01]  /*f830*/  LOP3.LUT R48, R48, R49, RZ, 0x3c, !PT ;  /* 0x0000003130307212 */ /* 0x000fe200078e3cff */
[----:B------:R-:W-:Y:S02]  /*f840*/  ULDC.64 UR4, c[0x0][0xbf0] ;  /* 0x0002fc0000047ab9 */ /* 0x000fe40000000a00 */
[----:B0-----:R-:W-:Y:S01]  /*f850*/  @P1 IMAD.HI.U32 R0, R86, R85, RZ ;  /* 0x0000005556001227 */ /* 0x001fe200078e00ff */
[----:B------:R-:W-:-:S02]  /*f860*/  LOP3.LUT R56, R56, R57, RZ, 0x3c, !PT ;  /* 0x0000003938387212 */ /* 0x000fc400078e3cff */
[----:B------:R-:W-:Y:S01]  /*f870*/  LOP3.LUT R64, R64, R65, RZ, 0x3c, !PT ;  /* 0x0000004140407212 */ /* 0x000fe200078e3cff */
[----:B------:R-:W-:Y:S02]  /*f880*/  IMAD.IADD R81, R81, 0x1, R21 ;  /* 0x0000000151517824 */ /* 0x000fe400078e0215 */
[--C-:B------:R-:W-:Y:S01]  /*f890*/  IMAD.X R49, RZ, RZ, R7.reuse, P5 ;  /* 0x000000ffff317224 */ /* 0x100fe200028e0607 */
[C---:B------:R-:W-:Y:S01]  /*f8a0*/  IADD3 R69, P5, R6.reuse, 0xd000, RZ ;  /* 0x0000d00006457810 */ /* 0x040fe20007fbe0ff */
[--C-:B------:R-:W-:Y:S01]  /*f8b0*/  IMAD.X R57, RZ, RZ, R7.reuse, P4 ;  /* 0x000000ffff397224 */ /* 0x100fe200020e0607 */
[C---:B------:R-:W-:Y:S01]  /*f8c0*/  IADD3 R73, P4, R6.reuse, 0xe000, RZ ;  /* 0x0000e00006497810 */ /* 0x040fe20007f9e0ff */
[----:B------:R-:W-:Y:S02]  /*f8d0*/  VIADD R5, R11, 0x8 ;  /* 0x000000080b057836 */ /* 0x000fe40000000000 */
[----:B------:R-:W-:Y:S01]  /*f8e0*/  IMAD.MOV.U32 R21, RZ, RZ, R86 ;  /* 0x000000ffff157224 */ /* 0x000fe200078e0056 */
[----:B----4-:R-:W-:Y:S01]  /*f8f0*/  @P1 SHF.R.U32.HI R21, RZ, R87, R0 ;  /* 0x00000057ff151219 */ /* 0x010fe20000011600 */
[----:B------:R-:W-:Y:S01]  /*f900*/  IMAD.X R65, RZ, RZ, R7, P3 ;  /* 0x000000ffff417224 */ /* 0x000fe200018e0607 */
[----:B------:R-:W-:Y:S01]  /*f910*/  IADD3 R10, P3, R6, 0xf000, RZ ;  /* 0x0000f000060a7810 */ /* 0x000fe20007f7e0ff */
[----:B------:R-:W-:Y:S01]  /*f920*/  IMAD R82, R82, UR4, RZ ;  /* 0x0000000452527c24 */ /* 0x000fe2000f8e02ff */
[----:B------:R-:W-:Y:S01]  /*f930*/  LOP3.LUT R68, R69, 0x380, RZ, 0xc0, !PT ;  /* 0x0000038045447812 */ /* 0x000fe200078ec0ff */
[----:B------:R-:W-:Y:S01]  /*f940*/  IMAD.WIDE.U32 R80, R83, UR4, R80 ;  /* 0x0000000453507c25 */ /* 0x000fe2000f8e0050 */
[----:B------:R-:W-:-:S02]  /*f950*/  LOP3.LUT R72, R73, 0x380, RZ, 0xc0, !PT ;  /* 0x0000038049487812 */ /* 0x000fc400078ec0ff */
[----:B------:R-:W-:Y:S01]  /*f960*/  ISETP.GE.OR P0, PT, R5, R20, P0 ;  /* 0x000000140500720c */ /* 0x000fe20000706670 */
[----:B------:R-:W-:Y:S01]  /*f970*/  IMAD R85, R83, UR5, R82 ;  /* 0x0000000553557c24 */ /* 0x000fe2000f8e0252 */
[--C-:B------:R-:W-:Y:S01]  /*f980*/  SHF.R.S32.HI R0, RZ, 0x1f, R21.reuse ;  /* 0x0000001fff007819 */ /* 0x100fe20000011415 */
[----:B------:R-:W-:Y:S01]  /*f990*/  IMAD.MOV R83, RZ, RZ, -R21 ;  /* 0x000000ffff537224 */ /* 0x000fe200078e0a15 */
[----:B------:R-:W-:Y:S01]  /*f9a0*/  LOP3.LUT R11, R6, 0x380, RZ, 0xc0, !PT ;  /* 0x00000380060b7812 */ /* 0x000fe200078ec0ff */
[----:B------:R-:W-:Y:S01]  /*f9b0*/  ULDC.64 UR4, c[0x0][0xbe0] ;  /* 0x0002f80000047ab9 */ /* 0x000fe20000000a00 */
[----:B------:R-:W-:Y:S01]  /*f9c0*/  LOP3.LUT R5, R10, 0x380, RZ, 0xc0, !PT ;  /* 0x000003800a057812 */ /* 0x000fe200078ec0ff */
[----:B------:R-:W-:Y:S01]  /*f9d0*/  IMAD R0, R0, UR4, RZ ;  /* 0x0000000400007c24 */ /* 0x000fe2000f8e02ff */
[----:B------:R-:W-:Y:S01]  /*f9e0*/  SHF.R.U64 R68, R68, 0x3, RZ ;  /* 0x0000000344447819 */ /* 0x000fe200000012ff */
[----:B------:R-:W-:Y:S01]  /*f9f0*/  IMAD R83, R32, R83, R86 ;  /* 0x0000005320537224 */ /* 0x000fe200078e0256 */
[----:B------:R-:W-:-:S02]  /*fa00*/  SHF.R.U64 R72, R72, 0x3, RZ ;  /* 0x0000000348487819 */ /* 0x000fc400000012ff */
[----:B------:R-:W-:Y:S02]  /*fa10*/  SHF.R.U64 R11, R11, 0x3, RZ ;  /* 0x000000030b0b7819 */ /* 0x000fe400000012ff */
[----:B------:R-:W-:Y:S02]  /*fa20*/  SHF.R.U64 R5, R5, 0x3, RZ ;  /* 0x0000000305057819 */ /* 0x000fe400000012ff */
[----:B------:R-:W-:Y:S01]  /*fa30*/  IADD3 R81, R81, R85, RZ ;  /* 0x0000005551517210 */ /* 0x000fe20007ffe0ff */
[--C-:B------:R-:W-:Y:S01]  /*fa40*/  IMAD.X R77, RZ, RZ, R7.reuse, P3 ;  /* 0x000000ffff4d7224 */ /* 0x100fe200018e0607 */
[----:B------:R-:W-:Y:S01]  /*fa50*/  LOP3.LUT R68, R68, R69, RZ, 0x3c, !PT ;  /* 0x0000004544447212 */ /* 0x000fe200078e3cff */
[----:B------:R-:W-:Y:S01]  /*fa60*/  IMAD.X R69, RZ, RZ, R7, P5 ;  /* 0x000000ffff457224 */ /* 0x000fe200028e0607 */
[----:B------:R-:W-:Y:S01]  /*fa70*/  LOP3.LUT R72, R72, R73, RZ, 0x3c, !PT ;  /* 0x0000004948487212 */ /* 0x000fe200078e3cff */
[----:B------:R-:W-:Y:S01]  /*fa80*/  IMAD R85, R21, UR5, R0 ;  /* 0x0000000515557c24 */ /* 0x000fe2000f8e0200 */
[----:B------:R-:W-:-:S02]  /*fa90*/  LOP3.LUT R6, R11, R6, RZ, 0x3c, !PT ;  /* 0x000000060b067212 */ /* 0x000fc400078e3cff */
[----:B------:R-:W-:Y:S02]  /*faa0*/  IADD3.X R73, RZ, R7, RZ, P4, !PT ;  /* 0x00000007ff497210 */ /* 0x000fe400027fe4ff */
[----:B------:R-:W-:Y:S01]  /*fab0*/  LOP3.LUT R76, R5, R10, RZ, 0x3c, !PT ;  /* 0x0000000a054c7212 */ /* 0x000fe200078e3cff */
[----:B------:R-:W-:Y:S01]  /*fac0*/  IMAD.WIDE.U32 R80, R21, UR4, R80 ;  /* 0x0000000415507c25 */ /* 0x000fe2000f8e0050 */
[----:B------:R-:W-:Y:S01]  /*fad0*/  SHF.R.S32.HI R0, RZ, 0x1f, R83 ;  /* 0x0000001fff007819 */ /* 0x000fe20000011453 */
[----:B------:R-:W-:Y:S01]  /*fae0*/  ULDC.64 UR4, c[0x0][0xbd8] ;  /* 0x0002f60000047ab9 */ /* 0x000fe20000000a00 */
[----:B--2---:R0:W-:Y:S01]  /*faf0*/  @!P0 ST.E desc[UR60][R58.64], R4 ;  /* 0x000000043a008985 */ /* 0x0041e2000c10193c */
[----:B------:R-:W-:Y:S02]  /*fb00*/  IMAD.IADD R81, R81, 0x1, R85 ;  /* 0x0000000151517824 */ /* 0x000fe400078e0255 */
[----:B------:R-:W-:Y:S01]  /*fb10*/  IMAD R0, R0, UR4, RZ ;  /* 0x0000000400007c24 */ /* 0x000fe2000f8e02ff */
[----:B------:R-:W5:Y:S01]  /*fb20*/  LD.E.128 R8, desc[UR60][R8.64] ;  /* 0x0000003c08087980 */ /* 0x000f62000c101d00 */
[----:B------:R-:W-:-:S03]  /*fb30*/  IMAD R89, R90, 0x80, R88 ;  /* 0x000000805a597824 */ /* 0x000fc600078e0258 */
[----:B------:R-:W5:Y:S04]  /*fb40*/  LD.E.128 R12, desc[UR60][R12.64] ;  /* 0x0000003c0c0c7980 */ /* 0x000f68000c101d00 */
[----:B0-----:R-:W5:Y:S04]  /*fb50*/  LD.E.128 R4, desc[UR60][R6.64] ;  /* 0x0000003c06047980 */ /* 0x001f68000c101d00 */
[----:B------:R-:W5:Y:S04]  /*fb60*/  LD.E.128 R24, desc[UR60][R24.64] ;  /* 0x0000003c18187980 */ /* 0x000f68000c101d00 */
        /* <DEDUP_REMOVED lines=11> */
[----:B------:R-:W5:Y:S01]  /*fc20*/  LD.E.128 R76, desc[UR60][R76.64] ;  /* 0x0000003c4c4c7980 */ /* 0x000f62000c101d00 */
[C---:B------:R-:W-:Y:S01]  /*fc30*/  IMAD R85, R83.reuse, UR5, R0 ;  /* 0x0000000553557c24 */ /* 0x040fe2000f8e0200 */
        /* <DEDUP_REMOVED lines=8> */
[----:B------:R-:W-:Y:S01]  /*fcc0*/  VIADD R21, R89, 0x20 ;  /* 0x0000002059157836 */ /* 0x000fe20000000000 */
[----:B------:R-:W-:Y:S01]  /*fcd0*/  LEA R32, P2, R80, UR4, 0x1 ;  /* 0x0000000450207c11 */ /* 0x000fe2000f8408ff */
[----:B------:R-:W-:-:S03]  /*fce0*/  IMAD.IADD R81, R81, 0x1, R85 ;  /* 0x0000000151517824 */ /* 0x000fc600078e0255 */
[-C--:B------:R-:W-:Y:S02]  /*fcf0*/  ISETP.GE.AND P1, PT, R21, R20.reuse, PT ;  /* 0x000000141500720c */ /* 0x080fe40003f26270 */
[----:B------:R-:W-:Y:S01]  /*fd00*/  LEA.HI.X R21, R80, UR5, R81, 0x1, P2 ;  /* 0x0000000550157c11 */ /* 0x000fe200090f0c51 */
[----:B------:R-:W-:Y:S01]  /*fd10*/  VIADD R0, R19, 0x32420 ;  /* 0x0003242013007836 */ /* 0x000fe20000000000 */
[----:B------:R-:W-:-:S04]  /*fd20*/  ISETP.GE.AND P2, PT, R89, R20, PT ;  /* 0x000000145900720c */ /* 0x000fc80003f46270 */
[----:B------:R-:W-:Y:S01]  /*fd30*/  PRMT R0, RZ, 0x654, R0 ;  /* 0x00000654ff007816 */ /* 0x000fe20000000000 */
[----:B------:R-:W-:Y:S01]  /*fd40*/  VIADD R83, R89, 0x40 ;  /* 0x0000004059537836 */ /* 0x000fe20000000000 */
[----:B0-----:R0:W2:Y:S02]  /*fd50*/  SHFL.IDX PT, R86, R32, RZ, 0x181f ;  /* 0x00181fff20567589 */ /* 0x0010a400000e0000 */
[----:B------:R3:W-:Y:S02]  /*fd60*/  SYNCS.ARRIVE.TRANS64.RED.A1T0 RZ, [R0+URZ], RZ ;  /* 0x000000ff00ff79a7 */ /* 0x0007e4000810043f */
[----:B------:R-:W-:Y:S02]  /*fd70*/  ISETP.GE.AND P0, PT, R83, R20, PT ;  /* 0x000000145300720c */ /* 0x000fe40003f06270 */
[----:B------:R-:W-:Y:S02]  /*fd80*/  SHF.R.S32.HI R88, RZ, 0x1f, R91 ;  /* 0x0000001fff587819 */ /* 0x000fe4000001145b */
[----:B------:R-:W-:Y:S01]  /*fd90*/  SHF.R.S32.HI R90, RZ, 0x1f, R93 ;  /* 0x0000001fff5a7819 */ /* 0x000fe2000001145d */
[----:B---3--:R0:W3:Y:S01]  /*fda0*/  SHFL.IDX PT, R0, R21, RZ, 0x181f ;  /* 0x00181fff15007589 */ /* 0x0080e200000e0000 */
[----:B------:R-:W-:Y:S07]  /*fdb0*/  @P2 BRA `(.L_x_1514) ;  /* 0x0000000000442947 */ /* 0x000fee0003800000 */
[----:B------:R-:W-:Y:S02]  /*fdc0*/  ULDC UR4, c[0x0][0xbc8] ;  /* 0x0002f20000047ab9 */ /* 0x000fe40000000800 */
[----:B------:R-:W-:Y:S02]  /*fdd0*/  ISETP.GE.AND P2, PT, R3, UR4, PT ;  /* 0x0000000403007c0c */ /* 0x000fe4000bf46270 */
[----:B------:R-:W-:Y:S02]  /*fde0*/  ISETP.GE.AND P3, PT, R91, UR4, PT ;  /* 0x000000045b007c0c */ /* 0x000fe4000bf66270 */
[----:B------:R-:W-:-:S09]  /*fdf0*/  ISETP.GE.AND P4, PT, R93, UR4, PT ;  /* 0x000000045d007c0c */ /* 0x000fd2000bf86270 */
[----:B--2---:R-:W-:-:S04]  /*fe00*/  @!P2 LEA R80, P5, R3, R86, 0x1 ;  /* 0x000000560350a211 */ /* 0x004fc800078a08ff */
[----:B---3--:R-:W-:Y:S02]  /*fe10*/  @!P2 LEA.HI.X R81, R3, R0, R94, 0x1, P5 ;  /* 0x000000000351a211 */ /* 0x008fe400028f0c5e */
        /* <DEDUP_REMOVED lines=11> */
.L_x_1514:
[----:B------:R-:W-:Y:S05]  /*fed0*/  BSYNC B1 ;  /* 0x0000000000017941 */ /* 0x000fea0003800000 */
.L_x_1513:
[----:B---3--:R3:W0:Y:S01]  /*fee0*/  SHFL.IDX PT, R0, R21, 0x1, 0x181f ;  /* 0x00381f0015007f89 */ /* 0x00862200000e0000 */
[----:B------:R-:W-:Y:S03]  /*fef0*/  BSSY B1, `(.L_x_1515) ;  /* 0x0000014000017945 */ /* 0x000fe60003800000 */
[----:B----45:R3:W4:Y:S01]  /*ff00*/  SHFL.IDX PT, R30, R32, 0x1, 0x181f ;  /* 0x00381f00201e7f89 */ /* 0x03072200000e0000 */
[----:B------:R-:W-:Y:S05]  /*ff10*/  @P1 BRA `(.L_x_1516) ;  /* 0x0000000000441947 */ /* 0x000fea0003800000 */
[----:B------:R-:W-:Y:S02]  /*ff20*/  ULDC UR4, c[0x0][0xbc8] ;  /* 0x0002f20000047ab9 */ /* 0x000fe40000000800 */
[----:B------:R-:W-:Y:S02]  /*ff30*/  ISETP.GE.AND P4, PT, R3, UR4, PT ;  /* 0x0000000403007c0c */ /* 0x000fe4000bf86270 */
[----:B------:R-:W-:Y:S02]  /*ff40*/  ISETP.GE.AND P3, PT, R91, UR4, PT ;  /* 0x000000045b007c0c */ /* 0x000fe4000bf66270 */
[----:B------:R-:W-:Y:S02]  /*ff50*/  ISETP.GE.AND P2, PT, R93, UR4, PT ;  /* 0x000000045d007c0c */ /* 0x000fe4000bf46270 */
[----:B------:R-:W-:-:S07]  /*ff60*/  ISETP.GE.AND P1, PT, R95, UR4, PT ;  /* 0x000000045f007c0c */ /* 0x000fce000bf26270 */
[----:B----4-:R-:W-:-:S04]  /*ff70*/  @!P4 LEA R4, P5, R3, R30, 0x1 ;  /* 0x0000001e0304c211 */ /* 0x010fc800078a08ff */
[----:B0-----:R-:W-:Y:S02]  /*ff80*/  @!P4 LEA.HI.X R5, R3, R0, R94, 0x1, P5 ;  /* 0x000000000305c211 */ /* 0x001fe400028f0c5e */
        /* <DEDUP_REMOVED lines=10> */
.L_x_1516:
[----:B------:R-:W-:Y:S05]  /*10030*/  BSYNC B1 ;  /* 0x0000000000017941 */ /* 0x000fea0003800000 */
.L_x_1515:
        /* <DEDUP_REMOVED lines=21> */
.L_x_1518:
[----:B------:R-:W-:Y:S05]  /*10190*/  BSYNC B1 ;  /* 0x0000000000017941 */ /* 0x000fea0003800000 */
.L_x_1517:
[----:B0-----:R-:W-:Y:S01]  /*101a0*/  VIADD R5, R89, 0x60 ;  /* 0x0000006059057836 */ /* 0x001fe20000000000 */
[----:B------:R0:W0:Y:S04]  /*101b0*/  SHFL.IDX PT, R0, R21, 0x3, 0x181f ;  /* 0x00781f0015007f89 */ /* 0x00002800000e0000 */
[----:B------:R-:W-:Y:S01]  /*101c0*/  ISETP.GE.AND P0, PT, R5, R20, PT ;  /* 0x000000140500720c */ /* 0x000fe20003f06270 */
[----:B---3--:R-:W3:-:S12]  /*101d0*/  SHFL.IDX PT, R32, R32, 0x3, 0x181f ;  /* 0x00781f0020207f89 */ /* 0x008ed800000e0000 */
[----:B------:R-:W-:Y:S05]  /*101e0*/  @P0 BRA `(.L_x_1519) ;  /* 0x0000000c00f40947 */ /* 0x000fea0003800000 */
[----:B------:R-:W-:Y:S02]  /*101f0*/  ULDC UR4, c[0x0][0xbc8] ;  /* 0x0002f20000047ab9 */ /* 0x000fe40000000800 */
[----:B------:R-:W-:Y:S02]  /*10200*/  ISETP.GE.AND P3, PT, R3, UR4, PT ;  /* 0x0000000403007c0c */ /* 0x000fe4000bf66270 */
[----:B------:R-:W-:Y:S02]  /*10210*/  ISETP.GE.AND P4, PT, R91, UR4, PT ;  /* 0x000000045b007c0c */ /* 0x000fe4000bf86270 */
[----:B------:R-:W-:-:S09]  /*10220*/  ISETP.GE.AND P5, PT, R93, UR4, PT ;  /* 0x000000045d007c0c */ /* 0x000fd2000bfa6270 */
[-C--:B---3--:R-:W-:Y:S02]  /*10230*/  @!P3 LEA R4, P0, R3, R32.reuse, 0x1 ;  /* 0x000000200304b211 */ /* 0x088fe400078008ff */
[-C--:B------:R-:W-:Y:S02]  /*10240*/  @!P4 LEA R6, P1, R91, R32.reuse, 0x1 ;  /* 0x000000205b06c211 */ /* 0x080fe400078208ff */
[----:B------:R-:W-:Y:S02]  /*10250*/  @!P5 LEA R8, P2, R93, R32, 0x1 ;  /* 0x000000205d08d211 */ /* 0x000fe400078408ff */
[-C--:B0-----:R-:W-:Y:S02]  /*10260*/  @!P3 LEA.HI.X R5, R3, R0.reuse, R94, 0x1, P0 ;  /* 0x000000000305b211 */ /* 0x081fe400000f0c5e */
        /* <DEDUP_REMOVED lines=11> */
.L_x_1511:
[----:B------:R-:W2:Y:S01]  /*10320*/  LDL R11, [R1+0x5c] ;  /* 0x00005c00010b7983 */ /* 0x000ea20000100800 */
[----:B------:R-:W-:Y:S01]  /*10330*/  ULDC.64 UR4, c[0x0][0xd00] ;  /* 0x0003400000047ab9 */ /* 0x000fe20000000a00 */
[----:B------:R-:W-:Y:S01]  /*10340*/  IMAD.MOV.U32 R0, RZ, RZ, RZ ;  /* 0x000000ffff007224 */ /* 0x000fe200078e00ff */
[----:B------:R-:W-:Y:S01]  /*10350*/  ISETP.NE.U32.AND P0, PT, RZ, UR4, PT ;  /* 0x00000004ff007c0c */ /* 0x000fe2000bf05070 */
[----:B------:R-:W3:Y:S03]  /*10360*/  LDC R21, c[0x0][0xce8] ;  /* 0x00033a00ff157b82 */ /* 0x000ee60000000800 */
[----:B------:R-:W-:Y:S01]  /*10370*/  ISETP.NE.AND.EX P0, PT, RZ, UR5, PT, P0 ;  /* 0x00000005ff007c0c */ /* 0x000fe2000bf05300 */
[----:B--2---:R-:W-:Y:S01]  /*10380*/  IMAD.SHL.U32 R6, R11, 0x4, RZ ;  /* 0x000000040b067824 */ /* 0x004fe200078e00ff */
[----:B------:R-:W-:-:S04]  /*10390*/  SHF.R.S32.HI R12, RZ, 0x1f, R11 ;  /* 0x0000001fff0c7819 */ /* 0x000fc8000001140b */
[----:B------:R-:W-:Y:S02]  /*103a0*/  IADD3 R4, P1, R6, UR4, RZ ;  /* 0x0000000406047c10 */ /* 0x000fe4000ff3e0ff */
[----:B------:R-:W-:-:S04]  /*103b0*/  SHF.L.U64.HI R3, R11, 0x2, R12 ;  /* 0x000000020b037819 */ /* 0x000fc8000001020c */
[----:B------:R-:W-:Y:S01]  /*103c0*/  IADD3.X R5, R3, UR5, RZ, P1, !PT ;  /* 0x0000000503057c10 */ /* 0x000fe20008ffe4ff */
[----:B------:R-:W-:Y:S02]  /*103d0*/  ULDC.64 UR4, c[0x0][0xd08] ;  /* 0x0003420000047ab9 */ /* 0x000fe40000000a00 */
[----:B------:R-:W-:Y:S02]  /*103e0*/  ISETP.NE.U32.AND P1, PT, RZ, UR4, PT ;  /* 0x00000004ff007c0c */ /* 0x000fe4000bf25070 */
[----:B------:R2:W5:Y:S02]  /*103f0*/  @P0 LDG.E R0, desc[UR60][R4.64] ;  /* 0x0000003c04000981 */ /* 0x000564000c1e1900 */
[----:B------:R-:W-:Y:S01]  /*10400*/  ISETP.NE.AND.EX P1, PT, RZ, UR5, PT, P1 ;  /* 0x00000005ff007c0c */ /* 0x000fe2000bf25310 */
[----:B------:R-:W4:-:S12]  /*10410*/  S2R R9, SR_TID.X ;  /* 0x0000000000097919 */ /* 0x000f180000002100 */
[----:B------:R-:W-:Y:S01]  /*10420*/  @P1 IADD3 R6, P2, R6, UR4, RZ ;  /* 0x0000000406061c10 */ /* 0x000fe2000ff5e0ff */
[----:B------:R-:W-:Y:S02]  /*10430*/  ULDC UR4, c[0x0][0xb88] ;  /* 0x0002e20000047ab9 */ /* 0x000fe40000000800 */
[----:B------:R-:W-:Y:S01]  /*10440*/  IMAD.U32 R8, RZ, RZ, UR4 ;  /* 0x00000004ff087e24 */ /* 0x000fe2000f8e00ff */
[----:B------:R-:W-:-:S05]  /*10450*/  @P1 IADD3.X R7, R3, UR5, RZ, P2, !PT ;  /* 0x0000000503071c10 */ /* 0x000fca00097fe4ff */
[----:B------:R2:W5:Y:S01]  /*10460*/  @P1 LDG.E R8, desc[UR60][R6.64] ;  /* 0x0000003c06081981 */ /* 0x000562000c1e1900 */
[----:B---3--:R-:W-:Y:S01]  /*10470*/  ISETP.NE.AND P2, PT, R21, 0x1, PT ;  /* 0x000000011500780c */ /* 0x008fe20003f45270 */
[----:B----4-:R-:W-:-:S12]  /*10480*/  VIADD R24, R9, 0xffffff80 ;  /* 0xffffff8009187836 */ /* 0x010fd80000000000 */
[----:B------:R-:W3:Y:S01]  /*10490*/  @P2 LDC R25, c[0x0][0xcec] ;  /* 0x00033b00ff192b82 */ /* 0x000ee20000000800 */
[----:B------:R-:W-:Y:S01]  /*104a0*/  ISETP.GE.AND P3, PT, R24, 0x80, PT ;  /* 0x000000801800780c */ /* 0x000fe20003f66270 */
[----:B--2---:R-:W-:-:S12]  /*104b0*/  @P1 BRA `(.L_x_1520) ;  /* 0x0000000000101947 */ /* 0x004fd80003800000 */
[----:B------:R-:W-:Y:S05]  /*104c0*/  @!P0 BRA `(.L_x_1520) ;  /* 0x00000000000c8947 */ /* 0x000fea0003800000 */
[----:B------:R-:W2:Y:S04]  /*104d0*/  LDG.E R3, desc[UR60][R4.64] ;  /* 0x0000003c04037981 */ /* 0x000ea8000c1e1900 */
[----:B-----5:R-:W2:Y:S02]  /*104e0*/  LDG.E R8, desc[UR60][R4.64+0x4] ;  /* 0x0000043c04087981 */ /* 0x020ea4000c1e1900 */
[----:B--2---:R-:W-:-:S07]  /*104f0*/  IMAD.IADD R8, R8, 0x1, -R3 ;  /* 0x0000000108087824 */ /* 0x004fce00078e0a03 */
.L_x_1520:
[----:B------:R-:W2:Y:S04]  /*10500*/  LDL R20, [R1+0x64] ;  /* 0x0000640001147983 */ /* 0x000ea80000100800 */
[----:B------:R4:W5:Y:S01]  /*10510*/  LDL R26, [R1+0x6c] ;  /* 0x00006c00011a7983 */ /* 0x0009620000100800 */
[----:B------:R-:W-:Y:S01]  /*10520*/  BSSY B1, `(.L_x_1521) ;  /* 0x000002d000017945 */ /* 0x000fe20003800000 */
[----:B------:R-:W-:Y:S02]  /*10530*/  SEL R13, R11, RZ, !P0 ;  /* 0x000000ff0b0d7207 */ /* 0x000fe40004000000 */
[----:B------:R-:W-:Y:S02]  /*10540*/  SEL R12, R12, RZ, !P0 ;  /* 0x000000ff0c0c7207 */ /* 0x000fe40004000000 */
[----:B-----5:R-:W-:-:S02]  /*10550*/  SHF.R.S32.HI R11, RZ, 0x1f, R0 ;  /* 0x0000001fff0b7819 */ /* 0x020fc40000011400 */
[----:B--2---:R-:W-:Y:S01]  /*10560*/  SHF.R.S32.HI R10, RZ, 0x1f, R20 ;  /* 0x0000001fff0a7819 */ /* 0x004fe20000011414 */
[----:B----4-:R-:W-:Y:S06]  /*10570*/  @P3 BRA `(.L_x_1522) ;  /* 0x00000000009c3947 */ /* 0x010fec0003800000 */
[----:B------:R-:W2:Y:S01]  /*10580*/  LDC R14, c[0x0][0xce8] ;  /* 0x00033a00ff0e7b82 */ /* 0x000ea20000000800 */
[----:B------:R-:W-:-:S05]  /*10590*/  LEA R3, R26, R9, 0x7 ;  /* 0x000000091a037211 */ /* 0x000fca00078e38ff */
[----:B------:R-:W-:Y:S02]  /*105a0*/  VIADD R9, R3, 0xffffff80 ;  /* 0xffffff8003097836 */ /* 0x000fe40000000000 */
[----:B--2---:R-:W-:-:S05]  /*105b0*/  IMAD R4, R8, R14, RZ ;  /* 0x0000000e08047224 */ /* 0x004fca00078e02ff */
        /* <DEDUP_REMOVED lines=9> */
[----:B------:R-:W2:Y:S01]  /*10650*/  @P0 LDC R6, c[0x0][0xcec] ;  /* 0x00033b00ff060b82 */ /* 0x000ea20000000800 */
[----:B------:R-:W-:Y:S01]  /*10660*/  IMAD R7, R20, UR5, R7 ;  /* 0x0000000514077c24 */ /* 0x000fe2000f8e0207 */
[----:B------:R-:W-:-:S03]  /*10670*/  ULDC.64 UR4, c[0x0][0xc98] ;  /* 0x0003260000047ab9 */ /* 0x000fc60000000a00 */
[----:B------:R-:W-:-:S03]  /*10680*/  IMAD.IADD R5, R5, 0x1, R7 ;  /* 0x0000000105057824 */ /* 0x000fc600078e0207 */
[----:B------:R-:W4:Y:S01]  /*10690*/  @P0 LDC R15, c[0x0][0xcf0] ;  /* 0x00033c00ff0f0b82 */ /* 0x000f220000000800 */
[----:B------:R-:W-:-:S04]  /*106a0*/  IMAD.WIDE.U32 R4, R13, UR4, R4 ;  /* 0x000000040d047c25 */ /* 0x000fc8000f8e0004 */
[----:B--2---:R-:W-:-:S05]  /*106b0*/  @P0 IMAD.HI.U32 R6, R9, R6, RZ ;  /* 0x0000000609060227 */ /* 0x004fca00078e00ff */
[----:B----4-:R-:W-:Y:S01]  /*106c0*/  @P0 SHF.R.U32.HI R3, RZ, R15, R6 ;  /* 0x0000000fff030219 */ /* 0x010fe20000011606 */
        /* <DEDUP_REMOVED lines=18> */
.L_x_1522:
[----:B------:R-:W-:Y:S05]  /*107f0*/  BSYNC B1 ;  /* 0x0000000000017941 */ /* 0x000fea0003800000 */
.L_x_1521:
[--C-:B------:R-:W-:Y:S01]  /*10800*/  SHF.R.S32.HI R14, RZ, 0x1f, R24.reuse ;  /* 0x0000001fff0e7819 */ /* 0x100fe20000011418 */
[----:B------:R-:W4:Y:S01]  /*10810*/  @P2 LDC R9, c[0x0][0xcf0] ;  /* 0x00033c00ff092b82 */ /* 0x000f220000000800 */
[----:B------:R-:W-:Y:S01]  /*10820*/  SHF.R.S32.HI R28, RZ, 0x1f, R24 ;  /* 0x0000001fff1c7819 */ /* 0x000fe20000011418 */
[----:B------:R-:W-:Y:S01]  /*10830*/  ULDC.64 UR4, c[0x0][0xba0] ;  /* 0x0002e80000047ab9 */ /* 0x000fe20000000a00 */
[-C--:B------:R-:W-:Y:S01]  /*10840*/  LEA.HI R14, R14, R24.reuse, RZ, 0x3 ;  /* 0x000000180e0e7211 */ /* 0x080fe200078f18ff */
[----:B--2---:R-:W-:Y:S01]  /*10850*/  IMAD R3, R11, UR4, RZ ;  /* 0x000000040b037c24 */ /* 0x004fe2000f8e02ff */
[----:B------:R-:W-:Y:S01]  /*10860*/  LEA.HI R28, R28, R24, RZ, 0x3 ;  /* 0x000000181c1c7211 */ /* 0x000fe200078f18ff */
[----:B------:R-:W-:Y:S01]  /*10870*/  IMAD.WIDE.U32 R4, R0, UR4, RZ ;  /* 0x0000000400047c25 */ /* 0x000fe2000f8e00ff */
[----:B------:R-:W-:Y:S02]  /*10880*/  LOP3.LUT R14, R14, 0xfffffff8, RZ, 0xc0, !PT ;  /* 0xfffffff80e0e7812 */ /* 0x000fe400078ec0ff */
[----:B------:R-:W-:Y:S01]  /*10890*/  SHF.R.S32.HI R28, RZ, 0x3, R28 ;  /* 0x00000003ff1c7819 */ /* 0x000fe2000001141c */
[----:B------:R-:W-:Y:S01]  /*108a0*/  IMAD R3, R0, UR5, R3 ;  /* 0x0000000500037c24 */ /* 0x000fe2000f8e0203 */
[----:B------:R-:W-:Y:S01]  /*108b0*/  ULDC.64 UR4, c[0x0][0xbe8] ;  /* 0x0002fa0000047ab9 */ /* 0x000fe20000000a00 */
[----:B------:R-:W-:-:S02]  /*108c0*/  IMAD.IADD R14, R24, 0x1, -R14 ;  /* 0x00000001180e7824 */ /* 0x000fc400078e0a0e */
[----:B------:R-:W-:Y:S02]  /*108d0*/  IMAD R0, R10, UR4, RZ ;  /* 0x000000040a007c24 */ /* 0x000fe4000f8e02ff */
[----:B------:R-:W-:Y:S02]  /*108e0*/  IMAD R6, R14, 0x20, R28 ;  /* 0x000000200e067824 */ /* 0x000fe400078e021c */
[----:B------:R-:W-:Y:S02]  /*108f0*/  IMAD.IADD R5, R5, 0x1, R3 ;  /* 0x0000000105057824 */ /* 0x000fe400078e0203 */
[----:B------:R-:W-:Y:S02]  /*10900*/  IMAD R10, R26, 0x80, R6 ;  /* 0x000000801a0a7824 */ /* 0x000fe400078e0206 */
[----:B------:R-:W-:Y:S02]  /*10910*/  IMAD R7, R20, UR5, R0 ;  /* 0x0000000514077c24 */ /* 0x000fe4000f8e0200 */
[----:B---3--:R-:W-:-:S04]  /*10920*/  @P2 IMAD.HI.U32 R0, R10, R25, RZ ;  /* 0x000000190a002227 */ /* 0x008fc800078e00ff */
[----:B------:R-:W-:Y:S01]  /*10930*/  IMAD.WIDE.U32 R4, R20, UR4, R4 ;  /* 0x0000000414047c25 */ /* 0x000fe2000f8e0004 */
[----:B------:R-:W-:-:S03]  /*10940*/  ULDC.64 UR4, c[0x0][0xbf0] ;  /* 0x0002fc0000047ab9 */ /* 0x000fc60000000a00 */
[----:B------:R-:W-:Y:S01]  /*10950*/  IMAD.MOV.U32 R3, RZ, RZ, R10 ;  /* 0x000000ffff037224 */ /* 0x000fe200078e000a */
[----:B----4-:R-:W-:Y:S01]  /*10960*/  @P2 SHF.R.U32.HI R3, RZ, R9, R0 ;  /* 0x00000009ff032219 */ /* 0x010fe20000011600 */
[----:B------:R-:W-:Y:S02]  /*10970*/  IMAD.IADD R5, R5, 0x1, R7 ;  /* 0x0000000105057824 */ /* 0x000fe400078e0207 */
[----:B------:R-:W-:Y:S01]  /*10980*/  IMAD R6, R12, UR4, RZ ;  /* 0x000000040c067c24 */ /* 0x000fe2000f8e02ff */
[--C-:B------:R-:W-:Y:S01]  /*10990*/  SHF.R.S32.HI R0, RZ, 0x1f, R3.reuse ;  /* 0x0000001fff007819 */ /* 0x100fe20000011403 */
[----:B------:R-:W-:Y:S02]  /*109a0*/  IMAD.MOV R7, RZ, RZ, -R3 ;  /* 0x000000ffff077224 */ /* 0x000fe400078e0a03 */
[C---:B------:R-:W-:Y:S02]  /*109b0*/  IMAD R9, R13.reuse, UR5, R6 ;  /* 0x000000050d097c24 */ /* 0x040fe4000f8e0206 */
[----:B------:R-:W-:Y:S01]  /*109c0*/  IMAD.WIDE.U32 R4, R13, UR4, R4 ;  /* 0x000000040d047c25 */ /* 0x000fe2000f8e0004 */
[----:B------:R-:W-:-:S03]  /*109d0*/  ULDC.64 UR4, c[0x0][0xbe0] ;  /* 0x0002f80000047ab9 */ /* 0x000fc60000000a00 */
[----:B------:R-:W-:Y:S01]  /*109e0*/  IMAD R7, R21, R7, R10 ;  /* 0x0000000715077224 */ /* 0x000fe200078e020a */
[----:B------:R-:W-:Y:S01]  /*109f0*/  IADD3 R5, R5, R9, RZ ;  /* 0x0000000905057210 */ /* 0x000fe20007ffe0ff */
[----:B------:R-:W-:-:S03]  /*10a00*/  IMAD R6, R0, UR4, RZ ;  /* 0x0000000400067c24 */ /* 0x000fc6000f8e02ff */
[----:B------:R-:W-:Y:S01]  /*10a10*/  SHF.R.S32.HI R0, RZ, 0x1f, R7 ;  /* 0x0000001fff007819 */ /* 0x000fe20000011407 */
        /* <DEDUP_REMOVED lines=8> */
[----:B------:R-:W-:Y:S02]  /*10aa0*/  IMAD.SHL.U32 R9, R14, 0x8, RZ ;  /* 0x000000080e097824 */ /* 0x000fe400078e00ff */
[----:B------:R-:W-:Y:S01]  /*10ab0*/  IMAD.IADD R5, R5, 0x1, R3 ;  /* 0x0000000105057824 */ /* 0x000fe200078e0203 */
[C---:B------:R-:W-:Y:S01]  /*10ac0*/  LEA R3, P0, R4.reuse, UR4, 0x1 ;  /* 0x0000000404037c11 */ /* 0x040fe2000f8008ff */
[C---:B------:R-:W-:Y:S01]  /*10ad0*/  VIADD R25, R9.reuse, 0x80 ;  /* 0x0000008009197836 */ /* 0x040fe20000000000 */
[----:B------:R-:W-:Y:S01]  /*10ae0*/  UMOV UR4, 0xffffffff ;  /* 0xffffffff00047882 */ /* 0x000fe20000000000 */
[C---:B------:R-:W-:Y:S01]  /*10af0*/  VIADD R27, R9.reuse, 0xc0 ;  /* 0x000000c0091b7836 */ /* 0x040fe20000000000 */
[----:B------:R-:W-:Y:S01]  /*10b00*/  LEA.HI.X R4, R4, UR5, R5, 0x1, P0 ;  /* 0x0000000504047c11 */ /* 0x000fe200080f0c05 */
[----:B------:R-:W-:Y:S01]  /*10b10*/  VIADD R29, R9, 0x40 ;  /* 0x00000040091d7836 */ /* 0x000fe20000000000 */
[----:B------:R-:W-:Y:S02]  /*10b20*/  SHF.R.S32.HI R10, RZ, 0x1f, R9 ;  /* 0x0000001fff0a7819 */ /* 0x000fe40000011409 */
[----:B------:R-:W-:-:S02]  /*10b30*/  SHF.R.S32.HI R6, RZ, 0x1f, R25 ;  /* 0x0000001fff067819 */ /* 0x000fc40000011419 */
[----:B------:R-:W-:Y:S02]  /*10b40*/  SHF.R.S32.HI R20, RZ, 0x1f, R27 ;  /* 0x0000001fff147819 */ /* 0x000fe4000001141b */
[----:B------:R-:W-:Y:S01]  /*10b50*/  SHF.R.S32.HI R24, RZ, 0x1f, R29 ;  /* 0x0000001fff187819 */ /* 0x000fe2000001141d */
[----:B------:R-:W-:Y:S06]  /*10b60*/  BRA.DIV UR4, `(.L_x_1523) ;  /* 0x0000008a04107947 */ /* 0x000fec000b800000 */
[----:B------:R2:W3:Y:S04]  /*10b70*/  SHFL.IDX PT, R0, R4, RZ, 0x181f ;  /* 0x00181fff04007589 */ /* 0x0004e800000e0000 */
[----:B------:R2:W4:Y:S02]  /*10b80*/  SHFL.IDX PT, R14, R3, RZ, 0x181f ;  /* 0x00181fff030e7589 */ /* 0x00052400000e0000 */
.L_x_1708:
[----:B------:R-:W-:Y:S01]  /*10b90*/  IMAD R8, R8, R21, RZ ;  /* 0x0000001508087224 */ /* 0x000fe200078e02ff */
[----:B------:R-:W-:Y:S01]  /*10ba0*/  BSSY B1, `(.L_x_1524) ;  /* 0x0000015000017945 */ /* 0x000fe20003800000 */
[----:B------:R-:W-:-:S05]  /*10bb0*/  IMAD R7, R26, 0x80, R28 ;  /* 0x000000801a077824 */ /* 0x000fca00078e021c */
[----:B------:R-:W-:-:S13]  /*10bc0*/  ISETP.GE.AND P0, PT, R7, R8, PT ;  /* 0x000000080700720c */ /* 0x000fda0003f06270 */
[----:B------:R-:W-:Y:S05]  /*10bd0*/  @P0 BRA `(.L_x_1525) ;  /* 0x0000000000440947 */ /* 0x000fea0003800000 */
[----:B------:R-:W-:Y:S02]  /*10be0*/  ULDC UR4, c[0x0][0xbc8] ;  /* 0x0002f20000047ab9 */ /* 0x000fe40000000800 */
[----:B------:R-:W-:Y:S02]  /*10bf0*/  ISETP.GE.AND P3, PT, R9, UR4, PT ;  /* 0x0000000409007c0c */ /* 0x000fe4000bf66270 */
[----:B------:R-:W-:Y:S02]  /*10c00*/  ISETP.GE.AND P2, PT, R29, UR4, PT ;  /* 0x000000041d007c0c */ /* 0x000fe4000bf46270 */
[----:B------:R-:W-:Y:S02]  /*10c10*/  ISETP.GE.AND P1, PT, R25, UR4, PT ;  /* 0x0000000419007c0c */ /* 0x000fe4000bf26270 */
[----:B------:R-:W-:-:S07]  /*10c20*/  ISETP.GE.AND P0, PT, R27, UR4, PT ;  /* 0x000000041b007c0c */ /* 0x000fce000bf06270 */
[-C--:B----4-:R-:W-:Y:S02]  /*10c30*/  @!P3 LEA R12, P5, R9, R14.reuse, 0x1 ;  /* 0x0000000e090cb211 */ /* 0x090fe400078a08ff */
[----:B------:R-:W-:Y:S02]  /*10c40*/  @!P2 LEA R30, P4, R29, R14, 0x1 ;  /* 0x0000000e1d1ea211 */ /* 0x000fe400078808ff */
        /* <DEDUP_REMOVED lines=10> */
.L_x_1525:
[----:B------:R-:W-:Y:S05]  /*10cf0*/  BSYNC B1 ;  /* 0x0000000000017941 */ /* 0x000fea0003800000 */
.L_x_1524:
[----:B------:R-:W-:-:S03]  /*10d00*/  UMOV UR4, 0xffffffff ;  /* 0xffffffff00047882 */ /* 0x000fc60000000000 */
[----:B------:R-:W-:Y:S05]  /*10d10*/  BRA.DIV UR4, `(.L_x_1526) ;  /* 0x0000008604d87947 */ /* 0x000fea000b800000 */
[----:B---3--:R3:W0:Y:S04]  /*10d20*/  SHFL.IDX PT, R0, R4, 0x1, 0x181f ;  /* 0x00381f0004007f89 */ /* 0x00862800000e0000 */
[----:B----4-:R3:W4:Y:S02]  /*10d30*/  SHFL.IDX PT, R14, R3, 0x1, 0x181f ;  /* 0x00381f00030e7f89 */ /* 0x01072400000e0000 */
.L_x_1712:
[----:B------:R-:W-:Y:S01]  /*10d40*/  IADD3 R5, R7, 0x20, RZ ;  /* 0x0000002007057810 */ /* 0x000fe20007ffe0ff */
[----:B------:R-:W-:Y:S03]  /*10d50*/  BSSY B1, `(.L_x_1527) ;  /* 0x0000014000017945 */ /* 0x000fe60003800000 */
        /* <DEDUP_REMOVED lines=9> */
[----:B0-----:R-:W-:Y:S02]  /*10df0*/  @!P3 LEA.HI.X R13, R9, R0, R10, 0x1, P5 ;  /* 0x00000000090db211 */ /* 0x001fe400028f0c0a */
        /* <DEDUP_REMOVED lines=9> */
.L_x_1528:
[----:B------:R-:W-:Y:S05]  /*10e90*/  BSYNC B1 ;  /* 0x0000000000017941 */ /* 0x000fea0003800000 */
.L_x_1527:
[----:B------:R-:W-:-:S03]  /*10ea0*/  UMOV UR4, 0xffffffff ;  /* 0xffffffff00047882 */ /* 0x000fc60000000000 */
[----:B------:R-:W-:Y:S05]  /*10eb0*/  BRA.DIV UR4, `(.L_x_1529) ;  /* 0x0000008604b87947 */ /* 0x000fea000b800000 */
[----:B0-----:R0:W0:Y:S04]  /*10ec0*/  SHFL.IDX PT, R0, R4, 0x2, 0x181f ;  /* 0x00581f0004007f89 */ /* 0x00102800000e0000 */
[----:B----4-:R4:W0:Y:S02]  /*10ed0*/  SHFL.IDX PT, R14, R3, 0x2, 0x181f ;  /* 0x00581f00030e7f89 */ /* 0x01082400000e0000 */
.L_x_1716:
[----:B------:R-:W-:Y:S01]  /*10ee0*/  VIADD R5, R7, 0x40 ;  /* 0x0000004007057836 */ /* 0x000fe20000000000 */
[----:B------:R-:W-:Y:S04]  /*10ef0*/  BSSY B1, `(.L_x_1530) ;  /* 0x0000014000017945 */ /* 0x000fe80003800000 */
[----:B------:R-:W-:-:S13]  /*10f00*/  ISETP.GE.AND P0, PT, R5, R8, PT ;  /* 0x000000080500720c */ /* 0x000fda0003f06270 */
        /* <DEDUP_REMOVED lines=18> */
.L_x_1531:
[----:B------:R-:W-:Y:S05]  /*11030*/  BSYNC B1 ;  /* 0x0000000000017941 */ /* 0x000fea0003800000 */
.L_x_1530:
[----:B------:R-:W-:-:S03]  /*11040*/  UMOV UR4, 0xffffffff ;  /* 0xffffffff00047882 */ /* 0x000fc60000000000 */
[----:B------:R-:W-:Y:S05]  /*11050*/  BRA.DIV UR4, `(.L_x_1532) ;  /* 0x0000008604987947 */ /* 0x000fea000b800000 */
[----:B0-----:R0:W0:Y:S04]  /*11060*/  SHFL.IDX PT, R0, R4, 0x3, 0x181f ;  /* 0x00781f0004007f89 */ /* 0x00102800000e0000 */
[----:B------:R0:W0:Y:S02]  /*11070*/  SHFL.IDX PT, R14, R3, 0x3, 0x181f ;  /* 0x00781f00030e7f89 */ /* 0x00002400000e0000 */
.L_x_1720:
[----:B0-234-:R-:W-:-:S05]  /*11080*/  VIADD R3, R7, 0x60 ;  /* 0x0000006007037836 */ /* 0x01dfca0000000000 */
[----:B------:R-:W-:-:S13]  /*11090*/  ISETP.GE.AND P0, PT, R3, R8, PT ;  /* 0x000000080300720c */ /* 0x000fda0003f06270 */
[----:B------:R-:W-:Y:S05]  /*110a0*/  @P0 BRA `(.L_x_1519) ;  /* 0x0000000000440947 */ /* 0x000fea0003800000 */
[----:B------:R-:W-:Y:S02]  /*110b0*/  ULDC UR4, c[0x0][0xbc8] ;  /* 0x0002f20000047ab9 */ /* 0x000fe40000000800 */
[----:B------:R-:W-:Y:S02]  /*110c0*/  ISETP.GE.AND P3, PT, R9, UR4, PT ;  /* 0x0000000409007c0c */ /* 0x000fe4000bf66270 */
[----:B------:R-:W-:Y:S02]  /*110d0*/  ISETP.GE.AND P2, PT, R29, UR4, PT ;  /* 0x000000041d007c0c */ /* 0x000fe4000bf46270 */
[----:B------:R-:W-:Y:S02]  /*110e0*/  ISETP.GE.AND P1, PT, R25, UR4, PT ;  /* 0x0000000419007c0c */ /* 0x000fe4000bf26270 */
[----:B------:R-:W-:-:S07]  /*110f0*/  ISETP.GE.AND P0, PT, R27, UR4, PT ;  /* 0x000000041b007c0c */ /* 0x000fce000bf06270 */
[-C--:B------:R-:W-:Y:S02]  /*11100*/  @!P3 LEA R4, P4, R9, R14.reuse, 0x1 ;  /* 0x0000000e0904b211 */ /* 0x080fe400078808ff */
[----:B------:R-:W-:Y:S02]  /*11110*/  @!P2 LEA R8, P5, R29, R14, 0x1 ;  /* 0x0000000e1d08a211 */ /* 0x000fe400078a08ff */
[-C--:B------:R-:W-:Y:S02]  /*11120*/  @!P3 LEA.HI.X R5, R9, R0.reuse, R10, 0x1, P4 ;  /* 0x000000000905b211 */ /* 0x080fe400020f0c0a */
[----:B------:R-:W-:Y:S02]  /*11130*/  @!P2 LEA.HI.X R9, R29, R0, R24, 0x1, P5 ;  /* 0x000000001d09a211 */ /* 0x000fe400028f0c18 */
[-C--:B------:R-:W-:Y:S01]  /*11140*/  @!P1 LEA R10, P4, R25, R14.reuse, 0x1 ;  /* 0x0000000e190a9211 */ /* 0x080fe200078808ff */
[----:B------:R0:W-:Y:S01]  /*11150*/  @!P3 ST.E.128 desc[UR60][R4.64], RZ ;  /* 0x000000ff0400b985 */ /* 0x0001e2000c101d3c */
[----:B------:R-:W-:-:S02]  /*11160*/  @!P0 LEA R14, P5, R27, R14, 0x1 ;  /* 0x0000000e1b0e8211 */ /* 0x000fc400078a08ff */
[-C--:B------:R-:W-:Y:S01]  /*11170*/  @!P1 LEA.HI.X R11, R25, R0.reuse, R6, 0x1, P4 ;  /* 0x00000000190b9211 */ /* 0x080fe200020f0c06 */
[----:B------:R0:W-:Y:S01]  /*11180*/  @!P2 ST.E.128 desc[UR60][R8.64], RZ ;  /* 0x000000ff0800a985 */ /* 0x0001e2000c101d3c */
[----:B------:R-:W-:-:S03]  /*11190*/  @!P0 LEA.HI.X R15, R27, R0, R20, 0x1, P5 ;  /* 0x000000001b0f8211 */ /* 0x000fc600028f0c14 */
[----:B------:R0:W-:Y:S04]  /*111a0*/  @!P1 ST.E.128 desc[UR60][R10.64], RZ ;  /* 0x000000ff0a009985 */ /* 0x0001e8000c101d3c */
[----:B------:R0:W-:Y:S02]  /*111b0*/  @!P0 ST.E.128 desc[UR60][R14.64], RZ ;  /* 0x000000ff0e008985 */ /* 0x0001e4000c101d3c */
.L_x_1519:
[----:B------:R-:W-:Y:S05]  /*111c0*/  BSYNC B0 ;  /* 0x0000000000007941 */ /* 0x000fea0003800000 */
.L_x_1510:
[----:B------:R-:W-:Y:S02]  /*111d0*/  ULDC UR4, c[0x0][0xd3c] ;  /* 0x00034f0000047ab9 */ /* 0x000fe40000000800 */
[----:B------:R-:W-:-:S13]  /*111e0*/  ISETP.GE.AND P0, PT, R35, UR4, PT ;  /* 0x0000000423007c0c */ /* 0x000fda000bf06270 */
[----:B------:R-:W-:Y:S05]  /*111f0*/  @!P0 BRA `(.L_x_1533) ;  /* 0xfffffefc00a48947 */ /* 0x000fea000383ffff */
[----:B------:R-:W-:Y:S05]  /*11200*/  BRA `(.L_x_1390) ;  /* 0x0000007000a87947 */ /* 0x000fea0003800000 */
.L_x_1388:
[----:B------:R-:W-:-:S08]  /*11210*/  NOP ;  /* 0x0000000000007918 */ /* 0x000fd00000000000 */
[----:B--2---:R-:W0:-:S00]  /*11220*/  USETMAXREG.DEALLOC.CTAPOOL 0x28 ;  /* 0x00000028000079c8 */ /* 0x004e0000080e0500 */
        /* <DEDUP_REMOVED lines=14> */
.L_x_1534:
        /* <DEDUP_REMOVED lines=32> */
[----:B------:R-:W0:Y:S02]  /*11510*/  SHFL.IDX PT, R4, R7, 0x1f, 0x1f ;  /* 0x03e01f0007047f89 */ /* 0x000e2400000e0000 */
[----:B0-----:R-:W-:-:S04]  /*11520*/  IMAD R4, R4, UR5, RZ ;  /* 0x0000000504047c24 */ /* 0x001fc8000f8e02ff */
[----:B------:R-:W-:Y:S01]  /*11530*/  IMAD.MOV.U32 R3, RZ, RZ, R4 ;  /* 0x000000ffff037224 */ /* 0x000fe200078e0004 */
[----:B-1----:R-:W-:-:S13]  /*11540*/  ISETP.GT.AND P6, PT, R4, UR6, PT ;  /* 0x0000000604007c0c */ /* 0x002fda000bfc4270 */
[----:B------:R-:W-:Y:S05]  /*11550*/  @P6 BRA `(.L_x_1536) ;  /* 0x00000000009c6947 */ /* 0x000fea0003800000 */
[----:B------:R-:W0:Y:S01]  /*11560*/  LDC R10, c[0x0][0xd3c] ;  /* 0x00034f00ff0a7b82 */ /* 0x000e220000000800 */
[----:B------:R-:W-:Y:S01]  /*11570*/  IMAD.MOV.U32 R4, RZ, RZ, R3 ;  /* 0x000000ffff047224 */ /* 0x000fe200078e0003 */
[----:B------:R-:W-:Y:S01]  /*11580*/  UMOV UR4, URZ ;  /* 0x0000003f00047c82 */ /* 0x000fe20008000000 */
[----:B------:R-:W-:Y:S01]  /*11590*/  ULDC UR7, c[0x0][0xd3c] ;  /* 0x00034f0000077ab9 */ /* 0x000fe20000000800 */
[----:B------:R-:W-:-:S05]  /*115a0*/  ULDC UR5, c[0x0][0xd38] ;  /* 0x00034e0000057ab9 */ /* 0x000fca0000000800 */
.L_x_1540:
[----:B------:R-:W-:Y:S01]  /*115b0*/  UIADD3 UR4, UR4, 0x1f, URZ ;  /* 0x0000001f04047890 */ /* 0x000fe2000fffe03f */
[----:B------:R-:W-:-:S05]  /*115c0*/  IMAD.U32 R19, RZ, RZ, UR7 ;  /* 0x00000007ff137e24 */ /* 0x000fca000f8e00ff */
        /* <DEDUP_REMOVED lines=10> */
.L_x_1539:
[----:B------:R-:W-:Y:S05]  /*11670*/  BSYNC B0 ;  /* 0x0000000000007941 */ /* 0x000fea0003800000 */
.L_x_1538:
[----:B0----5:R-:W0:Y:S02]  /*11680*/  SHFL.UP PT, R2, R0, 0x1, RZ ;  /* 0x0420000000027989 */ /* 0x021e2400000e00ff */
[----:B0-----:R-:W-:-:S05]  /*11690*/  SEL R3, R2, RZ, P1 ;  /* 0x000000ff02037207 */ /* 0x001fca0000800000 */
[----:B------:R-:W-:-:S05]  /*116a0*/  IMAD.IADD R3, R0, 0x1, R3 ;  /* 0x0000000100037824 */ /* 0x000fca00078e0203 */
[----:B------:R-:W0:Y:S02]  /*116b0*/  SHFL.UP PT, R2, R3, 0x2, RZ ;  /* 0x0440000003027989 */ /* 0x000e2400000e00ff */
        /* <DEDUP_REMOVED lines=17> */
.L_x_1536:
        /* <DEDUP_REMOVED lines=13> */
[----:B------:R-:W-:-:S06]  /*118a0*/  IADD3 R16, R19, -0x1, RZ ;  /* 0xffffffff13107810 */ /* 0x000fcc0007ffe0ff */
[----:B------:R2:W3:Y:S02]  /*118b0*/  SHFL.IDX PT, R16, R7, R16, 0x1f ;  /* 0x00001f1007107589 */ /* 0x0004e400000e0000 */
.L_x_1541:
        /* <DEDUP_REMOVED lines=28> */
.L_x_1537:
[----:B------:R-:W-:Y:S02]  /*11a80*/  IMAD.MOV.U32 R17, RZ, RZ, RZ ;  /* 0x000000ffff117224 */ /* 0x000fe400078e00ff */
[----:B------:R-:W-:Y:S02]  /*11a90*/  IMAD.U32 R16, RZ, RZ, UR6 ;  /* 0x00000006ff107e24 */ /* 0x000fe4000f8e00ff */
[----:B------:R-:W-:-:S07]  /*11aa0*/  IMAD.MOV.U32 R18, RZ, RZ, RZ ;  /* 0x000000ffff127224 */ /* 0x000fce00078e00ff */
.L_x_1542:
[----:B------:R-:W-:-:S13]  /*11ab0*/  ISETP.NE.AND P0, PT, R5, RZ, PT ;  /* 0x000000ff0500720c */ /* 0x000fda0003f05270 */
[----:B------:R-:W0:Y:S01]  /*11ac0*/  @!P0 S2R R3, SR_CgaCtaId ;  /* 0x0000000000038919 */ /* 0x000e220000008800 */
[----:B------:R-:W-:-:S04]  /*11ad0*/  @!P0 MOV R0, 0x400 ;  /* 0x0000040000008802 */ /* 0x000fc80000000f00 */
[----:B0-----:R-:W-:-:S05]  /*11ae0*/  @!P0 LEA R0, R3, R0, 0x18 ;  /* 0x0000000003008211 */ /* 0x001fca00078ec0ff */
[----:B------:R1:W-:Y:S01]  /*11af0*/  @!P0 STS.128 [R0+0x324d0], R16 ;  /* 0x0324d01000008388 */ /* 0x0003e20000000c00 */
[----:B------:R-:W-:Y:S06]  /*11b00*/  BAR.ARV 0x5, 0x180 ;  /* 0x0146000000007b1d */ /* 0x000fec0000002000 */
.L_x_1535:
[----:B------:R2:W-:Y:S01]  /*11b10*/  STL [R1+0x40], RZ ;  /* 0x000040ff01007387 */ /* 0x0005e20000100800 */
[----:B------:R-:W-:Y:S01]  /*11b20*/  ULDC UR4, c[0x0][0xd3c] ;  /* 0x00034f0000047ab9 */ /* 0x000fe20000000800 */
[----:B------:R-:W-:Y:S01]  /*11b30*/  MOV R27, 0x1 ;  /* 0x00000001001b7802 */ /* 0x000fe20000000f00 */
[----:B------:R-:W-:Y:S01]  /*11b40*/  IMAD.MOV.U32 R25, RZ, RZ, RZ ;  /* 0x000000ffff197224 */ /* 0x000fe200078e00ff */
[----:B0-----:R-:W-:-:S13]  /*11b50*/  ISETP.GE.AND P0, PT, R19, UR4, PT ;  /* 0x0000000413007c0c */ /* 0x001fda000bf06270 */
[----:B--2---:R-:W-:Y:S05]  /*11b60*/  @P0 BRA `(.L_x_1543) ;  /* 0x0000006400740947 */ /* 0x004fea0003800000 */
[----:B------:R-:W2:Y:S01]  /*11b70*/  LDL R4, [R1+0x8] ;  /* 0x0000080001047983 */ /* 0x000ea20000100800 */
[----:B------:R-:W1:Y:S01]  /*11b80*/  S2R R5, SR_TID.X ;  /* 0x0000000000057919 */ /* 0x000e620000002100 */
[----:B------:R-:W0:Y:S01]  /*11b90*/  S2UR UR5, SR_CgaCtaId ;  /* 0x00000000000579c3 */ /* 0x000e220000008800 */
[----:B------:R-:W-:Y:S01]  /*11ba0*/  UMOV UR4, 0x400 ;  /* 0x0000040000047882 */ /* 0x000fe20000000000 */
[----:B------:R-:W-:Y:S01]  /*11bb0*/  BSSY B8, `(.L_x_1543) ;  /* 0x0000658000087945 */ /* 0x000fe20003800000 */
[----:B------:R-:W-:Y:S01]  /*11bc0*/  IMAD.MOV.U32 R28, RZ, RZ, 0x1 ;  /* 0x00000001ff1c7424 */ /* 0x000fe200078e00ff */
[----:B------:R-:W-:Y:S01]  /*11bd0*/  CS2R R24, SRZ ;  /* 0x0000000000187805 */ /* 0x000fe2000001ff00 */
[----:B------:R-:W-:Y:S01]  /*11be0*/  IMAD.MOV.U32 R27, RZ, RZ, 0x1 ;  /* 0x00000001ff1b7424 */ /* 0x000fe200078e00ff */
[----:B------:R-:W-:Y:S01]  /*11bf0*/  ULDC.64 UR38, c[0x0][0x198] ;  /* 0x0000660000267ab9 */ /* 0x000fe20000000a00 */
[----:B------:R-:W-:Y:S01]  /*11c00*/  ULDC UR36, c[0x0][0xc] ;  /* 0x0000030000247ab9 */ /* 0x000fe20000000800 */
[C---:B-1----:R-:W-:Y:S01]  /*11c10*/  IMAD.SHL.U32 R0, R5.reuse, 0x8, RZ ;  /* 0x0000000805007824 */ /* 0x042fe200078e00ff */
[----:B------:R-:W-:-:S04]  /*11c20*/  LOP3.LUT R3, R5, 0x7f, RZ, 0xc0, !PT ;  /* 0x0000007f05037812 */ /* 0x000fc800078ec0ff */
[----:B------:R-:W-:Y:S01]  /*11c30*/  LOP3.LUT R2, R0, 0x1f8, RZ, 0xc0, !PT ;  /* 0x000001f800027812 */ /* 0x000fe200078ec0ff */
[----:B------:R-:W-:Y:S01]  /*11c40*/  IMAD.SHL.U32 R33, R3, 0x8, RZ ;  /* 0x0000000803217824 */ /* 0x000fe200078e00ff */
[----:B0-----:R-:W-:Y:S02]  /*11c50*/  ULEA UR4, UR5, UR4, 0x18 ;  /* 0x0000000405047291 */ /* 0x001fe4000f8ec03f */
[----:B------:R-:W-:Y:S02]  /*11c60*/  LOP3.LUT R2, R2, 0x38, R5, 0x78, !PT ;  /* 0x0000003802027812 */ /* 0x000fe400078e7805 */
[----:B------:R-:W-:Y:S02]  /*11c70*/  SHF.R.U32.HI R3, RZ, 0x3, R3 ;  /* 0x00000003ff037819 */ /* 0x000fe40000011603 */
[----:B------:R-:W-:Y:S01]  /*11c80*/  LOP3.LUT R33, R2, 0x200, R33, 0xf8, !PT ;  /* 0x0000020002217812 */ /* 0x000fe200078ef821 */
[----:B------:R-:W-:Y:S01]  /*11c90*/  IMAD.SHL.U32 R2, R5, 0x10, RZ ;  /* 0x0000001005027824 */ /* 0x000fe200078e00ff */
[----:B------:R-:W-:Y:S01]  /*11ca0*/  LOP3.LUT R0, R0, 0x38, RZ, 0xc0, !PT ;  /* 0x0000003800007812 */ /* 0x000fe200078ec0ff */
[----:B------:R-:W-:-:S03]  /*11cb0*/  IMAD.U32 R23, RZ, RZ, UR4 ;  /* 0x00000004ff177e24 */ /* 0x000fc6000f8e00ff */
[----:B------:R-:W-:Y:S02]  /*11cc0*/  LOP3.LUT R2, R3, 0x70, R2, 0xf8, !PT ;  /* 0x0000007003027812 */ /* 0x000fe400078ef802 */
[C---:B------:R-:W-:Y:S02]  /*11cd0*/  LOP3.LUT R3, R0.reuse, 0x40, RZ, 0xfc, !PT ;  /* 0x0000004000037812 */ /* 0x040fe400078efcff */
[C---:B------:R-:W-:Y:S02]  /*11ce0*/  LOP3.LUT R2, R0.reuse, 0x80, RZ, 0xfc, !PT ;  /* 0x0000008000027812 */ /* 0x040fe400078efcff */
[----:B------:R-:W-:Y:S02]  /*11cf0*/  LOP3.LUT R0, R0, 0xc0, RZ, 0xfc, !PT ;  /* 0x000000c000007812 */ /* 0x000fe400078efcff */
[----:B------:R-:W-:Y:S02]  /*11d00*/  LEA R26, R33, R23, 0x1 ;  /* 0x00000017211a7211 */ /* 0x000fe400078e08ff */
[----:B--2---:R-:W-:-:S05]  /*11d10*/  LOP3.LUT R4, R4, 0x2, RZ, 0xfc, !PT ;  /* 0x0000000204047812 */ /* 0x004fca00078efcff */
[----:B------:R0:W-:Y:S04]  /*11d20*/  STL [R1+0x64], R4 ;  /* 0x0000640401007387 */ /* 0x0001e80000100800 */
[----:B------:R0:W-:Y:S02]  /*11d30*/  STL [R1+0x40], RZ ;  /* 0x000040ff01007387 */ /* 0x0001e40000100800 */
.L_x_1648:
[----:B------:R-:W1:Y:S02]  /*11d40*/  LDC.64 R36, c[0x0][0xd88] ;  /* 0x00036200ff247b82 */ /* 0x000e640000000a00 */
[----:B-1----:R-:W-:-:S06]  /*11d50*/  IMAD.WIDE R36, R19, 0x4, R36 ;  /* 0x0000000413247825 */ /* 0x002fcc00078e0224 */
[----:B--2---:R1:W2:Y:S01]  /*11d60*/  LDG.E R36, desc[UR60][R36.64] ;  /* 0x0000003c24247981 */ /* 0x0042a2000c1e1900 */
[----:B------:R-:W-:Y:S05]  /*11d70*/  YIELD ;  /* 0x0000000000007946 */ /* 0x000fea0003800000 */
[----:B------:R-:W-:Y:S01]  /*11d80*/  ULDC.64 UR4, c[0x0][0xb20] ;  /* 0x0002c80000047ab9 */ /* 0x000fe20000000a00 */
[----:B------:R-:W-:Y:S01]  /*11d90*/  ULDC.64 UR8, c[0x0][0xb10] ;  /* 0x0002c40000087ab9 */ /* 0x000fe20000000a00 */
[----:B------:R-:W-:Y:S01]  /*11da0*/  ISETP.NE.U32.AND P0, PT, RZ, UR4, PT ;  /* 0x00000004ff007c0c */ /* 0x000fe2000bf05070 */
[----:B------:R-:W-:Y:S01]  /*11db0*/  IMAD.MOV.U32 R34, RZ, RZ, RZ ;  /* 0x000000ffff227224 */ /* 0x000fe200078e00ff */
[----:B------:R-:W-:-:S02]  /*11dc0*/  ULDC.64 UR6, c[0x0][0xb08] ;  /* 0x0002c20000067ab9 */ /* 0x000fc40000000a00 */
[----:B------:R-:W-:Y:S02]  /*11dd0*/  ISETP.NE.AND.EX P0, PT, RZ, UR5, PT, P0 ;  /* 0x00000005ff007c0c */ /* 0x000fe4000bf05300 */
[----:B------:R-:W-:-:S04]  /*11de0*/  ISETP.NE.U32.AND P2, PT, RZ, UR8, PT ;  /* 0x00000008ff007c0c */ /* 0x000fc8000bf45070 */
[----:B------:R-:W-:Y:S01]  /*11df0*/  ISETP.NE.AND.EX P2, PT, RZ, UR9, PT, P2 ;  /* 0x00000009ff007c0c */ /* 0x000fe2000bf45320 */
[----:B-1----:R-:W-:Y:S01]  /*11e00*/  IMAD.MOV.U32 R37, RZ, RZ, RZ ;  /* 0x000000ffff257224 */ /* 0x002fe200078e00ff */
[----:B--2---:R-:W-:-:S05]  /*11e10*/  SHF.R.S32.HI R0, RZ, 0x1f, R36 ;  /* 0x0000001fff007819 */ /* 0x004fca0000011424 */
        /* <DEDUP_REMOVED lines=8> */
[----:B------:R-:W-:Y:S01]  /*11ea0*/  ISETP.NE.U32.AND P1, PT, RZ, UR6, PT ;  /* 0x00000006ff007c0c */ /* 0x000fe2000bf25070 */
[----:B-1----:R-:W-:Y:S01]  /*11eb0*/  IMAD.MOV.U32 R0, RZ, RZ, RZ ;  /* 0x000000ffff007224 */ /* 0x002fe200078e00ff */
[----:B------:R-:W-:Y:S02]  /*11ec0*/  ISETP.NE.AND.EX P0, PT, RZ, UR5, PT, P0 ;  /* 0x00000005ff007c0c */ /* 0x000fe4000bf05300 */
[----:B------:R-:W-:Y:S02]  /*11ed0*/  ISETP.NE.AND.EX P1, PT, RZ, UR7, PT, P1 ;  /* 0x00000007ff007c0c */ /* 0x000fe4000bf25310 */
[C---:B0--3--:R-:W-:Y:S02]  /*11ee0*/  IADD3 R4, P4, R29.reuse, UR6, RZ ;  /* 0x000000061d047c10 */ /* 0x049fe4000ff9e0ff */
[----:B--2---:R-:W-:Y:S01]  /*11ef0*/  IADD3 R2, P3, R29, UR4, RZ ;  /* 0x000000041d027c10 */ /* 0x004fe2000ff7e0ff */
[----:B------:R-:W-:Y:S01]  /*11f00*/  ULDC UR4, c[0x0][0x288] ;  /* 0x0000a20000047ab9 */ /* 0x000fe20000000800 */
[----:B------:R-:W-:-:S02]  /*11f10*/  IADD3.X R5, R30, UR7, RZ, P4, !PT ;  /* 0x000000071e057c10 */ /* 0x000fc4000a7fe4ff */
[C---:B------:R-:W-:Y:S02]  /*11f20*/  IADD3.X R3, R30.reuse, UR5, RZ, P3, !PT ;  /* 0x000000051e037c10 */ /* 0x040fe40009ffe4ff */
[----:B------:R-:W-:Y:S01]  /*11f30*/  @P2 IADD3 R6, P3, R29, UR8, RZ ;  /* 0x000000081d062c10 */ /* 0x000fe2000ff7e0ff */
[----:B------:R-:W-:Y:S01]  /*11f40*/  IMAD.U32 R8, RZ, RZ, UR4 ;  /* 0x00000004ff087e24 */ /* 0x000fe2000f8e00ff */
[----:B------:R-:W-:Y:S01]  /*11f50*/  ULDC.64 UR4, c[0x0][0x418] ;  /* 0x0001060000047ab9 */ /* 0x000fe20000000a00 */
[----:B------:R-:W5:Y:S01]  /*11f60*/  @P0 LDG.E R37, desc[UR60][R2.64] ;  /* 0x0000003c02250981 */ /* 0x000f62000c1e1900 */
[----:B------:R-:W-:-:S03]  /*11f70*/  @P2 IADD3.X R7, R30, UR9, RZ, P3, !PT ;  /* 0x000000091e072c10 */ /* 0x000fc60009ffe4ff */
[----:B------:R-:W5:Y:S04]  /*11f80*/  @P1 LDG.E R0, desc[UR60][R4.64] ;  /* 0x0000003c04001981 */ /* 0x000f68000c1e1900 */
        /* <DEDUP_REMOVED lines=15> */
[----:B--2---:R-:W-:-:S05]  /*12080*/  IADD3 R2, -R8, R9, RZ ;  /* 0x0000000908027210 */ /* 0x004fca0007ffe1ff */
[----:B------:R1:W-:Y:S02]  /*12090*/  STL [R1+0x18], R2 ;  /* 0x0000180201007387 */ /* 0x0003e40000100800 */
.L_x_1544:
        /* <DEDUP_REMOVED lines=9> */
.L_x_1545:
        /* <DEDUP_REMOVED lines=9> */
.L_x_1546:
[----:B-12---:R-:W2:Y:S04]  /*121c0*/  @P1 LDG.E R2, desc[UR60][R4.64] ;  /* 0x0000003c04021981 */ /* 0x006ea8000c1e1900 */
[----:B------:R-:W2:Y:S01]  /*121d0*/  @P1 LDG.E R3, desc[UR60][R4.64+0x4] ;  /* 0x0000043c04031981 */ /* 0x000ea2000c1e1900 */
[----:B-----5:R-:W-:Y:S01]  /*121e0*/  IMAD.IADD R7, R7, 0x1, -R34 ;  /* 0x0000000107077824 */ /* 0x020fe200078e0a22 */
        /* <DEDUP_REMOVED lines=14> */
[----:B0-----:R-:W-:Y:S01]  /*122d0*/  @P0 IADD3 R4, R2, 0x5f, RZ ;  /* 0x0000005f02040810 */ /* 0x001fe20007ffe0ff */
        /* <DEDUP_REMOVED lines=16> */
.L_x_1723:
[----:B-1----:R-:W-:Y:S02]  /*123e0*/  ISETP.NE.AND P0, PT, R14, RZ, PT ;  /* 0x000000ff0e00720c */ /* 0x002fe40003f05270 */
[----:B------:R-:W-:-:S11]  /*123f0*/  PLOP3.LUT P6, PT, PT, PT, PT, 0x8, 0x0 ;  /* 0x000000000000781c */ /* 0x000fd60003fce170 */
[----:B------:R-:W-:Y:S05]  /*12400*/  @P0 BRA `(.L_x_1550) ;  /* 0x00000000000c0947 */ /* 0x000fea0003800000 */
[----:B------:R-:W-:-:S03]  /*12410*/  UMOV UR4, 0xffffffff ;  /* 0xffffffff00047882 */ /* 0x000fc60000000000 */
[----:B------:R-:W-:Y:S05]  /*12420*/  BRA.DIV UR4, `(.L_x_1551) ;  /* 0x0000007604207947 */ /* 0x000fea000b800000 */
[----:B------:R-:W-:-:S13]  /*12430*/  ELECT P6, URZ, PT ;  /* 0x00000000003f782f */ /* 0x000fda00038c0000 */
.L_x_1550:
        /* <DEDUP_REMOVED lines=9> */
.L_x_1726:
[----:B------:R-:W-:Y:S05]  /*124d0*/  BSYNC B1 ;  /* 0x0000000000017941 */ /* 0x000fea0003800000 */
.L_x_1552:
[----:B------:R-:W-:Y:S04]  /*124e0*/  BSSY B1, `(.L_x_1554) ;  /* 0x000007b000017945 */ /* 0x000fe80003800000 */
[----:B------:R-:W-:Y:S05]  /*124f0*/  @!P6 BRA `(.L_x_1555) ;  /* 0x0000000400e4e947 */ /* 0x000fea0003800000 */
[----:B------:R-:W1:Y:S01]  /*12500*/  S2R R6, SR_TID.X ;  /* 0x0000000000067919 */ /* 0x000e620000002100 */
[----:B0-----:R-:W-:Y:S01]  /*12510*/  IMAD R3, R24, 0x8, R23 ;  /* 0x0000000818037824 */ /* 0x001fe200078e0217 */
[----:B------:R-:W-:Y:S01]  /*12520*/  BSSY B2, `(.L_x_1556) ;  /* 0x0000006000027945 */ /* 0x000fe20003800000 */
[----:B-1----:R-:W-:Y:S02]  /*12530*/  LOP3.LUT R7, R6, 0x7f, RZ, 0xc0, !PT ;  /* 0x0000007f06077812 */ /* 0x002fe400078ec0ff */
[----:B------:R-:W-:Y:S02]  /*12540*/  SHF.L.U32 R6, R28, 0x1f, RZ ;  /* 0x0000001f1c067819 */ /* 0x000fe400000006ff */
[----:B------:R-:W-:Y:S02]  /*12550*/  ISETP.NE.AND P1, PT, R7, RZ, PT ;  /* 0x000000ff0700720c */ /* 0x000fe40003f25270 */
[----:B------:R-:W0:Y:S02]  /*12560*/  SYNCS.PHASECHK.TRANS64.TRYWAIT P0, [R3+URZ+0x324a0], R6 ;  /* 0x0324a006030075a7 */ /* 0x000e24000800017f */
[----:B0-----:R-:W-:Y:S09]  /*12570*/  @!P0 BRA `(.L_x_1557) ;  /* 0x0000007400008947 */ /* 0x001ff20003800000 */
.L_x_1727:
[----:B------:R-:W-:Y:S05]  /*12580*/  BSYNC B2 ;  /* 0x0000000000027941 */ /* 0x000fea0003800000 */
.L_x_1556:
[----:B------:R-:W-:Y:S04]  /*12590*/  BSSY B2, `(.L_x_1558) ;  /* 0x0000009000027945 */ /* 0x000fe80003800000 */
[----:B------:R-:W-:Y:S05]  /*125a0*/  @P1 BRA `(.L_x_1559) ;  /* 0x00000000001c1947 */ /* 0x000fea0003800000 */
[----:B------:R-:W1:Y:S02]  /*125b0*/  S2R R7, SR_TID.X ;  /* 0x0000000000077919 */ /* 0x000e640000002100 */
[----:B-1----:R-:W-:Y:S01]  /*125c0*/  LOP3.LUT R8, R7, 0x1f, RZ, 0xc0, !PT ;  /* 0x0000001f07087812 */ /* 0x002fe200078ec0ff */
[----:B------:R-:W-:-:S03]  /*125d0*/  IMAD.MOV.U32 R7, RZ, RZ, 0x3000 ;  /* 0x00003000ff077424 */ /* 0x000fc600078e00ff */
[----:B------:R-:W-:Y:S01]  /*125e0*/  ISETP.NE.AND P0, PT, R8, RZ, PT ;  /* 0x000000ff0800720c */ /* 0x000fe20003f05270 */
[----:B------:R1:W-:-:S12]  /*125f0*/  SYNCS.ARRIVE.TRANS64 RZ, [R3+URZ+0x32490], R7 ;  /* 0x0324900703ff79a7 */ /* 0x0003d8000800003f */
[----:B-1----:R-:W-:Y:S05]  /*12600*/  @!P0 BRA `(.L_x_1559) ;  /* 0x0000000000048947 */ /* 0x002fea0003800000 */
[----:B------:R-:W-:Y:S01]  /*12610*/  BPT.TRAP 0x1 ;  /* 0x000000040000795c */ /* 0x000fe20000300000 */
.L_x_1559:
[----:B------:R-:W-:Y:S05]  /*12620*/  BSYNC B2 ;  /* 0x0000000000027941 */ /* 0x000fea0003800000 */
.L_x_1558:
[----:B------:R-:W-:Y:S01]  /*12630*/  IMAD.MOV.U32 R12, RZ, RZ, RZ ;  /* 0x000000ffff0c7224 */ /* 0x000fe200078e00ff */
[----:B------:R-:W-:Y:S01]  /*12640*/  UIADD3 UR4, UP0, UR38, 0x570, URZ ;  /* 0x0000057026047890 */ /* 0x000fe2000ff1e03f */
[----:B------:R-:W-:Y:S01]  /*12650*/  IMAD R8, R24, 0x3000, R23 ;  /* 0x0000300018087824 */ /* 0x000fe200078e0217 */
[----:B------:R-:W-:Y:S01]  /*12660*/  PLOP3.LUT P0, PT, PT, PT, PT, 0x80, 0x0 ;  /* 0x000000000000781c */ /* 0x000fe20003f0f070 */
[----:B------:R-:W-:Y:S01]  /*12670*/  IMAD R7, R2, 0x60, R0 ;  /* 0x0000006002077824 */ /* 0x000fe200078e0200 */
[----:B------:R-:W-:Y:S01]  /*12680*/  R2UR UR10, R12 ;  /* 0x000000000c0a72ca */ /* 0x000fe200000e0000 */
[----:B------:R-:W-:Y:S01]  /*12690*/  VIADD R9, R3, 0x32490 ;  /* 0x0003249003097836 */ /* 0x000fe20000000000 */
[----:B------:R-:W-:Y:S01]  /*126a0*/  IADD3 R8, R8, 0x1c400, RZ ;  /* 0x0001c40008087810 */ /* 0x000fe20007ffe0ff */
[----:B------:R-:W-:Y:S01]  /*126b0*/  VIADD R7, R7, 0xffffffa0 ;  /* 0xffffffa007077836 */ /* 0x000fe20000000000 */
[----:B------:R-:W-:Y:S01]  /*126c0*/  UIADD3.X UR5, URZ, UR39, URZ, UP0, !UPT ;  /* 0x000000273f057290 */ /* 0x000fe200087fe43f */
[----:B------:R-:W-:Y:S01]  /*126d0*/  UMOV UR6, 0x0 ;  /* 0x0000000000067882 */ /* 0x000fe20000000000 */
[----:B------:R-:W-:-:S10]  /*126e0*/  UMOV UR7, 0x12f00000 ;  /* 0x12f0000000077882 */ /* 0x000fd40000000000 */
.L_x_1560:
        /* <DEDUP_REMOVED lines=13> */
.L_x_1728:
[----:B------:R-:W-:Y:S05]  /*127c0*/  BSYNC B2 ;  /* 0x0000000000027941 */ /* 0x000fea0003800000 */
.L_x_1561:
[----:B------:R-:W-:Y:S01]  /*127d0*/  BSSY B2, `(.L_x_1563) ;  /* 0x000000b000027945 */ /* 0x000fe20003800000 */
[----:B------:R-:W-:Y:S02]  /*127e0*/  IMAD.MOV.U32 R10, RZ, RZ, 0x0 ;  /* 0x00000000ff0a7424 */ /* 0x000fe400078e00ff */
[----:B------:R-:W-:Y:S01]  /*127f0*/  IMAD.MOV.U32 R11, RZ, RZ, 0x12f00000 ;  /* 0x12f00000ff0b7424 */ /* 0x000fe200078e00ff */
[----:B------:R-:W-:Y:S06]  /*12800*/  @P1 BRA `(.L_x_1564) ;  /* 0x00000000001c1947 */ /* 0x000fec0003800000 */
[----:B------:R-:W2:Y:S01]  /*12810*/  S2R R8, SR_TID.X ;  /* 0x0000000000087919 */ /* 0x000ea20000002100 */
[----:B01----:R-:W-:-:S04]  /*12820*/  IMAD.MOV.U32 R6, RZ, RZ, 0xc000 ;  /* 0x0000c000ff067424 */ /* 0x003fc800078e00ff */
[----:B------:R3:W-:Y:S01]  /*12830*/  SYNCS.ARRIVE.TRANS64 RZ, [R3+URZ+0x324b0], R6 ;  /* 0x0324b00603ff79a7 */ /* 0x0007e2000800003f */
[----:B--2---:R-:W-:-:S04]  /*12840*/  LOP3.LUT R8, R8, 0x1f, RZ, 0xc0, !PT ;  /* 0x0000001f08087812 */ /* 0x004fc800078ec0ff */
[----:B------:R-:W-:-:S13]  /*12850*/  ISETP.NE.AND P0, PT, R8, RZ, PT ;  /* 0x000000ff0800720c */ /* 0x000fda0003f05270 */
[----:B---3--:R-:W-:Y:S05]  /*12860*/  @!P0 BRA `(.L_x_1564) ;  /* 0x0000000000048947 */ /* 0x008fea0003800000 */
[----:B------:R-:W-:Y:S01]  /*12870*/  BPT.TRAP 0x1 ;  /* 0x000000040000795c */ /* 0x000fe20000300000 */
.L_x_1564:
[----:B------:R-:W-:Y:S05]  /*12880*/  BSYNC B2 ;  /* 0x0000000000027941 */ /* 0x000fea0003800000 */
.L_x_1563:
        /* <DEDUP_REMOVED lines=9> */
.L_x_1565:
        /* <DEDUP_REMOVED lines=15> */
.L_x_1566:
        /* <DEDUP_REMOVED lines=11> */
[----:B------:R-:W-:Y:S01]  /*12ac0*/  UMOV UR10, 0x80 ;  /* 0x00000080000a7882 */ /* 0x000fe20000000000 */
[----:B------:R-:W-:Y:S02]  /*12ad0*/  R2UR UR7, R11 ;  /* 0x000000000b0772ca */ /* 0x000fe400000e0000 */
[----:B------:R-:W-:Y:S02]  /*12ae0*/  PLOP3.LUT P0, PT, PT, PT, PT, 0x80, 0x0 ;  /* 0x000000000000781c */ /* 0x000fe40003f0f070 */
[----:B------:R-:W-:-:S11]  /*12af0*/  IADD3 R8, R6, 0x6400, RZ ;  /* 0x0000640006087810 */ /* 0x000fd60007ffe0ff */
.L_x_1567:
        /* <DEDUP_REMOVED lines=15> */
.L_x_1568:
        /* <DEDUP_REMOVED lines=10> */
.L_x_1555:
[----:B------:R-:W-:Y:S05]  /*12c90*/  BSYNC B1 ;  /* 0x0000000000017941 */ /* 0x000fea0003800000 */
.L_x_1554:
        /* <DEDUP_REMOVED lines=9> */
.L_x_1584:
[----:B------:R-:W-:Y:S05]  /*12d30*/  YIELD ;  /* 0x0000000000007946 */ /* 0x000fea0003800000 */
[----:B------:R-:W-:Y:S04]  /*12d40*/  BSSY B1, `(.L_x_1569) ;  /* 0x000007a000017945 */ /* 0x000fe80003800000 */
[----:B------:R-:W-:Y:S05]  /*12d50*/  @!P6 BRA `(.L_x_1570) ;  /* 0x0000000400e0e947 */ /* 0x000fea0003800000 */
[----:B------:R-:W0:Y:S01]  /*12d60*/  S2R R2, SR_TID.X ;  /* 0x0000000000027919 */ /* 0x000e220000002100 */
[----:B------:R-:W-:Y:S01]  /*12d70*/  IMAD R6, R24, 0x8, R23 ;  /* 0x0000000818067824 */ /* 0x000fe200078e0217 */
[----:B------:R-:W-:Y:S01]  /*12d80*/  BSSY B2, `(.L_x_1571) ;  /* 0x0000006000027945 */ /* 0x000fe20003800000 */
[----:B0-----:R-:W-:Y:S02]  /*12d90*/  LOP3.LUT R3, R2, 0x7f, RZ, 0xc0, !PT ;  /* 0x0000007f02037812 */ /* 0x001fe400078ec0ff */
[----:B------:R-:W-:Y:S02]  /*12da0*/  SHF.L.U32 R2, R28, 0x1f, RZ ;  /* 0x0000001f1c027819 */ /* 0x000fe400000006ff */
[----:B------:R-:W-:Y:S02]  /*12db0*/  ISETP.NE.AND P2, PT, R3, RZ, PT ;  /* 0x000000ff0300720c */ /* 0x000fe40003f45270 */
[----:B------:R-:W0:Y:S02]  /*12dc0*/  SYNCS.PHASECHK.TRANS64.TRYWAIT P1, [R6+URZ+0x324a0], R2 ;  /* 0x0324a002060075a7 */ /* 0x000e24000802017f */
[----:B0-----:R-:W-:Y:S09]  /*12dd0*/  @!P1 BRA `(.L_x_1572) ;  /* 0x0000006c00109947 */ /* 0x001ff20003800000 */
.L_x_1729:
[----:B------:R-:W-:Y:S05]  /*12de0*/  BSYNC B2 ;  /* 0x0000000000027941 */ /* 0x000fea0003800000 */
.L_x_1571:
        /* <DEDUP_REMOVED lines=9> */
.L_x_1574:
[----:B------:R-:W-:Y:S05]  /*12e80*/  BSYNC B2 ;  /* 0x0000000000027941 */ /* 0x000fea0003800000 */
.L_x_1573:
        /* <DEDUP_REMOVED lines=8> */
[----:B------:R-:W-:Y:S01]  /*12f10*/  UIADD3.X UR5, URZ, UR39, URZ, UP0, !UPT ;  /* 0x000000273f057290 */ /* 0x000fe200087fe43f */
[----:B------:R-:W-:Y:S01]  /*12f20*/  UMOV UR6, 0x0 ;  /* 0x0000000000067882 */ /* 0x000fe20000000000 */
[----:B------:R-:W-:-:S10]  /*12f30*/  UMOV UR7, 0x12f00000 ;  /* 0x12f0000000077882 */ /* 0x000fd40000000000 */
.L_x_1575:
        /* <DEDUP_REMOVED lines=13> */
.L_x_1730:
[----:B------:R-:W-:Y:S05]  /*13010*/  BSYNC B2 ;  /* 0x0000000000027941 */ /* 0x000fea0003800000 */
.L_x_1576:
[----:B------:R-:W-:Y:S01]  /*13020*/  BSSY B2, `(.L_x_1578) ;  /* 0x000000b000027945 */ /* 0x000fe20003800000 */
[----:B01----:R-:W-:Y:S02]  /*13030*/  IMAD.MOV.U32 R2, RZ, RZ, 0x0 ;  /* 0x00000000ff027424 */ /* 0x003fe400078e00ff */
[----:B------:R-:W-:Y:S01]  /*13040*/  IMAD.MOV.U32 R3, RZ, RZ, 0x12f00000 ;  /* 0x12f00000ff037424 */ /* 0x000fe200078e00ff */
[----:B------:R-:W-:Y:S06]  /*13050*/  @P2 BRA `(.L_x_1579) ;  /* 0x00000000001c2947 */ /* 0x000fec0003800000 */
[----:B------:R-:W0:Y:S02]  /*13060*/  S2R R7, SR_TID.X ;  /* 0x0000000000077919 */ /* 0x000e240000002100 */
[----:B0-----:R-:W-:Y:S01]  /*13070*/  LOP3.LUT R11, R7, 0x1f, RZ, 0xc0, !PT ;  /* 0x0000001f070b7812 */ /* 0x001fe200078ec0ff */
[----:B------:R-:W-:-:S03]  /*13080*/  IMAD.MOV.U32 R7, RZ, RZ, 0xc000 ;  /* 0x0000c000ff077424 */ /* 0x000fc600078e00ff */
[----:B------:R-:W-:Y:S01]  /*13090*/  ISETP.NE.AND P1, PT, R11, RZ, PT ;  /* 0x000000ff0b00720c */ /* 0x000fe20003f25270 */
[----:B------:R0:W-:-:S12]  /*130a0*/  SYNCS.ARRIVE.TRANS64 RZ, [R6+URZ+0x324b0], R7 ;  /* 0x0324b00706ff79a7 */ /* 0x0001d8000800003f */
[----:B0-----:R-:W-:Y:S05]  /*130b0*/  @!P1 BRA `(.L_x_1579) ;  /* 0x0000000000049947 */ /* 0x001fea0003800000 */
[----:B------:R-:W-:Y:S01]  /*130c0*/  BPT.TRAP 0x1 ;  /* 0x000000040000795c */ /* 0x000fe20000300000 */
.L_x_1579:
[----:B------:R-:W-:Y:S05]  /*130d0*/  BSYNC B2 ;  /* 0x0000000000027941 */ /* 0x000fea0003800000 */
.L_x_1578:
[----:B------:R-:W-:Y:S01]  /*130e0*/  R2UR UR6, R2 ;  /* 0x00000000020672ca */ /* 0x000fe200000e0000 */
[----:B------:R-:W-:Y:S01]  /*130f0*/  IMAD R7, R24, 0xc000, R23 ;  /* 0x0000c00018077824 */ /* 0x000fe200078e0217 */
[----:B------:R-:W-:Y:S01]  /*13100*/  R2UR UR7, R3 ;  /* 0x00000000030772ca */ /* 0x000fe200000e0000 */
[----:B------:R-:W-:Y:S01]  /*13110*/  UIADD3 UR4, UP0, UR38, 0x670, URZ ;  /* 0x0000067026047890 */ /* 0x000fe2000ff1e03f */
[----:B------:R-:W-:Y:S01]  /*13120*/  R2UR UR10, R10 ;  /* 0x000000000a0a72ca */ /* 0x000fe200000e0000 */
[----:B------:R-:W-:Y:S01]  /*13130*/  VIADD R6, R6, 0x324b0 ;  /* 0x000324b006067836 */ /* 0x000fe20000000000 */
[----:B------:R-:W-:Y:S01]  /*13140*/  PLOP3.LUT P1, PT, PT, PT, PT, 0x80, 0x0 ;  /* 0x000000000000781c */ /* 0x000fe20003f2f070 */
[----:B------:R-:W-:Y:S01]  /*13150*/  VIADD R10, R7, 0x400 ;  /* 0x00000400070a7836 */ /* 0x000fe20000000000 */
[----:B------:R-:W-:-:S12]  /*13160*/  UIADD3.X UR5, URZ, UR39, URZ, UP0, !UPT ;  /* 0x000000273f057290 */ /* 0x000fd800087fe43f */
.L_x_1580:
        /* <DEDUP_REMOVED lines=15> */
.L_x_1581:
        /* <DEDUP_REMOVED lines=15> */
.L_x_1582:
        /* <DEDUP_REMOVED lines=15> */
.L_x_1583:
        /* <DEDUP_REMOVED lines=10> */
.L_x_1570:
[----:B------:R-:W-:Y:S05]  /*134e0*/  BSYNC B1 ;  /* 0x0000000000017941 */ /* 0x000fea0003800000 */
.L_x_1569:
        /* <DEDUP_REMOVED lines=8> */
.L_x_1548:
[----:B------:R-:W-:Y:S05]  /*13570*/  BSYNC B0 ;  /* 0x0000000000007941 */ /* 0x000fea0003800000 */
.L_x_1547:
        /* <DEDUP_REMOVED lines=23> */
.L_x_1586:
        /* <DEDUP_REMOVED lines=10> */
[----:B0-----:R-:W0:Y:S01]  /*13790*/  LDC.64 R2, c[0x4][R2] ;  /* 0x0100000002027b82 */ /* 0x001e220000000a00 */
        /* <DEDUP_REMOVED lines=9> */
.L_x_1589:
[----:B------:R-:W-:Y:S05]  /*13830*/  BSYNC B6 ;  /* 0x0000000000067941 */ /* 0x000fea0003800000 */
.L_x_1588:
        /* <DEDUP_REMOVED lines=20> */
.L_x_1592:
        /* <DEDUP_REMOVED lines=15> */
.L_x_1591:
[----:B------:R-:W-:Y:S05]  /*13a70*/  BSYNC B6 ;  /* 0x0000000000067941 */ /* 0x000fea0003800000 */
.L_x_1590:
        /* <DEDUP_REMOVED lines=9> */
[----:B------:R-:W-:Y:S01]  /*13b10*/  LOP3.LUT R22, R22, 0xffffffdf, RZ, 0xc0, !PT ;  /* 0xffffffdf16167812 */ /* 0x000fe200078ec0ff */
[----:B------:R-:W-:Y:S01]  /*13b20*/  ULDC UR4, c[0x0][0x320] ;  /* 0x0000c80000047ab9 */ /* 0x000fe20000000800 */
[----:B0-----:R-:W-:-:S05]  /*13b30*/  @P0 IADD3.X R3, R30, UR5, RZ, P1, !PT ;  /* 0x000000051e030c10 */ /* 0x001fca0008ffe4ff */
[----:B------:R0:W5:Y:S01]  /*13b40*/  @P0 LDG.E R32, desc[UR60][R2.64] ;  /* 0x0000003c02200981 */ /* 0x000162000c1e1900 */
[----:B-1----:R-:W-:Y:S02]  /*13b50*/  ISETP.NE.AND P1, PT, R10, 0x1, PT ;  /* 0x000000010a00780c */ /* 0x002fe40003f25270 */
[C---:B----4-:R-:W-:Y:S02]  /*13b60*/  LOP3.LUT R0, R31.reuse, 0x7f, RZ, 0xc0, !PT ;  /* 0x0000007f1f007812 */ /* 0x050fe400078ec0ff */
[----:B------:R-:W-:-:S09]  /*13b70*/  SHF.L.U32 R31, R31, 0x4, RZ ;  /* 0x000000041f1f7819 */ /* 0x000fd200000006ff */
[----:B------:R-:W1:Y:S01]  /*13b80*/  @P1 LDC R5, c[0x0][0x434] ;  /* 0x00010d00ff051b82 */ /* 0x000e620000000800 */
[----:B------:R-:W-:-:S04]  /*13b90*/  SHF.R.U32.HI R0, RZ, 0x3, R0 ;  /* 0x00000003ff007819 */ /* 0x000fc80000011600 */
[----:B------:R-:W-:-:S03]  /*13ba0*/  LOP3.LUT R31, R0, 0x70, R31, 0xf8, !PT ;  /* 0x00000070001f7812 */ /* 0x000fc600078ef81f */
[----:B0-----:R-:W0:Y:S01]  /*13bb0*/  @P1 LDC R2, c[0x0][0x438] ;  /* 0x00010e00ff021b82 */ /* 0x001e220000000800 */
        /* <DEDUP_REMOVED lines=10> */
[--C-:B------:R-:W-:Y:S01]  /*13c60*/  @!P0 SHF.R.S32.HI R7, RZ, 0x1f, R9.reuse ;  /* 0x0000001fff078819 */ /* 0x100fe20000011409 */
[----:B------:R-:W-:Y:S01]  /*13c70*/  @!P0 IMAD.MOV.U32 R6, RZ, RZ, R9 ;  /* 0x000000ffff068224 */ /* 0x000fe200078e0009 */
[----:B-----5:R-:W-:-:S03]  /*13c80*/  SHF.R.S32.HI R35, RZ, 0x1f, R32 ;  /* 0x0000001fff237819 */ /* 0x020fc60000011420 */
[----:B0-----:R-:W-:-:S04]  /*13c90*/  @!P0 IMAD.WIDE.U32 R6, R32, R2, R6 ;  /* 0x0000000220068225 */ /* 0x001fc800078e0006 */
[----:B------:R-:W-:-:S04]  /*13ca0*/  @!P0 IMAD R2, R35, R2, RZ ;  /* 0x0000000223028224 */ /* 0x000fc800078e02ff */
[----:B------:R-:W-:Y:S01]  /*13cb0*/  @!P0 IMAD R3, R32, R3, R2 ;  /* 0x0000000320038224 */ /* 0x000fe200078e0202 */
[----:B-1----:R-:W-:-:S03]  /*13cc0*/  @!P0 LEA R4, P1, R6, R4, 0x2 ;  /* 0x0000000406048211 */ /* 0x002fc600078210ff */
[----:B------:R-:W-:-:S05]  /*13cd0*/  @!P0 IMAD.IADD R3, R7, 0x1, R3 ;  /* 0x0000000107038824 */ /* 0x000fca00078e0203 */
[----:B------:R-:W-:-:S05]  /*13ce0*/  @!P0 LEA.HI.X R5, R6, R5, R3, 0x2, P1 ;  /* 0x0000000506058211 */ /* 0x000fca00008f1403 */
[----:B------:R-:W2:Y:S01]  /*13cf0*/  @!P0 LDG.E R11, desc[UR60][R4.64] ;  /* 0x0000003c040b8981 */ /* 0x000ea2000c1e1900 */
[----:B------:R-:W0:Y:S01]  /*13d00*/  S2R R20, SR_TID.X ;  /* 0x0000000000147919 */ /* 0x000e220000002100 */
[----:B------:R-:W-:Y:S01]  /*13d10*/  IMAD.MOV R2, RZ, RZ, -R9 ;  /* 0x000000ffff027224 */ /* 0x000fe200078e0a09 */
[----:B------:R-:W-:-:S03]  /*13d20*/  ISETP.GT.U32.AND P1, PT, R31, 0x5f, PT ;  /* 0x0000005f1f00780c */ /* 0x000fc60003f24070 */
[----:B------:R-:W-:Y:S01]  /*13d30*/  IMAD R0, R10, R2, R0 ;  /* 0x000000020a007224 */ /* 0x000fe200078e0200 */
[----:B---3--:R-:W-:-:S04]  /*13d40*/  ISETP.NE.AND P0, PT, R21, 0x3, PT ;  /* 0x000000031500780c */ /* 0x008fc80003f05270 */
[----:B------:R-:W-:Y:S05]  /*13d50*/  STL [R1+0x4], R0 ;  /* 0x0000040001007387 */ /* 0x000fea0000100800 */
[----:B------:R-:W-:-:S04]  /*13d60*/  @P1 LOP3.LUT R22, R22, 0x20, RZ, 0xfc, !PT ;  /* 0x0000002016161812 */ /* 0x000fc800078efcff */
[----:B------:R-:W-:-:S04]  /*13d70*/  LOP3.LUT R22, R22, 0xffffffbf, RZ, 0xc0, !PT ;  /* 0xffffffbf16167812 */ /* 0x000fc800078ec0ff */
[----:B------:R-:W-:-:S04]  /*13d80*/  @P0 LOP3.LUT R22, R22, 0x40, RZ, 0xfc, !PT ;  /* 0x0000004016160812 */ /* 0x000fc800078efcff */
[----:B------:R-:W-:Y:S01]  /*13d90*/  LOP3.LUT R22, R22, 0xfffffffe, RZ, 0xc0, !PT ;  /* 0xfffffffe16167812 */ /* 0x000fe200078ec0ff */
[----:B------:R-:W-:Y:S01]  /*13da0*/  UMOV UR5, 0xffffffff ;  /* 0xffffffff00057882 */ /* 0x000fe20000000000 */
[----:B--2---:R0:W-:Y:S02]  /*13db0*/  STL [R1], R11 ;  /* 0x0000000b01007387 */ /* 0x0041e40000100800 */
[C---:B0-----:R-:W-:Y:S01]  /*13dc0*/  SHF.L.U32 R11, R20.reuse, 0x3, RZ ;  /* 0x00000003140b7819 */ /* 0x041fe200000006ff */
[----:B------:R-:W-:-:S03]  /*13dd0*/  IMAD.SHL.U32 R20, R20, 0x8, RZ ;  /* 0x0000000814147824 */ /* 0x000fc600078e00ff */
[----:B------:R-:W-:Y:S02]  /*13de0*/  LOP3.LUT R11, R11, 0x38, RZ, 0xc0, !PT ;  /* 0x000000380b0b7812 */ /* 0x000fe400078ec0ff */
[----:B------:R-:W-:Y:S02]  /*13df0*/  LOP3.LUT R20, R20, 0x38, RZ, 0xc0, !PT ;  /* 0x0000003814147812 */ /* 0x000fe400078ec0ff */
[----:B------:R-:W-:Y:S02]  /*13e00*/  ISETP.GE.AND P1, PT, R11, UR4, PT ;  /* 0x000000040b007c0c */ /* 0x000fe4000bf26270 */
[----:B------:R-:W-:-:S04]  /*13e10*/  LOP3.LUT R12, R20, 0x40, RZ, 0xfc, !PT ;  /* 0x00000040140c7812 */ /* 0x000fc800078efcff */
[----:B------:R-:W-:Y:S02]  /*13e20*/  ISETP.GE.AND P2, PT, R12, UR4, PT ;  /* 0x000000040c007c0c */ /* 0x000fe4000bf46270 */
[----:B------:R-:W-:-:S05]  /*13e30*/  LOP3.LUT R12, R11, 0x80, RZ, 0xfc, !PT ;  /* 0x000000800b0c7812 */ /* 0x000fca00078efcff */
[----:B------:R-:W-:-:S04]  /*13e40*/  @P1 LOP3.LUT R22, R22, 0x1, RZ, 0xfc, !PT ;  /* 0x0000000116161812 */ /* 0x000fc800078efcff */
[----:B------:R-:W-:Y:S02]  /*13e50*/  LOP3.LUT R22, R22, 0xffffffef, RZ, 0xc0, !PT ;  /* 0xffffffef16167812 */ /* 0x000fe400078ec0ff */
[----:B------:R-:W-:Y:S02]  /*13e60*/  LOP3.LUT R11, R11, 0xc0, RZ, 0xfc, !PT ;  /* 0x000000c00b0b7812 */ /* 0x000fe400078efcff */
[----:B------:R-:W-:Y:S02]  /*13e70*/  ISETP.GE.AND P3, PT, R12, UR4, PT ;  /* 0x000000040c007c0c */ /* 0x000fe4000bf66270 */
[----:B------:R-:W-:Y:S02]  /*13e80*/  @P2 LOP3.LUT R22, R22, 0x10, RZ, 0xfc, !PT ;  /* 0x0000001016162812 */ /* 0x000fe400078efcff */
[----:B------:R-:W-:Y:S02]  /*13e90*/  ISETP.GE.AND P2, PT, R11, UR4, PT ;  /* 0x000000040b007c0c */ /* 0x000fe4000bf46270 */
[----:B------:R-:W-:-:S04]  /*13ea0*/  LOP3.LUT R22, R22, 0xfffffffb, RZ, 0xc0, !PT ;  /* 0xfffffffb16167812 */ /* 0x000fc800078ec0ff */
[----:B------:R-:W-:-:S04]  /*13eb0*/  LOP3.LUT R22, R22, 0xfffffff7, RZ, 0xc0, !PT ;  /* 0xfffffff716167812 */ /* 0x000fc800078ec0ff */
[----:B------:R-:W-:-:S04]  /*13ec0*/  @P3 LOP3.LUT R22, R22, 0x8, RZ, 0xfc, !PT ;  /* 0x0000000816163812 */ /* 0x000fc800078efcff */
[----:B------:R-:W-:Y:S01]  /*13ed0*/  @P2 LOP3.LUT R22, R22, 0x4, RZ, 0xfc, !PT ;  /* 0x0000000416162812 */ /* 0x000fe200078efcff */
[----:B------:R-:W-:Y:S06]  /*13ee0*/  BRA.DIV UR5, `(.L_x_1593) ;  /* 0x0000005a05f47947 */ /* 0x000fec000b800000 */
.L_x_1733:
[----:B------:R-:W-:Y:S02]  /*13ef0*/  SEL R0, RZ, 0x1, P1 ;  /* 0x00000001ff007807 */ /* 0x000fe40000800000 */
[----:B------:R-:W-:-:S03]  /*13f00*/  SHF.R.S32.HI R29, RZ, 0x1f, R18 ;  /* 0x0000001fff1d7819 */ /* 0x000fc60000011412 */
[----:B------:R0:W-:Y:S01]  /*13f10*/  STL [R1+0x60], R0 ;  /* 0x0000600001007387 */ /* 0x0001e20000100800 */
[----:B------:R-:W-:Y:S05]  /*13f20*/  @!P0 BRA `(.L_x_1594) ;  /* 0x0000000000048947 */ /* 0x000fea0003800000 */
[----:B------:R-:W-:Y:S01]  /*13f30*/  BPT.TRAP 0x1 ;  /* 0x000000040000795c */ /* 0x000fe20000300000 */
.L_x_1594:
[----:B------:R-:W-:Y:S01]  /*13f40*/  IMAD R30, R25, 0x8, R23 ;  /* 0x00000008191e7824 */ /* 0x000fe200078e0217 */
[----:B0-----:R-:W-:Y:S01]  /*13f50*/  SHF.L.U32 R0, R27, 0x1f, RZ ;  /* 0x0000001f1b007819 */ /* 0x001fe200000006ff */
[----:B------:R-:W-:Y:S03]  /*13f60*/  BSSY B0, `(.L_x_1595) ;  /* 0x0000003000007945 */ /* 0x000fe60003800000 */
[----:B------:R-:W0:Y:S02]  /*13f70*/  SYNCS.PHASECHK.TRANS64.TRYWAIT P0, [R30+URZ+0x32440], R0 ;  /* 0x032440001e0075a7 */ /* 0x000e24000800017f */
[----:B0-----:R-:W-:Y:S05]  /*13f80*/  @!P0 BRA `(.L_x_1596) ;  /* 0x0000005c00008947 */ /* 0x001fea0003800000 */
.L_x_1734:
[----:B------:R-:W-:Y:S05]  /*13f90*/  BSYNC B0 ;  /* 0x0000000000007941 */ /* 0x000fea0003800000 */
.L_x_1595:
[----:B------:R-:W0:Y:S01]  /*13fa0*/  LDL R2, [R1+0x4] ;  /* 0x0000040001027983 */ /* 0x000e220000100800 */
[----:B------:R-:W-:-:S03]  /*13fb0*/  ULDC.64 UR4, c[0x0][0x300] ;  /* 0x0000c00000047ab9 */ /* 0x000fc60000000a00 */
[----:B------:R-:W2:Y:S04]  /*13fc0*/  LDL R4, [R1] ;  /* 0x0000000001047983 */ /* 0x000ea80000100800 */
[----:B------:R-:W3:Y:S01]  /*13fd0*/  LDL R7, [R1+0x14] ;  /* 0x0000140001077983 */ /* 0x000ee20000100800 */
[----:B------:R-:W-:Y:S02]  /*13fe0*/  LOP3.LUT R22, R22, 0xfffffffd, RZ, 0xc0, !PT ;  /* 0xfffffffd16167812 */ /* 0x000fe400078ec0ff */
[----:B0-----:R-:W-:Y:S02]  /*13ff0*/  SHF.R.S32.HI R0, RZ, 0x1f, R2 ;  /* 0x0000001fff007819 */ /* 0x001fe40000011402 */
[----:B--2---:R-:W-:-:S03]  /*14000*/  SHF.R.S32.HI R5, RZ, 0x1f, R4 ;  /* 0x0000001fff057819 */ /* 0x004fc60000011404 */
[----:B------:R0:W-:Y:S01]  /*14010*/  STL [R1+0x4c], R0 ;  /* 0x00004c0001007387 */ /* 0x0001e20000100800 */
[----:B---3--:R-:W-:-:S03]  /*14020*/  IMAD R31, R8, -0x60, R7 ;  /* 0xffffffa0081f7824 */ /* 0x008fc600078e0207 */
[----:B------:R1:W-:Y:S01]  /*14030*/  STL [R1+0x54], R5 ;  /* 0x0000540501007387 */ /* 0x0003e20000100800 */
[----:B0-----:R-:W-:-:S04]  /*14040*/  IMAD R0, R0, UR4, RZ ;  /* 0x0000000400007c24 */ /* 0x001fc8000f8e02ff */
[C---:B------:R-:W-:Y:S02]  /*14050*/  IMAD R0, R2.reuse, UR5, R0 ;  /* 0x0000000502007c24 */ /* 0x040fe4000f8e0200 */
[----:B------:R-:W-:Y:S01]  /*14060*/  IMAD.WIDE.U32 R2, R2, UR4, RZ ;  /* 0x0000000402027c25 */ /* 0x000fe2000f8e00ff */
[----:B------:R-:W-:-:S03]  /*14070*/  ULDC.64 UR4, c[0x0][0x310] ;  /* 0x0000c40000047ab9 */ /* 0x000fc60000000a00 */
[----:B------:R-:W-:Y:S02]  /*14080*/  IMAD.IADD R3, R3, 0x1, R0 ;  /* 0x0000000103037824 */ /* 0x000fe400078e0200 */
[----:B------:R-:W-:Y:S02]  /*14090*/  IMAD R0, R5, UR4, RZ ;  /* 0x0000000405007c24 */ /* 0x000fe4000f8e02ff */
[----:B------:R-:W-:-:S04]  /*140a0*/  IMAD.WIDE.U32 R2, R4, UR4, R2 ;  /* 0x0000000404027c25 */ /* 0x000fc8000f8e0002 */
[----:B------:R-:W-:Y:S01]  /*140b0*/  IMAD R0, R4, UR5, R0 ;  /* 0x0000000504007c24 */ /* 0x000fe2000f8e0200 */
[----:B------:R-:W-:Y:S01]  /*140c0*/  ULDC.64 UR4, c[0x0][0x308] ;  /* 0x0000c20000047ab9 */ /* 0x000fe20000000a00 */
[----:B------:R-:W1:Y:S02]  /*140d0*/  S2R R4, SR_TID.X ;  /* 0x0000000000047919 */ /* 0x000e640000002100 */
[----:B------:R-:W-:Y:S02]  /*140e0*/  IMAD.IADD R3, R3, 0x1, R0 ;  /* 0x0000000103037824 */ /* 0x000fe400078e0200 */
[----:B------:R-:W-:Y:S02]  /*140f0*/  IMAD R0, R29, UR4, RZ ;  /* 0x000000041d007c24 */ /* 0x000fe4000f8e02ff */
[----:B------:R-:W-:-:S04]  /*14100*/  IMAD.WIDE.U32 R2, R18, UR4, R2 ;  /* 0x0000000412027c25 */ /* 0x000fc8000f8e0002 */
[----:B------:R-:W-:Y:S01]  /*14110*/  IMAD R0, R18, UR5, R0 ;  /* 0x0000000512007c24 */ /* 0x000fe2000f8e0200 */
[----:B------:R-:W-:Y:S01]  /*14120*/  ULDC.64 UR4, c[0x0][0x2e8] ;  /* 0x0000ba0000047ab9 */ /* 0x000fe20000000a00 */
[----:B-1----:R-:W-:Y:S02]  /*14130*/  LOP3.LUT R5, R4, 0x7f, RZ, 0xc0, !PT ;  /* 0x0000007f04057812 */ /* 0x002fe400078ec0ff */
        /* <DEDUP_REMOVED lines=18> */
[----:B0-----:R-:W-:-:S04]  /*14260*/  @P0 LEA R3, P1, R7, R3, 0x1 ;  /* 0x0000000307030211 */ /* 0x001fc800078208ff */
[----:B-1----:R-:W-:-:S04]  /*14270*/  @P0 IADD3.X R2, RZ, R2, RZ, P1, !PT ;  /* 0x00000002ff020210 */ /* 0x002fc80000ffe4ff */
        /* <DEDUP_REMOVED lines=41> */
[----:B0-----:R-:W-:-:S04]  /*14510*/  @P0 LEA R3, P1, R7, R3, 0x1 ;  /* 0x0000000307030211 */ /* 0x001fc800078208ff */
[----:B-1----:R-:W-:-:S04]  /*14520*/  @P0 IADD3.X R2, RZ, R2, RZ, P1, !PT ;  /* 0x00000002ff020210 */ /* 0x002fc80000ffe4ff */
[----:B------:R-:W-:-:S04]  /*14530*/  @P0 LOP3.LUT R3, R3, R2, RZ, 0x3c, !PT ;  /* 0x0000000203030212 */ /* 0x000fc800078e3cff */
[----:B------:R-:W-:-:S04]  /*14540*/  @P0 LOP3.LUT R2, R3, R2, RZ, 0x3c, !PT ;  /* 0x0000000203020212 */ /* 0x000fc800078e3cff */
[----:B------:R-:W-:-:S05]  /*14550*/  @P0 LOP3.LUT R3, R3, R2, RZ, 0x3c, !PT ;  /* 0x0000000203030212 */ /* 0x000fca00078e3cff */
[----:B--23--:R1:W-:Y:S02]  /*14560*/  @P0 LDGSTS.E.BYPASS.LTC128B.128 [R6+0x1e400], desc[UR60][R2.64], !P2 ;  /* 0x1e40000002060fae */ /* 0x00c3e4000d101d7c */
.L_x_1748:
        /* <DEDUP_REMOVED lines=10> */
.L_x_1598:
        /* <DEDUP_REMOVED lines=11> */
.L_x_1599:
[----:B------:R1:W5:Y:S01]  /*146c0*/  LDL.LU R0, [R1+0x20] ;  /* 0x0000200001007983 */ /* 0x0003620000300800 */
[----:B------:R1:W-:Y:S02]  /*146d0*/  SYNCS.ARRIVE.TRANS64.A1T0 RZ, [R30+URZ+0x32430], RZ ;  /* 0x032430ff1eff79a7 */ /* 0x0003e4000810003f */
[----:B------:R-:W-:Y:S05]  /*146e0*/  WARPSYNC.ALL ;  /* 0x0000000000007948 */ /* 0x000fea0003800000 */
[----:B------:R-:W-:Y:S01]  /*146f0*/  ULDC.64 UR4, c[0x0][0xaf8] ;  /* 0x0002be0000047ab9 */ /* 0x000fe20000000a00 */
[----:B------:R-:W-:Y:S01]  /*14700*/  BSSY B6, `(.L_x_1600) ;  /* 0x000001d000067945 */ /* 0x000fe20003800000 */
[----:B------:R-:W-:Y:S01]  /*14710*/  BAR.SYNC.DEFER_BLOCKING 0x8, 0x180 ;  /* 0x0206000000007b1d */ /* 0x000fe20000010000 */
[----:B------:R-:W-:-:S04]  /*14720*/  ISETP.NE.U32.AND P0, PT, RZ, UR4, PT ;  /* 0x00000004ff007c0c */ /* 0x000fc8000bf05070 */
[----:B------:R-:W-:-:S04]  /*14730*/  ISETP.NE.AND.EX P0, PT, RZ, UR5, PT, P0 ;  /* 0x00000005ff007c0c */ /* 0x000fc8000bf05300 */
[----:B0-----:R-:W-:-:S05]  /*14740*/  SEL R3, R36, RZ, !P0 ;  /* 0x000000ff24037207 */ /* 0x001fca0004000000 */
[----:B------:R0:W-:Y:S01]  /*14750*/  STL [R1+0x10], R3 ;  /* 0x0000100301007387 */ /* 0x0001e20000100800 */
[----:B-----5:R-:W-:Y:S01]  /*14760*/  SEL R2, R0, RZ, !P0 ;  /* 0x000000ff00027207 */ /* 0x020fe20004000000 */
[----:B------:R-:W-:-:S04]  /*14770*/  VIADD R0, R23, 0x18400 ;  /* 0x0001840017007836 */ /* 0x000fc80000000000 */
[----:B------:R0:W-:Y:S01]  /*14780*/  STL [R1+0x3c], R2 ;  /* 0x00003c0201007387 */ /* 0x0001e20000100800 */
        /* <DEDUP_REMOVED lines=20> */
.L_x_1601:
[----:B------:R-:W-:Y:S05]  /*148d0*/  BSYNC B6 ;  /* 0x0000000000067941 */ /* 0x000fea0003800000 */
.L_x_1600:
[----:B0-----:R-:W2:Y:S01]  /*148e0*/  LDL R0, [R1+0x34] ;  /* 0x0000340001007983 */ /* 0x001ea20000100800 */
[----:B------:R-:W0:Y:S03]  /*148f0*/  LDC R6, c[0x0][0x448] ;  /* 0x00011200ff067b82 */ /* 0x000e260000000800 */
[----:B------:R-:W3:Y:S04]  /*14900*/  LDL R21, [R1+0x3c] ;  /* 0x00003c0001157983 */ /* 0x000ee80000100800 */
[----:B------:R-:W4:Y:S01]  /*14910*/  LDL R20, [R1+0x10] ;  /* 0x0000100001147983 */ /* 0x000f220000100800 */
[----:B------:R-:W1:Y:S01]  /*14920*/  S2R R2, SR_TID.X ;  /* 0x0000000000027919 */ /* 0x000e620000002100 */
[----:B------:R-:W-:Y:S01]  /*14930*/  SHF.L.U32 R17, R17, 0x7, RZ ;  /* 0x0000000711117819 */ /* 0x000fe200000006ff */
[----:B------:R-:W-:Y:S01]  /*14940*/  ULDC.64 UR4, c[0x0][0x298] ;  /* 0x0000a60000047ab9 */ /* 0x000fe20000000a00 */
[----:B------:R0:W5:Y:S02]  /*14950*/  LDL R9, [R1+0x18] ;  /* 0x0000180001097983 */ /* 0x0001640000100800 */
[----:B0-----:R-:W-:-:S13]  /*14960*/  ISETP.NE.AND P0, PT, R6, 0x1, PT ;  /* 0x000000010600780c */ /* 0x001fda0003f05270 */
[----:B------:R-:W0:Y:S01]  /*14970*/  @P0 LDC R3, c[0x0][0x450] ;  /* 0x00011400ff030b82 */ /* 0x000e220000000800 */
[----:B-1----:R-:W-:-:S04]  /*14980*/  LOP3.LUT R2, R2, 0x7f, RZ, 0xc0, !PT ;  /* 0x0000007f02027812 */ /* 0x002fc800078ec0ff */
[----:B------:R-:W-:Y:S01]  /*14990*/  SHF.R.U32.HI R2, RZ, 0x3, R2 ;  /* 0x00000003ff027819 */ /* 0x000fe20000011602 */
[----:B------:R-:W1:Y:S02]  /*149a0*/  S2R R5, SR_TID.X ;  /* 0x0000000000057919 */ /* 0x000e640000002100 */
[----:B-1----:R-:W-:-:S04]  /*149b0*/  SHF.L.U32 R7, R5, 0x3, RZ ;  /* 0x0000000305077819 */ /* 0x002fc800000006ff */
[----:B------:R-:W-:Y:S01]  /*149c0*/  LOP3.LUT R7, R7, 0x38, RZ, 0xc0, !PT ;  /* 0x0000003807077812 */ /* 0x000fe200078ec0ff */
[----:B--2---:R-:W-:Y:S02]  /*149d0*/  IMAD.MOV.U32 R4, RZ, RZ, R0 ;  /* 0x000000ffff047224 */ /* 0x004fe400078e0000 */
[----:B------:R-:W1:Y:S02]  /*149e0*/  S2R R0, SR_TID.X ;  /* 0x0000000000007919 */ /* 0x000e640000002100 */
[----:B-1----:R-:W-:-:S05]  /*149f0*/  IMAD.SHL.U32 R0, R0, 0x10, RZ ;  /* 0x0000001000007824 */ /* 0x002fca00078e00ff */
[----:B------:R-:W-:Y:S02]  /*14a00*/  LOP3.LUT R0, R2, 0x70, R0, 0xf8, !PT ;  /* 0x0000007002007812 */ /* 0x000fe400078ef800 */
[----:B------:R-:W1:Y:S02]  /*14a10*/  @P0 LDC R2, c[0x0][0x44c] ;  /* 0x00011300ff020b82 */ /* 0x000e640000000800 */
[----:B------:R-:W-:Y:S01]  /*14a20*/  LOP3.LUT R36, R0, R17, RZ, 0xfc, !PT ;  /* 0x0000001100247212 */ /* 0x000fe200078efcff */
[----:B------:R-:W-:-:S04]  /*14a30*/  IMAD R4, R4, UR4, RZ ;  /* 0x0000000404047c24 */ /* 0x000fc8000f8e02ff */
[----:B------:R-:W-:Y:S02]  /*14a40*/  IMAD.MOV.U32 R0, RZ, RZ, R36 ;  /* 0x000000ffff007224 */ /* 0x000fe400078e0024 */
[----:B------:R-:W-:Y:S02]  /*14a50*/  IMAD R4, R37, UR5, R4 ;  /* 0x0000000525047c24 */ /* 0x000fe4000f8e0204 */
[----:B-1----:R-:W-:-:S05]  /*14a60*/  @P0 IMAD.HI.U32 R2, R36, R2, RZ ;  /* 0x0000000224020227 */ /* 0x002fca00078e00ff */
[----:B0-----:R-:W-:Y:S01]  /*14a70*/  @P0 SHF.R.U32.HI R0, RZ, R3, R2 ;  /* 0x00000003ff000219 */ /* 0x001fe20000011602 */
        /* <DEDUP_REMOVED lines=9> */
[----:B----4-:R-:W-:-:S04]  /*14b10*/  IMAD.WIDE.U32 R2, R20, UR4, R2 ;  /* 0x0000000414027c25 */ /* 0x010fc8000f8e0002 */
[----:B------:R-:W-:Y:S01]  /*14b20*/  IMAD R4, R20, UR5, R4 ;  /* 0x0000000514047c24 */ /* 0x000fe2000f8e0204 */
[----:B------:R-:W-:-:S03]  /*14b30*/  ULDC.64 UR4, c[0x0][0x2d0] ;  /* 0x0000b40000047ab9 */ /* 0x000fc60000000a00 */
[----:B------:R-:W-:Y:S01]  /*14b40*/  IMAD.IADD R3, R3, 0x1, R4 ;  /* 0x0000000103037824 */ /* 0x000fe200078e0204 */
[----:B------:R-:W-:-:S05]  /*14b50*/  SHF.R.S32.HI R4, RZ, 0x1f, R0 ;  /* 0x0000001fff047819 */ /* 0x000fca0000011400 */
[----:B------:R-:W-:Y:S02]  /*14b60*/  IMAD R4, R4, UR4, RZ ;  /* 0x0000000404047c24 */ /* 0x000fe4000f8e02ff */
[----:B------:R-:W-:-:S04]  /*14b70*/  IMAD.WIDE.U32 R2, R0, UR4, R2 ;  /* 0x0000000400027c25 */ /* 0x000fc8000f8e0002 */
[----:B------:R-:W-:Y:S01]  /*14b80*/  IMAD R4, R0, UR5, R4 ;  /* 0x0000000500047c24 */ /* 0x000fe2000f8e0204 */
[----:B------:R-:W-:Y:S01]  /*14b90*/  ULDC.64 UR4, c[0x0][0x2c8] ;  /* 0x0000b20000047ab9 */ /* 0x000fe20000000a00 */
[----:B------:R-:W-:-:S04]  /*14ba0*/  IMAD.MOV R0, RZ, RZ, -R0 ;  /* 0x000000ffff007224 */ /* 0x000fc800078e0a00 */
[----:B------:R-:W-:Y:S02]  /*14bb0*/  IMAD R0, R6, R0, R36 ;  /* 0x0000000006007224 */ /* 0x000fe400078e0224 */
[----:B------:R-:W-:-:S03]  /*14bc0*/  IMAD.IADD R3, R3, 0x1, R4 ;  /* 0x0000000103037824 */ /* 0x000fc600078e0204 */
[----:B------:R-:W-:Y:S01]  /*14bd0*/  SHF.R.S32.HI R4, RZ, 0x1f, R0 ;  /* 0x0000001fff047819 */ /* 0x000fe20000011400 */
[----:B------:R-:W-:-:S04]  /*14be0*/  IMAD.WIDE.U32 R2, R0, UR4, R2 ;  /* 0x0000000400027c25 */ /* 0x000fc8000f8e0002 */
[----:B------:R-:W-:-:S04]  /*14bf0*/  IMAD R4, R4, UR4, RZ ;  /* 0x0000000404047c24 */ /* 0x000fc8000f8e02ff */
        /* <DEDUP_REMOVED lines=14> */
[----:B------:R-:W1:Y:S03]  /*14ce0*/  SHFL.IDX PT, R4, R3, RZ, 0x181f ;  /* 0x00181fff03047589 */ /* 0x000e6600000e0000 */
[C---:B------:R-:W-:Y:S01]  /*14cf0*/  VIADD R6, R17.reuse, 0x10 ;  /* 0x0000001011067836 */ /* 0x040fe20000000000 */
[C---:B------:R-:W-:Y:S01]  /*14d00*/  ISETP.GE.AND P0, PT, R17.reuse, R2, PT ;  /* 0x000000021100720c */ /* 0x040fe20003f06270 */
[----:B------:R-:W-:-:S03]  /*14d10*/  VIADD R8, R17, 0x30 ;  /* 0x0000003011087836 */ /* 0x000fc60000000000 */
[----:B------:R2:W-:Y:S09]  /*14d20*/  STL [R1+0x20], R6 ;  /* 0x0000200601007387 */ /* 0x0005f20000100800 */
        /* <DEDUP_REMOVED lines=8> */
[----:B--2---:R-:W-:-:S05]  /*14db0*/  VIADD R6, R17, 0x20 ;  /* 0x0000002011067836 */ /* 0x004fca0000000000 */
[----:B------:R-:W-:Y:S04]  /*14dc0*/  STL [R1+0x24], R6 ;  /* 0x0000240601007387 */ /* 0x000fe80000100800 */
[----:B------:R-:W-:Y:S04]  /*14dd0*/  STL [R1+0x28], R8 ;  /* 0x0000280801007387 */ /* 0x000fe80000100800 */
[----:B0-----:R-:W0:Y:S04]  /*14de0*/  SHFL.IDX PT, R5, R0, 0x1, 0x181f ;  /* 0x00381f0000057f89 */ /* 0x001e2800000e0000 */
[----:B------:R-:W1:Y:S01]  /*14df0*/  SHFL.IDX PT, R4, R3, 0x1, 0x181f ;  /* 0x00381f0003047f89 */ /* 0x000e6200000e0000 */
[----:B0-----:R-:W-:-:S05]  /*14e00*/  @!P0 LEA R5, P2, R7, R5, 0x1 ;  /* 0x0000000507058211 */ /* 0x001fca00078408ff */
[----:B-1----:R-:W-:-:S05]  /*14e10*/  @!P0 IMAD.X R4, RZ, RZ, R4, P2 ;  /* 0x000000ffff048224 */ /* 0x002fca00010e0604 */
[----:B------:R-:W-:-:S04]  /*14e20*/  @!P0 LOP3.LUT R5, R5, R4, RZ, 0x3c, !PT ;  /* 0x0000000405058212 */ /* 0x000fc800078e3cff */
[----:B------:R-:W-:-:S04]  /*14e30*/  @!P0 LOP3.LUT R4, R5, R4, RZ, 0x3c, !PT ;  /* 0x0000000405048212 */ /* 0x000fc800078e3cff */
[----:B------:R-:W-:-:S05]  /*14e40*/  @!P0 LOP3.LUT R5, R5, R4, RZ, 0x3c, !PT ;  /* 0x0000000405058212 */ /* 0x000fca00078e3cff */
[----:B------:R0:W-:Y:S01]  /*14e50*/  @!P0 LDGSTS.E.BYPASS.LTC128B.128 [R26+0x18c00], desc[UR60][R4.64], !P1 ;  /* 0x18c00000041a8fae */ /* 0x0001e2000c901d7c */
[----:B------:R-:W-:-:S03]  /*14e60*/  ISETP.GE.AND P0, PT, R6, R2, PT ;  /* 0x000000020600720c */ /* 0x000fc60003f06270 */
[----:B------:R-:W-:Y:S04]  /*14e70*/  SHFL.IDX PT, R6, R3, 0x3, 0x181f ;  /* 0x00781f0003067f89 */ /* 0x000fe800000e0000 */
[----:B0-----:R-:W0:Y:S04]  /*14e80*/  SHFL.IDX PT, R5, R0, 0x2, 0x181f ;  /* 0x00581f0000057f89 */ /* 0x001e2800000e0000 */
[----:B------:R-:W1:Y:S02]  /*14e90*/  SHFL.IDX PT, R4, R3, 0x2, 0x181f ;  /* 0x00581f0003047f89 */ /* 0x000e6400000e0000 */
[----:B0-----:R-:W-:-:S05]  /*14ea0*/  @!P0 LEA R5, P2, R7, R5, 0x1 ;  /* 0x0000000507058211 */ /* 0x001fca00078408ff */
[----:B-1----:R-:W-:-:S05]  /*14eb0*/  @!P0 IMAD.X R4, RZ, RZ, R4, P2 ;  /* 0x000000ffff048224 */ /* 0x002fca00010e0604 */
[----:B------:R-:W-:-:S04]  /*14ec0*/  @!P0 LOP3.LUT R5, R5, R4, RZ, 0x3c, !PT ;  /* 0x0000000405058212 */ /* 0x000fc800078e3cff */
[----:B------:R-:W-:-:S04]  /*14ed0*/  @!P0 LOP3.LUT R4, R5, R4, RZ, 0x3c, !PT ;  /* 0x0000000405048212 */ /* 0x000fc800078e3cff */
[----:B------:R-:W-:-:S05]  /*14ee0*/  @!P0 LOP3.LUT R5, R5, R4, RZ, 0x3c, !PT ;  /* 0x0000000405058212 */ /* 0x000fca00078e3cff */
[----:B------:R0:W-:Y:S01]  /*14ef0*/  @!P0 LDGSTS.E.BYPASS.LTC128B.128 [R26+0x19400], desc[UR60][R4.64], !P1 ;  /* 0x19400000041a8fae */ /* 0x0001e2000c901d7c */
[----:B------:R-:W-:Y:S01]  /*14f00*/  ISETP.GE.AND P0, PT, R8, R2, PT ;  /* 0x000000020800720c */ /* 0x000fe20003f06270 */
[----:B------:R-:W-:-:S05]  /*14f10*/  VIADD R8, R17, 0x40 ;  /* 0x0000004011087836 */ /* 0x000fca0000000000 */
[----:B------:R-:W-:Y:S04]  /*14f20*/  STL [R1+0x2c], R8 ;  /* 0x00002c0801007387 */ /* 0x000fe80000100800 */
[----:B0-----:R-:W0:Y:S03]  /*14f30*/  SHFL.IDX PT, R4, R0, 0x3, 0x181f ;  /* 0x00781f0000047f89 */ /* 0x001e2600000e0000 */
[----:B0-----:R-:W-:-:S04]  /*14f40*/  @!P0 LEA R5, P2, R7, R4, 0x1 ;  /* 0x0000000407058211 */ /* 0x001fc800078408ff */
[----:B------:R-:W-:Y:S02]  /*14f50*/  @!P0 IADD3.X R4, RZ, R6, RZ, P2, !PT ;  /* 0x00000006ff048210 */ /* 0x000fe400017fe4ff */
[----:B------:R-:W-:Y:S02]  /*14f60*/  SHFL.IDX PT, R6, R3, 0x4, 0x181f ;  /* 0x00981f0003067f89 */ /* 0x000fe400000e0000 */
        /* <DEDUP_REMOVED lines=8> */
[----:B0-----:R-:W-:-:S05]  /*14ff0*/  @!P0 LEA R5, P2, R7, R4, 0x1 ;  /* 0x0000000407058211 */ /* 0x001fca00078408ff */
[----:B------:R-:W-:Y:S02]  /*15000*/  @!P0 IMAD.X R4, RZ, RZ, R6, P2 ;  /* 0x000000ffff048224 */ /* 0x000fe400010e0606 */
[----:B------:R-:W-:Y:S03]  /*15010*/  SHFL.IDX PT, R6, R3, 0x5, 0x181f ;  /* 0x00b81f0003067f89 */ /* 0x000fe600000e0000 */
        /* <DEDUP_REMOVED lines=11> */
[-C--:B------:R-:W-:Y:S01]  /*150d0*/  @!P0 LOP3.LUT R5, R5, R4.reuse, RZ, 0x3c, !PT ;  /* 0x0000000405058212 */ /* 0x080fe200078e3cff */
[----:B------:R-:W-:Y:S03]  /*150e0*/  SHFL.IDX PT, R3, R3, 0x7, 0x181f ;  /* 0x00f81f0003037f89 */ /* 0x000fe600000e0000 */
[----:B------:R-:W-:-:S04]  /*150f0*/  @!P0 LOP3.LUT R4, R5, R4, RZ, 0x3c, !PT ;  /* 0x0000000405048212 */ /* 0x000fc800078e3cff */
[----:B------:R-:W-:-:S05]  /*15100*/  @!P0 LOP3.LUT R5, R5, R4, RZ, 0x3c, !PT ;  /* 0x0000000405058212 */ /* 0x000fca00078e3cff */
[----:B------:R0:W-:Y:S01]  /*15110*/  @!P0 LDGSTS.E.BYPASS.LTC128B.128 [R26+0x1ac00], desc[UR60][R4.64], !P1 ;  /* 0x1ac00000041a8fae */ /* 0x0001e2000c901d7c */
[----:B------:R-:W-:-:S03]  /*15120*/  ISETP.GE.AND P0, PT, R8, R2, PT ;  /* 0x000000020800720c */ /* 0x000fc60003f06270 */
[----:B0-----:R-:W0:Y:S04]  /*15130*/  SHFL.IDX PT, R4, R0, 0x6, 0x181f ;  /* 0x00d81f0000047f89 */ /* 0x001e2800000e0000 */
[----:B------:R-:W1:Y:S06]  /*15140*/  SHFL.IDX PT, R0, R0, 0x7, 0x181f ;  /* 0x00f81f0000007f89 */ /* 0x000e6c00000e0000 */
[----:B0-----:R-:W-:-:S05]  /*15150*/  @!P0 LEA R5, P2, R7, R4, 0x1 ;  /* 0x0000000407058211 */ /* 0x001fca00078408ff */
[----:B------:R-:W-:-:S05]  /*15160*/  @!P0 IMAD.X R4, RZ, RZ, R6, P2 ;  /* 0x000000ffff048224 */ /* 0x000fca00010e0606 */
[----:B------:R-:W-:-:S04]  /*15170*/  @!P0 LOP3.LUT R5, R5, R4, RZ, 0x3c, !PT ;  /* 0x0000000405058212 */ /* 0x000fc800078e3cff */
[----:B------:R-:W-:-:S04]  /*15180*/  @!P0 LOP3.LUT R4, R5, R4, RZ, 0x3c, !PT ;  /* 0x0000000405048212 */ /* 0x000fc800078e3cff */
[----:B------:R-:W-:-:S05]  /*15190*/  @!P0 LOP3.LUT R5, R5, R4, RZ, 0x3c, !PT ;  /* 0x0000000405058212 */ /* 0x000fca00078e3cff */
[----:B-1----:R2:W-:Y:S02]  /*151a0*/  @!P0 LDGSTS.E.BYPASS.LTC128B.128 [R26+0x1b400], desc[UR60][R4.64], !P1 ;  /* 0x1b400000041a8fae */ /* 0x0025e4000c901d7c */
.L_x_1765:
[----:B0-2---:R-:W-:-:S05]  /*151b0*/  VIADD R4, R17, 0x70 ;  /* 0x0000007011047836 */ /* 0x005fca0000000000 */
[----:B------:R-:W-:Y:S01]  /*151c0*/  ISETP.GE.AND P0, PT, R4, R2, PT ;  /* 0x000000020400720c */ /* 0x000fe20003f06270 */
[----:B------:R0:W-:-:S12]  /*151d0*/  STL [R1+0x44], R4 ;  /* 0x0000440401007387 */ /* 0x0001d80000100800 */
[----:B------:R-:W-:-:S04]  /*151e0*/  @!P0 LEA R2, P2, R7, R0, 0x1 ;  /* 0x0000000007028211 */ /* 0x000fc800078408ff */
[----:B------:R-:W-:-:S05]  /*151f0*/  @!P0 IADD3.X R3, RZ, R3, RZ, P2, !PT ;  /* 0x00000003ff038210 */ /* 0x000fca00017fe4ff */
[----:B------:R-:W-:Y:S01]  /*15200*/  @!PT LDS RZ, [RZ] ;  /* 0x00000000fffff984 */ /* 0x000fe20000000800 */
[----:B------:R-:W-:Y:S01]  /*15210*/  @!PT LDS RZ, [RZ] ;  /* 0x00000000fffff984 */ /* 0x000fe20000000800 */
[----:B------:R-:W-:Y:S01]  /*15220*/  @!PT LDS RZ, [RZ] ;  /* 0x00000000fffff984 */ /* 0x000fe20000000800 */
[----:B------:R0:W-:Y:S01]  /*15230*/  @!P0 LDGSTS.E.BYPASS.LTC128B.128 [R26+0x1bc00], desc[UR60][R2.64], !P1 ;  /* 0x1bc00000021a8fae */ /* 0x0001e2000c901d7c */
[----:B------:R-:W-:Y:S01]  /*15240*/  PLOP3.LUT P0, PT, PT, PT, PT, 0x80, 0x0 ;  /* 0x000000000000781c */ /* 0x000fe20003f0f070 */
[----:B------:R-:W-:-:S12]  /*15250*/  NOP ;  /* 0x0000000000007918 */ /* 0x000fd80000000000 */
.L_x_1603:
        /* <DEDUP_REMOVED lines=28> */
.L_x_1605:
[----:B------:R-:W-:Y:S05]  /*15420*/  BSYNC B6 ;  /* 0x0000000000067941 */ /* 0x000fea0003800000 */
.L_x_1604:
[----:B0-----:R-:W2:Y:S01]  /*15430*/  LDL.LU R2, [R1+0x34] ;  /* 0x0000340001027983 */ /* 0x001ea20000300800 */
[----:B------:R-:W0:Y:S01]  /*15440*/  LDC R6, c[0x0][0x448] ;  /* 0x00011200ff067b82 */ /* 0x000e220000000800 */
[----:B------:R-:W-:Y:S02]  /*15450*/  ULDC.64 UR4, c[0x0][0x398] ;  /* 0x0000e60000047ab9 */ /* 0x000fe40000000a00 */
[----:B------:R-:W3:Y:S04]  /*15460*/  LDL.LU R21, [R1+0x3c] ;  /* 0x00003c0001157983 */ /* 0x000ee80000300800 */
[----:B------:R-:W4:Y:S01]  /*15470*/  LDL.LU R20, [R1+0x10] ;  /* 0x0000100001147983 */ /* 0x000f220000300800 */
[----:B------:R-:W-:Y:S01]  /*15480*/  IMAD.MOV.U32 R4, RZ, RZ, R36 ;  /* 0x000000ffff047224 */ /* 0x000fe200078e0024 */
[----:B------:R-:W1:Y:S01]  /*15490*/  S2R R8, SR_TID.X ;  /* 0x0000000000087919 */ /* 0x000e620000002100 */
[----:B0-----:R-:W-:-:S13]  /*154a0*/  ISETP.NE.AND P0, PT, R6, 0x1, PT ;  /* 0x000000010600780c */ /* 0x001fda0003f05270 */
[----:B------:R-:W0:Y:S01]  /*154b0*/  @P0 LDC R5, c[0x0][0x450] ;  /* 0x00011400ff050b82 */ /* 0x000e220000000800 */
[----:B-1----:R-:W-:-:S05]  /*154c0*/  IMAD.SHL.U32 R7, R8, 0x8, RZ ;  /* 0x0000000808077824 */ /* 0x002fca00078e00ff */
[----:B------:R-:W-:Y:S01]  /*154d0*/  LOP3.LUT R7, R7, 0x38, RZ, 0xc0, !PT ;  /* 0x0000003807077812 */ /* 0x000fe200078ec0ff */
[----:B--2---:R-:W-:Y:S02]  /*154e0*/  IMAD R0, R2, UR4, RZ ;  /* 0x0000000402007c24 */ /* 0x004fe4000f8e02ff */
[----:B------:R-:W-:-:S04]  /*154f0*/  IMAD.WIDE.U32 R2, R37, UR4, RZ ;  /* 0x0000000425027c25 */ /* 0x000fc8000f8e00ff */
        /* <DEDUP_REMOVED lines=11> */
[----:B------:R-:W-:Y:S01]  /*155b0*/  ULDC.64 UR4, c[0x0][0x3d0] ;  /* 0x0000f40000047ab9 */ /* 0x000fe20000000a00 */
[----:B------:R-:W-:Y:S02]  /*155c0*/  IMAD.SHL.U32 R20, R8, 0x8, RZ ;  /* 0x0000000808147824 */ /* 0x000fe400078e00ff */
[----:B------:R-:W-:Y:S02]  /*155d0*/  IMAD.IADD R3, R3, 0x1, R0 ;  /* 0x0000000103037824 */ /* 0x000fe400078e0200 */
[----:B------:R-:W1:Y:S01]  /*155e0*/  @P0 LDC R0, c[0x0][0x44c] ;  /* 0x00011300ff000b82 */ /* 0x000e620000000800 */
[----:B------:R-:W-:-:S04]  /*155f0*/  LOP3.LUT R20, R20, 0x38, RZ, 0xc0, !PT ;  /* 0x0000003814147812 */ /* 0x000fc800078ec0ff */
[C---:B------:R-:W-:Y:S02]  /*15600*/  LOP3.LUT R10, R20.reuse, 0x40, RZ, 0xfc, !PT ;  /* 0x00000040140a7812 */ /* 0x040fe400078efcff */
[C---:B------:R-:W-:Y:S02]  /*15610*/  LOP3.LUT R9, R20.reuse, 0x80, RZ, 0xfc, !PT ;  /* 0x0000008014097812 */ /* 0x040fe400078efcff */
[----:B------:R-:W-:Y:S01]  /*15620*/  LOP3.LUT R8, R20, 0xc0, RZ, 0xfc, !PT ;  /* 0x000000c014087812 */ /* 0x000fe200078efcff */
[----:B-1----:R-:W-:-:S05]  /*15630*/  @P0 IMAD.HI.U32 R0, R36, R0, RZ ;  /* 0x0000000024000227 */ /* 0x002fca00078e00ff */
[----:B0-----:R-:W-:-:S04]  /*15640*/  @P0 SHF.R.U32.HI R4, RZ, R5, R0 ;  /* 0x00000005ff040219 */ /* 0x001fc80000011600 */
[--C-:B------:R-:W-:Y:S01]  /*15650*/  SHF.R.S32.HI R5, RZ, 0x1f, R4.reuse ;  /* 0x0000001fff057819 */ /* 0x100fe20000011404 */
[----:B------:R-:W-:Y:S02]  /*15660*/  IMAD.MOV R0, RZ, RZ, -R4 ;  /* 0x000000ffff007224 */ /* 0x000fe400078e0a04 */
[----:B------:R-:W-:-:S04]  /*15670*/  IMAD.WIDE.U32 R2, R4, UR4, R2 ;  /* 0x0000000404027c25 */ /* 0x000fc8000f8e0002 */
[----:B------:R-:W-:Y:S02]  /*15680*/  IMAD R5, R5, UR4, RZ ;  /* 0x0000000405057c24 */ /* 0x000fe4000f8e02ff */
[----:B------:R-:W-:Y:S02]  /*15690*/  IMAD R0, R6, R0, R36 ;  /* 0x0000000006007224 */ /* 0x000fe400078e0224 */
[----:B------:R-:W-:Y:S01]  /*156a0*/  IMAD R5, R4, UR5, R5 ;  /* 0x0000000504057c24 */ /* 0x000fe2000f8e0205 */
[----:B------:R-:W-:Y:S02]  /*156b0*/  ULDC.64 UR4, c[0x0][0x3c8] ;  /* 0x0000f20000047ab9 */ /* 0x000fe40000000a00 */
[----:B------:R-:W-:Y:S02]  /*156c0*/  SHF.R.S32.HI R4, RZ, 0x1f, R0 ;  /* 0x0000001fff047819 */ /* 0x000fe40000011400 */
[----:B------:R-:W-:-:S03]  /*156d0*/  IADD3 R3, R3, R5, RZ ;  /* 0x0000000503037210 */ /* 0x000fc60007ffe0ff */
[----:B------:R-:W-:Y:S02]  /*156e0*/  IMAD R4, R4, UR4, RZ ;  /* 0x0000000404047c24 */ /* 0x000fe4000f8e02ff */
[----:B------:R-:W-:-:S04]  /*156f0*/  IMAD.WIDE.U32 R2, R0, UR4, R2 ;  /* 0x0000000400027c25 */ /* 0x000fc8000f8e0002 */
[----:B------:R-:W-:Y:S01]  /*15700*/  IMAD R0, R0, UR5, R4 ;  /* 0x0000000500007c24 */ /* 0x000fe2000f8e0204 */
[----:B------:R-:W-:Y:S02]  /*15710*/  ULDC.64 UR4, c[0x0][0x390] ;  /* 0x0000e40000047ab9 */ /* 0x000fe40000000a00 */
[C---:B------:R-:W-:Y:S01]  /*15720*/  LEA R4, P0, R2.reuse, UR4, 0x1 ;  /* 0x0000000402047c11 */ /* 0x040fe2000f8008ff */
[----:B------:R-:W-:Y:S01]  /*15730*/  IMAD.IADD R0, R3, 0x1, R0 ;  /* 0x0000000103007824 */ /* 0x000fe200078e0200 */
[----:B------:R-:W-:Y:S02]  /*15740*/  ULDC UR4, c[0x0][0x3b8] ;  /* 0x0000ee0000047ab9 */ /* 0x000fe40000000800 */
[----:B------:R-:W-:Y:S02]  /*15750*/  ISETP.GE.AND P4, PT, R7, UR4, PT ;  /* 0x0000000407007c0c */ /* 0x000fe4000bf86270 */
[----:B------:R-:W-:Y:S01]  /*15760*/  LEA.HI.X R0, R2, UR5, R0, 0x1, P0 ;  /* 0x0000000502007c11 */ /* 0x000fe200080f0c00 */
[----:B------:R-:W-:Y:S01]  /*15770*/  UMOV UR5, 0xffffffff ;  /* 0xffffffff00057882 */ /* 0x000fe20000000000 */
[----:B------:R-:W-:-:S02]  /*15780*/  ISETP.GE.AND P3, PT, R10, UR4, PT ;  /* 0x000000040a007c0c */ /* 0x000fc4000bf66270 */
[----:B------:R-:W-:Y:S02]  /*15790*/  ISETP.GE.AND P2, PT, R9, UR4, PT ;  /* 0x0000000409007c0c */ /* 0x000fe4000bf46270 */
[----:B------:R-:W-:Y:S01]  /*157a0*/  ISETP.GE.AND P1, PT, R8, UR4, PT ;  /* 0x0000000408007c0c */ /* 0x000fe2000bf26270 */
[----:B------:R-:W-:-:S12]  /*157b0*/  BRA.DIV UR5, `(.L_x_1606) ;  /* 0x0000005605c47947 */ /* 0x000fd8000b800000 */
[----:B------:R-:W2:Y:S04]  /*157c0*/  LDL.LU R3, [R1+0x28] ;  /* 0x0000280001037983 */ /* 0x000ea80000300800 */
[----:B------:R-:W3:Y:S04]  /*157d0*/  LDL.LU R10, [R1+0x20] ;  /* 0x00002000010a7983 */ /* 0x000ee80000300800 */
[----:B------:R-:W4:Y:S04]  /*157e0*/  LDL.LU R9, [R1+0x2c] ;  /* 0x00002c0001097983 */ /* 0x000f280000300800 */
[----:B------:R-:W5:Y:S04]  /*157f0*/  LDL.LU R8, [R1+0x24] ;  /* 0x0000240001087983 */ /* 0x000f680000300800 */
[----:B------:R-:W2:Y:S04]  /*15800*/  LDL.LU R11, [R1+0x18] ;  /* 0x00001800010b7983 */ /* 0x000ea80000300800 */
[----:B------:R-:W-:Y:S01]  /*15810*/  SHFL.IDX PT, R2, R0, RZ, 0x181f ;  /* 0x00181fff00027589 */ /* 0x000fe200000e0000 */
[----:B--2---:R-:W-:-:S02]  /*15820*/  IMAD R5, R11, R6, RZ ;  /* 0x000000060b057224 */ /* 0x004fc400078e02ff */
[----:B------:R-:W-:Y:S01]  /*15830*/  IMAD.MOV.U32 R11, RZ, RZ, R3 ;  /* 0x000000ffff0b7224 */ /* 0x000fe200078e0003 */
[----:B------:R-:W-:Y:S02]  /*15840*/  SHFL.IDX PT, R6, R0, 0x1, 0x181f ;  /* 0x00381f0000067f89 */ /* 0x000fe400000e0000 */
[----:B------:R-:W-:Y:S02]  /*15850*/  ISETP.GE.AND P0, PT, R17, R5, PT ;  /* 0x000000051100720c */ /* 0x000fe40003f06270 */
[----:B------:R-:W0:Y:S11]  /*15860*/  SHFL.IDX PT, R3, R4, RZ, 0x181f ;  /* 0x00181fff04037589 */ /* 0x000e3600000e0000 */
[----:B0-----:R-:W-:-:S05]  /*15870*/  @!P0 LEA R3, P6, R7, R3, 0x1 ;  /* 0x0000000307038211 */ /* 0x001fca00078c08ff */
[----:B------:R-:W-:-:S05]  /*15880*/  @!P0 IMAD.X R2, RZ, RZ, R2, P6 ;  /* 0x000000ffff028224 */ /* 0x000fca00030e0602 */
[----:B------:R-:W-:-:S04]  /*15890*/  @!P0 LOP3.LUT R3, R3, R2, RZ, 0x3c, !PT ;  /* 0x0000000203038212 */ /* 0x000fc800078e3cff */
[----:B------:R-:W-:-:S04]  /*158a0*/  @!P0 LOP3.LUT R2, R3, R2, RZ, 0x3c, !PT ;  /* 0x0000000203028212 */ /* 0x000fc800078e3cff */
[----:B------:R-:W-:-:S05]  /*158b0*/  @!P0 LOP3.LUT R3, R3, R2, RZ, 0x3c, !PT ;  /* 0x0000000203038212 */ /* 0x000fca00078e3cff */
[----:B------:R-:W-:Y:S04]  /*158c0*/  @!P0 LDGSTS.E.BYPASS.LTC128B.128 [R26+0x22400], desc[UR60][R2.64], !P4 ;  /* 0x22400000021a8fae */ /* 0x000fe8000e101d7c */
[----:B------:R-:W-:Y:S04]  /*158d0*/  @!P0 LDGSTS.E.BYPASS.LTC128B.128 [R26+0x26400], desc[UR60][R2.64+0x80], !P3 ;  /* 0x26400080021a8fae */ /* 0x000fe8000d901d7c */
[----:B------:R-:W-:Y:S04]  /*158e0*/  @!P0 LDGSTS.E.BYPASS.LTC128B.128 [R26+0x2a400], desc[UR60][R2.64+0x100], !P2 ;  /* 0x2a400100021a8fae */ /* 0x000fe8000d101d7c */
[----:B------:R0:W-:Y:S01]  /*158f0*/  @!P0 LDGSTS.E.BYPASS.LTC128B.128 [R26+0x2e400], desc[UR60][R2.64+0x180], !P1 ;  /* 0x2e400180021a8fae */ /* 0x0001e2000c901d7c */
[----:B---3--:R-:W-:Y:S01]  /*15900*/  ISETP.GE.AND P0, PT, R10, R5, PT ;  /* 0x000000050a00720c */ /* 0x008fe20003f06270 */
[----:B----4-:R-:W-:-:S02]  /*15910*/  IMAD.MOV.U32 R10, RZ, RZ, R9 ;  /* 0x000000ffff0a7224 */ /* 0x010fc400078e0009 */
[----:B------:R-:W2:Y:S04]  /*15920*/  LDL.LU R9, [R1+0x30] ;  /* 0x0000300001097983 */ /* 0x000ea80000300800 */
[----:B0-----:R-:W0:Y:S06]  /*15930*/  SHFL.IDX PT, R2, R4, 0x1, 0x181f ;  /* 0x00381f0004027f89 */ /* 0x001e2c00000e0000 */
[----:B0-----:R-:W-:-:S05]  /*15940*/  @!P0 LEA R2, P6, R7, R2, 0x1 ;  /* 0x0000000207028211 */ /* 0x001fca00078c08ff */
[----:B------:R-:W-:Y:S02]  /*15950*/  @!P0 IMAD.X R3, RZ, RZ, R6, P6 ;  /* 0x000000ffff038224 */ /* 0x000fe400030e0606 */
[----:B------:R-:W-:Y:S04]  /*15960*/  SHFL.IDX PT, R6, R0, 0x2, 0x181f ;  /* 0x00581f0000067f89 */ /* 0x000fe800000e0000 */
[----:B------:R-:W-:Y:S04]  /*15970*/  @!P0 LDGSTS.E.BYPASS.LTC128B.128 [R26+0x22c00], desc[UR60][R2.64], !P4 ;  /* 0x22c00000021a8fae */ /* 0x000fe8000e101d7c */
[----:B------:R-:W-:Y:S04]  /*15980*/  @!P0 LDGSTS.E.BYPASS.LTC128B.128 [R26+0x26c00], desc[UR60][R2.64+0x80], !P3 ;  /* 0x26c00080021a8fae */ /* 0x000fe8000d901d7c */
[----:B------:R-:W-:Y:S04]  /*15990*/  @!P0 LDGSTS.E.BYPASS.LTC128B.128 [R26+0x2ac00], desc[UR60][R2.64+0x100], !P2 ;  /* 0x2ac00100021a8fae */ /* 0x000fe8000d101d7c */
[----:B------:R0:W-:Y:S01]  /*159a0*/  @!P0 LDGSTS.E.BYPASS.LTC128B.128 [R26+0x2ec00], desc[UR60][R2.64+0x180], !P1 ;  /* 0x2ec00180021a8fae */ /* 0x0001e2000c901d7c */
[----:B-----5:R-:W-:-:S03]  /*159b0*/  ISETP.GE.AND P0, PT, R8, R5, PT ;  /* 0x000000050800720c */ /* 0x020fc60003f06270 */
[----:B------:R-:W3:Y:S04]  /*159c0*/  LDL.LU R8, [R1+0x38] ;  /* 0x0000380001087983 */ /* 0x000ee80000300800 */
[----:B0-----:R-:W0:Y:S06]  /*159d0*/  SHFL.IDX PT, R2, R4, 0x2, 0x181f ;  /* 0x00581f0004027f89 */ /* 0x001e2c00000e0000 */
[----:B0-----:R-:W-:-:S04]  /*159e0*/  @!P0 LEA R2, P6, R7, R2, 0x1 ;  /* 0x0000000207028211 */ /* 0x001fc800078c08ff */
[----:B------:R-:W-:-:S05]  /*159f0*/  @!P0 IADD3.X R3, RZ, R6, RZ, P6, !PT ;  /* 0x00000006ff038210 */ /* 0x000fca00037fe4ff */
[----:B------:R-:W-:Y:S04]  /*15a00*/  @!P0 LDGSTS.E.BYPASS.LTC128B.128 [R26+0x23400], desc[UR60][R2.64], !P4 ;  /* 0x23400000021a8fae */ /* 0x000fe8000e101d7c */
[----:B------:R-:W-:Y:S04]  /*15a10*/  @!P0 LDGSTS.E.BYPASS.LTC128B.128 [R26+0x27400], desc[UR60][R2.64+0x80], !P3 ;  /* 0x27400080021a8fae */ /* 0x000fe8000d901d7c */
[----:B------:R-:W-:Y:S04]  /*15a20*/  @!P0 LDGSTS.E.BYPASS.LTC128B.128 [R26+0x2b400], desc[UR60][R2.64+0x100], !P2 ;  /* 0x2b400100021a8fae */ /* 0x000fe8000d101d7c */
[----:B------:R0:W-:Y:S04]  /*15a30*/  @!P0 LDGSTS.E.BYPASS.LTC128B.128 [R26+0x2f400], desc[UR60][R2.64+0x180], !P1 ;  /* 0x2f400180021a8fae */ /* 0x0001e8000c901d7c */
[----:B------:R-:W-:Y:S04]  /*15a40*/  SHFL.IDX PT, R6, R0, 0x3, 0x181f ;  /* 0x00781f0000067f89 */ /* 0x000fe800000e0000 */
[----:B0-----:R-:W0:Y:S01]  /*15a50*/  SHFL.IDX PT, R2, R4, 0x3, 0x181f ;  /* 0x00781f0004027f89 */ /* 0x001e2200000e0000 */
[----:B------:R-:W-:-:S13]  /*15a60*/  ISETP.GE.AND P0, PT, R11, R5, PT ;  /* 0x000000050b00720c */ /* 0x000fda0003f06270 */
[----:B0-----:R-:W-:-:S05]  /*15a70*/  @!P0 LEA R2, P6, R7, R2, 0x1 ;  /* 0x0000000207028211 */ /* 0x001fca00078c08ff */
[----:B------:R-:W-:-:S05]  /*15a80*/  @!P0 IMAD.X R3, RZ, RZ, R6, P6 ;  /* 0x000000ffff038224 */ /* 0x000fca00030e0606 */
        /* <DEDUP_REMOVED lines=15> */
[----:B--2---:R-:W-:-:S13]  /*15b80*/  ISETP.GE.AND P0, PT, R9, R5, PT ;  /* 0x000000050900720c */ /* 0x004fda0003f06270 */
        /* <DEDUP_REMOVED lines=8> */
[----:B---3--:R-:W-:-:S13]  /*15c10*/  ISETP.GE.AND P0, PT, R8, R5, PT ;  /* 0x000000050800720c */ /* 0x008fda0003f06270 */
[----:B0-----:R-:W-:-:S05]  /*15c20*/  @!P0 LEA R2, P5, R7, R2, 0x1 ;  /* 0x0000000207028211 */ /* 0x001fca00078a08ff */
[----:B------:R-:W-:-:S05]  /*15c30*/  @!P0 IMAD.X R3, RZ, RZ, R6, P5 ;  /* 0x000000ffff038224 */ /* 0x000fca00028e0606 */
[----:B------:R-:W-:Y:S04]  /*15c40*/  @!P0 LDGSTS.E.BYPASS.LTC128B.128 [R26+0x25400], desc[UR60][R2.64], !P4 ;  /* 0x25400000021a8fae */ /* 0x000fe8000e101d7c */
[----:B------:R-:W-:Y:S04]  /*15c50*/  @!P0 LDGSTS.E.BYPASS.LTC128B.128 [R26+0x29400], desc[UR60][R2.64+0x80], !P3 ;  /* 0x29400080021a8fae */ /* 0x000fe8000d901d7c */
[----:B------:R-:W-:Y:S04]  /*15c60*/  @!P0 LDGSTS.E.BYPASS.LTC128B.128 [R26+0x2d400], desc[UR60][R2.64+0x100], !P2 ;  /* 0x2d400100021a8fae */ /* 0x000fe8000d101d7c */
[----:B------:R0:W-:Y:S04]  /*15c70*/  @!P0 LDGSTS.E.BYPASS.LTC128B.128 [R26+0x31400], desc[UR60][R2.64+0x180], !P1 ;  /* 0x31400180021a8fae */ /* 0x0001e8000c901d7c */
[----:B------:R1:W2:Y:S04]  /*15c80*/  SHFL.IDX PT, R6, R0, 0x7, 0x181f ;  /* 0x00f81f0000067f89 */ /* 0x0002a800000e0000 */
[----:B0-----:R1:W0:Y:S02]  /*15c90*/  SHFL.IDX PT, R2, R4, 0x7, 0x181f ;  /* 0x00f81f0004027f89 */ /* 0x00122400000e0000 */
.L_x_1783:
[----:B-1----:R-:W3:Y:S01]  /*15ca0*/  LDL.LU R0, [R1+0x44] ;  /* 0x0000440001007983 */ /* 0x002ee20000300800 */
[----:B------:R-:W-:Y:S01]  /*15cb0*/  BSSY B0, `(.L_x_1607) ;  /* 0x000000c000007945 */ /* 0x000fe20003800000 */
[----:B---3--:R-:W-:-:S13]  /*15cc0*/  ISETP.GE.AND P0, PT, R0, R5, PT ;  /* 0x000000050000720c */ /* 0x008fda0003f06270 */
[----:B------:R-:W-:Y:S05]  /*15cd0*/  @P0 BRA `(.L_x_1608) ;  /* 0x0000000000240947 */ /* 0x000fea0003800000 */
[----:B0-----:R-:W-:-:S05]  /*15ce0*/  LEA R2, P0, R7, R2, 0x1 ;  /* 0x0000000207027211 */ /* 0x001fca00078008ff */
[----:B--2---:R-:W-:-:S05]  /*15cf0*/  IMAD.X R3, RZ, RZ, R6, P0 ;  /* 0x000000ffff037224 */ /* 0x004fca00000e0606 */
[----:B------:R-:W-:Y:S01]  /*15d00*/  @!PT LDS RZ, [RZ] ;  /* 0x00000000fffff984 */ /* 0x000fe20000000800 */
[----:B------:R-:W-:Y:S01]  /*15d10*/  @!PT LDS RZ, [RZ] ;  /* 0x00000000fffff984 */ /* 0x000fe20000000800 */
[----:B------:R-:W-:Y:S01]  /*15d20*/  @!PT LDS RZ, [RZ] ;  /* 0x00000000fffff984 */ /* 0x000fe20000000800 */
[----:B------:R1:W-:Y:S04]  /*15d30*/  LDGSTS.E.BYPASS.LTC128B.128 [R26+0x25c00], desc[UR60][R2.64], !P4 ;  /* 0x25c00000021a7fae */ /* 0x0003e8000e101d7c */
[----:B------:R1:W-:Y:S04]  /*15d40*/  LDGSTS.E.BYPASS.LTC128B.128 [R26+0x29c00], desc[UR60][R2.64+0x80], !P3 ;  /* 0x29c00080021a7fae */ /* 0x0003e8000d901d7c */
[----:B------:R1:W-:Y:S04]  /*15d50*/  LDGSTS.E.BYPASS.LTC128B.128 [R26+0x2dc00], desc[UR60][R2.64+0x100], !P2 ;  /* 0x2dc00100021a7fae */ /* 0x0003e8000d101d7c */
[----:B------:R1:W-:Y:S02]  /*15d60*/  LDGSTS.E.BYPASS.LTC128B.128 [R26+0x31c00], desc[UR60][R2.64+0x180], !P1 ;  /* 0x31c00180021a7fae */ /* 0x0003e4000c901d7c */
.L_x_1608:
[----:B------:R-:W-:Y:S05]  /*15d70*/  BSYNC B0 ;  /* 0x0000000000007941 */ /* 0x000fea0003800000 */
.L_x_1607:
[----:B------:R-:W-:Y:S01]  /*15d80*/  NOP ;  /* 0x0000000000007918 */ /* 0x000fe20000000000 */
[----:B------:R-:W-:-:S13]  /*15d90*/  PLOP3.LUT P0, PT, PT, PT, PT, 0x80, 0x0 ;  /* 0x000000000000781c */ /* 0x000fda0003f0f070 */
.L_x_1609:
[----:B------:R-:W-:Y:S02]  /*15da0*/  PLOP3.LUT P1, PT, P1, P0, PT, 0xa2, 0x0 ;  /* 0x000000000000781c */ /* 0x000fe40000f21472 */
[----:B------:R-:W-:-:S08]  /*15db0*/  @P0 R2UR P1, UR4, R23 ;  /* 0x00000000170402ca */ /* 0x000fd00000020000 */
[----:B------:R-:W-:-:S05]  /*15dc0*/  @P0 PLOP3.LUT P0, PT, P1, PT, PT, 0x80, 0x0 ;  /* 0x000000000000081c */ /* 0x000fca0000f0f070 */
[----:B------:R-:W-:Y:S01]  /*15dd0*/  @!P1 SYNCS.ARRIVE.TRANS64.RED.A0T1 RZ, [UR4+0x32410], RZ ;  /* 0x032410ffffff99a7 */ /* 0x000fe20008200404 */
[----:B------:R-:W-:Y:S07]  /*15de0*/  @!P1 ARRIVES.LDGSTSBAR.64.TRANSCNT [UR4+0x32410] ;  /* 0x03241000ff0099b0 */ /* 0x000fee0008000a84 */
[----:B------:R-:W-:Y:S05]  /*15df0*/  @P0 BRA.U.ANY `(.L_x_1609) ;  /* 0xfffffffd00e80947 */ /* 0x000fea000393ffff */
[----:B01----:R-:W3:Y:S02]  /*15e00*/  LDL.LU R2, [R1+0x40] ;  /* 0x0000400001027983 */ /* 0x003ee40000300800 */
[----:B---3--:R-:W-:-:S05]  /*15e10*/  VIADD R2, R2, 0x1 ;  /* 0x0000000102027836 */ /* 0x008fca0000000000 */
        /* <DEDUP_REMOVED lines=10> */
.L_x_1784:
[----:B------:R-:W-:Y:S05]  /*15ec0*/  BSYNC B0 ;  /* 0x0000000000007941 */ /* 0x000fea0003800000 */
.L_x_1610:
[----:B------:R-:W3:Y:S02]  /*15ed0*/  LDL R2, [R1+0x64] ;  /* 0x0000640001027983 */ /* 0x000ee40000100800 */
[----:B---3--:R-:W-:-:S13]  /*15ee0*/  ISETP.NE.AND P0, PT, R2, 0x3, PT ;  /* 0x000000030200780c */ /* 0x008fda0003f05270 */
[----:B------:R-:W-:Y:S05]  /*15ef0*/  @!P0 BRA `(.L_x_1612) ;  /* 0x0000000000048947 */ /* 0x000fea0003800000 */
[----:B------:R-:W-:Y:S01]  /*15f00*/  BPT.TRAP 0x1 ;  /* 0x000000040000795c */ /* 0x000fe20000300000 */
.L_x_1612:
[----:B------:R-:W3:Y:S01]  /*15f10*/  LDL.LU R2, [R1+0x60] ;  /* 0x0000600001027983 */ /* 0x000ee20000300800 */
[C---:B------:R-:W-:Y:S01]  /*15f20*/  LOP3.LUT P0, RZ, R22.reuse, 0x8, RZ, 0xc0, !PT ;  /* 0x0000000816ff7812 */ /* 0x040fe2000780c0ff */
[----:B------:R-:W-:Y:S01]  /*15f30*/  BSSY B0, `(.L_x_1613) ;  /* 0x0000008000007945 */ /* 0x000fe20003800000 */
[----:B------:R-:W-:Y:S02]  /*15f40*/  SHF.L.U32 R3, R27, 0x1f, RZ ;  /* 0x0000001f1b037819 */ /* 0x000fe400000006ff */
[----:B0-----:R-:W-:Y:S02]  /*15f50*/  SEL R0, RZ, 0x4, P0 ;  /* 0x00000004ff007807 */ /* 0x001fe40000000000 */
[----:B------:R-:W-:-:S04]  /*15f60*/  LOP3.LUT P1, RZ, R22, 0x10, RZ, 0xc0, !PT ;  /* 0x0000001016ff7812 */ /* 0x000fc8000782c0ff */
[----:B------:R-:W-:Y:S02]  /*15f70*/  SEL R7, RZ, 0x2, P1 ;  /* 0x00000002ff077807 */ /* 0x000fe40000800000 */
[----:B------:R-:W0:Y:S02]  /*15f80*/  SYNCS.PHASECHK.TRANS64.TRYWAIT P0, [R30+URZ+0x32460], R3 ;  /* 0x032460031e0075a7 */ /* 0x000e24000800017f */
[----:B---3--:R-:W-:Y:S01]  /*15f90*/  IADD3 R7, R0, R7, R2 ;  /* 0x0000000700077210 */ /* 0x008fe20007ffe002 */
[----:B0-----:R-:W-:Y:S06]  /*15fa0*/  @!P0 BRA `(.L_x_1614) ;  /* 0x0000005c00308947 */ /* 0x001fec0003800000 */
.L_x_1785:
[----:B------:R-:W-:Y:S05]  /*15fb0*/  BSYNC B0 ;  /* 0x0000000000007941 */ /* 0x000fea0003800000 */
.L_x_1613:
[----:B------:R-:W3:Y:S01]  /*15fc0*/  LDL.LU R0, [R1+0x4c] ;  /* 0x00004c0001007983 */ /* 0x000ee20000300800 */
[----:B------:R-:W-:-:S03]  /*15fd0*/  ULDC.64 UR4, c[0x0][0x328] ;  /* 0x0000ca0000047ab9 */ /* 0x000fc60000000a00 */
[----:B------:R-:W4:Y:S04]  /*15fe0*/  LDL.LU R2, [R1+0x4] ;  /* 0x0000040001027983 */ /* 0x000f280000300800 */
[----:B------:R-:W5:Y:S04]  /*15ff0*/  LDL.LU R5, [R1+0x54] ;  /* 0x0000540001057983 */ /* 0x000f680000300800 */
[----:B------:R-:W2:Y:S01]  /*16000*/  LDL.LU R4, [R1] ;  /* 0x0000000001047983 */ /* 0x000ea20000300800 */
[C---:B------:R-:W-:Y:S02]  /*16010*/  LOP3.LUT P1, RZ, R22.reuse, 0x4, RZ, 0xc0, !PT ;  /* 0x0000000416ff7812 */ /* 0x040fe4000782c0ff */
[----:B------:R-:W-:Y:S01]  /*16020*/  LOP3.LUT P4, RZ, R22, 0x1, RZ, 0xc0, !PT ;  /* 0x0000000116ff7812 */ /* 0x000fe2000788c0ff */
[----:B---3--:R-:W-:-:S04]  /*16030*/  IMAD R0, R0, UR4, RZ ;  /* 0x0000000400007c24 */ /* 0x008fc8000f8e02ff */
[C---:B----4-:R-:W-:Y:S02]  /*16040*/  IMAD R0, R2.reuse, UR5, R0 ;  /* 0x0000000502007c24 */ /* 0x050fe4000f8e0200 */
[----:B0-----:R-:W-:Y:S01]  /*16050*/  IMAD.WIDE.U32 R2, R2, UR4, RZ ;  /* 0x0000000402027c25 */ /* 0x001fe2000f8e00ff */
[----:B------:R-:W-:-:S04]  /*16060*/  ULDC.64 UR4, c[0x0][0x338] ;  /* 0x0000ce0000047ab9 */ /* 0x000fc80000000a00 */
[----:B------:R-:W-:Y:S01]  /*16070*/  IADD3 R3, R3, R0, RZ ;  /* 0x0000000003037210 */ /* 0x000fe20007ffe0ff */
[----:B-----5:R-:W-:Y:S02]  /*16080*/  IMAD R0, R5, UR4, RZ ;  /* 0x0000000405007c24 */ /* 0x020fe4000f8e02ff */
[----:B--2---:R-:W-:-:S04]  /*16090*/  IMAD.WIDE.U32 R2, R4, UR4, R2 ;  /* 0x0000000404027c25 */ /* 0x004fc8000f8e0002 */
[----:B------:R-:W-:Y:S01]  /*160a0*/  IMAD R5, R4, UR5, R0 ;  /* 0x0000000504057c24 */ /* 0x000fe2000f8e0200 */
[----:B------:R-:W-:Y:S01]  /*160b0*/  ULDC.64 UR4, c[0x0][0x330] ;  /* 0x0000cc0000047ab9 */ /* 0x000fe20000000a00 */
[----:B------:R-:W-:Y:S01]  /*160c0*/  SEL R0, RZ, 0x8, P1 ;  /* 0x00000008ff007807 */ /* 0x000fe20000800000 */
[----:B------:R-:W-:Y:S02]  /*160d0*/  IMAD R4, R25, 0x6000, R33 ;  /* 0x0000600019047824 */ /* 0x000fe400078e0221 */
[----:B------:R-:W-:Y:S02]  /*160e0*/  IMAD.IADD R3, R3, 0x1, R5 ;  /* 0x0000000103037824 */ /* 0x000fe400078e0205 */
[----:B------:R-:W-:Y:S02]  /*160f0*/  IMAD R5, R29, UR4, RZ ;  /* 0x000000041d057c24 */ /* 0x000fe4000f8e02ff */
[----:B------:R-:W-:-:S04]  /*16100*/  IMAD.WIDE.U32 R2, R18, UR4, R2 ;  /* 0x0000000412027c25 */ /* 0x000fc8000f8e0002 */
[----:B------:R-:W-:Y:S01]  /*16110*/  IMAD R5, R18, UR5, R5 ;  /* 0x0000000512057c24 */ /* 0x000fe2000f8e0205 */
[----:B------:R-:W-:Y:S01]  /*16120*/  ULDC.64 UR4, c[0x0][0x318] ;  /* 0x0000c60000047ab9 */ /* 0x000fe20000000a00 */
[----:B------:R-:W-:Y:S02]  /*16130*/  IMAD.IADD R7, R7, 0x1, R0 ;  /* 0x0000000107077824 */ /* 0x000fe400078e0200 */
        /* <DEDUP_REMOVED lines=8> */
[----:B------:R-:W-:Y:S01]  /*161c0*/  SHFL.IDX PT, R3, R6, RZ, 0x181f ;  /* 0x00181fff06037589 */ /* 0x000fe200000e0000 */
[----:B------:R-:W-:-:S03]  /*161d0*/  LOP3.LUT P1, RZ, R7, 0x4, RZ, 0xc0, !PT ;  /* 0x0000000407ff7812 */ /* 0x000fc6000782c0ff */
[----:B------:R-:W-:Y:S01]  /*161e0*/  SHFL.IDX PT, R14, R5, 0x1, 0x181f ;  /* 0x00381f00050e7f89 */ /* 0x000fe200000e0000 */
[----:B------:R-:W-:Y:S01]  /*161f0*/  ISETP.LT.OR P3, PT, R31, 0x1, !P1 ;  /* 0x000000011f00780c */ /* 0x000fe20004f61670 */
[----:B0-----:R-:W-:Y:S02]  /*16200*/  IMAD.SHL.U32 R8, R2, 0x8, RZ ;  /* 0x0000000802087824 */ /* 0x001fe400078e00ff */
[----:B------:R-:W0:Y:S03]  /*16210*/  SHFL.IDX PT, R2, R5, RZ, 0x181f ;  /* 0x00181fff05027589 */ /* 0x000e2600000e0000 */
[----:B------:R-:W-:-:S05]  /*16220*/  LOP3.LUT R8, R8, 0x38, RZ, 0xc0, !PT ;  /* 0x0000003808087812 */ /* 0x000fca00078ec0ff */
[----:B------:R-:W-:-:S05]  /*16230*/  IMAD.SHL.U32 R0, R8, 0x2, RZ ;  /* 0x0000000208007824 */ /* 0x000fca00078e00ff */
[----:B0-----:R-:W-:-:S05]  /*16240*/  IADD3 R2, P0, R2, R0, RZ ;  /* 0x0000000002027210 */ /* 0x001fca0007f1e0ff */
[----:B------:R-:W-:Y:S01]  /*16250*/  IMAD.X R3, RZ, RZ, R3, P0 ;  /* 0x000000ffff037224 */ /* 0x000fe200000e0603 */
        /* <DEDUP_REMOVED lines=8> */
[----:B------:R-:W-:-:S03]  /*162e0*/  IADD3 R8, P3, R14, R0, RZ ;  /* 0x000000000e087210 */ /* 0x000fc60007f7e0ff */
[----:B------:R-:W-:Y:S04]  /*162f0*/  SHFL.IDX PT, R14, R5, 0x2, 0x181f ;  /* 0x00581f00050e7f89 */ /* 0x000fe800000e0000 */
[----:B0-----:R-:W0:Y:S02]  /*16300*/  SHFL.IDX PT, R3, R6, 0x1, 0x181f ;  /* 0x00381f0006037f89 */ /* 0x001e2400000e0000 */
        /* <DEDUP_REMOVED lines=46> */
.L_x_1799:
        /* <DEDUP_REMOVED lines=15> */
.L_x_1616:
        /* <DEDUP_REMOVED lines=11> */
.L_x_1617:
[----:B------:R-:W2:Y:S01]  /*16790*/  LDL.LU R2, [R1+0x14] ;  /* 0x0000140001027983 */ /* 0x000ea20000300800 */
[----:B------:R0:W-:Y:S01]  /*167a0*/  SYNCS.ARRIVE.TRANS64.A1T0 RZ, [R30+URZ+0x32450], RZ ;  /* 0x032450ff1eff79a7 */ /* 0x0001e2000810003f */
[----:B------:R-:W-:Y:S01]  /*167b0*/  BSSY B0, `(.L_x_1618) ;  /* 0x00000e1000007945 */ /* 0x000fe20003800000 */
[----:B--2---:R-:W-:-:S13]  /*167c0*/  ISETP.GE.AND P0, PT, R2, 0x61, PT ;  /* 0x000000610200780c */ /* 0x004fda0003f06270 */
[----:B0-----:R-:W-:Y:S05]  /*167d0*/  @!P0 BRA `(.L_x_1619) ;  /* 0x0000000c00788947 */ /* 0x001fea0003800000 */
[----:B------:R-:W2:Y:S02]  /*167e0*/  LDL.LU R2, [R1+0x48] ;  /* 0x0000480001027983 */ /* 0x000ea40000300800 */
[----:B--2---:R-:W-:-:S07]  /*167f0*/  VIADD R10, R2, 0xfffffffe ;  /* 0xfffffffe020a7836 */ /* 0x004fce0000000000 */
.L_x_1632:
[----:B--2---:R-:W2:Y:S01]  /*16800*/  LDL R12, [R1+0x64] ;  /* 0x00006400010c7983 */ /* 0x004ea20000100800 */
[----:B0-----:R-:W0:Y:S01]  /*16810*/  LDC R6, c[0x0][0x430] ;  /* 0x00010c00ff067b82 */ /* 0x001e220000000800 */
[----:B------:R-:W1:Y:S01]  /*16820*/  S2R R2, SR_TID.X ;  /* 0x0000000000027919 */ /* 0x000e620000002100 */
[----:B---3--:R-:W3:Y:S01]  /*16830*/  S2R R3, SR_TID.X ;  /* 0x0000000000037919 */ /* 0x008ee20000002100 */
[----:B0-----:R-:W-:Y:S02]  /*16840*/  ISETP.NE.AND P0, PT, R6, 0x1, PT ;  /* 0x000000010600780c */ /* 0x001fe40003f05270 */
[----:B-1----:R-:W-:Y:S01]  /*16850*/  LOP3.LUT R2, R2, 0x7f, RZ, 0xc0, !PT ;  /* 0x0000007f02027812 */ /* 0x002fe200078ec0ff */
[----:B---3--:R-:W-:-:S03]  /*16860*/  IMAD.SHL.U32 R4, R3, 0x10, RZ ;  /* 0x0000001003047824 */ /* 0x008fc600078e00ff */
[----:B------:R-:W-:-:S07]  /*16870*/  SHF.R.U32.HI R2, RZ, 0x3, R2 ;  /* 0x00000003ff027819 */ /* 0x000fce0000011602 */
[----:B------:R-:W0:Y:S01]  /*16880*/  @P0 LDC R3, c[0x0][0x438] ;  /* 0x00010e00ff030b82 */ /* 0x000e220000000800 */
[----:B------:R-:W-:-:S04]  /*16890*/  LOP3.LUT R4, R2, 0x70, R4, 0xf8, !PT ;  /* 0x0000007002047812 */ /* 0x000fc800078ef804 */
[----:B------:R-:W-:-:S03]  /*168a0*/  ISETP.GT.U32.AND P1, PT, R4, 0x5f, PT ;  /* 0x0000005f0400780c */ /* 0x000fc60003f24070 */
[----:B------:R-:W1:Y:S01]  /*168b0*/  @P0 LDC R2, c[0x0][0x434] ;  /* 0x00010d00ff020b82 */ /* 0x000e620000000800 */
[----:B------:R-:W-:-:S04]  /*168c0*/  IMAD R7, R10, 0x60, R34 ;  /* 0x000000600a077824 */ /* 0x000fc800078e0222 */
[----:B------:R-:W-:-:S05]  /*168d0*/  IMAD.IADD R7, R4, 0x1, R7 ;  /* 0x0000000104077824 */ /* 0x000fca00078e0207 */
[----:B------:R-:W3:Y:S01]  /*168e0*/  @!P1 LDC.64 R4, c[0x0][0x428] ;  /* 0x00010a00ff049b82 */ /* 0x000ee20000000a00 */
[----:B------:R-:W-:-:S07]  /*168f0*/  MOV R11, R7 ;  /* 0x00000007000b7202 */ /* 0x000fce0000000f00 */
[----:B------:R-:W4:Y:S01]  /*16900*/  @!P1 LDC.64 R8, c[0x0][0x418] ;  /* 0x00010600ff089b82 */ /* 0x000f220000000a00 */
[----:B-1----:R-:W-:-:S05]  /*16910*/  @P0 IMAD.HI.U32 R2, R7, R2, RZ ;  /* 0x0000000207020227 */ /* 0x002fca00078e00ff */
[----:B0-----:R-:W-:-:S04]  /*16920*/  @P0 SHF.R.U32.HI R11, RZ, R3, R2 ;  /* 0x00000003ff0b0219 */ /* 0x001fc80000011602 */
[--C-:B------:R-:W-:Y:S01]  /*16930*/  @!P1 SHF.R.S32.HI R3, RZ, 0x1f, R11.reuse ;  /* 0x0000001fff039819 */ /* 0x100fe2000001140b */
[----:B------:R-:W-:-:S04]  /*16940*/  @!P1 IMAD.MOV.U32 R2, RZ, RZ, R11 ;  /* 0x000000ffff029224 */ /* 0x000fc800078e000b */
        /* <DEDUP_REMOVED lines=9> */
[----:B------:R-:W-:-:S04]  /*169e0*/  ISETP.NE.AND P0, PT, R25, 0x2, PT ;  /* 0x000000021900780c */ /* 0x000fc80003f05270 */
[----:B------:R-:W-:Y:S01]  /*169f0*/  SEL R2, RZ, 0x1, P0 ;  /* 0x00000001ff027807 */ /* 0x000fe20000000000 */
[----:B------:R-:W-:-:S03]  /*16a00*/  IMAD.MOV R3, RZ, RZ, -R11 ;  /* 0x000000ffff037224 */ /* 0x000fc600078e0a0b */
[----:B------:R-:W-:Y:S01]  /*16a10*/  LOP3.LUT R27, R27, R2, RZ, 0x3c, !PT ;  /* 0x000000021b1b7212 */ /* 0x000fe200078e3cff */
[----:B------:R-:W-:Y:S01]  /*16a20*/  IMAD.MOV.U32 R2, RZ, RZ, R10 ;  /* 0x000000ffff027224 */ /* 0x000fe200078e000a */
[----:B------:R-:W-:Y:S05]  /*16a30*/  YIELD ;  /* 0x0000000000007946 */ /* 0x000fea0003800000 */
[----:B------:R-:W-:Y:S01]  /*16a40*/  SEL R25, R25, RZ, P0 ;  /* 0x000000ff19197207 */ /* 0x000fe20000000000 */
[----:B------:R-:W-:Y:S01]  /*16a50*/  IMAD R6, R6, R3, R7 ;  /* 0x0000000306067224 */ /* 0x000fe200078e0207 */
[----:B------:R-:W-:Y:S01]  /*16a60*/  ISETP.GT.AND P2, PT, R2, RZ, PT ;  /* 0x000000ff0200720c */ /* 0x000fe20003f44270 */
[----:B------:R-:W-:Y:S01]  /*16a70*/  VIADD R10, R10, 0xffffffff ;  /* 0xffffffff0a0a7836 */ /* 0x000fe20000000000 */
[----:B--2---:R-:W-:-:S13]  /*16a80*/  ISETP.NE.AND P1, PT, R12, 0x3, PT ;  /* 0x000000030c00780c */ /* 0x004fda0003f25270 */
[----:B0-----:R-:W-:Y:S05]  /*16a90*/  @!P1 BRA `(.L_x_1620) ;  /* 0x0000000000049947 */ /* 0x001fea0003800000 */
[----:B------:R-:W-:Y:S01]  /*16aa0*/  BPT.TRAP 0x1 ;  /* 0x000000040000795c */ /* 0x000fe20000300000 */
.L_x_1620:
[----:B------:R-:W-:Y:S01]  /*16ab0*/  LEA R4, R25, R23, 0x3 ;  /* 0x0000001719047211 */ /* 0x000fe200078e18ff */
[----:B------:R-:W-:Y:S01]  /*16ac0*/  BSSY B1, `(.L_x_1621) ;  /* 0x0000005000017945 */ /* 0x000fe20003800000 */
[----:B------:R-:W-:Y:S02]  /*16ad0*/  SHF.L.U32 R21, R27, 0x1f, RZ ;  /* 0x0000001f1b157819 */ /* 0x000fe400000006ff */
[----:B------:R-:W-:Y:S02]  /*16ae0*/  SHF.R.S32.HI R17, RZ, 0x1f, R6 ;  /* 0x0000001fff117819 */ /* 0x000fe40000011406 */
[----:B------:R-:W0:Y:S02]  /*16af0*/  SYNCS.PHASECHK.TRANS64.TRYWAIT P0, [R4+URZ+0x32440], R21 ;  /* 0x03244015040075a7 */ /* 0x000e24000800017f */
[----:B0-----:R-:W-:Y:S05]  /*16b00*/  @!P0 BRA `(.L_x_1622) ;  /* 0x0000005800b08947 */ /* 0x001fea0003800000 */
.L_x_1800:
[----:B------:R-:W-:Y:S05]  /*16b10*/  BSYNC B1 ;  /* 0x0000000000017941 */ /* 0x000fea0003800000 */
.L_x_1621:
        /* <DEDUP_REMOVED lines=42> */
[----:B-1----:R-:W-:-:S04]  /*16dc0*/  IADD3 R2, P0, R2, R0, RZ ;  /* 0x0000000002027210 */ /* 0x002fc80007f1e0ff */
[----:B--2---:R-:W-:-:S05]  /*16dd0*/  IADD3.X R3, RZ, R3, RZ, P0, !PT ;  /* 0x00000003ff037210 */ /* 0x004fca00007fe4ff */
[----:B------:R1:W-:Y:S04]  /*16de0*/  LDGSTS.E.BYPASS.LTC128B.128 [R7+0x1dc00], desc[UR60][R2.64], !P1 ;  /* 0x1dc0000002077fae */ /* 0x0003e8000c901d7c */
[----:B-1----:R-:W1:Y:S04]  /*16df0*/  SHFL.IDX PT, R2, R8, 0x4, 0x181f ;  /* 0x00981f0008027f89 */ /* 0x002e6800000e0000 */
[----:B------:R-:W2:Y:S04]  /*16e00*/  SHFL.IDX PT, R3, R9, 0x4, 0x181f ;  /* 0x00981f0009037f89 */ /* 0x000ea800000e0000 */
[----:B------:R-:W3:Y:S01]  /*16e10*/  SHFL.IDX PT, R9, R9, 0x5, 0x181f ;  /* 0x00b81f0009097f89 */ /* 0x000ee200000e0000 */
[----:B-1----:R-:W-:-:S05]  /*16e20*/  IADD3 R2, P0, R2, R0, RZ ;  /* 0x0000000002027210 */ /* 0x002fca0007f1e0ff */
[----:B--2---:R-:W-:-:S05]  /*16e30*/  IMAD.X R3, RZ, RZ, R3, P0 ;  /* 0x000000ffff037224 */ /* 0x004fca00000e0603 */
[----:B------:R1:W-:Y:S04]  /*16e40*/  LDGSTS.E.BYPASS.LTC128B.128 [R7+0x1e400], desc[UR60][R2.64], !P1 ;  /* 0x1e40000002077fae */ /* 0x0003e8000c901d7c */
[----:B-1-3--:R1:W2:Y:S02]  /*16e50*/  SHFL.IDX PT, R2, R8, 0x5, 0x181f ;  /* 0x00b81f0008027f89 */ /* 0x00a2a400000e0000 */
.L_x_1814:
        /* <DEDUP_REMOVED lines=8> */
.L_x_1624:
        /* <DEDUP_REMOVED lines=11> */
.L_x_1625:
[----:B------:R2:W-:Y:S01]  /*16f90*/  SYNCS.ARRIVE.TRANS64.A1T0 RZ, [R4+URZ+0x32430], RZ ;  /* 0x032430ff04ff79a7 */ /* 0x0005e2000810003f */
[----:B------:R-:W-:Y:S05]  /*16fa0*/  @!P3 BRA `(.L_x_1626) ;  /* 0x000000000004b947 */ /* 0x000fea0003800000 */
[----:B------:R-:W-:Y:S01]  /*16fb0*/  BPT.TRAP 0x1 ;  /* 0x000000040000795c */ /* 0x000fe20000300000 */
.L_x_1626:
[----:B------:R-:W3:Y:S01]  /*16fc0*/  SYNCS.PHASECHK.TRANS64.TRYWAIT P0, [R4+URZ+0x32460], R21 ;  /* 0x03246015040075a7 */ /* 0x000ee2000800017f */
[----:B------:R-:W-:Y:S04]  /*16fd0*/  BSSY B1, `(.L_x_1627) ;  /* 0x0000002000017945 */ /* 0x000fe80003800000 */
[----:B---3--:R-:W-:Y:S05]  /*16fe0*/  @!P0 BRA `(.L_x_1628) ;  /* 0x0000005c00308947 */ /* 0x008fea0003800000 */
.L_x_1815:
[----:B------:R-:W-:Y:S05]  /*16ff0*/  BSYNC B1 ;  /* 0x0000000000017941 */ /* 0x000fea0003800000 */
.L_x_1627:
[----:B------:R-:W-:Y:S01]  /*17000*/  ULDC.64 UR4, c[0x0][0x328] ;  /* 0x0000ca0000047ab9 */ /* 0x000fe20000000a00 */
[C---:B------:R-:W-:Y:S01]  /*17010*/  LOP3.LUT P5, RZ, R22.reuse, 0x1, RZ, 0xc0, !PT ;  /* 0x0000000116ff7812 */ /* 0x040fe200078ac0ff */
[----:B------:R-:W-:Y:S01]  /*17020*/  IMAD R17, R17, UR4, RZ ;  /* 0x0000000411117c24 */ /* 0x000fe2000f8e02ff */
[----:B------:R-:W-:Y:S01]  /*17030*/  LOP3.LUT P4, RZ, R22, 0x10, RZ, 0xc0, !PT ;  /* 0x0000001016ff7812 */ /* 0x000fe2000788c0ff */
[----:B------:R-:W-:Y:S01]  /*17040*/  IMAD.WIDE.U32 R2, R6, UR4, RZ ;  /* 0x0000000406027c25 */ /* 0x000fe2000f8e00ff */
[C---:B------:R-:W-:Y:S02]  /*17050*/  LOP3.LUT P3, RZ, R22.reuse, 0x8, RZ, 0xc0, !PT ;  /* 0x0000000816ff7812 */ /* 0x040fe4000786c0ff */
[----:B------:R-:W-:Y:S01]  /*17060*/  LOP3.LUT P1, RZ, R22, 0x4, RZ, 0xc0, !PT ;  /* 0x0000000416ff7812 */ /* 0x000fe2000782c0ff */
[----:B------:R-:W-:Y:S01]  /*17070*/  IMAD R17, R6, UR5, R17 ;  /* 0x0000000506117c24 */ /* 0x000fe2000f8e0211 */
[----:B------:R-:W-:Y:S01]  /*17080*/  ULDC.64 UR4, c[0x0][0x338] ;  /* 0x0000ce0000047ab9 */ /* 0x000fe20000000a00 */
[----:B------:R-:W-:-:S02]  /*17090*/  IMAD R6, R25, 0x6000, R33 ;  /* 0x0000600019067824 */ /* 0x000fc400078e0221 */
        /* <DEDUP_REMOVED lines=27> */
[----:B------:R-:W1:Y:S02]  /*17250*/  SHFL.IDX PT, R14, R5, 0x2, 0x181f ;  /* 0x00581f00050e7f89 */ /* 0x000e6400000e0000 */
[----:B------:R-:W-:Y:S02]  /*17260*/  IADD3.X R3, RZ, R8, RZ, P0, !PT ;  /* 0x00000008ff037210 */ /* 0x000fe400007fe4ff */
        /* <DEDUP_REMOVED lines=29> */
.L_x_1829:
        /* <DEDUP_REMOVED lines=11> */
.L_x_1630:
        /* <DEDUP_REMOVED lines=11> */
.L_x_1631:
[----:B------:R0:W-:Y:S01]  /*175a0*/  SYNCS.ARRIVE.TRANS64.A1T0 RZ, [R4+URZ+0x32450], RZ ;  /* 0x032450ff04ff79a7 */ /* 0x0001e2000810003f */
[----:B------:R-:W-:Y:S05]  /*175b0*/  @P2 BRA `(.L_x_1632) ;  /* 0xfffffff000902947 */ /* 0x000fea000383ffff */
.L_x_1619:
[----:B------:R-:W-:Y:S05]  /*175c0*/  BSYNC B0 ;  /* 0x0000000000007941 */ /* 0x000fea0003800000 */
.L_x_1618:
        /* <DEDUP_REMOVED lines=21> */
.L_x_1634:
[----:B------:R-:W-:Y:S05]  /*17720*/  BSYNC B0 ;  /* 0x0000000000007941 */ /* 0x000fea0003800000 */
.L_x_1633:
[----:B------:R-:W-:-:S07]  /*17730*/  SEL R25, R25, RZ, P0 ;  /* 0x000000ff19197207 */ /* 0x000fce0000000000 */
.L_x_1587:
[----:B------:R-:W-:Y:S05]  /*17740*/  BSYNC B7 ;  /* 0x0000000000077941 */ /* 0x000fea0003800000 */
.L_x_1585:
        /* <DEDUP_REMOVED lines=8> */
[----:B------:R0:W1:Y:S01]  /*177d0*/  LDS.128 R16, [R23+0x324d0] ;  /* 0x0324d00017107984 */ /* 0x0000620000000c00 */
[----:B------:R-:W-:Y:S06]  /*177e0*/  BAR.ARV 0x4, 0x180 ;  /* 0x0106000000007b1d */ /* 0x000fec0000002000 */
[----:B------:R-:W-:Y:S05]  /*177f0*/  BRA `(.L_x_1636) ;  /* 0x0000000800407947 */ /* 0x000fea0003800000 */
.L_x_1635:
        /* <DEDUP_REMOVED lines=11> */
[----:B------:R-:W-:Y:S02]  /*178b0*/  MOV R5, RZ ;  /* 0x000000ff00057202 */ /* 0x000fe40000000f00 */
[C---:B------:R-:W-:Y:S01]  /*178c0*/  ISETP.GE.U32.AND P2, PT, R8.reuse, 0x2, PT ;  /* 0x000000020800780c */ /* 0x040fe20003f46070 */
[----:B------:R-:W-:Y:S01]  /*178d0*/  SHFL.IDX PT, R0, R16, RZ, 0x1f ;  /* 0x00001fff10007589 */ /* 0x000fe200000e0000 */
[C---:B------:R-:W-:Y:S02]  /*178e0*/  ISETP.GE.U32.AND P3, PT, R8.reuse, 0x4, PT ;  /* 0x000000040800780c */ /* 0x040fe40003f66070 */
[C---:B------:R-:W-:Y:S01]  /*178f0*/  ISETP.GE.U32.AND P4, PT, R8.reuse, 0x8, PT ;  /* 0x000000080800780c */ /* 0x040fe20003f86070 */
[----:B--23--:R-:W-:Y:S01]  /*17900*/  SHFL.IDX PT, R4, R16, 0x1, 0x1f ;  /* 0x00201f0010047f89 */ /* 0x00cfe200000e0000 */
[C---:B------:R-:W-:Y:S01]  /*17910*/  ISETP.GE.U32.AND P5, PT, R8.reuse, 0x10, PT ;  /* 0x000000100800780c */ /* 0x040fe20003fa6070 */
[----:B----4-:R-:W-:Y:S01]  /*17920*/  @!P1 IMAD.MOV.U32 R5, RZ, RZ, R2 ;  /* 0x000000ffff059224 */ /* 0x010fe200078e0002 */
[----:B------:R-:W-:-:S04]  /*17930*/  ISETP.NE.AND P1, PT, R8, RZ, PT ;  /* 0x000000ff0800720c */ /* 0x000fc80003f25270 */
        /* <DEDUP_REMOVED lines=16> */
.L_x_1839:
[----:B------:R-:W-:Y:S02]  /*17a40*/  ULDC UR4, c[0x0][0xd38] ;  /* 0x00034e0000047ab9 */ /* 0x000fe40000000800 */
[----:B------:R-:W-:-:S04]  /*17a50*/  IMAD.U32 R7, RZ, RZ, UR4 ;  /* 0x00000004ff077e24 */ /* 0x000fc8000f8e00ff */
[----:B-1----:R-:W-:-:S05]  /*17a60*/  IMAD R14, R14, R7, RZ ;  /* 0x000000070e0e7224 */ /* 0x002fca00078e02ff */
[----:B------:R-:W-:-:S04]  /*17a70*/  IADD3 R9, R4, R14, RZ ;  /* 0x0000000e04097210 */ /* 0x000fc80007ffe0ff */
[----:B------:R-:W-:-:S13]  /*17a80*/  ISETP.GT.AND P6, PT, R9, R0, PT ;  /* 0x000000000900720c */ /* 0x000fda0003fc4270 */
[----:B------:R-:W-:Y:S05]  /*17a90*/  @P6 BRA `(.L_x_1638) ;  /* 0x00000000009c6947 */ /* 0x000fea0003800000 */
.L_x_1643:
[----:B0-----:R-:W0:Y:S01]  /*17aa0*/  LDC R2, c[0x0][0xd3c] ;  /* 0x00034f00ff027b82 */ /* 0x001e220000000800 */
[----:B------:R-:W-:-:S05]  /*17ab0*/  VIADD R19, R19, 0x1f ;  /* 0x0000001f13137836 */ /* 0x000fca0000000000 */
        /* <DEDUP_REMOVED lines=12> */
.L_x_1641:
[----:B------:R-:W-:Y:S05]  /*17b80*/  BSYNC B0 ;  /* 0x0000000000007941 */ /* 0x000fea0003800000 */
.L_x_1640:
        /* <DEDUP_REMOVED lines=18> */
.L_x_1847:
[----:B------:R-:W-:Y:S02]  /*17cb0*/  ULDC UR4, c[0x0][0xd38] ;  /* 0x00034e0000047ab9 */ /* 0x000fe40000000800 */
[----:B------:R-:W-:-:S04]  /*17cc0*/  IMAD.U32 R7, RZ, RZ, UR4 ;  /* 0x00000004ff077e24 */ /* 0x000fc8000f8e00ff */
[----:B-1----:R-:W-:-:S04]  /*17cd0*/  IMAD R14, R14, R7, RZ ;  /* 0x000000070e0e7224 */ /* 0x002fc800078e02ff */
[----:B------:R-:W-:-:S05]  /*17ce0*/  IMAD.IADD R9, R14, 0x1, R9 ;  /* 0x000000010e097824 */ /* 0x000fca00078e0209 */
[----:B------:R-:W-:-:S13]  /*17cf0*/  ISETP.GT.AND P6, PT, R9, R0, PT ;  /* 0x000000000900720c */ /* 0x000fda0003fc4270 */
[----:B------:R-:W-:Y:S05]  /*17d00*/  @!P6 BRA `(.L_x_1643) ;  /* 0xfffffffc0064e947 */ /* 0x000fea000383ffff */
.L_x_1638:
        /* <DEDUP_REMOVED lines=8> */
.L_x_1851:
[----:B------:R-:W-:Y:S01]  /*17d90*/  ISETP.NE.AND P0, PT, R3, RZ, PT ;  /* 0x000000ff0300720c */ /* 0x000fe20003f05270 */
[----:B------:R-:W-:-:S12]  /*17da0*/  IMAD.MOV.U32 R14, RZ, RZ, RZ ;  /* 0x000000ffff0e7224 */ /* 0x000fd800078e00ff */
[----:B------:R-:W-:Y:S05]  /*17db0*/  @!P0 BRA `(.L_x_1645) ;  /* 0x0000000000108947 */ /* 0x000fea0003800000 */
[----:B------:R-:W-:Y:S01]  /*17dc0*/  UMOV UR4, 0xffffffff ;  /* 0xffffffff00047882 */ /* 0x000fe20000000000 */
[----:B------:R-:W-:Y:S02]  /*17dd0*/  VIADD R12, R4, 0xffffffff ;  /* 0xffffffff040c7836 */ /* 0x000fe40000000000 */
[----:B------:R-:W-:Y:S05]  /*17de0*/  BRA.DIV UR4, `(.L_x_1646) ;  /* 0x0000005e04b47947 */ /* 0x000fea000b800000 */
[----:B------:R3:W4:Y:S02]  /*17df0*/  SHFL.IDX PT, R14, R2, R12, 0x1f ;  /* 0x00001f0c020e7589 */ /* 0x00072400000e0000 */
.L_x_1645:
[----:B--2---:R-:W-:Y:S01]  /*17e00*/  IABS R6, R5 ;  /* 0x0000000500067213 */ /* 0x004fe20000000000 */
[----:B----4-:R-:W-:Y:S01]  /*17e10*/  IMAD R16, R14, R7, R16 ;  /* 0x000000070e107224 */ /* 0x010fe200078e0210 */
[----:B------:R-:W-:Y:S02]  /*17e20*/  IADD3 R19, R4, R19, RZ ;  /* 0x0000001304137210 */ /* 0x000fe40007ffe0ff */
[----:B------:R-:W2:Y:S01]  /*17e30*/  I2F.RP R8, R6 ;  /* 0x0000000600087306 */ /* 0x000ea20000209400 */
[----:B------:R-:W-:-:S05]  /*17e40*/  IMAD.IADD R10, R0, 0x1, -R16 ;  /* 0x00000001000a7824 */ /* 0x000fca00078e0a10 */
[----:B------:R-:W-:Y:S02]  /*17e50*/  IABS R0, R10 ;  /* 0x0000000a00007213 */ /* 0x000fe40000000000 */
[----:B--2---:R-:W0:Y:S02]  /*17e60*/  MUFU.RCP R8, R8 ;  /* 0x0000000800087308 */ /* 0x004e240000001000 */
[----:B0--3--:R-:W-:-:S06]  /*17e70*/  VIADD R2, R8, 0xffffffe ;  /* 0x0ffffffe08027836 */ /* 0x009fcc0000000000 */
[----:B------:R0:W2:Y:S02]  /*17e80*/  F2I.FTZ.U32.TRUNC.NTZ R3, R2 ;  /* 0x0000000200037305 */ /* 0x0000a4000021f000 */
[----:B0-----:R-:W-:Y:S01]  /*17e90*/  MOV R2, RZ ;  /* 0x000000ff00027202 */ /* 0x001fe20000000f00 */
[----:B--2---:R-:W-:-:S04]  /*17ea0*/  IMAD.MOV R7, RZ, RZ, -R3 ;  /* 0x000000ffff077224 */ /* 0x004fc800078e0a03 */
        /* <DEDUP_REMOVED lines=20> */
.L_x_1639:
[----:B------:R-:W-:Y:S01]  /*17ff0*/  UMOV UR4, URZ ;  /* 0x0000003f00047c82 */ /* 0x000fe20008000000 */
[----:B------:R-:W-:Y:S01]  /*18000*/  UMOV UR5, URZ ;  /* 0x0000003f00057c82 */ /* 0x000fe20008000000 */
[----:B------:R-:W-:Y:S01]  /*18010*/  ULDC UR6, c[0x0][0xd3c] ;  /* 0x00034f0000067ab9 */ /* 0x000fe20000000800 */
[----:B------:R-:W-:Y:S02]  /*18020*/  IMAD.MOV.U32 R16, RZ, RZ, R0 ;  /* 0x000000ffff107224 */ /* 0x000fe400078e0000 */
[----:B------:R-:W-:Y:S02]  /*18030*/  IMAD.U32 R17, RZ, RZ, UR4 ;  /* 0x00000004ff117e24 */ /* 0x000fe4000f8e00ff */
[----:B------:R-:W-:Y:S02]  /*18040*/  IMAD.U32 R18, RZ, RZ, UR5 ;  /* 0x00000005ff127e24 */ /* 0x000fe4000f8e00ff */
[----:B------:R-:W-:-:S07]  /*18050*/  IMAD.U32 R19, RZ, RZ, UR6 ;  /* 0x00000006ff137e24 */ /* 0x000fce000f8e00ff */
.L_x_1647:
        /* <DEDUP_REMOVED lines=10> */
.L_x_1636:
[----:B------:R-:W-:Y:S02]  /*18100*/  ULDC UR4, c[0x0][0xd3c] ;  /* 0x00034f0000047ab9 */ /* 0x000fe40000000800 */
[----:B-1----:R-:W-:-:S13]  /*18110*/  ISETP.GE.AND P0, PT, R19, UR4, PT ;  /* 0x0000000413007c0c */ /* 0x002fda000bf06270 */
[----:B------:R-:W-:Y:S05]  /*18120*/  @!P0 BRA `(.L_x_1648) ;  /* 0xffffff9c00048947 */ /* 0x000fea000383ffff */
[----:B------:R-:W-:Y:S05]  /*18130*/  BSYNC B8 ;  /* 0x0000000000087941 */ /* 0x000fea0003800000 */
.L_x_1543:
[----:B-1----:R-:W5:Y:S01]  /*18140*/  LDL.LU R0, [R1+0x40] ;  /* 0x0000400001007983 */ /* 0x002f620000300800 */
[----:B------:R-:W-:Y:S01]  /*18150*/  BSSY B0, `(.L_x_1649) ;  /* 0x000000b000007945 */ /* 0x000fe20003800000 */
[----:B------:R-:W1:Y:S01]  /*18160*/  S2R R5, SR_CgaCtaId ;  /* 0x0000000000057919 */ /* 0x000e620000008800 */
[----:B-----5:R-:W-:-:S05]  /*18170*/  VIADD R0, R0, 0x1 ;  /* 0x0000000100007836 */ /* 0x020fca0000000000 */
[----:B------:R-:W-:-:S04]  /*18180*/  LEA.HI R2, R0, R0, RZ, 0x1 ;  /* 0x0000000000027211 */ /* 0x000fc800078f08ff */
[----:B------:R-:W-:Y:S02]  /*18190*/  LOP3.LUT R3, R2, 0xfffffffe, RZ, 0xc0, !PT ;  /* 0xfffffffe02037812 */ /* 0x000fe400078ec0ff */
[----:B------:R-:W-:-:S03]  /*181a0*/  MOV R2, 0x400 ;  /* 0x0000040000027802 */ /* 0x000fc60000000f00 */
[----:B------:R-:W-:Y:S01]  /*181b0*/  IMAD.IADD R0, R0, 0x1, -R3 ;  /* 0x0000000100007824 */ /* 0x000fe200078e0a03 */
[----:B-1----:R-:W-:-:S04]  /*181c0*/  LEA R5, R5, R2, 0x18 ;  /* 0x0000000205057211 */ /* 0x002fc800078ec0ff */
[----:B------:R-:W-:-:S04]  /*181d0*/  SHF.L.U32 R0, R0, 0x1f, RZ ;  /* 0x0000001f00007819 */ /* 0x000fc800000006ff */
[----:B------:R-:W1:Y:S02]  /*181e0*/  SYNCS.PHASECHK.TRANS64.TRYWAIT P0, [R5+URZ+0x32420], R0 ;  /* 0x03242000050075a7 */ /* 0x000e64000800017f */
[----:B-1----:R-:W-:Y:S05]  /*181f0*/  @!P0 BRA `(.L_x_1650) ;  /* 0x0000005800d48947 */ /* 0x002fea0003800000 */
.L_x_1854:
[----:B------:R-:W-:Y:S05]  /*18200*/  BSYNC B0 ;  /* 0x0000000000007941 */ /* 0x000fea0003800000 */
.L_x_1649:
[----:B------:R-:W-:-:S03]  /*18210*/  UMOV UR4, 0xffffffff ;  /* 0xffffffff00047882 */ /* 0x000fc60000000000 */
[----:B------:R-:W-:Y:S05]  /*18220*/  BRA.DIV UR4, `(.L_x_1651) ;  /* 0x0000005a04dc7947 */ /* 0x000fea000b800000 */
[----:B-1----:R-:W1:Y:S02]  /*18230*/  S2R R0, SR_TID.X ;  /* 0x0000000000007919 */ /* 0x002e640000002100 */
[----:B-1----:R-:W-:-:S04]  /*18240*/  SHF.R.U32.HI R0, RZ, 0x5, R0 ;  /* 0x00000005ff007819 */ /* 0x002fc80000011600 */
[----:B------:R-:W-:-:S05]  /*18250*/  LOP3.LUT R0, R0, 0x3, RZ, 0xc0, !PT ;  /* 0x0000000300007812 */ /* 0x000fca00078ec0ff */
[----:B------:R1:W0:Y:S02]  /*18260*/  SHFL.IDX PT, R14, R0, RZ, 0x1f ;  /* 0x00001fff000e7589 */ /* 0x00022400000e0000 */
.L_x_1857:
[----:B0-----:R-:W-:-:S13]  /*18270*/  ISETP.NE.AND P0, PT, R14, RZ, PT ;  /* 0x000000ff0e00720c */ /* 0x001fda0003f05270 */
[----:B------:R-:W-:Y:S05]  /*18280*/  @P0 BRA `(.L_x_1390) ;  /* 0x0000000000880947 */ /* 0x000fea0003800000 */
[----:B------:R-:W-:-:S03]  /*18290*/  UMOV UR4, 0xffffffff ;  /* 0xffffffff00047882 */ /* 0x000fc60000000000 */
[----:B------:R-:W-:Y:S05]  /*182a0*/  BRA.DIV UR4, `(.L_x_1652) ;  /* 0x0000005a04f07947 */ /* 0x000fea000b800000 */
[----:B------:R-:W-:-:S13]  /*182b0*/  ELECT P6, URZ, PT ;  /* 0x00000000003f782f */ /* 0x000fda00038c0000 */
.L_x_1860:
[----:B------:R-:W-:Y:S05]  /*182c0*/  @!P6 BRA `(.L_x_1390) ;  /* 0x000000000078e947 */ /* 0x000fea0003800000 */
[----:B-1----:R-:W5:Y:S02]  /*182d0*/  LDL.LU R0, [R1+0x8] ;  /* 0x0000080001007983 */ /* 0x002f640000300800 */
[----:B-----5:R-:W-:-:S04]  /*182e0*/  LOP3.LUT R0, R0, 0x2, RZ, 0xfc, !PT ;  /* 0x0000000200007812 */ /* 0x020fc800078efcff */
[----:B------:R-:W-:-:S13]  /*182f0*/  ISETP.NE.AND P0, PT, R0, 0x3, PT ;  /* 0x000000030000780c */ /* 0x000fda0003f05270 */
[----:B------:R-:W-:Y:S05]  /*18300*/  @!P0 BRA `(.L_x_1653) ;  /* 0x0000000000048947 */ /* 0x000fea0003800000 */
[----:B------:R-:W-:Y:S01]  /*18310*/  BPT.TRAP 0x1 ;  /* 0x000000040000795c */ /* 0x000fe20000300000 */
.L_x_1653:
[C---:B------:R-:W-:Y:S01]  /*18320*/  LEA R3, R25.reuse, R5, 0x3 ;  /* 0x0000000519037211 */ /* 0x040fe200078e18ff */
[----:B------:R-:W-:Y:S01]  /*18330*/  VIADD R25, R25, 0x1 ;  /* 0x0000000119197836 */ /* 0x000fe20000000000 */
[----:B------:R-:W-:-:S04]  /*18340*/  SHF.L.U32 R2, R27, 0x1f, RZ ;  /* 0x0000001f1b027819 */ /* 0x000fc800000006ff */
[----:B------:R-:W0:Y:S01]  /*18350*/  SYNCS.PHASECHK.TRANS64.TRYWAIT P1, [R3+URZ+0x32440], R2 ;  /* 0x03244002030075a7 */ /* 0x000e22000802017f */
[----:B------:R-:W-:-:S04]  /*18360*/  ISETP.NE.AND P2, PT, R25, 0x2, PT ;  /* 0x000000021900780c */ /* 0x000fc80003f45270 */
[----:B------:R-:W-:Y:S01]  /*18370*/  SEL R0, RZ, 0x1, P2 ;  /* 0x00000001ff007807 */ /* 0x000fe20001000000 */
[----:B0-----:R-:W-:Y:S08]  /*18380*/  @!P1 BRA `(.L_x_1654) ;  /* 0x0000005800d89947 */ /* 0x001ff00003800000 */
.L_x_1861:
[----:B------:R-:W-:Y:S02]  /*18390*/  SEL R25, R25, RZ, P2 ;  /* 0x000000ff19197207 */ /* 0x000fe40001000000 */
[----:B------:R-:W-:Y:S01]  /*183a0*/  LOP3.LUT R0, R27, R0, RZ, 0x3c, !PT ;  /* 0x000000001b007212 */ /* 0x000fe200078e3cff */
[----:B------:R-:W-:Y:S06]  /*183b0*/  @!P0 BRA `(.L_x_1655) ;  /* 0x0000000000048947 */ /* 0x000fec0003800000 */
[----:B------:R-:W-:Y:S01]  /*183c0*/  BPT.TRAP 0x1 ;  /* 0x000000040000795c */ /* 0x000fe20000300000 */
.L_x_1655:
[----:B------:R-:W-:Y:S01]  /*183d0*/  IMAD R25, R25, 0x8, R5 ;  /* 0x0000000819197824 */ /* 0x000fe200078e0205 */
[----:B------:R-:W-:-:S04]  /*183e0*/  SHF.L.U32 R0, R0, 0x1f, RZ ;  /* 0x0000001f00007819 */ /* 0x000fc800000006ff */
[----:B------:R-:W1:Y:S02]  /*183f0*/  SYNCS.PHASECHK.TRANS64.TRYWAIT P1, [R25+URZ+0x32440], R0 ;  /* 0x03244000190075a7 */ /* 0x000e64000802017f */
[----:B-1----:R-:W-:Y:S05]  /*18400*/  @!P1 BRA `(.L_x_1656) ;  /* 0x0000005800cc9947 */ /* 0x002fea0003800000 */
.L_x_1862:
[----:B------:R-:W-:Y:S05]  /*18410*/  @!P0 BRA `(.L_x_1657) ;  /* 0x0000000000048947 */ /* 0x000fea0003800000 */
[----:B------:R-:W-:Y:S01]  /*18420*/  BPT.TRAP 0x1 ;  /* 0x000000040000795c */ /* 0x000fe20000300000 */
.L_x_1657:
[----:B------:R-:W5:Y:S02]  /*18430*/  SYNCS.PHASECHK.TRANS64.TRYWAIT P1, [R3+URZ+0x32460], R2 ;  /* 0x03246002030075a7 */ /* 0x000f64000802017f */
[----:B-----5:R-:W-:Y:S05]  /*18440*/  @!P1 BRA `(.L_x_1658) ;  /* 0x0000005800d09947 */ /* 0x020fea0003800000 */
.L_x_1863:
[----:B------:R-:W-:Y:S05]  /*18450*/  @!P0 BRA `(.L_x_1659) ;  /* 0x0000000000048947 */ /* 0x000fea0003800000 */
[----:B------:R-:W-:Y:S01]  /*18460*/  BPT.TRAP 0x1 ;  /* 0x000000040000795c */ /* 0x000fe20000300000 */
.L_x_1659:
[----:B------:R0:W0:Y:S02]  /*18470*/  SYNCS.PHASECHK.TRANS64.TRYWAIT P0, [R25+URZ+0x32460], R0 ;  /* 0x03246000190075a7 */ /* 0x000024000800017f */
[----:B0-----:R-:W-:Y:S05]  /*18480*/  @!P0 NANOSLEEP.SYNCS 0x989680 ;  /* 0x009896800000895d */ /* 0x001fea0003900000 */
[----:B------:R-:W0:Y:S02]  /*18490*/  @!P0 SYNCS.PHASECHK.TRANS64 P0, [R25+URZ+0x32460], R0 ;  /* 0x03246000190085a7 */ /* 0x000e24000800007f */
[----:B0-----:R-:W-:Y:S05]  /*184a0*/  @!P0 BRA `(.L_x_1659) ;  /* 0xfffffffc00f08947 */ /* 0x001fea000383ffff */
.L_x_1390:
[----:B------:R-:W-:Y:S05]  /*184b0*/  BSYNC B9 ;  /* 0x0000000000097941 */ /* 0x000fea0003800000 */
.L_x_1387:
[----:B------:R-:W-:Y:S05]  /*184c0*/  EXIT ;  /* 0x000000000000794d */ /* 0x000fea0003800000 */
.L_x_1408:
[----:B0-----:R0:W1:Y:S02]  /*184d0*/  SYNCS.PHASECHK.TRANS64.TRYWAIT P5, [R4+URZ+0x32490], R101 ;  /* 0x03249065040075a7 */ /* 0x00106400080a017f */
[----:B-1----:R-:W-:Y:S05]  /*184e0*/  @!P5 NANOSLEEP.SYNCS 0x989680 ;  /* 0x009896800000d95d */ /* 0x002fea0003900000 */
[----:B------:R-:W1:Y:S02]  /*184f0*/  @!P5 SYNCS.PHASECHK.TRANS64 P5, [R4+URZ+0x32490], R101 ;  /* 0x032490650400d5a7 */ /* 0x000e6400080a007f */
[----:B-1----:R-:W-:Y:S05]  /*18500*/  @!P5 BRA `(.L_x_1408) ;  /* 0xfffffffc00f0d947 */ /* 0x002fea000383ffff */
[----:B------:R-:W-:Y:S05]  /*18510*/  BRA `(.L_x_1660) ;  /* 0xfffffea400b87947 */ /* 0x000fea000383ffff */
.L_x_1409:
        /* <DEDUP_REMOVED lines=8> */
.L_x_1662:
[----:B------:R-:W-:Y:S05]  /*185a0*/  BSYNC B1 ;  /* 0x0000000000017941 */ /* 0x000fea0003800000 */
.L_x_1661:
[----:B------:R-:W-:Y:S01]  /*185b0*/  MOV R13, R102 ;  /* 0x00000066000d7202 */ /* 0x000fe20000000f00 */
[----:B------:R-:W-:Y:S02]  /*185c0*/  IMAD.MOV.U32 R12, RZ, RZ, RZ ;  /* 0x000000ffff0c7224 */ /* 0x000fe400078e00ff */
[----:B------:R-:W-:Y:S02]  /*185d0*/  IMAD.MOV.U32 R11, RZ, RZ, 0x1c1f ;  /* 0x00001c1fff0b7424 */ /* 0x000fe400078e00ff */
[----:B------:R-:W-:Y:S02]  /*185e0*/  IMAD.MOV.U32 R15, RZ, RZ, -0x1 ;  /* 0xffffffffff0f7424 */ /* 0x000fe400078e00ff */
[----:B------:R-:W-:-:S07]  /*185f0*/  IMAD.MOV.U32 R93, RZ, RZ, R14 ;  /* 0x000000ffff5d7224 */ /* 0x000fce00078e000e */
[----:B------:R-:W-:Y:S05]  /*18600*/  WARPSYNC.COLLECTIVE R15, `(.L_x_1663) ;  /* 0x000000000f087348 */ /* 0x000fea0003c00000 */
[----:B------:R0:W1:Y:S02]  /*18610*/  SHFL.IDX P6, R14, R13, R12, R11 ;  /* 0x0000000c0d0e7389 */ /* 0x00006400000c000b */
[----:B01----:R-:W-:Y:S01]  /*18620*/  ENDCOLLECTIVE ;  /* 0x000000000000791b */ /* 0x003fe20003800000 */
.L_x_1663:
[----:B------:R-:W-:Y:S01]  /*18630*/  IMAD.MOV.U32 R95, RZ, RZ, R14 ;  /* 0x000000ffff5f7224 */ /* 0x000fe200078e000e */
[----:B------:R-:W-:Y:S06]  /*18640*/  BRA `(.L_x_1664) ;  /* 0xfffffea400807947 */ /* 0x000fec000383ffff */
.L_x_1418:
[----:B------:R-:W-:Y:S01]  /*18650*/  BSSY B1, `(.L_x_1665) ;  /* 0x0000008000017945 */ /* 0x000fe20003800000 */
[----:B0---4-:R-:W-:Y:S01]  /*18660*/  IMAD.MOV.U32 R13, RZ, RZ, R103 ;  /* 0x000000ffff0d7224 */ /* 0x011fe200078e0067 */
[----:B------:R-:W-:Y:S01]  /*18670*/  MOV R15, 0xffffffff ;  /* 0xffffffff000f7802 */ /* 0x000fe20000000f00 */
[----:B------:R-:W-:Y:S02]  /*18680*/  IMAD.MOV.U32 R12, RZ, RZ, 0x1 ;  /* 0x00000001ff0c7424 */ /* 0x000fe400078e00ff */
[----:B------:R-:W-:-:S07]  /*18690*/  IMAD.MOV.U32 R11, RZ, RZ, 0x1c1f ;  /* 0x00001c1fff0b7424 */ /* 0x000fce00078e00ff */
[----:B-123--:R-:W-:Y:S05]  /*186a0*/  WARPSYNC.COLLECTIVE R15, `(.L_x_1666) ;  /* 0x000000000f087348 */ /* 0x00efea0003c00000 */
[----:B------:R0:W4:Y:S02]  /*186b0*/  SHFL.IDX P6, R14, R13, R12, R11 ;  /* 0x0000000c0d0e7389 */ /* 0x00012400000c000b */
[----:B01234-:R-:W-:Y:S01]  /*186c0*/  ENDCOLLECTIVE ;  /* 0x000000000000791b */ /* 0x01ffe20003800000 */
.L_x_1666:
[----:B------:R-:W-:Y:S05]  /*186d0*/  BSYNC B1 ;  /* 0x0000000000017941 */ /* 0x000fea0003800000 */
.L_x_1665:
        /* <DEDUP_REMOVED lines=8> */
.L_x_1667:
[----:B------:R-:W-:Y:S01]  /*18760*/  IMAD.MOV.U32 R47, RZ, RZ, R14 ;  /* 0x000000ffff2f7224 */ /* 0x000fe200078e000e */
[----:B------:R-:W-:Y:S06]  /*18770*/  BRA `(.L_x_1668) ;  /* 0xfffffea800e47947 */ /* 0x000fec000383ffff */
.L_x_1428:
[----:B-1----:R1:W2:Y:S02]  /*18780*/  SYNCS.PHASECHK.TRANS64.TRYWAIT P4, [R4+URZ+0x32490], R101 ;  /* 0x03249065040075a7 */ /* 0x0022a4000808017f */
[----:B--2---:R-:W-:Y:S05]  /*18790*/  @!P4 NANOSLEEP.SYNCS 0x989680 ;  /* 0x009896800000c95d */ /* 0x004fea0003900000 */
[----:B------:R-:W2:Y:S02]  /*187a0*/  @!P4 SYNCS.PHASECHK.TRANS64 P4, [R4+URZ+0x32490], R101 ;  /* 0x032490650400c5a7 */ /* 0x000ea4000808007f */
[----:B--2---:R-:W-:Y:S05]  /*187b0*/  @!P4 BRA `(.L_x_1428) ;  /* 0xfffffffc00f0c947 */ /* 0x004fea000383ffff */
[----:B------:R-:W-:Y:S05]  /*187c0*/  BRA `(.L_x_1669) ;  /* 0xfffffeb400987947 */ /* 0x000fea000383ffff */
.L_x_1429:
[----:B------:R-:W-:Y:S01]  /*187d0*/  BSSY B1, `(.L_x_1670) ;  /* 0x0000008000017945 */ /* 0x000fe20003800000 */
[----:B------:R-:W-:Y:S01]  /*187e0*/  IMAD.MOV.U32 R13, RZ, RZ, R103 ;  /* 0x000000ffff0d7224 */ /* 0x000fe200078e0067 */
[----:B------:R-:W-:Y:S01]  /*187f0*/  MOV R12, RZ ;  /* 0x000000ff000c7202 */ /* 0x000fe20000000f00 */
[----:B------:R-:W-:Y:S02]  /*18800*/  IMAD.MOV.U32 R11, RZ, RZ, 0x1c1f ;  /* 0x00001c1fff0b7424 */ /* 0x000fe400078e00ff */
[----:B------:R-:W-:-:S07]  /*18810*/  IMAD.MOV.U32 R15, RZ, RZ, -0x1 ;  /* 0xffffffffff0f7424 */ /* 0x000fce00078e00ff */
[----:B-1----:R-:W-:Y:S05]  /*18820*/  WARPSYNC.COLLECTIVE R15, `(.L_x_1671) ;  /* 0x000000000f087348 */ /* 0x002fea0003c00000 */
[----:B------:R0:W2:Y:S02]  /*18830*/  SHFL.IDX P6, R14, R13, R12, R11 ;  /* 0x0000000c0d0e7389 */ /* 0x0000a400000c000b */
[----:B012---:R-:W-:Y:S01]  /*18840*/  ENDCOLLECTIVE ;  /* 0x000000000000791b */ /* 0x007fe20003800000 */
.L_x_1671:
[----:B------:R-:W-:Y:S05]  /*18850*/  BSYNC B1 ;  /* 0x0000000000017941 */ /* 0x000fea0003800000 */
.L_x_1670:
        /* <DEDUP_REMOVED lines=8> */
.L_x_1672:
[----:B------:R-:W-:Y:S01]  /*188e0*/  MOV R94, R14 ;  /* 0x0000000e005e7202 */ /* 0x000fe20000000f00 */
[----:B------:R-:W-:Y:S06]  /*188f0*/  BRA `(.L_x_1673) ;  /* 0xfffffeb400647947 */ /* 0x000fec000383ffff */
.L_x_1434:
        /* <DEDUP_REMOVED lines=8> */
.L_x_1675:
[----:B------:R-:W-:Y:S05]  /*18980*/  BSYNC B1 ;  /* 0x0000000000017941 */ /* 0x000fea0003800000 */
.L_x_1674:
        /* <DEDUP_REMOVED lines=8> */
.L_x_1676:
[----:B------:R-:W-:Y:S01]  /*18a10*/  IMAD.MOV.U32 R102, RZ, RZ, R14 ;  /* 0x000000ffff667224 */ /* 0x000fe200078e000e */
[----:B------:R-:W-:Y:S06]  /*18a20*/  BRA `(.L_x_1677) ;  /* 0xfffffeb800fc7947 */ /* 0x000fec000383ffff */
.L_x_1439:
[----:B0-----:R0:W1:Y:S02]  /*18a30*/  SYNCS.PHASECHK.TRANS64.TRYWAIT P2, [R4+URZ+0x32490], R101 ;  /* 0x03249065040075a7 */ /* 0x001064000804017f */
[----:B-1----:R-:W-:Y:S05]  /*18a40*/  @!P2 NANOSLEEP.SYNCS 0x989680 ;  /* 0x009896800000a95d */ /* 0x002fea0003900000 */
[----:B------:R-:W1:Y:S02]  /*18a50*/  @!P2 SYNCS.PHASECHK.TRANS64 P2, [R4+URZ+0x32490], R101 ;  /* 0x032490650400a5a7 */ /* 0x000e64000804007f */
[----:B-1----:R-:W-:Y:S05]  /*18a60*/  @!P2 BRA `(.L_x_1439) ;  /* 0xfffffffc00f0a947 */ /* 0x002fea000383ffff */
[----:B------:R-:W-:Y:S05]  /*18a70*/  BRA `(.L_x_1678) ;  /* 0xfffffec000f87947 */ /* 0x000fea000383ffff */
.L_x_1440:
        /* <DEDUP_REMOVED lines=8> */
.L_x_1680:
[----:B------:R-:W-:Y:S05]  /*18b00*/  BSYNC B1 ;  /* 0x0000000000017941 */ /* 0x000fea0003800000 */
.L_x_1679:
        /* <DEDUP_REMOVED lines=8> */
.L_x_1681:
[----:B------:R-:W-:Y:S05]  /*18b90*/  BRA `(.L_x_1682) ;  /* 0xfffffec400207947 */ /* 0x000fea000383ffff */
.L_x_1443:
        /* <DEDUP_REMOVED lines=8> */
.L_x_1684:
[----:B------:R-:W-:Y:S05]  /*18c20*/  BSYNC B1 ;  /* 0x0000000000017941 */ /* 0x000fea0003800000 */
.L_x_1683:
        /* <DEDUP_REMOVED lines=8> */
.L_x_1685:
[----:B------:R-:W-:Y:S05]  /*18cb0*/  BRA `(.L_x_1686) ;  /* 0xfffffec400207947 */ /* 0x000fea000383ffff */
.L_x_1447:
[----:B------:R0:W0:Y:S02]  /*18cc0*/  SYNCS.PHASECHK.TRANS64.TRYWAIT P3, [R4+URZ+0x324b0], R101 ;  /* 0x0324b065040075a7 */ /* 0x000024000806017f */
[----:B0-----:R-:W-:Y:S05]  /*18cd0*/  @!P3 NANOSLEEP.SYNCS 0x989680 ;  /* 0x009896800000b95d */ /* 0x001fea0003900000 */
[----:B------:R-:W0:Y:S02]  /*18ce0*/  @!P3 SYNCS.PHASECHK.TRANS64 P3, [R4+URZ+0x324b0], R101 ;  /* 0x0324b0650400b5a7 */ /* 0x000e24000806007f */
[----:B0-----:R-:W-:Y:S05]  /*18cf0*/  @!P3 BRA `(.L_x_1447) ;  /* 0xfffffffc00f0b947 */ /* 0x001fea000383ffff */
[----:B------:R-:W-:Y:S05]  /*18d00*/  BRA `(.L_x_1687) ;  /* 0xfffffec400947947 */ /* 0x000fea000383ffff */
.L_x_1455:
[----:B------:R-:W0:Y:S01]  /*18d10*/  S2R R6, SR_TID.X ;  /* 0x0000000000067919 */ /* 0x000e220000002100 */
[----:B------:R-:W-:Y:S01]  /*18d20*/  BSSY B0, `(.L_x_1688) ;  /* 0x000000c000007945 */ /* 0x000fe20003800000 */
[----:B------:R-:W-:Y:S01]  /*18d30*/  IMAD.MOV.U32 R12, RZ, RZ, RZ ;  /* 0x000000ffff0c7224 */ /* 0x000fe200078e00ff */
[----:B------:R-:W-:Y:S01]  /*18d40*/  MOV R11, 0x1f ;  /* 0x0000001f000b7802 */ /* 0x000fe20000000f00 */
[----:B------:R-:W-:Y:S02]  /*18d50*/  IMAD.MOV.U32 R15, RZ, RZ, -0x1 ;  /* 0xffffffffff0f7424 */ /* 0x000fe400078e00ff */
[----:B0-----:R-:W-:-:S05]  /*18d60*/  VIADD R8, R6, 0xffffff80 ;  /* 0xffffff8006087836 */ /* 0x001fca0000000000 */
[----:B------:R-:W-:-:S04]  /*18d70*/  SHF.R.S32.HI R6, RZ, 0x1f, R8 ;  /* 0x0000001fff067819 */ /* 0x000fc80000011408 */
[----:B------:R-:W-:-:S04]  /*18d80*/  LEA.HI R6, R6, R8, RZ, 0x7 ;  /* 0x0000000806067211 */ /* 0x000fc800078f38ff */
[----:B------:R-:W-:-:S05]  /*18d90*/  SHF.R.S32.HI R6, RZ, 0x7, R6 ;  /* 0x00000007ff067819 */ /* 0x000fca0000011406 */
[----:B------:R-:W-:-:S07]  /*18da0*/  IMAD.MOV.U32 R13, RZ, RZ, R6 ;  /* 0x000000ffff0d7224 */ /* 0x000fce00078e0006 */
[----:B--2345:R-:W-:Y:S05]  /*18db0*/  WARPSYNC.COLLECTIVE R15, `(.L_x_1689) ;  /* 0x000000000f087348 */ /* 0x03cfea0003c00000 */
[----:B------:R0:W1:Y:S02]  /*18dc0*/  SHFL.IDX P6, R14, R13, R12, R11 ;  /* 0x0000000c0d0e7389 */ /* 0x00006400000c000b */
[----:B012345:R-:W-:Y:S01]  /*18dd0*/  ENDCOLLECTIVE ;  /* 0x000000000000791b */ /* 0x03ffe20003800000 */
.L_x_1689:
[----:B------:R-:W-:Y:S05]  /*18de0*/  BSYNC B0 ;  /* 0x0000000000007941 */ /* 0x000fea0003800000 */
.L_x_1688:
[----:B------:R-:W-:Y:S05]  /*18df0*/  BRA `(.L_x_1690) ;  /* 0xfffffed000ec7947 */ /* 0x000fea000383ffff */
.L_x_1467:
[----:B------:R-:W-:Y:S01]  /*18e00*/  BSSY B1, `(.L_x_1691) ;  /* 0x0000008000017945 */ /* 0x000fe20003800000 */
[----:B------:R-:W-:Y:S02]  /*18e10*/  IMAD.MOV.U32 R13, RZ, RZ, R25 ;  /* 0x000000ffff0d7224 */ /* 0x000fe400078e0019 */
[----:B------:R-:W-:Y:S02]  /*18e20*/  IMAD.MOV.U32 R12, RZ, RZ, RZ ;  /* 0x000000ffff0c7224 */ /* 0x000fe400078e00ff */
[----:B------:R-:W-:Y:S02]  /*18e30*/  IMAD.MOV.U32 R11, RZ, RZ, 0x1c1f ;  /* 0x00001c1fff0b7424 */ /* 0x000fe400078e00ff */
[----:B------:R-:W-:-:S07]  /*18e40*/  IMAD.MOV.U32 R15, RZ, RZ, -0x1 ;  /* 0xffffffffff0f7424 */ /* 0x000fce00078e00ff */
[----:B--234-:R-:W-:Y:S05]  /*18e50*/  WARPSYNC.COLLECTIVE R15, `(.L_x_1692) ;  /* 0x000000000f087348 */ /* 0x01cfea0003c00000 */
[----:B------:R0:W1:Y:S02]  /*18e60*/  SHFL.IDX P6, R14, R13, R12, R11 ;  /* 0x0000000c0d0e7389 */ /* 0x00006400000c000b */
[----:B01234-:R-:W-:Y:S01]  /*18e70*/  ENDCOLLECTIVE ;  /* 0x000000000000791b */ /* 0x01ffe20003800000 */
.L_x_1692:
[----:B------:R-:W-:Y:S05]  /*18e80*/  BSYNC B1 ;  /* 0x0000000000017941 */ /* 0x000fea0003800000 */
.L_x_1691:
[----:B------:R-:W-:Y:S01]  /*18e90*/  IMAD.MOV.U32 R13, RZ, RZ, R24 ;  /* 0x000000ffff0d7224 */ /* 0x000fe200078e0018 */
[----:B------:R-:W-:Y:S01]  /*18ea0*/  MOV R12, RZ ;  /* 0x000000ff000c7202 */ /* 0x000fe20000000f00 */
[----:B------:R-:W-:Y:S02]  /*18eb0*/  IMAD.MOV.U32 R11, RZ, RZ, 0x1c1f ;  /* 0x00001c1fff0b7424 */ /* 0x000fe400078e00ff */
[----:B------:R-:W-:Y:S02]  /*18ec0*/  IMAD.MOV.U32 R15, RZ, RZ, -0x1 ;  /* 0xffffffffff0f7424 */ /* 0x000fe400078e00ff */
[----:B------:R-:W-:-:S07]  /*18ed0*/  IMAD.MOV.U32 R3, RZ, RZ, R14 ;  /* 0x000000ffff037224 */ /* 0x000fce00078e000e */
[----:B------:R-:W-:Y:S05]  /*18ee0*/  WARPSYNC.COLLECTIVE R15, `(.L_x_1693) ;  /* 0x000000000f087348 */ /* 0x000fea0003c00000 */
[----:B------:R0:W1:Y:S02]  /*18ef0*/  SHFL.IDX P6, R14, R13, R12, R11 ;  /* 0x0000000c0d0e7389 */ /* 0x00006400000c000b */
[----:B01----:R-:W-:Y:S01]  /*18f00*/  ENDCOLLECTIVE ;  /* 0x000000000000791b */ /* 0x003fe20003800000 */
.L_x_1693:
[----:B------:R-:W-:Y:S02]  /*18f10*/  IMAD.MOV.U32 R13, RZ, RZ, R27 ;  /* 0x000000ffff0d7224 */ /* 0x000fe400078e001b */
[----:B------:R-:W-:-:S07]  /*18f20*/  IMAD.MOV.U32 R0, RZ, RZ, R14 ;  /* 0x000000ffff007224 */ /* 0x000fce00078e000e */
[----:B------:R-:W-:Y:S05]  /*18f30*/  WARPSYNC.COLLECTIVE R15, `(.L_x_1694) ;  /* 0x000000000f087348 */ /* 0x000fea0003c00000 */
[----:B------:R0:W1:Y:S02]  /*18f40*/  SHFL.IDX P6, R14, R13, R12, R11 ;  /* 0x0000000c0d0e7389 */ /* 0x00006400000c000b */
[----:B01----:R-:W-:Y:S01]  /*18f50*/  ENDCOLLECTIVE ;  /* 0x000000000000791b */ /* 0x003fe20003800000 */
.L_x_1694:
[----:B------:R-:W-:Y:S02]  /*18f60*/  IMAD.MOV.U32 R13, RZ, RZ, R26 ;  /* 0x000000ffff0d7224 */ /* 0x000fe400078e001a */
[----:B------:R-:W-:-:S07]  /*18f70*/  IMAD.MOV.U32 R5, RZ, RZ, R14 ;  /* 0x000000ffff057224 */ /* 0x000fce00078e000e */
[----:B------:R-:W-:Y:S05]  /*18f80*/  WARPSYNC.COLLECTIVE R15, `(.L_x_1695) ;  /* 0x000000000f087348 */ /* 0x000fea0003c00000 */
[----:B------:R0:W1:Y:S02]  /*18f90*/  SHFL.IDX P6, R14, R13, R12, R11 ;  /* 0x0000000c0d0e7389 */ /* 0x00006400000c000b */
[----:B01----:R-:W-:Y:S01]  /*18fa0*/  ENDCOLLECTIVE ;  /* 0x000000000000791b */ /* 0x003fe20003800000 */
.L_x_1695:
[----:B------:R-:W-:Y:S05]  /*18fb0*/  BRA `(.L_x_1696) ;  /* 0xfffffed400e87947 */ /* 0x000fea000383ffff */
.L_x_1471:
[----:B0-----:R0:W1:Y:S02]  /*18fc0*/  SYNCS.PHASECHK.TRANS64.TRYWAIT P0, [R19+URZ+0x32400], R14 ;  /* 0x0324000e130075a7 */ /* 0x001064000800017f */
[----:B-1----:R-:W-:Y:S05]  /*18fd0*/  @!P0 NANOSLEEP.SYNCS 0x989680 ;  /* 0x009896800000895d */ /* 0x002fea0003900000 */
[----:B------:R-:W1:Y:S02]  /*18fe0*/  @!P0 SYNCS.PHASECHK.TRANS64 P0, [R19+URZ+0x32400], R14 ;  /* 0x0324000e130085a7 */ /* 0x000e64000800007f */
[----:B-1----:R-:W-:Y:S05]  /*18ff0*/  @!P0 BRA `(.L_x_1471) ;  /* 0xfffffffc00f08947 */ /* 0x002fea000383ffff */
[----:B------:R-:W-:Y:S05]  /*19000*/  BRA `(.L_x_1697) ;  /* 0xfffffedc00247947 */ /* 0x000fea000383ffff */
.L_x_1479:
[----:B------:R-:W-:Y:S01]  /*19010*/  BSSY B1, `(.L_x_1698) ;  /* 0x0000008000017945 */ /* 0x000fe20003800000 */
[----:B------:R-:W-:Y:S01]  /*19020*/  IMAD.MOV.U32 R13, RZ, RZ, R25 ;  /* 0x000000ffff0d7224 */ /* 0x000fe200078e0019 */
[----:B------:R-:W-:Y:S01]  /*19030*/  MOV R12, RZ ;  /* 0x000000ff000c7202 */ /* 0x000fe20000000f00 */
[----:B------:R-:W-:Y:S02]  /*19040*/  IMAD.MOV.U32 R11, RZ, RZ, 0x1c1f ;  /* 0x00001c1fff0b7424 */ /* 0x000fe400078e00ff */
[----:B------:R-:W-:-:S07]  /*19050*/  IMAD.MOV.U32 R15, RZ, RZ, -0x1 ;  /* 0xffffffffff0f7424 */ /* 0x000fce00078e00ff */
[----:B--234-:R-:W-:Y:S05]  /*19060*/  WARPSYNC.COLLECTIVE R15, `(.L_x_1699) ;  /* 0x000000000f087348 */ /* 0x01cfea0003c00000 */
[----:B------:R0:W1:Y:S02]  /*19070*/  SHFL.IDX P6, R14, R13, R12, R11 ;  /* 0x0000000c0d0e7389 */ /* 0x00006400000c000b */
[----:B01234-:R-:W-:Y:S01]  /*19080*/  ENDCOLLECTIVE ;  /* 0x000000000000791b */ /* 0x01ffe20003800000 */
.L_x_1699:
[----:B------:R-:W-:Y:S05]  /*19090*/  BSYNC B1 ;  /* 0x0000000000017941 */ /* 0x000fea0003800000 */
.L_x_1698:
        /* <DEDUP_REMOVED lines=8> */
.L_x_1700:
[----:B------:R-:W-:Y:S01]  /*19120*/  IMAD.MOV.U32 R13, RZ, RZ, R27 ;  /* 0x000000ffff0d7224 */ /* 0x000fe200078e001b */
[----:B------:R-:W-:-:S07]  /*19130*/  MOV R3, R14 ;  /* 0x0000000e00037202 */ /* 0x000fce0000000f00 */
[----:B------:R-:W-:Y:S05]  /*19140*/  WARPSYNC.COLLECTIVE R15, `(.L_x_1701) ;  /* 0x000000000f087348 */ /* 0x000fea0003c00000 */
[----:B------:R0:W1:Y:S02]  /*19150*/  SHFL.IDX P6, R14, R13, R12, R11 ;  /* 0x0000000c0d0e7389 */ /* 0x00006400000c000b */
[----:B01----:R-:W-:Y:S01]  /*19160*/  ENDCOLLECTIVE ;  /* 0x000000000000791b */ /* 0x003fe20003800000 */
.L_x_1701:
[----:B------:R-:W-:Y:S02]  /*19170*/  IMAD.MOV.U32 R13, RZ, RZ, R26 ;  /* 0x000000ffff0d7224 */ /* 0x000fe400078e001a */
[----:B------:R-:W-:-:S07]  /*19180*/  IMAD.MOV.U32 R4, RZ, RZ, R14 ;  /* 0x000000ffff047224 */ /* 0x000fce00078e000e */
[----:B------:R-:W-:Y:S05]  /*19190*/  WARPSYNC.COLLECTIVE R15, `(.L_x_1702) ;  /* 0x000000000f087348 */ /* 0x000fea0003c00000 */
[----:B------:R0:W1:Y:S02]  /*191a0*/  SHFL.IDX P6, R14, R13, R12, R11 ;  /* 0x0000000c0d0e7389 */ /* 0x00006400000c000b */
[----:B01----:R-:W-:Y:S01]  /*191b0*/  ENDCOLLECTIVE ;  /* 0x000000000000791b */ /* 0x003fe20003800000 */
.L_x_1702:
[----:B------:R-:W-:Y:S05]  /*191c0*/  BRA `(.L_x_1703) ;  /* 0xfffffee400887947 */ /* 0x000fea000383ffff */
.L_x_1483:
[----:B0-----:R0:W1:Y:S02]  /*191d0*/  SYNCS.PHASECHK.TRANS64.TRYWAIT P1, [R19+URZ+0x32400], R20 ;  /* 0x03240014130075a7 */ /* 0x001064000802017f */
[----:B-1----:R-:W-:Y:S05]  /*191e0*/  @!P1 NANOSLEEP.SYNCS 0x989680 ;  /* 0x009896800000995d */ /* 0x002fea0003900000 */
[----:B------:R-:W1:Y:S02]  /*191f0*/  @!P1 SYNCS.PHASECHK.TRANS64 P1, [R19+URZ+0x32400], R20 ;  /* 0x03240014130095a7 */ /* 0x000e64000802007f */
[----:B-1----:R-:W-:Y:S05]  /*19200*/  @!P1 BRA `(.L_x_1483) ;  /* 0xfffffffc00f09947 */ /* 0x002fea000383ffff */
[----:B------:R-:W-:Y:S05]  /*19210*/  BRA `(.L_x_1704) ;  /* 0xfffffee8006c7947 */ /* 0x000fea000383ffff */
.L_x_1489:
[----:B--2---:R2:W0:Y:S02]  /*19220*/  SYNCS.PHASECHK.TRANS64.TRYWAIT P1, [R3+URZ+0x32430], R6 ;  /* 0x03243006030075a7 */ /* 0x004424000802017f */
[----:B0-----:R-:W-:Y:S05]  /*19230*/  @!P1 NANOSLEEP.SYNCS 0x989680 ;  /* 0x009896800000995d */ /* 0x001fea0003900000 */
[----:B------:R-:W0:Y:S02]  /*19240*/  @!P1 SYNCS.PHASECHK.TRANS64 P1, [R3+URZ+0x32430], R6 ;  /* 0x03243006030095a7 */ /* 0x000e24000802007f */
[----:B0-----:R-:W-:Y:S05]  /*19250*/  @!P1 BRA `(.L_x_1489) ;  /* 0xfffffffc00f09947 */ /* 0x001fea000383ffff */
[----:B------:R-:W-:Y:S05]  /*19260*/  BRA `(.L_x_1488) ;  /* 0xfffffef400b07947 */ /* 0x000fea000383ffff */
.L_x_1491:
[----:B---3--:R3:W4:Y:S02]  /*19270*/  SYNCS.PHASECHK.TRANS64.TRYWAIT P1, [R19+URZ+0x32410], R12 ;  /* 0x0324100c130075a7 */ /* 0x008724000802017f */
[----:B----4-:R-:W-:Y:S05]  /*19280*/  @!P1 NANOSLEEP.SYNCS 0x989680 ;  /* 0x009896800000995d */ /* 0x010fea0003900000 */
[----:B------:R-:W4:Y:S02]  /*19290*/  @!P1 SYNCS.PHASECHK.TRANS64 P1, [R19+URZ+0x32410], R12 ;  /* 0x0324100c130095a7 */ /* 0x000f24000802007f */
[----:B----4-:R-:W-:Y:S05]  /*192a0*/  @!P1 BRA `(.L_x_1491) ;  /* 0xfffffffc00f09947 */ /* 0x010fea000383ffff */
[----:B------:R-:W-:Y:S05]  /*192b0*/  BRA `(.L_x_1705) ;  /* 0xfffffef800987947 */ /* 0x000fea000383ffff */
.L_x_1495:
[----:B------:R0:W0:Y:S02]  /*192c0*/  SYNCS.PHASECHK.TRANS64.TRYWAIT P1, [R3+URZ+0x32450], R6 ;  /* 0x03245006030075a7 */ /* 0x000024000802017f */
[----:B0-----:R-:W-:Y:S05]  /*192d0*/  @!P1 NANOSLEEP.SYNCS 0x989680 ;  /* 0x009896800000995d */ /* 0x001fea0003900000 */
[----:B------:R-:W0:Y:S02]  /*192e0*/  @!P1 SYNCS.PHASECHK.TRANS64 P1, [R3+URZ+0x32450], R6 ;  /* 0x03245006030095a7 */ /* 0x000e24000802007f */
[----:B0-----:R-:W-:Y:S05]  /*192f0*/  @!P1 BRA `(.L_x_1495) ;  /* 0xfffffffc00f09947 */ /* 0x001fea000383ffff */
[----:B------:R-:W-:Y:S05]  /*19300*/  BRA `(.L_x_1494) ;  /* 0xfffffef800a87947 */ /* 0x000fea000383ffff */
.L_x_1502:
[----:B-1----:R1:W2:Y:S02]  /*19310*/  SYNCS.PHASECHK.TRANS64.TRYWAIT P2, [R3+URZ+0x32430], R0 ;  /* 0x03243000030075a7 */ /* 0x0022a4000804017f */
[----:B--2---:R-:W-:Y:S05]  /*19320*/  @!P2 NANOSLEEP.SYNCS 0x989680 ;  /* 0x009896800000a95d */ /* 0x004fea0003900000 */
[----:B------:R-:W2:Y:S02]  /*19330*/  @!P2 SYNCS.PHASECHK.TRANS64 P2, [R3+URZ+0x32430], R0 ;  /* 0x032430000300a5a7 */ /* 0x000ea4000804007f */
[----:B--2---:R-:W-:Y:S05]  /*19340*/  @!P2 BRA `(.L_x_1502) ;  /* 0xfffffffc00f0a947 */ /* 0x004fea000383ffff */
[----:B------:R-:W-:Y:S05]  /*19350*/  BRA `(.L_x_1501) ;  /* 0xffffff1c00907947 */ /* 0x000fea000383ffff */
.L_x_1506:
[----:B---3--:R3:W4:Y:S02]  /*19360*/  SYNCS.PHASECHK.TRANS64.TRYWAIT P2, [R3+URZ+0x32450], R0 ;  /* 0x03245000030075a7 */ /* 0x008724000804017f */
[----:B----4-:R-:W-:Y:S05]  /*19370*/  @!P2 NANOSLEEP.SYNCS 0x989680 ;  /* 0x009896800000a95d */ /* 0x010fea0003900000 */
[----:B------:R-:W4:Y:S02]  /*19380*/  @!P2 SYNCS.PHASECHK.TRANS64 P2, [R3+URZ+0x32450], R0 ;  /* 0x032450000300a5a7 */ /* 0x000f24000804007f */
[----:B----4-:R-:W-:Y:S05]  /*19390*/  @!P2 BRA `(.L_x_1506) ;  /* 0xfffffffc00f0a947 */ /* 0x010fea000383ffff */
[----:B------:R-:W-:Y:S05]  /*193a0*/  BRA `(.L_x_1505) ;  /* 0xffffff2000387947 */ /* 0x000fea000383ffff */
.L_x_1523:
[----:B------:R-:W-:Y:S02]  /*193b0*/  IMAD.MOV.U32 R13, RZ, RZ, R4 ;  /* 0x000000ffff0d7224 */ /* 0x000fe400078e0004 */
[----:B------:R-:W-:Y:S02]  /*193c0*/  IMAD.MOV.U32 R12, RZ, RZ, RZ ;  /* 0x000000ffff0c7224 */ /* 0x000fe400078e00ff */
[----:B------:R-:W-:Y:S02]  /*193d0*/  IMAD.MOV.U32 R11, RZ, RZ, 0x181f ;  /* 0x0000181fff0b7424 */ /* 0x000fe400078e00ff */
[----:B------:R-:W-:-:S07]  /*193e0*/  IMAD.MOV.U32 R15, RZ, RZ, -0x1 ;  /* 0xffffffffff0f7424 */ /* 0x000fce00078e00ff */
[----:B01----:R-:W-:Y:S05]  /*193f0*/  WARPSYNC.COLLECTIVE R15, `(.L_x_1706) ;  /* 0x000000000f087348 */ /* 0x003fea0003c00000 */
[----:B------:R2:W3:Y:S02]  /*19400*/  SHFL.IDX P6, R14, R13, R12, R11 ;  /* 0x0000000c0d0e7389 */ /* 0x0004e400000c000b */
[----:B0123--:R-:W-:Y:S01]  /*19410*/  ENDCOLLECTIVE ;  /* 0x000000000000791b */ /* 0x00ffe20003800000 */
.L_x_1706:
[----:B------:R-:W-:Y:S01]  /*19420*/  IMAD.MOV.U32 R13, RZ, RZ, R3 ;  /* 0x000000ffff0d7224 */ /* 0x000fe200078e0003 */
[----:B------:R-:W-:-:S07]  /*19430*/  MOV R0, R14 ;  /* 0x0000000e00007202 */ /* 0x000fce0000000f00 */
[----:B------:R-:W-:Y:S05]  /*19440*/  WARPSYNC.COLLECTIVE R15, `(.L_x_1707) ;  /* 0x000000000f087348 */ /* 0x000fea0003c00000 */
[----:B------:R0:W1:Y:S02]  /*19450*/  SHFL.IDX P6, R14, R13, R12, R11 ;  /* 0x0000000c0d0e7389 */ /* 0x00006400000c000b */
[----:B01----:R-:W-:Y:S01]  /*19460*/  ENDCOLLECTIVE ;  /* 0x000000000000791b */ /* 0x003fe20003800000 */
.L_x_1707:
[----:B------:R-:W-:Y:S05]  /*19470*/  BRA `(.L_x_1708) ;  /* 0xffffff7400c47947 */ /* 0x000fea000383ffff */
.L_x_1526:
[----:B------:R-:W-:Y:S01]  /*19480*/  BSSY B1, `(.L_x_1709) ;  /* 0x0000008000017945 */ /* 0x000fe20003800000 */
[----:B---3--:R-:W-:Y:S02]  /*19490*/  IMAD.MOV.U32 R13, RZ, RZ, R4 ;  /* 0x000000ffff0d7224 */ /* 0x008fe400078e0004 */
[----:B------:R-:W-:Y:S02]  /*194a0*/  IMAD.MOV.U32 R12, RZ, RZ, 0x1 ;  /* 0x00000001ff0c7424 */ /* 0x000fe400078e00ff */
[----:B------:R-:W-:Y:S02]  /*194b0*/  IMAD.MOV.U32 R11, RZ, RZ, 0x181f ;  /* 0x0000181fff0b7424 */ /* 0x000fe400078e00ff */
[----:B------:R-:W-:-:S07]  /*194c0*/  IMAD.MOV.U32 R15, RZ, RZ, -0x1 ;  /* 0xffffffffff0f7424 */ /* 0x000fce00078e00ff */
[----:B012-4-:R-:W-:Y:S05]  /*194d0*/  WARPSYNC.COLLECTIVE R15, `(.L_x_1710) ;  /* 0x000000000f087348 */ /* 0x017fea0003c00000 */
[----:B----4-:R3:W4:Y:S02]  /*194e0*/  SHFL.IDX P6, R14, R13, R12, R11 ;  /* 0x0000000c0d0e7389 */ /* 0x01072400000c000b */
[----:B01234-:R-:W-:Y:S01]  /*194f0*/  ENDCOLLECTIVE ;  /* 0x000000000000791b */ /* 0x01ffe20003800000 */
.L_x_1710:
[----:B------:R-:W-:Y:S05]  /*19500*/  BSYNC B1 ;  /* 0x0000000000017941 */ /* 0x000fea0003800000 */
.L_x_1709:
        /* <DEDUP_REMOVED lines=8> */
.L_x_1711:
[----:B------:R-:W-:Y:S05]  /*19590*/  BRA `(.L_x_1712) ;  /* 0xffffff7400e87947 */ /* 0x000fea000383ffff */
.L_x_1529:
[----:B------:R-:W-:Y:S01]  /*195a0*/  BSSY B1, `(.L_x_1713) ;  /* 0x0000008000017945 */ /* 0x000fe20003800000 */
[----:B0-----:R-:W-:Y:S02]  /*195b0*/  IMAD.MOV.U32 R13, RZ, RZ, R4 ;  /* 0x000000ffff0d7224 */ /* 0x001fe400078e0004 */
[----:B------:R-:W-:Y:S02]  /*195c0*/  IMAD.MOV.U32 R12, RZ, RZ, 0x2 ;  /* 0x00000002ff0c7424 */ /* 0x000fe400078e00ff */
[----:B------:R-:W-:Y:S02]  /*195d0*/  IMAD.MOV.U32 R11, RZ, RZ, 0x181f ;  /* 0x0000181fff0b7424 */ /* 0x000fe400078e00ff */
[----:B------:R-:W-:-:S07]  /*195e0*/  IMAD.MOV.U32 R15, RZ, RZ, -0x1 ;  /* 0xffffffffff0f7424 */ /* 0x000fce00078e00ff */
[----:B-1234-:R-:W-:Y:S05]  /*195f0*/  WARPSYNC.COLLECTIVE R15, `(.L_x_1714) ;  /* 0x000000000f087348 */ /* 0x01efea0003c00000 */
[----:B----4-:R0:W4:Y:S02]  /*19600*/  SHFL.IDX P6, R14, R13, R12, R11 ;  /* 0x0000000c0d0e7389 */ /* 0x01012400000c000b */
[----:B01234-:R-:W-:Y:S01]  /*19610*/  ENDCOLLECTIVE ;  /* 0x000000000000791b */ /* 0x01ffe20003800000 */
.L_x_1714:
[----:B------:R-:W-:Y:S05]  /*19620*/  BSYNC B1 ;  /* 0x0000000000017941 */ /* 0x000fea0003800000 */
.L_x_1713:
        /* <DEDUP_REMOVED lines=8> */
.L_x_1715:
[----:B------:R-:W-:Y:S05]  /*196b0*/  BRA `(.L_x_1716) ;  /* 0xffffff7800087947 */ /* 0x000fea000383ffff */
.L_x_1532:
[----:B------:R-:W-:Y:S01]  /*196c0*/  BSSY B1, `(.L_x_1717) ;  /* 0x0000008000017945 */ /* 0x000fe20003800000 */
[----:B0-----:R-:W-:Y:S02]  /*196d0*/  IMAD.MOV.U32 R13, RZ, RZ, R4 ;  /* 0x000000ffff0d7224 */ /* 0x001fe400078e0004 */
[----:B------:R-:W-:Y:S02]  /*196e0*/  IMAD.MOV.U32 R12, RZ, RZ, 0x3 ;  /* 0x00000003ff0c7424 */ /* 0x000fe400078e00ff */
[----:B------:R-:W-:Y:S02]  /*196f0*/  IMAD.MOV.U32 R11, RZ, RZ, 0x181f ;  /* 0x0000181fff0b7424 */ /* 0x000fe400078e00ff */
[----:B------:R-:W-:-:S07]  /*19700*/  IMAD.MOV.U32 R15, RZ, RZ, -0x1 ;  /* 0xffffffffff0f7424 */ /* 0x000fce00078e00ff */
[----:B-1234-:R-:W-:Y:S05]  /*19710*/  WARPSYNC.COLLECTIVE R15, `(.L_x_1718) ;  /* 0x000000000f087348 */ /* 0x01efea0003c00000 */
[----:B------:R0:W0:Y:S02]  /*19720*/  SHFL.IDX P6, R14, R13, R12, R11 ;  /* 0x0000000c0d0e7389 */ /* 0x00002400000c000b */
[----:B01234-:R-:W-:Y:S01]  /*19730*/  ENDCOLLECTIVE ;  /* 0x000000000000791b */ /* 0x01ffe20003800000 */
.L_x_1718:
[----:B------:R-:W-:Y:S05]  /*19740*/  BSYNC B1 ;  /* 0x0000000000017941 */ /* 0x000fea0003800000 */
.L_x_1717:
        /* <DEDUP_REMOVED lines=8> */
.L_x_1719:
[----:B------:R-:W-:Y:S05]  /*197d0*/  BRA `(.L_x_1720) ;  /* 0xffffff7800287947 */ /* 0x000fea000383ffff */
.L_x_1549:
[----:B------:R-:W0:Y:S01]  /*197e0*/  S2R R8, SR_TID.X ;  /* 0x0000000000087919 */ /* 0x000e220000002100 */
[----:B------:R-:W-:Y:S01]  /*197f0*/  BSSY B1, `(.L_x_1721) ;  /* 0x000000a000017945 */ /* 0x000fe20003800000 */
[----:B------:R-:W-:Y:S01]  /*19800*/  IMAD.MOV.U32 R12, RZ, RZ, RZ ;  /* 0x000000ffff0c7224 */ /* 0x000fe200078e00ff */
[----:B------:R-:W-:Y:S01]  /*19810*/  MOV R15, 0xffffffff ;  /* 0xffffffff000f7802 */ /* 0x000fe20000000f00 */
[----:B------:R-:W-:Y:S01]  /*19820*/  IMAD.MOV.U32 R11, RZ, RZ, 0x1f ;  /* 0x0000001fff0b7424 */ /* 0x000fe200078e00ff */
[----:B0-----:R-:W-:-:S04]  /*19830*/  SHF.R.U32.HI R8, RZ, 0x5, R8 ;  /* 0x00000005ff087819 */ /* 0x001fc80000011608 */
[----:B------:R-:W-:-:S05]  /*19840*/  LOP3.LUT R8, R8, 0x3, RZ, 0xc0, !PT ;  /* 0x0000000308087812 */ /* 0x000fca00078ec0ff */
[----:B------:R-:W-:-:S07]  /*19850*/  IMAD.MOV.U32 R13, RZ, RZ, R8 ;  /* 0x000000ffff0d7224 */ /* 0x000fce00078e0008 */
[----:B------:R-:W-:Y:S05]  /*19860*/  WARPSYNC.COLLECTIVE R15, `(.L_x_1722) ;  /* 0x000000000f087348 */ /* 0x000fea0003c00000 */
[----:B------:R0:W1:Y:S02]  /*19870*/  SHFL.IDX P6, R14, R13, R12, R11 ;  /* 0x0000000c0d0e7389 */ /* 0x00006400000c000b */
[----:B01----:R-:W-:Y:S01]  /*19880*/  ENDCOLLECTIVE ;  /* 0x000000000000791b */ /* 0x003fe20003800000 */
.L_x_1722:
[----:B------:R-:W-:Y:S05]  /*19890*/  BSYNC B1 ;  /* 0x0000000000017941 */ /* 0x000fea0003800000 */
.L_x_1721:
[----:B------:R-:W-:Y:S05]  /*198a0*/  BRA `(.L_x_1723) ;  /* 0xffffff8800cc7947 */ /* 0x000fea000383ffff */
.L_x_1551:
[----:B------:R-:W-:Y:S01]  /*198b0*/  BSSY B1, `(.L_x_1724) ;  /* 0x0000006000017945 */ /* 0x000fe20003800000 */
[----:B------:R-:W-:-:S07]  /*198c0*/  IMAD.MOV.U32 R15, RZ, RZ, -0x1 ;  /* 0xffffffffff0f7424 */ /* 0x000fce00078e00ff */
[----:B0-----:R-:W-:Y:S05]  /*198d0*/  WARPSYNC.COLLECTIVE R15, `(.L_x_1725) ;  /* 0x000000000f0c7348 */ /* 0x001fea0003c00000 */
[----:B------:R-:W-:Y:S02]  /*198e0*/  ELECT P6, UR62, PT ;  /* 0x00000000003e782f */ /* 0x000fe400038c0000 */
[----:B------:R-:W-:Y:S01]  /*198f0*/  MOV R14, UR62 ;  /* 0x0000003e000e7c02 */ /* 0x000fe20008000f00 */
[----:B0-----:R-:W-:Y:S10]  /*19900*/  ENDCOLLECTIVE ;  /* 0x000000000000791b */ /* 0x001ff40003800000 */
.L_x_1725:
[----:B------:R-:W-:Y:S05]  /*19910*/  BSYNC B1 ;  /* 0x0000000000017941 */ /* 0x000fea0003800000 */
.L_x_1724:
[----:B------:R-:W-:Y:S05]  /*19920*/  BRA `(.L_x_1550) ;  /* 0xffffff8800c47947 */ /* 0x000fea000383ffff */
.L_x_1553:
[----:B0-----:R0:W1:Y:S02]  /*19930*/  SYNCS.PHASECHK.TRANS64.TRYWAIT P0, [R23+URZ+0x32420], R3 ;  /* 0x03242003170075a7 */ /* 0x001064000800017f */
[----:B-1----:R-:W-:Y:S05]  /*19940*/  @!P0 NANOSLEEP.SYNCS 0x989680 ;  /* 0x009896800000895d */ /* 0x002fea0003900000 */
[----:B------:R-:W1:Y:S02]  /*19950*/  @!P0 SYNCS.PHASECHK.TRANS64 P0, [R23+URZ+0x32420], R3 ;  /* 0x03242003170085a7 */ /* 0x000e64000800007f */
[----:B-1----:R-:W-:Y:S05]  /*19960*/  @!P0 BRA `(.L_x_1553) ;  /* 0xfffffffc00f08947 */ /* 0x002fea000383ffff */
[----:B------:R-:W-:Y:S05]  /*19970*/  BRA `(.L_x_1726) ;  /* 0xffffff8800d47947 */ /* 0x000fea000383ffff */
.L_x_1557:
[----:B0-----:R0:W1:Y:S02]  /*19980*/  SYNCS.PHASECHK.TRANS64.TRYWAIT P0, [R3+URZ+0x324a0], R6 ;  /* 0x0324a006030075a7 */ /* 0x001064000800017f */
[----:B-1----:R-:W-:Y:S05]  /*19990*/  @!P0 NANOSLEEP.SYNCS 0x989680 ;  /* 0x009896800000895d */ /* 0x002fea0003900000 */
[----:B------:R-:W1:Y:S02]  /*199a0*/  @!P0 SYNCS.PHASECHK.TRANS64 P0, [R3+URZ+0x324a0], R6 ;  /* 0x0324a006030085a7 */ /* 0x000e64000800007f */
[----:B-1----:R-:W-:Y:S05]  /*199b0*/  @!P0 BRA `(.L_x_1557) ;  /* 0xfffffffc00f08947 */ /* 0x002fea000383ffff */
[----:B------:R-:W-:Y:S05]  /*199c0*/  BRA `(.L_x_1727) ;  /* 0xffffff8800ec7947 */ /* 0x000fea000383ffff */
.L_x_1562:
[----:B-1----:R1:W2:Y:S02]  /*199d0*/  SYNCS.PHASECHK.TRANS64.TRYWAIT P0, [R3+URZ+0x324c0], R6 ;  /* 0x0324c006030075a7 */ /* 0x0022a4000800017f */
[----:B--2---:R-:W-:Y:S05]  /*199e0*/  @!P0 NANOSLEEP.SYNCS 0x989680 ;  /* 0x009896800000895d */ /* 0x004fea0003900000 */
[----:B------:R-:W2:Y:S02]  /*199f0*/  @!P0 SYNCS.PHASECHK.TRANS64 P0, [R3+URZ+0x324c0], R6 ;  /* 0x0324c006030085a7 */ /* 0x000ea4000800007f */
[----:B--2---:R-:W-:Y:S05]  /*19a00*/  @!P0 BRA `(.L_x_1562) ;  /* 0xfffffffc00f08947 */ /* 0x004fea000383ffff */
[----:B------:R-:W-:Y:S05]  /*19a10*/  BRA `(.L_x_1728) ;  /* 0xffffff8c00687947 */ /* 0x000fea000383ffff */
.L_x_1572:
[----:B0-----:R0:W1:Y:S02]  /*19a20*/  SYNCS.PHASECHK.TRANS64.TRYWAIT P1, [R6+URZ+0x324a0], R2 ;  /* 0x0324a002060075a7 */ /* 0x001064000802017f */
[----:B-1----:R-:W-:Y:S05]  /*19a30*/  @!P1 NANOSLEEP.SYNCS 0x989680 ;  /* 0x009896800000995d */ /* 0x002fea0003900000 */
[----:B------:R-:W1:Y:S02]  /*19a40*/  @!P1 SYNCS.PHASECHK.TRANS64 P1, [R6+URZ+0x324a0], R2 ;  /* 0x0324a002060095a7 */ /* 0x000e64000802007f */
[----:B-1----:R-:W-:Y:S05]  /*19a50*/  @!P1 BRA `(.L_x_1572) ;  /* 0xfffffffc00f09947 */ /* 0x002fea000383ffff */
[----:B------:R-:W-:Y:S05]  /*19a60*/  BRA `(.L_x_1729) ;  /* 0xffffff9000dc7947 */ /* 0x000fea000383ffff */
.L_x_1577:
[----:B-1----:R1:W2:Y:S02]  /*19a70*/  SYNCS.PHASECHK.TRANS64.TRYWAIT P1, [R6+URZ+0x324c0], R2 ;  /* 0x0324c002060075a7 */ /* 0x0022a4000802017f */
[----:B--2---:R-:W-:Y:S05]  /*19a80*/  @!P1 NANOSLEEP.SYNCS 0x989680 ;  /* 0x009896800000995d */ /* 0x004fea0003900000 */
[----:B------:R-:W2:Y:S02]  /*19a90*/  @!P1 SYNCS.PHASECHK.TRANS64 P1, [R6+URZ+0x324c0], R2 ;  /* 0x0324c002060095a7 */ /* 0x000ea4000802007f */
[----:B--2---:R-:W-:Y:S05]  /*19aa0*/  @!P1 BRA `(.L_x_1577) ;  /* 0xfffffffc00f09947 */ /* 0x004fea000383ffff */
[----:B------:R-:W-:Y:S05]  /*19ab0*/  BRA `(.L_x_1730) ;  /* 0xffffff9400547947 */ /* 0x000fea000383ffff */
.L_x_1593:
[----:B------:R-:W0:Y:S01]  /*19ac0*/  S2R R20, SR_TID.X ;  /* 0x0000000000147919 */ /* 0x000e220000002100 */
[----:B------:R-:W-:Y:S01]  /*19ad0*/  BSSY B0, `(.L_x_1731) ;  /* 0x000000a000007945 */ /* 0x000fe20003800000 */
[----:B------:R-:W-:Y:S02]  /*19ae0*/  IMAD.MOV.U32 R12, RZ, RZ, RZ ;  /* 0x000000ffff0c7224 */ /* 0x000fe400078e00ff */
[----:B------:R-:W-:Y:S01]  /*19af0*/  IMAD.MOV.U32 R15, RZ, RZ, -0x1 ;  /* 0xffffffffff0f7424 */ /* 0x000fe200078e00ff */
[----:B0-----:R-:W-:-:S04]  /*19b00*/  SHF.R.U32.HI R11, RZ, 0x5, R20 ;  /* 0x00000005ff0b7819 */ /* 0x001fc80000011614 */
[----:B------:R-:W-:-:S05]  /*19b10*/  LOP3.LUT R11, R11, 0x3, RZ, 0xc0, !PT ;  /* 0x000000030b0b7812 */ /* 0x000fca00078ec0ff */
[----:B------:R-:W-:Y:S02]  /*19b20*/  IMAD.MOV.U32 R13, RZ, RZ, R11 ;  /* 0x000000ffff0d7224 */ /* 0x000fe400078e000b */
[----:B------:R-:W-:-:S07]  /*19b30*/  IMAD.MOV.U32 R11, RZ, RZ, 0x1f ;  /* 0x0000001fff0b7424 */ /* 0x000fce00078e00ff */
[----:B------:R-:W-:Y:S05]  /*19b40*/  WARPSYNC.COLLECTIVE R15, `(.L_x_1732) ;  /* 0x000000000f087348 */ /* 0x000fea0003c00000 */
[----:B------:R0:W1:Y:S02]  /*19b50*/  SHFL.IDX P6, R14, R13, R12, R11 ;  /* 0x0000000c0d0e7389 */ /* 0x00006400000c000b */
[----:B01----:R-:W-:Y:S01]  /*19b60*/  ENDCOLLECTIVE ;  /* 0x000000000000791b */ /* 0x003fe20003800000 */
.L_x_1732:
[----:B------:R-:W-:Y:S05]  /*19b70*/  BSYNC B0 ;  /* 0x0000000000007941 */ /* 0x000fea0003800000 */
.L_x_1731:
[----:B------:R-:W-:Y:S05]  /*19b80*/  BRA `(.L_x_1733) ;  /* 0xffffffa000d87947 */ /* 0x000fea000383ffff */
.L_x_1596:
[----:B0-----:R0:W1:Y:S02]  /*19b90*/  SYNCS.PHASECHK.TRANS64.TRYWAIT P0, [R30+URZ+0x32440], R0 ;  /* 0x032440001e0075a7 */ /* 0x001064000800017f */
[----:B-1----:R-:W-:Y:S05]  /*19ba0*/  @!P0 NANOSLEEP.SYNCS 0x989680 ;  /* 0x009896800000895d */ /* 0x002fea0003900000 */
[----:B------:R-:W1:Y:S02]  /*19bb0*/  @!P0 SYNCS.PHASECHK.TRANS64 P0, [R30+URZ+0x32440], R0 ;  /* 0x032440001e0085a7 */ /* 0x000e64000800007f */
[----:B-1----:R-:W-:Y:S05]  /*19bc0*/  @!P0 BRA `(.L_x_1596) ;  /* 0xfffffffc00f08947 */ /* 0x002fea000383ffff */
[----:B------:R-:W-:Y:S05]  /*19bd0*/  BRA `(.L_x_1734) ;  /* 0xffffffa000ec7947 */ /* 0x000fea000383ffff */
.L_x_1597:
        /* <DEDUP_REMOVED lines=8> */
.L_x_1736:
[----:B------:R-:W-:Y:S05]  /*19c60*/  BSYNC B0 ;  /* 0x0000000000007941 */ /* 0x000fea0003800000 */
.L_x_1735:
        /* <DEDUP_REMOVED lines=9> */
.L_x_1737:
[----:B------:R-:W-:Y:S02]  /*19d00*/  IMAD.MOV.U32 R13, RZ, RZ, R4 ;  /* 0x000000ffff0d7224 */ /* 0x000fe400078e0004 */
[----:B------:R-:W-:Y:S02]  /*19d10*/  IMAD.MOV.U32 R12, RZ, RZ, 0x1 ;  /* 0x00000001ff0c7424 */ /* 0x000fe400078e00ff */
[----:B------:R-:W-:-:S07]  /*19d20*/  IMAD.MOV.U32 R3, RZ, RZ, R14 ;  /* 0x000000ffff037224 */ /* 0x000fce00078e000e */
[----:B------:R-:W-:Y:S05]  /*19d30*/  WARPSYNC.COLLECTIVE R15, `(.L_x_1738) ;  /* 0x000000000f087348 */ /* 0x000fea0003c00000 */
[----:B------:R0:W1:Y:S02]  /*19d40*/  SHFL.IDX P6, R14, R13, R12, R11 ;  /* 0x0000000c0d0e7389 */ /* 0x00006400000c000b */
[----:B01----:R-:W-:Y:S01]  /*19d50*/  ENDCOLLECTIVE ;  /* 0x000000000000791b */ /* 0x003fe20003800000 */
.L_x_1738:
        /* <DEDUP_REMOVED lines=15> */
.L_x_1739:
[----:B------:R-:W-:Y:S01]  /*19e50*/  @P0 LEA R6, R5, R23, 0x1 ;  /* 0x0000001705060211 */ /* 0x000fe200078e08ff */
[----:B------:R-:W-:Y:S02]  /*19e60*/  IMAD.MOV.U32 R13, RZ, RZ, R4 ;  /* 0x000000ffff0d7224 */ /* 0x000fe400078e0004 */
[----:B------:R-:W-:Y:S02]  /*19e70*/  IMAD.MOV.U32 R12, RZ, RZ, 0x2 ;  /* 0x00000002ff0c7424 */ /* 0x000fe400078e00ff */
[----:B------:R-:W-:-:S07]  /*19e80*/  IMAD.MOV.U32 R3, RZ, RZ, R14 ;  /* 0x000000ffff037224 */ /* 0x000fce00078e000e */
[----:B------:R-:W-:Y:S05]  /*19e90*/  WARPSYNC.COLLECTIVE R15, `(.L_x_1740) ;  /* 0x000000000f087348 */ /* 0x000fea0003c00000 */
[----:B------:R0:W1:Y:S02]  /*19ea0*/  SHFL.IDX P6, R14, R13, R12, R11 ;  /* 0x0000000c0d0e7389 */ /* 0x00006400000c000b */
[----:B01----:R-:W-:Y:S01]  /*19eb0*/  ENDCOLLECTIVE ;  /* 0x000000000000791b */ /* 0x003fe20003800000 */
.L_x_1740:
        /* <DEDUP_REMOVED lines=15> */
.L_x_1741:
[----:B------:R-:W-:Y:S01]  /*19fb0*/  @P0 IMAD R6, R5, 0x2, R23 ;  /* 0x0000000205060824 */ /* 0x000fe200078e0217 */
[----:B------:R-:W-:Y:S01]  /*19fc0*/  MOV R13, R4 ;  /* 0x00000004000d7202 */ /* 0x000fe20000000f00 */
[----:B------:R-:W-:Y:S02]  /*19fd0*/  IMAD.MOV.U32 R12, RZ, RZ, 0x3 ;  /* 0x00000003ff0c7424 */ /* 0x000fe400078e00ff */
[----:B------:R-:W-:-:S07]  /*19fe0*/  IMAD.MOV.U32 R3, RZ, RZ, R14 ;  /* 0x000000ffff037224 */ /* 0x000fce00078e000e */
[----:B------:R-:W-:Y:S05]  /*19ff0*/  WARPSYNC.COLLECTIVE R15, `(.L_x_1742) ;  /* 0x000000000f087348 */ /* 0x000fea0003c00000 */
[----:B------:R0:W1:Y:S02]  /*1a000*/  SHFL.IDX P6, R14, R13, R12, R11 ;  /* 0x0000000c0d0e7389 */ /* 0x00006400000c000b */
[----:B01----:R-:W-:Y:S01]  /*1a010*/  ENDCOLLECTIVE ;  /* 0x000000000000791b */ /* 0x003fe20003800000 */
.L_x_1742:
        /* <DEDUP_REMOVED lines=15> */
.L_x_1743:
[----:B------:R-:W-:Y:S02]  /*1a110*/  @P0 IMAD R6, R5, 0x2, R23 ;  /* 0x0000000205060824 */ /* 0x000fe400078e0217 */
[----:B------:R-:W-:Y:S01]  /*1a120*/  IMAD.MOV.U32 R13, RZ, RZ, R4 ;  /* 0x000000ffff0d7224 */ /* 0x000fe200078e0004 */
[----:B------:R-:W-:Y:S01]  /*1a130*/  MOV R12, 0x4 ;  /* 0x00000004000c7802 */ /* 0x000fe20000000f00 */
[----:B------:R-:W-:-:S07]  /*1a140*/  IMAD.MOV.U32 R3, RZ, RZ, R14 ;  /* 0x000000ffff037224 */ /* 0x000fce00078e000e */
[----:B------:R-:W-:Y:S05]  /*1a150*/  WARPSYNC.COLLECTIVE R15, `(.L_x_1744) ;  /* 0x000000000f087348 */ /* 0x000fea0003c00000 */
[----:B------:R0:W1:Y:S02]  /*1a160*/  SHFL.IDX P6, R14, R13, R12, R11 ;  /* 0x0000000c0d0e7389 */ /* 0x00006400000c000b */
[----:B01----:R-:W-:Y:S01]  /*1a170*/  ENDCOLLECTIVE ;  /* 0x000000000000791b */ /* 0x003fe20003800000 */
.L_x_1744:
        /* <DEDUP_REMOVED lines=15> */
.L_x_1745:
[----:B------:R-:W-:Y:S02]  /*1a270*/  @P0 IMAD R6, R5, 0x2, R23 ;  /* 0x0000000205060824 */ /* 0x000fe400078e0217 */
[----:B------:R-:W-:Y:S01]  /*1a280*/  IMAD.MOV.U32 R13, RZ, RZ, R4 ;  /* 0x000000ffff0d7224 */ /* 0x000fe200078e0004 */
[----:B------:R-:W-:Y:S01]  /*1a290*/  MOV R12, 0x5 ;  /* 0x00000005000c7802 */ /* 0x000fe20000000f00 */
[----:B------:R-:W-:-:S07]  /*1a2a0*/  IMAD.MOV.U32 R3, RZ, RZ, R14 ;  /* 0x000000ffff037224 */ /* 0x000fce00078e000e */
[----:B------:R-:W-:Y:S05]  /*1a2b0*/  WARPSYNC.COLLECTIVE R15, `(.L_x_1746) ;  /* 0x000000000f087348 */ /* 0x000fea0003c00000 */
[----:B------:R0:W1:Y:S02]  /*1a2c0*/  SHFL.IDX P6, R14, R13, R12, R11 ;  /* 0x0000000c0d0e7389 */ /* 0x00006400000c000b */
[----:B01----:R-:W-:Y:S01]  /*1a2d0*/  ENDCOLLECTIVE ;  /* 0x000000000000791b */ /* 0x003fe20003800000 */
.L_x_1746:
        /* <DEDUP_REMOVED lines=10> */
.L_x_1747:
[----:B------:R-:W-:Y:S01]  /*1a380*/  @!PT LDS RZ, [RZ] ;  /* 0x00000000fffff984 */ /* 0x000fe20000000800 */
[----:B------:R-:W-:Y:S01]  /*1a390*/  @!PT LDS RZ, [RZ] ;  /* 0x00000000fffff984 */ /* 0x000fe20000000800 */
[----:B------:R-:W-:Y:S01]  /*1a3a0*/  @!PT LDS RZ, [RZ] ;  /* 0x00000000fffff984 */ /* 0x000fe20000000800 */
[----:B------:R0:W-:Y:S01]  /*1a3b0*/  @P0 LDGSTS.E.BYPASS.LTC128B.128 [R6+0x1e400], desc[UR60][R2.64], !P2 ;  /* 0x1e40000002060fae */ /* 0x0001e2000d101d7c */
[----:B------:R-:W-:Y:S01]  /*1a3c0*/  IMAD.MOV.U32 R0, RZ, RZ, R14 ;  /* 0x000000ffff007224 */ /* 0x000fe200078e000e */
[----:B------:R-:W-:Y:S06]  /*1a3d0*/  BRA `(.L_x_1748) ;  /* 0xffffffa000647947 */ /* 0x000fec000383ffff */
.L_x_1602:
[----:B------:R-:W-:Y:S01]  /*1a3e0*/  IMAD.MOV.U32 R13, RZ, RZ, R3 ;  /* 0x000000ffff0d7224 */ /* 0x000fe200078e0003 */
[----:B------:R-:W-:Y:S01]  /*1a3f0*/  MOV R15, 0xffffffff ;  /* 0xffffffff000f7802 */ /* 0x000fe20000000f00 */
[----:B------:R-:W-:Y:S02]  /*1a400*/  IMAD.MOV.U32 R12, RZ, RZ, RZ ;  /* 0x000000ffff0c7224 */ /* 0x000fe400078e00ff */
[----:B------:R-:W-:Y:S02]  /*1a410*/  IMAD.MOV.U32 R11, RZ, RZ, 0x181f ;  /* 0x0000181fff0b7424 */ /* 0x000fe400078e00ff */
[----:B-----5:R-:W-:Y:S02]  /*1a420*/  IMAD R2, R9, R6, RZ ;  /* 0x0000000609027224 */ /* 0x020fe400078e02ff */
[----:B------:R-:W-:-:S07]  /*1a430*/  IMAD.IADD R17, R8, 0x1, R17 ;  /* 0x0000000108117824 */ /* 0x000fce00078e0211 */
[----:B------:R-:W-:Y:S05]  /*1a440*/  WARPSYNC.COLLECTIVE R15, `(.L_x_1749) ;  /* 0x000000000f087348 */ /* 0x000fea0003c00000 */
[----:B------:R0:W1:Y:S02]  /*1a450*/  SHFL.IDX P6, R14, R13, R12, R11 ;  /* 0x0000000c0d0e7389 */ /* 0x00006400000c000b */
[----:B01----:R-:W-:Y:S01]  /*1a460*/  ENDCOLLECTIVE ;  /* 0x000000000000791b */ /* 0x003fe20003800000 */
.L_x_1749:
[C---:B------:R-:W-:Y:S01]  /*1a470*/  VIADD R10, R17.reuse, 0x10 ;  /* 0x00000010110a7836 */ /* 0x040fe20000000000 */
[C---:B------:R-:W-:Y:S01]  /*1a480*/  ISETP.GE.AND P0, PT, R17.reuse, R2, PT ;  /* 0x000000021100720c */ /* 0x040fe20003f06270 */
[C---:B------:R-:W-:Y:S02]  /*1a490*/  VIADD R6, R17.reuse, 0x20 ;  /* 0x0000002011067836 */ /* 0x040fe40000000000 */
[----:B------:R-:W-:Y:S01]  /*1a4a0*/  VIADD R8, R17, 0x30 ;  /* 0x0000003011087836 */ /* 0x000fe20000000000 */
[----:B------:R0:W-:Y:S04]  /*1a4b0*/  STL [R1+0x20], R10 ;  /* 0x0000200a01007387 */ /* 0x0001e80000100800 */
[----:B------:R0:W-:Y:S01]  /*1a4c0*/  STL [R1+0x24], R6 ;  /* 0x0000240601007387 */ /* 0x0001e20000100800 */
[----:B------:R-:W-:-:S03]  /*1a4d0*/  IMAD.MOV.U32 R13, RZ, RZ, R0 ;  /* 0x000000ffff0d7224 */ /* 0x000fc600078e0000 */
[----:B------:R0:W-:Y:S01]  /*1a4e0*/  STL [R1+0x28], R8 ;  /* 0x0000280801007387 */ /* 0x0001e20000100800 */
[----:B------:R-:W-:-:S07]  /*1a4f0*/  IMAD.MOV.U32 R4, RZ, RZ, R14 ;  /* 0x000000ffff047224 */ /* 0x000fce00078e000e */
[----:B0-----:R-:W-:Y:S05]  /*1a500*/  WARPSYNC.COLLECTIVE R15, `(.L_x_1750) ;  /* 0x000000000f087348 */ /* 0x001fea0003c00000 */
[----:B------:R1:W2:Y:S02]  /*1a510*/  SHFL.IDX P6, R14, R13, R12, R11 ;  /* 0x0000000c0d0e7389 */ /* 0x0002a400000c000b */
[----:B012---:R-:W-:Y:S01]  /*1a520*/  ENDCOLLECTIVE ;  /* 0x000000000000791b */ /* 0x007fe20003800000 */
.L_x_1750:
[----:B------:R-:W-:Y:S01]  /*1a530*/  IMAD.MOV.U32 R13, RZ, RZ, R3 ;  /* 0x000000ffff0d7224 */ /* 0x000fe200078e0003 */
[----:B------:R-:W-:Y:S01]  /*1a540*/  MOV R12, 0x1 ;  /* 0x00000001000c7802 */ /* 0x000fe20000000f00 */
[----:B------:R-:W-:-:S07]  /*1a550*/  IMAD.MOV.U32 R5, RZ, RZ, R14 ;  /* 0x000000ffff057224 */ /* 0x000fce00078e000e */
[----:B------:R-:W-:Y:S05]  /*1a560*/  WARPSYNC.COLLECTIVE R15, `(.L_x_1751) ;  /* 0x000000000f087348 */ /* 0x000fea0003c00000 */
[----:B------:R0:W1:Y:S02]  /*1a570*/  SHFL.IDX P6, R14, R13, R12, R11 ;  /* 0x0000000c0d0e7389 */ /* 0x00006400000c000b */
[----:B01----:R-:W-:Y:S01]  /*1a580*/  ENDCOLLECTIVE ;  /* 0x000000000000791b */ /* 0x003fe20003800000 */
.L_x_1751:
        /* <DEDUP_REMOVED lines=15> */
.L_x_1752:
[----:B------:R-:W-:Y:S01]  /*1a680*/  IMAD.MOV.U32 R13, RZ, RZ, R3 ;  /* 0x000000ffff0d7224 */ /* 0x000fe200078e0003 */
[----:B------:R-:W-:Y:S01]  /*1a690*/  MOV R12, 0x2 ;  /* 0x00000002000c7802 */ /* 0x000fe20000000f00 */
[----:B------:R-:W-:-:S07]  /*1a6a0*/  IMAD.MOV.U32 R5, RZ, RZ, R14 ;  /* 0x000000ffff057224 */ /* 0x000fce00078e000e */
[----:B------:R-:W-:Y:S05]  /*1a6b0*/  WARPSYNC.COLLECTIVE R15, `(.L_x_1753) ;  /* 0x000000000f087348 */ /* 0x000fea0003c00000 */
[----:B------:R0:W1:Y:S02]  /*1a6c0*/  SHFL.IDX P6, R14, R13, R12, R11 ;  /* 0x0000000c0d0e7389 */ /* 0x00006400000c000b */
[----:B01----:R-:W-:Y:S01]  /*1a6d0*/  ENDCOLLECTIVE ;  /* 0x000000000000791b */ /* 0x003fe20003800000 */
.L_x_1753:
        /* <DEDUP_REMOVED lines=15> */
.L_x_1754:
[----:B------:R-:W-:Y:S01]  /*1a7d0*/  IMAD.MOV.U32 R13, RZ, RZ, R3 ;  /* 0x000000ffff0d7224 */ /* 0x000fe200078e0003 */
[----:B------:R-:W-:Y:S01]  /*1a7e0*/  MOV R12, 0x3 ;  /* 0x00000003000c7802 */ /* 0x000fe20000000f00 */
[----:B------:R-:W-:-:S07]  /*1a7f0*/  IMAD.MOV.U32 R5, RZ, RZ, R14 ;  /* 0x000000ffff057224 */ /* 0x000fce00078e000e */
[----:B------:R-:W-:Y:S05]  /*1a800*/  WARPSYNC.COLLECTIVE R15, `(.L_x_1755) ;  /* 0x000000000f087348 */ /* 0x000fea0003c00000 */
[----:B------:R0:W1:Y:S02]  /*1a810*/  SHFL.IDX P6, R14, R13, R12, R11 ;  /* 0x0000000c0d0e7389 */ /* 0x00006400000c000b */
[----:B01----:R-:W-:Y:S01]  /*1a820*/  ENDCOLLECTIVE ;  /* 0x000000000000791b */ /* 0x003fe20003800000 */
.L_x_1755:
        /* <DEDUP_REMOVED lines=10> */
.L_x_1756:
[----:B------:R-:W-:Y:S01]  /*1a8d0*/  @!PT LDS RZ, [RZ] ;  /* 0x00000000fffff984 */ /* 0x000fe20000000800 */
[----:B------:R-:W-:Y:S01]  /*1a8e0*/  @!PT LDS RZ, [RZ] ;  /* 0x00000000fffff984 */ /* 0x000fe20000000800 */
[----:B------:R-:W-:Y:S01]  /*1a8f0*/  @!PT LDS RZ, [RZ] ;  /* 0x00000000fffff984 */ /* 0x000fe20000000800 */
[----:B------:R0:W-:Y:S01]  /*1a900*/  @!P0 LDGSTS.E.BYPASS.LTC128B.128 [R26+0x19400], desc[UR60][R4.64], !P1 ;  /* 0x19400000041a8fae */ /* 0x0001e2000c901d7c */
[----:B------:R-:W-:Y:S01]  /*1a910*/  ISETP.GE.AND P0, PT, R8, R2, PT ;  /* 0x000000020800720c */ /* 0x000fe20003f06270 */
[----:B------:R-:W-:-:S05]  /*1a920*/  VIADD R8, R17, 0x40 ;  /* 0x0000004011087836 */ /* 0x000fca0000000000 */
[----:B------:R1:W-:Y:S01]  /*1a930*/  STL [R1+0x2c], R8 ;  /* 0x00002c0801007387 */ /* 0x0003e20000100800 */
[----:B------:R-:W-:Y:S01]  /*1a940*/  IMAD.MOV.U32 R13, RZ, RZ, R3 ;  /* 0x000000ffff0d7224 */ /* 0x000fe200078e0003 */
[----:B------:R-:W-:Y:S01]  /*1a950*/  MOV R12, 0x4 ;  /* 0x00000004000c7802 */ /* 0x000fe20000000f00 */
[----:B0-----:R-:W-:-:S07]  /*1a960*/  IMAD.MOV.U32 R4, RZ, RZ, R14 ;  /* 0x000000ffff047224 */ /* 0x001fce00078e000e */
[----:B-1----:R-:W-:Y:S05]  /*1a970*/  WARPSYNC.COLLECTIVE R15, `(.L_x_1757) ;  /* 0x000000000f087348 */ /* 0x002fea0003c00000 */
[----:B------:R0:W2:Y:S02]  /*1a980*/  SHFL.IDX P6, R14, R13, R12, R11 ;  /* 0x0000000c0d0e7389 */ /* 0x0000a400000c000b */
[----:B012---:R-:W-:Y:S01]  /*1a990*/  ENDCOLLECTIVE ;  /* 0x000000000000791b */ /* 0x007fe20003800000 */
.L_x_1757:
        /* <DEDUP_REMOVED lines=10> */
.L_x_1758:
        /* <DEDUP_REMOVED lines=13> */
.L_x_1759:
        /* <DEDUP_REMOVED lines=10> */
.L_x_1760:
        /* <DEDUP_REMOVED lines=13> */
.L_x_1761:
        /* <DEDUP_REMOVED lines=10> */
.L_x_1762:
[----:B------:R-:W-:Y:S01]  /*1ad20*/  @!PT LDS RZ, [RZ] ;  /* 0x00000000fffff984 */ /* 0x000fe20000000800 */
[----:B------:R-:W-:Y:S01]  /*1ad30*/  @!PT LDS RZ, [RZ] ;  /* 0x00000000fffff984 */ /* 0x000fe20000000800 */
[----:B------:R-:W-:Y:S01]  /*1ad40*/  @!PT LDS RZ, [RZ] ;  /* 0x00000000fffff984 */ /* 0x000fe20000000800 */
[----:B------:R0:W-:Y:S01]  /*1ad50*/  @!P0 LDGSTS.E.BYPASS.LTC128B.128 [R26+0x1ac00], desc[UR60][R4.64], !P1 ;  /* 0x1ac00000041a8fae */ /* 0x0001e2000c901d7c */
[----:B------:R-:W-:Y:S01]  /*1ad60*/  ISETP.GE.AND P0, PT, R8, R2, PT ;  /* 0x000000020800720c */ /* 0x000fe20003f06270 */
[----:B------:R-:W-:Y:S01]  /*1ad70*/  IMAD.MOV.U32 R13, RZ, RZ, R3 ;  /* 0x000000ffff0d7224 */ /* 0x000fe200078e0003 */
[----:B------:R-:W-:Y:S01]  /*1ad80*/  MOV R12, 0x7 ;  /* 0x00000007000c7802 */ /* 0x000fe20000000f00 */
[----:B0-----:R-:W-:-:S10]  /*1ad90*/  IMAD.MOV.U32 R4, RZ, RZ, R14 ;  /* 0x000000ffff047224 */ /* 0x001fd400078e000e */
[----:B------:R-:W-:Y:S05]  /*1ada0*/  WARPSYNC.COLLECTIVE R15, `(.L_x_1763) ;  /* 0x000000000f087348 */ /* 0x000fea0003c00000 */
[----:B------:R0:W1:Y:S02]  /*1adb0*/  SHFL.IDX P6, R14, R13, R12, R11 ;  /* 0x0000000c0d0e7389 */ /* 0x00006400000c000b */
[----:B01----:R-:W-:Y:S01]  /*1adc0*/  ENDCOLLECTIVE ;  /* 0x000000000000791b */ /* 0x003fe20003800000 */
.L_x_1763:
        /* <DEDUP_REMOVED lines=10> */
.L_x_1764:
[----:B------:R-:W-:Y:S01]  /*1ae70*/  @!PT LDS RZ, [RZ] ;  /* 0x00000000fffff984 */ /* 0x000fe20000000800 */
[----:B------:R-:W-:Y:S01]  /*1ae80*/  @!PT LDS RZ, [RZ] ;  /* 0x00000000fffff984 */ /* 0x000fe20000000800 */
[----:B------:R-:W-:Y:S01]  /*1ae90*/  @!PT LDS RZ, [RZ] ;  /* 0x00000000fffff984 */ /* 0x000fe20000000800 */
[----:B------:R0:W-:Y:S01]  /*1aea0*/  @!P0 LDGSTS.E.BYPASS.LTC128B.128 [R26+0x1b400], desc[UR60][R4.64], !P1 ;  /* 0x1b400000041a8fae */ /* 0x0001e2000c901d7c */
[----:B------:R-:W-:Y:S01]  /*1aeb0*/  IMAD.MOV.U32 R0, RZ, RZ, R14 ;  /* 0x000000ffff007224 */ /* 0x000fe200078e000e */
[----:B------:R-:W-:Y:S06]  /*1aec0*/  BRA `(.L_x_1765) ;  /* 0xffffffa000b87947 */ /* 0x000fec000383ffff */
.L_x_1606:
[----:B------:R-:W2:Y:S04]  /*1aed0*/  LDL.LU R14, [R1+0x18] ;  /* 0x00001800010e7983 */ /* 0x000ea80000300800 */
[----:B------:R-:W3:Y:S04]  /*1aee0*/  LDL.LU R13, [R1+0x20] ;  /* 0x00002000010d7983 */ /* 0x000ee80000300800 */
[----:B------:R-:W4:Y:S04]  /*1aef0*/  LDL.LU R12, [R1+0x24] ;  /* 0x00002400010c7983 */ /* 0x000f280000300800 */
[----:B------:R-:W5:Y:S04]  /*1af00*/  LDL.LU R11, [R1+0x28] ;  /* 0x00002800010b7983 */ /* 0x000f680000300800 */
[----:B------:R-:W5:Y:S04]  /*1af10*/  LDL.LU R10, [R1+0x2c] ;  /* 0x00002c00010a7983 */ /* 0x000f680000300800 */
[----:B------:R-:W5:Y:S04]  /*1af20*/  LDL.LU R9, [R1+0x30] ;  /* 0x0000300001097983 */ /* 0x000f680000300800 */
[----:B------:R-:W5:Y:S01]  /*1af30*/  LDL.LU R8, [R1+0x38] ;  /* 0x0000380001087983 */ /* 0x000f620000300800 */
[----:B------:R-:W-:Y:S01]  /*1af40*/  LOP3.LUT R22, R22, 0xfffff7ff, RZ, 0xc0, !PT ;  /* 0xfffff7ff16167812 */ /* 0x000fe200078ec0ff */
[----:B------:R-:W-:Y:S01]  /*1af50*/  BSSY B0, `(.L_x_1766) ;  /* 0x0000019000007945 */ /* 0x000fe20003800000 */
[----:B------:R-:W-:Y:S01]  /*1af60*/  MOV R15, 0xffffffff ;  /* 0xffffffff000f7802 */ /* 0x000fe20000000f00 */
[----:B--2---:R-:W-:-:S05]  /*1af70*/  IMAD R5, R14, R6, RZ ;  /* 0x000000060e057224 */ /* 0x004fca00078e02ff */
[-C--:B------:R-:W-:Y:S02]  /*1af80*/  ISETP.GE.AND P0, PT, R17, R5.reuse, PT ;  /* 0x000000051100720c */ /* 0x080fe40003f06270 */
[-C--:B---3--:R-:W-:Y:S01]  /*1af90*/  ISETP.GE.AND P6, PT, R13, R5.reuse, PT ;  /* 0x000000050d00720c */ /* 0x088fe20003fc6270 */
[----:B------:R-:W-:Y:S01]  /*1afa0*/  IMAD.MOV.U32 R13, RZ, RZ, R0 ;  /* 0x000000ffff0d7224 */ /* 0x000fe200078e0000 */
[----:B----4-:R-:W-:Y:S01]  /*1afb0*/  ISETP.GE.AND P5, PT, R12, R5, PT ;  /* 0x000000050c00720c */ /* 0x010fe20003fa6270 */
[----:B------:R-:W-:-:S08]  /*1afc0*/  IMAD.MOV.U32 R12, RZ, RZ, RZ ;  /* 0x000000ffff0c7224 */ /* 0x000fd000078e00ff */
[----:B------:R-:W-:Y:S02]  /*1afd0*/  @P0 LOP3.LUT R22, R22, 0x800, RZ, 0xfc, !PT ;  /* 0x0000080016160812 */ /* 0x000fe400078efcff */
[----:B-----5:R-:W-:Y:S01]  /*1afe0*/  ISETP.GE.AND P0, PT, R11, R5, PT ;  /* 0x000000050b00720c */ /* 0x020fe20003f06270 */
[----:B------:R-:W-:Y:S01]  /*1aff0*/  IMAD.MOV.U32 R11, RZ, RZ, 0x181f ;  /* 0x0000181fff0b7424 */ /* 0x000fe200078e00ff */
[----:B------:R-:W-:-:S04]  /*1b000*/  LOP3.LUT R22, R22, 0xfffffbff, RZ, 0xc0, !PT ;  /* 0xfffffbff16167812 */ /* 0x000fc800078ec0ff */
[----:B------:R-:W-:Y:S02]  /*1b010*/  @P6 LOP3.LUT R22, R22, 0x400, RZ, 0xfc, !PT ;  /* 0x0000040016166812 */ /* 0x000fe400078efcff */
[----:B------:R-:W-:Y:S02]  /*1b020*/  ISETP.GE.AND P6, PT, R10, R5, PT ;  /* 0x000000050a00720c */ /* 0x000fe40003fc6270 */
[----:B------:R-:W-:-:S04]  /*1b030*/  LOP3.LUT R22, R22, 0xfffffdff, RZ, 0xc0, !PT ;  /* 0xfffffdff16167812 */ /* 0x000fc800078ec0ff */
[----:B------:R-:W-:Y:S02]  /*1b040*/  @P5 LOP3.LUT R22, R22, 0x200, RZ, 0xfc, !PT ;  /* 0x0000020016165812 */ /* 0x000fe400078efcff */
[----:B------:R-:W-:Y:S02]  /*1b050*/  ISETP.GE.AND P5, PT, R9, R5, PT ;  /* 0x000000050900720c */ /* 0x000fe40003fa6270 */
[----:B------:R-:W-:-:S04]  /*1b060*/  LOP3.LUT R22, R22, 0xfffffeff, RZ, 0xc0, !PT ;  /* 0xfffffeff16167812 */ /* 0x000fc800078ec0ff */
[----:B------:R-:W-:Y:S02]  /*1b070*/  @P0 LOP3.LUT R22, R22, 0x100, RZ, 0xfc, !PT ;  /* 0x0000010016160812 */ /* 0x000fe400078efcff */
[----:B------:R-:W-:Y:S02]  /*1b080*/  ISETP.GE.AND P0, PT, R8, R5, PT ;  /* 0x000000050800720c */ /* 0x000fe40003f06270 */
[----:B------:R-:W-:-:S04]  /*1b090*/  LOP3.LUT R22, R22, 0xffffff7f, RZ, 0xc0, !PT ;  /* 0xffffff7f16167812 */ /* 0x000fc800078ec0ff */
[----:B------:R-:W-:-:S07]  /*1b0a0*/  @P6 LOP3.LUT R22, R22, 0x80, RZ, 0xfc, !PT ;  /* 0x0000008016166812 */ /* 0x000fce00078efcff */
[----:B------:R-:W-:Y:S05]  /*1b0b0*/  WARPSYNC.COLLECTIVE R15, `(.L_x_1767) ;  /* 0x000000000f087348 */ /* 0x000fea0003c00000 */
[----:B------:R0:W1:Y:S02]  /*1b0c0*/  SHFL.IDX P6, R14, R13, R12, R11 ;  /* 0x0000000c0d0e7389 */ /* 0x00006400000c000b */
[----:B01----:R-:W-:Y:S01]  /*1b0d0*/  ENDCOLLECTIVE ;  /* 0x000000000000791b */ /* 0x003fe20003800000 */
.L_x_1767:
[----:B------:R-:W-:Y:S05]  /*1b0e0*/  BSYNC B0 ;  /* 0x0000000000007941 */ /* 0x000fea0003800000 */
.L_x_1766:
[----:B------:R-:W-:Y:S01]  /*1b0f0*/  IMAD.MOV.U32 R13, RZ, RZ, R4 ;  /* 0x000000ffff0d7224 */ /* 0x000fe200078e0004 */
[----:B------:R-:W-:Y:S01]  /*1b100*/  LOP3.LUT R22, R22, 0xffffbfff, RZ, 0xc0, !PT ;  /* 0xffffbfff16167812 */ /* 0x000fe200078ec0ff */
[----:B------:R-:W-:Y:S02]  /*1b110*/  IMAD.MOV.U32 R12, RZ, RZ, RZ ;  /* 0x000000ffff0c7224 */ /* 0x000fe400078e00ff */
[----:B------:R-:W-:Y:S01]  /*1b120*/  IMAD.MOV.U32 R11, RZ, RZ, 0x181f ;  /* 0x0000181fff0b7424 */ /* 0x000fe200078e00ff */
[----:B------:R-:W-:Y:S01]  /*1b130*/  @P5 LOP3.LUT R22, R22, 0x4000, RZ, 0xfc, !PT ;  /* 0x0000400016165812 */ /* 0x000fe200078efcff */
[----:B------:R-:W-:Y:S02]  /*1b140*/  IMAD.MOV.U32 R15, RZ, RZ, -0x1 ;  /* 0xffffffffff0f7424 */ /* 0x000fe400078e00ff */
[----:B------:R-:W-:Y:S01]  /*1b150*/  IMAD.MOV.U32 R2, RZ, RZ, R14 ;  /* 0x000000ffff027224 */ /* 0x000fe200078e000e */
[----:B------:R-:W-:-:S13]  /*1b160*/  LOP3.LUT P5, RZ, R22, 0x400, RZ, 0xc0, !PT ;  /* 0x0000040016ff7812 */ /* 0x000fda00078ac0ff */
[----:B------:R-:W-:Y:S05]  /*1b170*/  WARPSYNC.COLLECTIVE R15, `(.L_x_1768) ;  /* 0x000000000f087348 */ /* 0x000fea0003c00000 */
[----:B------:R0:W1:Y:S02]  /*1b180*/  SHFL.IDX P6, R14, R13, R12, R11 ;  /* 0x0000000c0d0e7389 */ /* 0x00006400000c000b */
[----:B01----:R-:W-:Y:S01]  /*1b190*/  ENDCOLLECTIVE ;  /* 0x000000000000791b */ /* 0x003fe20003800000 */
.L_x_1768:
[----:B------:R-:W-:-:S04]  /*1b1a0*/  LOP3.LUT R22, R22, 0xffffdfff, RZ, 0xc0, !PT ;  /* 0xffffdfff16167812 */ /* 0x000fc800078ec0ff */
[----:B------:R-:W-:-:S04]  /*1b1b0*/  @P0 LOP3.LUT R22, R22, 0x2000, RZ, 0xfc, !PT ;  /* 0x0000200016160812 */ /* 0x000fc800078efcff */
[----:B------:R-:W-:Y:S01]  /*1b1c0*/  LOP3.LUT P0, RZ, R22, 0x800, RZ, 0xc0, !PT ;  /* 0x0000080016ff7812 */ /* 0x000fe2000780c0ff */
[----:B------:R-:W-:Y:S02]  /*1b1d0*/  IMAD.MOV.U32 R13, RZ, RZ, R0 ;  /* 0x000000ffff0d7224 */ /* 0x000fe400078e0000 */
[----:B------:R-:W-:Y:S02]  /*1b1e0*/  IMAD.MOV.U32 R12, RZ, RZ, 0x1 ;  /* 0x00000001ff0c7424 */ /* 0x000fe400078e00ff */
[----:B------:R-:W-:-:S08]  /*1b1f0*/  IMAD.MOV.U32 R3, RZ, RZ, R14 ;  /* 0x000000ffff037224 */ /* 0x000fd000078e000e */
[----:B------:R-:W-:-:S04]  /*1b200*/  @!P0 LEA R3, P6, R7, R3, 0x1 ;  /* 0x0000000307038211 */ /* 0x000fc800078c08ff */
[----:B------:R-:W-:-:S04]  /*1b210*/  @!P0 IADD3.X R2, RZ, R2, RZ, P6, !PT ;  /* 0x00000002ff028210 */ /* 0x000fc800037fe4ff */
[----:B------:R-:W-:-:S07]  /*1b220*/  @!P0 LOP3.LUT R3, R3, R2, RZ, 0x3c, !PT ;  /* 0x0000000203038212 */ /* 0x000fce00078e3cff */
[----:B------:R-:W-:Y:S05]  /*1b230*/  WARPSYNC.COLLECTIVE R15, `(.L_x_1769) ;  /* 0x000000000f087348 */ /* 0x000fea0003c00000 */
[----:B------:R0:W1:Y:S02]  /*1b240*/  SHFL.IDX P6, R14, R13, R12, R11 ;  /* 0x0000000c0d0e7389 */ /* 0x00006400000c000b */
[----:B01----:R-:W-:Y:S01]  /*1b250*/  ENDCOLLECTIVE ;  /* 0x000000000000791b */ /* 0x003fe20003800000 */
.L_x_1769:
[----:B------:R-:W-:-:S04]  /*1b260*/  @!P0 LOP3.LUT R2, R3, R2, RZ, 0x3c, !PT ;  /* 0x0000000203028212 */ /* 0x000fc800078e3cff */
[----:B------:R-:W-:-:S05]  /*1b270*/  @!P0 LOP3.LUT R3, R3, R2, RZ, 0x3c, !PT ;  /* 0x0000000203038212 */ /* 0x000fca00078e3cff */
        /* <DEDUP_REMOVED lines=13> */
.L_x_1770:
[----:B------:R-:W-:Y:S01]  /*1b350*/  MOV R13, R0 ;  /* 0x00000000000d7202 */ /* 0x000fe20000000f00 */
[----:B------:R-:W-:Y:S02]  /*1b360*/  IMAD.MOV.U32 R12, RZ, RZ, 0x2 ;  /* 0x00000002ff0c7424 */ /* 0x000fe400078e00ff */
[----:B------:R-:W-:-:S05]  /*1b370*/  IMAD.MOV.U32 R2, RZ, RZ, R14 ;  /* 0x000000ffff027224 */ /* 0x000fca00078e000e */
[----:B------:R-:W-:-:S05]  /*1b380*/  @!P5 LEA R2, P6, R7, R2, 0x1 ;  /* 0x000000020702d211 */ /* 0x000fca00078c08ff */
[----:B------:R-:W-:-:S05]  /*1b390*/  @!P5 IMAD.X R3, RZ, RZ, R6, P6 ;  /* 0x000000ffff03d224 */ /* 0x000fca00030e0606 */
[----:B------:R-:W-:Y:S01]  /*1b3a0*/  @!PT LDS RZ, [RZ] ;  /* 0x00000000fffff984 */ /* 0x000fe20000000800 */
[----:B------:R-:W-:Y:S01]  /*1b3b0*/  @!PT LDS RZ, [RZ] ;  /* 0x00000000fffff984 */ /* 0x000fe20000000800 */
[----:B------:R-:W-:Y:S01]  /*1b3c0*/  @!PT LDS RZ, [RZ] ;  /* 0x00000000fffff984 */ /* 0x000fe20000000800 */
[----:B------:R0:W-:Y:S03]  /*1b3d0*/  @!P5 LDGSTS.E.BYPASS.LTC128B.128 [R26+0x22c00], desc[UR60][R2.64], !P4 ;  /* 0x22c00000021adfae */ /* 0x0001e6000e101d7c */
[----:B0-----:R-:W-:Y:S05]  /*1b3e0*/  WARPSYNC.COLLECTIVE R15, `(.L_x_1771) ;  /* 0x000000000f087348 */ /* 0x001fea0003c00000 */
[----:B------:R1:W2:Y:S02]  /*1b3f0*/  SHFL.IDX P6, R14, R13, R12, R11 ;  /* 0x0000000c0d0e7389 */ /* 0x0002a400000c000b */
[----:B012---:R-:W-:Y:S01]  /*1b400*/  ENDCOLLECTIVE ;  /* 0x000000000000791b */ /* 0x007fe20003800000 */
.L_x_1771:
[----:B------:R-:W-:Y:S01]  /*1b410*/  @!PT LDS RZ, [RZ] ;  /* 0x00000000fffff984 */ /* 0x000fe20000000800 */
[----:B------:R-:W-:Y:S01]  /*1b420*/  @!PT LDS RZ, [RZ] ;  /* 0x00000000fffff984 */ /* 0x000fe20000000800 */
[----:B------:R-:W-:Y:S01]  /*1b430*/  @!PT LDS RZ, [RZ] ;  /* 0x00000000fffff984 */ /* 0x000fe20000000800 */
[----:B------:R0:W-:Y:S04]  /*1b440*/  @!P5 LDGSTS.E.BYPASS.LTC128B.128 [R26+0x26c00], desc[UR60][R2.64+0x80], !P3 ;  /* 0x26c00080021adfae */ /* 0x0001e8000d901d7c */
[----:B------:R0:W-:Y:S04]  /*1b450*/  @!P5 LDGSTS.E.BYPASS.LTC128B.128 [R26+0x2ac00], desc[UR60][R2.64+0x100], !P2 ;  /* 0x2ac00100021adfae */ /* 0x0001e8000d101d7c */
[----:B------:R0:W-:Y:S01]  /*1b460*/  @!P5 LDGSTS.E.BYPASS.LTC128B.128 [R26+0x2ec00], desc[UR60][R2.64+0x180], !P1 ;  /* 0x2ec00180021adfae */ /* 0x0001e2000c901d7c */
[----:B------:R-:W-:Y:S01]  /*1b470*/  LOP3.LUT P5, RZ, R22, 0x100, RZ, 0xc0, !PT ;  /* 0x0000010016ff7812 */ /* 0x000fe200078ac0ff */
[----:B------:R-:W-:-:S02]  /*1b480*/  IMAD.MOV.U32 R13, RZ, RZ, R4 ;  /* 0x000000ffff0d7224 */ /* 0x000fc400078e0004 */
[----:B------:R-:W-:-:S10]  /*1b490*/  IMAD.MOV.U32 R6, RZ, RZ, R14 ;  /* 0x000000ffff067224 */ /* 0x000fd400078e000e */
[----:B0-----:R-:W-:Y:S05]  /*1b4a0*/  WARPSYNC.COLLECTIVE R15, `(.L_x_1772) ;  /* 0x000000000f087348 */ /* 0x001fea0003c00000 */
[----:B------:R1:W2:Y:S02]  /*1b4b0*/  SHFL.IDX P6, R14, R13, R12, R11 ;  /* 0x0000000c0d0e7389 */ /* 0x0002a400000c000b */
[----:B012---:R-:W-:Y:S01]  /*1b4c0*/  ENDCOLLECTIVE ;  /* 0x000000000000791b */ /* 0x007fe20003800000 */
.L_x_1772:
[----:B------:R-:W-:Y:S01]  /*1b4d0*/  IMAD.MOV.U32 R13, RZ, RZ, R0 ;  /* 0x000000ffff0d7224 */ /* 0x000fe200078e0000 */
[----:B------:R-:W-:Y:S01]  /*1b4e0*/  MOV R12, 0x3 ;  /* 0x00000003000c7802 */ /* 0x000fe20000000f00 */
        /* <DEDUP_REMOVED lines=10> */
.L_x_1773:
        /* <DEDUP_REMOVED lines=12> */
.L_x_1774:
[----:B------:R-:W-:Y:S02]  /*1b650*/  IMAD.MOV.U32 R13, RZ, RZ, R0 ;  /* 0x000000ffff0d7224 */ /* 0x000fe400078e0000 */
        /* <DEDUP_REMOVED lines=11> */
.L_x_1775:
[----:B------:R-:W-:Y:S01]  /*1b710*/  @!PT LDS RZ, [RZ] ;  /* 0x00000000fffff984 */ /* 0x000fe20000000800 */
[----:B------:R-:W-:Y:S01]  /*1b720*/  @!PT LDS RZ, [RZ] ;  /* 0x00000000fffff984 */ /* 0x000fe20000000800 */
[----:B------:R-:W-:Y:S01]  /*1b730*/  @!PT LDS RZ, [RZ] ;  /* 0x00000000fffff984 */ /* 0x000fe20000000800 */
[----:B------:R0:W-:Y:S04]  /*1b740*/  @!P5 LDGSTS.E.BYPASS.LTC128B.128 [R26+0x27c00], desc[UR60][R2.64+0x80], !P3 ;  /* 0x27c00080021adfae */ /* 0x0001e8000d901d7c */
[----:B------:R0:W-:Y:S04]  /*1b750*/  @!P5 LDGSTS.E.BYPASS.LTC128B.128 [R26+0x2bc00], desc[UR60][R2.64+0x100], !P2 ;  /* 0x2bc00100021adfae */ /* 0x0001e8000d101d7c */
[----:B------:R0:W-:Y:S01]  /*1b760*/  @!P5 LDGSTS.E.BYPASS.LTC128B.128 [R26+0x2fc00], desc[UR60][R2.64+0x180], !P1 ;  /* 0x2fc00180021adfae */ /* 0x0001e2000c901d7c */
[----:B------:R-:W-:Y:S01]  /*1b770*/  LOP3.LUT P5, RZ, R22, 0x4000, RZ, 0xc0, !PT ;  /* 0x0000400016ff7812 */ /* 0x000fe200078ac0ff */
[----:B------:R-:W-:Y:S01]  /*1b780*/  IMAD.MOV.U32 R13, RZ, RZ, R4 ;  /* 0x000000ffff0d7224 */ /* 0x000fe200078e0004 */
[----:B------:R-:W-:-:S11]  /*1b790*/  MOV R6, R14 ;  /* 0x0000000e00067202 */ /* 0x000fd60000000f00 */
[----:B0-----:R-:W-:Y:S05]  /*1b7a0*/  WARPSYNC.COLLECTIVE R15, `(.L_x_1776) ;  /* 0x000000000f087348 */ /* 0x001fea0003c00000 */
[----:B------:R1:W2:Y:S02]  /*1b7b0*/  SHFL.IDX P6, R14, R13, R12, R11 ;  /* 0x0000000c0d0e7389 */ /* 0x0002a400000c000b */
[----:B012---:R-:W-:Y:S01]  /*1b7c0*/  ENDCOLLECTIVE ;  /* 0x000000000000791b */ /* 0x007fe20003800000 */
.L_x_1776:
        /* <DEDUP_REMOVED lines=12> */
.L_x_1777:
[----:B------:R-:W-:Y:S01]  /*1b890*/  @!PT LDS RZ, [RZ] ;  /* 0x00000000fffff984 */ /* 0x000fe20000000800 */
[----:B------:R-:W-:Y:S01]  /*1b8a0*/  @!PT LDS RZ, [RZ] ;  /* 0x00000000fffff984 */ /* 0x000fe20000000800 */
[----:B------:R-:W-:Y:S01]  /*1b8b0*/  @!PT LDS RZ, [RZ] ;  /* 0x00000000fffff984 */ /* 0x000fe20000000800 */
[----:B------:R0:W-:Y:S04]  /*1b8c0*/  @!P0 LDGSTS.E.BYPASS.LTC128B.128 [R26+0x28400], desc[UR60][R2.64+0x80], !P3 ;  /* 0x28400080021a8fae */ /* 0x0001e8000d901d7c */
[----:B------:R0:W-:Y:S04]  /*1b8d0*/  @!P0 LDGSTS.E.BYPASS.LTC128B.128 [R26+0x2c400], desc[UR60][R2.64+0x100], !P2 ;  /* 0x2c400100021a8fae */ /* 0x0001e8000d101d7c */
[----:B------:R0:W-:Y:S01]  /*1b8e0*/  @!P0 LDGSTS.E.BYPASS.LTC128B.128 [R26+0x30400], desc[UR60][R2.64+0x180], !P1 ;  /* 0x30400180021a8fae */ /* 0x0001e2000c901d7c */
[----:B------:R-:W-:Y:S02]  /*1b8f0*/  LOP3.LUT P0, RZ, R22, 0x2000, RZ, 0xc0, !PT ;  /* 0x0000200016ff7812 */ /* 0x000fe4000780c0ff */
[----:B------:R-:W-:Y:S01]  /*1b900*/  MOV R13, R4 ;  /* 0x00000004000d7202 */ /* 0x000fe20000000f00 */
[----:B------:R-:W-:-:S10]  /*1b910*/  IMAD.MOV.U32 R6, RZ, RZ, R14 ;  /* 0x000000ffff067224 */ /* 0x000fd400078e000e */
[----:B0-----:R-:W-:Y:S05]  /*1b920*/  WARPSYNC.COLLECTIVE R15, `(.L_x_1778) ;  /* 0x000000000f087348 */ /* 0x001fea0003c00000 */
[----:B------:R1:W2:Y:S02]  /*1b930*/  SHFL.IDX P6, R14, R13, R12, R11 ;  /* 0x0000000c0d0e7389 */ /* 0x0002a400000c000b */
[----:B012---:R-:W-:Y:S01]  /*1b940*/  ENDCOLLECTIVE ;  /* 0x000000000000791b */ /* 0x007fe20003800000 */
.L_x_1778:
        /* <DEDUP_REMOVED lines=12> */
.L_x_1779:
[----:B------:R-:W-:Y:S01]  /*1ba10*/  @!PT LDS RZ, [RZ] ;  /* 0x00000000fffff984 */ /* 0x000fe20000000800 */
[----:B------:R-:W-:Y:S01]  /*1ba20*/  @!PT LDS RZ, [RZ] ;  /* 0x00000000fffff984 */ /* 0x000fe20000000800 */
[----:B------:R-:W-:Y:S01]  /*1ba30*/  @!PT LDS RZ, [RZ] ;  /* 0x00000000fffff984 */ /* 0x000fe20000000800 */
[----:B------:R0:W-:Y:S04]  /*1ba40*/  @!P5 LDGSTS.E.BYPASS.LTC128B.128 [R26+0x28c00], desc[UR60][R2.64+0x80], !P3 ;  /* 0x28c00080021adfae */ /* 0x0001e8000d901d7c */
[----:B------:R0:W-:Y:S04]  /*1ba50*/  @!P5 LDGSTS.E.BYPASS.LTC128B.128 [R26+0x2cc00], desc[UR60][R2.64+0x100], !P2 ;  /* 0x2cc00100021adfae */ /* 0x0001e8000d101d7c */
[----:B------:R0:W-:Y:S01]  /*1ba60*/  @!P5 LDGSTS.E.BYPASS.LTC128B.128 [R26+0x30c00], desc[UR60][R2.64+0x180], !P1 ;  /* 0x30c00180021adfae */ /* 0x0001e2000c901d7c */
[----:B------:R-:W-:Y:S02]  /*1ba70*/  IMAD.MOV.U32 R13, RZ, RZ, R4 ;  /* 0x000000ffff0d7224 */ /* 0x000fe400078e0004 */
[----:B------:R-:W-:-:S07]  /*1ba80*/  IMAD.MOV.U32 R6, RZ, RZ, R14 ;  /* 0x000000ffff067224 */ /* 0x000fce00078e000e */
[----:B0-----:R-:W-:Y:S05]  /*1ba90*/  WARPSYNC.COLLECTIVE R15, `(.L_x_1780) ;  /* 0x000000000f087348 */ /* 0x001fea0003c00000 */
[----:B------:R1:W2:Y:S02]  /*1baa0*/  SHFL.IDX P6, R14, R13, R12, R11 ;  /* 0x0000000c0d0e7389 */ /* 0x0002a400000c000b */
[----:B012---:R-:W-:Y:S01]  /*1bab0*/  ENDCOLLECTIVE ;  /* 0x000000000000791b */ /* 0x007fe20003800000 */
.L_x_1780:
[----:B------:R-:W-:Y:S02]  /*1bac0*/  IMAD.MOV.U32 R13, RZ, RZ, R0 ;  /* 0x000000ffff0d7224 */ /* 0x000fe400078e0000 */
[----:B------:R-:W-:Y:S01]  /*1bad0*/  IMAD.MOV.U32 R12, RZ, RZ, 0x7 ;  /* 0x00000007ff0c7424 */ /* 0x000fe200078e00ff */
[----:B------:R-:W-:-:S07]  /*1bae0*/  MOV R2, R14 ;  /* 0x0000000e00027202 */ /* 0x000fce0000000f00 */
[----:B------:R-:W-:Y:S05]  /*1baf0*/  WARPSYNC.COLLECTIVE R15, `(.L_x_1781) ;  /* 0x000000000f087348 */ /* 0x000fea0003c00000 */
[----:B------:R0:W1:Y:S02]  /*1bb00*/  SHFL.IDX P6, R14, R13, R12, R11 ;  /* 0x0000000c0d0e7389 */ /* 0x00006400000c000b */
[----:B01----:R-:W-:Y:S01]  /*1bb10*/  ENDCOLLECTIVE ;  /* 0x000000000000791b */ /* 0x003fe20003800000 */
.L_x_1781:
        /* <DEDUP_REMOVED lines=14> */
.L_x_1782:
[----:B------:R-:W-:Y:S01]  /*1bc00*/  IMAD.MOV.U32 R2, RZ, RZ, R14 ;  /* 0x000000ffff027224 */ /* 0x000fe200078e000e */
[----:B------:R-:W-:Y:S06]  /*1bc10*/  BRA `(.L_x_1783) ;  /* 0xffffffa000207947 */ /* 0x000fec000383ffff */
.L_x_1611:
[----:B0-----:R0:W1:Y:S02]  /*1bc20*/  SYNCS.PHASECHK.TRANS64.TRYWAIT P0, [R23+URZ+0x32420], R0 ;  /* 0x03242000170075a7 */ /* 0x001064000800017f */
[----:B-1----:R-:W-:Y:S05]  /*1bc30*/  @!P0 NANOSLEEP.SYNCS 0x989680 ;  /* 0x009896800000895d */ /* 0x002fea0003900000 */
[----:B------:R-:W1:Y:S02]  /*1bc40*/  @!P0 SYNCS.PHASECHK.TRANS64 P0, [R23+URZ+0x32420], R0 ;  /* 0x03242000170085a7 */ /* 0x000e64000800007f */
[----:B-1----:R-:W-:Y:S05]  /*1bc50*/  @!P0 BRA `(.L_x_1611) ;  /* 0xfffffffc00f08947 */ /* 0x002fea000383ffff */
[----:B------:R-:W-:Y:S05]  /*1bc60*/  BRA `(.L_x_1784) ;  /* 0xffffffa000947947 */ /* 0x000fea000383ffff */
.L_x_1614:
[----:B0-----:R0:W1:Y:S02]  /*1bc70*/  SYNCS.PHASECHK.TRANS64.TRYWAIT P0, [R30+URZ+0x32460], R3 ;  /* 0x032460031e0075a7 */ /* 0x001064000800017f */
[----:B-1----:R-:W-:Y:S05]  /*1bc80*/  @!P0 NANOSLEEP.SYNCS 0x989680 ;  /* 0x009896800000895d */ /* 0x002fea0003900000 */
[----:B------:R-:W1:Y:S02]  /*1bc90*/  @!P0 SYNCS.PHASECHK.TRANS64 P0, [R30+URZ+0x32460], R3 ;  /* 0x032460031e0085a7 */ /* 0x000e64000800007f */
[----:B-1----:R-:W-:Y:S05]  /*1bca0*/  @!P0 BRA `(.L_x_1614) ;  /* 0xfffffffc00f08947 */ /* 0x002fea000383ffff */
[----:B------:R-:W-:Y:S05]  /*1bcb0*/  BRA `(.L_x_1785) ;  /* 0xffffffa000bc7947 */ /* 0x000fea000383ffff */
.L_x_1615:
        /* <DEDUP_REMOVED lines=8> */
.L_x_1787:
[----:B------:R-:W-:Y:S05]  /*1bd40*/  BSYNC B0 ;  /* 0x0000000000007941 */ /* 0x000fea0003800000 */
.L_x_1786:
        /* <DEDUP_REMOVED lines=12> */
.L_x_1788:
        /* <DEDUP_REMOVED lines=8> */
.L_x_1789:
[----:B------:R-:W-:-:S05]  /*1be90*/  LOP3.LUT R8, R8, 0x38, RZ, 0xc0, !PT ;  /* 0x0000003808087812 */ /* 0x000fca00078ec0ff */
[----:B------:R-:W-:-:S05]  /*1bea0*/  IMAD.SHL.U32 R0, R8, 0x2, RZ ;  /* 0x0000000208007824 */ /* 0x000fca00078e00ff */
[----:B------:R-:W-:Y:S01]  /*1beb0*/  IADD3 R2, P0, R2, R0, RZ ;  /* 0x0000000002027210 */ /* 0x000fe20007f1e0ff */
[----:B------:R-:W-:-:S04]  /*1bec0*/  IMAD.MOV.U32 R13, RZ, RZ, R5 ;  /* 0x000000ffff0d7224 */ /* 0x000fc800078e0005 */
        /* <DEDUP_REMOVED lines=16> */
.L_x_1790:
[----:B------:R-:W-:Y:S02]  /*1bfd0*/  IMAD.MOV.U32 R13, RZ, RZ, R6 ;  /* 0x000000ffff0d7224 */ /* 0x000fe400078e0006 */
[----:B------:R-:W-:Y:S01]  /*1bfe0*/  IMAD.MOV.U32 R12, RZ, RZ, 0x2 ;  /* 0x00000002ff0c7424 */ /* 0x000fe200078e00ff */
[----:B------:R-:W-:-:S13]  /*1bff0*/  IADD3 R2, P3, R14, R0, RZ ;  /* 0x000000000e027210 */ /* 0x000fda0007f7e0ff */
[----:B------:R-:W-:Y:S05]  /*1c000*/  WARPSYNC.COLLECTIVE R15, `(.L_x_1791) ;  /* 0x000000000f087348 */ /* 0x000fea0003c00000 */
[----:B------:R0:W1:Y:S02]  /*1c010*/  SHFL.IDX P6, R14, R13, R12, R11 ;  /* 0x0000000c0d0e7389 */ /* 0x00006400000c000b */
[----:B01----:R-:W-:Y:S01]  /*1c020*/  ENDCOLLECTIVE ;  /* 0x000000000000791b */ /* 0x003fe20003800000 */
.L_x_1791:
        /* <DEDUP_REMOVED lines=17> */
.L_x_1792:
[----:B------:R-:W-:Y:S02]  /*1c140*/  IMAD.MOV.U32 R13, RZ, RZ, R6 ;  /* 0x000000ffff0d7224 */ /* 0x000fe400078e0006 */
[----:B------:R-:W-:Y:S01]  /*1c150*/  IMAD.MOV.U32 R12, RZ, RZ, 0x3 ;  /* 0x00000003ff0c7424 */ /* 0x000fe200078e00ff */
[----:B------:R-:W-:-:S13]  /*1c160*/  IADD3 R2, P3, R14, R0, RZ ;  /* 0x000000000e027210 */ /* 0x000fda0007f7e0ff */
[----:B------:R-:W-:Y:S05]  /*1c170*/  WARPSYNC.COLLECTIVE R15, `(.L_x_1793) ;  /* 0x000000000f087348 */ /* 0x000fea0003c00000 */
[----:B------:R0:W1:Y:S02]  /*1c180*/  SHFL.IDX P6, R14, R13, R12, R11 ;  /* 0x0000000c0d0e7389 */ /* 0x00006400000c000b */
[----:B01----:R-:W-:Y:S01]  /*1c190*/  ENDCOLLECTIVE ;  /* 0x000000000000791b */ /* 0x003fe20003800000 */
.L_x_1793:
        /* <DEDUP_REMOVED lines=17> */
.L_x_1794:
[----:B------:R-:W-:Y:S02]  /*1c2b0*/  IMAD.MOV.U32 R13, RZ, RZ, R6 ;  /* 0x000000ffff0d7224 */ /* 0x000fe400078e0006 */
[----:B------:R-:W-:Y:S01]  /*1c2c0*/  IMAD.MOV.U32 R12, RZ, RZ, 0x4 ;  /* 0x00000004ff0c7424 */ /* 0x000fe200078e00ff */
[----:B------:R-:W-:-:S13]  /*1c2d0*/  IADD3 R2, P3, R14, R0, RZ ;  /* 0x000000000e027210 */ /* 0x000fda0007f7e0ff */
[----:B------:R-:W-:Y:S05]  /*1c2e0*/  WARPSYNC.COLLECTIVE R15, `(.L_x_1795) ;  /* 0x000000000f087348 */ /* 0x000fea0003c00000 */
[----:B------:R0:W1:Y:S02]  /*1c2f0*/  SHFL.IDX P6, R14, R13, R12, R11 ;  /* 0x0000000c0d0e7389 */ /* 0x00006400000c000b */
[----:B01----:R-:W-:Y:S01]  /*1c300*/  ENDCOLLECTIVE ;  /* 0x000000000000791b */ /* 0x003fe20003800000 */
.L_x_1795:
        /* <DEDUP_REMOVED lines=17> */
.L_x_1796:
[----:B------:R-:W-:Y:S01]  /*1c420*/  IMAD.MOV.U32 R13, RZ, RZ, R6 ;  /* 0x000000ffff0d7224 */ /* 0x000fe200078e0006 */
[----:B------:R-:W-:Y:S02]  /*1c430*/  MOV R12, 0x5 ;  /* 0x00000005000c7802 */ /* 0x000fe40000000f00 */
[----:B------:R-:W-:-:S13]  /*1c440*/  IADD3 R2, P3, R14, R0, RZ ;  /* 0x000000000e027210 */ /* 0x000fda0007f7e0ff */
[----:B------:R-:W-:Y:S05]  /*1c450*/  WARPSYNC.COLLECTIVE R15, `(.L_x_1797) ;  /* 0x000000000f087348 */ /* 0x000fea0003c00000 */
[----:B------:R0:W1:Y:S02]  /*1c460*/  SHFL.IDX P6, R14, R13, R12, R11 ;  /* 0x0000000c0d0e7389 */ /* 0x00006400000c000b */
[----:B01----:R-:W-:Y:S01]  /*1c470*/  ENDCOLLECTIVE ;  /* 0x000000000000791b */ /* 0x003fe20003800000 */
.L_x_1797:
        /* <DEDUP_REMOVED lines=12> */
.L_x_1798:
        /* <DEDUP_REMOVED lines=9> */
.L_x_1622:
[----:B0-----:R0:W1:Y:S02]  /*1c5d0*/  SYNCS.PHASECHK.TRANS64.TRYWAIT P0, [R4+URZ+0x32440], R21 ;  /* 0x03244015040075a7 */ /* 0x001064000800017f */
[----:B-1----:R-:W-:Y:S05]  /*1c5e0*/  @!P0 NANOSLEEP.SYNCS 0x989680 ;  /* 0x009896800000895d */ /* 0x002fea0003900000 */
[----:B------:R-:W1:Y:S02]  /*1c5f0*/  @!P0 SYNCS.PHASECHK.TRANS64 P0, [R4+URZ+0x32440], R21 ;  /* 0x03244015040085a7 */ /* 0x000e64000800007f */
[----:B-1----:R-:W-:Y:S05]  /*1c600*/  @!P0 BRA `(.L_x_1622) ;  /* 0xfffffffc00f08947 */ /* 0x002fea000383ffff */
[----:B------:R-:W-:Y:S05]  /*1c610*/  BRA `(.L_x_1800) ;  /* 0xffffffa4003c7947 */ /* 0x000fea000383ffff */
.L_x_1623:
        /* <DEDUP_REMOVED lines=8> */
.L_x_1802:
[----:B------:R-:W-:Y:S05]  /*1c6a0*/  BSYNC B1 ;  /* 0x0000000000017941 */ /* 0x000fea0003800000 */
.L_x_1801:
        /* <DEDUP_REMOVED lines=9> */
.L_x_1803:
[----:B------:R-:W-:Y:S02]  /*1c740*/  IMAD.MOV.U32 R13, RZ, RZ, R9 ;  /* 0x000000ffff0d7224 */ /* 0x000fe400078e0009 */
[----:B------:R-:W-:Y:S02]  /*1c750*/  IMAD.MOV.U32 R12, RZ, RZ, 0x1 ;  /* 0x00000001ff0c7424 */ /* 0x000fe400078e00ff */
[----:B------:R-:W-:-:S07]  /*1c760*/  IMAD.MOV.U32 R2, RZ, RZ, R14 ;  /* 0x000000ffff027224 */ /* 0x000fce00078e000e */
[----:B------:R-:W-:Y:S05]  /*1c770*/  WARPSYNC.COLLECTIVE R15, `(.L_x_1804) ;  /* 0x000000000f087348 */ /* 0x000fea0003c00000 */
[----:B------:R0:W1:Y:S02]  /*1c780*/  SHFL.IDX P6, R14, R13, R12, R11 ;  /* 0x0000000c0d0e7389 */ /* 0x00006400000c000b */
[----:B01----:R-:W-:Y:S01]  /*1c790*/  ENDCOLLECTIVE ;  /* 0x000000000000791b */ /* 0x003fe20003800000 */
.L_x_1804:
        /* <DEDUP_REMOVED lines=11> */
.L_x_1805:
[----:B------:R-:W-:Y:S01]  /*1c850*/  MOV R13, R9 ;  /* 0x00000009000d7202 */ /* 0x000fe20000000f00 */
[----:B------:R-:W-:Y:S02]  /*1c860*/  IMAD.MOV.U32 R12, RZ, RZ, 0x2 ;  /* 0x00000002ff0c7424 */ /* 0x000fe400078e00ff */
[----:B------:R-:W-:-:S07]  /*1c870*/  IMAD.MOV.U32 R2, RZ, RZ, R14 ;  /* 0x000000ffff027224 */ /* 0x000fce00078e000e */
[----:B------:R-:W-:Y:S05]  /*1c880*/  WARPSYNC.COLLECTIVE R15, `(.L_x_1806) ;  /* 0x000000000f087348 */ /* 0x000fea0003c00000 */
[----:B------:R0:W1:Y:S02]  /*1c890*/  SHFL.IDX P6, R14, R13, R12, R11 ;  /* 0x0000000c0d0e7389 */ /* 0x00006400000c000b */
[----:B01----:R-:W-:Y:S01]  /*1c8a0*/  ENDCOLLECTIVE ;  /* 0x000000000000791b */ /* 0x003fe20003800000 */
.L_x_1806:
        /* <DEDUP_REMOVED lines=11> */
.L_x_1807:
[----:B------:R-:W-:Y:S01]  /*1c960*/  IMAD.MOV.U32 R13, RZ, RZ, R9 ;  /* 0x000000ffff0d7224 */ /* 0x000fe200078e0009 */
[----:B------:R-:W-:Y:S01]  /*1c970*/  MOV R12, 0x3 ;  /* 0x00000003000c7802 */ /* 0x000fe20000000f00 */
[----:B------:R-:W-:-:S07]  /*1c980*/  IMAD.MOV.U32 R2, RZ, RZ, R14 ;  /* 0x000000ffff027224 */ /* 0x000fce00078e000e */
[----:B------:R-:W-:Y:S05]  /*1c990*/  WARPSYNC.COLLECTIVE R15, `(.L_x_1808) ;  /* 0x000000000f087348 */ /* 0x000fea0003c00000 */
[----:B------:R0:W1:Y:S02]  /*1c9a0*/  SHFL.IDX P6, R14, R13, R12, R11 ;  /* 0x0000000c0d0e7389 */ /* 0x00006400000c000b */
[----:B01----:R-:W-:Y:S01]  /*1c9b0*/  ENDCOLLECTIVE ;  /* 0x000000000000791b */ /* 0x003fe20003800000 */
.L_x_1808:
        /* <DEDUP_REMOVED lines=11> */
.L_x_1809:
[----:B------:R-:W-:Y:S02]  /*1ca70*/  IMAD.MOV.U32 R13, RZ, RZ, R9 ;  /* 0x000000ffff0d7224 */ /* 0x000fe400078e0009 */
[----:B------:R-:W-:Y:S02]  /*1ca80*/  IMAD.MOV.U32 R12, RZ, RZ, 0x4 ;  /* 0x00000004ff0c7424 */ /* 0x000fe400078e00ff */
[----:B------:R-:W-:-:S07]  /*1ca90*/  IMAD.MOV.U32 R2, RZ, RZ, R14 ;  /* 0x000000ffff027224 */ /* 0x000fce00078e000e */
[----:B------:R-:W-:Y:S05]  /*1caa0*/  WARPSYNC.COLLECTIVE R15, `(.L_x_1810) ;  /* 0x000000000f087348 */ /* 0x000fea0003c00000 */
[----:B------:R0:W1:Y:S02]  /*1cab0*/  SHFL.IDX P6, R14, R13, R12, R11 ;  /* 0x0000000c0d0e7389 */ /* 0x00006400000c000b */
[----:B01----:R-:W-:Y:S01]  /*1cac0*/  ENDCOLLECTIVE ;  /* 0x000000000000791b */ /* 0x003fe20003800000 */
.L_x_1810:
        /* <DEDUP_REMOVED lines=11> */
.L_x_1811:
[----:B------:R-:W-:Y:S02]  /*1cb80*/  IMAD.MOV.U32 R13, RZ, RZ, R9 ;  /* 0x000000ffff0d7224 */ /* 0x000fe400078e0009 */
[----:B------:R-:W-:Y:S02]  /*1cb90*/  IMAD.MOV.U32 R12, RZ, RZ, 0x5 ;  /* 0x00000005ff0c7424 */ /* 0x000fe400078e00ff */
[----:B------:R-:W-:-:S07]  /*1cba0*/  IMAD.MOV.U32 R2, RZ, RZ, R14 ;  /* 0x000000ffff027224 */ /* 0x000fce00078e000e */
[----:B------:R-:W-:Y:S05]  /*1cbb0*/  WARPSYNC.COLLECTIVE R15, `(.L_x_1812) ;  /* 0x000000000f087348 */ /* 0x000fea0003c00000 */
[----:B------:R0:W1:Y:S02]  /*1cbc0*/  SHFL.IDX P6, R14, R13, R12, R11 ;  /* 0x0000000c0d0e7389 */ /* 0x00006400000c000b */
[----:B01----:R-:W-:Y:S01]  /*1cbd0*/  ENDCOLLECTIVE ;  /* 0x000000000000791b */ /* 0x003fe20003800000 */
.L_x_1812:
        /* <DEDUP_REMOVED lines=11> */
.L_x_1813:
[----:B------:R-:W-:Y:S01]  /*1cc90*/  IMAD.MOV.U32 R2, RZ, RZ, R14 ;  /* 0x000000ffff027224 */ /* 0x000fe200078e000e */
[----:B------:R-:W-:Y:S06]  /*1cca0*/  BRA `(.L_x_1814) ;  /* 0xffffffa0006c7947 */ /* 0x000fec000383ffff */
.L_x_1628:
[----:B---3--:R3:W4:Y:S02]  /*1ccb0*/  SYNCS.PHASECHK.TRANS64.TRYWAIT P0, [R4+URZ+0x32460], R21 ;  /* 0x03246015040075a7 */ /* 0x008724000800017f */
[----:B----4-:R-:W-:Y:S05]  /*1ccc0*/  @!P0 NANOSLEEP.SYNCS 0x989680 ;  /* 0x009896800000895d */ /* 0x010fea0003900000 */
[----:B------:R-:W4:Y:S02]  /*1ccd0*/  @!P0 SYNCS.PHASECHK.TRANS64 P0, [R4+URZ+0x32460], R21 ;  /* 0x03246015040085a7 */ /* 0x000f24000800007f */
[----:B----4-:R-:W-:Y:S05]  /*1cce0*/  @!P0 BRA `(.L_x_1628) ;  /* 0xfffffffc00f08947 */ /* 0x010fea000383ffff */
[----:B------:R-:W-:Y:S05]  /*1ccf0*/  BRA `(.L_x_1815) ;  /* 0xffffffa000bc7947 */ /* 0x000fea000383ffff */
.L_x_1629:
        /* <DEDUP_REMOVED lines=8> */
.L_x_1817:
[----:B------:R-:W-:Y:S05]  /*1cd80*/  BSYNC B1 ;  /* 0x0000000000017941 */ /* 0x000fea0003800000 */
.L_x_1816:
        /* <DEDUP_REMOVED lines=9> */
.L_x_1818:
[----:B------:R-:W-:Y:S01]  /*1ce20*/  IMAD.MOV.U32 R13, RZ, RZ, R7 ;  /* 0x000000ffff0d7224 */ /* 0x000fe200078e0007 */
[----:B------:R-:W-:Y:S02]  /*1ce30*/  MOV R12, 0x1 ;  /* 0x00000001000c7802 */ /* 0x000fe40000000f00 */
[----:B------:R-:W-:-:S13]  /*1ce40*/  IADD3 R2, P0, R14, R0, RZ ;  /* 0x000000000e027210 */ /* 0x000fda0007f1e0ff */
[----:B------:R-:W-:Y:S05]  /*1ce50*/  WARPSYNC.COLLECTIVE R15, `(.L_x_1819) ;  /* 0x000000000f087348 */ /* 0x000fea0003c00000 */
[----:B------:R0:W1:Y:S02]  /*1ce60*/  SHFL.IDX P6, R14, R13, R12, R11 ;  /* 0x0000000c0d0e7389 */ /* 0x00006400000c000b */
[----:B01----:R-:W-:Y:S01]  /*1ce70*/  ENDCOLLECTIVE ;  /* 0x000000000000791b */ /* 0x003fe20003800000 */
.L_x_1819:
        /* <DEDUP_REMOVED lines=13> */
.L_x_1820:
[----:B------:R-:W-:Y:S02]  /*1cf50*/  IMAD.MOV.U32 R13, RZ, RZ, R7 ;  /* 0x000000ffff0d7224 */ /* 0x000fe400078e0007 */
[----:B------:R-:W-:Y:S01]  /*1cf60*/  IMAD.MOV.U32 R12, RZ, RZ, 0x2 ;  /* 0x00000002ff0c7424 */ /* 0x000fe200078e00ff */
[----:B------:R-:W-:-:S13]  /*1cf70*/  IADD3 R2, P0, R14, R0, RZ ;  /* 0x000000000e027210 */ /* 0x000fda0007f1e0ff */
[----:B------:R-:W-:Y:S05]  /*1cf80*/  WARPSYNC.COLLECTIVE R15, `(.L_x_1821) ;  /* 0x000000000f087348 */ /* 0x000fea0003c00000 */
[----:B------:R0:W1:Y:S02]  /*1cf90*/  SHFL.IDX P6, R14, R13, R12, R11 ;  /* 0x0000000c0d0e7389 */ /* 0x00006400000c000b */
[----:B01----:R-:W-:Y:S01]  /*1cfa0*/  ENDCOLLECTIVE ;  /* 0x000000000000791b */ /* 0x003fe20003800000 */
.L_x_1821:
        /* <DEDUP_REMOVED lines=13> */
.L_x_1822:
[----:B------:R-:W-:Y:S02]  /*1d080*/  IMAD.MOV.U32 R13, RZ, RZ, R7 ;  /* 0x000000ffff0d7224 */ /* 0x000fe400078e0007 */
[----:B------:R-:W-:Y:S01]  /*1d090*/  IMAD.MOV.U32 R12, RZ, RZ, 0x3 ;  /* 0x00000003ff0c7424 */ /* 0x000fe200078e00ff */
[----:B------:R-:W-:-:S13]  /*1d0a0*/  IADD3 R2, P0, R14, R0, RZ ;  /* 0x000000000e027210 */ /* 0x000fda0007f1e0ff */
[----:B------:R-:W-:Y:S05]  /*1d0b0*/  WARPSYNC.COLLECTIVE R15, `(.L_x_1823) ;  /* 0x000000000f087348 */ /* 0x000fea0003c00000 */
[----:B------:R0:W1:Y:S02]  /*1d0c0*/  SHFL.IDX P6, R14, R13, R12, R11 ;  /* 0x0000000c0d0e7389 */ /* 0x00006400000c000b */
[----:B01----:R-:W-:Y:S01]  /*1d0d0*/  ENDCOLLECTIVE ;  /* 0x000000000000791b */ /* 0x003fe20003800000 */
.L_x_1823:
        /* <DEDUP_REMOVED lines=13> */
.L_x_1824:
[----:B------:R-:W-:Y:S01]  /*1d1b0*/  MOV R13, R7 ;  /* 0x00000007000d7202 */ /* 0x000fe20000000f00 */
[----:B------:R-:W-:Y:S01]  /*1d1c0*/  IMAD.MOV.U32 R12, RZ, RZ, 0x4 ;  /* 0x00000004ff0c7424 */ /* 0x000fe200078e00ff */
[----:B------:R-:W-:-:S13]  /*1d1d0*/  IADD3 R2, P0, R14, R0, RZ ;  /* 0x000000000e027210 */ /* 0x000fda0007f1e0ff */
[----:B------:R-:W-:Y:S05]  /*1d1e0*/  WARPSYNC.COLLECTIVE R15, `(.L_x_1825) ;  /* 0x000000000f087348 */ /* 0x000fea0003c00000 */
[----:B------:R0:W1:Y:S02]  /*1d1f0*/  SHFL.IDX P6, R14, R13, R12, R11 ;  /* 0x0000000c0d0e7389 */ /* 0x00006400000c000b */
[----:B01----:R-:W-:Y:S01]  /*1d200*/  ENDCOLLECTIVE ;  /* 0x000000000000791b */ /* 0x003fe20003800000 */
.L_x_1825:
        /* <DEDUP_REMOVED lines=13> */
.L_x_1826:
[----:B------:R-:W-:Y:S02]  /*1d2e0*/  IMAD.MOV.U32 R13, RZ, RZ, R7 ;  /* 0x000000ffff0d7224 */ /* 0x000fe400078e0007 */
[----:B------:R-:W-:Y:S01]  /*1d2f0*/  IMAD.MOV.U32 R12, RZ, RZ, 0x5 ;  /* 0x00000005ff0c7424 */ /* 0x000fe200078e00ff */
[----:B------:R-:W-:-:S13]  /*1d300*/  IADD3 R2, P0, R14, R0, RZ ;  /* 0x000000000e027210 */ /* 0x000fda0007f1e0ff */
[----:B------:R-:W-:Y:S05]  /*1d310*/  WARPSYNC.COLLECTIVE R15, `(.L_x_1827) ;  /* 0x000000000f087348 */ /* 0x000fea0003c00000 */
[----:B------:R0:W1:Y:S02]  /*1d320*/  SHFL.IDX P6, R14, R13, R12, R11 ;  /* 0x0000000c0d0e7389 */ /* 0x00006400000c000b */
[----:B01----:R-:W-:Y:S01]  /*1d330*/  ENDCOLLECTIVE ;  /* 0x000000000000791b */ /* 0x003fe20003800000 */
.L_x_1827:
        /* <DEDUP_REMOVED lines=13> */
.L_x_1828:
[----:B------:R-:W-:Y:S05]  /*1d410*/  BRA `(.L_x_1829) ;  /* 0xffffffa000087947 */ /* 0x000fea000383ffff */
.L_x_1637:
        /* <DEDUP_REMOVED lines=8> */
.L_x_1831:
[----:B------:R-:W-:Y:S05]  /*1d4a0*/  BSYNC B0 ;  /* 0x0000000000007941 */ /* 0x000fea0003800000 */
.L_x_1830:
        /* <DEDUP_REMOVED lines=9> */
.L_x_1832:
        /* <DEDUP_REMOVED lines=18> */
.L_x_1833:
[----:B------:R-:W-:Y:S01]  /*1d660*/  IMAD.MOV.U32 R12, RZ, RZ, 0x2 ;  /* 0x00000002ff0c7424 */ /* 0x000fe200078e00ff */
[----:B------:R-:W-:-:S05]  /*1d670*/  SEL R6, R14, RZ, P1 ;  /* 0x000000ff0e067207 */ /* 0x000fca0000800000 */
[----:B------:R-:W-:-:S04]  /*1d680*/  IMAD.IADD R6, R5, 0x1, R6 ;  /* 0x0000000105067824 */ /* 0x000fc800078e0206 */
[----:B------:R-:W-:-:S07]  /*1d690*/  IMAD.MOV.U32 R13, RZ, RZ, R6 ;  /* 0x000000ffff0d7224 */ /* 0x000fce00078e0006 */
[----:B------:R-:W-:Y:S05]  /*1d6a0*/  WARPSYNC.COLLECTIVE R15, `(.L_x_1834) ;  /* 0x000000000f087348 */ /* 0x000fea0003c00000 */
[----:B------:R0:W1:Y:S02]  /*1d6b0*/  SHFL.UP P6, R14, R13, R12, R11 ;  /* 0x0400000c0d0e7389 */ /* 0x00006400000c000b */
[----:B01----:R-:W-:Y:S01]  /*1d6c0*/  ENDCOLLECTIVE ;  /* 0x000000000000791b */ /* 0x003fe20003800000 */
.L_x_1834:
[----:B------:R-:W-:Y:S01]  /*1d6d0*/  IMAD.MOV.U32 R12, RZ, RZ, 0x4 ;  /* 0x00000004ff0c7424 */ /* 0x000fe200078e00ff */
[----:B------:R-:W-:-:S05]  /*1d6e0*/  SEL R7, R14, RZ, P2 ;  /* 0x000000ff0e077207 */ /* 0x000fca0001000000 */
[----:B------:R-:W-:-:S05]  /*1d6f0*/  IMAD.IADD R7, R6, 0x1, R7 ;  /* 0x0000000106077824 */ /* 0x000fca00078e0207 */
[----:B------:R-:W-:-:S07]  /*1d700*/  MOV R13, R7 ;  /* 0x00000007000d7202 */ /* 0x000fce0000000f00 */
[----:B------:R-:W-:Y:S05]  /*1d710*/  WARPSYNC.COLLECTIVE R15, `(.L_x_1835) ;  /* 0x000000000f087348 */ /* 0x000fea0003c00000 */
[----:B------:R0:W1:Y:S02]  /*1d720*/  SHFL.UP P6, R14, R13, R12, R11 ;  /* 0x0400000c0d0e7389 */ /* 0x00006400000c000b */
[----:B01----:R-:W-:Y:S01]  /*1d730*/  ENDCOLLECTIVE ;  /* 0x000000000000791b */ /* 0x003fe20003800000 */
.L_x_1835:
[----:B------:R-:W-:Y:S01]  /*1d740*/  IMAD.MOV.U32 R12, RZ, RZ, 0x8 ;  /* 0x00000008ff0c7424 */ /* 0x000fe200078e00ff */
[----:B------:R-:W-:-:S05]  /*1d750*/  SEL R2, R14, RZ, P3 ;  /* 0x000000ff0e027207 */ /* 0x000fca0001800000 */
[----:B------:R-:W-:-:S04]  /*1d760*/  IMAD.IADD R2, R7, 0x1, R2 ;  /* 0x0000000107027824 */ /* 0x000fc800078e0202 */
[----:B------:R-:W-:-:S07]  /*1d770*/  IMAD.MOV.U32 R13, RZ, RZ, R2 ;  /* 0x000000ffff0d7224 */ /* 0x000fce00078e0002 */
[----:B------:R-:W-:Y:S05]  /*1d780*/  WARPSYNC.COLLECTIVE R15, `(.L_x_1836) ;  /* 0x000000000f087348 */ /* 0x000fea0003c00000 */
[----:B------:R0:W1:Y:S02]  /*1d790*/  SHFL.UP P6, R14, R13, R12, R11 ;  /* 0x0400000c0d0e7389 */ /* 0x00006400000c000b */
[----:B01----:R-:W-:Y:S01]  /*1d7a0*/  ENDCOLLECTIVE ;  /* 0x000000000000791b */ /* 0x003fe20003800000 */
.L_x_1836:
[----:B------:R-:W-:Y:S02]  /*1d7b0*/  MOV R12, 0x10 ;  /* 0x00000010000c7802 */ /* 0x000fe40000000f00 */
[----:B------:R-:W-:-:S05]  /*1d7c0*/  SEL R3, R14, RZ, P4 ;  /* 0x000000ff0e037207 */ /* 0x000fca0002000000 */
[----:B------:R-:W-:-:S04]  /*1d7d0*/  IMAD.IADD R3, R2, 0x1, R3 ;  /* 0x0000000102037824 */ /* 0x000fc800078e0203 */
[----:B------:R-:W-:-:S07]  /*1d7e0*/  IMAD.MOV.U32 R13, RZ, RZ, R3 ;  /* 0x000000ffff0d7224 */ /* 0x000fce00078e0003 */
[----:B------:R-:W-:Y:S05]  /*1d7f0*/  WARPSYNC.COLLECTIVE R15, `(.L_x_1837) ;  /* 0x000000000f087348 */ /* 0x000fea0003c00000 */
[----:B------:R0:W1:Y:S02]  /*1d800*/  SHFL.UP P6, R14, R13, R12, R11 ;  /* 0x0400000c0d0e7389 */ /* 0x00006400000c000b */
[----:B01----:R-:W-:Y:S01]  /*1d810*/  ENDCOLLECTIVE ;  /* 0x000000000000791b */ /* 0x003fe20003800000 */
.L_x_1837:
        /* <DEDUP_REMOVED lines=8> */
.L_x_1838:
[----:B------:R-:W-:Y:S05]  /*1d8a0*/  BRA `(.L_x_1839) ;  /* 0xffffffa000647947 */ /* 0x000fea000383ffff */
.L_x_1642:
        /* <DEDUP_REMOVED lines=8> */
.L_x_1841:
[----:B------:R-:W-:Y:S05]  /*1d930*/  BSYNC B0 ;  /* 0x0000000000007941 */ /* 0x000fea0003800000 */
.L_x_1840:
        /* <DEDUP_REMOVED lines=8> */
.L_x_1842:
[----:B------:R-:W-:Y:S01]  /*1d9c0*/  IMAD.MOV.U32 R12, RZ, RZ, 0x4 ;  /* 0x00000004ff0c7424 */ /* 0x000fe200078e00ff */
[----:B------:R-:W-:-:S05]  /*1d9d0*/  SEL R2, R14, RZ, P2 ;  /* 0x000000ff0e027207 */ /* 0x000fca0001000000 */
[----:B------:R-:W-:-:S05]  /*1d9e0*/  IMAD.IADD R2, R13, 0x1, R2 ;  /* 0x000000010d027824 */ /* 0x000fca00078e0202 */
[----:B------:R-:W-:-:S07]  /*1d9f0*/  MOV R13, R2 ;  /* 0x00000002000d7202 */ /* 0x000fce0000000f00 */
[----:B------:R-:W-:Y:S05]  /*1da00*/  WARPSYNC.COLLECTIVE R15, `(.L_x_1843) ;  /* 0x000000000f087348 */ /* 0x000fea0003c00000 */
[----:B------:R0:W1:Y:S02]  /*1da10*/  SHFL.UP P6, R14, R13, R12, R11 ;  /* 0x0400000c0d0e7389 */ /* 0x00006400000c000b */
[----:B01----:R-:W-:Y:S01]  /*1da20*/  ENDCOLLECTIVE ;  /* 0x000000000000791b */ /* 0x003fe20003800000 */
.L_x_1843:
[----:B------:R-:W-:Y:S01]  /*1da30*/  IMAD.MOV.U32 R12, RZ, RZ, 0x8 ;  /* 0x00000008ff0c7424 */ /* 0x000fe200078e00ff */
[----:B------:R-:W-:-:S05]  /*1da40*/  SEL R3, R14, RZ, P3 ;  /* 0x000000ff0e037207 */ /* 0x000fca0001800000 */
[----:B------:R-:W-:-:S04]  /*1da50*/  IMAD.IADD R3, R2, 0x1, R3 ;  /* 0x0000000102037824 */ /* 0x000fc800078e0203 */
[----:B------:R-:W-:-:S07]  /*1da60*/  IMAD.MOV.U32 R13, RZ, RZ, R3 ;  /* 0x000000ffff0d7224 */ /* 0x000fce00078e0003 */
[----:B------:R-:W-:Y:S05]  /*1da70*/  WARPSYNC.COLLECTIVE R15, `(.L_x_1844) ;  /* 0x000000000f087348 */ /* 0x000fea0003c00000 */
[----:B------:R0:W1:Y:S02]  /*1da80*/  SHFL.UP P6, R14, R13, R12, R11 ;  /* 0x0400000c0d0e7389 */ /* 0x00006400000c000b */
[----:B01----:R-:W-:Y:S01]  /*1da90*/  ENDCOLLECTIVE ;  /* 0x000000000000791b */ /* 0x003fe20003800000 */
.L_x_1844:
[----:B------:R-:W-:Y:S02]  /*1daa0*/  MOV R12, 0x10 ;  /* 0x00000010000c7802 */ /* 0x000fe40000000f00 */
[----:B------:R-:W-:-:S05]  /*1dab0*/  SEL R4, R14, RZ, P4 ;  /* 0x000000ff0e047207 */ /* 0x000fca0002000000 */
[----:B------:R-:W-:-:S04]  /*1dac0*/  IMAD.IADD R4, R3, 0x1, R4 ;  /* 0x0000000103047824 */ /* 0x000fc800078e0204 */
[----:B------:R-:W-:-:S07]  /*1dad0*/  IMAD.MOV.U32 R13, RZ, RZ, R4 ;  /* 0x000000ffff0d7224 */ /* 0x000fce00078e0004 */
[----:B------:R-:W-:Y:S05]  /*1dae0*/  WARPSYNC.COLLECTIVE R15, `(.L_x_1845) ;  /* 0x000000000f087348 */ /* 0x000fea0003c00000 */
[----:B------:R0:W1:Y:S02]  /*1daf0*/  SHFL.UP P6, R14, R13, R12, R11 ;  /* 0x0400000c0d0e7389 */ /* 0x00006400000c000b */
[----:B01----:R-:W-:Y:S01]  /*1db00*/  ENDCOLLECTIVE ;  /* 0x000000000000791b */ /* 0x003fe20003800000 */
.L_x_1845:
        /* <DEDUP_REMOVED lines=8> */
.L_x_1846:
[----:B------:R-:W-:Y:S05]  /*1db90*/  BRA `(.L_x_1847) ;  /* 0xffffffa000447947 */ /* 0x000fea000383ffff */
.L_x_1644:
[----:B------:R-:W-:Y:S01]  /*1dba0*/  BSSY B0, `(.L_x_1848) ;  /* 0x0000006000007945 */ /* 0x000fe20003800000 */
[----:B------:R-:W-:Y:S01]  /*1dbb0*/  PLOP3.LUT P6, PT, P6, PT, PT, 0x8, 0x0 ;  /* 0x000000000000781c */ /* 0x000fe200037ce170 */
[----:B------:R-:W-:-:S12]  /*1dbc0*/  IMAD.MOV.U32 R15, RZ, RZ, -0x1 ;  /* 0xffffffffff0f7424 */ /* 0x000fd800078e00ff */
[----:B0-----:R-:W-:Y:S05]  /*1dbd0*/  WARPSYNC.COLLECTIVE R15, `(.L_x_1849) ;  /* 0x000000000f087348 */ /* 0x001fea0003c00000 */
[----:B------:R-:W-:Y:S01]  /*1dbe0*/  VOTE.ANY R14, PT, P6 ;  /* 0x00000000000e7806 */ /* 0x000fe200030e0100 */
[----:B0-----:R-:W-:Y:S06]  /*1dbf0*/  ENDCOLLECTIVE ;  /* 0x000000000000791b */ /* 0x001fec0003800000 */
.L_x_1849:
[----:B------:R-:W-:Y:S05]  /*1dc00*/  BSYNC B0 ;  /* 0x0000000000007941 */ /* 0x000fea0003800000 */
.L_x_1848:
        /* <DEDUP_REMOVED lines=9> */
.L_x_1850:
[----:B------:R-:W-:Y:S01]  /*1dca0*/  IMAD.MOV.U32 R5, RZ, RZ, R14 ;  /* 0x000000ffff057224 */ /* 0x000fe200078e000e */
[----:B------:R-:W-:Y:S06]  /*1dcb0*/  BRA `(.L_x_1851) ;  /* 0xffffffa000347947 */ /* 0x000fec000383ffff */
.L_x_1646:
[----:B------:R-:W-:Y:S01]  /*1dcc0*/  BSSY B0, `(.L_x_1852) ;  /* 0x0000007000007945 */ /* 0x000fe20003800000 */
[----:B------:R-:W-:Y:S01]  /*1dcd0*/  IMAD.MOV.U32 R13, RZ, RZ, R2 ;  /* 0x000000ffff0d7224 */ /* 0x000fe200078e0002 */
[----:B------:R-:W-:Y:S01]  /*1dce0*/  MOV R15, 0xffffffff ;  /* 0xffffffff000f7802 */ /* 0x000fe20000000f00 */
[----:B------:R-:W-:-:S07]  /*1dcf0*/  IMAD.MOV.U32 R11, RZ, RZ, 0x1f ;  /* 0x0000001fff0b7424 */ /* 0x000fce00078e00ff */
[----:B012---:R-:W-:Y:S05]  /*1dd00*/  WARPSYNC.COLLECTIVE R15, `(.L_x_1853) ;  /* 0x000000000f087348 */ /* 0x007fea0003c00000 */
[----:B------:R3:W4:Y:S02]  /*1dd10*/  SHFL.IDX P6, R14, R13, R12, R11 ;  /* 0x0000000c0d0e7389 */ /* 0x00072400000c000b */
[----:B01234-:R-:W-:Y:S01]  /*1dd20*/  ENDCOLLECTIVE ;  /* 0x000000000000791b */ /* 0x01ffe20003800000 */
.L_x_1853:
[----:B------:R-:W-:Y:S05]  /*1dd30*/  BSYNC B0 ;  /* 0x0000000000007941 */ /* 0x000fea0003800000 */
.L_x_1852:
[----:B------:R-:W-:Y:S05]  /*1dd40*/  BRA `(.L_x_1645) ;  /* 0xffffffa0002c7947 */ /* 0x000fea000383ffff */
.L_x_1650:
[----:B-1----:R1:W0:Y:S02]  /*1dd50*/  SYNCS.PHASECHK.TRANS64.TRYWAIT P0, [R5+URZ+0x32420], R0 ;  /* 0x03242000050075a7 */ /* 0x002224000800017f */
[----:B0-----:R-:W-:Y:S05]  /*1dd60*/  @!P0 NANOSLEEP.SYNCS 0x989680 ;  /* 0x009896800000895d */ /* 0x001fea0003900000 */
[----:B------:R-:W0:Y:S02]  /*1dd70*/  @!P0 SYNCS.PHASECHK.TRANS64 P0, [R5+URZ+0x32420], R0 ;  /* 0x03242000050085a7 */ /* 0x000e24000800007f */
[----:B0-----:R-:W-:Y:S05]  /*1dd80*/  @!P0 BRA `(.L_x_1650) ;  /* 0xfffffffc00f08947 */ /* 0x001fea000383ffff */
[----:B------:R-:W-:Y:S05]  /*1dd90*/  BRA `(.L_x_1854) ;  /* 0xffffffa400187947 */ /* 0x000fea000383ffff */
.L_x_1651:
[----:B------:R-:W5:Y:S01]  /*1dda0*/  S2R R2, SR_TID.X ;  /* 0x0000000000027919 */ /* 0x000f620000002100 */
[----:B------:R-:W-:Y:S01]  /*1ddb0*/  BSSY B0, `(.L_x_1855) ;  /* 0x000000a000007945 */ /* 0x000fe20003800000 */
[----:B------:R-:W-:Y:S02]  /*1ddc0*/  IMAD.MOV.U32 R12, RZ, RZ, RZ ;  /* 0x000000ffff0c7224 */ /* 0x000fe400078e00ff */
[----:B------:R-:W-:Y:S02]  /*1ddd0*/  IMAD.MOV.U32 R11, RZ, RZ, 0x1f ;  /* 0x0000001fff0b7424 */ /* 0x000fe400078e00ff */
[----:B------:R-:W-:Y:S01]  /*1dde0*/  IMAD.MOV.U32 R15, RZ, RZ, -0x1 ;  /* 0xffffffffff0f7424 */ /* 0x000fe200078e00ff */
[----:B-----5:R-:W-:-:S04]  /*1ddf0*/  SHF.R.U32.HI R2, RZ, 0x5, R2 ;  /* 0x00000005ff027819 */ /* 0x020fc80000011602 */
[----:B------:R-:W-:-:S05]  /*1de00*/  LOP3.LUT R2, R2, 0x3, RZ, 0xc0, !PT ;  /* 0x0000000302027812 */ /* 0x000fca00078ec0ff */
[----:B------:R-:W-:-:S07]  /*1de10*/  IMAD.MOV.U32 R13, RZ, RZ, R2 ;  /* 0x000000ffff0d7224 */ /* 0x000fce00078e0002 */
[----:B01234-:R-:W-:Y:S05]  /*1de20*/  WARPSYNC.COLLECTIVE R15, `(.L_x_1856) ;  /* 0x000000000f087348 */ /* 0x01ffea0003c00000 */
[----:B------:R0:W0:Y:S02]  /*1de30*/  SHFL.IDX P6, R14, R13, R12, R11 ;  /* 0x0000000c0d0e7389 */ /* 0x00002400000c000b */
[----:B01234-:R-:W-:Y:S01]  /*1de40*/  ENDCOLLECTIVE ;  /* 0x000000000000791b */ /* 0x01ffe20003800000 */
.L_x_1856:
[----:B------:R-:W-:Y:S05]  /*1de50*/  BSYNC B0 ;  /* 0x0000000000007941 */ /* 0x000fea0003800000 */
.L_x_1855:
[----:B------:R-:W-:Y:S05]  /*1de60*/  BRA `(.L_x_1857) ;  /* 0xffffffa400007947 */ /* 0x000fea000383ffff */
.L_x_1652:
[----:B------:R-:W-:Y:S01]  /*1de70*/  BSSY B0, `(.L_x_1858) ;  /* 0x0000006000007945 */ /* 0x000fe20003800000 */
[----:B------:R-:W-:-:S07]  /*1de80*/  IMAD.MOV.U32 R15, RZ, RZ, -0x1 ;  /* 0xffffffffff0f7424 */ /* 0x000fce00078e00ff */
[----:B-1234-:R-:W-:Y:S05]  /*1de90*/  WARPSYNC.COLLECTIVE R15, `(.L_x_1859) ;  /* 0x000000000f0c7348 */ /* 0x01efea0003c00000 */
[----:B------:R-:W-:Y:S02]  /*1dea0*/  ELECT P6, UR62, PT ;  /* 0x00000000003e782f */ /* 0x000fe400038c0000 */
[----:B------:R-:W-:Y:S01]  /*1deb0*/  MOV R14, UR62 ;  /* 0x0000003e000e7c02 */ /* 0x000fe20008000f00 */
[----:B-1234-:R-:W-:Y:S10]  /*1dec0*/  ENDCOLLECTIVE ;  /* 0x000000000000791b */ /* 0x01eff40003800000 */
.L_x_1859:
[----:B------:R-:W-:Y:S05]  /*1ded0*/  BSYNC B0 ;  /* 0x0000000000007941 */ /* 0x000fea0003800000 */
.L_x_1858:
[----:B------:R-:W-:Y:S05]  /*1dee0*/  BRA `(.L_x_1860) ;  /* 0xffffffa000f47947 */ /* 0x000fea000383ffff */
.L_x_1654:
[----:B0-----:R0:W1:Y:S02]  /*1def0*/  SYNCS.PHASECHK.TRANS64.TRYWAIT P1, [R3+URZ+0x32440], R2 ;  /* 0x03244002030075a7 */ /* 0x001064000802017f */
[----:B-1----:R-:W-:Y:S05]  /*1df00*/  @!P1 NANOSLEEP.SYNCS 0x989680 ;  /* 0x009896800000995d */ /* 0x002fea0003900000 */
[----:B------:R-:W1:Y:S02]  /*1df10*/  @!P1 SYNCS.PHASECHK.TRANS64 P1, [R3+URZ+0x32440], R2 ;  /* 0x03244002030095a7 */ /* 0x000e64000802007f */
[----:B-1----:R-:W-:Y:S05]  /*1df20*/  @!P1 BRA `(.L_x_1654) ;  /* 0xfffffffc00f09947 */ /* 0x002fea000383ffff */
[----:B------:R-:W-:Y:S05]  /*1df30*/  BRA `(.L_x_1861) ;  /* 0xffffffa400147947 */ /* 0x000fea000383ffff */
.L_x_1656:
[----:B-1----:R1:W0:Y:S02]  /*1df40*/  SYNCS.PHASECHK.TRANS64.TRYWAIT P1, [R25+URZ+0x32440], R0 ;  /* 0x03244000190075a7 */ /* 0x002224000802017f */
[----:B0-----:R-:W-:Y:S05]  /*1df50*/  @!P1 NANOSLEEP.SYNCS 0x989680 ;  /* 0x009896800000995d */ /* 0x001fea0003900000 */
[----:B------:R-:W0:Y:S02]  /*1df60*/  @!P1 SYNCS.PHASECHK.TRANS64 P1, [R25+URZ+0x32440], R0 ;  /* 0x03244000190095a7 */ /* 0x000e24000802007f */
[----:B0-----:R-:W-:Y:S05]  /*1df70*/  @!P1 BRA `(.L_x_1656) ;  /* 0xfffffffc00f09947 */ /* 0x001fea000383ffff */
[----:B------:R-:W-:Y:S05]  /*1df80*/  BRA `(.L_x_1862) ;  /* 0xffffffa400207947 */ /* 0x000fea000383ffff */
.L_x_1658:
[----:B------:R0:W0:Y:S02]  /*1df90*/  SYNCS.PHASECHK.TRANS64.TRYWAIT P1, [R3+URZ+0x32460], R2 ;  /* 0x03246002030075a7 */ /* 0x000024000802017f */
[----:B0-----:R-:W-:Y:S05]  /*1dfa0*/  @!P1 NANOSLEEP.SYNCS 0x989680 ;  /* 0x009896800000995d */ /* 0x001fea0003900000 */
[----:B------:R-:W0:Y:S02]  /*1dfb0*/  @!P1 SYNCS.PHASECHK.TRANS64 P1, [R3+URZ+0x32460], R2 ;  /* 0x03246002030095a7 */ /* 0x000e24000802007f */
[----:B0-----:R-:W-:Y:S05]  /*1dfc0*/  @!P1 BRA `(.L_x_1658) ;  /* 0xfffffffc00f09947 */ /* 0x001fea000383ffff */
[----:B------:R-:W-:Y:S05]  /*1dfd0*/  BRA `(.L_x_1863) ;  /* 0xffffffa4001c7947 */ /* 0x000fea000383ffff */
.L_x_1864:
        /* <DEDUP_REMOVED lines=10> */
.L_x_6453:


//--------------------- .text._ZN7cutlass13device_kernelIN5flash11enable_sm90INS1_16FlashAttnFwdSm90INS1_25CollectiveMainloopFwdSm90ILi2EN4cute5tupleIJNS5_1CILi1EEES8_S8_EEENS6_IJNS7_ILi128EEENS7_ILi96EEENS7_ILi64EEEEEELi256ENS_6half_tEfNS_4arch4Sm90ELb0ELb1ELb0ELb0ELb1ELb0ELb0ELb1ELb0ELb1ELb0ELb0EEENS1_21CollectiveEpilogueFwdINS6_IJSA_NS7_ILi256EEESB_EEES9_SE_SG_Li256ELb0ELb1ELb0ELb0EEENS1_30DynamicPersistentTileSchedulerILi256ELi128ELb0ELb1ELb1EEEEEEEEEvNT_6ParamsE --------------------------
	.section	.text._ZN7cutlass13device_kernelIN5flash11enable_sm90INS1_16FlashAttnFwdSm90INS1_25CollectiveMainloopFwdSm90ILi2EN4cute5tupleIJNS5_1CILi1EEES8_S8_EEENS6_IJNS7_ILi128EEENS7_ILi96EEENS7_ILi64EEEEEELi256ENS_6half_tEfNS_4arch4Sm90ELb0ELb1ELb0ELb0ELb1ELb0ELb0ELb1ELb0ELb1ELb0ELb0EEENS1_21CollectiveEpilogueFwdINS6_IJSA_NS7_ILi256EEESB_EEES9_SE_SG_Li256ELb0ELb1ELb0ELb0EEENS1_30DynamicPersistentTileSchedulerILi256ELi128ELb0ELb1ELb1EEEEEEEEEvNT_6ParamsE,"ax",@progbits
	.align	128
.text._ZN7cutlass13device_kernelIN5flash11enable_sm90INS1_16FlashAttnFwdSm90INS1_25CollectiveMainloopFwdSm90ILi2EN4cute5tupleIJNS5_1CILi1EEES8_S8_EEENS6_IJNS7_ILi128EEENS7_ILi96EEENS7_ILi64EEEEEELi256ENS_6half_tEfNS_4arch4Sm90ELb0ELb1ELb0ELb0ELb1ELb0ELb0ELb1ELb0ELb1ELb0ELb0EEENS1_21CollectiveEpilogueFwdINS6_IJSA_NS7_ILi256EEESB_EEES9_SE_SG_Li256ELb0ELb1ELb0ELb0EEENS1_30DynamicPersistentTileSchedulerILi256ELi128ELb0ELb1ELb1EEEEEEEEEvNT_6ParamsE:
        .type           _ZN7cutlass13device_kernelIN5flash11enable_sm90INS1_16FlashAttnFwdSm90INS1_25CollectiveMainloopFwdSm90ILi2EN4cute5tupleIJNS5_1CILi1EEES8_S8_EEENS6_IJNS7_ILi128EEENS7_ILi96EEENS7_ILi64EEEEEELi256ENS_6half_tEfNS_4arch4Sm90ELb0ELb1ELb0ELb0ELb1ELb0ELb0ELb1ELb0ELb1ELb0ELb0EEENS1_21CollectiveEpilogueFwdINS6_IJSA_NS7_ILi256EEESB_EEES9_SE_SG_Li256ELb0ELb1ELb0ELb0EEENS1_30DynamicPersistentTileSchedulerILi256ELi128ELb0ELb1ELb1EEEEEEEEEvNT_6ParamsE,@function
        .size           _ZN7cutlass13device_kernelIN5flash11enable_sm90INS1_16FlashAttnFwdSm90INS1_25CollectiveMainloopFwdSm90ILi2EN4cute5tupleIJNS5_1CILi1EEES8_S8_EEENS6_IJNS7_ILi128EEENS7_ILi96EEENS7_ILi64EEEEEELi256ENS_6half_tEfNS_4arch4Sm90ELb0ELb1ELb0ELb0ELb1ELb0ELb0ELb1ELb0ELb1ELb0ELb0EEENS1_21CollectiveEpilogueFwdINS6_IJSA_NS7_ILi256EEESB_EEES9_SE_SG_Li256ELb0ELb1ELb0ELb0EEENS1_30DynamicPersistentTileSchedulerILi256ELi128ELb0ELb1ELb1EEEEEEEEEvNT_6ParamsE,(.L_x_6454 - _ZN7cutlass13device_kernelIN5flash11enable_sm90INS1_16FlashAttnFwdSm90INS1_25CollectiveMainloopFwdSm90ILi2EN4cute5tupleIJNS5_1CILi1EEES8_S8_EEENS6_IJNS7_ILi128EEENS7_ILi96EEENS7_ILi64EEEEEELi256ENS_6half_tEfNS_4arch4Sm90ELb0ELb1ELb0ELb0ELb1ELb0ELb0ELb1ELb0ELb1ELb0ELb0EEENS1_21CollectiveEpilogueFwdINS6_IJSA_NS7_ILi256EEESB_EEES9_SE_SG_Li256ELb0ELb1ELb0ELb0EEENS1_30DynamicPersistentTileSchedulerILi256ELi128ELb0ELb1ELb1EEEEEEEEEvNT_6ParamsE)
        .other          _ZN7cutlass13device_kernelIN5flash11enable_sm90INS1_16FlashAttnFwdSm90INS1_25CollectiveMainloopFwdSm90ILi2EN4cute5tupleIJNS5_1CILi1EEES8_S8_EEENS6_IJNS7_ILi128EEENS7_ILi96EEENS7_ILi64EEEEEELi256ENS_6half_tEfNS_4arch4Sm90ELb0ELb1ELb0ELb0ELb1ELb0ELb0ELb1ELb0ELb1ELb0ELb0EEENS1_21CollectiveEpilogueFwdINS6_IJSA_NS7_ILi256EEESB_EEES9_SE_SG_Li256ELb0ELb1ELb0ELb0EEENS1_30DynamicPersistentTileSchedulerILi256ELi128ELb0ELb1ELb1EEEEEEEEEvNT_6ParamsE,@"STO_CUDA_ENTRY STV_DEFAULT"
_ZN7cutlass13device_kernelIN5flash11enable_sm90INS1_16FlashAttnFwdSm90INS1_25CollectiveMainloopFwdSm90ILi2EN4cute5tupleIJNS5_1CILi1EEES8_S8_EEENS6_IJNS7_ILi128EEENS7_ILi96EEENS7_ILi64EEEEEELi256ENS_6half_tEfNS_4arch4Sm90ELb0ELb1ELb0ELb0ELb1ELb0ELb0ELb1ELb0ELb1ELb0ELb0EEENS1_21CollectiveEpilogueFwdINS6_IJSA_NS7_ILi256EEESB_EEES9_SE_SG_Li256ELb0ELb1ELb0ELb0EEENS1_30DynamicPersistentTileSchedulerILi256ELi128ELb0ELb1ELb1EEEEEEEEEvNT_6ParamsE:
        /* <DEDUP_REMOVED lines=45> */
.L_x_1865:
        /* <DEDUP_REMOVED lines=22> */
.L_x_1866:
        /* <DEDUP_REMOVED lines=18> */
.L_x_1867:
        /* <DEDUP_REMOVED lines=22> */
.L_x_1868:
        /* <DEDUP_REMOVED lines=23> */
.L_x_1869:
        /* <DEDUP_REMOVED lines=8> */
.L_x_1871:
[----:B------:R-:W-:-:S08]  /*08a0*/  NOP ;  /* 0x0000000000007918 */ /* 0x000fd00000000000 */
[----:B------:R-:W0:Y:S02]  /*08b0*/  USETMAXREG.TRY_ALLOC.CTAPOOL UP0, 0xe8 ;  /* 0x000000e8000079c8 */ /* 0x000e240008000600 */
[----:B0-----:R-:W-:-:S13]  /*08c0*/  PLOP3.LUT P0, PT, PT, PT, UP0, 0x80, 0x0 ;  /* 0x000000000000781c */ /* 0x001fda0003f0f008 */
[----:B------:R-:W-:Y:S05]  /*08d0*/  @!P0 BRA `(.L_x_1871) ;  /* 0xfffffffc00f08947 */ /* 0x000fea000383ffff */
[----:B------:R-:W-:Y:S01]  /*08e0*/  SHF.R.U32.HI R0, RZ, 0x7, R5 ;  /* 0x00000007ff007819 */ /* 0x000fe20000011605 */
[----:B------:R-:W0:Y:S08]  /*08f0*/  S2UR UR4, SR_CTAID.X ;  /* 0x00000000000479c3 */ /* 0x000e300000002500 */
[----:B------:R-:W-:Y:S08]  /*0900*/  BAR.ARV 0x4, 0x180 ;  /* 0x0106000000007b1d */ /* 0x000ff00000002000 */
        /* <DEDUP_REMOVED lines=15> */
[----:B------:R-:W-:Y:S01]  /*0a00*/  LEA.HI R2, R0, R213, RZ, 0x4 ;  /* 0x000000d500027211 */ /* 0x000fe200078f20ff */
[----:B------:R-:W-:Y:S01]  /*0a10*/  IMAD.SHL.U32 R6, R4, 0x20, RZ ;  /* 0x0000002004067824 */ /* 0x000fe200078e00ff */
[----:B------:R-:W-:Y:S01]  /*0a20*/  SHF.R.S32.HI R206, RZ, 0x7, R3 ;  /* 0x00000007ffce7819 */ /* 0x000fe20000011403 */
[----:B------:R-:W-:Y:S01]  /*0a30*/  IMAD.IADD R204, R213, 0x1, -R204 ;  /* 0x00000001d5cc7824 */ /* 0x000fe200078e0acc */
[----:B------:R-:W-:-:S02]  /*0a40*/  SHF.R.S32.HI R5, RZ, 0x4, R2 ;  /* 0x00000004ff057819 */ /* 0x000fc40000011402 */
[----:B------:R-:W-:Y:S02]  /*0a50*/  LOP3.LUT R7, R6, 0xfffffc00, RZ, 0xc0, !PT ;  /* 0xfffffc0006077812 */ /* 0x000fe400078ec0ff */
[----:B------:R-:W-:Y:S02]  /*0a60*/  SHF.R.S32.HI R9, RZ, 0x1f, R204 ;  /* 0x0000001fff097819 */ /* 0x000fe400000114cc */
[----:B------:R-:W-:Y:S02]  /*0a70*/  LEA.HI R6, R0, R213, RZ, 0x2 ;  /* 0x000000d500067211 */ /* 0x000fe400078f10ff */
[----:B------:R-:W-:Y:S02]  /*0a80*/  LEA.HI R8, R9, R204, RZ, 0x2 ;  /* 0x000000cc09087211 */ /* 0x000fe400078f10ff */
[----:B------:R-:W-:Y:S02]  /*0a90*/  LOP3.LUT R4, R2, 0x3fffff0, RZ, 0xc0, !PT ;  /* 0x03fffff002047812 */ /* 0x000fe400078ec0ff */
[----:B------:R-:W-:-:S02]  /*0aa0*/  SHF.R.S32.HI R10, RZ, 0x2, R8 ;  /* 0x00000002ff0a7819 */ /* 0x000fc40000011408 */
[----:B------:R-:W-:Y:S01]  /*0ab0*/  SHF.R.S32.HI R11, RZ, 0x1f, R8 ;  /* 0x0000001fff0b7819 */ /* 0x000fe20000011408 */
[----:B------:R-:W-:Y:S01]  /*0ac0*/  IMAD.IADD R4, R213, 0x1, -R4 ;  /* 0x00000001d5047824 */ /* 0x000fe200078e0a04 */
[----:B------:R-:W-:Y:S02]  /*0ad0*/  LOP3.LUT R6, R6, 0xfffffffc, RZ, 0xc0, !PT ;  /* 0xfffffffc06067812 */ /* 0x000fe400078ec0ff */
[----:B------:R-:W-:Y:S01]  /*0ae0*/  LEA.HI R11, R11, R10, RZ, 0x3 ;  /* 0x0000000a0b0b7211 */ /* 0x000fe200078f18ff */
[----:B------:R-:W-:Y:S01]  /*0af0*/  IMAD R7, R4, 0x40, R7 ;  /* 0x0000004004077824 */ /* 0x000fe200078e0207 */
[----:B------:R-:W-:Y:S01]  /*0b00*/  LEA.HI R0, R0, R213, RZ, 0x3 ;  /* 0x000000d500007211 */ /* 0x000fe200078f18ff */
[----:B------:R-:W-:Y:S01]  /*0b10*/  IMAD.IADD R6, R213, 0x1, -R6 ;  /* 0x00000001d5067824 */ /* 0x000fe200078e0a06 */
[----:B------:R-:W-:Y:S02]  /*0b20*/  LEA.HI R2, R2, R5, RZ, 0x1 ;  /* 0x0000000502027211 */ /* 0x000fe400078f08ff */
[----:B------:R-:W-:-:S02]  /*0b30*/  LOP3.LUT R11, R11, 0xfffffff8, RZ, 0xc0, !PT ;  /* 0xfffffff80b0b7812 */ /* 0x000fc400078ec0ff */
[----:B------:R-:W-:Y:S02]  /*0b40*/  LEA.HI R9, R9, R204, RZ, 0x5 ;  /* 0x000000cc09097211 */ /* 0x000fe400078f28ff */
[----:B------:R-:W-:Y:S01]  /*0b50*/  LEA.HI R3, R3, R206, RZ, 0x1 ;  /* 0x000000ce03037211 */ /* 0x000fe200078f08ff */
[----:B------:R-:W-:Y:S01]  /*0b60*/  IMAD.IADD R10, R10, 0x1, -R11 ;  /* 0x000000010a0a7824 */ /* 0x000fe200078e0a0b */
[----:B------:R-:W-:Y:S02]  /*0b70*/  LOP3.LUT R202, R0, 0xfffffff8, RZ, 0xc0, !PT ;  /* 0xfffffff800ca7812 */ /* 0x000fe400078ec0ff */
[----:B------:R-:W-:Y:S02]  /*0b80*/  LOP3.LUT R2, R2, 0x1ffffffe, RZ, 0xc0, !PT ;  /* 0x1ffffffe02027812 */ /* 0x000fe400078ec0ff */
[----:B------:R-:W-:Y:S01]  /*0b90*/  SHF.R.S32.HI R9, RZ, 0x5, R9 ;  /* 0x00000005ff097819 */ /* 0x000fe20000011409 */
[----:B------:R-:W-:Y:S01]  /*0ba0*/  IMAD.IADD R202, R213, 0x1, -R202 ;  /* 0x00000001d5ca7824 */ /* 0x000fe200078e0aca */
[----:B------:R-:W-:Y:S01]  /*0bb0*/  LOP3.LUT R3, R3, 0x3fffffe, RZ, 0xc0, !PT ;  /* 0x03fffffe03037812 */ /* 0x000fe200078ec0ff */
[----:B------:R-:W-:Y:S01]  /*0bc0*/  IMAD.IADD R2, R5, 0x1, -R2 ;  /* 0x0000000105027824 */ /* 0x000fe200078e0a02 */
[----:B------:R-:W-:Y:S01]  /*0bd0*/  LEA.HI R4, R6, R6, RZ, 0x1 ;  /* 0x0000000606047211 */ /* 0x000fe200078f08ff */
[----:B------:R-:W-:Y:S01]  /*0be0*/  IMAD R10, R9, 0x10, R10 ;  /* 0x00000010090a7824 */ /* 0x000fe200078e020a */
[----:B------:R-:W-:Y:S01]  /*0bf0*/  SHF.R.S32.HI R203, RZ, 0x3, R0 ;  /* 0x00000003ffcb7819 */ /* 0x000fe20000011400 */
[----:B------:R-:W-:Y:S01]  /*0c00*/  IMAD.IADD R3, R206, 0x1, -R3 ;  /* 0x00000001ce037824 */ /* 0x000fe200078e0a03 */
[----:B------:R-:W-:Y:S01]  /*0c10*/  LOP3.LUT R5, R4, 0x1ffffffe, RZ, 0xc0, !PT ;  /* 0x1ffffffe04057812 */ /* 0x000fe200078ec0ff */
[----:B------:R-:W-:-:S02]  /*0c20*/  IMAD.SHL.U32 R19, R202, 0x8, RZ ;  /* 0x00000008ca137824 */ /* 0x000fc400078e00ff */
[----:B------:R-:W-:Y:S01]  /*0c30*/  IMAD R207, R3, 0x40, R10 ;  /* 0x0000004003cf7824 */ /* 0x000fe200078e020a */
[----:B------:R-:W-:Y:S01]  /*0c40*/  LOP3.LUT R3, R8, 0x7ffffffc, RZ, 0xc0, !PT ;  /* 0x7ffffffc08037812 */ /* 0x000fe200078ec0ff */
[C---:B------:R-:W-:Y:S01]  /*0c50*/  VIADD R200, R19.reuse, 0x40 ;  /* 0x0000004013c87836 */ /* 0x040fe20000000000 */
[----:B------:R-:W-:Y:S01]  /*0c60*/  SHF.R.S32.HI R212, RZ, 0x1f, R19 ;  /* 0x0000001fffd47819 */ /* 0x000fe20000011413 */
[C---:B------:R-:W-:Y:S02]  /*0c70*/  VIADD R23, R19.reuse, 0x80 ;  /* 0x0000008013177836 */ /* 0x040fe40000000000 */
[----:B------:R-:W-:Y:S01]  /*0c80*/  VIADD R201, R19, 0xc0 ;  /* 0x000000c013c97836 */ /* 0x000fe20000000000 */
[----:B------:R-:W-:Y:S01]  /*0c90*/  SHF.R.S32.HI R211, RZ, 0x1f, R200 ;  /* 0x0000001fffd37819 */ /* 0x000fe200000114c8 */
[----:B------:R-:W-:Y:S01]  /*0ca0*/  IMAD.IADD R22, R6, 0x1, -R5 ;  /* 0x0000000106167824 */ /* 0x000fe200078e0a05 */
[----:B------:R-:W-:Y:S01]  /*0cb0*/  SHF.R.S32.HI R210, RZ, 0x1f, R23 ;  /* 0x0000001fffd27819 */ /* 0x000fe20000011417 */
[----:B------:R-:W-:Y:S01]  /*0cc0*/  IMAD R208, R2, 0x8, R7 ;  /* 0x0000000802d07824 */ /* 0x000fe200078e0207 */
[----:B------:R-:W-:Y:S01]  /*0cd0*/  SHF.R.S32.HI R209, RZ, 0x1f, R201 ;  /* 0x0000001fffd17819 */ /* 0x000fe200000114c9 */
[----:B------:R-:W-:-:S02]  /*0ce0*/  IMAD.IADD R18, R204, 0x1, -R3 ;  /* 0x00000001cc127824 */ /* 0x000fc400078e0a03 */
[----:B------:R-:W-:-:S07]  /*0cf0*/  IMAD R22, R22, 0x8, R207 ;  /* 0x0000000816167824 */ /* 0x000fce00078e02cf */
.L_x_1976:
[----:B------:R-:W-:Y:S01]  /*0d00*/  ULDC UR5, c[0x0][0xc60] ;  /* 0x0003180000057ab9 */ /* 0x000fe20000000800 */
[----:B------:R-:W-:Y:S01]  /*0d10*/  UMOV UR8, UR4 ;  /* 0x0000000400087c82 */ /* 0x000fe20008000000 */
[----:B------:R-:W-:-:S11]  /*0d20*/  UISETP.NE.AND UP0, UPT, UR5, 0x1, UPT ;  /* 0x000000010500788c */ /* 0x000fd6000bf05270 */
[----:B------:R-:W-:Y:S01]  /*0d30*/  @UP0 ULDC UR6, c[0x0][0xc64] ;  /* 0x0003190000060ab9 */ /* 0x000fe20000000800 */
[----:B------:R-:W-:Y:S01]  /*0d40*/  @UP0 ULDC UR9, c[0x0][0xc68] ;  /* 0x00031a0000090ab9 */ /* 0x000fe20000000800 */
[----:B------:R-:W-:-:S04]  /*0d50*/  UIMAD.WIDE.U32 UR6, UR4, UR6, URZ ;  /* 0x00000006040672a5 */ /* 0x000fc8000f8e003f */
[----:B------:R-:W-:-:S03]  /*0d60*/  @UP0 USHF.R.U32.HI UR8, URZ, UR9, UR7 ;  /* 0x000000093f080299 */ /* 0x000fc60008011607 */
[----:B------:R-:W-:Y:S02]  /*0d70*/  ULDC UR6, c[0x0][0xc78] ;  /* 0x00031e0000067ab9 */ /* 0x000fe40000000800 */
[----:B------:R-:W-:Y:S02]  /*0d80*/  UISETP.GE.AND UP0, UPT, UR8, UR6, UPT ;  /* 0x000000060800728c */ /* 0x000fe4000bf06270 */
[----:B------:R-:W-:-:S04]  /*0d90*/  UIADD3 UR6, -UR8, URZ, URZ ;  /* 0x0000003f08067290 */ /* 0x000fc8000fffe13f */
[----:B------:R-:W-:Y:S01]  /*0da0*/  PLOP3.LUT P0, PT, PT, PT, UP0, 0x80, 0x0 ;  /* 0x000000000000781c */ /* 0x000fe20003f0f008 */
[----:B------:R-:W-:-:S12]  /*0db0*/  UIMAD UR9, UR5, UR6, UR4 ;  /* 0x00000006050972a4 */ /* 0x000fd8000f8e0204 */
[----:B01234-:R-:W-:Y:S05]  /*0dc0*/  @!P0 BRA `(.L_x_1872) ;  /* 0x0000000000208947 */ /* 0x01ffea0003800000 */
[----:B------:R-:W-:Y:S01]  /*0dd0*/  ULDC UR7, c[0x0][0xc6c] ;  /* 0x00031b0000077ab9 */ /* 0x000fe20000000800 */
[----:B------:R-:W-:Y:S01]  /*0de0*/  UMOV UR6, UR9 ;  /* 0x0000000900067c82 */ /* 0x000fe20008000000 */
[----:B------:R-:W-:-:S11]  /*0df0*/  UISETP.NE.AND UP0, UPT, UR7, 0x1, UPT ;  /* 0x000000010700788c */ /* 0x000fd6000bf05270 */
[----:B------:R-:W-:Y:S02]  /*0e00*/  @UP0 ULDC.64 UR10, c[0x0][0xc70] ;  /* 0x00031c00000a0ab9 */ /* 0x000fe40000000a00 */
[----:B------:R-:W-:-:S04]  /*0e10*/  UIMAD.WIDE.U32 UR4, UR9, UR10, URZ ;  /* 0x0000000a090472a5 */ /* 0x000fc8000f8e003f */
[----:B------:R-:W-:-:S04]  /*0e20*/  @UP0 USHF.R.U32.HI UR6, URZ, UR11, UR5 ;  /* 0x0000000b3f060299 */ /* 0x000fc80008011605 */
[----:B------:R-:W-:Y:S01]  /*0e30*/  UIMAD UR4, UR6, UR7, URZ ;  /* 0x00000007060472a4 */ /* 0x000fe2000f8e023f */
[----:B------:R-:W-:Y:S11]  /*0e40*/  BRA `(.L_x_1873) ;  /* 0x00000000001c7947 */ /* 0x000ff60003800000 */
.L_x_1872:
[----:B------:R-:W-:Y:S01]  /*0e50*/  ULDC UR7, c[0x0][0xc54] ;  /* 0x0003150000077ab9 */ /* 0x000fe20000000800 */
[----:B------:R-:W-:Y:S01]  /*0e60*/  UMOV UR6, UR9 ;  /* 0x0000000900067c82 */ /* 0x000fe20008000000 */
[----:B------:R-:W-:-:S11]  /*0e70*/  UISETP.NE.AND UP0, UPT, UR7, 0x1, UPT ;  /* 0x000000010700788c */ /* 0x000fd6000bf05270 */
[----:B------:R-:W-:Y:S02]  /*0e80*/  @UP0 ULDC.64 UR10, c[0x0][0xc58] ;  /* 0x00031600000a0ab9 */ /* 0x000fe40000000a00 */
[----:B------:R-:W-:-:S04]  /*0e90*/  UIMAD.WIDE.U32 UR4, UR9, UR10, URZ ;  /* 0x0000000a090472a5 */ /* 0x000fc8000f8e003f */
[----:B------:R-:W-:-:S04]  /*0ea0*/  @UP0 USHF.R.U32.HI UR6, URZ, UR11, UR5 ;  /* 0x0000000b3f060299 */ /* 0x000fc80008011605 */
[----:B------:R-:W-:-:S12]  /*0eb0*/  UIMAD UR4, UR6, UR7, URZ ;  /* 0x00000007060472a4 */ /* 0x000fd8000f8e023f */
.L_x_1873:
[----:B------:R-:W0:Y:S01]  /*0ec0*/  LDC R205, c[0x0][0x448] ;  /* 0x00011200ffcd7b82 */ /* 0x000e220000000800 */
[----:B------:R-:W-:Y:S01]  /*0ed0*/  ULOP3.LUT UR6, URZ, UR6, URZ, 0x33, !UPT ;  /* 0x000000063f067292 */ /* 0x000fe2000f8e333f */
[----:B------:R-:W-:Y:S01]  /*0ee0*/  LOP3.LUT R16, R16, 0xffefffff, RZ, 0xc0, !PT ;  /* 0xffefffff10107812 */ /* 0x000fe200078ec0ff */
[----:B------:R-:W-:Y:S01]  /*0ef0*/  ULDC UR43, c[0x0][0xc48] ;  /* 0x00031200002b7ab9 */ /* 0x000fe20000000800 */
[----:B------:R-:W-:Y:S01]  /*0f00*/  ULDC UR5, c[0x0][0xc3c] ;  /* 0x00030f0000057ab9 */ /* 0x000fe20000000800 */
[----:B------:R-:W-:Y:S02]  /*0f10*/  UISETP.NE.AND UP0, UPT, UR43, 0x1, UPT ;  /* 0x000000012b00788c */ /* 0x000fe4000bf05270 */
[----:B------:R-:W-:Y:S01]  /*0f20*/  UIADD3 UR6, UR6, UR5, URZ ;  /* 0x0000000506067290 */ /* 0x000fe2000fffe03f */
[----:B------:R-:W1:Y:S01]  /*0f30*/  LDC.64 R8, c[0x0][0x9e0] ;  /* 0x00027800ff087b82 */ /* 0x000e620000000a00 */
[----:B------:R-:W-:Y:S02]  /*0f40*/  UIADD3 UR4, UR9, -UR4, URZ ;  /* 0x8000000409047290 */ /* 0x000fe4000fffe03f */
[----:B------:R-:W-:Y:S01]  /*0f50*/  USHF.L.U32 UR41, UR6, 0x7, URZ ;  /* 0x0000000706297899 */ /* 0x000fe2000800063f */
[----:B------:R-:W-:Y:S01]  /*0f60*/  ULDC.64 UR10, c[0x0][0x418] ;  /* 0x00010600000a7ab9 */ /* 0x000fe20000000a00 */
[----:B------:R-:W-:Y:S01]  /*0f70*/  ULDC UR7, c[0x0][0xc54] ;  /* 0x0003150000077ab9 */ /* 0x000fe20000000800 */
[----:B------:R-:W-:-:S02]  /*0f80*/  ISETP.NE.U32.AND P0, PT, RZ, UR10, PT ;  /* 0x0000000aff007c0c */ /* 0x000fc4000bf05070 */
[----:B------:R-:W2:Y:S01]  /*0f90*/  LDC R6, c[0x0][0x288] ;  /* 0x0000a200ff067b82 */ /* 0x000ea20000000800 */
[----:B------:R-:W-:Y:S02]  /*0fa0*/  UIADD3 UR6, UR41, 0x7f, URZ ;  /* 0x0000007f29067890 */ /* 0x000fe4000fffe03f */
[----:B------:R-:W-:Y:S01]  /*0fb0*/  UIMAD UR8, UR8, UR7, UR4 ;  /* 0x00000007080872a4 */ /* 0x000fe2000f8e0204 */
[----:B------:R-:W-:Y:S02]  /*0fc0*/  ISETP.NE.AND.EX P0, PT, RZ, UR11, PT, P0 ;  /* 0x0000000bff007c0c */ /* 0x000fe4000bf05300 */
[----:B------:R-:W-:Y:S01]  /*0fd0*/  @UP0 ULDC UR4, c[0x0][0xc4c] ;  /* 0x0003130000040ab9 */ /* 0x000fe20000000800 */
[----:B------:R-:W-:Y:S01]  /*0fe0*/  @UP0 ULDC UR7, c[0x0][0xc50] ;  /* 0x0003140000070ab9 */ /* 0x000fe20000000800 */
[----:B0-----:R-:W-:Y:S01]  /*0ff0*/  ISETP.NE.AND P2, PT, R205, 0x1, PT ;  /* 0x00000001cd00780c */ /* 0x001fe20003f45270 */
[----:B------:R-:W0:Y:S01]  /*1000*/  LDC R0, c[0x0][0x424] ;  /* 0x00010900ff007b82 */ /* 0x000e220000000800 */
[----:B------:R-:W-:Y:S01]  /*1010*/  UIMAD.WIDE.U32 UR4, UR8, UR4, URZ ;  /* 0x00000004080472a5 */ /* 0x000fe2000f8e003f */
[----:B------:R-:W-:Y:S01]  /*1020*/  IMAD.U32 R2, RZ, RZ, UR6 ;  /* 0x00000006ff027e24 */ /* 0x000fe2000f8e00ff */
[----:B------:R-:W-:-:S02]  /*1030*/  UMOV UR42, UR8 ;  /* 0x00000008002a7c82 */ /* 0x000fc40008000000 */
[----:B------:R-:W-:Y:S01]  /*1040*/  @UP0 USHF.R.U32.HI UR42, URZ, UR7, UR5 ;  /* 0x000000073f2a0299 */ /* 0x000fe20008011605 */
[----:B-1----:R-:W-:Y:S02]  /*1050*/  ISETP.GE.AND P1, PT, R9, 0x1, PT ;  /* 0x000000010900780c */ /* 0x002fe40003f26270 */
[----:B------:R-:W1:Y:S01]  /*1060*/  LDC R7, c[0x0][0x2f0] ;  /* 0x0000bc00ff077b82 */ /* 0x000e620000000800 */
[----:B------:R-:W-:-:S03]  /*1070*/  UIADD3 UR4, -UR42, URZ, URZ ;  /* 0x0000003f2a047290 */ /* 0x000fc6000fffe13f */
[----:B------:R-:W-:Y:S01]  /*1080*/  @P2 LOP3.LUT R16, R16, 0x100000, RZ, 0xfc, !PT ;  /* 0x0010000010102812 */ /* 0x000fe200078efcff */
[----:B------:R-:W-:Y:S01]  /*1090*/  UIMAD UR43, UR43, UR4, UR8 ;  /* 0x000000042b2b72a4 */ /* 0x000fe2000f8e0208 */
[----:B--2---:R-:W-:Y:S02]  /*10a0*/  IADD3 R5, -R6, 0x1, RZ ;  /* 0x0000000106057810 */ /* 0x004fe40007ffe1ff */
[----:B------:R-:W2:Y:S01]  /*10b0*/  @P2 LDC R3, c[0x0][0x44c] ;  /* 0x00011300ff032b82 */ /* 0x000ea20000000800 */
[----:B------:R-:W-:-:S04]  /*10c0*/  LOP3.LUT R16, R16, 0xfff7ffff, RZ, 0xc0, !PT ;  /* 0xfff7ffff10107812 */ /* 0x000fc800078ec0ff */
[----:B------:R-:W-:-:S03]  /*10d0*/  @P1 LOP3.LUT R16, R16, 0x80000, RZ, 0xfc, !PT ;  /* 0x0008000010101812 */ /* 0x000fc600078efcff */
[----:B------:R-:W3:Y:S01]  /*10e0*/  @P2 LDC R4, c[0x0][0x450] ;  /* 0x00011400ff042b82 */ /* 0x000ee20000000800 */
[----:B0-----:R-:W-:-:S05]  /*10f0*/  SEL R0, R0, 0x1, P0 ;  /* 0x0000000100007807 */ /* 0x001fca0000000000 */
[CC--:B-1----:R-:W-:Y:S02]  /*1100*/  IMAD R5, R0.reuse, R7.reuse, R5 ;  /* 0x0000000700057224 */ /* 0x0c2fe400078e0205 */
[----:B------:R-:W-:Y:S02]  /*1110*/  IMAD R17, R0, R7, RZ ;  /* 0x0000000700117224 */ /* 0x000fe400078e02ff */
[----:B--2---:R-:W-:-:S05]  /*1120*/  @P2 IMAD.HI.U32 R3, R3, UR6, RZ ;  /* 0x0000000603032c27 */ /* 0x004fca000f8e00ff */
[----:B---3--:R-:W-:-:S05]  /*1130*/  @P2 SHF.R.U32.HI R2, RZ, R4, R3 ;  /* 0x00000004ff022219 */ /* 0x008fca0000011603 */
[----:B------:R-:W-:-:S04]  /*1140*/  IMAD.IADD R11, R5, 0x1, R2 ;  /* 0x00000001050b7824 */ /* 0x000fc800078e0202 */
[----:B------:R-:W-:Y:S01]  /*1150*/  IMAD.IADD R2, R11, 0x1, R8 ;  /* 0x000000010b027824 */ /* 0x000fe200078e0208 */
[----:B------:R-:W-:Y:S06]  /*1160*/  @!P1 BRA `(.L_x_1874) ;  /* 0x0000000000409947 */ /* 0x000fec0003800000 */
[C---:B------:R-:W-:Y:S01]  /*1170*/  ISETP.GT.AND P0, PT, R11.reuse, RZ, PT ;  /* 0x000000ff0b00720c */ /* 0x040fe20003f04270 */
[----:B------:R-:W-:-:S12]  /*1180*/  VIADD R3, R11, 0xffffffff ;  /* 0xffffffff0b037836 */ /* 0x000fd80000000000 */
[----:B------:R-:W-:Y:S05]  /*1190*/  @P0 BRA `(.L_x_1875) ;  /* 0x00000000001c0947 */ /* 0x000fea0003800000 */
[----:B------:R-:W-:Y:S01]  /*11a0*/  ISETP.NE.AND P0, PT, R9, 0x1, PT ;  /* 0x000000010900780c */ /* 0x000fe20003f05270 */
[----:B------:R-:W-:-:S12]  /*11b0*/  IMAD.MOV R3, RZ, RZ, -R11 ;  /* 0x000000ffff037224 */ /* 0x000fd800078e0a0b */
[----:B------:R-:W0:Y:S02]  /*11c0*/  @P0 LDC.64 R4, c[0x0][0x9e8] ;  /* 0x00027a00ff040b82 */ /* 0x000e240000000a00 */
[----:B0-----:R-:W-:-:S05]  /*11d0*/  @P0 IMAD.HI.U32 R4, R3, R4, RZ ;  /* 0x0000000403040227 */ /* 0x001fca00078e00ff */
[----:B------:R-:W-:-:S04]  /*11e0*/  @P0 SHF.R.U32.HI R3, RZ, R5, R4 ;  /* 0x00000005ff030219 */ /* 0x000fc80000011604 */
[----:B------:R-:W-:Y:S01]  /*11f0*/  LOP3.LUT R3, RZ, R3, RZ, 0x33, !PT ;  /* 0x00000003ff037212 */ /* 0x000fe200078e33ff */
[----:B------:R-:W-:Y:S06]  /*1200*/  BRA `(.L_x_1876) ;  /* 0x0000000000107947 */ /* 0x000fec0003800000 */
.L_x_1875:
[----:B------:R-:W-:-:S13]  /*1210*/  ISETP.NE.AND P0, PT, R9, 0x1, PT ;  /* 0x000000010900780c */ /* 0x000fda0003f05270 */
[----:B------:R-:W0:Y:S02]  /*1220*/  @P0 LDC.64 R4, c[0x0][0x9e8] ;  /* 0x00027a00ff040b82 */ /* 0x000e240000000a00 */
[----:B0-----:R-:W-:-:S05]  /*1230*/  @P0 IMAD.HI.U32 R4, R3, R4, RZ ;  /* 0x0000000403040227 */ /* 0x001fca00078e00ff */
[----:B------:R-:W-:-:S07]  /*1240*/  @P0 SHF.R.U32.HI R3, RZ, R5, R4 ;  /* 0x00000005ff030219 */ /* 0x000fce0000011604 */
.L_x_1876:
[----:B------:R-:W-:-:S05]  /*1250*/  IMAD R3, R3, R9, R9 ;  /* 0x0000000903037224 */ /* 0x000fca00078e0209 */
[----:B------:R-:W-:-:S07]  /*1260*/  VIMNMX R2, R2, R3, PT ;  /* 0x0000000302027248 */ /* 0x000fce0003fe0100 */
.L_x_1874:
[----:B------:R-:W0:Y:S01]  /*1270*/  @P2 LDC R4, c[0x0][0x44c] ;  /* 0x00011300ff042b82 */ /* 0x000e220000000800 */
[----:B------:R-:W-:Y:S01]  /*1280*/  IMAD.U32 R3, RZ, RZ, UR41 ;  /* 0x00000029ff037e24 */ /* 0x000fe2000f8e00ff */
[----:B------:R-:W-:Y:S01]  /*1290*/  ULDC UR4, c[0x0][0x9dc] ;  /* 0x0002770000047ab9 */ /* 0x000fe20000000800 */
[-C--:B------:R-:W-:Y:S02]  /*12a0*/  IMAD R6, R0, R7.reuse, -R6 ;  /* 0x0000000700067224 */ /* 0x080fe400078e0a06 */
[----:B------:R-:W-:Y:S02]  /*12b0*/  VIADD R2, R2, 0x5f ;  /* 0x0000005f02027836 */ /* 0x000fe40000000000 */
[----:B------:R-:W-:Y:S01]  /*12c0*/  IMAD R0, R0, R7, 0x5f ;  /* 0x0000005f00007424 */ /* 0x000fe200078e0207 */
[----:B------:R-:W1:Y:S01]  /*12d0*/  @P2 LDC R5, c[0x0][0x450] ;  /* 0x00011400ff052b82 */ /* 0x000e620000000800 */
[----:B------:R-:W-:-:S04]  /*12e0*/  IMAD.HI R2, R2, 0x2aaaaaab, RZ ;  /* 0x2aaaaaab02027827 */ /* 0x000fc800078e02ff */
[----:B------:R-:W-:-:S04]  /*12f0*/  IMAD.HI R0, R0, 0x2aaaaaab, RZ ;  /* 0x2aaaaaab00007827 */ /* 0x000fc800078e02ff */
[----:B0-----:R-:W-:-:S05]  /*1300*/  @P2 IMAD.HI.U32 R4, R4, UR41, RZ ;  /* 0x0000002904042c27 */ /* 0x001fca000f8e00ff */
[----:B-1----:R-:W-:Y:S02]  /*1310*/  @P2 SHF.R.U32.HI R3, RZ, R5, R4 ;  /* 0x00000005ff032219 */ /* 0x002fe40000011604 */
[----:B------:R-:W-:-:S03]  /*1320*/  SHF.R.U32.HI R5, RZ, 0x1f, R2 ;  /* 0x0000001fff057819 */ /* 0x000fc60000011602 */
[----:B------:R-:W-:Y:S01]  /*1330*/  IMAD.IADD R6, R6, 0x1, R3 ;  /* 0x0000000106067824 */ /* 0x000fe200078e0203 */
[----:B------:R-:W-:Y:S02]  /*1340*/  SHF.R.U32.HI R3, RZ, 0x1f, R0 ;  /* 0x0000001fff037819 */ /* 0x000fe40000011600 */
[----:B------:R-:W-:Y:S01]  /*1350*/  LEA.HI.SX32 R176, R2, R5, 0x1c ;  /* 0x0000000502b07211 */ /* 0x000fe200078fe2ff */
[----:B------:R-:W-:Y:S01]  /*1360*/  VIADD R4, R6, -UR4 ;  /* 0x8000000406047c36 */ /* 0x000fe20008000000 */
[----:B------:R-:W-:-:S04]  /*1370*/  LEA.HI.SX32 R3, R0, R3, 0x1c ;  /* 0x0000000300037211 */ /* 0x000fc800078fe2ff */
[----:B------:R-:W-:Y:S02]  /*1380*/  R2UR UR4, R4 ;  /* 0x00000000040472ca */ /* 0x000fe400000e0000 */
[----:B------:R-:W-:Y:S01]  /*1390*/  VIMNMX R176, R3, R176, PT ;  /* 0x000000b003b07248 */ /* 0x000fe20003fe0100 */
[----:B------:R-:W-:-:S12]  /*13a0*/  @!P1 BRA `(.L_x_1877) ;  /* 0x0000000000449947 */ /* 0x000fd80003800000 */
[----:B------:R-:W-:-:S13]  /*13b0*/  ISETP.GT.AND P0, PT, R6, -0x1, PT ;  /* 0xffffffff0600780c */ /* 0x000fda0003f04270 */
[----:B------:R-:W-:Y:S05]  /*13c0*/  @P0 BRA `(.L_x_1878) ;  /* 0x00000000001c0947 */ /* 0x000fea0003800000 */
[----:B------:R-:W-:Y:S02]  /*13d0*/  ISETP.NE.AND P0, PT, R9, 0x1, PT ;  /* 0x000000010900780c */ /* 0x000fe40003f05270 */
[----:B------:R-:W-:-:S11]  /*13e0*/  LOP3.LUT R3, RZ, R6, RZ, 0x33, !PT ;  /* 0x00000006ff037212 */ /* 0x000fd600078e33ff */
[----:B------:R-:W0:Y:S02]  /*13f0*/  @P0 LDC.64 R4, c[0x0][0x9e8] ;  /* 0x00027a00ff040b82 */ /* 0x000e240000000a00 */
[----:B0-----:R-:W-:-:S05]  /*1400*/  @P0 IMAD.HI.U32 R0, R3, R4, RZ ;  /* 0x0000000403000227 */ /* 0x001fca00078e00ff */
[----:B------:R-:W-:-:S04]  /*1410*/  @P0 SHF.R.U32.HI R3, RZ, R5, R0 ;  /* 0x00000005ff030219 */ /* 0x000fc80000011600 */
[----:B------:R-:W-:Y:S01]  /*1420*/  LOP3.LUT R6, RZ, R3, RZ, 0x33, !PT ;  /* 0x00000003ff067212 */ /* 0x000fe200078e33ff */
[----:B------:R-:W-:Y:S06]  /*1430*/  BRA `(.L_x_1879) ;  /* 0x0000000000107947 */ /* 0x000fec0003800000 */
.L_x_1878:
[----:B------:R-:W-:-:S13]  /*1440*/  ISETP.NE.AND P0, PT, R9, 0x1, PT ;  /* 0x000000010900780c */ /* 0x000fda0003f05270 */
[----:B------:R-:W0:Y:S02]  /*1450*/  @P0 LDC.64 R2, c[0x0][0x9e8] ;  /* 0x00027a00ff020b82 */ /* 0x000e240000000a00 */
[----:B0-----:R-:W-:-:S05]  /*1460*/  @P0 IMAD.HI.U32 R0, R6, R2, RZ ;  /* 0x0000000206000227 */ /* 0x001fca00078e00ff */
[----:B------:R-:W-:-:S07]  /*1470*/  @P0 SHF.R.U32.HI R6, RZ, R3, R0 ;  /* 0x00000003ff060219 */ /* 0x000fce0000011600 */
.L_x_1879:
[----:B------:R-:W-:-:S05]  /*1480*/  IMAD R6, R6, R9, RZ ;  /* 0x0000000906067224 */ /* 0x000fca00078e02ff */
[----:B------:R-:W-:-:S13]  /*1490*/  R2UR UR5, R6 ;  /* 0x00000000060572ca */ /* 0x000fda00000e0000 */
[----:B------:R-:W-:-:S04]  /*14a0*/  UISETP.LT.AND UP0, UPT, UR4, UR5, UPT ;  /* 0x000000050400728c */ /* 0x000fc8000bf01270 */
[----:B------:R-:W-:-:S12]  /*14b0*/  USEL UR4, UR4, UR5, !UP0 ;  /* 0x0000000504047287 */ /* 0x000fd8000c000000 */
.L_x_1877:
[----:B------:R-:W-:Y:S01]  /*14c0*/  UIMAD.WIDE UR4, UR4, 0x2aaaaaab, URZ ;  /* 0x2aaaaaab040478a5 */ /* 0x000fe2000f8e023f */
[----:B------:R-:W-:Y:S02]  /*14d0*/  PLOP3.LUT P0, PT, PT, PT, PT, 0x80, 0x0 ;  /* 0x000000000000781c */ /* 0x000fe40003f0f070 */
[----:B------:R-:W-:Y:S01]  /*14e0*/  CS2R R2, SRZ ;  /* 0x0000000000027805 */ /* 0x000fe2000001ff00 */
[----:B------:R-:W-:Y:S01]  /*14f0*/  IMAD.MOV.U32 R0, RZ, RZ, RZ ;  /* 0x000000ffff007224 */ /* 0x000fe200078e00ff */
[----:B------:R-:W-:Y:S01]  /*1500*/  USHF.R.U32.HI UR4, URZ, 0x1f, UR5 ;  /* 0x0000001f3f047899 */ /* 0x000fe20008011605 */
[----:B------:R-:W-:Y:S02]  /*1510*/  CS2R R168, SRZ ;  /* 0x0000000000a87805 */ /* 0x000fe4000001ff00 */
[----:B------:R-:W-:Y:S02]  /*1520*/  CS2R R148, SRZ ;  /* 0x0000000000947805 */ /* 0x000fe4000001ff00 */
[----:B------:R-:W-:Y:S01]  /*1530*/  CS2R R166, SRZ ;  /* 0x0000000000a67805 */ /* 0x000fe2000001ff00 */
[----:B------:R-:W-:Y:S01]  /*1540*/  ULEA.HI.SX32 UR4, UR5, UR4, 0x1c ;  /* 0x0000000405047291 */ /* 0x000fe2000f8fe23f */
[----:B------:R-:W-:-:S02]  /*1550*/  CS2R R144, SRZ ;  /* 0x0000000000907805 */ /* 0x000fc4000001ff00 */
[----:B------:R-:W-:Y:S02]  /*1560*/  CS2R R164, SRZ ;  /* 0x0000000000a47805 */ /* 0x000fe4000001ff00 */
[----:B------:R-:W-:Y:S01]  /*1570*/  CS2R R140, SRZ ;  /* 0x00000000008c7805 */ /* 0x000fe2000001ff00 */
[----:B------:R-:W-:Y:S01]  /*1580*/  UISETP.LT.AND UP0, UPT, URZ, UR4, UPT ;  /* 0x000000043f00728c */ /* 0x000fe2000bf01270 */
[----:B------:R-:W-:Y:S02]  /*1590*/  CS2R R128, SRZ ;  /* 0x0000000000807805 */ /* 0x000fe4000001ff00 */
[----:B------:R-:W-:Y:S02]  /*15a0*/  CS2R R124, SRZ ;  /* 0x00000000007c7805 */ /* 0x000fe4000001ff00 */
[----:B------:R-:W-:Y:S01]  /*15b0*/  CS2R R136, SRZ ;  /* 0x0000000000887805 */ /* 0x000fe2000001ff00 */
[----:B------:R-:W-:Y:S01]  /*15c0*/  USEL UR44, URZ, UR4, !UP0 ;  /* 0x000000043f2c7287 */ /* 0x000fe2000c000000 */
[----:B------:R-:W-:-:S02]  /*15d0*/  CS2R R100, SRZ ;  /* 0x0000000000647805 */ /* 0x000fc4000001ff00 */
[----:B------:R-:W-:Y:S02]  /*15e0*/  CS2R R96, SRZ ;  /* 0x0000000000607805 */ /* 0x000fe4000001ff00 */
[----:B------:R-:W-:Y:S02]  /*15f0*/  CS2R R132, SRZ ;  /* 0x0000000000847805 */ /* 0x000fe4000001ff00 */
[----:B------:R-:W-:Y:S02]  /*1600*/  CS2R R92, SRZ ;  /* 0x00000000005c7805 */ /* 0x000fe4000001ff00 */
[----:B------:R-:W-:Y:S02]  /*1610*/  CS2R R88, SRZ ;  /* 0x0000000000587805 */ /* 0x000fe4000001ff00 */
[----:B------:R-:W-:Y:S02]  /*1620*/  ISETP.GT.AND P1, PT, R176, UR44, PT ;  /* 0x0000002cb0007c0c */ /* 0x000fe4000bf24270 */
        /* <DEDUP_REMOVED lines=49> */
[----:B------:R-:W-:Y:S01]  /*1940*/  CS2R R24, SRZ ;  /* 0x0000000000187805 */ /* 0x000fe2000001ff00 */
[----:B------:R-:W-:Y:S06]  /*1950*/  @!P1 BRA `(.L_x_1880) ;  /* 0x000000b400ac9947 */ /* 0x000fec0003800000 */
        /* <DEDUP_REMOVED lines=31> */
.L_x_1881:
[----:B------:R-:W0:Y:S01]  /*1b50*/  S2R R0, SR_CgaCtaId ;  /* 0x0000000000007919 */ /* 0x000e220000008800 */
[----:B------:R-:W-:Y:S01]  /*1b60*/  ULEA.HI UR4, UR36, UR36, URZ, 0x1 ;  /* 0x0000002424047291 */ /* 0x000fe2000f8f083f */
[----:B------:R-:W-:Y:S01]  /*1b70*/  MOV R7, 0x400 ;  /* 0x0000040000077802 */ /* 0x000fe20000000f00 */
[----:B------:R-:W1:Y:S02]  /*1b80*/  S2R R20, SR_TID.X ;  /* 0x0000000000147919 */ /* 0x000e640000002100 */
[----:B------:R-:W-:-:S04]  /*1b90*/  ULOP3.LUT UR4, UR4, 0xfffffffe, URZ, 0xc0, !UPT ;  /* 0xfffffffe04047892 */ /* 0x000fc8000f8ec03f */
[----:B------:R-:W-:-:S06]  /*1ba0*/  UIADD3 UR4, UR36, -UR4, URZ ;  /* 0x8000000424047290 */ /* 0x000fcc000fffe03f */
[----:B------:R-:W-:Y:S01]  /*1bb0*/  IMAD.U32 R2, RZ, RZ, UR4 ;  /* 0x00000004ff027e24 */ /* 0x000fe2000f8e00ff */
[----:B0-----:R-:W-:-:S04]  /*1bc0*/  LEA R7, R0, R7, 0x18 ;  /* 0x0000000700077211 */ /* 0x001fc800078ec0ff */
[----:B------:R-:W-:Y:S02]  /*1bd0*/  SHF.L.U32 R0, R2, 0x1f, RZ ;  /* 0x0000001f02007819 */ /* 0x000fe400000006ff */
[----:B-1----:R-:W-:Y:S02]  /*1be0*/  SHF.R.U32.HI R20, RZ, 0x7, R20 ;  /* 0x00000007ff147819 */ /* 0x002fe40000011614 */
[----:B------:R-:W0:Y:S03]  /*1bf0*/  SYNCS.PHASECHK.TRANS64.TRYWAIT P0, [R7+URZ+0x22800], R0 ;  /* 0x02280000070075a7 */ /* 0x000e26000800017f */
[----:B------:R-:W-:Y:S01]  /*1c00*/  VIADD R8, R20, 0x8 ;  /* 0x0000000814087836 */ /* 0x000fe20000000000 */
[----:B0-----:R-:W-:Y:S06]  /*1c10*/  @!P0 BRA `(.L_x_1882) ;  /* 0x0000011c00d88947 */ /* 0x001fec0003800000 */
.L_x_2046:
[----:B0-----:R-:W-:Y:S01]  /*1c20*/  IMAD.U32 R0, RZ, RZ, UR40 ;  /* 0x00000028ff007e24 */ /* 0x001fe2000f8e00ff */
[----:B------:R-:W-:Y:S05]  /*1c30*/  WARPSYNC.ALL ;  /* 0x0000000000007948 */ /* 0x000fea0003800000 */
[----:B------:R0:W-:Y:S01]  /*1c40*/  BAR.SYNC.DEFER_BLOCKING R8, 0x100 ;  /* 0x000400080000751d */ /* 0x0001e20000010000 */
[----:B------:R-:W-:-:S13]  /*1c50*/  ISETP.NE.AND P0, PT, R0, 0x3, PT ;  /* 0x000000030000780c */ /* 0x000fda0003f05270 */
[----:B0-----:R-:W-:Y:S05]  /*1c60*/  @!P0 BRA `(.L_x_1883) ;  /* 0x0000000000048947 */ /* 0x001fea0003800000 */
[----:B------:R-:W-:Y:S01]  /*1c70*/  BPT.TRAP 0x1 ;  /* 0x000000040000795c */ /* 0x000fe20000300000 */
.L_x_1883:
[----:B------:R-:W-:Y:S01]  /*1c80*/  R2UR UR24, R7 ;  /* 0x00000000071872ca */ /* 0x000fe200000e0000 */
[----:B------:R-:W-:-:S05]  /*1c90*/  IMAD.U32 R9, RZ, RZ, UR37 ;  /* 0x00000025ff097e24 */ /* 0x000fca000f8e00ff */
[----:B------:R-:W-:-:S07]  /*1ca0*/  SHF.L.U32 R9, R9, 0x1f, RZ ;  /* 0x0000001f09097819 */ /* 0x000fce00000006ff */
[----:B------:R-:W-:-:S09]  /*1cb0*/  ULEA UR24, UR38, UR24, 0x3 ;  /* 0x0000001826187291 */ /* 0x000fd2000f8e183f */
[----:B------:R0:W1:Y:S01]  /*1cc0*/  SYNCS.PHASECHK.TRANS64.TRYWAIT P1, [UR24+0x22830], R9 ;  /* 0x02283009ff0075a7 */ /* 0x0000620008020158 */
[----:B------:R-:W-:Y:S05]  /*1cd0*/  @!P0 BRA `(.L_x_1884) ;  /* 0x0000000000048947 */ /* 0x000fea0003800000 */
[----:B------:R-:W-:Y:S01]  /*1ce0*/  BPT.TRAP 0x1 ;  /* 0x000000040000795c */ /* 0x000fe20000300000 */
.L_x_1884:
[----:B-1----:R-:W-:Y:S05]  /*1cf0*/  @P1 BRA `(.L_x_1885) ;  /* 0x0000000000081947 */ /* 0x002fea0003800000 */
[----:B------:R-:W1:Y:S02]  /*1d00*/  SYNCS.PHASECHK.TRANS64.TRYWAIT P1, [UR24+0x22830], R9 ;  /* 0x02283009ff0075a7 */ /* 0x000e640008020158 */
[----:B-1----:R-:W-:Y:S05]  /*1d10*/  @!P1 BRA `(.L_x_1886) ;  /* 0x0000011c00ac9947 */ /* 0x002fea0003800000 */
.L_x_1885:
[----:B------:R-:W-:Y:S01]  /*1d20*/  R2UR UR4, R7 ;  /* 0x00000000070472ca */ /* 0x000fe200000e0000 */
[----:B------:R-:W-:Y:S01]  /*1d30*/  ULOP3.LUT UR20, UR45, 0x10000, URZ, 0xfc, !UPT ;  /* 0x000100002d147892 */ /* 0x000fe2000f8efc3f */
[----:B------:R-:W-:Y:S01]  /*1d40*/  WARPGROUP.ARRIVE ;  /* 0x00000000000079c5 */ /* 0x000fe20000000000 */
[----:B------:R-:W-:Y:S01]  /*1d50*/  UMOV UR21, 0x40000040 ;  /* 0x4000004000157882 */ /* 0x000fe20000000000 */
[----:B------:R-:W-:Y:S01]  /*1d60*/  UMOV UR23, 0x40000040 ;  /* 0x4000004000177882 */ /* 0x000fe20000000000 */
[----:B------:R-:W-:-:S03]  /*1d70*/  UIADD3 UR8, UR20, 0x2, URZ ;  /* 0x0000000214087890 */ /* 0x000fc6000fffe03f */
[----:B-1----:R-:W1:Y:S01]  /*1d80*/  S2R R0, SR_TID.X ;  /* 0x0000000000007919 */ /* 0x002e620000002100 */
[----:B------:R-:W-:Y:S01]  /*1d90*/  UMOV UR9, 0x40000040 ;  /* 0x4000004000097882 */ /* 0x000fe20000000000 */
[----:B------:R-:W-:Y:S01]  /*1da0*/  UMOV UR11, 0x40000040 ;  /* 0x40000040000b7882 */ /* 0x000fe20000000000 */
[----:B------:R-:W-:Y:S01]  /*1db0*/  UIADD3 UR12, UR20, 0x4, URZ ;  /* 0x00000004140c7890 */ /* 0x000fe2000fffe03f */
[----:B------:R-:W-:Y:S01]  /*1dc0*/  UMOV UR13, 0x40000040 ;  /* 0x40000040000d7882 */ /* 0x000fe20000000000 */
[----:B------:R-:W-:Y:S01]  /*1dd0*/  UMOV UR15, 0x40000040 ;  /* 0x40000040000f7882 */ /* 0x000fe20000000000 */
[----:B------:R-:W-:Y:S02]  /*1de0*/  UIADD3 UR4, UR4, 0x1c400, URZ ;  /* 0x0001c40004047890 */ /* 0x000fe4000fffe03f */
[----:B------:R-:W-:Y:S02]  /*1df0*/  UIADD3 UR16, UR20, 0x6, URZ ;  /* 0x0000000614107890 */ /* 0x000fe4000fffe03f */
[----:B------:R-:W-:Y:S01]  /*1e00*/  USHF.R.U32.HI UR4, URZ, 0x4, UR4 ;  /* 0x000000043f047899 */ /* 0x000fe20008011604 */
[----:B------:R-:W-:Y:S01]  /*1e10*/  UMOV UR17, 0x40000040 ;  /* 0x4000004000117882 */ /* 0x000fe20000000000 */
[----:B------:R-:W-:-:S02]  /*1e20*/  UMOV UR19, 0x40000040 ;  /* 0x4000004000137882 */ /* 0x000fc40000000000 */
[----:B------:R-:W-:-:S04]  /*1e30*/  ULOP3.LUT UR4, UR4, 0x3fff, URZ, 0xc0, !UPT ;  /* 0x00003fff04047892 */ /* 0x000fc8000f8ec03f */
[----:B------:R-:W-:-:S04]  /*1e40*/  ULOP3.LUT UR4, UR4, 0x10000, URZ, 0xfc, !UPT ;  /* 0x0001000004047892 */ /* 0x000fc8000f8efc3f */
[----:B------:R-:W-:-:S04]  /*1e50*/  UIMAD UR22, UR38, 0x300, UR4 ;  /* 0x00000300261678a4 */ /* 0x000fc8000f8e0204 */
[----:B------:R-:W-:Y:S02]  /*1e60*/  UIADD3 UR10, UR22, 0x2, URZ ;  /* 0x00000002160a7890 */ /* 0x000fe4000fffe03f */
[----:B------:R-:W-:Y:S02]  /*1e70*/  UIADD3 UR14, UR22, 0x4, URZ ;  /* 0x00000004160e7890 */ /* 0x000fe4000fffe03f */
[----:B------:R-:W-:Y:S02]  /*1e80*/  UIADD3 UR18, UR22, 0x6, URZ ;  /* 0x0000000616127890 */ /* 0x000fe4000fffe03f */
[----:B------:R-:W-:Y:S01]  /*1e90*/  HGMMA.64x96x16.F32 R24, gdesc[UR20], RZ, !UPT, gsb0 ;  /* 0x01600000141879f0 */ /* 0x000fe2000c0008ff */
[----:B-1----:R-:W-:-:S04]  /*1ea0*/  SHF.R.U32.HI R0, RZ, 0x7, R0 ;  /* 0x00000007ff007819 */ /* 0x002fc80000011600 */
        /* <DEDUP_REMOVED lines=14> */
.L_x_1887:
[----:B------:R-:W-:Y:S01]  /*1f90*/  ISETP.NE.AND P2, PT, R205, 0x1, PT ;  /* 0x00000001cd00780c */ /* 0x000fe20003f45270 */
[----:B------:R-:W2:Y:S01]  /*1fa0*/  S2UR UR6, SR_CgaCtaId ;  /* 0x00000000000679c3 */ /* 0x000ea20000008800 */
[----:B------:R-:W-:Y:S01]  /*1fb0*/  VIADD R0, R22, UR41 ;  /* 0x0000002916007c36 */ /* 0x000fe20008000000 */
[----:B------:R-:W-:Y:S01]  /*1fc0*/  UIADD3 UR5, UR24, 0x22840, URZ ;  /* 0x0002284018057890 */ /* 0x000fe2000fffe03f */
[----:B------:R-:W-:Y:S01]  /*1fd0*/  LOP3.LUT P1, RZ, R16, 0x80000, RZ, 0xc0, !PT ;  /* 0x0008000010ff7812 */ /* 0x000fe2000782c0ff */
[----:B------:R-:W-:Y:S01]  /*1fe0*/  ULDC UR7, c[0x0][0x9dc] ;  /* 0x0002770000077ab9 */ /* 0x000fe20000000800 */
[----:B------:R-:W-:Y:S01]  /*1ff0*/  IMAD.MOV.U32 R2, RZ, RZ, R0 ;  /* 0x000000ffff027224 */ /* 0x000fe200078e0000 */
[----:B------:R-:W-:Y:S01]  /*2000*/  ULDC UR15, c[0x0][0x9e0] ;  /* 0x00027800000f7ab9 */ /* 0x000fe20000000800 */
[----:B------:R-:W-:Y:S01]  /*2010*/  IMAD.MOV.U32 R13, RZ, RZ, -0x60 ;  /* 0xffffffa0ff0d7424 */ /* 0x000fe200078e00ff */
[----:B------:R-:W3:Y:S03]  /*2020*/  LDC R6, c[0x0][0x288] ;  /* 0x0000a200ff067b82 */ /* 0x000ee60000000800 */
[----:B------:R-:W-:-:S04]  /*2030*/  IMAD R15, R176, R13, 0x60 ;  /* 0x00000060b00f7424 */ /* 0x000fc800078e020d */
[----:B------:R-:W-:Y:S01]  /*2040*/  IMAD R14, R18, -0x2, R15 ;  /* 0xfffffffe120e7824 */ /* 0x000fe200078e020f */
[----:B------:R-:W4:Y:S08]  /*2050*/  @P2 LDC R5, c[0x0][0x44c] ;  /* 0x00011300ff052b82 */ /* 0x000f300000000800 */
[----:B------:R-:W5:Y:S01]  /*2060*/  @P2 LDC R11, c[0x0][0x450] ;  /* 0x00011400ff0b2b82 */ /* 0x000f620000000800 */
[----:B--2---:R-:W-:-:S09]  /*2070*/  UPRMT UR5, UR6, 0x654, UR5 ;  /* 0x0000065406057896 */ /* 0x004fd20008000005 */
[----:B------:R-:W-:Y:S01]  /*2080*/  SYNCS.ARRIVE.TRANS64.RED.A1T0 RZ, [UR5], RZ ;  /* 0x000000ffffff79a7 */ /* 0x000fe20008100405 */
[----:B------:R-:W-:Y:S01]  /*2090*/  ULOP3.LUT UR5, URZ, UR7, URZ, 0x33, !UPT ;  /* 0x000000073f057292 */ /* 0x000fe2000f8e333f */
[----:B----4-:R-:W-:-:S04]  /*20a0*/  @P2 IMAD.HI.U32 R4, R0, R5, RZ ;  /* 0x0000000500042227 */ /* 0x010fc800078e00ff */
[----:B------:R-:W-:Y:S01]  /*20b0*/  IMAD R0, R176, -0x60, R17 ;  /* 0xffffffa0b0007824 */ /* 0x000fe200078e0211 */
[----:B-----5:R-:W-:-:S03]  /*20c0*/  @P2 SHF.R.U32.HI R2, RZ, R11, R4 ;  /* 0x0000000bff022219 */ /* 0x020fc60000011604 */
[----:B------:R-:W-:Y:S02]  /*20d0*/  VIADD R5, R0, 0x61 ;  /* 0x0000006100057836 */ /* 0x000fe40000000000 */
[----:B------:R-:W2:Y:S02]  /*20e0*/  SHFL.IDX PT, R10, R2, RZ, 0x1c1f ;  /* 0x001c1fff020a7589 */ /* 0x000ea400000e0000 */
[----:B------:R-:W-:Y:S02]  /*20f0*/  IMAD R11, R18, -0x2, R5 ;  /* 0xfffffffe120b7824 */ /* 0x000fe400078e0205 */
[----:B------:R-:W-:Y:S02]  /*2100*/  VIADD R5, R0, 0x60 ;  /* 0x0000006000057836 */ /* 0x000fe40000000000 */
[----:B---3--:R-:W-:Y:S02]  /*2110*/  IMAD.IADD R11, R11, 0x1, -R6 ;  /* 0x000000010b0b7824 */ /* 0x008fe400078e0a06 */
[----:B------:R-:W-:-:S02]  /*2120*/  IMAD R12, R18, -0x2, R5 ;  /* 0xfffffffe120c7824 */ /* 0x000fc400078e0205 */
[C---:B------:R-:W-:Y:S02]  /*2130*/  VIADD R13, R11.reuse, UR15 ;  /* 0x0000000f0b0d7c36 */ /* 0x040fe40008000000 */
[----:B------:R-:W-:-:S03]  /*2140*/  VIADD R11, R11, UR5 ;  /* 0x000000050b0b7c36 */ /* 0x000fc60008000000 */
[----:B--2---:R-:W-:Y:S01]  /*2150*/  VIADDMNMX R0, R10, R13, R12, PT ;  /* 0x0000000d0a007246 */ /* 0x004fe2000380010c */
[----:B------:R-:W-:Y:S01]  /*2160*/  IMAD.IADD R4, R11, 0x1, R10 ;  /* 0x000000010b047824 */ /* 0x000fe200078e020a */
[----:B------:R-:W-:Y:S06]  /*2170*/  @!P1 BRA `(.L_x_1888) ;  /* 0x00000000005c9947 */ /* 0x000fec0003800000 */
[----:B------:R-:W-:Y:S01]  /*2180*/  IADD3 R5, R17, -R6, R10 ;  /* 0x8000000611057210 */ /* 0x000fe20007ffe00a */
[----:B------:R-:W-:Y:S03]  /*2190*/  BSSY B0, `(.L_x_1889) ;  /* 0x0000012000007945 */ /* 0x000fe60003800000 */
[----:B------:R-:W-:-:S13]  /*21a0*/  ISETP.GT.AND P1, PT, R5, -0x1, PT ;  /* 0xffffffff0500780c */ /* 0x000fda0003f24270 */
[----:B------:R-:W-:Y:S05]  /*21b0*/  @P1 BRA `(.L_x_1890) ;  /* 0x0000000000241947 */ /* 0x000fea0003800000 */
[----:B------:R-:W-:Y:S01]  /*21c0*/  ULDC UR5, c[0x0][0x9e4] ;  /* 0x0002790000057ab9 */ /* 0x000fe20000000800 */
[----:B------:R-:W-:Y:S01]  /*21d0*/  LOP3.LUT R5, RZ, R5, RZ, 0x33, !PT ;  /* 0x00000005ff057212 */ /* 0x000fe200078e33ff */
[----:B------:R-:W-:-:S05]  /*21e0*/  IMAD.U32 R20, RZ, RZ, UR5 ;  /* 0x00000005ff147e24 */ /* 0x000fca000f8e00ff */
[----:B------:R-:W-:-:S13]  /*21f0*/  ISETP.NE.AND P1, PT, R20, 0x1, PT ;  /* 0x000000011400780c */ /* 0x000fda0003f25270 */
[----:B------:R-:W2:Y:S02]  /*2200*/  @P1 LDC.64 R72, c[0x0][0x9e8] ;  /* 0x00027a00ff481b82 */ /* 0x000ea40000000a00 */
[----:B--2---:R-:W-:-:S05]  /*2210*/  @P1 IMAD.HI.U32 R10, R5, R72, RZ ;  /* 0x00000048050a1227 */ /* 0x004fca00078e00ff */
[----:B------:R-:W-:-:S04]  /*2220*/  @P1 SHF.R.U32.HI R5, RZ, R73, R10 ;  /* 0x00000049ff051219 */ /* 0x000fc8000001160a */
[----:B------:R-:W-:Y:S01]  /*2230*/  LOP3.LUT R5, RZ, R5, RZ, 0x33, !PT ;  /* 0x00000005ff057212 */ /* 0x000fe200078e33ff */
[----:B------:R-:W-:Y:S06]  /*2240*/  BRA `(.L_x_1891) ;  /* 0x0000000000187947 */ /* 0x000fec0003800000 */
.L_x_1890:
[----:B------:R-:W-:Y:S02]  /*2250*/  ULDC UR5, c[0x0][0x9e4] ;  /* 0x0002790000057ab9 */ /* 0x000fe40000000800 */
[----:B------:R-:W-:-:S05]  /*2260*/  IMAD.U32 R20, RZ, RZ, UR5 ;  /* 0x00000005ff147e24 */ /* 0x000fca000f8e00ff */
[----:B------:R-:W-:-:S13]  /*2270*/  ISETP.NE.AND P1, PT, R20, 0x1, PT ;  /* 0x000000011400780c */ /* 0x000fda0003f25270 */
[----:B------:R-:W2:Y:S02]  /*2280*/  @P1 LDC.64 R72, c[0x0][0x9e8] ;  /* 0x00027a00ff481b82 */ /* 0x000ea40000000a00 */
[----:B--2---:R-:W-:-:S05]  /*2290*/  @P1 IMAD.HI.U32 R10, R5, R72, RZ ;  /* 0x00000048050a1227 */ /* 0x004fca00078e00ff */
[----:B------:R-:W-:-:S07]  /*22a0*/  @P1 SHF.R.U32.HI R5, RZ, R73, R10 ;  /* 0x00000049ff051219 */ /* 0x000fce000001160a */
.L_x_1891:
[----:B------:R-:W-:Y:S05]  /*22b0*/  BSYNC B0 ;  /* 0x0000000000007941 */ /* 0x000fea0003800000 */
.L_x_1889:
[----:B------:R-:W-:-:S05]  /*22c0*/  IMAD R5, R5, R20, R14 ;  /* 0x0000001405057224 */ /* 0x000fca00078e020e */
[----:B------:R-:W-:Y:S02]  /*22d0*/  VIADDMNMX R0, R5, R20, R0, PT ;  /* 0x0000001405007246 */ /* 0x000fe40003800100 */
[----:B------:R-:W-:-:S07]  /*22e0*/  VIMNMX R4, R4, R5, !PT ;  /* 0x0000000504047248 */ /* 0x000fce0007fe0100 */
.L_x_1888:
[C---:B------:R-:W-:Y:S01]  /*22f0*/  ISETP.GE.AND P6, PT, R15.reuse, 0x9, PT ;  /* 0x000000090f00780c */ /* 0x040fe20003fc6270 */
[----:B------:R-:W2:Y:S01]  /*2300*/  SHFL.IDX PT, R2, R2, 0x1, 0x1c1f ;  /* 0x003c1f0002027f89 */ /* 0x000ea200000e0000 */
[C---:B------:R-:W-:Y:S02]  /*2310*/  ISETP.GE.AND P1, PT, R15.reuse, 0x2, PT ;  /* 0x000000020f00780c */ /* 0x040fe40003f26270 */
[C---:B------:R-:W-:Y:S02]  /*2320*/  ISETP.GT.AND P2, PT, R4.reuse, 0x8, !P6 ;  /* 0x000000080400780c */ /* 0x040fe40007744270 */
[----:B------:R-:W-:Y:S02]  /*2330*/  ISETP.GT.AND P3, PT, R4, 0x1, !P1 ;  /* 0x000000010400780c */ /* 0x000fe40004f64270 */
[----:B------:R-:W-:Y:S02]  /*2340*/  ISETP.LT.OR P2, PT, R0, 0x9, P2 ;  /* 0x000000090000780c */ /* 0x000fe40001741670 */
[----:B------:R-:W-:-:S02]  /*2350*/  ISETP.GE.AND P4, PT, R15, 0xa, PT ;  /* 0x0000000a0f00780c */ /* 0x000fc40003f86270 */
[----:B------:R-:W-:Y:S02]  /*2360*/  FSEL R73, R28, -INF , !P2 ;  /* 0xff8000001c497808 */ /* 0x000fe40005000000 */
[----:B------:R-:W-:Y:S02]  /*2370*/  ISETP.LT.OR P3, PT, R0, 0x2, P3 ;  /* 0x000000020000780c */ /* 0x000fe40001f61670 */
[----:B------:R-:W-:Y:S02]  /*2380*/  ISETP.GT.AND P2, PT, R4, 0x9, !P4 ;  /* 0x000000090400780c */ /* 0x000fe40006744270 */
[----:B------:R-:W-:Y:S02]  /*2390*/  FSEL R25, R25, -INF , !P3 ;  /* 0xff80000019197808 */ /* 0x000fe40005800000 */
[----:B------:R-:W-:Y:S02]  /*23a0*/  ISETP.LT.OR P2, PT, R0, 0xa, P2 ;  /* 0x0000000a0000780c */ /* 0x000fe40001741670 */
[----:B------:R-:W-:-:S02]  /*23b0*/  ISETP.GE.AND P3, PT, R15, 0x11, PT ;  /* 0x000000110f00780c */ /* 0x000fc40003f66270 */
[----:B------:R-:W-:Y:S01]  /*23c0*/  FSEL R29, R29, -INF , !P2 ;  /* 0xff8000001d1d7808 */ /* 0x000fe20005000000 */
[----:B--2---:R-:W-:Y:S01]  /*23d0*/  IMAD.IADD R5, R11, 0x1, R2 ;  /* 0x000000010b057824 */ /* 0x004fe200078e0202 */
[----:B------:R-:W-:Y:S02]  /*23e0*/  ISETP.GT.AND P2, PT, R4, 0x10, !P3 ;  /* 0x000000100400780c */ /* 0x000fe40005f44270 */
[----:B------:R-:W-:Y:S02]  /*23f0*/  P2R R20, PR, RZ, 0x8 ;  /* 0x00000008ff147803 */ /* 0x000fe40000000000 */
[----:B------:R-:W-:Y:S02]  /*2400*/  ISETP.LT.OR P2, PT, R0, 0x11, P2 ;  /* 0x000000110000780c */ /* 0x000fe40001741670 */
[----:B------:R-:W-:Y:S02]  /*2410*/  ISETP.GE.AND P3, PT, R15, 0x12, PT ;  /* 0x000000120f00780c */ /* 0x000fe40003f66270 */
[----:B------:R-:W-:-:S02]  /*2420*/  FSEL R75, R32, -INF , !P2 ;  /* 0xff800000204b7808 */ /* 0x000fc40005000000 */
[----:B------:R-:W-:Y:S02]  /*2430*/  ISETP.GT.AND P2, PT, R4, 0x11, !P3 ;  /* 0x000000110400780c */ /* 0x000fe40005f44270 */
[----:B------:R-:W-:Y:S02]  /*2440*/  P2R R28, PR, RZ, 0x8 ;  /* 0x00000008ff1c7803 */ /* 0x000fe40000000000 */
[----:B------:R-:W-:Y:S02]  /*2450*/  ISETP.LT.OR P2, PT, R0, 0x12, P2 ;  /* 0x000000120000780c */ /* 0x000fe40001741670 */
[----:B------:R-:W-:Y:S02]  /*2460*/  ISETP.GE.AND P3, PT, R15, 0x19, PT ;  /* 0x000000190f00780c */ /* 0x000fe40003f66270 */
[----:B------:R-:W-:Y:S02]  /*2470*/  FSEL R33, R33, -INF , !P2 ;  /* 0xff80000021217808 */ /* 0x000fe40005000000 */
[----:B------:R-:W-:-:S02]  /*2480*/  ISETP.GT.AND P2, PT, R4, 0x18, !P3 ;  /* 0x000000180400780c */ /* 0x000fc40005f44270 */
[----:B------:R-:W-:Y:S02]  /*2490*/  P2R R32, PR, RZ, 0x8 ;  /* 0x00000008ff207803 */ /* 0x000fe40000000000 */
[----:B------:R-:W-:Y:S02]  /*24a0*/  ISETP.LT.OR P2, PT, R0, 0x19, P2 ;  /* 0x000000190000780c */ /* 0x000fe40001741670 */
[----:B------:R-:W-:Y:S02]  /*24b0*/  ISETP.GE.AND P3, PT, R15, 0x1a, PT ;  /* 0x0000001a0f00780c */ /* 0x000fe40003f66270 */
[----:B------:R-:W-:Y:S02]  /*24c0*/  FSEL R77, R36, -INF , !P2 ;  /* 0xff800000244d7808 */ /* 0x000fe40005000000 */
[----:B------:R-:W-:Y:S02]  /*24d0*/  ISETP.GT.AND P2, PT, R4, 0x19, !P3 ;  /* 0x000000190400780c */ /* 0x000fe40005f44270 */
[----:B------:R-:W-:-:S02]  /*24e0*/  P2R R36, PR, RZ, 0x8 ;  /* 0x00000008ff247803 */ /* 0x000fc40000000000 */
[----:B------:R-:W-:Y:S02]  /*24f0*/  ISETP.LT.OR P2, PT, R0, 0x1a, P2 ;  /* 0x0000001a0000780c */ /* 0x000fe40001741670 */
[----:B------:R-:W-:Y:S02]  /*2500*/  ISETP.GE.AND P3, PT, R15, 0x21, PT ;  /* 0x000000210f00780c */ /* 0x000fe40003f66270 */
[----:B------:R-:W-:Y:S02]  /*2510*/  FSEL R37, R37, -INF , !P2 ;  /* 0xff80000025257808 */ /* 0x000fe40005000000 */
[----:B------:R-:W-:Y:S02]  /*2520*/  ISETP.GT.AND P2, PT, R4, 0x20, !P3 ;  /* 0x000000200400780c */ /* 0x000fe40005f44270 */
[----:B------:R-:W-:Y:S02]  /*2530*/  P2R R72, PR, RZ, 0x8 ;  /* 0x00000008ff487803 */ /* 0x000fe40000000000 */
[----:B------:R-:W-:-:S02]  /*2540*/  ISETP.LT.OR P2, PT, R0, 0x21, P2 ;  /* 0x000000210000780c */ /* 0x000fc40001741670 */
[C---:B------:R-:W-:Y:S02]  /*2550*/  ISETP.GE.AND P3, PT, R15.reuse, 0x22, PT ;  /* 0x000000220f00780c */ /* 0x040fe40003f66270 */
[----:B------:R-:W-:Y:S02]  /*2560*/  FSEL R79, R40, -INF , !P2 ;  /* 0xff800000284f7808 */ /* 0x000fe40005000000 */
[----:B------:R-:W-:Y:S02]  /*2570*/  ISETP.GT.AND P2, PT, R4, 0x21, !P3 ;  /* 0x000000210400780c */ /* 0x000fe40005f44270 */
[----:B------:R-:W-:Y:S02]  /*2580*/  P2R R40, PR, RZ, 0x8 ;  /* 0x00000008ff287803 */ /* 0x000fe40000000000 */
[----:B------:R-:W-:Y:S02]  /*2590*/  ISETP.LT.OR P2, PT, R0, 0x22, P2 ;  /* 0x000000220000780c */ /* 0x000fe40001741670 */
[----:B------:R-:W-:-:S02]  /*25a0*/  ISETP.GE.AND P3, PT, R15, 0x29, PT ;  /* 0x000000290f00780c */ /* 0x000fc40003f66270 */
[----:B------:R-:W-:Y:S02]  /*25b0*/  FSEL R41, R41, -INF , !P2 ;  /* 0xff80000029297808 */ /* 0x000fe40005000000 */
        /* <DEDUP_REMOVED lines=53> */
[----:B------:R-:W-:Y:S02]  /*2910*/  P2R R10, PR, RZ, 0x10 ;  /* 0x00000010ff0a7803 */ /* 0x000fe40000000000 */
[----:B------:R-:W-:Y:S02]  /*2920*/  FSEL R64, R64, -INF , !P2 ;  /* 0xff80000040407808 */ /* 0x000fe40005000000 */
[----:B------:R-:W-:-:S04]  /*2930*/  ISETP.GE.AND P2, PT, R15, 0x52, PT ;  /* 0x000000520f00780c */ /* 0x000fc80003f46270 */
[----:B------:R-:W-:-:S04]  /*2940*/  ISETP.GT.AND P3, PT, R4, 0x51, !P2 ;  /* 0x000000510400780c */ /* 0x000fc80005764270 */
[----:B------:R-:W-:-:S04]  /*2950*/  ISETP.LT.OR P3, PT, R0, 0x52, P3 ;  /* 0x000000520000780c */ /* 0x000fc80001f61670 */
[----:B------:R-:W-:Y:S02]  /*2960*/  FSEL R65, R65, -INF , !P3 ;  /* 0xff80000041417808 */ /* 0x000fe40005800000 */
[----:B------:R-:W-:-:S04]  /*2970*/  ISETP.GE.AND P3, PT, R15, 0x59, PT ;  /* 0x000000590f00780c */ /* 0x000fc80003f66270 */
[----:B------:R-:W-:-:S04]  /*2980*/  ISETP.GT.AND P4, PT, R4, 0x58, !P3 ;  /* 0x000000580400780c */ /* 0x000fc80005f84270 */
[----:B------:R-:W-:-:S04]  /*2990*/  ISETP.LT.OR P4, PT, R0, 0x59, P4 ;  /* 0x000000590000780c */ /* 0x000fc80002781670 */
[----:B------:R-:W-:Y:S02]  /*29a0*/  FSEL R68, R68, -INF , !P4 ;  /* 0xff80000044447808 */ /* 0x000fe40006000000 */
[----:B------:R-:W-:-:S04]  /*29b0*/  ISETP.GE.AND P4, PT, R15, 0x1, PT ;  /* 0x000000010f00780c */ /* 0x000fc80003f86270 */
[----:B------:R-:W-:-:S04]  /*29c0*/  ISETP.GT.AND P5, PT, R4, RZ, !P4 ;  /* 0x000000ff0400720c */ /* 0x000fc800067a4270 */
[----:B------:R-:W-:-:S04]  /*29d0*/  ISETP.LT.OR P5, PT, R0, 0x1, P5 ;  /* 0x000000010000780c */ /* 0x000fc80002fa1670 */
[----:B------:R-:W-:Y:S02]  /*29e0*/  FSEL R21, R24, -INF , !P5 ;  /* 0xff80000018157808 */ /* 0x000fe40006800000 */
[----:B------:R-:W-:-:S04]  /*29f0*/  ISETP.GE.AND P5, PT, R15, 0x5a, PT ;  /* 0x0000005a0f00780c */ /* 0x000fc80003fa6270 */
[----:B------:R-:W-:Y:S02]  /*2a00*/  P2R R15, PR, RZ, 0x20 ;  /* 0x00000020ff0f7803 */ /* 0x000fe40000000000 */
[----:B------:R-:W-:-:S04]  /*2a10*/  ISETP.GT.AND P5, PT, R4, 0x59, !P5 ;  /* 0x000000590400780c */ /* 0x000fc80006fa4270 */
[----:B------:R-:W-:Y:S02]  /*2a20*/  ISETP.LT.OR P5, PT, R0, 0x5a, P5 ;  /* 0x0000005a0000780c */ /* 0x000fe40002fa1670 */
[----:B------:R-:W-:Y:S02]  /*2a30*/  VIADDMNMX R0, R2, R13, R12, PT ;  /* 0x0000000d02007246 */ /* 0x000fe4000380010c */
[----:B------:R-:W-:Y:S02]  /*2a40*/  FSEL R69, R69, -INF , !P5 ;  /* 0xff80000045457808 */ /* 0x000fe40006800000 */
[----:B------:R-:W-:-:S13]  /*2a50*/  LOP3.LUT P5, RZ, R16, 0x80000, RZ, 0xc0, !PT ;  /* 0x0008000010ff7812 */ /* 0x000fda00078ac0ff */
[----:B------:R-:W-:Y:S05]  /*2a60*/  @!P5 BRA `(.L_x_1892) ;  /* 0x00000000005cd947 */ /* 0x000fea0003800000 */
        /* <DEDUP_REMOVED lines=13> */
.L_x_1894:
[----:B------:R-:W-:Y:S02]  /*2b40*/  ULDC UR5, c[0x0][0x9e4] ;  /* 0x0002790000057ab9 */ /* 0x000fe40000000800 */
[----:B------:R-:W-:-:S05]  /*2b50*/  IMAD.U32 R4, RZ, RZ, UR5 ;  /* 0x00000005ff047e24 */ /* 0x000fca000f8e00ff */
[----:B------:R-:W-:-:S13]  /*2b60*/  ISETP.NE.AND P5, PT, R4, 0x1, PT ;  /* 0x000000010400780c */ /* 0x000fda0003fa5270 */
[----:B------:R-:W2:Y:S02]  /*2b70*/  @P5 LDC.64 R12, c[0x0][0x9e8] ;  /* 0x00027a00ff0c5b82 */ /* 0x000ea40000000a00 */
[----:B--2---:R-:W-:-:S05]  /*2b80*/  @P5 IMAD.HI.U32 R2, R11, R12, RZ ;  /* 0x0000000c0b025227 */ /* 0x004fca00078e00ff */
[----:B------:R-:W-:-:S07]  /*2b90*/  @P5 SHF.R.U32.HI R11, RZ, R13, R2 ;  /* 0x0000000dff0b5219 */ /* 0x000fce0000011602 */
.L_x_1895:
[----:B------:R-:W-:Y:S05]  /*2ba0*/  BSYNC B0 ;  /* 0x0000000000007941 */ /* 0x000fea0003800000 */
.L_x_1893:
[----:B------:R-:W-:-:S05]  /*2bb0*/  IMAD R11, R11, R4, R14 ;  /* 0x000000040b0b7224 */ /* 0x000fca00078e020e */
[----:B------:R-:W-:Y:S02]  /*2bc0*/  VIADDMNMX R0, R11, R4, R0, PT ;  /* 0x000000040b007246 */ /* 0x000fe40003800100 */
[----:B------:R-:W-:-:S07]  /*2bd0*/  VIMNMX R5, R5, R11, !PT ;  /* 0x0000000b05057248 */ /* 0x000fce0007fe0100 */
.L_x_1892:
[C---:B------:R-:W-:Y:S01]  /*2be0*/  ISETP.GT.AND P1, PT, R5.reuse, 0x1, !P1 ;  /* 0x000000010500780c */ /* 0x040fe20004f24270 */
[----:B------:R-:W-:Y:S01]  /*2bf0*/  ULDC UR6, c[0x0][0x988] ;  /* 0x0002620000067ab9 */ /* 0x000fe20000000800 */
[----:B------:R-:W-:Y:S02]  /*2c00*/  ISETP.GT.AND P6, PT, R5, 0x8, !P6 ;  /* 0x000000080500780c */ /* 0x000fe400077c4270 */
[C---:B------:R-:W-:Y:S02]  /*2c10*/  ISETP.LT.OR P1, PT, R0.reuse, 0x2, P1 ;  /* 0x000000020000780c */ /* 0x040fe40000f21670 */
[----:B------:R-:W-:Y:S02]  /*2c20*/  ISETP.LT.OR P6, PT, R0, 0x9, P6 ;  /* 0x000000090000780c */ /* 0x000fe400037c1670 */
[----:B------:R-:W-:Y:S02]  /*2c30*/  FSEL R27, R27, -INF , !P1 ;  /* 0xff8000001b1b7808 */ /* 0x000fe40004800000 */
[----:B------:R-:W-:-:S02]  /*2c40*/  ISETP.NE.AND P1, PT, R10, RZ, PT ;  /* 0x000000ff0a00720c */ /* 0x000fc40003f25270 */
[----:B------:R-:W-:Y:S02]  /*2c50*/  FSEL R30, R30, -INF , !P6 ;  /* 0xff8000001e1e7808 */ /* 0x000fe40007000000 */
[----:B------:R-:W-:Y:S02]  /*2c60*/  ISETP.GT.AND P1, PT, R5, 0x9, !P1 ;  /* 0x000000090500780c */ /* 0x000fe40004f24270 */
[----:B------:R-:W-:Y:S02]  /*2c70*/  ISETP.NE.AND P6, PT, R32, RZ, PT ;  /* 0x000000ff2000720c */ /* 0x000fe40003fc5270 */
[----:B------:R-:W-:Y:S02]  /*2c80*/  ISETP.LT.OR P1, PT, R0, 0xa, P1 ;  /* 0x0000000a0000780c */ /* 0x000fe40000f21670 */
[----:B------:R-:W-:Y:S02]  /*2c90*/  FMNMX.FTZ R2, R21, R25, !PT ;  /* 0x0000001915027209 */ /* 0x000fe40007810000 */
[----:B------:R-:W-:-:S02]  /*2ca0*/  FSEL R31, R31, -INF , !P1 ;  /* 0xff8000001f1f7808 */ /* 0x000fc40004800000 */
[----:B------:R-:W-:Y:S02]  /*2cb0*/  ISETP.NE.AND P1, PT, R20, RZ, PT ;  /* 0x000000ff1400720c */ /* 0x000fe40003f25270 */
[----:B------:R-:W-:Y:S02]  /*2cc0*/  ISETP.NE.AND P5, PT, R36, RZ, PT ;  /* 0x000000ff2400720c */ /* 0x000fe40003fa5270 */
[----:B------:R-:W-:Y:S02]  /*2cd0*/  ISETP.GT.AND P1, PT, R5, 0x10, !P1 ;  /* 0x000000100500780c */ /* 0x000fe40004f24270 */
[----:B------:R-:W-:Y:S02]  /*2ce0*/  FMNMX.FTZ R2, R73, R2, !PT ;  /* 0x0000000249027209 */ /* 0x000fe40007810000 */
[----:B------:R-:W-:Y:S02]  /*2cf0*/  ISETP.LT.OR P1, PT, R0, 0x11, P1 ;  /* 0x000000110000780c */ /* 0x000fe40000f21670 */
[----:B------:R-:W-:-:S02]  /*2d00*/  FMNMX.FTZ R2, R29, R2, !PT ;  /* 0x000000021d027209 */ /* 0x000fc40007810000 */
[----:B------:R-:W-:Y:S02]  /*2d10*/  FSEL R34, R34, -INF , !P1 ;  /* 0xff80000022227808 */ /* 0x000fe40004800000 */
[----:B------:R-:W-:Y:S02]  /*2d20*/  ISETP.NE.AND P1, PT, R28, RZ, PT ;  /* 0x000000ff1c00720c */ /* 0x000fe40003f25270 */
[----:B------:R-:W-:Y:S02]  /*2d30*/  FMNMX.FTZ R2, R75, R2, !PT ;  /* 0x000000024b027209 */ /* 0x000fe40007810000 */
[----:B------:R-:W-:Y:S02]  /*2d40*/  ISETP.GT.AND P1, PT, R5, 0x11, !P1 ;  /* 0x000000110500780c */ /* 0x000fe40004f24270 */
[----:B------:R-:W-:Y:S02]  /*2d50*/  FMNMX.FTZ R2, R33, R2, !PT ;  /* 0x0000000221027209 */ /* 0x000fe40007810000 */
[----:B------:R-:W-:-:S02]  /*2d60*/  ISETP.LT.OR P1, PT, R0, 0x12, P1 ;  /* 0x000000120000780c */ /* 0x000fc40000f21670 */
[----:B------:R-:W-:Y:S02]  /*2d70*/  FMNMX.FTZ R2, R77, R2, !PT ;  /* 0x000000024d027209 */ /* 0x000fe40007810000 */
[----:B------:R-:W-:Y:S02]  /*2d80*/  FSEL R35, R35, -INF , !P1 ;  /* 0xff80000023237808 */ /* 0x000fe40004800000 */
[----:B------:R-:W-:Y:S02]  /*2d90*/  ISETP.GT.AND P1, PT, R5, 0x18, !P6 ;  /* 0x000000180500780c */ /* 0x000fe40007724270 */
[----:B------:R-:W-:Y:S02]  /*2da0*/  FMNMX.FTZ R2, R37, R2, !PT ;  /* 0x0000000225027209 */ /* 0x000fe40007810000 */
[----:B------:R-:W-:Y:S02]  /*2db0*/  ISETP.LT.OR P1, PT, R0, 0x19, P1 ;  /* 0x000000190000780c */ /* 0x000fe40000f21670 */
[----:B------:R-:W-:-:S02]  /*2dc0*/  FMNMX.FTZ R2, R79, R2, !PT ;  /* 0x000000024f027209 */ /* 0x000fc40007810000 */
[----:B------:R-:W-:Y:S02]  /*2dd0*/  FSEL R38, R38, -INF , !P1 ;  /* 0xff80000026267808 */ /* 0x000fe40004800000 */
[----:B------:R-:W-:Y:S02]  /*2de0*/  ISETP.GT.AND P1, PT, R5, 0x19, !P5 ;  /* 0x000000190500780c */ /* 0x000fe40006f24270 */
[----:B------:R-:W-:Y:S02]  /*2df0*/  FMNMX.FTZ R2, R41, R2, !PT ;  /* 0x0000000229027209 */ /* 0x000fe40007810000 */
[----:B------:R-:W-:Y:S02]  /*2e00*/  ISETP.LT.OR P1, PT, R0, 0x1a, P1 ;  /* 0x0000001a0000780c */ /* 0x000fe40000f21670 */
[----:B------:R-:W-:Y:S02]  /*2e10*/  FMNMX.FTZ R2, R81, R2, !PT ;  /* 0x0000000251027209 */ /* 0x000fe40007810000 */
[----:B------:R-:W-:-:S02]  /*2e20*/  FSEL R39, R39, -INF , !P1 ;  /* 0xff80000027277808 */ /* 0x000fc40004800000 */
[----:B------:R-:W-:Y:S02]  /*2e30*/  ISETP.NE.AND P1, PT, R72, RZ, PT ;  /* 0x000000ff4800720c */ /* 0x000fe40003f25270 */
[----:B------:R-:W-:Y:S02]  /*2e40*/  FMNMX.FTZ R2, R45, R2, !PT ;  /* 0x000000022d027209 */ /* 0x000fe40007810000 */
        /* <DEDUP_REMOVED lines=12> */
[----:B------:R-:W-:Y:S02]  /*2f10*/  ISETP.NE.AND P1, PT, R74, RZ, PT ;  /* 0x000000ff4a00720c */ /* 0x000fe40003f25270 */
[----:B------:R-:W-:Y:S02]  /*2f20*/  FMNMX.FTZ R11, R57, R2, !PT ;  /* 0x00000002390b7209 */ /* 0x000fe40007810000 */
[----:B------:R-:W-:Y:S02]  /*2f30*/  ISETP.GT.AND P1, PT, R5, 0x28, !P1 ;  /* 0x000000280500780c */ /* 0x000fe40004f24270 */
[----:B------:R-:W-:-:S02]  /*2f40*/  FMNMX.FTZ R2, R60, R11, !PT ;  /* 0x0000000b3c027209 */ /* 0x000fc40007810000 */
[----:B------:R-:W-:Y:S02]  /*2f50*/  ISETP.LT.OR P1, PT, R0, 0x29, P1 ;  /* 0x000000290000780c */ /* 0x000fe40000f21670 */
[----:B------:R-:W-:Y:S02]  /*2f60*/  FMNMX.FTZ R11, R61, R2, !PT ;  /* 0x000000023d0b7209 */ /* 0x000fe40007810000 */
[----:B------:R-:W-:Y:S02]  /*2f70*/  FSEL R46, R46, -INF , !P1 ;  /* 0xff8000002e2e7808 */ /* 0x000fe40004800000 */
[----:B------:R-:W-:Y:S02]  /*2f80*/  ISETP.NE.AND P1, PT, R44, RZ, PT ;  /* 0x000000ff2c00720c */ /* 0x000fe40003f25270 */
[----:B------:R-:W-:Y:S02]  /*2f90*/  FMNMX.FTZ R2, R64, R11, !PT ;  /* 0x0000000b40027209 */ /* 0x000fe40007810000 */
[----:B------:R-:W-:-:S02]  /*2fa0*/  ISETP.GT.AND P1, PT, R5, 0x29, !P1 ;  /* 0x000000290500780c */ /* 0x000fc40004f24270 */
[----:B------:R-:W-:Y:S02]  /*2fb0*/  FMNMX.FTZ R11, R65, R2, !PT ;  /* 0x00000002410b7209 */ /* 0x000fe40007810000 */
[----:B------:R-:W-:Y:S02]  /*2fc0*/  ISETP.LT.OR P1, PT, R0, 0x2a, P1 ;  /* 0x0000002a0000780c */ /* 0x000fe40000f21670 */
[----:B------:R-:W-:Y:S02]  /*2fd0*/  FMNMX.FTZ R2, R68, R11, !PT ;  /* 0x0000000b44027209 */ /* 0x000fe40007810000 */
[----:B------:R-:W-:Y:S02]  /*2fe0*/  FSEL R47, R47, -INF , !P1 ;  /* 0xff8000002f2f7808 */ /* 0x000fe40004800000 */
[----:B------:R-:W-:Y:S02]  /*2ff0*/  ISETP.NE.AND P1, PT, R76, RZ, PT ;  /* 0x000000ff4c00720c */ /* 0x000fe40003f25270 */
[----:B------:R-:W-:-:S02]  /*3000*/  FMNMX.FTZ R2, R69, R2, !PT ;  /* 0x0000000245027209 */ /* 0x000fc40007810000 */
[----:B------:R-:W-:Y:S02]  /*3010*/  ISETP.GT.AND P1, PT, R5, 0x30, !P1 ;  /* 0x000000300500780c */ /* 0x000fe40004f24270 */
[----:B------:R-:W-:Y:S01]  /*3020*/  ISETP.NE.AND P6, PT, R84, RZ, PT ;  /* 0x000000ff5400720c */ /* 0x000fe20003fc5270 */
[----:B------:R-:W2:Y:S01]  /*3030*/  SHFL.BFLY PT, R11, R2, 0x2, 0x1f ;  /* 0x0c401f00020b7f89 */ /* 0x000ea200000e0000 */
[----:B------:R-:W-:Y:S02]  /*3040*/  ISETP.LT.OR P1, PT, R0, 0x31, P1 ;  /* 0x000000310000780c */ /* 0x000fe40000f21670 */
[----:B------:R-:W-:Y:S02]  /*3050*/  ISETP.NE.AND P5, PT, R85, RZ, PT ;  /* 0x000000ff5500720c */ /* 0x000fe40003fa5270 */
[----:B------:R-:W-:Y:S02]  /*3060*/  FSEL R50, R50, -INF , !P1 ;  /* 0xff80000032327808 */ /* 0x000fe40004800000 */
[----:B------:R-:W-:-:S02]  /*3070*/  ISETP.NE.AND P1, PT, R48, RZ, PT ;  /* 0x000000ff3000720c */ /* 0x000fc40003f25270 */
[C---:B------:R-:W-:Y:S02]  /*3080*/  ISETP.GT.AND P4, PT, R5.reuse, RZ, !P4 ;  /* 0x000000ff0500720c */ /* 0x040fe40006784270 */
[----:B------:R-:W-:Y:S02]  /*3090*/  ISETP.GT.AND P1, PT, R5, 0x31, !P1 ;  /* 0x000000310500780c */ /* 0x000fe40004f24270 */
[C---:B------:R-:W-:Y:S02]  /*30a0*/  ISETP.LT.OR P4, PT, R0.reuse, 0x1, P4 ;  /* 0x000000010000780c */ /* 0x040fe40002781670 */
[----:B------:R-:W-:Y:S02]  /*30b0*/  ISETP.LT.OR P1, PT, R0, 0x32, P1 ;  /* 0x000000320000780c */ /* 0x000fe40000f21670 */
[----:B------:R-:W-:Y:S02]  /*30c0*/  FSEL R26, R26, -INF , !P4 ;  /* 0xff8000001a1a7808 */ /* 0x000fe40006000000 */
[----:B------:R-:W-:-:S02]  /*30d0*/  FSEL R51, R51, -INF , !P1 ;  /* 0xff80000033337808 */ /* 0x000fc40004800000 */
[----:B------:R-:W-:Y:S02]  /*30e0*/  ISETP.NE.AND P1, PT, R78, RZ, PT ;  /* 0x000000ff4e00720c */ /* 0x000fe40003f25270 */
[C---:B------:R-:W-:Y:S02]  /*30f0*/  ISETP.GT.AND P2, PT, R5.reuse, 0x51, !P2 ;  /* 0x000000510500780c */ /* 0x040fe40005744270 */
[C---:B------:R-:W-:Y:S02]  /*3100*/  ISETP.GT.AND P1, PT, R5.reuse, 0x38, !P1 ;  /* 0x000000380500780c */ /* 0x040fe40004f24270 */
[----:B--2---:R-:W-:Y:S02]  /*3110*/  FMNMX.FTZ R10, R2, R11, !PT ;  /* 0x0000000b020a7209 */ /* 0x004fe40007810000 */
[----:B------:R-:W-:Y:S02]  /*3120*/  ISETP.LT.OR P1, PT, R0, 0x39, P1 ;  /* 0x000000390000780c */ /* 0x000fe40000f21670 */
[----:B------:R-:W-:Y:S01]  /*3130*/  ISETP.GT.AND P3, PT, R5, 0x58, !P3 ;  /* 0x000000580500780c */ /* 0x000fe20005f64270 */
[----:B------:R-:W2:Y:S01]  /*3140*/  SHFL.BFLY PT, R11, R10, 0x1, 0x1f ;  /* 0x0c201f000a0b7f89 */ /* 0x000ea200000e0000 */
[----:B------:R-:W-:-:S02]  /*3150*/  FSEL R54, R54, -INF , !P1 ;  /* 0xff80000036367808 */ /* 0x000fc40004800000 */
[----:B------:R-:W-:Y:S02]  /*3160*/  ISETP.NE.AND P1, PT, R80, RZ, PT ;  /* 0x000000ff5000720c */ /* 0x000fe40003f25270 */
[C---:B------:R-:W-:Y:S02]  /*3170*/  ISETP.LT.OR P2, PT, R0.reuse, 0x52, P2 ;  /* 0x000000520000780c */ /* 0x040fe40001741670 */
[----:B------:R-:W-:Y:S02]  /*3180*/  ISETP.GT.AND P1, PT, R5, 0x39, !P1 ;  /* 0x000000390500780c */ /* 0x000fe40004f24270 */
[C---:B------:R-:W-:Y:S02]  /*3190*/  ISETP.LT.OR P3, PT, R0.reuse, 0x59, P3 ;  /* 0x000000590000780c */ /* 0x040fe40001f61670 */
[----:B------:R-:W-:Y:S02]  /*31a0*/  ISETP.LT.OR P1, PT, R0, 0x3a, P1 ;  /* 0x0000003a0000780c */ /* 0x000fe40000f21670 */
[----:B------:R-:W-:-:S02]  /*31b0*/  FSEL R67, R67, -INF , !P2 ;  /* 0xff80000043437808 */ /* 0x000fc40005000000 */
[----:B------:R-:W-:Y:S02]  /*31c0*/  FSEL R55, R55, -INF , !P1 ;  /* 0xff80000037377808 */ /* 0x000fe40004800000 */
[----:B------:R-:W-:Y:S02]  /*31d0*/  ISETP.NE.AND P1, PT, R82, RZ, PT ;  /* 0x000000ff5200720c */ /* 0x000fe40003f25270 */
[----:B------:R-:W-:Y:S02]  /*31e0*/  FSEL R70, R70, -INF , !P3 ;  /* 0xff80000046467808 */ /* 0x000fe40005800000 */
[----:B------:R-:W-:Y:S02]  /*31f0*/  ISETP.GT.AND P1, PT, R5, 0x40, !P1 ;  /* 0x000000400500780c */ /* 0x000fe40004f24270 */
[----:B--2---:R-:W-:Y:S02]  /*3200*/  FMNMX.FTZ R4, R10, R11, !PT ;  /* 0x0000000b0a047209 */ /* 0x004fe40007810000 */
[----:B------:R-:W-:-:S03]  /*3210*/  ISETP.LT.OR P1, PT, R0, 0x41, P1 ;  /* 0x000000410000780c */ /* 0x000fc60000f21670 */
[----:B------:R-:W-:Y:S01]  /*3220*/  FMUL.FTZ R11, R4, UR6 ;  /* 0x00000006040b7c20 */ /* 0x000fe20008410000 */
[----:B------:R-:W-:Y:S02]  /*3230*/  FSEL R58, R58, -INF , !P1 ;  /* 0xff8000003a3a7808 */ /* 0x000fe40004800000 */
[----:B------:R-:W-:Y:S02]  /*3240*/  ISETP.GT.AND P1, PT, R5, 0x41, !P6 ;  /* 0x000000410500780c */ /* 0x000fe40007724270 */
[----:B------:R-:W-:Y:S02]  /*3250*/  ISETP.NE.AND P6, PT, R87, RZ, PT ;  /* 0x000000ff5700720c */ /* 0x000fe40003fc5270 */
[----:B------:R-:W-:-:S04]  /*3260*/  ISETP.LT.OR P1, PT, R0, 0x42, P1 ;  /* 0x000000420000780c */ /* 0x000fc80000f21670 */
[----:B------:R-:W-:Y:S02]  /*3270*/  FSEL R59, R59, -INF , !P1 ;  /* 0xff8000003b3b7808 */ /* 0x000fe40004800000 */
[----:B------:R-:W-:Y:S02]  /*3280*/  ISETP.GT.AND P1, PT, R5, 0x48, !P5 ;  /* 0x000000480500780c */ /* 0x000fe40006f24270 */
[----:B------:R-:W-:Y:S02]  /*3290*/  ISETP.NE.AND P5, PT, R86, RZ, PT ;  /* 0x000000ff5600720c */ /* 0x000fe40003fa5270 */
[----:B------:R-:W-:-:S04]  /*32a0*/  ISETP.LT.OR P1, PT, R0, 0x49, P1 ;  /* 0x000000490000780c */ /* 0x000fc80000f21670 */
[----:B------:R-:W-:Y:S02]  /*32b0*/  FSEL R62, R62, -INF , !P1 ;  /* 0xff8000003e3e7808 */ /* 0x000fe40004800000 */
[----:B------:R-:W-:-:S04]  /*32c0*/  FSETP.NEU.FTZ.AND P1, PT, R4, -INF , PT ;  /* 0xff8000000400780b */ /* 0x000fc80003f3d000 */
[----:B------:R-:W-:Y:S02]  /*32d0*/  FSEL R12, R11, RZ, P1 ;  /* 0x000000ff0b0c7208 */ /* 0x000fe40000800000 */
[----:B------:R-:W-:Y:S02]  /*32e0*/  FMNMX.FTZ R11, R26, R27, !PT ;  /* 0x0000001b1a0b7209 */ /* 0x000fe40007810000 */
[----:B------:R-:W-:Y:S01]  /*32f0*/  ISETP.GT.AND P1, PT, R5, 0x49, !P5 ;  /* 0x000000490500780c */ /* 0x000fe20006f24270 */
[--C-:B------:R-:W-:Y:S01]  /*3300*/  FFMA.FTZ R13, R21, UR6, -R12.reuse ;  /* 0x00000006150d7c23 */ /* 0x100fe2000801080c */
[----:B------:R-:W-:Y:S01]  /*3310*/  FMNMX.FTZ R2, R30, R11, !PT ;  /* 0x0000000b1e027209 */ /* 0x000fe20007810000 */
[--C-:B------:R-:W-:Y:S01]  /*3320*/  FFMA.FTZ R10, R25, UR6, -R12.reuse ;  /* 0x00000006190a7c23 */ /* 0x100fe2000801080c */
[----:B------:R-:W-:Y:S01]  /*3330*/  ISETP.LT.OR P1, PT, R0, 0x4a, P1 ;  /* 0x0000004a0000780c */ /* 0x000fe20000f21670 */
[--C-:B------:R-:W-:Y:S01]  /*3340*/  FFMA.FTZ R14, R73, UR6, -R12.reuse ;  /* 0x00000006490e7c23 */ /* 0x100fe2000801080c */
[----:B------:R-:W-:Y:S01]  /*3350*/  FMNMX.FTZ R11, R31, R2, !PT ;  /* 0x000000021f0b7209 */ /* 0x000fe20007810000 */
[----:B------:R-:W-:Y:S01]  /*3360*/  MUFU.EX2 R13, R13 ;  /* 0x0000000d000d7308 */ /* 0x000fe20000000800 */
[----:B------:R-:W-:Y:S01]  /*3370*/  FSEL R63, R63, -INF , !P1 ;  /* 0xff8000003f3f7808 */ /* 0x000fe20004800000 */
[--C-:B------:R-:W-:Y:S01]  /*3380*/  FFMA.FTZ R20, R75, UR6, -R12.reuse ;  /* 0x000000064b147c23 */ /* 0x100fe2000801080c */
[----:B------:R-:W-:Y:S01]  /*3390*/  FMNMX.FTZ R2, R34, R11, !PT ;  /* 0x0000000b22027209 */ /* 0x000fe20007810000 */
[--C-:B------:R-:W-:Y:S01]  /*33a0*/  FFMA.FTZ R21, R33, UR6, -R12.reuse ;  /* 0x0000000621157c23 */ /* 0x100fe2000801080c */
[----:B------:R-:W-:Y:S01]  /*33b0*/  ISETP.GT.AND P1, PT, R5, 0x50, !P6 ;  /* 0x000000500500780c */ /* 0x000fe20007724270 */
[--C-:B------:R-:W-:Y:S01]  /*33c0*/  FFMA.FTZ R24, R77, UR6, -R12.reuse ;  /* 0x000000064d187c23 */ /* 0x100fe2000801080c */
[----:B------:R-:W-:Y:S01]  /*33d0*/  FMNMX.FTZ R11, R35, R2, !PT ;  /* 0x00000002230b7209 */ /* 0x000fe20007810000 */
[----:B------:R-:W2:Y:S01]  /*33e0*/  MUFU.EX2 R10, R10 ;  /* 0x0000000a000a7308 */ /* 0x000ea20000000800 */
[----:B------:R-:W-:Y:S01]  /*33f0*/  ISETP.NE.AND P5, PT, R15, RZ, PT ;  /* 0x000000ff0f00720c */ /* 0x000fe20003fa5270 */
[--C-:B------:R-:W-:Y:S01]  /*3400*/  FFMA.FTZ R15, R29, UR6, -R12.reuse ;  /* 0x000000061d0f7c23 */ /* 0x100fe2000801080c */
[----:B------:R-:W-:Y:S01]  /*3410*/  FMNMX.FTZ R2, R38, R11, !PT ;  /* 0x0000000b26027209 */ /* 0x000fe20007810000 */
[--C-:B------:R-:W-:Y:S01]  /*3420*/  FFMA.FTZ R25, R37, UR6, -R12.reuse ;  /* 0x0000000625197c23 */ /* 0x100fe2000801080c */
[----:B------:R-:W-:Y:S01]  /*3430*/  ISETP.LT.OR P1, PT, R0, 0x51, P1 ;  /* 0x000000510000780c */ /* 0x000fe20000f21670 */
[--C-:B------:R-:W-:Y:S01]  /*3440*/  FFMA.FTZ R28, R79, UR6, -R12.reuse ;  /* 0x000000064f1c7c23 */ /* 0x100fe2000801080c */
[----:B------:R-:W-:Y:S01]  /*3450*/  FMNMX.FTZ R11, R39, R2, !PT ;  /* 0x00000002270b7209 */ /* 0x000fe20007810000 */
[----:B------:R-:W-:Y:S01]  /*3460*/  MUFU.EX2 R14, R14 ;  /* 0x0000000e000e7308 */ /* 0x000fe20000000800 */
[----:B------:R-:W-:Y:S01]  /*3470*/  ISETP.GT.AND P4, PT, R5, 0x59, !P5 ;  /* 0x000000590500780c */ /* 0x000fe20006f84270 */
[--C-:B------:R-:W-:Y:S01]  /*3480*/  FFMA.FTZ R29, R45, UR6, -R12.reuse ;  /* 0x000000062d1d7c23 */ /* 0x100fe2000801080c */
[----:B------:R-:W-:Y:S01]  /*3490*/  FMNMX.FTZ R2, R42, R11, !PT ;  /* 0x0000000b2a027209 */ /* 0x000fe20007810000 */
[--C-:B------:R-:W-:Y:S01]  /*34a0*/  FFMA.FTZ R32, R83, UR6, -R12.reuse ;  /* 0x0000000653207c23 */ /* 0x100fe2000801080c */
[----:B------:R-:W-:Y:S01]  /*34b0*/  FSEL R66, R66, -INF , !P1 ;  /* 0xff80000042427808 */ /* 0x000fe20004800000 */
[--C-:B------:R-:W-:Y:S01]  /*34c0*/  FFMA.FTZ R33, R49, UR6, -R12.reuse ;  /* 0x0000000631217c23 */ /* 0x100fe2000801080c */
[----:B------:R-:W-:Y:S01]  /*34d0*/  FMNMX.FTZ R11, R43, R2, !PT ;  /* 0x000000022b0b7209 */ /* 0x000fe20007810000 */
[----:B------:R-:W3:Y:S01]  /*34e0*/  MUFU.EX2 R15, R15 ;  /* 0x0000000f000f7308 */ /* 0x000ee20000000800 */
[----:B------:R-:W-:Y:S01]  /*34f0*/  ISETP.LT.OR P4, PT, R0, 0x5a, P4 ;  /* 0x0000005a0000780c */ /* 0x000fe20002781670 */
[--C-:B------:R-:W-:Y:S01]  /*3500*/  FFMA.FTZ R52, R52, UR6, -R12.reuse ;  /* 0x0000000634347c23 */ /* 0x100fe2000801080c */
[----:B------:R-:W-:Y:S01]  /*3510*/  FMNMX.FTZ R2, R46, R11, !PT ;  /* 0x0000000b2e027209 */ /* 0x000fe20007810000 */
[--C-:B------:R-:W-:Y:S01]  /*3520*/  FFMA.FTZ R53, R53, UR6, -R12.reuse ;  /* 0x0000000635357c23 */ /* 0x100fe2000801080c */
[----:B------:R-:W-:Y:S01]  /*3530*/  FSEL R71, R71, -INF , !P4 ;  /* 0xff80000047477808 */ /* 0x000fe20006000000 */
        /* <DEDUP_REMOVED lines=10> */
[----:B------:R-:W4:Y:S01]  /*35e0*/  MUFU.EX2 R21, R21 ;  /* 0x0000001500157308 */ /* 0x000f220000000800 */
[----:B------:R-:W-:Y:S01]  /*35f0*/  FFMA.FTZ R68, R68, UR6, -R12 ;  /* 0x0000000644447c23 */ /* 0x000fe2000801080c */
[----:B--2---:R-:W-:-:S02]  /*3600*/  F2FP.F16.F32.PACK_AB R152, R10, R13 ;  /* 0x0000000d0a98723e */ /* 0x004fc400000000ff */
[----:B------:R-:W-:Y:S02]  /*3610*/  FMNMX.FTZ R2, R54, R11, !PT ;  /* 0x0000000b36027209 */ /* 0x000fe40007810000 */
[----:B---3--:R-:W-:Y:S02]  /*3620*/  F2FP.F16.F32.PACK_AB R154, R15, R14 ;  /* 0x0000000e0f9a723e */ /* 0x008fe400000000ff */
[----:B------:R-:W-:Y:S01]  /*3630*/  FMNMX.FTZ R11, R55, R2, !PT ;  /* 0x00000002370b7209 */ /* 0x000fe20007810000 */
[----:B------:R-:W-:Y:S03]  /*3640*/  MUFU.EX2 R24, R24 ;  /* 0x0000001800187308 */ /* 0x000fe60000000800 */
[----:B------:R-:W-:-:S04]  /*3650*/  FMNMX.FTZ R2, R58, R11, !PT ;  /* 0x0000000b3a027209 */ /* 0x000fc80007810000 */
[----:B------:R-:W-:Y:S01]  /*3660*/  FMNMX.FTZ R11, R59, R2, !PT ;  /* 0x000000023b0b7209 */ /* 0x000fe20007810000 */
[----:B------:R-:W2:Y:S01]  /*3670*/  MUFU.EX2 R25, R25 ;  /* 0x0000001900197308 */ /* 0x000ea20000000800 */
[----:B----4-:R-:W-:Y:S02]  /*3680*/  F2FP.F16.F32.PACK_AB R156, R21, R20 ;  /* 0x00000014159c723e */ /* 0x010fe400000000ff */
[----:B------:R-:W-:Y:S01]  /*3690*/  FMNMX.FTZ R2, R62, R11, !PT ;  /* 0x0000000b3e027209 */ /* 0x000fe20007810000 */
[----:B------:R-:W-:Y:S01]  /*36a0*/  FFMA.FTZ R11, R41, UR6, -R12 ;  /* 0x00000006290b7c23 */ /* 0x000fe2000801080c */
[----:B------:R-:W-:Y:S02]  /*36b0*/  FADD.FTZ R41, R13, R10 ;  /* 0x0000000a0d297221 */ /* 0x000fe40000010000 */
[----:B------:R-:W-:Y:S01]  /*36c0*/  FMNMX.FTZ R5, R63, R2, !PT ;  /* 0x000000023f057209 */ /* 0x000fe20007810000 */
[----:B------:R-:W-:Y:S03]  /*36d0*/  MUFU.EX2 R28, R28 ;  /* 0x0000001c001c7308 */ /* 0x000fe60000000800 */
[----:B------:R-:W-:-:S04]  /*36e0*/  FMNMX.FTZ R2, R66, R5, !PT ;  /* 0x0000000542027209 */ /* 0x000fc80007810000 */
[----:B------:R-:W-:Y:S01]  /*36f0*/  FMNMX.FTZ R5, R67, R2, !PT ;  /* 0x0000000243057209 */ /* 0x000fe20007810000 */
[--C-:B------:R-:W-:Y:S01]  /*3700*/  FFMA.FTZ R2, R81, UR6, -R12.reuse ;  /* 0x0000000651027c23 */ /* 0x100fe2000801080c */
[----:B------:R-:W3:Y:S01]  /*3710*/  MUFU.EX2 R11, R11 ;  /* 0x0000000b000b7308 */ /* 0x000ee20000000800 */
[----:B------:R-:W-:Y:S01]  /*3720*/  FFMA.FTZ R12, R69, UR6, -R12 ;  /* 0x00000006450c7c23 */ /* 0x000fe2000801080c */
[----:B------:R-:W-:Y:S02]  /*3730*/  FMNMX.FTZ R0, R70, R5, !PT ;  /* 0x0000000546007209 */ /* 0x000fe40007810000 */
[----:B--2---:R-:W-:Y:S02]  /*3740*/  F2FP.F16.F32.PACK_AB R158, R25, R24 ;  /* 0x00000018199e723e */ /* 0x004fe400000000ff */
[----:B------:R-:W-:Y:S02]  /*3750*/  FMNMX.FTZ R0, R71, R0, !PT ;  /* 0x0000000047007209 */ /* 0x000fe40007810000 */
[----:B------:R2:W-:Y:S03]  /*3760*/  MUFU.EX2 R162, R2 ;  /* 0x0000000200a27308 */ /* 0x0005e60000000800 */
[----:B------:R-:W2:Y:S05]  /*3770*/  SHFL.BFLY PT, R5, R0, 0x2, 0x1f ;  /* 0x0c401f0000057f89 */ /* 0x000eaa00000e0000 */
[----:B------:R-:W-:Y:S01]  /*3780*/  MUFU.EX2 R37, R12 ;  /* 0x0000000c00257308 */ /* 0x000fe20000000800 */
[----:B---3--:R-:W-:-:S07]  /*3790*/  F2FP.F16.F32.PACK_AB R160, R11, R28 ;  /* 0x0000001c0ba0723e */ /* 0x008fce00000000ff */
[----:B------:R-:W-:Y:S08]  /*37a0*/  MUFU.EX2 R29, R29 ;  /* 0x0000001d001d7308 */ /* 0x000ff00000000800 */
[----:B------:R-:W-:Y:S01]  /*37b0*/  MUFU.EX2 R32, R32 ;  /* 0x0000002000207308 */ /* 0x000fe20000000800 */
[----:B--2---:R-:W-:-:S05]  /*37c0*/  FMNMX.FTZ R2, R0, R5, !PT ;  /* 0x0000000500027209 */ /* 0x004fca0007810000 */
[----:B------:R-:W2:Y:S02]  /*37d0*/  SHFL.BFLY PT, R5, R2, 0x1, 0x1f ;  /* 0x0c201f0002057f89 */ /* 0x000ea400000e0000 */
[----:B------:R-:W3:Y:S08]  /*37e0*/  MUFU.EX2 R33, R33 ;  /* 0x0000002100217308 */ /* 0x000ef00000000800 */
[----:B------:R-:W-:Y:S08]  /*37f0*/  MUFU.EX2 R52, R52 ;  /* 0x0000003400347308 */ /* 0x000ff00000000800 */
[----:B------:R-:W4:Y:S01]  /*3800*/  MUFU.EX2 R53, R53 ;  /* 0x0000003500357308 */ /* 0x000f220000000800 */
[----:B---3--:R-:W-:-:S02]  /*3810*/  F2FP.F16.F32.PACK_AB R164, R33, R32 ;  /* 0x0000002021a4723e */ /* 0x008fc400000000ff */
[----:B--2---:R-:W-:Y:S01]  /*3820*/  FMNMX.FTZ R5, R2, R5, !PT ;  /* 0x0000000502057209 */ /* 0x004fe20007810000 */
[----:B------:R-:W-:-:S04]  /*3830*/  FADD.FTZ R2, R14, R41 ;  /* 0x000000290e027221 */ /* 0x000fc80000010000 */
[----:B------:R-:W-:Y:S01]  /*3840*/  MUFU.EX2 R56, R56 ;  /* 0x0000003800387308 */ /* 0x000fe20000000800 */
[C---:B------:R-:W-:Y:S01]  /*3850*/  FSETP.NEU.FTZ.AND P1, PT, R5.reuse, -INF , PT ;  /* 0xff8000000500780b */ /* 0x040fe20003f3d000 */
[----:B------:R-:W-:Y:S01]  /*3860*/  FMUL.FTZ R0, R5, UR6 ;  /* 0x0000000605007c20 */ /* 0x000fe20008410000 */
[----:B------:R-:W-:-:S04]  /*3870*/  FADD.FTZ R41, R15, R2 ;  /* 0x000000020f297221 */ /* 0x000fc80000010000 */
[----:B------:R-:W-:Y:S01]  /*3880*/  FSEL R0, R0, RZ, P1 ;  /* 0x000000ff00007208 */ /* 0x000fe20000800000 */
[----:B------:R-:W-:Y:S01]  /*3890*/  FADD.FTZ R2, R20, R41 ;  /* 0x0000002914027221 */ /* 0x000fe20000010000 */
[----:B------:R-:W-:Y:S01]  /*38a0*/  MUFU.EX2 R57, R57 ;  /* 0x0000003900397308 */ /* 0x000fe20000000800 */
[----:B----4-:R-:W-:Y:S02]  /*38b0*/  F2FP.F16.F32.PACK_AB R166, R53, R52 ;  /* 0x0000003435a6723e */ /* 0x010fe400000000ff */
        /* <DEDUP_REMOVED lines=8> */
[----:B------:R-:W-:Y:S01]  /*3940*/  FFMA.FTZ R39, R39, UR6, -R0 ;  /* 0x0000000627277c23 */ /* 0x000fe20008010800 */
[----:B------:R-:W-:Y:S01]  /*3950*/  FADD.FTZ R45, R21, R2 ;  /* 0x00000002152d7221 */ /* 0x000fe20000010000 */
[--C-:B------:R-:W-:Y:S01]  /*3960*/  FFMA.FTZ R42, R42, UR6, -R0.reuse ;  /* 0x000000062a2a7c23 */ /* 0x100fe20008010800 */
[--C-:B------:R-:W-:Y:S01]  /*3970*/  FFMA.FTZ R43, R43, UR6, -R0.reuse ;  /* 0x000000062b2b7c23 */ /* 0x100fe20008010800 */
[--C-:B------:R-:W-:Y:S01]  /*3980*/  FFMA.FTZ R46, R46, UR6, -R0.reuse ;  /* 0x000000062e2e7c23 */ /* 0x100fe20008010800 */
[----:B------:R-:W-:Y:S01]  /*3990*/  FADD.FTZ R12, R24, R45 ;  /* 0x0000002d180c7221 */ /* 0x000fe20000010000 */
[----:B------:R-:W2:Y:S01]  /*39a0*/  MUFU.EX2 R27, R27 ;  /* 0x0000001b001b7308 */ /* 0x000ea20000000800 */
[--C-:B------:R-:W-:Y:S01]  /*39b0*/  FFMA.FTZ R47, R47, UR6, -R0.reuse ;  /* 0x000000062f2f7c23 */ /* 0x100fe20008010800 */
[----:B------:R-:W-:Y:S01]  /*39c0*/  FFMA.FTZ R50, R50, UR6, -R0 ;  /* 0x0000000632327c23 */ /* 0x000fe20008010800 */
[----:B------:R-:W-:Y:S01]  /*39d0*/  FADD.FTZ R45, R25, R12 ;  /* 0x0000000c192d7221 */ /* 0x000fe20000010000 */
[--C-:B------:R-:W-:Y:S01]  /*39e0*/  FFMA.FTZ R51, R51, UR6, -R0.reuse ;  /* 0x0000000633337c23 */ /* 0x100fe20008010800 */
[--C-:B------:R-:W-:Y:S01]  /*39f0*/  FFMA.FTZ R54, R54, UR6, -R0.reuse ;  /* 0x0000000636367c23 */ /* 0x100fe20008010800 */
[--C-:B------:R-:W-:Y:S01]  /*3a00*/  FFMA.FTZ R55, R55, UR6, -R0.reuse ;  /* 0x0000000637377c23 */ /* 0x100fe20008010800 */
[----:B------:R-:W-:Y:S01]  /*3a10*/  FADD.FTZ R12, R28, R45 ;  /* 0x0000002d1c0c7221 */ /* 0x000fe20000010000 */
[----:B------:R-:W3:Y:S01]  /*3a20*/  MUFU.EX2 R30, R30 ;  /* 0x0000001e001e7308 */ /* 0x000ee20000000800 */
[--C-:B------:R-:W-:Y:S01]  /*3a30*/  FFMA.FTZ R58, R58, UR6, -R0.reuse ;  /* 0x000000063a3a7c23 */ /* 0x100fe20008010800 */
[----:B------:R-:W-:Y:S01]  /*3a40*/  FFMA.FTZ R59, R59, UR6, -R0 ;  /* 0x000000063b3b7c23 */ /* 0x000fe20008010800 */
[----:B------:R-:W-:Y:S01]  /*3a50*/  FADD.FTZ R45, R11, R12 ;  /* 0x0000000c0b2d7221 */ /* 0x000fe20000010000 */
[--C-:B------:R-:W-:Y:S01]  /*3a60*/  FFMA.FTZ R62, R62, UR6, -R0.reuse ;  /* 0x000000063e3e7c23 */ /* 0x100fe20008010800 */
[--C-:B------:R-:W-:Y:S01]  /*3a70*/  FFMA.FTZ R63, R63, UR6, -R0.reuse ;  /* 0x000000063f3f7c23 */ /* 0x100fe20008010800 */
[--C-:B------:R-:W-:Y:S01]  /*3a80*/  FFMA.FTZ R66, R66, UR6, -R0.reuse ;  /* 0x0000000642427c23 */ /* 0x100fe20008010800 */
[----:B------:R-:W-:Y:S01]  /*3a90*/  FADD.FTZ R12, R162, R45 ;  /* 0x0000002da20c7221 */ /* 0x000fe20000010000 */
[----:B------:R-:W4:Y:S01]  /*3aa0*/  MUFU.EX2 R31, R31 ;  /* 0x0000001f001f7308 */ /* 0x000f220000000800 */
[----:B--2---:R-:W-:Y:S01]  /*3ab0*/  FADD.FTZ R41, R26, R27 ;  /* 0x0000001b1a297221 */ /* 0x004fe20000010000 */
[----:B------:R-:W-:Y:S01]  /*3ac0*/  FFMA.FTZ R67, R67, UR6, -R0 ;  /* 0x0000000643437c23 */ /* 0x000fe20008010800 */
[----:B------:R-:W-:Y:S01]  /*3ad0*/  FADD.FTZ R45, R29, R12 ;  /* 0x0000000c1d2d7221 */ /* 0x000fe20000010000 */
[--C-:B------:R-:W-:Y:S01]  /*3ae0*/  FFMA.FTZ R70, R70, UR6, -R0.reuse ;  /* 0x0000000646467c23 */ /* 0x100fe20008010800 */
[----:B------:R-:W-:Y:S01]  /*3af0*/  FFMA.FTZ R0, R71, UR6, -R0 ;  /* 0x0000000647007c23 */ /* 0x000fe20008010800 */
[----:B------:R-:W-:Y:S01]  /*3b00*/  F2FP.F16.F32.PACK_AB R162, R29, R162 ;  /* 0x000000a21da2723e */ /* 0x000fe200000000ff */
[----:B------:R-:W-:Y:S01]  /*3b10*/  FADD.FTZ R12, R32, R45 ;  /* 0x0000002d200c7221 */ /* 0x000fe20000010000 */
[----:B------:R-:W2:Y:S01]  /*3b20*/  MUFU.EX2 R34, R34 ;  /* 0x0000002200227308 */ /* 0x000ea20000000800 */
[----:B---3--:R-:W-:Y:S01]  /*3b30*/  FADD.FTZ R2, R30, R41 ;  /* 0x000000291e027221 */ /* 0x008fe20000010000 */
[----:B------:R-:W-:Y:S01]  /*3b40*/  F2FP.F16.F32.PACK_AB R168, R57, R56 ;  /* 0x0000003839a8723e */ /* 0x000fe200000000ff */
[----:B------:R-:W-:Y:S01]  /*3b50*/  FADD.FTZ R45, R33, R12 ;  /* 0x0000000c212d7221 */ /* 0x000fe20000010000 */
[----:B------:R-:W-:-:S03]  /*3b60*/  F2FP.F16.F32.PACK_AB R153, R27, R26 ;  /* 0x0000001a1b99723e */ /* 0x000fc600000000ff */
[----:B------:R-:W-:Y:S01]  /*3b70*/  FADD.FTZ R12, R52, R45 ;  /* 0x0000002d340c7221 */ /* 0x000fe20000010000 */
[----:B------:R-:W3:Y:S01]  /*3b80*/  MUFU.EX2 R35, R35 ;  /* 0x0000002300237308 */ /* 0x000ee20000000800 */
[C---:B----4-:R-:W-:Y:S01]  /*3b90*/  FADD.FTZ R41, R31.reuse, R2 ;  /* 0x000000021f297221 */ /* 0x050fe20000010000 */
[----:B------:R-:W-:Y:S01]  /*3ba0*/  F2FP.F16.F32.PACK_AB R155, R31, R30 ;  /* 0x0000001e1f9b723e */ /* 0x000fe200000000ff */
[----:B------:R-:W-:-:S04]  /*3bb0*/  FADD.FTZ R45, R53, R12 ;  /* 0x0000000c352d7221 */ /* 0x000fc80000010000 */
[----:B------:R-:W-:Y:S01]  /*3bc0*/  FADD.FTZ R10, R56, R45 ;  /* 0x0000002d380a7221 */ /* 0x000fe20000010000 */
[----:B------:R-:W4:Y:S01]  /*3bd0*/  MUFU.EX2 R38, R38 ;  /* 0x0000002600267308 */ /* 0x000f220000000800 */
[----:B--2---:R-:W-:Y:S02]  /*3be0*/  FADD.FTZ R2, R34, R41 ;  /* 0x0000002922027221 */ /* 0x004fe40000010000 */
[----:B------:R-:W-:-:S05]  /*3bf0*/  FADD.FTZ R15, R57, R10 ;  /* 0x0000000a390f7221 */ /* 0x000fca0000010000 */
[----:B------:R-:W2:Y:S01]  /*3c00*/  MUFU.EX2 R39, R39 ;  /* 0x0000002700277308 */ /* 0x000ea20000000800 */
[C---:B---3--:R-:W-:Y:S01]  /*3c10*/  FADD.FTZ R41, R35.reuse, R2 ;  /* 0x0000000223297221 */ /* 0x048fe20000010000 */
[----:B------:R-:W-:-:S06]  /*3c20*/  F2FP.F16.F32.PACK_AB R157, R35, R34 ;  /* 0x00000022239d723e */ /* 0x000fcc00000000ff */
[----:B------:R-:W3:Y:S01]  /*3c30*/  MUFU.EX2 R42, R42 ;  /* 0x0000002a002a7308 */ /* 0x000ee20000000800 */
[----:B----4-:R-:W-:-:S07]  /*3c40*/  FADD.FTZ R2, R38, R41 ;  /* 0x0000002926027221 */ /* 0x010fce0000010000 */
[----:B------:R-:W4:Y:S01]  /*3c50*/  MUFU.EX2 R43, R43 ;  /* 0x0000002b002b7308 */ /* 0x000f220000000800 */
[C---:B--2---:R-:W-:Y:S01]  /*3c60*/  FADD.FTZ R41, R39.reuse, R2 ;  /* 0x0000000227297221 */ /* 0x044fe20000010000 */
[----:B------:R-:W-:-:S06]  /*3c70*/  F2FP.F16.F32.PACK_AB R159, R39, R38 ;  /* 0x00000026279f723e */ /* 0x000fcc00000000ff */
[----:B------:R-:W2:Y:S01]  /*3c80*/  MUFU.EX2 R46, R46 ;  /* 0x0000002e002e7308 */ /* 0x000ea20000000800 */
[----:B---3--:R-:W-:-:S07]  /*3c90*/  FADD.FTZ R2, R42, R41 ;  /* 0x000000292a027221 */ /* 0x008fce0000010000 */
[----:B------:R-:W3:Y:S01]  /*3ca0*/  MUFU.EX2 R47, R47 ;  /* 0x0000002f002f7308 */ /* 0x000ee20000000800 */
[C---:B----4-:R-:W-:Y:S01]  /*3cb0*/  FADD.FTZ R41, R43.reuse, R2 ;  /* 0x000000022b297221 */ /* 0x050fe20000010000 */
[----:B------:R-:W-:-:S06]  /*3cc0*/  F2FP.F16.F32.PACK_AB R161, R43, R42 ;  /* 0x0000002a2ba1723e */ /* 0x000fcc00000000ff */
[----:B------:R-:W4:Y:S01]  /*3cd0*/  MUFU.EX2 R50, R50 ;  /* 0x0000003200327308 */ /* 0x000f220000000800 */
[----:B--2---:R-:W-:-:S07]  /*3ce0*/  FADD.FTZ R2, R46, R41 ;  /* 0x000000292e027221 */ /* 0x004fce0000010000 */
        /* <DEDUP_REMOVED lines=11> */
[----:B----4-:R-:W-:-:S07]  /*3da0*/  FADD.FTZ R10, R60, R15 ;  /* 0x0000000f3c0a7221 */ /* 0x010fce0000010000 */
[----:B------:R-:W4:Y:S01]  /*3db0*/  MUFU.EX2 R58, R58 ;  /* 0x0000003a003a7308 */ /* 0x000f220000000800 */
[C---:B--2---:R-:W-:Y:S01]  /*3dc0*/  FADD.FTZ R11, R55.reuse, R2 ;  /* 0x00000002370b7221 */ /* 0x044fe20000010000 */
[----:B------:R-:W-:-:S06]  /*3dd0*/  F2FP.F16.F32.PACK_AB R167, R55, R54 ;  /* 0x0000003637a7723e */ /* 0x000fcc00000000ff */
[----:B------:R-:W2:Y:S01]  /*3de0*/  MUFU.EX2 R64, R64 ;  /* 0x0000004000407308 */ /* 0x000ea20000000800 */
[C---:B---3--:R-:W-:Y:S01]  /*3df0*/  FADD.FTZ R13, R61.reuse, R10 ;  /* 0x0000000a3d0d7221 */ /* 0x048fe20000010000 */
[----:B------:R-:W-:-:S06]  /*3e00*/  F2FP.F16.F32.PACK_AB R170, R61, R60 ;  /* 0x0000003c3daa723e */ /* 0x000fcc00000000ff */
[----:B------:R-:W3:Y:S01]  /*3e10*/  MUFU.EX2 R59, R59 ;  /* 0x0000003b003b7308 */ /* 0x000ee20000000800 */
[----:B----4-:R-:W-:-:S07]  /*3e20*/  FADD.FTZ R2, R58, R11 ;  /* 0x0000000b3a027221 */ /* 0x010fce0000010000 */
[----:B------:R-:W4:Y:S01]  /*3e30*/  MUFU.EX2 R65, R65 ;  /* 0x0000004100417308 */ /* 0x000f220000000800 */
[----:B--2---:R-:W-:-:S07]  /*3e40*/  FADD.FTZ R10, R64, R13 ;  /* 0x0000000d400a7221 */ /* 0x004fce0000010000 */
[----:B------:R-:W2:Y:S01]  /*3e50*/  MUFU.EX2 R62, R62 ;  /* 0x0000003e003e7308 */ /* 0x000ea20000000800 */
[C---:B---3--:R-:W-:Y:S01]  /*3e60*/  FADD.FTZ R11, R59.reuse, R2 ;  /* 0x000000023b0b7221 */ /* 0x048fe20000010000 */
[----:B------:R-:W-:-:S06]  /*3e70*/  F2FP.F16.F32.PACK_AB R169, R59, R58 ;  /* 0x0000003a3ba9723e */ /* 0x000fcc00000000ff */
[----:B------:R-:W3:Y:S01]  /*3e80*/  MUFU.EX2 R68, R68 ;  /* 0x0000004400447308 */ /* 0x000ee20000000800 */
[C---:B----4-:R-:W-:Y:S01]  /*3e90*/  FADD.FTZ R13, R65.reuse, R10 ;  /* 0x0000000a410d7221 */ /* 0x050fe20000010000 */
[----:B------:R-:W-:-:S06]  /*3ea0*/  F2FP.F16.F32.PACK_AB R172, R65, R64 ;  /* 0x0000004041ac723e */ /* 0x000fcc00000000ff */
[----:B------:R-:W4:Y:S01]  /*3eb0*/  MUFU.EX2 R63, R63 ;  /* 0x0000003f003f7308 */ /* 0x000f220000000800 */
[----:B--2---:R-:W-:-:S07]  /*3ec0*/  FADD.FTZ R2, R62, R11 ;  /* 0x0000000b3e027221 */ /* 0x004fce0000010000 */
[----:B------:R-:W2:Y:S01]  /*3ed0*/  MUFU.EX2 R66, R66 ;  /* 0x0000004200427308 */ /* 0x000ea20000000800 */
[----:B---3--:R-:W-:Y:S01]  /*3ee0*/  FADD.FTZ R10, R68, R13 ;  /* 0x0000000d440a7221 */ /* 0x008fe20000010000 */
[----:B------:R-:W-:-:S06]  /*3ef0*/  F2FP.F16.F32.PACK_AB R174, R37, R68 ;  /* 0x0000004425ae723e */ /* 0x000fcc00000000ff */
[----:B------:R-:W3:Y:S01]  /*3f00*/  MUFU.EX2 R67, R67 ;  /* 0x0000004300437308 */ /* 0x000ee20000000800 */
[----:B----4-:R-:W-:Y:S01]  /*3f10*/  FADD.FTZ R11, R63, R2 ;  /* 0x000000023f0b7221 */ /* 0x010fe20000010000 */
[----:B------:R-:W-:Y:S01]  /*3f20*/  FADD.FTZ R2, R37, R10 ;  /* 0x0000000a25027221 */ /* 0x000fe20000010000 */
[----:B------:R-:W-:-:S05]  /*3f30*/  F2FP.F16.F32.PACK_AB R171, R63, R62 ;  /* 0x0000003e3fab723e */ /* 0x000fca00000000ff */
[----:B------:R-:W4:Y:S01]  /*3f40*/  MUFU.EX2 R70, R70 ;  /* 0x0000004600467308 */ /* 0x000f220000000800 */
[----:B--2---:R-:W-:-:S07]  /*3f50*/  FADD.FTZ R10, R66, R11 ;  /* 0x0000000b420a7221 */ /* 0x004fce0000010000 */
[----:B------:R4:W2:Y:S01]  /*3f60*/  MUFU.EX2 R175, R0 ;  /* 0x0000000000af7308 */ /* 0x0008a20000000800 */
[C---:B---3--:R-:W-:Y:S01]  /*3f70*/  FADD.FTZ R11, R67.reuse, R10 ;  /* 0x0000000a430b7221 */ /* 0x048fe20000010000 */
[----:B------:R-:W-:-:S03]  /*3f80*/  F2FP.F16.F32.PACK_AB R173, R67, R66 ;  /* 0x0000004243ad723e */ /* 0x000fc600000000ff */
[----:B----4-:R-:W-:-:S04]  /*3f90*/  FADD.FTZ R0, R70, R11 ;  /* 0x0000000b46007221 */ /* 0x010fc80000010000 */
[C---:B--2---:R-:W-:Y:S01]  /*3fa0*/  FADD.FTZ R0, R175.reuse, R0 ;  /* 0x00000000af007221 */ /* 0x044fe20000010000 */
[----:B------:R-:W-:Y:S01]  /*3fb0*/  F2FP.F16.F32.PACK_AB R175, R175, R70 ;  /* 0x00000046afaf723e */ /* 0x000fe200000000ff */
[----:B------:R-:W-:Y:S06]  /*3fc0*/  @!P0 BRA `(.L_x_1896) ;  /* 0x0000000000048947 */ /* 0x000fec0003800000 */
[----:B------:R-:W-:Y:S01]  /*3fd0*/  BPT.TRAP 0x1 ;  /* 0x000000040000795c */ /* 0x000fe20000300000 */
.L_x_1896:
[----:B------:R2:W3:Y:S01]  /*3fe0*/  SYNCS.PHASECHK.TRANS64.TRYWAIT P1, [UR24+0x22850], R9 ;  /* 0x02285009ff0075a7 */ /* 0x0004e20008020158 */
[----:B------:R-:W-:Y:S05]  /*3ff0*/  @!P0 BRA `(.L_x_1897) ;  /* 0x0000000000048947 */ /* 0x000fea0003800000 */
[----:B------:R-:W-:Y:S01]  /*4000*/  BPT.TRAP 0x1 ;  /* 0x000000040000795c */ /* 0x000fe20000300000 */
.L_x_1897:
[----:B---3--:R-:W-:Y:S05]  /*4010*/  @P1 BRA `(.L_x_1898) ;  /* 0x0000000000081947 */ /* 0x008fea0003800000 */
[----:B------:R-:W3:Y:S02]  /*4020*/  SYNCS.PHASECHK.TRANS64.TRYWAIT P1, [UR24+0x22850], R9 ;  /* 0x02285009ff0075a7 */ /* 0x000ee40008020158 */
[----:B---3--:R-:W-:Y:S05]  /*4030*/  @!P1 BRA `(.L_x_1899) ;  /* 0x000000f800fc9947 */ /* 0x008fea0003800000 */
.L_x_1898:
[----:B------:R-:W-:Y:S01]  /*4040*/  R2UR UR5, R7 ;  /* 0x00000000070572ca */ /* 0x000fe200000e0000 */
[----:B------:R4:W-:Y:S06]  /*4050*/  BAR.SYNC.DEFER_BLOCKING R8, 0x100 ;  /* 0x000400080000751d */ /* 0x0009ec0000010000 */
[----:B------:R-:W-:-:S06]  /*4060*/  UMOV UR11, 0x40000040 ;  /* 0x40000040000b7882 */ /* 0x000fcc0000000000 */
[----:B------:R-:W-:-:S04]  /*4070*/  UIADD3 UR5, UR5, 0x400, URZ ;  /* 0x0000040005057890 */ /* 0x000fc8000fffe03f */
[----:B------:R-:W-:-:S04]  /*4080*/  USHF.R.U32.HI UR5, URZ, 0x4, UR5 ;  /* 0x000000043f057899 */ /* 0x000fc80008011605 */
[----:B------:R-:W-:-:S04]  /*4090*/  ULOP3.LUT UR5, UR5, 0x3fff, URZ, 0xc0, !UPT ;  /* 0x00003fff05057892 */ /* 0x000fc8000f8ec03f */
[----:B------:R-:W-:Y:S01]  /*40a0*/  ULOP3.LUT UR5, UR5, 0x3000000, URZ, 0xfc, !UPT ;  /* 0x0300000005057892 */ /* 0x000fe2000f8efc3f */
[----:B------:R-:W-:-:S03]  /*40b0*/  WARPGROUP.ARRIVE ;  /* 0x00000000000079c5 */ /* 0x000fc60000000000 */
[----:B------:R-:W-:-:S07]  /*40c0*/  UIMAD UR14, UR38, 0xc00, UR5 ;  /* 0x00000c00260e78a4 */ /* 0x000fce000f8e0205 */
        /* <DEDUP_REMOVED lines=35> */
.L_x_1900:
[----:B------:R-:W-:Y:S01]  /*4300*/  ISETP.NE.AND P2, PT, R205, 0x1, PT ;  /* 0x00000001cd00780c */ /* 0x000fe20003f45270 */
[----:B------:R-:W4:Y:S01]  /*4310*/  S2UR UR10, SR_CgaCtaId ;  /* 0x00000000000a79c3 */ /* 0x000f220000008800 */
[----:B------:R-:W-:Y:S01]  /*4320*/  UIADD3 UR24, UR24, 0x22860, URZ ;  /* 0x0002286018187890 */ /* 0x000fe2000fffe03f */
[----:B------:R-:W-:-:S10]  /*4330*/  LOP3.LUT P1, RZ, R16, 0x80000, RZ, 0xc0, !PT ;  /* 0x0008000010ff7812 */ /* 0x000fd4000782c0ff */
[----:B------:R-:W5:Y:S08]  /*4340*/  @P2 LDC R7, c[0x0][0x44c] ;  /* 0x00011300ff072b82 */ /* 0x000f700000000800 */
[----:B0-23--:R-:W0:Y:S01]  /*4350*/  @P2 LDC R9, c[0x0][0x450] ;  /* 0x00011400ff092b82 */ /* 0x00de220000000800 */
[----:B----4-:R-:W-:-:S09]  /*4360*/  UPRMT UR24, UR10, 0x654, UR24 ;  /* 0x000006540a187896 */ /* 0x010fd20008000018 */
[----:B------:R-:W-:Y:S01]  /*4370*/  SYNCS.ARRIVE.TRANS64.RED.A1T0 RZ, [UR24], RZ ;  /* 0x000000ffffff79a7 */ /* 0x000fe20008100418 */
[----:B-----5:R-:W-:-:S04]  /*4380*/  @P2 IMAD.HI.U32 R8, R7, UR41, RZ ;  /* 0x0000002907082c27 */ /* 0x020fc8000f8e00ff */
[----:B------:R-:W-:Y:S01]  /*4390*/  IMAD.U32 R7, RZ, RZ, UR41 ;  /* 0x00000029ff077e24 */ /* 0x000fe2000f8e00ff */
[----:B0-----:R-:W-:-:S04]  /*43a0*/  @P2 SHF.R.U32.HI R7, RZ, R9, R8 ;  /* 0x00000009ff072219 */ /* 0x001fc80000011608 */
[----:B------:R-:W-:-:S05]  /*43b0*/  IADD3 R8, R7, -R6, R17 ;  /* 0x8000000607087210 */ /* 0x000fca0007ffe011 */
[----:B------:R-:W-:-:S05]  /*43c0*/  VIADD R7, R8, UR15 ;  /* 0x0000000f08077c36 */ /* 0x000fca0008000000 */
[----:B------:R-:W-:Y:S01]  /*43d0*/  R2UR UR14, R7 ;  /* 0x00000000070e72ca */ /* 0x000fe200000e0000 */
[----:B------:R-:W-:Y:S01]  /*43e0*/  VIADD R7, R176, 0xfffffffe ;  /* 0xfffffffeb0077836 */ /* 0x000fe20000000000 */
[----:B------:R-:W-:-:S13]  /*43f0*/  @!P1 BRA `(.L_x_1901) ;  /* 0x0000000000549947 */ /* 0x000fda0003800000 */
[C---:B------:R-:W-:Y:S01]  /*4400*/  ISETP.GT.AND P1, PT, R8.reuse, RZ, PT ;  /* 0x000000ff0800720c */ /* 0x040fe20003f24270 */
[----:B------:R-:W-:-:S05]  /*4410*/  VIADD R9, R8, 0xffffffff ;  /* 0xffffffff08097836 */ /* 0x000fca0000000000 */
[----:B------:R-:W-:-:S07]  /*4420*/  R2UR UR15, R9 ;  /* 0x00000000090f72ca */ /* 0x000fce00000e0000 */
[----:B------:R-:W-:Y:S08]  /*4430*/  @P1 BRA `(.L_x_1902) ;  /* 0x0000000000241947 */ /* 0x000ff00003800000 */
[----:B------:R-:W-:Y:S01]  /*4440*/  R2UR UR15, R8 ;  /* 0x00000000080f72ca */ /* 0x000fe200000e0000 */
[----:B------:R-:W-:Y:S02]  /*4450*/  ULDC UR18, c[0x0][0x9e4] ;  /* 0x0002790000127ab9 */ /* 0x000fe40000000800 */
[----:B------:R-:W-:-:S10]  /*4460*/  UISETP.NE.AND UP0, UPT, UR18, 0x1, UPT ;  /* 0x000000011200788c */ /* 0x000fd4000bf05270 */
[----:B------:R-:W-:Y:S01]  /*4470*/  UIADD3 UR15, -UR15, URZ, URZ ;  /* 0x0000003f0f0f7290 */ /* 0x000fe2000fffe13f */
[----:B------:R-:W-:-:S03]  /*4480*/  @UP0 ULDC.64 UR22, c[0x0][0x9e8] ;  /* 0x00027a0000160ab9 */ /* 0x000fc60000000a00 */
[----:B------:R-:W-:-:S04]  /*4490*/  UIMAD.WIDE.U32 UR10, UR15, UR22, URZ ;  /* 0x000000160f0a72a5 */ /* 0x000fc8000f8e003f */
[----:B------:R-:W-:-:S04]  /*44a0*/  @UP0 USHF.R.U32.HI UR15, URZ, UR23, UR11 ;  /* 0x000000173f0f0299 */ /* 0x000fc8000801160b */
[----:B------:R-:W-:Y:S01]  /*44b0*/  ULOP3.LUT UR15, URZ, UR15, URZ, 0x33, !UPT ;  /* 0x0000000f3f0f7292 */ /* 0x000fe2000f8e333f */
[----:B------:R-:W-:Y:S11]  /*44c0*/  BRA `(.L_x_1903) ;  /* 0x0000000000147947 */ /* 0x000ff60003800000 */
.L_x_1902:
[----:B------:R-:W-:Y:S02]  /*44d0*/  ULDC UR18, c[0x0][0x9e4] ;  /* 0x0002790000127ab9 */ /* 0x000fe40000000800 */
[----:B------:R-:W-:-:S11]  /*44e0*/  UISETP.NE.AND UP0, UPT, UR18, 0x1, UPT ;  /* 0x000000011200788c */ /* 0x000fd6000bf05270 */
[----:B------:R-:W-:Y:S02]  /*44f0*/  @UP0 ULDC.64 UR22, c[0x0][0x9e8] ;  /* 0x00027a0000160ab9 */ /* 0x000fe40000000a00 */
[----:B------:R-:W-:-:S04]  /*4500*/  UIMAD.WIDE.U32 UR10, UR15, UR22, URZ ;  /* 0x000000160f0a72a5 */ /* 0x000fc8000f8e003f */
[----:B------:R-:W-:-:S12]  /*4510*/  @UP0 USHF.R.U32.HI UR15, URZ, UR23, UR11 ;  /* 0x000000173f0f0299 */ /* 0x000fd8000801160b */
.L_x_1903:
[----:B------:R-:W-:-:S04]  /*4520*/  UIMAD UR15, UR15, UR18, UR18 ;  /* 0x000000120f0f72a4 */ /* 0x000fc8000f8e0212 */
[----:B------:R-:W-:-:S04]  /*4530*/  UISETP.LT.AND UP0, UPT, UR14, UR15, UPT ;  /* 0x0000000f0e00728c */ /* 0x000fc8000bf01270 */
[----:B------:R-:W-:-:S12]  /*4540*/  USEL UR14, UR14, UR15, UP0 ;  /* 0x0000000f0e0e7287 */ /* 0x000fd80008000000 */
.L_x_1901:
[----:B------:R-:W-:-:S04]  /*4550*/  UIMAD.WIDE UR10, UR14, 0x2aaaaaab, URZ ;  /* 0x2aaaaaab0e0a78a5 */ /* 0x000fc8000f8e023f */
[----:B------:R-:W-:-:S04]  /*4560*/  USHF.R.U32.HI UR10, URZ, 0x1f, UR11 ;  /* 0x0000001f3f0a7899 */ /* 0x000fc8000801160b */
[----:B------:R-:W-:-:S04]  /*4570*/  ULEA.HI.SX32 UR10, UR11, UR10, 0x1c ;  /* 0x0000000a0b0a7291 */ /* 0x000fc8000f8fe23f */
[----:B------:R-:W-:-:S04]  /*4580*/  UISETP.LT.AND UP0, UPT, UR44, UR10, UPT ;  /* 0x0000000a2c00728c */ /* 0x000fc8000bf01270 */
[----:B------:R-:W-:-:S06]  /*4590*/  USEL UR24, UR44, UR10, !UP0 ;  /* 0x0000000a2c187287 */ /* 0x000fcc000c000000 */
[----:B------:R-:W-:-:S13]  /*45a0*/  ISETP.GE.AND P1, PT, R7, UR24, PT ;  /* 0x0000001807007c0c */ /* 0x000fda000bf26270 */
[----:B------:R-:W-:Y:S05]  /*45b0*/  @!P1 BRA `(.L_x_1904) ;  /* 0x0000003000049947 */ /* 0x000fea0003800000 */
[----:B------:R-:W-:Y:S01]  /*45c0*/  IMAD.MOV.U32 R10, RZ, RZ, R5 ;  /* 0x000000ffff0a7224 */ /* 0x000fe200078e0005 */
[----:B------:R-:W-:Y:S01]  /*45d0*/  ULDC UR28, c[0x0][0x9e4] ;  /* 0x00027900001c7ab9 */ /* 0x000fe20000000800 */
[----:B------:R-:W-:Y:S01]  /*45e0*/  IMAD.MOV.U32 R9, RZ, RZ, R4 ;  /* 0x000000ffff097224 */ /* 0x000fe200078e0004 */
[----:B------:R-:W-:Y:S01]  /*45f0*/  ULDC UR7, c[0x0][0x9dc] ;  /* 0x0002770000077ab9 */ /* 0x000fe20000000800 */
[----:B------:R-:W-:Y:S01]  /*4600*/  ULDC UR6, c[0x0][0x988] ;  /* 0x0002620000067ab9 */ /* 0x000fe20000000800 */
[----:B------:R-:W-:-:S05]  /*4610*/  ULDC UR27, c[0x0][0x9e0] ;  /* 0x00027800001b7ab9 */ /* 0x000fca0000000800 */
.L_x_1923:
[----:B------:R-:W-:-:S04]  /*4620*/  UIADD3 UR38, UR38, 0x1, URZ ;  /* 0x0000000126267890 */ /* 0x000fc8000fffe03f */
[----:B------:R-:W-:-:S04]  /*4630*/  UISETP.NE.AND UP0, UPT, UR38, 0x2, UPT ;  /* 0x000000022600788c */ /* 0x000fc8000bf05270 */
[----:B------:R-:W-:Y:S02]  /*4640*/  USEL UR10, URZ, 0x1, UP0 ;  /* 0x000000013f0a7887 */ /* 0x000fe40008000000 */
[----:B------:R-:W-:Y:S02]  /*4650*/  USEL UR38, UR38, URZ, UP0 ;  /* 0x0000003f26267287 */ /* 0x000fe40008000000 */
[----:B------:R-:W-:Y:S01]  /*4660*/  ULOP3.LUT UR37, UR37, UR10, URZ, 0x3c, !UPT ;  /* 0x0000000a25257292 */ /* 0x000fe2000f8e3c3f */
[----:B0-2---:R-:W-:Y:S11]  /*4670*/  @!P0 BRA `(.L_x_1905) ;  /* 0x0000000000048947 */ /* 0x005ff60003800000 */
[----:B------:R-:W-:Y:S01]  /*4680*/  BPT.TRAP 0x1 ;  /* 0x000000040000795c */ /* 0x000fe20000300000 */
.L_x_1905:
[----:B------:R-:W0:Y:S01]  /*4690*/  S2UR UR26, SR_CgaCtaId ;  /* 0x00000000001a79c3 */ /* 0x000e220000008800 */
[----:B------:R-:W-:Y:S01]  /*46a0*/  UMOV UR10, 0x400 ;  /* 0x00000400000a7882 */ /* 0x000fe20000000000 */
[----:B------:R-:W-:-:S05]  /*46b0*/  IMAD.U32 R8, RZ, RZ, UR37 ;  /* 0x00000025ff087e24 */ /* 0x000fca000f8e00ff */
[----:B------:R-:W-:Y:S01]  /*46c0*/  SHF.L.U32 R8, R8, 0x1f, RZ ;  /* 0x0000001f08087819 */ /* 0x000fe200000006ff */
[----:B0-----:R-:W-:-:S04]  /*46d0*/  ULEA UR10, UR26, UR10, 0x18 ;  /* 0x0000000a1a0a7291 */ /* 0x001fc8000f8ec03f */
[----:B------:R-:W-:-:S09]  /*46e0*/  ULEA UR25, UR38, UR10, 0x3 ;  /* 0x0000000a26197291 */ /* 0x000fd2000f8e183f */
[----:B------:R0:W2:Y:S01]  /*46f0*/  SYNCS.PHASECHK.TRANS64.TRYWAIT P1, [UR25+0x22830], R8 ;  /* 0x02283008ff0075a7 */ /* 0x0000a20008020159 */
[----:B------:R-:W-:Y:S05]  /*4700*/  @!P0 BRA `(.L_x_1906) ;  /* 0x0000000000048947 */ /* 0x000fea0003800000 */
[----:B------:R-:W-:Y:S01]  /*4710*/  BPT.TRAP 0x1 ;  /* 0x000000040000795c */ /* 0x000fe20000300000 */
.L_x_1906:
[----:B--2---:R-:W-:Y:S05]  /*4720*/  @P1 BRA `(.L_x_1907) ;  /* 0x0000000000081947 */ /* 0x004fea0003800000 */
[----:B------:R-:W2:Y:S02]  /*4730*/  SYNCS.PHASECHK.TRANS64.TRYWAIT P1, [UR25+0x22830], R8 ;  /* 0x02283008ff0075a7 */ /* 0x000ea40008020159 */
[----:B--2---:R-:W-:Y:S05]  /*4740*/  @!P1 BRA `(.L_x_1908) ;  /* 0x000000f400509947 */ /* 0x004fea0003800000 */
.L_x_1907:
        /* <DEDUP_REMOVED lines=12> */
[----:B-1----:R-:W-:Y:S01]  /*4810*/  IADD3 R3, -R215, 0xb, RZ ;  /* 0x0000000bd7037810 */ /* 0x002fe20007ffe1ff */
        /* <DEDUP_REMOVED lines=13> */
.L_x_1909:
[----:B------:R-:W-:Y:S01]  /*48f0*/  ISETP.NE.AND P2, PT, R205, 0x1, PT ;  /* 0x00000001cd00780c */ /* 0x000fe20003f45270 */
[----:B------:R-:W-:Y:S01]  /*4900*/  VIADD R20, R22, UR41 ;  /* 0x0000002916147c36 */ /* 0x000fe20008000000 */
[----:B------:R-:W2:Y:S01]  /*4910*/  LDC R6, c[0x0][0x288] ;  /* 0x0000a200ff067b82 */ /* 0x000ea20000000800 */
[----:B------:R-:W-:Y:S01]  /*4920*/  UIADD3 UR10, UR25, 0x22840, URZ ;  /* 0x00022840190a7890 */ /* 0x000fe2000fffe03f */
[----:B------:R-:W-:Y:S01]  /*4930*/  IMAD R11, R7, -0x60, RZ ;  /* 0xffffffa0070b7824 */ /* 0x000fe200078e02ff */
[----:B------:R-:W-:Y:S02]  /*4940*/  LOP3.LUT P1, RZ, R16, 0x80000, RZ, 0xc0, !PT ;  /* 0x0008000010ff7812 */ /* 0x000fe4000782c0ff */
[----:B------:R-:W-:-:S06]  /*4950*/  UPRMT UR10, UR26, 0x654, UR10 ;  /* 0x000006541a0a7896 */ /* 0x000fcc000800000a */
[----:B------:R-:W3:Y:S08]  /*4960*/  @P2 LDC R5, c[0x0][0x44c] ;  /* 0x00011300ff052b82 */ /* 0x000ef00000000800 */
[----:B------:R-:W4:Y:S01]  /*4970*/  @P2 LDC R4, c[0x0][0x450] ;  /* 0x00011400ff042b82 */ /* 0x000f220000000800 */
[----:B------:R-:W-:Y:S01]  /*4980*/  SYNCS.ARRIVE.TRANS64.RED.A1T0 RZ, [UR10], RZ ;  /* 0x000000ffffff79a7 */ /* 0x000fe2000810040a */
[----:B------:R-:W-:Y:S01]  /*4990*/  ULOP3.LUT UR10, URZ, UR7, URZ, 0x33, !UPT ;  /* 0x000000073f0a7292 */ /* 0x000fe2000f8e333f */
[----:B---3--:R-:W-:-:S05]  /*49a0*/  @P2 IMAD.HI.U32 R5, R20, R5, RZ ;  /* 0x0000000514052227 */ /* 0x008fca00078e00ff */
[----:B----4-:R-:W-:Y:S01]  /*49b0*/  @P2 SHF.R.U32.HI R20, RZ, R4, R5 ;  /* 0x00000004ff142219 */ /* 0x010fe20000011605 */
[----:B------:R-:W-:-:S04]  /*49c0*/  VIADD R5, R11, 0x1 ;  /* 0x000000010b057836 */ /* 0x000fc80000000000 */
[----:B------:R-:W3:Y:S01]  /*49d0*/  SHFL.IDX PT, R21, R20, RZ, 0x1c1f ;  /* 0x001c1fff14157589 */ /* 0x000ee200000e0000 */
[----:B------:R-:W-:-:S05]  /*49e0*/  IMAD R5, R18, -0x2, R5 ;  /* 0xfffffffe12057824 */ /* 0x000fca00078e0205 */
[----:B--2---:R-:W-:-:S05]  /*49f0*/  IADD3 R5, R5, -R6, R17 ;  /* 0x8000000605057210 */ /* 0x004fca0007ffe011 */
[C---:B------:R-:W-:Y:S02]  /*4a00*/  VIADD R15, R5.reuse, UR27 ;  /* 0x0000001b050f7c36 */ /* 0x040fe40008000000 */
[----:B------:R-:W-:Y:S02]  /*4a10*/  VIADD R14, R5, UR10 ;  /* 0x0000000a050e7c36 */ /* 0x000fe40008000000 */
[----:B---3--:R-:W-:Y:S02]  /*4a20*/  IMAD.IADD R13, R15, 0x1, R21 ;  /* 0x000000010f0d7824 */ /* 0x008fe400078e0215 */
[----:B------:R-:W-:Y:S01]  /*4a30*/  IMAD.IADD R12, R21, 0x1, R14 ;  /* 0x00000001150c7824 */ /* 0x000fe200078e020e */
[----:B------:R-:W-:Y:S06]  /*4a40*/  @!P1 BRA `(.L_x_1910) ;  /* 0x0000000000589947 */ /* 0x000fec0003800000 */
[----:B------:R-:W-:Y:S01]  /*4a50*/  IADD3 R21, R17, -R6, R21 ;  /* 0x8000000611157210 */ /* 0x000fe20007ffe015 */
[----:B------:R-:W-:Y:S03]  /*4a60*/  BSSY B0, `(.L_x_1911) ;  /* 0x0000010000007945 */ /* 0x000fe60003800000 */
[----:B------:R-:W-:-:S13]  /*4a70*/  ISETP.GT.AND P1, PT, R21, -0x1, PT ;  /* 0xffffffff1500780c */ /* 0x000fda0003f24270 */
[----:B------:R-:W-:Y:S05]  /*4a80*/  @P1 BRA `(.L_x_1912) ;  /* 0x0000000000201947 */ /* 0x000fea0003800000 */
[----:B------:R-:W-:Y:S01]  /*4a90*/  IMAD.U32 R214, RZ, RZ, UR28 ;  /* 0x0000001cffd67e24 */ /* 0x000fe2000f8e00ff */
[----:B------:R-:W-:-:S04]  /*4aa0*/  LOP3.LUT R21, RZ, R21, RZ, 0x33, !PT ;  /* 0x00000015ff157212 */ /* 0x000fc800078e33ff */
[----:B------:R-:W-:-:S13]  /*4ab0*/  ISETP.NE.AND P1, PT, R214, 0x1, PT ;  /* 0x00000001d600780c */ /* 0x000fda0003f25270 */
[----:B------:R-:W2:Y:S02]  /*4ac0*/  @P1 LDC.64 R4, c[0x0][0x9e8] ;  /* 0x00027a00ff041b82 */ /* 0x000ea40000000a00 */
[----:B--2---:R-:W-:-:S05]  /*4ad0*/  @P1 IMAD.HI.U32 R4, R21, R4, RZ ;  /* 0x0000000415041227 */ /* 0x004fca00078e00ff */
[----:B------:R-:W-:-:S04]  /*4ae0*/  @P1 SHF.R.U32.HI R21, RZ, R5, R4 ;  /* 0x00000005ff151219 */ /* 0x000fc80000011604 */
[----:B------:R-:W-:Y:S01]  /*4af0*/  LOP3.LUT R21, RZ, R21, RZ, 0x33, !PT ;  /* 0x00000015ff157212 */ /* 0x000fe200078e33ff */
[----:B------:R-:W-:Y:S06]  /*4b00*/  BRA `(.L_x_1913) ;  /* 0x0000000000147947 */ /* 0x000fec0003800000 */
.L_x_1912:
[----:B------:R-:W-:-:S05]  /*4b10*/  IMAD.U32 R214, RZ, RZ, UR28 ;  /* 0x0000001cffd67e24 */ /* 0x000fca000f8e00ff */
[----:B------:R-:W-:-:S13]  /*4b20*/  ISETP.NE.AND P1, PT, R214, 0x1, PT ;  /* 0x00000001d600780c */ /* 0x000fda0003f25270 */
[----:B------:R-:W2:Y:S02]  /*4b30*/  @P1 LDC.64 R4, c[0x0][0x9e8] ;  /* 0x00027a00ff041b82 */ /* 0x000ea40000000a00 */
[----:B--2---:R-:W-:-:S05]  /*4b40*/  @P1 IMAD.HI.U32 R4, R21, R4, RZ ;  /* 0x0000000415041227 */ /* 0x004fca00078e00ff */
[----:B------:R-:W-:-:S07]  /*4b50*/  @P1 SHF.R.U32.HI R21, RZ, R5, R4 ;  /* 0x00000005ff151219 */ /* 0x000fce0000011604 */
.L_x_1913:
[----:B------:R-:W-:Y:S05]  /*4b60*/  BSYNC B0 ;  /* 0x0000000000007941 */ /* 0x000fea0003800000 */
.L_x_1911:
[----:B------:R-:W-:-:S04]  /*4b70*/  IMAD R4, R18, -0x2, R11 ;  /* 0xfffffffe12047824 */ /* 0x000fc800078e020b */
[----:B------:R-:W-:-:S05]  /*4b80*/  IMAD R4, R21, R214, R4 ;  /* 0x000000d615047224 */ /* 0x000fca00078e0204 */
[----:B------:R-:W-:Y:S02]  /*4b90*/  VIADDMNMX R13, R4, R214, R13, PT ;  /* 0x000000d6040d7246 */ /* 0x000fe4000380010d */
[----:B------:R-:W-:-:S07]  /*4ba0*/  VIMNMX R12, R12, R4, !PT ;  /* 0x000000040c0c7248 */ /* 0x000fce0007fe0100 */
.L_x_1910:
[C---:B------:R-:W-:Y:S02]  /*4bb0*/  ISETP.GE.AND P2, PT, R11.reuse, 0x1, PT ;  /* 0x000000010b00780c */ /* 0x040fe40003f46270 */
[----:B------:R-:W-:Y:S02]  /*4bc0*/  LOP3.LUT R16, R16, 0xfffbffff, RZ, 0xc0, !PT ;  /* 0xfffbffff10107812 */ /* 0x000fe400078ec0ff */
[C---:B------:R-:W-:Y:S02]  /*4bd0*/  ISETP.GE.AND P1, PT, R11.reuse, 0x2, PT ;  /* 0x000000020b00780c */ /* 0x040fe40003f26270 */
[----:B------:R-:W-:Y:S02]  /*4be0*/  ISETP.GT.AND P3, PT, R12, RZ, !P2 ;  /* 0x000000ff0c00720c */ /* 0x000fe40005764270 */
[----:B------:R-:W-:Y:S02]  /*4bf0*/  ISETP.GE.AND P4, PT, R11, 0x9, PT ;  /* 0x000000090b00780c */ /* 0x000fe40003f86270 */
[----:B------:R-:W-:-:S03]  /*4c00*/  ISETP.LT.OR P3, PT, R13, 0x1, P3 ;  /* 0x000000010d00780c */ /* 0x000fc60001f61670 */
[----:B------:R-:W-:Y:S02]  /*4c10*/  @P2 LOP3.LUT R16, R16, 0x40000, RZ, 0xfc, !PT ;  /* 0x0004000010102812 */ /* 0x000fe400078efcff */
[----:B------:R-:W-:Y:S02]  /*4c20*/  ISETP.GT.AND P2, PT, R12, 0x1, !P1 ;  /* 0x000000010c00780c */ /* 0x000fe40004f44270 */
[----:B------:R-:W-:Y:S02]  /*4c30*/  FSEL R152, R152, -INF , !P3 ;  /* 0xff80000098987808 */ /* 0x000fe40005800000 */
[----:B------:R-:W-:Y:S02]  /*4c40*/  ISETP.LT.OR P2, PT, R13, 0x2, P2 ;  /* 0x000000020d00780c */ /* 0x000fe40001741670 */
[----:B------:R-:W-:Y:S02]  /*4c50*/  ISETP.GE.AND P3, PT, R11, 0xa, PT ;  /* 0x0000000a0b00780c */ /* 0x000fe40003f66270 */
[----:B------:R-:W-:-:S02]  /*4c60*/  LOP3.LUT R16, R16, 0xfffffffd, RZ, 0xc0, !PT ;  /* 0xfffffffd10107812 */ /* 0x000fc400078ec0ff */
[----:B------:R-:W-:Y:S02]  /*4c70*/  FSEL R153, R153, -INF , !P2 ;  /* 0xff80000099997808 */ /* 0x000fe40005000000 */
[----:B------:R-:W-:Y:S02]  /*4c80*/  ISETP.GT.AND P2, PT, R12, 0x8, !P4 ;  /* 0x000000080c00780c */ /* 0x000fe40006744270 */
[----:B------:R-:W-:Y:S02]  /*4c90*/  @P4 LOP3.LUT R16, R16, 0x2, RZ, 0xfc, !PT ;  /* 0x0000000210104812 */ /* 0x000fe400078efcff */
[----:B------:R-:W-:Y:S02]  /*4ca0*/  ISETP.LT.OR P2, PT, R13, 0x9, P2 ;  /* 0x000000090d00780c */ /* 0x000fe40001741670 */
[----:B------:R-:W-:Y:S02]  /*4cb0*/  LOP3.LUT R16, R16, 0xfffffffb, RZ, 0xc0, !PT ;  /* 0xfffffffb10107812 */ /* 0x000fe400078ec0ff */
[----:B------:R-:W-:-:S02]  /*4cc0*/  FSEL R156, R156, -INF , !P2 ;  /* 0xff8000009c9c7808 */ /* 0x000fc40005000000 */
[----:B------:R-:W-:Y:S02]  /*4cd0*/  @P3 LOP3.LUT R16, R16, 0x4, RZ, 0xfc, !PT ;  /* 0x0000000410103812 */ /* 0x000fe400078efcff */
[----:B------:R-:W-:Y:S02]  /*4ce0*/  ISETP.GT.AND P2, PT, R12, 0x9, !P3 ;  /* 0x000000090c00780c */ /* 0x000fe40005f44270 */
[----:B------:R-:W-:Y:S02]  /*4cf0*/  ISETP.GE.AND P3, PT, R11, 0x11, PT ;  /* 0x000000110b00780c */ /* 0x000fe40003f66270 */
[----:B------:R-:W-:Y:S02]  /*4d00*/  ISETP.LT.OR P2, PT, R13, 0xa, P2 ;  /* 0x0000000a0d00780c */ /* 0x000fe40001741670 */
[----:B------:R-:W-:Y:S02]  /*4d10*/  LOP3.LUT R16, R16, 0xfffffff7, RZ, 0xc0, !PT ;  /* 0xfffffff710107812 */ /* 0x000fe400078ec0ff */
[----:B------:R-:W-:-:S02]  /*4d20*/  FSEL R157, R157, -INF , !P2 ;  /* 0xff8000009d9d7808 */ /* 0x000fc40005000000 */
[----:B------:R-:W-:-:S04]  /*4d30*/  ISETP.GT.AND P2, PT, R12, 0x10, !P3 ;  /* 0x000000100c00780c */ /* 0x000fc80005f44270 */
[----:B------:R-:W-:Y:S02]  /*4d40*/  ISETP.LT.OR P2, PT, R13, 0x11, P2 ;  /* 0x000000110d00780c */ /* 0x000fe40001741670 */
[----:B------:R-:W-:Y:S02]  /*4d50*/  @P3 LOP3.LUT R16, R16, 0x8, RZ, 0xfc, !PT ;  /* 0x0000000810103812 */ /* 0x000fe400078efcff */
[----:B------:R-:W-:Y:S02]  /*4d60*/  ISETP.GE.AND P3, PT, R11, 0x12, PT ;  /* 0x000000120b00780c */ /* 0x000fe40003f66270 */
[----:B------:R-:W-:Y:S02]  /*4d70*/  LOP3.LUT R16, R16, 0xffffffef, RZ, 0xc0, !PT ;  /* 0xffffffef10107812 */ /* 0x000fe400078ec0ff */
[----:B------:R-:W-:Y:S02]  /*4d80*/  FSEL R160, R160, -INF , !P2 ;  /* 0xff800000a0a07808 */ /* 0x000fe40005000000 */
[----:B------:R-:W-:-:S04]  /*4d90*/  ISETP.GT.AND P2, PT, R12, 0x11, !P3 ;  /* 0x000000110c00780c */ /* 0x000fc80005f44270 */
[----:B------:R-:W-:-:S03]  /*4da0*/  ISETP.LT.OR P2, PT, R13, 0x12, P2 ;  /* 0x000000120d00780c */ /* 0x000fc60001741670 */
        /* <DEDUP_REMOVED lines=68> */
[----:B------:R-:W-:Y:S02]  /*51f0*/  FSEL R184, R184, -INF , !P2 ;  /* 0xff800000b8b87808 */ /* 0x000fe40005000000 */
[----:B------:R-:W-:Y:S02]  /*5200*/  LOP3.LUT R16, R16, 0xffffffbf, RZ, 0xc0, !PT ;  /* 0xffffffbf10107812 */ /* 0x000fe400078ec0ff */
[----:B------:R-:W-:-:S04]  /*5210*/  ISETP.GT.AND P2, PT, R12, 0x41, !P3 ;  /* 0x000000410c00780c */ /* 0x000fc80005f44270 */
[----:B------:R-:W-:-:S03]  /*5220*/  ISETP.LT.OR P2, PT, R13, 0x42, P2 ;  /* 0x000000420d00780c */ /* 0x000fc60001741670 */
[----:B------:R-:W-:Y:S02]  /*5230*/  @P3 LOP3.LUT R16, R16, 0x40, RZ, 0xfc, !PT ;  /* 0x0000004010103812 */ /* 0x000fe400078efcff */
[----:B------:R-:W-:Y:S02]  /*5240*/  ISETP.GE.AND P3, PT, R11, 0x49, PT ;  /* 0x000000490b00780c */ /* 0x000fe40003f66270 */
[----:B------:R-:W-:Y:S02]  /*5250*/  FSEL R185, R185, -INF , !P2 ;  /* 0xff800000b9b97808 */ /* 0x000fe40005000000 */
[----:B------:R-:W-:Y:S02]  /*5260*/  ISETP.GT.AND P2, PT, R12, 0x48, !P3 ;  /* 0x000000480c00780c */ /* 0x000fe40005f44270 */
[----:B------:R-:W-:Y:S02]  /*5270*/  LOP3.LUT R16, R16, 0xffffffdf, RZ, 0xc0, !PT ;  /* 0xffffffdf10107812 */ /* 0x000fe400078ec0ff */
[----:B------:R-:W-:-:S04]  /*5280*/  ISETP.LT.OR P2, PT, R13, 0x49, P2 ;  /* 0x000000490d00780c */ /* 0x000fc80001741670 */
[----:B------:R-:W-:Y:S02]  /*5290*/  FSEL R188, R188, -INF , !P2 ;  /* 0xff800000bcbc7808 */ /* 0x000fe40005000000 */
[----:B------:R-:W-:Y:S02]  /*52a0*/  ISETP.GE.AND P2, PT, R11, 0x4a, PT ;  /* 0x0000004a0b00780c */ /* 0x000fe40003f46270 */
[----:B------:R-:W-:Y:S02]  /*52b0*/  @P3 LOP3.LUT R16, R16, 0x20, RZ, 0xfc, !PT ;  /* 0x0000002010103812 */ /* 0x000fe400078efcff */
[----:B------:R-:W-:Y:S02]  /*52c0*/  ISETP.GT.AND P3, PT, R12, 0x49, !P2 ;  /* 0x000000490c00780c */ /* 0x000fe40005764270 */
[----:B------:R-:W-:Y:S02]  /*52d0*/  LOP3.LUT R16, R16, 0xfffffffe, RZ, 0xc0, !PT ;  /* 0xfffffffe10107812 */ /* 0x000fe400078ec0ff */
[----:B------:R-:W-:-:S04]  /*52e0*/  ISETP.LT.OR P3, PT, R13, 0x4a, P3 ;  /* 0x0000004a0d00780c */ /* 0x000fc80001f61670 */
        /* <DEDUP_REMOVED lines=13> */
[----:B------:R-:W-:-:S13]  /*53c0*/  ISETP.GE.AND P6, PT, R11, 0x5a, PT ;  /* 0x0000005a0b00780c */ /* 0x000fda0003fc6270 */
[----:B------:R-:W-:Y:S02]  /*53d0*/  @P6 LOP3.LUT R16, R16, 0x1, RZ, 0xfc, !PT ;  /* 0x0000000110106812 */ /* 0x000fe400078efcff */
[----:B------:R-:W-:-:S04]  /*53e0*/  ISETP.GT.AND P6, PT, R12, 0x59, !P6 ;  /* 0x000000590c00780c */ /* 0x000fc800077c4270 */
[----:B------:R-:W-:Y:S02]  /*53f0*/  ISETP.LT.OR P6, PT, R13, 0x5a, P6 ;  /* 0x0000005a0d00780c */ /* 0x000fe400037c1670 */
[----:B------:R-:W2:Y:S02]  /*5400*/  SHFL.IDX PT, R13, R20, 0x1, 0x1c1f ;  /* 0x003c1f00140d7f89 */ /* 0x000ea400000e0000 */
[----:B------:R-:W-:Y:S02]  /*5410*/  FSEL R197, R197, -INF , !P6 ;  /* 0xff800000c5c57808 */ /* 0x000fe40007000000 */
[----:B------:R-:W-:Y:S01]  /*5420*/  LOP3.LUT P6, RZ, R16, 0x80000, RZ, 0xc0, !PT ;  /* 0x0008000010ff7812 */ /* 0x000fe200078cc0ff */
[--C-:B--2---:R-:W-:Y:S02]  /*5430*/  IMAD.IADD R15, R15, 0x1, R13.reuse ;  /* 0x000000010f0f7824 */ /* 0x104fe400078e020d */
[----:B------:R-:W-:-:S10]  /*5440*/  IMAD.IADD R14, R14, 0x1, R13 ;  /* 0x000000010e0e7824 */ /* 0x000fd400078e020d */
[----:B------:R-:W-:Y:S05]  /*5450*/  @!P6 BRA `(.L_x_1914) ;  /* 0x000000000058e947 */ /* 0x000fea0003800000 */
        /* <DEDUP_REMOVED lines=12> */
.L_x_1916:
[----:B------:R-:W-:-:S05]  /*5520*/  IMAD.U32 R12, RZ, RZ, UR28 ;  /* 0x0000001cff0c7e24 */ /* 0x000fca000f8e00ff */
[----:B------:R-:W-:-:S13]  /*5530*/  ISETP.NE.AND P6, PT, R12, 0x1, PT ;  /* 0x000000010c00780c */ /* 0x000fda0003fc5270 */
[----:B------:R-:W2:Y:S02]  /*5540*/  @P6 LDC.64 R4, c[0x0][0x9e8] ;  /* 0x00027a00ff046b82 */ /* 0x000ea40000000a00 */
[----:B--2---:R-:W-:-:S05]  /*5550*/  @P6 IMAD.HI.U32 R4, R13, R4, RZ ;  /* 0x000000040d046227 */ /* 0x004fca00078e00ff */
[----:B------:R-:W-:-:S07]  /*5560*/  @P6 SHF.R.U32.HI R13, RZ, R5, R4 ;  /* 0x00000005ff0d6219 */ /* 0x000fce0000011604 */
.L_x_1917:
[----:B------:R-:W-:Y:S05]  /*5570*/  BSYNC B0 ;  /* 0x0000000000007941 */ /* 0x000fea0003800000 */
.L_x_1915:
[----:B------:R-:W-:-:S04]  /*5580*/  IMAD R11, R18, -0x2, R11 ;  /* 0xfffffffe120b7824 */ /* 0x000fc800078e020b */
[----:B------:R-:W-:-:S05]  /*5590*/  IMAD R13, R13, R12, R11 ;  /* 0x0000000c0d0d7224 */ /* 0x000fca00078e020b */
[----:B------:R-:W-:Y:S02]  /*55a0*/  VIADDMNMX R15, R13, R12, R15, PT ;  /* 0x0000000c0d0f7246 */ /* 0x000fe4000380010f */
[----:B------:R-:W-:-:S07]  /*55b0*/  VIMNMX R14, R14, R13, !PT ;  /* 0x0000000d0e0e7248 */ /* 0x000fce0007fe0100 */
.L_x_1914:
[----:B------:R-:W-:Y:S02]  /*55c0*/  ISETP.GT.AND P1, PT, R14, 0x1, !P1 ;  /* 0x000000010e00780c */ /* 0x000fe40004f24270 */
[----:B------:R-:W-:Y:S02]  /*55d0*/  LOP3.LUT P6, RZ, R16, 0x10000, RZ, 0xc0, !PT ;  /* 0x0001000010ff7812 */ /* 0x000fe400078cc0ff */
[----:B------:R-:W-:Y:S02]  /*55e0*/  ISETP.LT.OR P1, PT, R15, 0x2, P1 ;  /* 0x000000020f00780c */ /* 0x000fe40000f21670 */
[----:B------:R-:W-:Y:S02]  /*55f0*/  FMNMX.FTZ R4, R152, R9, !PT ;  /* 0x0000000998047209 */ /* 0x000fe40007810000 */
[----:B------:R-:W-:Y:S02]  /*5600*/  FSEL R155, R155, -INF , !P1 ;  /* 0xff8000009b9b7808 */ /* 0x000fe40004800000 */
[----:B------:R-:W-:-:S02]  /*5610*/  LOP3.LUT P1, RZ, R16, 0x2, RZ, 0xc0, !PT ;  /* 0x0000000210ff7812 */ /* 0x000fc4000782c0ff */
[----:B------:R-:W-:Y:S02]  /*5620*/  FMNMX.FTZ R5, R153, R4, !PT ;  /* 0x0000000499057209 */ /* 0x000fe40007810000 */
[----:B------:R-:W-:Y:S02]  /*5630*/  ISETP.GT.AND P1, PT, R14, 0x8, !P1 ;  /* 0x000000080e00780c */ /* 0x000fe40004f24270 */
[----:B------:R-:W-:Y:S02]  /*5640*/  FMNMX.FTZ R4, R156, R5, !PT ;  /* 0x000000059c047209 */ /* 0x000fe40007810000 */
[----:B------:R-:W-:Y:S02]  /*5650*/  ISETP.LT.OR P1, PT, R15, 0x9, P1 ;  /* 0x000000090f00780c */ /* 0x000fe40000f21670 */
[----:B------:R-:W-:Y:S02]  /*5660*/  FMNMX.FTZ R5, R157, R4, !PT ;  /* 0x000000049d057209 */ /* 0x000fe40007810000 */
[----:B------:R-:W-:-:S02]  /*5670*/  FSEL R158, R158, -INF , !P1 ;  /* 0xff8000009e9e7808 */ /* 0x000fc40004800000 */
[----:B------:R-:W-:Y:S02]  /*5680*/  LOP3.LUT P1, RZ, R16, 0x4, RZ, 0xc0, !PT ;  /* 0x0000000410ff7812 */ /* 0x000fe4000782c0ff */
[----:B------:R-:W-:Y:S02]  /*5690*/  FMNMX.FTZ R4, R160, R5, !PT ;  /* 0x00000005a0047209 */ /* 0x000fe40007810000 */
[----:B------:R-:W-:Y:S02]  /*56a0*/  ISETP.GT.AND P1, PT, R14, 0x9, !P1 ;  /* 0x000000090e00780c */ /* 0x000fe40004f24270 */
[----:B------:R-:W-:Y:S02]  /*56b0*/  FMNMX.FTZ R5, R161, R4, !PT ;  /* 0x00000004a1057209 */ /* 0x000fe40007810000 */
[----:B------:R-:W-:Y:S02]  /*56c0*/  ISETP.LT.OR P1, PT, R15, 0xa, P1 ;  /* 0x0000000a0f00780c */ /* 0x000fe40000f21670 */
[----:B------:R-:W-:-:S02]  /*56d0*/  FMNMX.FTZ R4, R164, R5, !PT ;  /* 0x00000005a4047209 */ /* 0x000fc40007810000 */
[----:B------:R-:W-:Y:S02]  /*56e0*/  FSEL R159, R159, -INF , !P1 ;  /* 0xff8000009f9f7808 */ /* 0x000fe40004800000 */
[----:B------:R-:W-:Y:S02]  /*56f0*/  LOP3.LUT P1, RZ, R16, 0x8, RZ, 0xc0, !PT ;  /* 0x0000000810ff7812 */ /* 0x000fe4000782c0ff */
[----:B------:R-:W-:Y:S02]  /*5700*/  FMNMX.FTZ R5, R165, R4, !PT ;  /* 0x00000004a5057209 */ /* 0x000fe40007810000 */
[----:B------:R-:W-:Y:S02]  /*5710*/  ISETP.GT.AND P1, PT, R14, 0x10, !P1 ;  /* 0x000000100e00780c */ /* 0x000fe40004f24270 */
[----:B------:R-:W-:Y:S02]  /*5720*/  FMNMX.FTZ R4, R168, R5, !PT ;  /* 0x00000005a8047209 */ /* 0x000fe40007810000 */
[----:B------:R-:W-:-:S02]  /*5730*/  ISETP.LT.OR P1, PT, R15, 0x11, P1 ;  /* 0x000000110f00780c */ /* 0x000fc40000f21670 */
[----:B------:R-:W-:Y:S02]  /*5740*/  FMNMX.FTZ R5, R169, R4, !PT ;  /* 0x00000004a9057209 */ /* 0x000fe40007810000 */
[----:B------:R-:W-:Y:S02]  /*5750*/  FSEL R162, R162, -INF , !P1 ;  /* 0xff800000a2a27808 */ /* 0x000fe40004800000 */
[----:B------:R-:W-:Y:S02]  /*5760*/  LOP3.LUT P1, RZ, R16, 0x10, RZ, 0xc0, !PT ;  /* 0x0000001010ff7812 */ /* 0x000fe4000782c0ff */
[----:B------:R-:W-:Y:S02]  /*5770*/  FMNMX.FTZ R4, R172, R5, !PT ;  /* 0x00000005ac047209 */ /* 0x000fe40007810000 */
[----:B------:R-:W-:Y:S02]  /*5780*/  ISETP.GT.AND P1, PT, R14, 0x11, !P1 ;  /* 0x000000110e00780c */ /* 0x000fe40004f24270 */
[----:B------:R-:W-:-:S02]  /*5790*/  FMNMX.FTZ R5, R173, R4, !PT ;  /* 0x00000004ad057209 */ /* 0x000fc40007810000 */
[----:B------:R-:W-:Y:S02]  /*57a0*/  ISETP.LT.OR P1, PT, R15, 0x12, P1 ;  /* 0x000000120f00780c */ /* 0x000fe40000f21670 */
[----:B------:R-:W-:Y:S02]  /*57b0*/  FMNMX.FTZ R4, R176, R5, !PT ;  /* 0x00000005b0047209 */ /* 0x000fe40007810000 */
[----:B------:R-:W-:Y:S02]  /*57c0*/  FSEL R163, R163, -INF , !P1 ;  /* 0xff800000a3a37808 */ /* 0x000fe40004800000 */
[----:B------:R-:W-:Y:S02]  /*57d0*/  LOP3.LUT P1, RZ, R16, 0x20000, RZ, 0xc0, !PT ;  /* 0x0002000010ff7812 */ /* 0x000fe4000782c0ff */
[----:B------:R-:W-:Y:S02]  /*57e0*/  FMNMX.FTZ R5, R177, R4, !PT ;  /* 0x00000004b1057209 */ /* 0x000fe40007810000 */
[----:B------:R-:W-:-:S02]  /*57f0*/  ISETP.GT.AND P1, PT, R14, 0x18, !P1 ;  /* 0x000000180e00780c */ /* 0x000fc40004f24270 */
[----:B------:R-:W-:Y:S02]  /*5800*/  FMNMX.FTZ R4, R180, R5, !PT ;  /* 0x00000005b4047209 */ /* 0x000fe40007810000 */
[----:B------:R-:W-:Y:S02]  /*5810*/  ISETP.LT.OR P1, PT, R15, 0x19, P1 ;  /* 0x000000190f00780c */ /* 0x000fe40000f21670 */
[----:B------:R-:W-:Y:S02]  /*5820*/  FMNMX.FTZ R5, R181, R4, !PT ;  /* 0x00000004b5057209 */ /* 0x000fe40007810000 */
[----:B------:R-:W-:Y:S02]  /*5830*/  FSEL R166, R166, -INF , !P1 ;  /* 0xff800000a6a67808 */ /* 0x000fe40004800000 */
        /* <DEDUP_REMOVED lines=12> */
[----:B------:R-:W-:Y:S02]  /*5900*/  LOP3.LUT P1, RZ, R16, 0x4000, RZ, 0xc0, !PT ;  /* 0x0000400010ff7812 */ /* 0x000fe4000782c0ff */
[----:B------:R-:W-:-:S02]  /*5910*/  FMNMX.FTZ R5, R193, R4, !PT ;  /* 0x00000004c1057209 */ /* 0x000fc40007810000 */
[----:B------:R-:W-:Y:S02]  /*5920*/  ISETP.GT.AND P1, PT, R14, 0x21, !P1 ;  /* 0x000000210e00780c */ /* 0x000fe40004f24270 */
[----:B------:R-:W-:Y:S02]  /*5930*/  FMNMX.FTZ R4, R196, R5, !PT ;  /* 0x00000005c4047209 */ /* 0x000fe40007810000 */
[----:B------:R-:W-:Y:S02]  /*5940*/  ISETP.LT.OR P1, PT, R15, 0x22, P1 ;  /* 0x000000220f00780c */ /* 0x000fe40000f21670 */
[----:B------:R-:W-:Y:S02]  /*5950*/  FMNMX.FTZ R5, R197, R4, !PT ;  /* 0x00000004c5057209 */ /* 0x000fe40007810000 */
[----:B------:R-:W-:Y:S02]  /*5960*/  FSEL R171, R171, -INF , !P1 ;  /* 0xff800000abab7808 */ /* 0x000fe40004800000 */
[C---:B------:R-:W-:Y:S01]  /*5970*/  LOP3.LUT P1, RZ, R16.reuse, 0x2000, RZ, 0xc0, !PT ;  /* 0x0000200010ff7812 */ /* 0x040fe2000782c0ff */
[----:B------:R-:W2:Y:S01]  /*5980*/  SHFL.BFLY PT, R4, R5, 0x2, 0x1f ;  /* 0x0c401f0005047f89 */ /* 0x000ea200000e0000 */
[----:B------:R-:W-:-:S02]  /*5990*/  LOP3.LUT P6, RZ, R16, 0x20, RZ, 0xc0, !PT ;  /* 0x0000002010ff7812 */ /* 0x000fc400078cc0ff */
[C---:B------:R-:W-:Y:S02]  /*59a0*/  ISETP.GT.AND P1, PT, R14.reuse, 0x28, !P1 ;  /* 0x000000280e00780c */ /* 0x040fe40004f24270 */
[----:B------:R-:W-:Y:S02]  /*59b0*/  ISETP.GT.AND P2, PT, R14, 0x49, !P2 ;  /* 0x000000490e00780c */ /* 0x000fe40005744270 */
[C---:B------:R-:W-:Y:S02]  /*59c0*/  ISETP.LT.OR P1, PT, R15.reuse, 0x29, P1 ;  /* 0x000000290f00780c */ /* 0x040fe40000f21670 */
[----:B------:R-:W-:Y:S02]  /*59d0*/  ISETP.LT.OR P2, PT, R15, 0x4a, P2 ;  /* 0x0000004a0f00780c */ /* 0x000fe40001741670 */
[----:B------:R-:W-:Y:S02]  /*59e0*/  FSEL R174, R174, -INF , !P1 ;  /* 0xff800000aeae7808 */ /* 0x000fe40004800000 */
[----:B------:R-:W-:-:S02]  /*59f0*/  LOP3.LUT P1, RZ, R16, 0x1000, RZ, 0xc0, !PT ;  /* 0x0000100010ff7812 */ /* 0x000fc4000782c0ff */
[C---:B------:R-:W-:Y:S02]  /*5a00*/  ISETP.GT.AND P3, PT, R14.reuse, 0x50, !P3 ;  /* 0x000000500e00780c */ /* 0x040fe40005f64270 */
[----:B------:R-:W-:Y:S02]  /*5a10*/  ISETP.GT.AND P1, PT, R14, 0x29, !P1 ;  /* 0x000000290e00780c */ /* 0x000fe40004f24270 */
[----:B------:R-:W-:Y:S02]  /*5a20*/  FSEL R191, R191, -INF , !P2 ;  /* 0xff800000bfbf7808 */ /* 0x000fe40005000000 */
[C---:B------:R-:W-:Y:S02]  /*5a30*/  ISETP.LT.OR P1, PT, R15.reuse, 0x2a, P1 ;  /* 0x0000002a0f00780c */ /* 0x040fe40000f21670 */
[----:B------:R-:W-:Y:S02]  /*5a40*/  ISETP.LT.OR P3, PT, R15, 0x51, P3 ;  /* 0x000000510f00780c */ /* 0x000fe40001f61670 */
[----:B------:R-:W-:-:S02]  /*5a50*/  FSEL R175, R175, -INF , !P1 ;  /* 0xff800000afaf7808 */ /* 0x000fc40004800000 */
[----:B------:R-:W-:Y:S02]  /*5a60*/  LOP3.LUT P1, RZ, R16, 0x800, RZ, 0xc0, !PT ;  /* 0x0000080010ff7812 */ /* 0x000fe4000782c0ff */
[----:B--2---:R-:W-:Y:S02]  /*5a70*/  FMNMX.FTZ R20, R5, R4, !PT ;  /* 0x0000000405147209 */ /* 0x004fe40007810000 */
[C---:B------:R-:W-:Y:S02]  /*5a80*/  ISETP.GT.AND P1, PT, R14.reuse, 0x30, !P1 ;  /* 0x000000300e00780c */ /* 0x040fe40004f24270 */
[----:B------:R-:W-:Y:S01]  /*5a90*/  ISETP.GT.AND P4, PT, R14, 0x51, !P4 ;  /* 0x000000510e00780c */ /* 0x000fe20006784270 */
[----:B------:R-:W2:Y:S01]  /*5aa0*/  SHFL.BFLY PT, R11, R20, 0x1, 0x1f ;  /* 0x0c201f00140b7f89 */ /* 0x000ea200000e0000 */
[----:B------:R-:W-:Y:S02]  /*5ab0*/  ISETP.LT.OR P1, PT, R15, 0x31, P1 ;  /* 0x000000310f00780c */ /* 0x000fe40000f21670 */
[----:B------:R-:W-:-:S02]  /*5ac0*/  FSEL R194, R194, -INF , !P3 ;  /* 0xff800000c2c27808 */ /* 0x000fc40005800000 */
[----:B------:R-:W-:Y:S02]  /*5ad0*/  FSEL R178, R178, -INF , !P1 ;  /* 0xff800000b2b27808 */ /* 0x000fe40004800000 */
[----:B------:R-:W-:Y:S02]  /*5ae0*/  LOP3.LUT P1, RZ, R16, 0x400, RZ, 0xc0, !PT ;  /* 0x0000040010ff7812 */ /* 0x000fe4000782c0ff */
[C---:B------:R-:W-:Y:S02]  /*5af0*/  ISETP.GT.AND P5, PT, R14.reuse, 0x58, !P5 ;  /* 0x000000580e00780c */ /* 0x040fe40006fa4270 */
[----:B------:R-:W-:Y:S02]  /*5b00*/  ISETP.GT.AND P1, PT, R14, 0x31, !P1 ;  /* 0x000000310e00780c */ /* 0x000fe40004f24270 */
[C---:B------:R-:W-:Y:S02]  /*5b10*/  ISETP.LT.OR P4, PT, R15.reuse, 0x52, P4 ;  /* 0x000000520f00780c */ /* 0x040fe40002781670 */
[----:B------:R-:W-:-:S02]  /*5b20*/  ISETP.LT.OR P1, PT, R15, 0x32, P1 ;  /* 0x000000320f00780c */ /* 0x000fc40000f21670 */
[----:B------:R-:W-:Y:S02]  /*5b30*/  ISETP.LT.OR P5, PT, R15, 0x59, P5 ;  /* 0x000000590f00780c */ /* 0x000fe40002fa1670 */
[----:B------:R-:W-:Y:S02]  /*5b40*/  FSEL R179, R179, -INF , !P1 ;  /* 0xff800000b3b37808 */ /* 0x000fe40004800000 */
[----:B------:R-:W-:Y:S02]  /*5b50*/  LOP3.LUT P1, RZ, R16, 0x200, RZ, 0xc0, !PT ;  /* 0x0000020010ff7812 */ /* 0x000fe4000782c0ff */
[----:B------:R-:W-:Y:S02]  /*5b60*/  FSEL R195, R195, -INF , !P4 ;  /* 0xff800000c3c37808 */ /* 0x000fe40006000000 */
[----:B------:R-:W-:Y:S02]  /*5b70*/  ISETP.GT.AND P1, PT, R14, 0x38, !P1 ;  /* 0x000000380e00780c */ /* 0x000fe40004f24270 */
[----:B--2---:R-:W-:-:S02]  /*5b80*/  FMNMX.FTZ R4, R20, R11, !PT ;  /* 0x0000000b14047209 */ /* 0x004fc40007810000 */
[----:B------:R-:W-:Y:S02]  /*5b90*/  ISETP.LT.OR P1, PT, R15, 0x39, P1 ;  /* 0x000000390f00780c */ /* 0x000fe40000f21670 */
[----:B------:R-:W-:Y:S01]  /*5ba0*/  FSEL R198, R198, -INF , !P5 ;  /* 0xff800000c6c67808 */ /* 0x000fe20006800000 */
[----:B------:R-:W-:Y:S01]  /*5bb0*/  FMUL.FTZ R12, R4, UR6 ;  /* 0x00000006040c7c20 */ /* 0x000fe20008410000 */
[----:B------:R-:W-:Y:S02]  /*5bc0*/  FSEL R182, R182, -INF , !P1 ;  /* 0xff800000b6b67808 */ /* 0x000fe40004800000 */
[----:B------:R-:W-:-:S04]  /*5bd0*/  LOP3.LUT P1, RZ, R16, 0x100, RZ, 0xc0, !PT ;  /* 0x0000010010ff7812 */ /* 0x000fc8000782c0ff */
[----:B------:R-:W-:-:S04]  /*5be0*/  ISETP.GT.AND P1, PT, R14, 0x39, !P1 ;  /* 0x000000390e00780c */ /* 0x000fc80004f24270 */
[----:B------:R-:W-:-:S04]  /*5bf0*/  ISETP.LT.OR P1, PT, R15, 0x3a, P1 ;  /* 0x0000003a0f00780c */ /* 0x000fc80000f21670 */
        /* <DEDUP_REMOVED lines=9> */
[----:B------:R-:W-:Y:S02]  /*5c90*/  ISETP.GT.AND P1, PT, R14, 0x48, !P6 ;  /* 0x000000480e00780c */ /* 0x000fe40007724270 */
[----:B------:R-:W-:Y:S02]  /*5ca0*/  LOP3.LUT P6, RZ, R16, 0x40000, RZ, 0xc0, !PT ;  /* 0x0004000010ff7812 */ /* 0x000fe400078cc0ff */
[----:B------:R-:W-:-:S04]  /*5cb0*/  ISETP.LT.OR P1, PT, R15, 0x49, P1 ;  /* 0x000000490f00780c */ /* 0x000fc80000f21670 */
[----:B------:R-:W-:Y:S02]  /*5cc0*/  FSEL R190, R190, -INF , !P1 ;  /* 0xff800000bebe7808 */ /* 0x000fe40004800000 */
[----:B------:R-:W-:Y:S02]  /*5cd0*/  ISETP.GT.AND P1, PT, R14, RZ, !P6 ;  /* 0x000000ff0e00720c */ /* 0x000fe40007724270 */
[----:B------:R-:W-:Y:S02]  /*5ce0*/  LOP3.LUT P6, RZ, R16, 0x1, RZ, 0xc0, !PT ;  /* 0x0000000110ff7812 */ /* 0x000fe400078cc0ff */
[----:B------:R-:W-:Y:S02]  /*5cf0*/  ISETP.LT.OR P1, PT, R15, 0x1, P1 ;  /* 0x000000010f00780c */ /* 0x000fe40000f21670 */
[----:B------:R-:W-:Y:S02]  /*5d00*/  ISETP.GT.AND P2, PT, R14, 0x59, !P6 ;  /* 0x000000590e00780c */ /* 0x000fe40007744270 */
[----:B------:R-:W-:-:S02]  /*5d10*/  FSEL R11, R154, -INF , !P1 ;  /* 0xff8000009a0b7808 */ /* 0x000fc40004800000 */
[----:B------:R-:W-:Y:S02]  /*5d20*/  FSETP.NEU.FTZ.AND P1, PT, R4, -INF , PT ;  /* 0xff8000000400780b */ /* 0x000fe40003f3d000 */
[----:B------:R-:W-:Y:S02]  /*5d30*/  FMNMX.FTZ R20, R11, R10, !PT ;  /* 0x0000000a0b147209 */ /* 0x000fe40007810000 */
[----:B------:R-:W-:Y:S02]  /*5d40*/  FSEL R12, R12, RZ, P1 ;  /* 0x000000ff0c0c7208 */ /* 0x000fe40000800000 */
[----:B------:R-:W-:Y:S02]  /*5d50*/  FMNMX.FTZ R5, R155, R20, !PT ;  /* 0x000000149b057209 */ /* 0x000fe40007810000 */
[----:B------:R-:W-:Y:S01]  /*5d60*/  ISETP.LT.OR P2, PT, R15, 0x5a, P2 ;  /* 0x0000005a0f00780c */ /* 0x000fe20001741670 */
        /* <DEDUP_REMOVED lines=8> */
[----:B------:R-:W-:Y:S01]  /*5df0*/  FSEL R199, R199, -INF , !P2 ;  /* 0xff800000c7c77808 */ /* 0x000fe20005000000 */
        /* <DEDUP_REMOVED lines=18> */
[----:B------:R-:W-:-:S03]  /*5f20*/  FFMA.FTZ R196, R196, UR6, -R12 ;  /* 0x00000006c4c47c23 */ /* 0x000fc6000801080c */
[----:B------:R-:W-:Y:S01]  /*5f30*/  FMNMX.FTZ R5, R171, R20, !PT ;  /* 0x00000014ab057209 */ /* 0x000fe20007810000 */
[----:B------:R-:W-:Y:S03]  /*5f40*/  MUFU.EX2 R154, R154 ;  /* 0x0000009a009a7308 */ /* 0x000fe60000000800 */
[----:B------:R-:W-:-:S04]  /*5f50*/  FMNMX.FTZ R20, R174, R5, !PT ;  /* 0x00000005ae147209 */ /* 0x000fc80007810000 */
        /* <DEDUP_REMOVED lines=16> */
[----:B------:R2:W-:Y:S03]  /*6060*/  MUFU.EX2 R160, R168 ;  /* 0x000000a800a07308 */ /* 0x0005e60000000800 */
[----:B------:R-:W-:-:S04]  /*6070*/  FMNMX.FTZ R164, R198, R5, !PT ;  /* 0x00000005c6a47209 */ /* 0x000fc80007810000 */
[----:B------:R-:W-:Y:S01]  /*6080*/  FMNMX.FTZ R5, R199, R164, !PT ;  /* 0x000000a4c7057209 */ /* 0x000fe20007810000 */
[----:B------:R3:W-:Y:S01]  /*6090*/  MUFU.EX2 R161, R169 ;  /* 0x000000a900a17308 */ /* 0x0007e20000000800 */
[--C-:B--2---:R-:W-:Y:S01]  /*60a0*/  FFMA.FTZ R168, R180, UR6, -R12.reuse ;  /* 0x00000006b4a87c23 */ /* 0x104fe2000801080c */
[--C-:B------:R-:W-:Y:S02]  /*60b0*/  FFMA.FTZ R180, R192, UR6, -R12.reuse ;  /* 0x00000006c0b47c23 */ /* 0x100fe4000801080c */
[----:B------:R-:W2:Y:S04]  /*60c0*/  SHFL.BFLY PT, R176, R5, 0x2, 0x1f ;  /* 0x0c401f0005b07f89 */ /* 0x000ea800000e0000 */
[----:B------:R-:W-:Y:S01]  /*60d0*/  MUFU.EX2 R164, R173 ;  /* 0x000000ad00a47308 */ /* 0x000fe20000000800 */
[--C-:B---3--:R-:W-:Y:S01]  /*60e0*/  FFMA.FTZ R169, R181, UR6, -R12.reuse ;  /* 0x00000006b5a97c23 */ /* 0x108fe2000801080c */
[----:B------:R-:W-:-:S06]  /*60f0*/  FFMA.FTZ R181, R193, UR6, -R12 ;  /* 0x00000006c1b57c23 */ /* 0x000fcc000801080c */
[----:B------:R-:W-:Y:S08]  /*6100*/  MUFU.EX2 R173, R185 ;  /* 0x000000b900ad7308 */ /* 0x000ff00000000800 */
[----:B------:R-:W-:Y:S01]  /*6110*/  MUFU.EX2 R14, R14 ;  /* 0x0000000e000e7308 */ /* 0x000fe20000000800 */
[----:B--2---:R-:W-:Y:S01]  /*6120*/  FMNMX.FTZ R184, R5, R176, !PT ;  /* 0x000000b005b87209 */ /* 0x004fe20007810000 */
[--C-:B------:R-:W-:Y:S01]  /*6130*/  FFMA.FTZ R176, R188, UR6, -R12.reuse ;  /* 0x00000006bcb07c23 */ /* 0x100fe2000801080c */
[----:B------:R-:W-:Y:S01]  /*6140*/  FSEL R188, R4, RZ, P1 ;  /* 0x000000ff04bc7208 */ /* 0x000fe20000800000 */
[----:B------:R-:W-:-:S04]  /*6150*/  FFMA.FTZ R12, R197, UR6, -R12 ;  /* 0x00000006c50c7c23 */ /* 0x000fc8000801080c */
[----:B------:R-:W-:Y:S01]  /*6160*/  MUFU.EX2 R15, R15 ;  /* 0x0000000f000f7308 */ /* 0x000fe20000000800 */
[----:B------:R-:W2:Y:S01]  /*6170*/  SHFL.BFLY PT, R5, R184, 0x1, 0x1f ;  /* 0x0c201f00b8057f89 */ /* 0x000ea200000e0000 */
[----:B------:R-:W-:-:S06]  /*6180*/  FADD.FTZ R188, -R188, R9 ;  /* 0x00000009bcbc7221 */ /* 0x000fcc0000010100 */
[----:B------:R-:W-:Y:S08]  /*6190*/  MUFU.EX2 R165, R165 ;  /* 0x000000a500a57308 */ /* 0x000ff00000000800 */
[----:B------:R-:W-:Y:S08]  /*61a0*/  MUFU.EX2 R168, R168 ;  /* 0x000000a800a87308 */ /* 0x000ff00000000800 */
[----:B------:R-:W-:Y:S01]  /*61b0*/  MUFU.EX2 R169, R169 ;  /* 0x000000a900a97308 */ /* 0x000fe20000000800 */
[----:B--2---:R-:W-:Y:S01]  /*61c0*/  FMNMX.FTZ R5, R184, R5, !PT ;  /* 0x00000005b8057209 */ /* 0x004fe20007810000 */
[----:B------:R-:W-:-:S03]  /*61d0*/  FMUL.FTZ R184, R188, UR6 ;  /* 0x00000006bcb87c20 */ /* 0x000fc60008410000 */
[C---:B------:R-:W-:Y:S01]  /*61e0*/  FSETP.NEU.FTZ.AND P1, PT, R5.reuse, -INF , PT ;  /* 0xff8000000500780b */ /* 0x040fe20003f3d000 */
[----:B------:R-:W-:Y:S02]  /*61f0*/  FMUL.FTZ R214, R5, UR6 ;  /* 0x0000000605d67c20 */ /* 0x000fe40008410000 */
[----:B------:R-:W2:Y:S03]  /*6200*/  MUFU.EX2 R184, R184 ;  /* 0x000000b800b87308 */ /* 0x000ea60000000800 */
[----:B------:R-:W-:-:S05]  /*6210*/  FSEL R214, R214, RZ, P1 ;  /* 0x000000ffd6d67208 */ /* 0x000fca0000800000 */
[--C-:B------:R-:W-:Y:S01]  /*6220*/  FFMA.FTZ R188, R155, UR6, -R214.reuse ;  /* 0x000000069bbc7c23 */ /* 0x100fe200080108d6 */
[--C-:B------:R-:W-:Y:S01]  /*6230*/  FFMA.FTZ R192, R159, UR6, -R214.reuse ;  /* 0x000000069fc07c23 */ /* 0x100fe200080108d6 */
[----:B------:R-:W3:Y:S01]  /*6240*/  MUFU.EX2 R172, R172 ;  /* 0x000000ac00ac7308 */ /* 0x000ee20000000800 */
[--C-:B------:R-:W-:Y:S01]  /*6250*/  FFMA.FTZ R159, R162, UR6, -R214.reuse ;  /* 0x00000006a29f7c23 */ /* 0x100fe200080108d6 */
[--C-:B------:R-:W-:Y:S01]  /*6260*/  FFMA.FTZ R11, R11, UR6, -R214.reuse ;  /* 0x000000060b0b7c23 */ /* 0x100fe200080108d6 */
[--C-:B------:R-:W-:Y:S01]  /*6270*/  FFMA.FTZ R174, R174, UR6, -R214.reuse ;  /* 0x00000006aeae7c23 */ /* 0x100fe200080108d6 */
[--C-:B------:R-:W-:Y:S01]  /*6280*/  FFMA.FTZ R175, R175, UR6, -R214.reuse ;  /* 0x00000006afaf7c23 */ /* 0x100fe200080108d6 */
[--C-:B------:R-:W-:Y:S01]  /*6290*/  FFMA.FTZ R178, R178, UR6, -R214.reuse ;  /* 0x00000006b2b27c23 */ /* 0x100fe200080108d6 */
[--C-:B------:R-:W-:Y:S01]  /*62a0*/  FFMA.FTZ R179, R179, UR6, -R214.reuse ;  /* 0x00000006b3b37c23 */ /* 0x100fe200080108d6 */
[----:B--2---:R-:W-:Y:S01]  /*62b0*/  FFMA.FTZ R155, R184, R2, R13 ;  /* 0x00000002b89b7223 */ /* 0x004fe2000001000d */
[----:B------:R-:W-:Y:S01]  /*62c0*/  MUFU.EX2 R176, R176 ;  /* 0x000000b000b07308 */ /* 0x000fe20000000800 */
[--C-:B------:R-:W-:Y:S01]  /*62d0*/  FFMA.FTZ R182, R182, UR6, -R214.reuse ;  /* 0x00000006b6b67c23 */ /* 0x100fe200080108d6 */
[--C-:B------:R-:W-:Y:S01]  /*62e0*/  FFMA.FTZ R183, R183, UR6, -R214.reuse ;  /* 0x00000006b7b77c23 */ /* 0x100fe200080108d6 */
[----:B------:R-:W-:Y:S01]  /*62f0*/  FADD.FTZ R185, R152, R155 ;  /* 0x0000009b98b97221 */ /* 0x000fe20000010000 */
[--C-:B------:R-:W-:Y:S01]  /*6300*/  FFMA.FTZ R155, R158, UR6, -R214.reuse ;  /* 0x000000069e9b7c23 */ /* 0x100fe200080108d6 */
[--C-:B------:R-:W-:Y:S01]  /*6310*/  FFMA.FTZ R158, R171, UR6, -R214.reuse ;  /* 0x00000006ab9e7c23 */ /* 0x100fe200080108d6 */
[----:B------:R-:W-:Y:S01]  /*6320*/  F2FP.F16.F32.PACK_AB R152, R152, R13 ;  /* 0x0000000d9898723e */ /* 0x000fe200000000ff */
[----:B------:R-:W-:Y:S01]  /*6330*/  FADD.FTZ R2, R154, R185 ;  /* 0x000000b99a027221 */ /* 0x000fe20000010000 */
[----:B------:R-:W-:Y:S01]  /*6340*/  MUFU.EX2 R177, R177 ;  /* 0x000000b100b17308 */ /* 0x000fe20000000800 */
[C---:B------:R-:W-:Y:S01]  /*6350*/  F2FP.F16.F32.PACK_AB R154, R21.reuse, R154 ;  /* 0x0000009a159a723e */ /* 0x040fe200000000ff */
[----:B------:R-:W-:Y:S01]  /*6360*/  FFMA.FTZ R186, R186, UR6, -R214 ;  /* 0x00000006baba7c23 */ /* 0x000fe200080108d6 */
[----:B------:R-:W-:Y:S01]  /*6370*/  FADD.FTZ R185, R21, R2 ;  /* 0x0000000215b97221 */ /* 0x000fe20000010000 */
[--C-:B------:R-:W-:Y:S01]  /*6380*/  FFMA.FTZ R187, R187, UR6, -R214.reuse ;  /* 0x00000006bbbb7c23 */ /* 0x100fe200080108d6 */
[--C-:B------:R-:W-:Y:S01]  /*6390*/  FFMA.FTZ R191, R191, UR6, -R214.reuse ;  /* 0x00000006bfbf7c23 */ /* 0x100fe200080108d6 */
[--C-:B------:R-:W-:Y:S01]  /*63a0*/  FFMA.FTZ R194, R194, UR6, -R214.reuse ;  /* 0x00000006c2c27c23 */ /* 0x100fe200080108d6 */
[----:B------:R-:W-:Y:S01]  /*63b0*/  FADD.FTZ R2, R156, R185 ;  /* 0x000000b99c027221 */ /* 0x000fe20000010000 */
[----:B------:R-:W-:Y:S01]  /*63c0*/  MUFU.EX2 R180, R180 ;  /* 0x000000b400b47308 */ /* 0x000fe20000000800 */
[--C-:B------:R-:W-:Y:S01]  /*63d0*/  FFMA.FTZ R195, R195, UR6, -R214.reuse ;  /* 0x00000006c3c37c23 */ /* 0x100fe200080108d6 */
[----:B------:R-:W-:Y:S01]  /*63e0*/  FFMA.FTZ R198, R198, UR6, -R214 ;  /* 0x00000006c6c67c23 */ /* 0x000fe200080108d6 */
[----:B------:R-:W-:Y:S01]  /*63f0*/  FADD.FTZ R185, R153, R2 ;  /* 0x0000000299b97221 */ /* 0x000fe20000010000 */
[----:B------:R-:W-:Y:S01]  /*6400*/  FFMA.FTZ R199, R199, UR6, -R214 ;  /* 0x00000006c7c77c23 */ /* 0x000fe200080108d6 */
[----:B------:R-:W-:Y:S01]  /*6410*/  F2FP.F16.F32.PACK_AB R156, R153, R156 ;  /* 0x0000009c999c723e */ /* 0x000fe200000000ff */
[-C--:B------:R-:W-:Y:S01]  /*6420*/  FMUL.FTZ R24, R24, R184.reuse ;  /* 0x000000b818187220 */ /* 0x080fe20000410000 */
[----:B------:R-:W-:Y:S01]  /*6430*/  FADD.FTZ R2, R20, R185 ;  /* 0x000000b914027221 */ /* 0x000fe20000010000 */
[----:B------:R-:W2:Y:S01]  /*6440*/  MUFU.EX2 R181, R181 ;  /* 0x000000b500b57308 */ /* 0x000ea20000000800 */
[-C--:B------:R-:W-:Y:S01]  /*6450*/  FMUL.FTZ R25, R25, R184.reuse ;  /* 0x000000b819197220 */ /* 0x080fe20000410000 */
[-C--:B------:R-:W-:Y:S01]  /*6460*/  FMUL.FTZ R28, R28, R184.reuse ;  /* 0x000000b81c1c7220 */ /* 0x080fe20000410000 */
[----:B------:R-:W-:Y:S01]  /*6470*/  FADD.FTZ R185, R157, R2 ;  /* 0x000000029db97221 */ /* 0x000fe20000010000 */
[-C--:B------:R-:W-:Y:S01]  /*6480*/  FMUL.FTZ R29, R29, R184.reuse ;  /* 0x000000b81d1d7220 */ /* 0x080fe20000410000 */
[-C--:B------:R-:W-:Y:S01]  /*6490*/  FMUL.FTZ R32, R32, R184.reuse ;  /* 0x000000b820207220 */ /* 0x080fe20000410000 */
[----:B------:R-:W-:Y:S01]  /*64a0*/  FMUL.FTZ R33, R33, R184 ;  /* 0x000000b821217220 */ /* 0x000fe20000410000 */
[----:B------:R-:W-:Y:S01]  /*64b0*/  FADD.FTZ R2, R160, R185 ;  /* 0x000000b9a0027221 */ /* 0x000fe20000010000 */
[----:B------:R-:W-:Y:S01]  /*64c0*/  FSEL R185, R5, RZ, P1 ;  /* 0x000000ff05b97208 */ /* 0x000fe20000800000 */
[----:B------:R4:W5:Y:S01]  /*64d0*/  MUFU.EX2 R9, R196 ;  /* 0x000000c400097308 */ /* 0x0009620000000800 */
[C---:B------:R-:W-:Y:S01]  /*64e0*/  F2FP.F16.F32.PACK_AB R160, R161.reuse, R160 ;  /* 0x000000a0a1a0723e */ /* 0x040fe200000000ff */
[----:B------:R-:W-:Y:S01]  /*64f0*/  FADD.FTZ R189, R161, R2 ;  /* 0x00000002a1bd7221 */ /* 0x000fe20000010000 */
[-C--:B------:R-:W-:Y:S01]  /*6500*/  FMUL.FTZ R36, R36, R184.reuse ;  /* 0x000000b824247220 */ /* 0x080fe20000410000 */
[-C--:B------:R-:W-:Y:S01]  /*6510*/  FMUL.FTZ R37, R37, R184.reuse ;  /* 0x000000b825257220 */ /* 0x080fe20000410000 */
[-C--:B------:R-:W-:Y:S01]  /*6520*/  FMUL.FTZ R40, R40, R184.reuse ;  /* 0x000000b828287220 */ /* 0x080fe20000410000 */
[----:B------:R-:W-:Y:S01]  /*6530*/  FADD.FTZ R2, R14, R189 ;  /* 0x000000bd0e027221 */ /* 0x000fe20000010000 */
[----:B------:R-:W-:Y:S01]  /*6540*/  FMUL.FTZ R41, R41, R184 ;  /* 0x000000b829297220 */ /* 0x000fe20000410000 */
[----:B------:R-:W0:Y:S01]  /*6550*/  MUFU.EX2 R12, R12 ;  /* 0x0000000c000c7308 */ /* 0x000e220000000800 */
[----:B----4-:R-:W-:Y:S01]  /*6560*/  FFMA.FTZ R196, R163, UR6, -R214 ;  /* 0x00000006a3c47c23 */ /* 0x010fe200080108d6 */
[----:B------:R-:W-:Y:S01]  /*6570*/  FADD.FTZ R189, R15, R2 ;  /* 0x000000020fbd7221 */ /* 0x000fe20000010000 */
[----:B------:R-:W-:Y:S01]  /*6580*/  FADD.FTZ R2, -R185, R10 ;  /* 0x0000000ab9027221 */ /* 0x000fe20000010100 */
[--C-:B------:R-:W-:Y:S01]  /*6590*/  FFMA.FTZ R10, R167, UR6, -R214.reuse ;  /* 0x00000006a70a7c23 */ /* 0x100fe200080108d6 */
[--C-:B------:R-:W-:Y:S01]  /*65a0*/  FFMA.FTZ R167, R170, UR6, -R214.reuse ;  /* 0x00000006aaa77c23 */ /* 0x100fe200080108d6 */
[----:B------:R-:W-:Y:S01]  /*65b0*/  FADD.FTZ R162, R164, R189 ;  /* 0x000000bda4a27221 */ /* 0x000fe20000010000 */
[----:B------:R-:W-:Y:S01]  /*65c0*/  FFMA.FTZ R163, R166, UR6, -R214 ;  /* 0x00000006a6a37c23 */ /* 0x000fe200080108d6 */
[----:B------:R-:W-:Y:S01]  /*65d0*/  MUFU.EX2 R11, R11 ;  /* 0x0000000b000b7308 */ /* 0x000fe20000000800 */
[C---:B------:R-:W-:Y:S01]  /*65e0*/  F2FP.F16.F32.PACK_AB R164, R165.reuse, R164 ;  /* 0x000000a4a5a4723e */ /* 0x040fe200000000ff */
[----:B------:R-:W-:Y:S01]  /*65f0*/  FADD.FTZ R171, R165, R162 ;  /* 0x000000a2a5ab7221 */ /* 0x000fe20000010000 */
[----:B------:R-:W-:Y:S01]  /*6600*/  F2FP.F16.F32.PACK_AB R166, R169, R168 ;  /* 0x000000a8a9a6723e */ /* 0x000fe200000000ff */
[-C--:B------:R-:W-:Y:S01]  /*6610*/  FMUL.FTZ R44, R44, R184.reuse ;  /* 0x000000b82c2c7220 */ /* 0x080fe20000410000 */
[----:B------:R-:W-:Y:S01]  /*6620*/  FMUL.FTZ R45, R45, R184 ;  /* 0x000000b82d2d7220 */ /* 0x000fe20000410000 */
[----:B------:R-:W-:Y:S01]  /*6630*/  FADD.FTZ R162, R168, R171 ;  /* 0x000000aba8a27221 */ /* 0x000fe20000010000 */
[----:B------:R-:W-:Y:S01]  /*6640*/  FFMA.FTZ R171, R190, UR6, -R214 ;  /* 0x00000006beab7c23 */ /* 0x000fe200080108d6 */
[----:B------:R-:W-:Y:S01]  /*6650*/  MUFU.EX2 R188, R188 ;  /* 0x000000bc00bc7308 */ /* 0x000fe20000000800 */
[----:B---3--:R-:W-:Y:S01]  /*6660*/  F2FP.F16.F32.PACK_AB R168, R173, R172 ;  /* 0x000000acada8723e */ /* 0x008fe200000000ff */
[----:B------:R-:W-:Y:S01]  /*6670*/  FADD.FTZ R185, R169, R162 ;  /* 0x000000a2a9b97221 */ /* 0x000fe20000010000 */
[-C--:B------:R-:W-:Y:S01]  /*6680*/  FMUL.FTZ R48, R48, R184.reuse ;  /* 0x000000b830307220 */ /* 0x080fe20000410000 */
[-C--:B------:R-:W-:Y:S01]  /*6690*/  FMUL.FTZ R49, R49, R184.reuse ;  /* 0x000000b831317220 */ /* 0x080fe20000410000 */
[----:B------:R-:W-:Y:S01]  /*66a0*/  FMUL.FTZ R52, R52, R184 ;  /* 0x000000b834347220 */ /* 0x000fe20000410000 */
[----:B------:R-:W-:Y:S01]  /*66b0*/  FADD.FTZ R162, R172, R185 ;  /* 0x000000b9aca27221 */ /* 0x000fe20000010000 */
[----:B--2---:R-:W-:Y:S01]  /*66c0*/  F2FP.F16.F32.PACK_AB R172, R181, R180 ;  /* 0x000000b4b5ac723e */ /* 0x004fe200000000ff */
[----:B------:R2:W-:Y:S01]  /*66d0*/  MUFU.EX2 R190, R158 ;  /* 0x0000009e00be7308 */ /* 0x0005e20000000800 */
[-C--:B------:R-:W-:Y:S01]  /*66e0*/  FMUL.FTZ R53, R53, R184.reuse ;  /* 0x000000b835357220 */ /* 0x080fe20000410000 */
[----:B------:R-:W-:Y:S01]  /*66f0*/  FADD.FTZ R185, R173, R162 ;  /* 0x000000a2adb97221 */ /* 0x000fe20000010000 */
[-C--:B------:R-:W-:Y:S01]  /*6700*/  FMUL.FTZ R56, R56, R184.reuse ;  /* 0x000000b838387220 */ /* 0x080fe20000410000 */
[-C--:B------:R-:W-:Y:S01]  /*6710*/  FMUL.FTZ R57, R57, R184.reuse ;  /* 0x000000b839397220 */ /* 0x080fe20000410000 */
[-C--:B------:R-:W-:Y:S01]  /*6720*/  FMUL.FTZ R60, R60, R184.reuse ;  /* 0x000000b83c3c7220 */ /* 0x080fe20000410000 */
[----:B------:R-:W-:Y:S01]  /*6730*/  FADD.FTZ R162, R176, R185 ;  /* 0x000000b9b0a27221 */ /* 0x000fe20000010000 */
[----:B------:R-:W-:Y:S01]  /*6740*/  FMUL.FTZ R61, R61, R184 ;  /* 0x000000b83d3d7220 */ /* 0x000fe20000410000 */
[----:B------:R-:W-:Y:S01]  /*6750*/  MUFU.EX2 R155, R155 ;  /* 0x0000009b009b7308 */ /* 0x000fe20000000800 */
[----:B--2---:R-:W-:Y:S01]  /*6760*/  F2FP.F16.F32.PACK_AB R158, R157, R20 ;  /* 0x000000149d9e723e */ /* 0x004fe200000000ff */
[----:B------:R-:W-:Y:S01]  /*6770*/  FADD.FTZ R21, R177, R162 ;  /* 0x000000a2b1157221 */ /* 0x000fe20000010000 */
[----:B------:R-:W-:Y:S01]  /*6780*/  F2FP.F16.F32.PACK_AB R162, R15, R14 ;  /* 0x0000000e0fa2723e */ /* 0x000fe200000000ff */
[-C--:B------:R-:W-:Y:S01]  /*6790*/  FMUL.FTZ R64, R64, R184.reuse ;  /* 0x000000b840407220 */ /* 0x080fe20000410000 */
[-C--:B------:R-:W-:Y:S01]  /*67a0*/  FMUL.FTZ R65, R65, R184.reuse ;  /* 0x000000b841417220 */ /* 0x080fe20000410000 */
[----:B------:R-:W-:Y:S01]  /*67b0*/  FADD.FTZ R20, R180, R21 ;  /* 0x00000015b4147221 */ /* 0x000fe20000010000 */
[-C--:B------:R-:W-:Y:S01]  /*67c0*/  FMUL.FTZ R68, R68, R184.reuse ;  /* 0x000000b844447220 */ /* 0x080fe20000410000 */
[----:B------:R-:W-:Y:S01]  /*67d0*/  MUFU.EX2 R192, R192 ;  /* 0x000000c000c07308 */ /* 0x000fe20000000800 */
[-C--:B------:R-:W-:Y:S01]  /*67e0*/  FMUL.FTZ R69, R69, R184.reuse ;  /* 0x000000b845457220 */ /* 0x080fe20000410000 */
[----:B------:R-:W-:Y:S01]  /*67f0*/  FADD.FTZ R170, R181, R20 ;  /* 0x00000014b5aa7221 */ /* 0x000fe20000010000 */
[----:B------:R-:W-:Y:S01]  /*6800*/  FMUL.FTZ R20, R2, UR6 ;  /* 0x0000000602147c20 */ /* 0x000fe20008410000 */
[-C--:B------:R-:W-:Y:S01]  /*6810*/  FMUL.FTZ R72, R72, R184.reuse ;  /* 0x000000b848487220 */ /* 0x080fe20000410000 */
[----:B------:R-:W-:Y:S01]  /*6820*/  FMUL.FTZ R73, R73, R184 ;  /* 0x000000b849497220 */ /* 0x000fe20000410000 */
[----:B-----5:R-:W-:Y:S01]  /*6830*/  FADD.FTZ R15, R9, R170 ;  /* 0x000000aa090f7221 */ /* 0x020fe20000010000 */
[----:B------:R-:W-:Y:S01]  /*6840*/  F2FP.F16.F32.PACK_AB R170, R177, R176 ;  /* 0x000000b0b1aa723e */ /* 0x000fe200000000ff */
[----:B------:R2:W-:Y:S01]  /*6850*/  MUFU.EX2 R13, R174 ;  /* 0x000000ae000d7308 */ /* 0x0005e20000000800 */
[-C--:B------:R-:W-:Y:S01]  /*6860*/  FMUL.FTZ R76, R76, R184.reuse ;  /* 0x000000b84c4c7220 */ /* 0x080fe20000410000 */
[----:B0-----:R-:W-:Y:S01]  /*6870*/  FADD.FTZ R2, R12, R15 ;  /* 0x0000000f0c027221 */ /* 0x001fe20000010000 */
[-C--:B------:R-:W-:Y:S01]  /*6880*/  FMUL.FTZ R77, R77, R184.reuse ;  /* 0x000000b84d4d7220 */ /* 0x080fe20000410000 */
[-C--:B------:R-:W-:Y:S01]  /*6890*/  FMUL.FTZ R80, R80, R184.reuse ;  /* 0x000000b850507220 */ /* 0x080fe20000410000 */
[-C--:B------:R-:W-:Y:S01]  /*68a0*/  FMUL.FTZ R81, R81, R184.reuse ;  /* 0x000000b851517220 */ /* 0x080fe20000410000 */
[-C--:B------:R-:W-:Y:S01]  /*68b0*/  FMUL.FTZ R84, R84, R184.reuse ;  /* 0x000000b854547220 */ /* 0x080fe20000410000 */
[-C--:B------:R-:W-:Y:S01]  /*68c0*/  FMUL.FTZ R85, R85, R184.reuse ;  /* 0x000000b855557220 */ /* 0x080fe20000410000 */
[----:B------:R-:W0:Y:S01]  /*68d0*/  MUFU.EX2 R20, R20 ;  /* 0x0000001400147308 */ /* 0x000e220000000800 */
[----:B--2---:R-:W-:Y:S01]  /*68e0*/  F2FP.F16.F32.PACK_AB R174, R12, R9 ;  /* 0x000000090cae723e */ /* 0x004fe200000000ff */
        /* <DEDUP_REMOVED lines=13> */
[----:B------:R-:W-:Y:S01]  /*69c0*/  FMUL.FTZ R112, R112, R184 ;  /* 0x000000b870707220 */ /* 0x000fe20000410000 */
[----:B------:R-:W3:Y:S01]  /*69d0*/  MUFU.EX2 R196, R196 ;  /* 0x000000c400c47308 */ /* 0x000ee20000000800 */
[----:B0-----:R-:W-:Y:S01]  /*69e0*/  FFMA.FTZ R9, R20, R0, R11 ;  /* 0x0000000014097223 */ /* 0x001fe2000001000b */
[-C--:B------:R-:W-:Y:S01]  /*69f0*/  FMUL.FTZ R113, R113, R184.reuse ;  /* 0x000000b871717220 */ /* 0x080fe20000410000 */
[-C--:B------:R-:W-:Y:S01]  /*6a00*/  FMUL.FTZ R116, R116, R184.reuse ;  /* 0x000000b874747220 */ /* 0x080fe20000410000 */
[-C--:B------:R-:W-:Y:S01]  /*6a10*/  FMUL.FTZ R117, R117, R184.reuse ;  /* 0x000000b875757220 */ /* 0x080fe20000410000 */
[----:B------:R-:W-:Y:S01]  /*6a20*/  FADD.FTZ R0, R188, R9 ;  /* 0x00000009bc007221 */ /* 0x000fe20000010000 */
[-C--:B------:R-:W-:Y:S01]  /*6a30*/  FMUL.FTZ R120, R120, R184.reuse ;  /* 0x000000b878787220 */ /* 0x080fe20000410000 */
[-C--:B------:R-:W-:Y:S01]  /*6a40*/  FMUL.FTZ R121, R121, R184.reuse ;  /* 0x000000b879797220 */ /* 0x080fe20000410000 */
[----:B------:R-:W0:Y:S01]  /*6a50*/  MUFU.EX2 R163, R163 ;  /* 0x000000a300a37308 */ /* 0x000e220000000800 */
[----:B------:R-:W-:Y:S01]  /*6a60*/  FADD.FTZ R9, R155, R0 ;  /* 0x000000009b097221 */ /* 0x000fe20000010000 */
[-C--:B------:R-:W-:Y:S01]  /*6a70*/  FMUL.FTZ R124, R124, R184.reuse ;  /* 0x000000b87c7c7220 */ /* 0x080fe20000410000 */
[-C--:B------:R-:W-:Y:S01]  /*6a80*/  FMUL.FTZ R125, R125, R184.reuse ;  /* 0x000000b87d7d7220 */ /* 0x080fe20000410000 */
[-C--:B------:R-:W-:Y:S01]  /*6a90*/  FMUL.FTZ R128, R128, R184.reuse ;  /* 0x000000b880807220 */ /* 0x080fe20000410000 */
[----:B------:R-:W-:Y:S01]  /*6aa0*/  FADD.FTZ R0, R192, R9 ;  /* 0x00000009c0007221 */ /* 0x000fe20000010000 */
[-C--:B------:R-:W-:Y:S01]  /*6ab0*/  FMUL.FTZ R129, R129, R184.reuse ;  /* 0x000000b881817220 */ /* 0x080fe20000410000 */
[-C--:B------:R-:W-:Y:S01]  /*6ac0*/  FMUL.FTZ R132, R132, R184.reuse ;  /* 0x000000b884847220 */ /* 0x080fe20000410000 */
[----:B------:R-:W4:Y:S01]  /*6ad0*/  MUFU.EX2 R10, R10 ;  /* 0x0000000a000a7308 */ /* 0x000f220000000800 */
[----:B--2---:R-:W-:Y:S01]  /*6ae0*/  FADD.FTZ R9, R159, R0 ;  /* 0x000000009f097221 */ /* 0x004fe20000010000 */
[----:B---3--:R-:W-:Y:S01]  /*6af0*/  F2FP.F16.F32.PACK_AB R157, R196, R159 ;  /* 0x0000009fc49d723e */ /* 0x008fe200000000ff */
[-C--:B------:R-:W-:Y:S01]  /*6b00*/  FMUL.FTZ R133, R133, R184.reuse ;  /* 0x000000b885857220 */ /* 0x080fe20000410000 */
[-C--:B------:R-:W-:Y:S01]  /*6b10*/  FMUL.FTZ R136, R136, R184.reuse ;  /* 0x000000b888887220 */ /* 0x080fe20000410000 */
[----:B------:R-:W-:Y:S01]  /*6b20*/  FADD.FTZ R0, R196, R9 ;  /* 0x00000009c4007221 */ /* 0x000fe20000010000 */
[-C--:B------:R-:W-:Y:S01]  /*6b30*/  FMUL.FTZ R137, R137, R184.reuse ;  /* 0x000000b889897220 */ /* 0x080fe20000410000 */
[-C--:B------:R-:W-:Y:S01]  /*6b40*/  FMUL.FTZ R140, R140, R184.reuse ;  /* 0x000000b88c8c7220 */ /* 0x080fe20000410000 */
[----:B------:R-:W2:Y:S01]  /*6b50*/  MUFU.EX2 R167, R167 ;  /* 0x000000a700a77308 */ /* 0x000ea20000000800 */
[----:B0-----:R-:W-:Y:S01]  /*6b60*/  FADD.FTZ R9, R163, R0 ;  /* 0x00000000a3097221 */ /* 0x001fe20000010000 */
[-C--:B------:R-:W-:Y:S01]  /*6b70*/  FMUL.FTZ R141, R141, R184.reuse ;  /* 0x000000b88d8d7220 */ /* 0x080fe20000410000 */
[-C--:B------:R-:W-:Y:S01]  /*6b80*/  FMUL.FTZ R144, R144, R184.reuse ;  /* 0x000000b890907220 */ /* 0x080fe20000410000 */
[-C--:B------:R-:W-:Y:S01]  /*6b90*/  FMUL.FTZ R145, R145, R184.reuse ;  /* 0x000000b891917220 */ /* 0x080fe20000410000 */
[-C--:B------:R-:W-:Y:S01]  /*6ba0*/  FMUL.FTZ R148, R148, R184.reuse ;  /* 0x000000b894947220 */ /* 0x080fe20000410000 */
[----:B------:R-:W-:Y:S01]  /*6bb0*/  FMUL.FTZ R149, R149, R184 ;  /* 0x000000b895957220 */ /* 0x000fe20000410000 */
[----:B------:R-:W-:Y:S01]  /*6bc0*/  F2FP.F16.F32.PACK_AB R153, R188, R11 ;  /* 0x0000000bbc99723e */ /* 0x000fe200000000ff */
[----:B------:R-:W0:Y:S01]  /*6bd0*/  MUFU.EX2 R14, R175 ;  /* 0x000000af000e7308 */ /* 0x000e220000000800 */
[C---:B----4-:R-:W-:Y:S01]  /*6be0*/  FADD.FTZ R176, R10.reuse, R9 ;  /* 0x000000090ab07221 */ /* 0x050fe20000010000 */
[----:B------:R-:W-:Y:S01]  /*6bf0*/  F2FP.F16.F32.PACK_AB R159, R10, R163 ;  /* 0x000000a30a9f723e */ /* 0x000fe200000000ff */
[-C--:B------:R-:W-:Y:S01]  /*6c00*/  FMUL.FTZ R26, R26, R20.reuse ;  /* 0x000000141a1a7220 */ /* 0x080fe20000410000 */
[----:B------:R-:W-:Y:S01]  /*6c10*/  F2FP.F16.F32.PACK_AB R155, R192, R155 ;  /* 0x0000009bc09b723e */ /* 0x000fe200000000ff */
[-C--:B------:R-:W-:Y:S01]  /*6c20*/  FMUL.FTZ R27, R27, R20.reuse ;  /* 0x000000141b1b7220 */ /* 0x080fe20000410000 */
[-C--:B------:R-:W-:Y:S01]  /*6c30*/  FMUL.FTZ R30, R30, R20.reuse ;  /* 0x000000141e1e7220 */ /* 0x080fe20000410000 */
[-C--:B------:R-:W-:Y:S01]  /*6c40*/  FMUL.FTZ R31, R31, R20.reuse ;  /* 0x000000141f1f7220 */ /* 0x080fe20000410000 */
[----:B------:R3:W4:Y:S01]  /*6c50*/  MUFU.EX2 R165, R178 ;  /* 0x000000b200a57308 */ /* 0x0007220000000800 */
[----:B--2---:R-:W-:Y:S01]  /*6c60*/  FADD.FTZ R9, R167, R176 ;  /* 0x000000b0a7097221 */ /* 0x004fe20000010000 */
[----:B------:R-:W-:Y:S01]  /*6c70*/  F2FP.F16.F32.PACK_AB R161, R190, R167 ;  /* 0x000000a7bea1723e */ /* 0x000fe200000000ff */
[-C--:B------:R-:W-:Y:S01]  /*6c80*/  FMUL.FTZ R34, R34, R20.reuse ;  /* 0x0000001422227220 */ /* 0x080fe20000410000 */
[-C--:B------:R-:W-:Y:S01]  /*6c90*/  FMUL.FTZ R35, R35, R20.reuse ;  /* 0x0000001423237220 */ /* 0x080fe20000410000 */
[----:B------:R-:W-:Y:S01]  /*6ca0*/  FADD.FTZ R176, R190, R9 ;  /* 0x00000009beb07221 */ /* 0x000fe20000010000 */
[-C--:B------:R-:W-:Y:S01]  /*6cb0*/  FMUL.FTZ R38, R38, R20.reuse ;  /* 0x0000001426267220 */ /* 0x080fe20000410000 */
[-C--:B------:R-:W-:Y:S01]  /*6cc0*/  FMUL.FTZ R39, R39, R20.reuse ;  /* 0x0000001427277220 */ /* 0x080fe20000410000 */
[----:B------:R-:W2:Y:S01]  /*6cd0*/  MUFU.EX2 R12, R179 ;  /* 0x000000b3000c7308 */ /* 0x000ea20000000800 */
[----:B------:R-:W-:Y:S01]  /*6ce0*/  FADD.FTZ R9, R13, R176 ;  /* 0x000000b00d097221 */ /* 0x000fe20000010000 */
[----:B0-----:R-:W-:Y:S01]  /*6cf0*/  F2FP.F16.F32.PACK_AB R163, R14, R13 ;  /* 0x0000000d0ea3723e */ /* 0x001fe200000000ff */
[-C--:B------:R-:W-:Y:S01]  /*6d00*/  FMUL.FTZ R42, R42, R20.reuse ;  /* 0x000000142a2a7220 */ /* 0x080fe20000410000 */
[-C--:B------:R-:W-:Y:S01]  /*6d10*/  FMUL.FTZ R43, R43, R20.reuse ;  /* 0x000000142b2b7220 */ /* 0x080fe20000410000 */
[----:B---3--:R-:W-:Y:S01]  /*6d20*/  FADD.FTZ R178, R14, R9 ;  /* 0x000000090eb27221 */ /* 0x008fe20000010000 */
[-C--:B------:R-:W-:Y:S01]  /*6d30*/  FMUL.FTZ R46, R46, R20.reuse ;  /* 0x000000142e2e7220 */ /* 0x080fe20000410000 */
[-C--:B------:R-:W-:Y:S01]  /*6d40*/  FMUL.FTZ R47, R47, R20.reuse ;  /* 0x000000142f2f7220 */ /* 0x080fe20000410000 */
[----:B------:R-:W0:Y:S01]  /*6d50*/  MUFU.EX2 R182, R182 ;  /* 0x000000b600b67308 */ /* 0x000e220000000800 */
[----:B----4-:R-:W-:Y:S01]  /*6d60*/  FADD.FTZ R9, R165, R178 ;  /* 0x000000b2a5097221 */ /* 0x010fe20000010000 */
[-C--:B------:R-:W-:Y:S01]  /*6d70*/  FMUL.FTZ R50, R50, R20.reuse ;  /* 0x0000001432327220 */ /* 0x080fe20000410000 */
[-C--:B------:R-:W-:Y:S01]  /*6d80*/  FMUL.FTZ R51, R51, R20.reuse ;  /* 0x0000001433337220 */ /* 0x080fe20000410000 */
[-C--:B------:R-:W-:Y:S01]  /*6d90*/  FMUL.FTZ R54, R54, R20.reuse ;  /* 0x0000001436367220 */ /* 0x080fe20000410000 */
[-C--:B------:R-:W-:Y:S01]  /*6da0*/  FMUL.FTZ R55, R55, R20.reuse ;  /* 0x0000001437377220 */ /* 0x080fe20000410000 */
[-C--:B------:R-:W-:Y:S01]  /*6db0*/  FMUL.FTZ R58, R58, R20.reuse ;  /* 0x000000143a3a7220 */ /* 0x080fe20000410000 */
[-C--:B------:R-:W-:Y:S01]  /*6dc0*/  FMUL.FTZ R59, R59, R20.reuse ;  /* 0x000000143b3b7220 */ /* 0x080fe20000410000 */
[----:B------:R-:W3:Y:S01]  /*6dd0*/  MUFU.EX2 R183, R183 ;  /* 0x000000b700b77308 */ /* 0x000ee20000000800 */
[C---:B--2---:R-:W-:Y:S01]  /*6de0*/  FADD.FTZ R9, R12.reuse, R9 ;  /* 0x000000090c097221 */ /* 0x044fe20000010000 */
[----:B------:R-:W-:Y:S01]  /*6df0*/  F2FP.F16.F32.PACK_AB R165, R12, R165 ;  /* 0x000000a50ca5723e */ /* 0x000fe200000000ff */
[-C--:B------:R-:W-:Y:S01]  /*6e00*/  FMUL.FTZ R62, R62, R20.reuse ;  /* 0x000000143e3e7220 */ /* 0x080fe20000410000 */
[-C--:B------:R-:W-:Y:S01]  /*6e10*/  FMUL.FTZ R63, R63, R20.reuse ;  /* 0x000000143f3f7220 */ /* 0x080fe20000410000 */
[-C--:B------:R-:W-:Y:S01]  /*6e20*/  FMUL.FTZ R66, R66, R20.reuse ;  /* 0x0000001442427220 */ /* 0x080fe20000410000 */
        /* <DEDUP_REMOVED lines=19> */
[----:B--2---:R-:W-:Y:S01]  /*6f60*/  FADD.FTZ R9, R169, R180 ;  /* 0x000000b4a9097221 */ /* 0x004fe20000010000 */
[-C--:B------:R-:W-:Y:S01]  /*6f70*/  FMUL.FTZ R94, R94, R20.reuse ;  /* 0x000000145e5e7220 */ /* 0x080fe20000410000 */
[-C--:B------:R-:W-:Y:S01]  /*6f80*/  FMUL.FTZ R95, R95, R20.reuse ;  /* 0x000000145f5f7220 */ /* 0x080fe20000410000 */
[-C--:B------:R-:W-:Y:S01]  /*6f90*/  FMUL.FTZ R98, R98, R20.reuse ;  /* 0x0000001462627220 */ /* 0x080fe20000410000 */
[-C--:B------:R-:W-:Y:S01]  /*6fa0*/  FMUL.FTZ R99, R99, R20.reuse ;  /* 0x0000001463637220 */ /* 0x080fe20000410000 */
[-C--:B------:R-:W-:Y:S01]  /*6fb0*/  FMUL.FTZ R102, R102, R20.reuse ;  /* 0x0000001466667220 */ /* 0x080fe20000410000 */
[-C--:B------:R-:W-:Y:S01]  /*6fc0*/  FMUL.FTZ R103, R103, R20.reuse ;  /* 0x0000001467677220 */ /* 0x080fe20000410000 */
[----:B------:R-:W2:Y:S01]  /*6fd0*/  MUFU.EX2 R176, R191 ;  /* 0x000000bf00b07308 */ /* 0x000ea20000000800 */
        /* <DEDUP_REMOVED lines=32> */
[C---:B---3--:R-:W-:Y:S01]  /*71e0*/  FADD.FTZ R10, R178.reuse, R9 ;  /* 0x00000009b20a7221 */ /* 0x048fe20000010000 */
[----:B------:R-:W-:Y:S01]  /*71f0*/  F2FP.F16.F32.PACK_AB R173, R178, R173 ;  /* 0x000000adb2ad723e */ /* 0x000fe200000000ff */
[-C--:B------:R-:W-:Y:S01]  /*7200*/  FMUL.FTZ R150, R150, R20.reuse ;  /* 0x0000001496967220 */ /* 0x080fe20000410000 */
[----:B------:R-:W-:Y:S01]  /*7210*/  FMUL.FTZ R151, R151, R20 ;  /* 0x0000001497977220 */ /* 0x000fe20000410000 */
[----:B--2---:R-:W-:-:S04]  /*7220*/  FADD.FTZ R9, R175, R10 ;  /* 0x0000000aaf097221 */ /* 0x004fc80000010000 */
[C---:B0-----:R-:W-:Y:S01]  /*7230*/  FADD.FTZ R0, R180.reuse, R9 ;  /* 0x00000009b4007221 */ /* 0x041fe20000010000 */
[----:B------:R-:W-:Y:S01]  /*7240*/  F2FP.F16.F32.PACK_AB R175, R180, R175 ;  /* 0x000000afb4af723e */ /* 0x000fe200000000ff */
[----:B------:R-:W-:Y:S06]  /*7250*/  @!P0 BRA `(.L_x_1918) ;  /* 0x0000000000048947 */ /* 0x000fec0003800000 */
[----:B------:R-:W-:Y:S01]  /*7260*/  BPT.TRAP 0x1 ;  /* 0x000000040000795c */ /* 0x000fe20000300000 */
.L_x_1918:
[----:B------:R0:W2:Y:S01]  /*7270*/  SYNCS.PHASECHK.TRANS64.TRYWAIT P1, [UR25+0x22850], R8 ;  /* 0x02285008ff0075a7 */ /* 0x0000a20008020159 */
[----:B------:R-:W-:Y:S05]  /*7280*/  @!P0 BRA `(.L_x_1919) ;  /* 0x0000000000048947 */ /* 0x000fea0003800000 */
[----:B------:R-:W-:Y:S01]  /*7290*/  BPT.TRAP 0x1 ;  /* 0x000000040000795c */ /* 0x000fe20000300000 */
.L_x_1919:
[----:B------:R-:W-:Y:S01]  /*72a0*/  VIADD R9, R215, 0x8 ;  /* 0x00000008d7097836 */ /* 0x000fe20000000000 */
[----:B--2---:R-:W-:Y:S06]  /*72b0*/  @P1 BRA `(.L_x_1920) ;  /* 0x0000000000081947 */ /* 0x004fec0003800000 */
[----:B------:R-:W2:Y:S02]  /*72c0*/  SYNCS.PHASECHK.TRANS64.TRYWAIT P1, [UR25+0x22850], R8 ;  /* 0x02285008ff0075a7 */ /* 0x000ea40008020159 */
[----:B--2---:R-:W-:Y:S05]  /*72d0*/  @!P1 BRA `(.L_x_1921) ;  /* 0x000000c800849947 */ /* 0x004fea0003800000 */
.L_x_1920:
        /* <DEDUP_REMOVED lines=37> */
[----:B---3--:R-:W-:Y:S05]  /*7530*/  @!P0 BRA `(.L_x_1922) ;  /* 0x0000000000048947 */ /* 0x008fea0003800000 */
[----:B------:R-:W-:Y:S01]  /*7540*/  BPT.TRAP 0x1 ;  /* 0x000000040000795c */ /* 0x000fe20000300000 */
.L_x_1922:
[----:B------:R-:W-:Y:S01]  /*7550*/  UIADD3 UR25, UR25, 0x22860, URZ ;  /* 0x0002286019197890 */ /* 0x000fe2000fffe03f */
[C---:B------:R-:W-:Y:S01]  /*7560*/  ISETP.GT.AND P1, PT, R7.reuse, UR24, PT ;  /* 0x0000001807007c0c */ /* 0x040fe2000bf24270 */
[----:B------:R-:W-:Y:S02]  /*7570*/  VIADD R7, R7, 0xffffffff ;  /* 0xffffffff07077836 */ /* 0x000fe40000000000 */
[----:B------:R-:W-:Y:S01]  /*7580*/  UPRMT UR25, UR26, 0x654, UR25 ;  /* 0x000006541a197896 */ /* 0x000fe20008000019 */
[----:B------:R-:W-:Y:S02]  /*7590*/  IMAD.MOV.U32 R10, RZ, RZ, R5 ;  /* 0x000000ffff0a7224 */ /* 0x000fe400078e0005 */
[----:B------:R-:W-:-:S06]  /*75a0*/  IMAD.MOV.U32 R9, RZ, RZ, R4 ;  /* 0x000000ffff097224 */ /* 0x000fcc00078e0004 */
[----:B------:R-:W-:Y:S01]  /*75b0*/  SYNCS.ARRIVE.TRANS64.RED.A1T0 RZ, [UR25], RZ ;  /* 0x000000ffffff79a7 */ /* 0x000fe20008100419 */
[----:B------:R-:W-:Y:S05]  /*75c0*/  @P1 BRA `(.L_x_1923) ;  /* 0xffffffd000141947 */ /* 0x000fea000383ffff */
.L_x_1904:
[----:B------:R-:W-:Y:S01]  /*75d0*/  ISETP.NE.AND P2, PT, R205, 0x1, PT ;  /* 0x00000001cd00780c */ /* 0x000fe20003f45270 */
[----:B------:R-:W-:Y:S01]  /*75e0*/  UIADD3 UR10, UR41, 0x7f, URZ ;  /* 0x0000007f290a7890 */ /* 0x000fe2000fffe03f */
[----:B------:R-:W-:Y:S02]  /*75f0*/  IADD3 R9, R17, 0x1, -R6 ;  /* 0x0000000111097810 */ /* 0x000fe40007ffe806 */
[----:B------:R-:W-:-:S09]  /*7600*/  LOP3.LUT P1, RZ, R16, 0x80000, RZ, 0xc0, !PT ;  /* 0x0008000010ff7812 */ /* 0x000fd2000782c0ff */
[----:B0-2---:R-:W0:Y:S08]  /*7610*/  @P2 LDC R8, c[0x0][0x44c] ;  /* 0x00011300ff082b82 */ /* 0x005e300000000800 */
[----:B------:R-:W2:Y:S01]  /*7620*/  @P2 LDC R11, c[0x0][0x450] ;  /* 0x00011400ff0b2b82 */ /* 0x000ea20000000800 */
[----:B0-----:R-:W-:-:S04]  /*7630*/  @P2 IMAD.HI.U32 R10, R8, UR10, RZ ;  /* 0x0000000a080a2c27 */ /* 0x001fc8000f8e00ff */
[----:B------:R-:W-:Y:S01]  /*7640*/  IMAD.U32 R8, RZ, RZ, UR10 ;  /* 0x0000000aff087e24 */ /* 0x000fe2000f8e00ff */
[----:B--2---:R-:W-:-:S05]  /*7650*/  @P2 SHF.R.U32.HI R8, RZ, R11, R10 ;  /* 0x0000000bff082219 */ /* 0x004fca000001160a */
[----:B------:R-:W-:-:S04]  /*7660*/  IMAD.IADD R8, R9, 0x1, R8 ;  /* 0x0000000109087824 */ /* 0x000fc800078e0208 */
[----:B------:R-:W-:-:S05]  /*7670*/  VIADD R6, R8, -UR7 ;  /* 0x8000000708067c36 */ /* 0x000fca0008000000 */
[----:B------:R-:W-:Y:S01]  /*7680*/  R2UR UR14, R6 ;  /* 0x00000000060e72ca */ /* 0x000fe200000e0000 */
[----:B------:R-:W-:-:S14]  /*7690*/  @!P1 BRA `(.L_x_1924) ;  /* 0x0000000000509947 */ /* 0x000fdc0003800000 */
[----:B------:R-:W-:-:S13]  /*76a0*/  R2UR UR7, R8 ;  /* 0x00000000080772ca */ /* 0x000fda00000e0000 */
[----:B------:R-:W-:-:S06]  /*76b0*/  UISETP.GT.AND UP0, UPT, UR7, -0x1, UPT ;  /* 0xffffffff0700788c */ /* 0x000fcc000bf04270 */
[----:B------:R-:W-:-:S13]  /*76c0*/  PLOP3.LUT P1, PT, PT, PT, UP0, 0x80, 0x0 ;  /* 0x000000000000781c */ /* 0x000fda0003f2f008 */
[----:B------:R-:W-:Y:S05]  /*76d0*/  @P1 BRA `(.L_x_1925) ;  /* 0x0000000000201947 */ /* 0x000fea0003800000 */
[----:B------:R-:W-:Y:S01]  /*76e0*/  ULDC UR15, c[0x0][0x9e4] ;  /* 0x00027900000f7ab9 */ /* 0x000fe20000000800 */
[----:B------:R-:W-:Y:S02]  /*76f0*/  ULOP3.LUT UR7, URZ, UR7, URZ, 0x33, !UPT ;  /* 0x000000073f077292 */ /* 0x000fe4000f8e333f */
[----:B------:R-:W-:-:S11]  /*7700*/  UISETP.NE.AND UP0, UPT, UR15, 0x1, UPT ;  /* 0x000000010f00788c */ /* 0x000fd6000bf05270 */
[----:B------:R-:W-:Y:S02]  /*7710*/  @UP0 ULDC.64 UR18, c[0x0][0x9e8] ;  /* 0x00027a0000120ab9 */ /* 0x000fe40000000a00 */
[----:B------:R-:W-:-:S04]  /*7720*/  UIMAD.WIDE.U32 UR10, UR7, UR18, URZ ;  /* 0x00000012070a72a5 */ /* 0x000fc8000f8e003f */
[----:B------:R-:W-:-:S04]  /*7730*/  @UP0 USHF.R.U32.HI UR7, URZ, UR19, UR11 ;  /* 0x000000133f070299 */ /* 0x000fc8000801160b */
[----:B------:R-:W-:Y:S01]  /*7740*/  ULOP3.LUT UR7, URZ, UR7, URZ, 0x33, !UPT ;  /* 0x000000073f077292 */ /* 0x000fe2000f8e333f */
[----:B------:R-:W-:Y:S11]  /*7750*/  BRA `(.L_x_1926) ;  /* 0x0000000000147947 */ /* 0x000ff60003800000 */
.L_x_1925:
[----:B------:R-:W-:Y:S02]  /*7760*/  ULDC UR15, c[0x0][0x9e4] ;  /* 0x00027900000f7ab9 */ /* 0x000fe40000000800 */
[----:B------:R-:W-:-:S11]  /*7770*/  UISETP.NE.AND UP0, UPT, UR15, 0x1, UPT ;  /* 0x000000010f00788c */ /* 0x000fd6000bf05270 */
[----:B------:R-:W-:Y:S02]  /*7780*/  @UP0 ULDC.64 UR18, c[0x0][0x9e8] ;  /* 0x00027a0000120ab9 */ /* 0x000fe40000000a00 */
[----:B------:R-:W-:-:S04]  /*7790*/  UIMAD.WIDE.U32 UR10, UR7, UR18, URZ ;  /* 0x00000012070a72a5 */ /* 0x000fc8000f8e003f */
[----:B------:R-:W-:-:S12]  /*77a0*/  @UP0 USHF.R.U32.HI UR7, URZ, UR19, UR11 ;  /* 0x000000133f070299 */ /* 0x000fd8000801160b */
.L_x_1926:
[----:B------:R-:W-:-:S04]  /*77b0*/  UIMAD UR7, UR7, UR15, URZ ;  /* 0x0000000f070772a4 */ /* 0x000fc8000f8e023f */
[----:B------:R-:W-:-:S04]  /*77c0*/  UISETP.LT.AND UP0, UPT, UR14, UR7, UPT ;  /* 0x000000070e00728c */ /* 0x000fc8000bf01270 */
[----:B------:R-:W-:-:S12]  /*77d0*/  USEL UR14, UR14, UR7, !UP0 ;  /* 0x000000070e0e7287 */ /* 0x000fd8000c000000 */
.L_x_1924:
[----:B------:R-:W-:-:S04]  /*77e0*/  UIADD3 UR10, UR14, 0x5f, URZ ;  /* 0x0000005f0e0a7890 */ /* 0x000fc8000fffe03f */
        /* <DEDUP_REMOVED lines=9> */
[----:B------:R-:W-:Y:S02]  /*7880*/  IMAD.MOV.U32 R11, RZ, RZ, R4 ;  /* 0x000000ffff0b7224 */ /* 0x000fe400078e0004 */
[----:B------:R-:W-:-:S07]  /*7890*/  IMAD.MOV.U32 R8, RZ, RZ, R7 ;  /* 0x000000ffff087224 */ /* 0x000fce00078e0007 */
.L_x_1938:
[----:B------:R-:W-:Y:S01]  /*78a0*/  UIADD3 UR38, UR38, 0x1, URZ ;  /* 0x0000000126267890 */ /* 0x000fe2000fffe03f */
[C---:B------:R-:W-:Y:S01]  /*78b0*/  ISETP.GT.AND P1, PT, R8.reuse, UR7, PT ;  /* 0x0000000708007c0c */ /* 0x040fe2000bf24270 */
[----:B------:R-:W-:Y:S02]  /*78c0*/  VIADD R8, R8, 0xffffffff ;  /* 0xffffffff08087836 */ /* 0x000fe40000000000 */
[----:B------:R-:W-:-:S04]  /*78d0*/  UISETP.NE.AND UP0, UPT, UR38, 0x2, UPT ;  /* 0x000000022600788c */ /* 0x000fc8000bf05270 */
[----:B------:R-:W-:Y:S02]  /*78e0*/  USEL UR10, URZ, 0x1, UP0 ;  /* 0x000000013f0a7887 */ /* 0x000fe40008000000 */
[----:B------:R-:W-:Y:S02]  /*78f0*/  USEL UR38, UR38, URZ, UP0 ;  /* 0x0000003f26267287 */ /* 0x000fe40008000000 */
[----:B------:R-:W-:Y:S01]  /*7900*/  ULOP3.LUT UR37, UR37, UR10, URZ, 0x3c, !UPT ;  /* 0x0000000a25257292 */ /* 0x000fe2000f8e3c3f */
[----:B0-2---:R-:W-:Y:S11]  /*7910*/  @!P0 BRA `(.L_x_1928) ;  /* 0x0000000000048947 */ /* 0x005ff60003800000 */
[----:B------:R-:W-:Y:S01]  /*7920*/  BPT.TRAP 0x1 ;  /* 0x000000040000795c */ /* 0x000fe20000300000 */
.L_x_1928:
        /* <DEDUP_REMOVED lines=9> */
.L_x_1929:
[----:B--2---:R-:W-:Y:S05]  /*79c0*/  @P2 BRA `(.L_x_1930) ;  /* 0x0000000000082947 */ /* 0x004fea0003800000 */
[----:B------:R-:W2:Y:S02]  /*79d0*/  SYNCS.PHASECHK.TRANS64.TRYWAIT P2, [UR25+0x22830], R6 ;  /* 0x02283006ff0075a7 */ /* 0x000ea40008040159 */
[----:B--2---:R-:W-:Y:S05]  /*79e0*/  @!P2 BRA `(.L_x_1931) ;  /* 0x000000c000d8a947 */ /* 0x004fea0003800000 */
.L_x_1930:
        /* <DEDUP_REMOVED lines=26> */
.L_x_1932:
[----:B------:R-:W-:Y:S01]  /*7b90*/  FMNMX.FTZ R4, R152, R11, !PT ;  /* 0x0000000b98047209 */ /* 0x000fe20007810000 */
[----:B------:R-:W-:Y:S01]  /*7ba0*/  UIADD3 UR10, UR25, 0x22840, URZ ;  /* 0x00022840190a7890 */ /* 0x000fe2000fffe03f */
[----:B------:R-:W-:Y:S02]  /*7bb0*/  FMNMX.FTZ R12, R154, R9, !PT ;  /* 0x000000099a0c7209 */ /* 0x000fe40007810000 */
[----:B------:R-:W-:Y:S01]  /*7bc0*/  FMNMX.FTZ R5, R153, R4, !PT ;  /* 0x0000000499057209 */ /* 0x000fe20007810000 */
[----:B------:R-:W-:-:S03]  /*7bd0*/  UPRMT UR10, UR24, 0x654, UR10 ;  /* 0x00000654180a7896 */ /* 0x000fc6000800000a */
[----:B------:R-:W-:-:S04]  /*7be0*/  FMNMX.FTZ R4, R156, R5, !PT ;  /* 0x000000059c047209 */ /* 0x000fc80007810000 */
[----:B------:R-:W-:Y:S02]  /*7bf0*/  FMNMX.FTZ R5, R157, R4, !PT ;  /* 0x000000049d057209 */ /* 0x000fe40007810000 */
[----:B------:R-:W-:Y:S02]  /*7c00*/  SYNCS.ARRIVE.TRANS64.RED.A1T0 RZ, [UR10], RZ ;  /* 0x000000ffffff79a7 */ /* 0x000fe4000810040a */
        /* <DEDUP_REMOVED lines=20> */
[----:B------:R-:W2:Y:S02]  /*7d50*/  SHFL.BFLY PT, R4, R5, 0x2, 0x1f ;  /* 0x0c401f0005047f89 */ /* 0x000ea400000e0000 */
[----:B--2---:R-:W-:Y:S02]  /*7d60*/  FMNMX.FTZ R13, R5, R4, !PT ;  /* 0x00000004050d7209 */ /* 0x004fe40007810000 */
[----:B------:R-:W-:-:S03]  /*7d70*/  FMNMX.FTZ R5, R155, R12, !PT ;  /* 0x0000000c9b057209 */ /* 0x000fc60007810000 */
[----:B------:R-:W2:Y:S01]  /*7d80*/  SHFL.BFLY PT, R4, R13, 0x1, 0x1f ;  /* 0x0c201f000d047f89 */ /* 0x000ea200000e0000 */
[----:B------:R-:W-:-:S04]  /*7d90*/  FMNMX.FTZ R12, R158, R5, !PT ;  /* 0x000000059e0c7209 */ /* 0x000fc80007810000 */
[----:B------:R-:W-:-:S04]  /*7da0*/  FMNMX.FTZ R5, R159, R12, !PT ;  /* 0x0000000c9f057209 */ /* 0x000fc80007810000 */
[----:B------:R-:W-:-:S04]  /*7db0*/  FMNMX.FTZ R12, R162, R5, !PT ;  /* 0x00000005a20c7209 */ /* 0x000fc80007810000 */
[----:B------:R-:W-:-:S04]  /*7dc0*/  FMNMX.FTZ R5, R163, R12, !PT ;  /* 0x0000000ca3057209 */ /* 0x000fc80007810000 */
[----:B------:R-:W-:-:S04]  /*7dd0*/  FMNMX.FTZ R12, R166, R5, !PT ;  /* 0x00000005a60c7209 */ /* 0x000fc80007810000 */
[----:B------:R-:W-:Y:S02]  /*7de0*/  FMNMX.FTZ R5, R167, R12, !PT ;  /* 0x0000000ca7057209 */ /* 0x000fe40007810000 */
[----:B--2---:R-:W-:Y:S02]  /*7df0*/  FMNMX.FTZ R4, R13, R4, !PT ;  /* 0x000000040d047209 */ /* 0x004fe40007810000 */
[----:B------:R-:W-:-:S03]  /*7e00*/  FMNMX.FTZ R12, R170, R5, !PT ;  /* 0x00000005aa0c7209 */ /* 0x000fc60007810000 */
[C---:B------:R-:W-:Y:S01]  /*7e10*/  FADD.FTZ R7, -R4.reuse, R11 ;  /* 0x0000000b04077221 */ /* 0x040fe20000010100 */
[----:B------:R-:W-:Y:S01]  /*7e20*/  FMNMX.FTZ R5, R171, R12, !PT ;  /* 0x0000000cab057209 */ /* 0x000fe20007810000 */
[----:B------:R-:W-:Y:S02]  /*7e30*/  FMUL.FTZ R10, R4, UR6 ;  /* 0x00000006040a7c20 */ /* 0x000fe40008410000 */
        /* <DEDUP_REMOVED lines=18> */
[----:B------:R-:W2:Y:S01]  /*7f60*/  MUFU.EX2 R152, R152 ;  /* 0x0000009800987308 */ /* 0x000ea20000000800 */
        /* <DEDUP_REMOVED lines=15> */
[----:B------:R-:W4:Y:S01]  /*8060*/  MUFU.EX2 R20, R20 ;  /* 0x0000001400147308 */ /* 0x000f220000000800 */
[----:B--2---:R-:W-:Y:S01]  /*8070*/  FFMA.FTZ R2, R7, R2, R152 ;  /* 0x0000000207027223 */ /* 0x004fe20000010098 */
[--C-:B------:R-:W-:Y:S01]  /*8080*/  FFMA.FTZ R196, R196, UR6, -R10.reuse ;  /* 0x00000006c4c47c23 */ /* 0x100fe2000801080a */
[----:B------:R-:W-:Y:S01]  /*8090*/  FMNMX.FTZ R5, R191, R12, !PT ;  /* 0x0000000cbf057209 */ /* 0x000fe20007810000 */
[-C--:B------:R-:W-:Y:S01]  /*80a0*/  FMUL.FTZ R24, R24, R7.reuse ;  /* 0x0000000718187220 */ /* 0x080fe20000410000 */
[-C--:B------:R-:W-:Y:S01]  /*80b0*/  FMUL.FTZ R25, R25, R7.reuse ;  /* 0x0000000719197220 */ /* 0x080fe20000410000 */
[----:B------:R-:W-:Y:S01]  /*80c0*/  FMUL.FTZ R28, R28, R7 ;  /* 0x000000071c1c7220 */ /* 0x000fe20000410000 */
[----:B------:R-:W-:Y:S01]  /*80d0*/  FMNMX.FTZ R12, R194, R5, !PT ;  /* 0x00000005c20c7209 */ /* 0x000fe20007810000 */
[----:B------:R-:W-:Y:S01]  /*80e0*/  MUFU.EX2 R153, R153 ;  /* 0x0000009900997308 */ /* 0x000fe20000000800 */
[----:B---3--:R-:W-:Y:S01]  /*80f0*/  F2FP.F16.F32.PACK_AB R152, R21, R152 ;  /* 0x000000981598723e */ /* 0x008fe200000000ff */
        /* <DEDUP_REMOVED lines=14> */
[----:B------:R-:W2:Y:S01]  /*81e0*/  SHFL.BFLY PT, R5, R12, 0x2, 0x1f ;  /* 0x0c401f000c057f89 */ /* 0x000ea200000e0000 */
        /* <DEDUP_REMOVED lines=23> */
[----:B--2---:R-:W-:Y:S01]  /*8360*/  FMNMX.FTZ R11, R12, R5, !PT ;  /* 0x000000050c0b7209 */ /* 0x004fe20007810000 */
[--C-:B------:R-:W-:Y:S01]  /*8370*/  FFMA.FTZ R12, R188, UR6, -R10.reuse ;  /* 0x00000006bc0c7c23 */ /* 0x100fe2000801080a */
[----:B------:R-:W-:Y:S01]  /*8380*/  MUFU.EX2 R160, R160 ;  /* 0x000000a000a07308 */ /* 0x000fe20000000800 */
[----:B------:R-:W-:Y:S01]  /*8390*/  FFMA.FTZ R10, R197, UR6, -R10 ;  /* 0x00000006c50a7c23 */ /* 0x000fe2000801080a */
[-C--:B------:R-:W-:Y:S01]  /*83a0*/  FMUL.FTZ R89, R89, R7.reuse ;  /* 0x0000000759597220 */ /* 0x080fe20000410000 */
[----:B------:R-:W2:Y:S01]  /*83b0*/  SHFL.BFLY PT, R180, R11, 0x1, 0x1f ;  /* 0x0c201f000bb47f89 */ /* 0x000ea200000e0000 */
        /* <DEDUP_REMOVED lines=23> */
[----:B--2---:R-:W-:Y:S01]  /*8530*/  FMNMX.FTZ R5, R11, R180, !PT ;  /* 0x000000b40b057209 */ /* 0x004fe20007810000 */
[-C--:B------:R-:W-:Y:S01]  /*8540*/  FMUL.FTZ R132, R132, R7.reuse ;  /* 0x0000000784847220 */ /* 0x080fe20000410000 */
[-C--:B------:R-:W-:Y:S01]  /*8550*/  FMUL.FTZ R133, R133, R7.reuse ;  /* 0x0000000785857220 */ /* 0x080fe20000410000 */
[-C--:B------:R-:W-:Y:S01]  /*8560*/  FMUL.FTZ R136, R136, R7.reuse ;  /* 0x0000000788887220 */ /* 0x080fe20000410000 */
[-C--:B------:R-:W-:Y:S01]  /*8570*/  FMUL.FTZ R137, R137, R7.reuse ;  /* 0x0000000789897220 */ /* 0x080fe20000410000 */
[C---:B------:R-:W-:Y:S01]  /*8580*/  FADD.FTZ R9, -R5.reuse, R9 ;  /* 0x0000000905097221 */ /* 0x040fe20000010100 */
[----:B------:R-:W-:Y:S01]  /*8590*/  FMUL.FTZ R192, R5, UR6 ;  /* 0x0000000605c07c20 */ /* 0x000fe20008410000 */
[----:B------:R-:W-:Y:S01]  /*85a0*/  MUFU.EX2 R164, R164 ;  /* 0x000000a400a47308 */ /* 0x000fe20000000800 */
[-C--:B------:R-:W-:Y:S01]  /*85b0*/  FMUL.FTZ R140, R140, R7.reuse ;  /* 0x000000078c8c7220 */ /* 0x080fe20000410000 */
[----:B------:R-:W-:Y:S01]  /*85c0*/  FMUL.FTZ R9, R9, UR6 ;  /* 0x0000000609097c20 */ /* 0x000fe20008410000 */
        /* <DEDUP_REMOVED lines=11> */
[----:B------:R-:W-:Y:S01]  /*8680*/  FFMA.FTZ R167, R179, UR6, -R192 ;  /* 0x00000006b3a77c23 */ /* 0x000fe200080108c0 */
[----:B------:R-:W-:Y:S01]  /*8690*/  FADD.FTZ R175, R21, R2 ;  /* 0x0000000215af7221 */ /* 0x000fe20000010000 */
[----:B------:R-:W2:Y:S01]  /*86a0*/  MUFU.EX2 R180, R180 ;  /* 0x000000b400b47308 */ /* 0x000ea20000000800 */
[--C-:B------:R-:W-:Y:S01]  /*86b0*/  FFMA.FTZ R171, R171, UR6, -R192.reuse ;  /* 0x00000006abab7c23 */ /* 0x100fe200080108c0 */
[--C-:B------:R-:W-:Y:S01]  /*86c0*/  FFMA.FTZ R163, R174, UR6, -R192.reuse ;  /* 0x00000006aea37c23 */ /* 0x100fe200080108c0 */
[----:B----4-:R-:W-:Y:S01]  /*86d0*/  FADD.FTZ R2, R20, R175 ;  /* 0x000000af14027221 */ /* 0x010fe20000010000 */
[--C-:B------:R-:W-:Y:S01]  /*86e0*/  FFMA.FTZ R175, R183, UR6, -R192.reuse ;  /* 0x00000006b7af7c23 */ /* 0x100fe200080108c0 */
[--C-:B------:R-:W-:Y:S01]  /*86f0*/  FFMA.FTZ R166, R178, UR6, -R192.reuse ;  /* 0x00000006b2a67c23 */ /* 0x100fe200080108c0 */
[--C-:B------:R-:W-:Y:S01]  /*8700*/  FFMA.FTZ R182, R182, UR6, -R192.reuse ;  /* 0x00000006b6b67c23 */ /* 0x100fe200080108c0 */
[--C-:B------:R-:W-:Y:S01]  /*8710*/  FFMA.FTZ R190, R190, UR6, -R192.reuse ;  /* 0x00000006bebe7c23 */ /* 0x100fe200080108c0 */
[----:B------:R-:W3:Y:S01]  /*8720*/  MUFU.EX2 R155, R155 ;  /* 0x0000009b009b7308 */ /* 0x000ee20000000800 */
[--C-:B------:R-:W-:Y:S01]  /*8730*/  FFMA.FTZ R191, R191, UR6, -R192.reuse ;  /* 0x00000006bfbf7c23 */ /* 0x100fe200080108c0 */
[--C-:B------:R-:W-:Y:S01]  /*8740*/  FFMA.FTZ R194, R194, UR6, -R192.reuse ;  /* 0x00000006c2c27c23 */ /* 0x100fe200080108c0 */
[--C-:B------:R-:W-:Y:S01]  /*8750*/  FFMA.FTZ R195, R195, UR6, -R192.reuse ;  /* 0x00000006c3c37c23 */ /* 0x100fe200080108c0 */
[----:B------:R-:W-:Y:S01]  /*8760*/  FFMA.FTZ R198, R198, UR6, -R192 ;  /* 0x00000006c6c67c23 */ /* 0x000fe200080108c0 */
[-C--:B------:R-:W-:Y:S01]  /*8770*/  FMUL.FTZ R141, R141, R7.reuse ;  /* 0x000000078d8d7220 */ /* 0x080fe20000410000 */
[-C--:B------:R-:W-:Y:S01]  /*8780*/  FMUL.FTZ R144, R144, R7.reuse ;  /* 0x0000000790907220 */ /* 0x080fe20000410000 */
[-C--:B------:R-:W-:Y:S01]  /*8790*/  FMUL.FTZ R145, R145, R7.reuse ;  /* 0x0000000791917220 */ /* 0x080fe20000410000 */
[----:B------:R-:W4:Y:S01]  /*87a0*/  MUFU.EX2 R184, R184 ;  /* 0x000000b800b87308 */ /* 0x000f220000000800 */
[----:B--2---:R-:W-:Y:S01]  /*87b0*/  FFMA.FTZ R154, R9, R0, R180 ;  /* 0x00000000099a7223 */ /* 0x004fe200000100b4 */
[-C--:B------:R-:W-:Y:S01]  /*87c0*/  FMUL.FTZ R148, R148, R7.reuse ;  /* 0x0000000794947220 */ /* 0x080fe20000410000 */
[----:B------:R-:W-:Y:S01]  /*87d0*/  FMUL.FTZ R149, R149, R7 ;  /* 0x0000000795957220 */ /* 0x000fe20000410000 */
[-C--:B------:R-:W-:Y:S01]  /*87e0*/  FMUL.FTZ R26, R26, R9.reuse ;  /* 0x000000091a1a7220 */ /* 0x080fe20000410000 */
[-C--:B------:R-:W-:Y:S01]  /*87f0*/  FMUL.FTZ R27, R27, R9.reuse ;  /* 0x000000091b1b7220 */ /* 0x080fe20000410000 */
[-C--:B------:R-:W-:Y:S01]  /*8800*/  FMUL.FTZ R30, R30, R9.reuse ;  /* 0x000000091e1e7220 */ /* 0x080fe20000410000 */
[-C--:B------:R-:W-:Y:S01]  /*8810*/  FMUL.FTZ R31, R31, R9.reuse ;  /* 0x000000091f1f7220 */ /* 0x080fe20000410000 */
[----:B------:R-:W2:Y:S01]  /*8820*/  MUFU.EX2 R189, R189 ;  /* 0x000000bd00bd7308 */ /* 0x000ea20000000800 */
        /* <DEDUP_REMOVED lines=8> */
[----:B----4-:R-:W-:Y:S01]  /*88b0*/  FADD.FTZ R154, R184, R179 ;  /* 0x000000b3b89a7221 */ /* 0x010fe20000010000 */
[----:B------:R-:W-:Y:S01]  /*88c0*/  FADD.FTZ R179, R153, R2 ;  /* 0x0000000299b37221 */ /* 0x000fe20000010000 */
[----:B------:R-:W-:Y:S01]  /*88d0*/  FFMA.FTZ R2, R186, UR6, -R192 ;  /* 0x00000006ba027c23 */ /* 0x000fe200080108c0 */
[-C--:B------:R-:W-:Y:S01]  /*88e0*/  FMUL.FTZ R46, R46, R9.reuse ;  /* 0x000000092e2e7220 */ /* 0x080fe20000410000 */
[-C--:B------:R-:W-:Y:S01]  /*88f0*/  FMUL.FTZ R47, R47, R9.reuse ;  /* 0x000000092f2f7220 */ /* 0x080fe20000410000 */
[-C--:B------:R-:W-:Y:S01]  /*8900*/  FMUL.FTZ R50, R50, R9.reuse ;  /* 0x0000000932327220 */ /* 0x080fe20000410000 */
[-C--:B------:R-:W-:Y:S01]  /*8910*/  FMUL.FTZ R51, R51, R9.reuse ;  /* 0x0000000933337220 */ /* 0x080fe20000410000 */
[----:B------:R-:W4:Y:S01]  /*8920*/  MUFU.EX2 R185, R185 ;  /* 0x000000b900b97308 */ /* 0x000f220000000800 */
[----:B--2---:R-:W-:Y:S01]  /*8930*/  FADD.FTZ R183, R189, R154 ;  /* 0x0000009abdb77221 */ /* 0x004fe20000010000 */
[----:B------:R-:W-:Y:S01]  /*8940*/  FADD.FTZ R154, R156, R179 ;  /* 0x000000b39c9a7221 */ /* 0x000fe20000010000 */
[--C-:B------:R-:W-:Y:S01]  /*8950*/  FFMA.FTZ R179, R187, UR6, -R192.reuse ;  /* 0x00000006bbb37c23 */ /* 0x100fe200080108c0 */
[----:B------:R-:W-:Y:S01]  /*8960*/  F2FP.F16.F32.PACK_AB R156, R157, R156 ;  /* 0x0000009c9d9c723e */ /* 0x000fe200000000ff */
[----:B------:R-:W-:Y:S01]  /*8970*/  FFMA.FTZ R192, R199, UR6, -R192 ;  /* 0x00000006c7c07c23 */ /* 0x000fe200080108c0 */
[----:B------:R-:W-:Y:S01]  /*8980*/  FADD.FTZ R154, R157, R154 ;  /* 0x0000009a9d9a7221 */ /* 0x000fe20000010000 */
[-C--:B------:R-:W-:Y:S01]  /*8990*/  FMUL.FTZ R54, R54, R9.reuse ;  /* 0x0000000936367220 */ /* 0x080fe20000410000 */
[----:B------:R-:W2:Y:S01]  /*89a0*/  MUFU.EX2 R159, R159 ;  /* 0x0000009f009f7308 */ /* 0x000ea20000000800 */
[----:B---3--:R-:W-:Y:S01]  /*89b0*/  FADD.FTZ R174, R158, R183 ;  /* 0x000000b79eae7221 */ /* 0x008fe20000010000 */
[----:B------:R-:W-:Y:S01]  /*89c0*/  FADD.FTZ R183, R15, R154 ;  /* 0x0000009a0fb77221 */ /* 0x000fe20000010000 */
[-C--:B------:R-:W-:Y:S01]  /*89d0*/  FMUL.FTZ R55, R55, R9.reuse ;  /* 0x0000000937377220 */ /* 0x080fe20000410000 */
[-C--:B------:R-:W-:Y:S01]  /*89e0*/  FMUL.FTZ R58, R58, R9.reuse ;  /* 0x000000093a3a7220 */ /* 0x080fe20000410000 */
[-C--:B------:R-:W-:Y:S01]  /*89f0*/  FMUL.FTZ R59, R59, R9.reuse ;  /* 0x000000093b3b7220 */ /* 0x080fe20000410000 */
[----:B------:R-:W-:Y:S01]  /*8a00*/  FADD.FTZ R183, R214, R183 ;  /* 0x000000b7d6b77221 */ /* 0x000fe20000010000 */
[-C--:B------:R-:W-:Y:S01]  /*8a10*/  FMUL.FTZ R62, R62, R9.reuse ;  /* 0x000000093e3e7220 */ /* 0x080fe20000410000 */
[----:B------:R-:W3:Y:S01]  /*8a20*/  MUFU.EX2 R188, R188 ;  /* 0x000000bc00bc7308 */ /* 0x000ee20000000800 */
[C---:B----4-:R-:W-:Y:S01]  /*8a30*/  FADD.FTZ R174, R185.reuse, R174 ;  /* 0x000000aeb9ae7221 */ /* 0x050fe20000010000 */
[----:B------:R-:W-:Y:S01]  /*8a40*/  FADD.FTZ R154, R160, R183 ;  /* 0x000000b7a09a7221 */ /* 0x000fe20000010000 */
[----:B------:R-:W-:Y:S01]  /*8a50*/  F2FP.F16.F32.PACK_AB R157, R185, R158 ;  /* 0x0000009eb99d723e */ /* 0x000fe200000000ff */
[----:B------:R-:W-:Y:S01]  /*8a60*/  FMUL.FTZ R63, R63, R9 ;  /* 0x000000093f3f7220 */ /* 0x000fe20000410000 */
[----:B------:R-:W-:Y:S01]  /*8a70*/  F2FP.F16.F32.PACK_AB R158, R214, R15 ;  /* 0x0000000fd69e723e */ /* 0x000fe200000000ff */
[----:B------:R-:W-:Y:S01]  /*8a80*/  FADD.FTZ R183, R161, R154 ;  /* 0x0000009aa1b77221 */ /* 0x000fe20000010000 */
[----:B------:R-:W-:Y:S01]  /*8a90*/  F2FP.F16.F32.PACK_AB R154, R153, R20 ;  /* 0x00000014999a723e */ /* 0x000fe200000000ff */
[----:B------:R-:W4:Y:S01]  /*8aa0*/  MUFU.EX2 R162, R162 ;  /* 0x000000a200a27308 */ /* 0x000f220000000800 */
[----:B--2---:R-:W-:Y:S01]  /*8ab0*/  FADD.FTZ R187, R159, R174 ;  /* 0x000000ae9fbb7221 */ /* 0x004fe20000010000 */
[----:B------:R-:W-:Y:S01]  /*8ac0*/  FADD.FTZ R20, R14, R183 ;  /* 0x000000b70e147221 */ /* 0x000fe20000010000 */
[----:B------:R-:W-:Y:S01]  /*8ad0*/  F2FP.F16.F32.PACK_AB R160, R161, R160 ;  /* 0x000000a0a1a0723e */ /* 0x000fe200000000ff */
[-C--:B------:R-:W-:Y:S01]  /*8ae0*/  FMUL.FTZ R66, R66, R9.reuse ;  /* 0x0000000942427220 */ /* 0x080fe20000410000 */
[----:B------:R-:W-:Y:S01]  /*8af0*/  F2FP.F16.F32.PACK_AB R153, R155, R180 ;  /* 0x000000b49b99723e */ /* 0x000fe200000000ff */
[----:B------:R-:W-:Y:S01]  /*8b00*/  FMUL.FTZ R67, R67, R9 ;  /* 0x0000000943437220 */ /* 0x000fe20000410000 */
[----:B------:R-:W-:Y:S01]  /*8b10*/  F2FP.F16.F32.PACK_AB R155, R189, R184 ;  /* 0x000000b8bd9b723e */ /* 0x000fe200000000ff */
[----:B------:R-:W2:Y:S01]  /*8b20*/  MUFU.EX2 R171, R171 ;  /* 0x000000ab00ab7308 */ /* 0x000ea20000000800 */
        /* <DEDUP_REMOVED lines=10> */
[-C--:B------:R-:W-:Y:S01]  /*8bd0*/  FMUL.FTZ R79, R79, R9.reuse ;  /* 0x000000094f4f7220 */ /* 0x080fe20000410000 */
[-C--:B------:R-:W-:Y:S01]  /*8be0*/  FMUL.FTZ R82, R82, R9.reuse ;  /* 0x0000000952527220 */ /* 0x080fe20000410000 */
[-C--:B------:R-:W-:Y:S01]  /*8bf0*/  FMUL.FTZ R83, R83, R9.reuse ;  /* 0x0000000953537220 */ /* 0x080fe20000410000 */
[-C--:B------:R-:W-:Y:S01]  /*8c00*/  FMUL.FTZ R86, R86, R9.reuse ;  /* 0x0000000956567220 */ /* 0x080fe20000410000 */
[-C--:B------:R-:W-:Y:S01]  /*8c10*/  FMUL.FTZ R87, R87, R9.reuse ;  /* 0x0000000957577220 */ /* 0x080fe20000410000 */
[----:B------:R-:W4:Y:S01]  /*8c20*/  MUFU.EX2 R170, R170 ;  /* 0x000000aa00aa7308 */ /* 0x000f220000000800 */
[C---:B--2---:R-:W-:Y:S01]  /*8c30*/  FADD.FTZ R174, R171.reuse, R174 ;  /* 0x000000aeabae7221 */ /* 0x044fe20000010000 */
[----:B------:R-:W-:Y:S01]  /*8c40*/  F2FP.F16.F32.PACK_AB R161, R171, R162 ;  /* 0x000000a2aba1723e */ /* 0x000fe200000000ff */
[-C--:B------:R-:W-:Y:S01]  /*8c50*/  FMUL.FTZ R90, R90, R9.reuse ;  /* 0x000000095a5a7220 */ /* 0x080fe20000410000 */
[----:B------:R-:W-:Y:S01]  /*8c60*/  F2FP.F16.F32.PACK_AB R162, R165, R14 ;  /* 0x0000000ea5a2723e */ /* 0x000fe200000000ff */
[-C--:B------:R-:W-:Y:S01]  /*8c70*/  FMUL.FTZ R91, R91, R9.reuse ;  /* 0x000000095b5b7220 */ /* 0x080fe20000410000 */
[-C--:B------:R-:W-:Y:S01]  /*8c80*/  FMUL.FTZ R94, R94, R9.reuse ;  /* 0x000000095e5e7220 */ /* 0x080fe20000410000 */
[-C--:B------:R-:W-:Y:S01]  /*8c90*/  FMUL.FTZ R95, R95, R9.reuse ;  /* 0x000000095f5f7220 */ /* 0x080fe20000410000 */
[----:B------:R-:W2:Y:S01]  /*8ca0*/  MUFU.EX2 R166, R166 ;  /* 0x000000a600a67308 */ /* 0x000ea20000000800 */
[----:B---3--:R-:W-:Y:S01]  /*8cb0*/  FADD.FTZ R183, R163, R174 ;  /* 0x000000aea3b77221 */ /* 0x008fe20000010000 */
[----:B------:R-:W-:Y:S01]  /*8cc0*/  FADD.FTZ R174, R164, R187 ;  /* 0x000000bba4ae7221 */ /* 0x000fe20000010000 */
        /* <DEDUP_REMOVED lines=9> */
[-C--:B------:R-:W-:Y:S01]  /*8d60*/  FMUL.FTZ R110, R110, R9.reuse ;  /* 0x000000096e6e7220 */ /* 0x080fe20000410000 */
[-C--:B------:R-:W-:Y:S01]  /*8d70*/  FMUL.FTZ R111, R111, R9.reuse ;  /* 0x000000096f6f7220 */ /* 0x080fe20000410000 */
[-C--:B------:R-:W-:Y:S01]  /*8d80*/  FMUL.FTZ R114, R114, R9.reuse ;  /* 0x0000000972727220 */ /* 0x080fe20000410000 */
[-C--:B------:R-:W-:Y:S01]  /*8d90*/  FMUL.FTZ R115, R115, R9.reuse ;  /* 0x0000000973737220 */ /* 0x080fe20000410000 */
[----:B------:R-:W4:Y:S01]  /*8da0*/  MUFU.EX2 R167, R167 ;  /* 0x000000a700a77308 */ /* 0x000f220000000800 */
        /* <DEDUP_REMOVED lines=26> */
[----:B------:R-:W-:-:S05]  /*8f50*/  FMUL.FTZ R151, R151, R9 ;  /* 0x0000000997977220 */ /* 0x000fca0000410000 */
[----:B------:R-:W2:Y:S01]  /*8f60*/  MUFU.EX2 R175, R175 ;  /* 0x000000af00af7308 */ /* 0x000ea20000000800 */
[----:B---3--:R-:W-:-:S07]  /*8f70*/  FADD.FTZ R174, R0, R15 ;  /* 0x0000000f00ae7221 */ /* 0x008fce0000010000 */
[----:B------:R-:W3:Y:S01]  /*8f80*/  MUFU.EX2 R168, R168 ;  /* 0x000000a800a87308 */ /* 0x000ee20000000800 */
[C---:B----4-:R-:W-:Y:S01]  /*8f90*/  FADD.FTZ R183, R176.reuse, R183 ;  /* 0x000000b7b0b77221 */ /* 0x050fe20000010000 */
[----:B------:R-:W-:-:S06]  /*8fa0*/  F2FP.F16.F32.PACK_AB R166, R176, R13 ;  /* 0x0000000db0a6723e */ /* 0x000fcc00000000ff */
        /* <DEDUP_REMOVED lines=36> */
[----:B----4-:R-:W-:-:S04]  /*91f0*/  FADD.FTZ R0, R198, R13 ;  /* 0x0000000dc6007221 */ /* 0x010fc80000010000 */
[C---:B--2---:R-:W-:Y:S01]  /*9200*/  FADD.FTZ R0, R175.reuse, R0 ;  /* 0x00000000af007221 */ /* 0x044fe20000010000 */
[----:B------:R-:W-:Y:S01]  /*9210*/  F2FP.F16.F32.PACK_AB R175, R175, R198 ;  /* 0x000000c6afaf723e */ /* 0x000fe200000000ff */
[C---:B---3--:R-:W-:Y:S01]  /*9220*/  FADD.FTZ R2, R10.reuse, R15 ;  /* 0x0000000f0a027221 */ /* 0x048fe20000010000 */
[----:B------:R-:W-:Y:S01]  /*9230*/  F2FP.F16.F32.PACK_AB R174, R10, R11 ;  /* 0x0000000b0aae723e */ /* 0x000fe200000000ff */
[----:B------:R-:W-:Y:S06]  /*9240*/  @!P0 BRA `(.L_x_1933) ;  /* 0x0000000000048947 */ /* 0x000fec0003800000 */
[----:B------:R-:W-:Y:S01]  /*9250*/  BPT.TRAP 0x1 ;  /* 0x000000040000795c */ /* 0x000fe20000300000 */
.L_x_1933:
[----:B------:R2:W3:Y:S01]  /*9260*/  SYNCS.PHASECHK.TRANS64.TRYWAIT P2, [UR25+0x22850], R6 ;  /* 0x02285006ff0075a7 */ /* 0x0004e20008040159 */
[----:B------:R-:W-:Y:S05]  /*9270*/  @!P0 BRA `(.L_x_1934) ;  /* 0x0000000000048947 */ /* 0x000fea0003800000 */
[----:B------:R-:W-:Y:S01]  /*9280*/  BPT.TRAP 0x1 ;  /* 0x000000040000795c */ /* 0x000fe20000300000 */
.L_x_1934:
[----:B------:R-:W-:Y:S01]  /*9290*/  VIADD R7, R215, 0x8 ;  /* 0x00000008d7077836 */ /* 0x000fe20000000000 */
[----:B---3--:R-:W-:Y:S06]  /*92a0*/  @P2 BRA `(.L_x_1935) ;  /* 0x0000000000082947 */ /* 0x008fec0003800000 */
[----:B------:R-:W3:Y:S02]  /*92b0*/  SYNCS.PHASECHK.TRANS64.TRYWAIT P2, [UR25+0x22850], R6 ;  /* 0x02285006ff0075a7 */ /* 0x000ee40008040159 */
[----:B---3--:R-:W-:Y:S05]  /*92c0*/  @!P2 BRA `(.L_x_1936) ;  /* 0x000000a800b8a947 */ /* 0x008fea0003800000 */
.L_x_1935:
        /* <DEDUP_REMOVED lines=39> */
.L_x_1937:
[----:B------:R-:W-:Y:S01]  /*9540*/  UIADD3 UR25, UR25, 0x22860, URZ ;  /* 0x0002286019197890 */ /* 0x000fe2000fffe03f */
[----:B---3--:R-:W-:Y:S02]  /*9550*/  IMAD.MOV.U32 R9, RZ, RZ, R5 ;  /* 0x000000ffff097224 */ /* 0x008fe400078e0005 */
[----:B------:R-:W-:Y:S01]  /*9560*/  IMAD.MOV.U32 R11, RZ, RZ, R4 ;  /* 0x000000ffff0b7224 */ /* 0x000fe200078e0004 */
[----:B------:R-:W-:-:S09]  /*9570*/  UPRMT UR25, UR24, 0x654, UR25 ;  /* 0x0000065418197896 */ /* 0x000fd20008000019 */
[----:B------:R-:W-:Y:S01]  /*9580*/  SYNCS.ARRIVE.TRANS64.RED.A1T0 RZ, [UR25], RZ ;  /* 0x000000ffffff79a7 */ /* 0x000fe20008100419 */
[----:B------:R-:W-:Y:S05]  /*9590*/  @P1 BRA `(.L_x_1938) ;  /* 0xffffffe000c01947 */ /* 0x000fea000383ffff */
[----:B------:R-:W-:-:S07]  /*95a0*/  IMAD.MOV.U32 R7, RZ, RZ, R8 ;  /* 0x000000ffff077224 */ /* 0x000fce00078e0008 */
.L_x_1927:
[----:B------:R-:W-:-:S13]  /*95b0*/  ISETP.GE.AND P1, PT, R7, UR44, PT ;  /* 0x0000002c07007c0c */ /* 0x000fda000bf26270 */
[----:B------:R-:W-:Y:S05]  /*95c0*/  @!P1 BRA `(.L_x_1939) ;  /* 0x0000003000049947 */ /* 0x000fea0003800000 */
[----:B------:R-:W-:Y:S01]  /*95d0*/  IMAD.MOV.U32 R9, RZ, RZ, R5 ;  /* 0x000000ffff097224 */ /* 0x000fe200078e0005 */
[----:B------:R-:W-:Y:S01]  /*95e0*/  ULDC UR25, c[0x0][0x9e4] ;  /* 0x0002790000197ab9 */ /* 0x000fe20000000800 */
[----:B------:R-:W-:Y:S01]  /*95f0*/  IMAD.MOV.U32 R8, RZ, RZ, R4 ;  /* 0x000000ffff087224 */ /* 0x000fe200078e0004 */
[----:B------:R-:W-:Y:S01]  /*9600*/  ULDC UR26, c[0x0][0x9dc] ;  /* 0x00027700001a7ab9 */ /* 0x000fe20000000800 */
[----:B------:R-:W-:Y:S01]  /*9610*/  ULDC UR27, c[0x0][0x288] ;  /* 0x0000a200001b7ab9 */ /* 0x000fe20000000800 */
[----:B------:R-:W-:Y:S01]  /*9620*/  ULDC UR6, c[0x0][0x988] ;  /* 0x0002620000067ab9 */ /* 0x000fe20000000800 */
[----:B------:R-:W-:-:S05]  /*9630*/  ULDC UR28, c[0x0][0x9e0] ;  /* 0x00027800001c7ab9 */ /* 0x000fca0000000800 */
.L_x_1958:
[----:B------:R-:W-:-:S04]  /*9640*/  UIADD3 UR38, UR38, 0x1, URZ ;  /* 0x0000000126267890 */ /* 0x000fc8000fffe03f */
[----:B------:R-:W-:-:S04]  /*9650*/  UISETP.NE.AND UP0, UPT, UR38, 0x2, UPT ;  /* 0x000000022600788c */ /* 0x000fc8000bf05270 */
[----:B------:R-:W-:Y:S02]  /*9660*/  USEL UR7, URZ, 0x1, UP0 ;  /* 0x000000013f077887 */ /* 0x000fe40008000000 */
[----:B------:R-:W-:Y:S02]  /*9670*/  USEL UR38, UR38, URZ, UP0 ;  /* 0x0000003f26267287 */ /* 0x000fe40008000000 */
[----:B------:R-:W-:Y:S01]  /*9680*/  ULOP3.LUT UR37, UR37, UR7, URZ, 0x3c, !UPT ;  /* 0x0000000725257292 */ /* 0x000fe2000f8e3c3f */
[----:B------:R-:W-:Y:S11]  /*9690*/  @!P0 BRA `(.L_x_1940) ;  /* 0x0000000000048947 */ /* 0x000ff60003800000 */
[----:B------:R-:W-:Y:S01]  /*96a0*/  BPT.TRAP 0x1 ;  /* 0x000000040000795c */ /* 0x000fe20000300000 */
.L_x_1940:
[----:B------:R-:W3:Y:S01]  /*96b0*/  S2UR UR7, SR_CgaCtaId ;  /* 0x00000000000779c3 */ /* 0x000ee20000008800 */
[----:B------:R-:W-:Y:S01]  /*96c0*/  UMOV UR10, 0x400 ;  /* 0x00000400000a7882 */ /* 0x000fe20000000000 */
[----:B0-2---:R-:W-:-:S05]  /*96d0*/  IMAD.U32 R6, RZ, RZ, UR37 ;  /* 0x00000025ff067e24 */ /* 0x005fca000f8e00ff */
[----:B------:R-:W-:Y:S01]  /*96e0*/  SHF.L.U32 R6, R6, 0x1f, RZ ;  /* 0x0000001f06067819 */ /* 0x000fe200000006ff */
[----:B---3--:R-:W-:-:S04]  /*96f0*/  ULEA UR10, UR7, UR10, 0x18 ;  /* 0x0000000a070a7291 */ /* 0x008fc8000f8ec03f */
[----:B------:R-:W-:-:S09]  /*9700*/  ULEA UR24, UR38, UR10, 0x3 ;  /* 0x0000000a26187291 */ /* 0x000fd2000f8e183f */
[----:B------:R0:W2:Y:S01]  /*9710*/  SYNCS.PHASECHK.TRANS64.TRYWAIT P1, [UR24+0x22830], R6 ;  /* 0x02283006ff0075a7 */ /* 0x0000a20008020158 */
[----:B------:R-:W-:Y:S05]  /*9720*/  @!P0 BRA `(.L_x_1941) ;  /* 0x0000000000048947 */ /* 0x000fea0003800000 */
[----:B------:R-:W-:Y:S01]  /*9730*/  BPT.TRAP 0x1 ;  /* 0x000000040000795c */ /* 0x000fe20000300000 */
.L_x_1941:
[----:B--2---:R-:W-:Y:S05]  /*9740*/  @P1 BRA `(.L_x_1942) ;  /* 0x0000000000081947 */ /* 0x004fea0003800000 */
[----:B------:R-:W2:Y:S02]  /*9750*/  SYNCS.PHASECHK.TRANS64.TRYWAIT P1, [UR24+0x22830], R6 ;  /* 0x02283006ff0075a7 */ /* 0x000ea40008020158 */
[----:B--2---:R-:W-:Y:S05]  /*9760*/  @!P1 BRA `(.L_x_1943) ;  /* 0x000000a400a89947 */ /* 0x004fea0003800000 */
.L_x_1942:
        /* <DEDUP_REMOVED lines=26> */
.L_x_1944:
[----:B------:R-:W-:Y:S01]  /*9910*/  ISETP.NE.AND P2, PT, R205, 0x1, PT ;  /* 0x00000001cd00780c */ /* 0x000fe20003f45270 */
[----:B------:R-:W-:Y:S01]  /*9920*/  VIADD R20, R22, UR41 ;  /* 0x0000002916147c36 */ /* 0x000fe20008000000 */
[----:B------:R-:W-:Y:S01]  /*9930*/  UIADD3 UR10, UR24, 0x22840, URZ ;  /* 0x00022840180a7890 */ /* 0x000fe2000fffe03f */
[----:B------:R-:W-:Y:S01]  /*9940*/  IMAD R11, R7, -0x60, RZ ;  /* 0xffffffa0070b7824 */ /* 0x000fe200078e02ff */
[----:B------:R-:W-:Y:S02]  /*9950*/  LOP3.LUT P1, RZ, R16, 0x80000, RZ, 0xc0, !PT ;  /* 0x0008000010ff7812 */ /* 0x000fe4000782c0ff */
[----:B------:R-:W-:-:S07]  /*9960*/  UPRMT UR10, UR7, 0x654, UR10 ;  /* 0x00000654070a7896 */ /* 0x000fce000800000a */
[----:B------:R-:W2:Y:S08]  /*9970*/  @P2 LDC R5, c[0x0][0x44c] ;  /* 0x00011300ff052b82 */ /* 0x000eb00000000800 */
[----:B------:R-:W3:Y:S01]  /*9980*/  @P2 LDC R4, c[0x0][0x450] ;  /* 0x00011400ff042b82 */ /* 0x000ee20000000800 */
[----:B------:R-:W-:Y:S01]  /*9990*/  SYNCS.ARRIVE.TRANS64.RED.A1T0 RZ, [UR10], RZ ;  /* 0x000000ffffff79a7 */ /* 0x000fe2000810040a */
[----:B------:R-:W-:Y:S01]  /*99a0*/  ULOP3.LUT UR10, URZ, UR26, URZ, 0x33, !UPT ;  /* 0x0000001a3f0a7292 */ /* 0x000fe2000f8e333f */
[----:B--2---:R-:W-:-:S05]  /*99b0*/  @P2 IMAD.HI.U32 R5, R20, R5, RZ ;  /* 0x0000000514052227 */ /* 0x004fca00078e00ff */
[----:B---3--:R-:W-:Y:S01]  /*99c0*/  @P2 SHF.R.U32.HI R20, RZ, R4, R5 ;  /* 0x00000004ff142219 */ /* 0x008fe20000011605 */
[----:B------:R-:W-:-:S04]  /*99d0*/  VIADD R5, R11, 0x1 ;  /* 0x000000010b057836 */ /* 0x000fc80000000000 */
[----:B------:R-:W2:Y:S01]  /*99e0*/  SHFL.IDX PT, R214, R20, RZ, 0x1c1f ;  /* 0x001c1fff14d67589 */ /* 0x000ea200000e0000 */
[----:B------:R-:W-:-:S05]  /*99f0*/  IMAD R4, R18, -0x2, R5 ;  /* 0xfffffffe12047824 */ /* 0x000fca00078e0205 */
[----:B------:R-:W-:-:S05]  /*9a00*/  IADD3 R4, R4, -UR27, R17 ;  /* 0x8000001b04047c10 */ /* 0x000fca000fffe011 */
[C---:B------:R-:W-:Y:S02]  /*9a10*/  VIADD R15, R4.reuse, UR28 ;  /* 0x0000001c040f7c36 */ /* 0x040fe40008000000 */
[----:B------:R-:W-:Y:S02]  /*9a20*/  VIADD R14, R4, UR10 ;  /* 0x0000000a040e7c36 */ /* 0x000fe40008000000 */
[----:B--2---:R-:W-:Y:S02]  /*9a30*/  IMAD.IADD R12, R15, 0x1, R214 ;  /* 0x000000010f0c7824 */ /* 0x004fe400078e02d6 */
[----:B------:R-:W-:Y:S01]  /*9a40*/  IMAD.IADD R10, R214, 0x1, R14 ;  /* 0x00000001d60a7824 */ /* 0x000fe200078e020e */
[----:B------:R-:W-:Y:S06]  /*9a50*/  @!P1 BRA `(.L_x_1945) ;  /* 0x0000000000589947 */ /* 0x000fec0003800000 */
[----:B------:R-:W-:Y:S01]  /*9a60*/  IADD3 R13, R17, -UR27, R214 ;  /* 0x8000001b110d7c10 */ /* 0x000fe2000fffe0d6 */
        /* <DEDUP_REMOVED lines=11> */
.L_x_1947:
[----:B------:R-:W-:-:S05]  /*9b20*/  IMAD.U32 R21, RZ, RZ, UR25 ;  /* 0x00000019ff157e24 */ /* 0x000fca000f8e00ff */
[----:B------:R-:W-:-:S13]  /*9b30*/  ISETP.NE.AND P1, PT, R21, 0x1, PT ;  /* 0x000000011500780c */ /* 0x000fda0003f25270 */
[----:B------:R-:W2:Y:S02]  /*9b40*/  @P1 LDC.64 R4, c[0x0][0x9e8] ;  /* 0x00027a00ff041b82 */ /* 0x000ea40000000a00 */
[----:B--2---:R-:W-:-:S05]  /*9b50*/  @P1 IMAD.HI.U32 R4, R13, R4, RZ ;  /* 0x000000040d041227 */ /* 0x004fca00078e00ff */
[----:B------:R-:W-:-:S07]  /*9b60*/  @P1 SHF.R.U32.HI R13, RZ, R5, R4 ;  /* 0x00000005ff0d1219 */ /* 0x000fce0000011604 */
.L_x_1948:
[----:B------:R-:W-:Y:S05]  /*9b70*/  BSYNC B0 ;  /* 0x0000000000007941 */ /* 0x000fea0003800000 */
.L_x_1946:
[----:B------:R-:W-:-:S04]  /*9b80*/  IMAD R4, R18, -0x2, R11 ;  /* 0xfffffffe12047824 */ /* 0x000fc800078e020b */
[----:B------:R-:W-:-:S05]  /*9b90*/  IMAD R13, R13, R21, R4 ;  /* 0x000000150d0d7224 */ /* 0x000fca00078e0204 */
[----:B------:R-:W-:Y:S02]  /*9ba0*/  VIADDMNMX R12, R13, R21, R12, PT ;  /* 0x000000150d0c7246 */ /* 0x000fe4000380010c */
[----:B------:R-:W-:-:S07]  /*9bb0*/  VIMNMX R10, R10, R13, !PT ;  /* 0x0000000d0a0a7248 */ /* 0x000fce0007fe0100 */
.L_x_1945:
[C---:B------:R-:W-:Y:S01]  /*9bc0*/  ISETP.GE.AND P2, PT, R11.reuse, 0x1, PT ;  /* 0x000000010b00780c */ /* 0x040fe20003f46270 */
[----:B------:R-:W2:Y:S01]  /*9bd0*/  SHFL.IDX PT, R20, R20, 0x1, 0x1c1f ;  /* 0x003c1f0014147f89 */ /* 0x000ea200000e0000 */
        /* <DEDUP_REMOVED lines=11> */
[----:B------:R-:W-:Y:S01]  /*9c90*/  FSEL R153, R153, -INF , !P2 ;  /* 0xff80000099997808 */ /* 0x000fe20005000000 */
[--C-:B--2---:R-:W-:Y:S01]  /*9ca0*/  IMAD.IADD R15, R15, 0x1, R20.reuse ;  /* 0x000000010f0f7824 */ /* 0x104fe200078e0214 */
[----:B------:R-:W-:Y:S01]  /*9cb0*/  ISETP.GT.AND P2, PT, R10, 0x8, !P4 ;  /* 0x000000080a00780c */ /* 0x000fe20006744270 */
[----:B------:R-:W-:Y:S01]  /*9cc0*/  IMAD.IADD R14, R14, 0x1, R20 ;  /* 0x000000010e0e7824 */ /* 0x000fe200078e0214 */
        /* <DEDUP_REMOVED lines=118> */
[----:B------:R-:W-:-:S04]  /*a430*/  ISETP.LT.OR P6, PT, R12, 0x5a, P6 ;  /* 0x0000005a0c00780c */ /* 0x000fc800037c1670 */
[----:B------:R-:W-:Y:S02]  /*a440*/  FSEL R197, R197, -INF , !P6 ;  /* 0xff800000c5c57808 */ /* 0x000fe40007000000 */
[----:B------:R-:W-:-:S13]  /*a450*/  LOP3.LUT P6, RZ, R16, 0x80000, RZ, 0xc0, !PT ;  /* 0x0008000010ff7812 */ /* 0x000fda00078cc0ff */
[----:B------:R-:W-:Y:S05]  /*a460*/  @!P6 BRA `(.L_x_1949) ;  /* 0x000000000058e947 */ /* 0x000fea0003800000 */
        /* <DEDUP_REMOVED lines=12> */
.L_x_1951:
[----:B------:R-:W-:-:S05]  /*a530*/  IMAD.U32 R10, RZ, RZ, UR25 ;  /* 0x00000019ff0a7e24 */ /* 0x000fca000f8e00ff */
[----:B------:R-:W-:-:S13]  /*a540*/  ISETP.NE.AND P6, PT, R10, 0x1, PT ;  /* 0x000000010a00780c */ /* 0x000fda0003fc5270 */
[----:B------:R-:W2:Y:S02]  /*a550*/  @P6 LDC.64 R4, c[0x0][0x9e8] ;  /* 0x00027a00ff046b82 */ /* 0x000ea40000000a00 */
[----:B--2---:R-:W-:-:S05]  /*a560*/  @P6 IMAD.HI.U32 R4, R21, R4, RZ ;  /* 0x0000000415046227 */ /* 0x004fca00078e00ff */
[----:B------:R-:W-:-:S07]  /*a570*/  @P6 SHF.R.U32.HI R21, RZ, R5, R4 ;  /* 0x00000005ff156219 */ /* 0x000fce0000011604 */
.L_x_1952:
[----:B------:R-:W-:Y:S05]  /*a580*/  BSYNC B0 ;  /* 0x0000000000007941 */ /* 0x000fea0003800000 */
.L_x_1950:
[----:B------:R-:W-:-:S04]  /*a590*/  IMAD R11, R18, -0x2, R11 ;  /* 0xfffffffe120b7824 */ /* 0x000fc800078e020b */
[----:B------:R-:W-:-:S05]  /*a5a0*/  IMAD R21, R21, R10, R11 ;  /* 0x0000000a15157224 */ /* 0x000fca00078e020b */
[----:B------:R-:W-:Y:S02]  /*a5b0*/  VIADDMNMX R15, R21, R10, R15, PT ;  /* 0x0000000a150f7246 */ /* 0x000fe4000380010f */
[----:B------:R-:W-:-:S07]  /*a5c0*/  VIMNMX R14, R14, R21, !PT ;  /* 0x000000150e0e7248 */ /* 0x000fce0007fe0100 */
.L_x_1949:
[----:B------:R-:W-:Y:S02]  /*a5d0*/  ISETP.GT.AND P1, PT, R14, 0x1, !P1 ;  /* 0x000000010e00780c */ /* 0x000fe40004f24270 */
[C---:B------:R-:W-:Y:S02]  /*a5e0*/  LOP3.LUT P6, RZ, R16.reuse, 0x10000, RZ, 0xc0, !PT ;  /* 0x0001000010ff7812 */ /* 0x040fe400078cc0ff */
        /* <DEDUP_REMOVED lines=135> */
[--C-:B------:R-:W-:Y:S01]  /*ae60*/  FFMA.FTZ R152, R153, UR6, -R10.reuse ;  /* 0x0000000699987c23 */ /* 0x100fe2000801080a */
[----:B------:R-:W-:Y:S01]  /*ae70*/  MUFU.EX2 R11, R11 ;  /* 0x0000000b000b7308 */ /* 0x000fe20000000800 */
        /* <DEDUP_REMOVED lines=11> */
[----:B------:R-:W-:-:S02]  /*af30*/  FFMA.FTZ R196, R196, UR6, -R10 ;  /* 0x00000006c4c47c23 */ /* 0x000fc4000801080a */
[----:B------:R-:W-:Y:S02]  /*af40*/  FMNMX.FTZ R5, R171, R20, !PT ;  /* 0x00000014ab057209 */ /* 0x000fe40007810000 */
[----:B------:R-:W-:Y:S02]  /*af50*/  MUFU.EX2 R12, R21 ;  /* 0x00000015000c7308 */ /* 0x000fe40000000800 */
[----:B------:R-:W-:-:S04]  /*af60*/  FMNMX.FTZ R20, R174, R5, !PT ;  /* 0x00000005ae147209 */ /* 0x000fc80007810000 */
[----:B------:R-:W-:Y:S02]  /*af70*/  FMNMX.FTZ R5, R175, R20, !PT ;  /* 0x00000014af057209 */ /* 0x000fe40007810000 */
[----:B------:R-:W-:Y:S02]  /*af80*/  MUFU.EX2 R20, R157 ;  /* 0x0000009d00147308 */ /* 0x000fe40000000800 */
[----:B------:R-:W-:-:S04]  /*af90*/  FMNMX.FTZ R160, R178, R5, !PT ;  /* 0x00000005b2a07209 */ /* 0x000fc80007810000 */
[----:B------:R-:W-:Y:S02]  /*afa0*/  FMNMX.FTZ R5, R179, R160, !PT ;  /* 0x000000a0b3057209 */ /* 0x000fe40007810000 */
[----:B------:R2:W-:Y:S02]  /*afb0*/  MUFU.EX2 R157, R169 ;  /* 0x000000a9009d7308 */ /* 0x0005e40000000800 */
[----:B------:R-:W-:-:S04]  /*afc0*/  FMNMX.FTZ R160, R182, R5, !PT ;  /* 0x00000005b6a07209 */ /* 0x000fc80007810000 */
[----:B------:R-:W-:Y:S02]  /*afd0*/  FMNMX.FTZ R5, R183, R160, !PT ;  /* 0x000000a0b7057209 */ /* 0x000fe40007810000 */
[----:B------:R3:W-:Y:S01]  /*afe0*/  MUFU.EX2 R160, R168 ;  /* 0x000000a800a07308 */ /* 0x0007e20000000800 */
[----:B--2---:R-:W-:Y:S01]  /*aff0*/  FFMA.FTZ R169, R184, UR6, -R10 ;  /* 0x00000006b8a97c23 */ /* 0x004fe2000801080a */
[----:B------:R-:W-:-:S04]  /*b000*/  FMNMX.FTZ R164, R186, R5, !PT ;  /* 0x00000005baa47209 */ /* 0x000fc80007810000 */
[----:B------:R-:W-:Y:S02]  /*b010*/  FMNMX.FTZ R5, R187, R164, !PT ;  /* 0x000000a4bb057209 */ /* 0x000fe40007810000 */
[----:B------:R-:W-:Y:S01]  /*b020*/  MUFU.EX2 R13, R13 ;  /* 0x0000000d000d7308 */ /* 0x000fe20000000800 */
[----:B---3--:R-:W-:Y:S01]  /*b030*/  FFMA.FTZ R168, R181, UR6, -R10 ;  /* 0x00000006b5a87c23 */ /* 0x008fe2000801080a */
[----:B------:R-:W-:Y:S02]  /*b040*/  FMNMX.FTZ R164, R190, R5, !PT ;  /* 0x00000005bea47209 */ /* 0x000fe40007810000 */
[----:B------:R-:W-:Y:S02]  /*b050*/  FSEL R181, R4, RZ, P1 ;  /* 0x000000ff04b57208 */ /* 0x000fe40000800000 */
[----:B------:R-:W-:Y:S02]  /*b060*/  FMNMX.FTZ R5, R191, R164, !PT ;  /* 0x000000a4bf057209 */ /* 0x000fe40007810000 */
[----:B------:R-:W-:Y:S01]  /*b070*/  MUFU.EX2 R156, R156 ;  /* 0x0000009c009c7308 */ /* 0x000fe20000000800 */
[----:B------:R-:W-:Y:S01]  /*b080*/  FADD.FTZ R8, -R181, R8 ;  /* 0x00000008b5087221 */ /* 0x000fe20000010100 */
[----:B------:R-:W-:-:S03]  /*b090*/  FMNMX.FTZ R164, R194, R5, !PT ;  /* 0x00000005c2a47209 */ /* 0x000fc60007810000 */
[----:B------:R-:W-:Y:S01]  /*b0a0*/  FMUL.FTZ R8, R8, UR6 ;  /* 0x0000000608087c20 */ /* 0x000fe20008410000 */
[----:B------:R-:W-:Y:S02]  /*b0b0*/  FMNMX.FTZ R5, R195, R164, !PT ;  /* 0x000000a4c3057209 */ /* 0x000fe40007810000 */
[----:B------:R2:W-:Y:S02]  /*b0c0*/  MUFU.EX2 R21, R161 ;  /* 0x000000a100157308 */ /* 0x0005e40000000800 */
[----:B------:R-:W-:-:S04]  /*b0d0*/  FMNMX.FTZ R164, R198, R5, !PT ;  /* 0x00000005c6a47209 */ /* 0x000fc80007810000 */
[----:B------:R-:W-:Y:S02]  /*b0e0*/  FMNMX.FTZ R5, R199, R164, !PT ;  /* 0x000000a4c7057209 */ /* 0x000fe40007810000 */
[----:B------:R-:W3:Y:S01]  /*b0f0*/  MUFU.EX2 R8, R8 ;  /* 0x0000000800087308 */ /* 0x000ee20000000800 */
[--C-:B--2---:R-:W-:Y:S01]  /*b100*/  FFMA.FTZ R161, R177, UR6, -R10.reuse ;  /* 0x00000006b1a17c23 */ /* 0x104fe2000801080a */
[--C-:B------:R-:W-:Y:S01]  /*b110*/  FFMA.FTZ R177, R192, UR6, -R10.reuse ;  /* 0x00000006c0b17c23 */ /* 0x100fe2000801080a */
[----:B------:R-:W2:Y:S05]  /*b120*/  SHFL.BFLY PT, R176, R5, 0x2, 0x1f ;  /* 0x0c401f0005b07f89 */ /* 0x000eaa00000e0000 */
[----:B------:R-:W-:Y:S08]  /*b130*/  MUFU.EX2 R153, R153 ;  /* 0x0000009900997308 */ /* 0x000ff00000000800 */
[----:B------:R-:W-:Y:S01]  /*b140*/  MUFU.EX2 R14, R14 ;  /* 0x0000000e000e7308 */ /* 0x000fe20000000800 */
[-C--:B---3--:R-:W-:Y:S01]  /*b150*/  FMUL.FTZ R24, R24, R8.reuse ;  /* 0x0000000818187220 */ /* 0x088fe20000410000 */
        /* <DEDUP_REMOVED lines=8> */
[----:B------:R-:W-:Y:S01]  /*b1e0*/  FMUL.FTZ R40, R40, R8 ;  /* 0x0000000828287220 */ /* 0x000fe20000410000 */
[----:B--2---:R-:W-:Y:S01]  /*b1f0*/  FMNMX.FTZ R184, R5, R176, !PT ;  /* 0x000000b005b87209 */ /* 0x004fe20007810000 */
[--C-:B------:R-:W-:Y:S01]  /*b200*/  FFMA.FTZ R176, R189, UR6, -R10.reuse ;  /* 0x00000006bdb07c23 */ /* 0x100fe2000801080a */
[----:B------:R-:W-:Y:S01]  /*b210*/  FFMA.FTZ R10, R197, UR6, -R10 ;  /* 0x00000006c50a7c23 */ /* 0x000fe2000801080a */
        /* <DEDUP_REMOVED lines=26> */
[----:B--2---:R-:W-:Y:S01]  /*b3c0*/  FMNMX.FTZ R5, R184, R5, !PT ;  /* 0x00000005b8057209 */ /* 0x004fe20007810000 */
[----:B------:R-:W-:Y:S01]  /*b3d0*/  MUFU.EX2 R165, R165 ;  /* 0x000000a500a57308 */ /* 0x000fe20000000800 */
[-C--:B------:R-:W-:Y:S01]  /*b3e0*/  FMUL.FTZ R85, R85, R8.reuse ;  /* 0x0000000855557220 */ /* 0x080fe20000410000 */
[-C--:B------:R-:W-:Y:S01]  /*b3f0*/  FMUL.FTZ R88, R88, R8.reuse ;  /* 0x0000000858587220 */ /* 0x080fe20000410000 */
[C---:B------:R-:W-:Y:S01]  /*b400*/  FSETP.NEU.FTZ.AND P1, PT, R5.reuse, -INF , PT ;  /* 0xff8000000500780b */ /* 0x040fe20003f3d000 */
[----:B------:R-:W-:Y:S01]  /*b410*/  FMUL.FTZ R189, R5, UR6 ;  /* 0x0000000605bd7c20 */ /* 0x000fe20008410000 */
[-C--:B------:R-:W-:Y:S01]  /*b420*/  FMUL.FTZ R89, R89, R8.reuse ;  /* 0x0000000859597220 */ /* 0x080fe20000410000 */
[-C--:B------:R-:W-:Y:S01]  /*b430*/  FMUL.FTZ R92, R92, R8.reuse ;  /* 0x000000085c5c7220 */ /* 0x080fe20000410000 */
[-C--:B------:R-:W-:Y:S01]  /*b440*/  FMUL.FTZ R93, R93, R8.reuse ;  /* 0x000000085d5d7220 */ /* 0x080fe20000410000 */
[----:B------:R-:W2:Y:S01]  /*b450*/  MUFU.EX2 R168, R168 ;  /* 0x000000a800a87308 */ /* 0x000ea20000000800 */
[----:B------:R-:W-:Y:S01]  /*b460*/  FSEL R189, R189, RZ, P1 ;  /* 0x000000ffbdbd7208 */ /* 0x000fe20000800000 */
[-C--:B------:R-:W-:Y:S01]  /*b470*/  FMUL.FTZ R96, R96, R8.reuse ;  /* 0x0000000860607220 */ /* 0x080fe20000410000 */
[-C--:B------:R-:W-:Y:S01]  /*b480*/  FMUL.FTZ R97, R97, R8.reuse ;  /* 0x0000000861617220 */ /* 0x080fe20000410000 */
[-C--:B------:R-:W-:Y:S01]  /*b490*/  FMUL.FTZ R100, R100, R8.reuse ;  /* 0x0000000864647220 */ /* 0x080fe20000410000 */
[----:B------:R-:W-:Y:S01]  /*b4a0*/  FMUL.FTZ R101, R101, R8 ;  /* 0x0000000865657220 */ /* 0x000fe20000410000 */
[----:B------:R-:W-:Y:S01]  /*b4b0*/  FFMA.FTZ R184, R155, UR6, -R189 ;  /* 0x000000069bb87c23 */ /* 0x000fe200080108bd */
[----:B------:R-:W-:Y:S01]  /*b4c0*/  FFMA.FTZ R155, R8, R2, R11 ;  /* 0x00000002089b7223 */ /* 0x000fe2000001000b */
[--C-:B----4-:R-:W-:Y:S01]  /*b4d0*/  FFMA.FTZ R185, R154, UR6, -R189.reuse ;  /* 0x000000069ab97c23 */ /* 0x110fe200080108bd */
[----:B------:R-:W-:Y:S01]  /*b4e0*/  MUFU.EX2 R169, R169 ;  /* 0x000000a900a97308 */ /* 0x000fe20000000800 */
[----:B------:R-:W-:Y:S01]  /*b4f0*/  FFMA.FTZ R188, R159, UR6, -R189 ;  /* 0x000000069fbc7c23 */ /* 0x000fe200080108bd */
[----:B------:R-:W-:Y:S01]  /*b500*/  FADD.FTZ R193, R152, R155 ;  /* 0x0000009b98c17221 */ /* 0x000fe20000010000 */
[--C-:B------:R-:W-:Y:S01]  /*b510*/  FFMA.FTZ R159, R162, UR6, -R189.reuse ;  /* 0x00000006a29f7c23 */ /* 0x100fe200080108bd */
[----:B---3--:R-:W-:Y:S01]  /*b520*/  F2FP.F16.F32.PACK_AB R162, R15, R14 ;  /* 0x0000000e0fa2723e */ /* 0x008fe200000000ff */
[----:B------:R-:W-:Y:S01]  /*b530*/  FFMA.FTZ R155, R158, UR6, -R189 ;  /* 0x000000069e9b7c23 */ /* 0x000fe200080108bd */
[----:B------:R-:W-:Y:S01]  /*b540*/  FADD.FTZ R2, R12, R193 ;  /* 0x000000c10c027221 */ /* 0x000fe20000010000 */
[----:B------:R-:W-:Y:S01]  /*b550*/  F2FP.F16.F32.PACK_AB R158, R153, R20 ;  /* 0x00000014999e723e */ /* 0x000fe200000000ff */
[----:B------:R3:W-:Y:S01]  /*b560*/  MUFU.EX2 R181, R196 ;  /* 0x000000c400b57308 */ /* 0x0007e20000000800 */
[--C-:B------:R-:W-:Y:S01]  /*b570*/  FFMA.FTZ R192, R163, UR6, -R189.reuse ;  /* 0x00000006a3c07c23 */ /* 0x100fe200080108bd */
[----:B------:R-:W-:Y:S01]  /*b580*/  FADD.FTZ R193, R13, R2 ;  /* 0x000000020dc17221 */ /* 0x000fe20000010000 */
[--C-:B------:R-:W-:Y:S01]  /*b590*/  FFMA.FTZ R163, R166, UR6, -R189.reuse ;  /* 0x00000006a6a37c23 */ /* 0x100fe200080108bd */
[--C-:B------:R-:W-:Y:S01]  /*b5a0*/  FFMA.FTZ R171, R171, UR6, -R189.reuse ;  /* 0x00000006abab7c23 */ /* 0x100fe200080108bd */
[----:B------:R-:W-:Y:S01]  /*b5b0*/  FFMA.FTZ R174, R174, UR6, -R189 ;  /* 0x00000006aeae7c23 */ /* 0x000fe200080108bd */
[----:B------:R-:W-:Y:S01]  /*b5c0*/  FADD.FTZ R2, R156, R193 ;  /* 0x000000c19c027221 */ /* 0x000fe20000010000 */
[----:B------:R-:W-:Y:S01]  /*b5d0*/  F2FP.F16.F32.PACK_AB R152, R152, R11 ;  /* 0x0000000b9898723e */ /* 0x000fe200000000ff */
[----:B------:R-:W-:Y:S01]  /*b5e0*/  MUFU.EX2 R173, R173 ;  /* 0x000000ad00ad7308 */ /* 0x000fe20000000800 */
[--C-:B---3--:R-:W-:Y:S01]  /*b5f0*/  FFMA.FTZ R196, R167, UR6, -R189.reuse ;  /* 0x00000006a7c47c23 */ /* 0x108fe200080108bd */
[----:B------:R-:W-:Y:S01]  /*b600*/  FADD.FTZ R193, R21, R2 ;  /* 0x0000000215c17221 */ /* 0x000fe20000010000 */
[--C-:B------:R-:W-:Y:S01]  /*b610*/  FFMA.FTZ R175, R175, UR6, -R189.reuse ;  /* 0x00000006afaf7c23 */ /* 0x100fe200080108bd */
[----:B------:R-:W-:Y:S01]  /*b620*/  FFMA.FTZ R178, R178, UR6, -R189 ;  /* 0x00000006b2b27c23 */ /* 0x000fe200080108bd */
[----:B--2---:R-:W-:Y:S01]  /*b630*/  F2FP.F16.F32.PACK_AB R166, R168, R165 ;  /* 0x000000a5a8a6723e */ /* 0x004fe200000000ff */
[----:B------:R-:W-:Y:S01]  /*b640*/  FADD.FTZ R2, R20, R193 ;  /* 0x000000c114027221 */ /* 0x000fe20000010000 */
[--C-:B------:R-:W-:Y:S01]  /*b650*/  FFMA.FTZ R179, R179, UR6, -R189.reuse ;  /* 0x00000006b3b37c23 */ /* 0x100fe200080108bd */
[----:B------:R-:W2:Y:S01]  /*b660*/  MUFU.EX2 R176, R176 ;  /* 0x000000b000b07308 */ /* 0x000ea20000000800 */
[--C-:B------:R-:W-:Y:S01]  /*b670*/  FFMA.FTZ R182, R182, UR6, -R189.reuse ;  /* 0x00000006b6b67c23 */ /* 0x100fe200080108bd */
[----:B------:R-:W-:Y:S01]  /*b680*/  FADD.FTZ R193, R153, R2 ;  /* 0x0000000299c17221 */ /* 0x000fe20000010000 */
[--C-:B------:R-:W-:Y:S01]  /*b690*/  FFMA.FTZ R183, R183, UR6, -R189.reuse ;  /* 0x00000006b7b77c23 */ /* 0x100fe200080108bd */
[--C-:B------:R-:W-:Y:S01]  /*b6a0*/  FFMA.FTZ R187, R187, UR6, -R189.reuse ;  /* 0x00000006bbbb7c23 */ /* 0x100fe200080108bd */
[----:B------:R-:W-:Y:S01]  /*b6b0*/  FFMA.FTZ R190, R190, UR6, -R189 ;  /* 0x00000006bebe7c23 */ /* 0x000fe200080108bd */
[----:B------:R-:W-:Y:S01]  /*b6c0*/  FADD.FTZ R2, R160, R193 ;  /* 0x000000c1a0027221 */ /* 0x000fe20000010000 */
[--C-:B------:R-:W-:Y:S01]  /*b6d0*/  FFMA.FTZ R191, R191, UR6, -R189.reuse ;  /* 0x00000006bfbf7c23 */ /* 0x100fe200080108bd */
[----:B------:R-:W-:Y:S01]  /*b6e0*/  MUFU.EX2 R177, R177 ;  /* 0x000000b100b17308 */ /* 0x000fe20000000800 */
[--C-:B------:R-:W-:Y:S01]  /*b6f0*/  FFMA.FTZ R194, R194, UR6, -R189.reuse ;  /* 0x00000006c2c27c23 */ /* 0x100fe200080108bd */
[----:B------:R-:W-:Y:S01]  /*b700*/  FADD.FTZ R193, R157, R2 ;  /* 0x000000029dc17221 */ /* 0x000fe20000010000 */
[----:B------:R-:W-:Y:S01]  /*b710*/  FSEL R2, R5, RZ, P1 ;  /* 0x000000ff05027208 */ /* 0x000fe20000800000 */
[--C-:B------:R-:W-:Y:S01]  /*b720*/  FFMA.FTZ R195, R195, UR6, -R189.reuse ;  /* 0x00000006c3c37c23 */ /* 0x100fe200080108bd */
[----:B------:R-:W-:Y:S01]  /*b730*/  FFMA.FTZ R198, R198, UR6, -R189 ;  /* 0x00000006c6c67c23 */ /* 0x000fe200080108bd */
[----:B------:R-:W-:Y:S01]  /*b740*/  FADD.FTZ R154, R14, R193 ;  /* 0x000000c10e9a7221 */ /* 0x000fe20000010000 */
[-C--:B------:R-:W-:Y:S01]  /*b750*/  FMUL.FTZ R104, R104, R8.reuse ;  /* 0x0000000868687220 */ /* 0x080fe20000410000 */
[----:B------:R-:W-:Y:S01]  /*b760*/  FADD.FTZ R2, -R2, R9 ;  /* 0x0000000902027221 */ /* 0x000fe20000010100 */
[----:B------:R-:W3:Y:S01]  /*b770*/  MUFU.EX2 R180, R180 ;  /* 0x000000b400b47308 */ /* 0x000ee20000000800 */
[----:B------:R-:W-:Y:S01]  /*b780*/  FADD.FTZ R193, R15, R154 ;  /* 0x0000009a0fc17221 */ /* 0x000fe20000010000 */
[----:B------:R-:W-:Y:S01]  /*b790*/  FFMA.FTZ R9, R170, UR6, -R189 ;  /* 0x00000006aa097c23 */ /* 0x000fe200080108bd */
[----:B------:R-:W-:Y:S01]  /*b7a0*/  FMUL.FTZ R14, R2, UR6 ;  /* 0x00000006020e7c20 */ /* 0x000fe20008410000 */
[----:B--2---:R-:W-:Y:S01]  /*b7b0*/  F2FP.F16.F32.PACK_AB R170, R176, R173 ;  /* 0x000000adb0aa723e */ /* 0x004fe200000000ff */
[----:B------:R-:W-:Y:S01]  /*b7c0*/  FADD.FTZ R154, R164, R193 ;  /* 0x000000c1a49a7221 */ /* 0x000fe20000010000 */
[-C--:B------:R-:W-:Y:S01]  /*b7d0*/  FMUL.FTZ R105, R105, R8.reuse ;  /* 0x0000000869697220 */ /* 0x080fe20000410000 */
[-C--:B------:R-:W-:Y:S01]  /*b7e0*/  FMUL.FTZ R108, R108, R8.reuse ;  /* 0x000000086c6c7220 */ /* 0x080fe20000410000 */
[----:B------:R-:W2:Y:S01]  /*b7f0*/  MUFU.EX2 R10, R10 ;  /* 0x0000000a000a7308 */ /* 0x000ea20000000800 */
[----:B------:R-:W-:Y:S01]  /*b800*/  FADD.FTZ R154, R161, R154 ;  /* 0x0000009aa19a7221 */ /* 0x000fe20000010000 */
[-C--:B------:R-:W-:Y:S01]  /*b810*/  FMUL.FTZ R109, R109, R8.reuse ;  /* 0x000000086d6d7220 */ /* 0x080fe20000410000 */
[-C--:B------:R-:W-:Y:S01]  /*b820*/  FMUL.FTZ R112, R112, R8.reuse ;  /* 0x0000000870707220 */ /* 0x080fe20000410000 */
[-C--:B------:R-:W-:Y:S01]  /*b830*/  FMUL.FTZ R113, R113, R8.reuse ;  /* 0x0000000871717220 */ /* 0x080fe20000410000 */
[----:B------:R-:W-:Y:S01]  /*b840*/  FADD.FTZ R167, R165, R154 ;  /* 0x0000009aa5a77221 */ /* 0x000fe20000010000 */
[-C--:B------:R-:W-:Y:S01]  /*b850*/  FMUL.FTZ R116, R116, R8.reuse ;  /* 0x0000000874747220 */ /* 0x080fe20000410000 */
[-C--:B------:R-:W-:Y:S01]  /*b860*/  FMUL.FTZ R117, R117, R8.reuse ;  /* 0x0000000875757220 */ /* 0x080fe20000410000 */
[----:B------:R-:W-:Y:S01]  /*b870*/  MUFU.EX2 R185, R185 ;  /* 0x000000b900b97308 */ /* 0x000fe20000000800 */
[----:B------:R-:W-:Y:S01]  /*b880*/  FADD.FTZ R154, R168, R167 ;  /* 0x000000a7a89a7221 */ /* 0x000fe20000010000 */
[--C-:B------:R-:W-:Y:S01]  /*b890*/  FFMA.FTZ R167, R186, UR6, -R189.reuse ;  /* 0x00000006baa77c23 */ /* 0x100fe200080108bd */
[----:B------:R-:W-:Y:S01]  /*b8a0*/  F2FP.F16.F32.PACK_AB R168, R172, R169 ;  /* 0x000000a9aca8723e */ /* 0x000fe200000000ff */
[----:B------:R-:W-:Y:S01]  /*b8b0*/  FFMA.FTZ R189, R199, UR6, -R189 ;  /* 0x00000006c7bd7c23 */ /* 0x000fe200080108bd */
[----:B------:R-:W-:Y:S01]  /*b8c0*/  FADD.FTZ R193, R169, R154 ;  /* 0x0000009aa9c17221 */ /* 0x000fe20000010000 */
[-C--:B------:R-:W-:Y:S01]  /*b8d0*/  FMUL.FTZ R120, R120, R8.reuse ;  /* 0x0000000878787220 */ /* 0x080fe20000410000 */
[-C--:B------:R-:W-:Y:S01]  /*b8e0*/  FMUL.FTZ R121, R121, R8.reuse ;  /* 0x0000000879797220 */ /* 0x080fe20000410000 */
[----:B------:R-:W4:Y:S01]  /*b8f0*/  MUFU.EX2 R14, R14 ;  /* 0x0000000e000e7308 */ /* 0x000f220000000800 */
[----:B------:R-:W-:Y:S01]  /*b900*/  FADD.FTZ R154, R172, R193 ;  /* 0x000000c1ac9a7221 */ /* 0x000fe20000010000 */
[----:B---3--:R-:W-:Y:S01]  /*b910*/  F2FP.F16.F32.PACK_AB R172, R180, R177 ;  /* 0x000000b1b4ac723e */ /* 0x008fe200000000ff */
[-C--:B------:R-:W-:Y:S01]  /*b920*/  FMUL.FTZ R124, R124, R8.reuse ;  /* 0x000000087c7c7220 */ /* 0x080fe20000410000 */
[----:B------:R-:W-:Y:S01]  /*b930*/  FMUL.FTZ R125, R125, R8 ;  /* 0x000000087d7d7220 */ /* 0x000fe20000410000 */
[----:B------:R-:W-:Y:S01]  /*b940*/  FADD.FTZ R193, R173, R154 ;  /* 0x0000009aadc17221 */ /* 0x000fe20000010000 */
[----:B------:R-:W-:Y:S01]  /*b950*/  F2FP.F16.F32.PACK_AB R154, R13, R12 ;  /* 0x0000000c0d9a723e */ /* 0x000fe200000000ff */
[-C--:B------:R-:W-:Y:S01]  /*b960*/  FMUL.FTZ R128, R128, R8.reuse ;  /* 0x0000000880807220 */ /* 0x080fe20000410000 */
[----:B------:R-:W3:Y:S01]  /*b970*/  MUFU.EX2 R184, R184 ;  /* 0x000000b800b87308 */ /* 0x000ee20000000800 */
[----:B------:R-:W-:Y:S01]  /*b980*/  FADD.FTZ R12, R176, R193 ;  /* 0x000000c1b00c7221 */ /* 0x000fe20000010000 */
[-C--:B------:R-:W-:Y:S01]  /*b990*/  FMUL.FTZ R129, R129, R8.reuse ;  /* 0x0000000881817220 */ /* 0x080fe20000410000 */
[-C--:B------:R-:W-:Y:S01]  /*b9a0*/  FMUL.FTZ R132, R132, R8.reuse ;  /* 0x0000000884847220 */ /* 0x080fe20000410000 */
[-C--:B------:R-:W-:Y:S01]  /*b9b0*/  FMUL.FTZ R133, R133, R8.reuse ;  /* 0x0000000885857220 */ /* 0x080fe20000410000 */
[----:B------:R-:W-:Y:S01]  /*b9c0*/  FADD.FTZ R13, R177, R12 ;  /* 0x0000000cb10d7221 */ /* 0x000fe20000010000 */
[-C--:B------:R-:W-:Y:S01]  /*b9d0*/  FMUL.FTZ R136, R136, R8.reuse ;  /* 0x0000000888887220 */ /* 0x080fe20000410000 */
[-C--:B------:R-:W-:Y:S01]  /*b9e0*/  FMUL.FTZ R137, R137, R8.reuse ;  /* 0x0000000889897220 */ /* 0x080fe20000410000 */
[----:B------:R-:W5:Y:S01]  /*b9f0*/  MUFU.EX2 R155, R155 ;  /* 0x0000009b009b7308 */ /* 0x000f620000000800 */
[----:B------:R-:W-:Y:S01]  /*ba00*/  FADD.FTZ R20, R180, R13 ;  /* 0x0000000db4147221 */ /* 0x000fe20000010000 */
[-C--:B------:R-:W-:Y:S01]  /*ba10*/  FMUL.FTZ R140, R140, R8.reuse ;  /* 0x000000088c8c7220 */ /* 0x080fe20000410000 */
[-C--:B------:R-:W-:Y:S01]  /*ba20*/  FMUL.FTZ R141, R141, R8.reuse ;  /* 0x000000088d8d7220 */ /* 0x080fe20000410000 */
[-C--:B------:R-:W-:Y:S01]  /*ba30*/  FMUL.FTZ R144, R144, R8.reuse ;  /* 0x0000000890907220 */ /* 0x080fe20000410000 */
[----:B------:R-:W-:Y:S01]  /*ba40*/  FADD.FTZ R13, R181, R20 ;  /* 0x00000014b50d7221 */ /* 0x000fe20000010000 */
[-C--:B------:R-:W-:Y:S01]  /*ba50*/  FMUL.FTZ R145, R145, R8.reuse ;  /* 0x0000000891917220 */ /* 0x080fe20000410000 */
[----:B------:R-:W-:Y:S01]  /*ba60*/  FMUL.FTZ R148, R148, R8 ;  /* 0x0000000894947220 */ /* 0x000fe20000410000 */
[----:B------:R-:W0:Y:S01]  /*ba70*/  MUFU.EX2 R188, R188 ;  /* 0x000000bc00bc7308 */ /* 0x000e220000000800 */
[----:B--2---:R-:W-:Y:S01]  /*ba80*/  FADD.FTZ R2, R10, R13 ;  /* 0x0000000d0a027221 */ /* 0x004fe20000010000 */
[----:B----4-:R-:W-:Y:S01]  /*ba90*/  FFMA.FTZ R13, R14, R0, R185 ;  /* 0x000000000e0d7223 */ /* 0x010fe200000100b9 */
[----:B------:R-:W-:Y:S01]  /*baa0*/  FMUL.FTZ R149, R149, R8 ;  /* 0x0000000895957220 */ /* 0x000fe20000410000 */
[----:B------:R-:W-:Y:S01]  /*bab0*/  F2FP.F16.F32.PACK_AB R164, R161, R164 ;  /* 0x000000a4a1a4723e */ /* 0x000fe200000000ff */
[----:B------:R-:W-:Y:S01]  /*bac0*/  FMUL.FTZ R26, R26, R14 ;  /* 0x0000000e1a1a7220 */ /* 0x000fe20000410000 */
[C---:B---3--:R-:W-:Y:S01]  /*bad0*/  FADD.FTZ R0, R184.reuse, R13 ;  /* 0x0000000db8007221 */ /* 0x048fe20000010000 */
[----:B------:R-:W-:Y:S01]  /*bae0*/  F2FP.F16.F32.PACK_AB R160, R157, R160 ;  /* 0x000000a09da0723e */ /* 0x000fe200000000ff */
[----:B------:R-:W2:Y:S01]  /*baf0*/  MUFU.EX2 R159, R159 ;  /* 0x0000009f009f7308 */ /* 0x000ea20000000800 */
[----:B------:R-:W-:Y:S01]  /*bb00*/  F2FP.F16.F32.PACK_AB R156, R21, R156 ;  /* 0x0000009c159c723e */ /* 0x000fe200000000ff */
[----:B-----5:R-:W-:Y:S01]  /*bb10*/  FADD.FTZ R13, R155, R0 ;  /* 0x000000009b0d7221 */ /* 0x020fe20000010000 */
[----:B------:R-:W-:Y:S01]  /*bb20*/  F2FP.F16.F32.PACK_AB R153, R184, R185 ;  /* 0x000000b9b899723e */ /* 0x000fe200000000ff */
        /* <DEDUP_REMOVED lines=37> */
[C---:B--2---:R-:W-:Y:S01]  /*bd80*/  FADD.FTZ R20, R196.reuse, R13 ;  /* 0x0000000dc4147221 */ /* 0x044fe20000010000 */
[----:B------:R-:W-:Y:S01]  /*bd90*/  F2FP.F16.F32.PACK_AB R159, R196, R163 ;  /* 0x000000a3c49f723e */ /* 0x000fe200000000ff */
[-C--:B------:R-:W-:Y:S01]  /*bda0*/  FMUL.FTZ R79, R79, R14.reuse ;  /* 0x0000000e4f4f7220 */ /* 0x080fe20000410000 */
[-C--:B------:R-:W-:Y:S01]  /*bdb0*/  FMUL.FTZ R82, R82, R14.reuse ;  /* 0x0000000e52527220 */ /* 0x080fe20000410000 */
[-C--:B------:R-:W-:Y:S01]  /*bdc0*/  FMUL.FTZ R83, R83, R14.reuse ;  /* 0x0000000e53537220 */ /* 0x080fe20000410000 */
[-C--:B------:R-:W-:Y:S01]  /*bdd0*/  FMUL.FTZ R86, R86, R14.reuse ;  /* 0x0000000e56567220 */ /* 0x080fe20000410000 */
[-C--:B------:R-:W-:Y:S01]  /*bde0*/  FMUL.FTZ R87, R87, R14.reuse ;  /* 0x0000000e57577220 */ /* 0x080fe20000410000 */
[----:B------:R2:W4:Y:S01]  /*bdf0*/  MUFU.EX2 R11, R174 ;  /* 0x000000ae000b7308 */ /* 0x0005220000000800 */
        /* <DEDUP_REMOVED lines=8> */
[----:B--2---:R-:W-:Y:S01]  /*be80*/  F2FP.F16.F32.PACK_AB R174, R10, R181 ;  /* 0x000000b50aae723e */ /* 0x004fe200000000ff */
[C---:B0-----:R-:W-:Y:S01]  /*be90*/  FADD.FTZ R20, R186.reuse, R13 ;  /* 0x0000000dba147221 */ /* 0x041fe20000010000 */
[----:B------:R-:W-:Y:S01]  /*bea0*/  F2FP.F16.F32.PACK_AB R161, R186, R9 ;  /* 0x00000009baa1723e */ /* 0x000fe200000000ff */
[-C--:B------:R-:W-:Y:S01]  /*beb0*/  FMUL.FTZ R102, R102, R14.reuse ;  /* 0x0000000e66667220 */ /* 0x080fe20000410000 */
[-C--:B------:R-:W-:Y:S01]  /*bec0*/  FMUL.FTZ R103, R103, R14.reuse ;  /* 0x0000000e67677220 */ /* 0x080fe20000410000 */
        /* <DEDUP_REMOVED lines=33> */
[----:B------:R-:W-:Y:S01]  /*c0e0*/  FMUL.FTZ R151, R151, R14 ;  /* 0x0000000e97977220 */ /* 0x000fe20000410000 */
[----:B------:R2:W4:Y:S01]  /*c0f0*/  MUFU.EX2 R169, R167 ;  /* 0x000000a700a97308 */ /* 0x0005220000000800 */
[----:B---3--:R-:W-:-:S07]  /*c100*/  FADD.FTZ R178, R182, R13 ;  /* 0x0000000db6b27221 */ /* 0x008fce0000010000 */
[----:B------:R-:W3:Y:S01]  /*c110*/  MUFU.EX2 R0, R187 ;  /* 0x000000bb00007308 */ /* 0x000ee20000000800 */
[C---:B0-----:R-:W-:Y:S01]  /*c120*/  FADD.FTZ R178, R183.reuse, R178 ;  /* 0x000000b2b7b27221 */ /* 0x041fe20000010000 */
[----:B--2---:R-:W-:-:S06]  /*c130*/  F2FP.F16.F32.PACK_AB R167, R183, R182 ;  /* 0x000000b6b7a7723e */ /* 0x004fcc00000000ff */
[----:B------:R-:W0:Y:S01]  /*c140*/  MUFU.EX2 R171, R190 ;  /* 0x000000be00ab7308 */ /* 0x000e220000000800 */
[----:B----4-:R-:W-:-:S07]  /*c150*/  FADD.FTZ R13, R169, R178 ;  /* 0x000000b2a90d7221 */ /* 0x010fce0000010000 */
[----:B------:R-:W2:Y:S01]  /*c160*/  MUFU.EX2 R20, R191 ;  /* 0x000000bf00147308 */ /* 0x000ea20000000800 */
[C---:B---3--:R-:W-:Y:S01]  /*c170*/  FADD.FTZ R178, R0.reuse, R13 ;  /* 0x0000000d00b27221 */ /* 0x048fe20000010000 */
[----:B------:R-:W-:-:S06]  /*c180*/  F2FP.F16.F32.PACK_AB R169, R0, R169 ;  /* 0x000000a900a9723e */ /* 0x000fcc00000000ff */
[----:B------:R-:W3:Y:S01]  /*c190*/  MUFU.EX2 R173, R194 ;  /* 0x000000c200ad7308 */ /* 0x000ee20000000800 */
[----:B0-----:R-:W-:-:S07]  /*c1a0*/  FADD.FTZ R13, R171, R178 ;  /* 0x000000b2ab0d7221 */ /* 0x001fce0000010000 */
[----:B------:R-:W0:Y:S01]  /*c1b0*/  MUFU.EX2 R176, R195 ;  /* 0x000000c300b07308 */ /* 0x000e220000000800 */
[C---:B--2---:R-:W-:Y:S01]  /*c1c0*/  FADD.FTZ R180, R20.reuse, R13 ;  /* 0x0000000d14b47221 */ /* 0x044fe20000010000 */
[----:B------:R-:W-:-:S06]  /*c1d0*/  F2FP.F16.F32.PACK_AB R171, R20, R171 ;  /* 0x000000ab14ab723e */ /* 0x000fcc00000000ff */
[----:B------:R-:W2:Y:S01]  /*c1e0*/  MUFU.EX2 R175, R198 ;  /* 0x000000c600af7308 */ /* 0x000ea20000000800 */
[----:B---3--:R-:W-:-:S07]  /*c1f0*/  FADD.FTZ R13, R173, R180 ;  /* 0x000000b4ad0d7221 */ /* 0x008fce0000010000 */
[----:B------:R-:W3:Y:S01]  /*c200*/  MUFU.EX2 R178, R189 ;  /* 0x000000bd00b27308 */ /* 0x000ee20000000800 */
[C---:B0-----:R-:W-:Y:S01]  /*c210*/  FADD.FTZ R8, R176.reuse, R13 ;  /* 0x0000000db0087221 */ /* 0x041fe20000010000 */
[----:B------:R-:W-:-:S03]  /*c220*/  F2FP.F16.F32.PACK_AB R173, R176, R173 ;  /* 0x000000adb0ad723e */ /* 0x000fc600000000ff */
[----:B--2---:R-:W-:-:S04]  /*c230*/  FADD.FTZ R9, R175, R8 ;  /* 0x00000008af097221 */ /* 0x004fc80000010000 */
[C---:B---3--:R-:W-:Y:S01]  /*c240*/  FADD.FTZ R0, R178.reuse, R9 ;  /* 0x00000009b2007221 */ /* 0x048fe20000010000 */
[----:B------:R-:W-:Y:S01]  /*c250*/  F2FP.F16.F32.PACK_AB R175, R178, R175 ;  /* 0x000000afb2af723e */ /* 0x000fe200000000ff */
[----:B------:R-:W-:Y:S06]  /*c260*/  @!P0 BRA `(.L_x_1953) ;  /* 0x0000000000048947 */ /* 0x000fec0003800000 */
[----:B------:R-:W-:Y:S01]  /*c270*/  BPT.TRAP 0x1 ;  /* 0x000000040000795c */ /* 0x000fe20000300000 */
.L_x_1953:
[----:B------:R0:W2:Y:S01]  /*c280*/  SYNCS.PHASECHK.TRANS64.TRYWAIT P1, [UR24+0x22850], R6 ;  /* 0x02285006ff0075a7 */ /* 0x0000a20008020158 */
[----:B------:R-:W-:Y:S05]  /*c290*/  @!P0 BRA `(.L_x_1954) ;  /* 0x0000000000048947 */ /* 0x000fea0003800000 */
[----:B------:R-:W-:Y:S01]  /*c2a0*/  BPT.TRAP 0x1 ;  /* 0x000000040000795c */ /* 0x000fe20000300000 */
.L_x_1954:
[----:B------:R-:W-:Y:S01]  /*c2b0*/  VIADD R8, R215, 0x8 ;  /* 0x00000008d7087836 */ /* 0x000fe20000000000 */
[----:B--2---:R-:W-:Y:S06]  /*c2c0*/  @P1 BRA `(.L_x_1955) ;  /* 0x0000000000081947 */ /* 0x004fec0003800000 */
[----:B------:R-:W2:Y:S02]  /*c2d0*/  SYNCS.PHASECHK.TRANS64.TRYWAIT P1, [UR24+0x22850], R6 ;  /* 0x02285006ff0075a7 */ /* 0x000ea40008020158 */
[----:B--2---:R-:W-:Y:S05]  /*c2e0*/  @!P1 BRA `(.L_x_1956) ;  /* 0x0000007800e09947 */ /* 0x004fea0003800000 */
.L_x_1955:
        /* <DEDUP_REMOVED lines=39> */
.L_x_1957:
[----:B------:R-:W-:Y:S01]  /*c560*/  UIADD3 UR24, UR24, 0x22860, URZ ;  /* 0x0002286018187890 */ /* 0x000fe2000fffe03f */
[C---:B------:R-:W-:Y:S01]  /*c570*/  ISETP.GT.AND P1, PT, R7.reuse, UR44, PT ;  /* 0x0000002c07007c0c */ /* 0x040fe2000bf24270 */
[----:B------:R-:W-:Y:S02]  /*c580*/  VIADD R7, R7, 0xffffffff ;  /* 0xffffffff07077836 */ /* 0x000fe40000000000 */
[----:B------:R-:W-:Y:S01]  /*c590*/  UPRMT UR24, UR7, 0x654, UR24 ;  /* 0x0000065407187896 */ /* 0x000fe20008000018 */
[----:B--2---:R-:W-:Y:S02]  /*c5a0*/  IMAD.MOV.U32 R9, RZ, RZ, R5 ;  /* 0x000000ffff097224 */ /* 0x004fe400078e0005 */
[----:B------:R-:W-:-:S06]  /*c5b0*/  IMAD.MOV.U32 R8, RZ, RZ, R4 ;  /* 0x000000ffff087224 */ /* 0x000fcc00078e0004 */
[----:B------:R-:W-:Y:S01]  /*c5c0*/  SYNCS.ARRIVE.TRANS64.RED.A1T0 RZ, [UR24], RZ ;  /* 0x000000ffffff79a7 */ /* 0x000fe20008100418 */
[----:B------:R-:W-:Y:S05]  /*c5d0*/  @P1 BRA `(.L_x_1958) ;  /* 0xffffffd000181947 */ /* 0x000fea000383ffff */
.L_x_1939:
[----:B------:R-:W3:Y:S01]  /*c5e0*/  SHFL.BFLY PT, R7, R2, 0x2, 0x1f ;  /* 0x0c401f0002077f89 */ /* 0x000ee200000e0000 */
[----:B------:R-:W-:Y:S01]  /*c5f0*/  IMAD.MOV.U32 R8, RZ, RZ, RZ ;  /* 0x000000ffff087224 */ /* 0x000fe200078e00ff */
[----:B------:R-:W-:Y:S01]  /*c600*/  UIADD3 UR38, UR38, 0x1, URZ ;  /* 0x0000000126267890 */ /* 0x000fe2000fffe03f */
[----:B------:R1:W-:Y:S06]  /*c610*/  BAR.ARV R3, 0x100 ;  /* 0x000400030000751d */ /* 0x0003ec0000002000 */
[----:B------:R-:W-:Y:S02]  /*c620*/  UISETP.NE.AND UP0, UPT, UR38, 0x2, UPT ;  /* 0x000000022600788c */ /* 0x000fe4000bf05270 */
[----:B------:R-:W-:Y:S06]  /*c630*/  BAR.ARV 0x8, 0x180 ;  /* 0x0206000000007b1d */ /* 0x000fec0000002000 */
[----:B-1----:R-:W-:Y:S01]  /*c640*/  IMAD.MOV.U32 R3, RZ, RZ, -0x800000 ;  /* 0xff800000ff037424 */ /* 0x002fe200078e00ff */
[----:B------:R-:W-:Y:S01]  /*c650*/  USEL UR4, URZ, 0x1, UP0 ;  /* 0x000000013f047887 */ /* 0x000fe20008000000 */
[----:B------:R-:W1:Y:S01]  /*c660*/  SHFL.BFLY PT, R9, R0, 0x2, 0x1f ;  /* 0x0c401f0000097f89 */ /* 0x000e6200000e0000 */
[----:B------:R-:W-:Y:S01]  /*c670*/  PLOP3.LUT P0, PT, PT, PT, PT, 0x8, 0x0 ;  /* 0x000000000000781c */ /* 0x000fe20003f0e170 */
[----:B------:R-:W-:Y:S01]  /*c680*/  UIADD3 UR36, UR36, 0x1, URZ ;  /* 0x0000000124247890 */ /* 0x000fe2000fffe03f */
[----:B---3--:R-:W-:Y:S01]  /*c690*/  FADD.FTZ R7, R7, R2 ;  /* 0x0000000207077221 */ /* 0x008fe20000010000 */
[----:B------:R-:W-:Y:S01]  /*c6a0*/  IMAD.MOV.U32 R2, RZ, RZ, -0x800000 ;  /* 0xff800000ff027424 */ /* 0x000fe200078e00ff */
[----:B------:R-:W-:-:S02]  /*c6b0*/  USEL UR38, UR38, URZ, UP0 ;  /* 0x0000003f26267287 */ /* 0x000fc40008000000 */
[----:B------:R-:W-:Y:S01]  /*c6c0*/  ULOP3.LUT UR37, UR37, UR4, URZ, 0x3c, !UPT ;  /* 0x0000000425257292 */ /* 0x000fe2000f8e3c3f */
[----:B0-2---:R-:W0:Y:S01]  /*c6d0*/  SHFL.BFLY PT, R6, R7, 0x1, 0x1f ;  /* 0x0c201f0007067f89 */ /* 0x005e2200000e0000 */
[----:B-1----:R-:W-:Y:S01]  /*c6e0*/  FADD.FTZ R9, R9, R0 ;  /* 0x0000000009097221 */ /* 0x002fe20000010000 */
[----:B------:R-:W-:Y:S02]  /*c6f0*/  IMAD.MOV.U32 R0, RZ, RZ, RZ ;  /* 0x000000ffff007224 */ /* 0x000fe400078e00ff */
[----:B0-----:R-:W-:Y:S01]  /*c700*/  FADD.FTZ R10, R7, R6 ;  /* 0x00000006070a7221 */ /* 0x001fe20000010000 */
[----:B------:R-:W-:Y:S01]  /*c710*/  IMAD.U32 R7, RZ, RZ, UR6 ;  /* 0x00000006ff077e24 */ /* 0x000fe2000f8e00ff */
[----:B------:R-:W0:Y:S03]  /*c720*/  SHFL.BFLY PT, R6, R9, 0x1, 0x1f ;  /* 0x0c201f0009067f89 */ /* 0x000e2600000e0000 */
[----:B------:R-:W-:-:S13]  /*c730*/  FSETP.NE.FTZ.AND P1, PT, R10, RZ, PT ;  /* 0x000000ff0a00720b */ /* 0x000fda0003f35000 */
[----:B------:R-:W1:Y:S01]  /*c740*/  @P1 MUFU.RCP R8, R10 ;  /* 0x0000000a00081308 */ /* 0x000e620000001000 */
[----:B------:R-:W-:Y:S01]  /*c750*/  @P1 FMUL.FTZ R7, R7, 0.69314718246459960938 ;  /* 0x3f31721807071820 */ /* 0x000fe20000410000 */
[----:B0-----:R-:W-:Y:S01]  /*c760*/  FADD.FTZ R11, R9, R6 ;  /* 0x00000006090b7221 */ /* 0x001fe20000010000 */
[----:B------:R-:W-:-:S05]  /*c770*/  IMAD.U32 R9, RZ, RZ, UR6 ;  /* 0x00000006ff097e24 */ /* 0x000fca000f8e00ff */
[----:B------:R-:W0:Y:S01]  /*c780*/  @P1 MUFU.LG2 R6, R10 ;  /* 0x0000000a00061308 */ /* 0x000e220000000c00 */
[----:B------:R-:W-:Y:S01]  /*c790*/  FSETP.NE.FTZ.AND P2, PT, R11, RZ, PT ;  /* 0x000000ff0b00720b */ /* 0x000fe20003f55000 */
        /* <DEDUP_REMOVED lines=64> */
[----:B------:R-:W1:Y:S01]  /*cba0*/  @P2 MUFU.RCP R0, R11 ;  /* 0x0000000b00002308 */ /* 0x000e620000001000 */
[----:B------:R-:W-:Y:S01]  /*cbb0*/  @P2 FMUL.FTZ R9, R9, 0.69314718246459960938 ;  /* 0x3f31721809092820 */ /* 0x000fe20000410000 */
[----:B0-----:R-:W-:-:S04]  /*cbc0*/  @P1 FMUL.FTZ R6, R6, 0.69314718246459960938 ;  /* 0x3f31721806061820 */ /* 0x001fc80000410000 */
[----:B------:R-:W-:Y:S02]  /*cbd0*/  @P1 FFMA.FTZ R3, R7, R4, R6 ;  /* 0x0000000407031223 */ /* 0x000fe40000010006 */
[----:B------:R-:W0:Y:S01]  /*cbe0*/  @P2 MUFU.LG2 R8, R11 ;  /* 0x0000000b00082308 */ /* 0x000e220000000c00 */
        /* <DEDUP_REMOVED lines=66> */
.L_x_1880:
[----:B------:R-:W0:Y:S01]  /*d010*/  S2R R5, SR_CgaCtaId ;  /* 0x0000000000057919 */ /* 0x000e220000008800 */
[----:B------:R-:W-:Y:S01]  /*d020*/  MOV R176, 0x400 ;  /* 0x0000040000b07802 */ /* 0x000fe20000000f00 */
[----:B------:R-:W-:Y:S01]  /*d030*/  BSSY B0, `(.L_x_1959) ;  /* 0x000028f000007945 */ /* 0x000fe20003800000 */
[----:B------:R-:W-:Y:S02]  /*d040*/  BAR.SYNC.DEFER_BLOCKING 0x5, 0x180 ;  /* 0x0146000000007b1d */ /* 0x000fe40000010000 */
[----:B0-----:R-:W-:-:S05]  /*d050*/  LEA R176, R5, R176, 0x18 ;  /* 0x000000b005b07211 */ /* 0x001fca00078ec0ff */
[----:B------:R-:W0:Y:S02]  /*d060*/  LDS R4, [R176+0x228d0] ;  /* 0x0228d000b0047984 */ /* 0x000e240000000800 */
[----:B0-----:R-:W-:Y:S01]  /*d070*/  R2UR UR4, R4 ;  /* 0x00000000040472ca */ /* 0x001fe200000e0000 */
[----:B------:R-:W-:Y:S06]  /*d080*/  BAR.ARV 0x4, 0x180 ;  /* 0x0106000000007b1d */ /* 0x000fec0000002000 */
[----:B------:R-:W-:Y:S08]  /*d090*/  @P0 BRA `(.L_x_1960) ;  /* 0x0000001c004c0947 */ /* 0x000ff00003800000 */
[----:B------:R-:W0:Y:S01]  /*d0a0*/  S2R R5, SR_SWINHI ;  /* 0x0000000000057919 */ /* 0x000e220000002f00 */
[----:B------:R-:W1:Y:S01]  /*d0b0*/  LDC R205, c[0x0][0xbe8] ;  /* 0x0002fa00ffcd7b82 */ /* 0x000e620000000800 */
[----:B------:R-:W-:Y:S01]  /*d0c0*/  F2FP.F16.F32.PACK_AB R24, R25, R24 ;  /* 0x000000181918723e */ /* 0x000fe200000000ff */
[----:B------:R-:W-:Y:S01]  /*d0d0*/  USHF.R.S32.HI UR10, URZ, 0x1f, UR43 ;  /* 0x0000001f3f0a7899 */ /* 0x000fe2000801142b */
[----:B------:R-:W-:Y:S01]  /*d0e0*/  F2FP.F16.F32.PACK_AB R25, R27, R26 ;  /* 0x0000001a1b19723e */ /* 0x000fe200000000ff */
[----:B------:R-:W-:Y:S01]  /*d0f0*/  ULDC.64 UR8, c[0x0][0xb90] ;  /* 0x0002e40000087ab9 */ /* 0x000fe20000000a00 */
[----:B------:R-:W-:Y:S01]  /*d100*/  F2FP.F16.F32.PACK_AB R27, R31, R30 ;  /* 0x0000001e1f1b723e */ /* 0x000fe200000000ff */
[----:B------:R-:W-:Y:S01]  /*d110*/  UIMAD UR5, UR10, UR8, URZ ;  /* 0x000000080a0572a4 */ /* 0x000fe2000f8e023f */
[----:B------:R-:W-:Y:S01]  /*d120*/  F2FP.F16.F32.PACK_AB R26, R29, R28 ;  /* 0x0000001c1d1a723e */ /* 0x000fe200000000ff */
[----:B------:R-:W-:Y:S01]  /*d130*/  UIMAD.WIDE.U32 UR6, UR43, UR8, URZ ;  /* 0x000000082b0672a5 */ /* 0x000fe2000f8e003f */
[----:B------:R-:W-:Y:S01]  /*d140*/  F2FP.F16.F32.PACK_AB R136, R137, R136 ;  /* 0x000000888988723e */ /* 0x000fe200000000ff */
[----:B------:R-:W-:Y:S01]  /*d150*/  UIMAD UR5, UR43, UR9, UR5 ;  /* 0x000000092b0572a4 */ /* 0x000fe2000f8e0205 */
[----:B------:R-:W-:Y:S01]  /*d160*/  F2FP.F16.F32.PACK_AB R137, R128, R124 ;  /* 0x0000007c8089723e */ /* 0x000fe200000000ff */
[----:B------:R-:W-:Y:S01]  /*d170*/  USHF.R.S32.HI UR12, URZ, 0x1f, UR42 ;  /* 0x0000001f3f0c7899 */ /* 0x000fe2000801142a */
[----:B------:R-:W-:Y:S01]  /*d180*/  F2FP.F16.F32.PACK_AB R144, R145, R144 ;  /* 0x000000909190723e */ /* 0x000fe200000000ff */
[----:B------:R-:W-:Y:S01]  /*d190*/  ULDC.64 UR8, c[0x0][0xb98] ;  /* 0x0002e60000087ab9 */ /* 0x000fe20000000a00 */
[----:B------:R-:W-:Y:S01]  /*d1a0*/  UIADD3 UR7, UR7, UR5, URZ ;  /* 0x0000000507077290 */ /* 0x000fe2000fffe03f */
[----:B------:R-:W-:Y:S01]  /*d1b0*/  F2FP.F16.F32.PACK_AB R145, R167, R166 ;  /* 0x000000a6a791723e */ /* 0x000fe200000000ff */
[----:B------:R-:W-:-:S02]  /*d1c0*/  UIMAD UR5, UR12, UR8, URZ ;  /* 0x000000080c0572a4 */ /* 0x000fc4000f8e023f */
[----:B------:R-:W-:Y:S02]  /*d1d0*/  UIMAD.WIDE.U32 UR6, UR42, UR8, UR6 ;  /* 0x000000082a0672a5 */ /* 0x000fe4000f8e0006 */
[----:B------:R-:W-:-:S03]  /*d1e0*/  UIMAD UR5, UR42, UR9, UR5 ;  /* 0x000000092a0572a4 */ /* 0x000fc6000f8e0205 */
[----:B------:R-:W-:Y:S01]  /*d1f0*/  ULDC.64 UR8, c[0x0][0xae8] ;  /* 0x0002ba0000087ab9 */ /* 0x000fe20000000a00 */
[----:B------:R-:W-:Y:S02]  /*d200*/  MOV R160, R176 ;  /* 0x000000b000a07202 */ /* 0x000fe40000000f00 */
[----:B0-----:R-:W-:Y:S01]  /*d210*/  MOV R161, R5 ;  /* 0x0000000500a17202 */ /* 0x001fe20000000f00 */
[----:B------:R-:W-:Y:S02]  /*d220*/  IMAD R5, R203, 0x40, R19 ;  /* 0x00000040cb057824 */ /* 0x000fe400078e0213 */
[----:B------:R-:W-:-:S04]  /*d230*/  IMAD.WIDE R20, R208, 0x2, R160 ;  /* 0x00000002d0147825 */ /* 0x000fc800078e02a0 */
[----:B------:R-:W-:Y:S01]  /*d240*/  IMAD.WIDE R160, R5, 0x2, R160 ;  /* 0x0000000205a07825 */ /* 0x000fe200078e02a0 */
[C---:B------:R-:W-:Y:S02]  /*d250*/  IADD3 R109, P0, R20.reuse, 0x8060, RZ ;  /* 0x00008060146d7810 */ /* 0x040fe40007f1e0ff */
[C---:B------:R-:W-:Y:S02]  /*d260*/  IADD3 R113, P5, R20.reuse, 0xc020, RZ ;  /* 0x0000c02014717810 */ /* 0x040fe40007fbe0ff */
[----:B------:R-:W-:Y:S01]  /*d270*/  LOP3.LUT R12, R109, 0x380, RZ, 0xc0, !PT ;  /* 0x000003806d0c7812 */ /* 0x000fe200078ec0ff */
[--C-:B------:R-:W-:Y:S01]  /*d280*/  IMAD.X R13, RZ, RZ, R21.reuse, P0 ;  /* 0x000000ffff0d7224 */ /* 0x100fe200000e0615 */
[C---:B------:R-:W-:Y:S01]  /*d290*/  IADD3 R7, P3, R20.reuse, 0xc060, RZ ;  /* 0x0000c06014077810 */ /* 0x040fe20007f7e0ff */
[--C-:B------:R-:W-:Y:S01]  /*d2a0*/  IMAD.X R9, RZ, RZ, R21.reuse, P5 ;  /* 0x000000ffff097224 */ /* 0x100fe200028e0615 */
[----:B------:R-:W-:Y:S02]  /*d2b0*/  IADD3 R112, P2, R20, 0x8040, RZ ;  /* 0x0000804014707810 */ /* 0x000fe40007f5e0ff */
[----:B------:R-:W-:Y:S01]  /*d2c0*/  SHF.R.U64 R12, R12, 0x3, RZ ;  /* 0x000000030c0c7819 */ /* 0x000fe200000012ff */
[--C-:B------:R-:W-:Y:S01]  /*d2d0*/  IMAD.X R5, RZ, RZ, R21.reuse, P3 ;  /* 0x000000ffff057224 */ /* 0x100fe200018e0615 */
[----:B------:R-:W-:Y:S01]  /*d2e0*/  LOP3.LUT R8, R113, 0x380, RZ, 0xc0, !PT ;  /* 0x0000038071087812 */ /* 0x000fe200078ec0ff */
[----:B------:R-:W-:Y:S01]  /*d2f0*/  IMAD.X R139, RZ, RZ, R21, P2 ;  /* 0x000000ffff8b7224 */ /* 0x000fe200010e0615 */
[----:B------:R-:W-:-:S02]  /*d300*/  LOP3.LUT R4, R7, 0x380, RZ, 0xc0, !PT ;  /* 0x0000038007047812 */ /* 0x000fc400078ec0ff */
[----:B------:R-:W-:Y:S02]  /*d310*/  IADD3 R17, P2, R20, 0x4000, RZ ;  /* 0x0000400014117810 */ /* 0x000fe40007f5e0ff */
[----:B------:R-:W-:Y:S02]  /*d320*/  LOP3.LUT R12, R12, R109, RZ, 0x3c, !PT ;  /* 0x0000006d0c0c7212 */ /* 0x000fe400078e3cff */
[----:B------:R-:W-:Y:S01]  /*d330*/  SHF.R.U64 R8, R8, 0x3, RZ ;  /* 0x0000000308087819 */ /* 0x000fe200000012ff */
[----:B------:R-:W-:Y:S01]  /*d340*/  IMAD.X R135, RZ, RZ, R21, P2 ;  /* 0x000000ffff877224 */ /* 0x000fe200010e0615 */
[----:B------:R-:W-:Y:S02]  /*d350*/  LOP3.LUT R109, R112, 0x380, RZ, 0xc0, !PT ;  /* 0x00000380706d7812 */ /* 0x000fe400078ec0ff */
[----:B------:R-:W-:Y:S02]  /*d360*/  SHF.R.U64 R4, R4, 0x3, RZ ;  /* 0x0000000304047819 */ /* 0x000fe400000012ff */
[----:B------:R-:W-:-:S02]  /*d370*/  IADD3 R115, P4, R20, 0xc040, RZ ;  /* 0x0000c04014737810 */ /* 0x000fc40007f9e0ff */
[C---:B------:R-:W-:Y:S02]  /*d380*/  IADD3 R111, P6, R20.reuse, 0xc000, RZ ;  /* 0x0000c000146f7810 */ /* 0x040fe40007fde0ff */
[C---:B------:R-:W-:Y:S02]  /*d390*/  IADD3 R103, P1, R20.reuse, 0x20, RZ ;  /* 0x0000002014677810 */ /* 0x040fe40007f3e0ff */
[C---:B------:R-:W-:Y:S01]  /*d3a0*/  IADD3 R110, P3, R20.reuse, 0x8020, RZ ;  /* 0x00008020146e7810 */ /* 0x040fe20007f7e0ff */
[--C-:B------:R-:W-:Y:S01]  /*d3b0*/  IMAD.X R11, RZ, RZ, R21.reuse, P6 ;  /* 0x000000ffff0b7224 */ /* 0x100fe200030e0615 */
[----:B------:R-:W-:Y:S01]  /*d3c0*/  LOP3.LUT R163, R20, 0x380, RZ, 0xc0, !PT ;  /* 0x0000038014a37812 */ /* 0x000fe200078ec0ff */
[--C-:B------:R-:W-:Y:S01]  /*d3d0*/  IMAD.X R15, RZ, RZ, R21.reuse, P1 ;  /* 0x000000ffff0f7224 */ /* 0x100fe200008e0615 */
[----:B------:R-:W-:Y:S01]  /*d3e0*/  LOP3.LUT R8, R8, R113, RZ, 0x3c, !PT ;  /* 0x0000007108087212 */ /* 0x000fe200078e3cff */
[----:B------:R-:W-:Y:S01]  /*d3f0*/  IMAD.X R143, RZ, RZ, R21, P3 ;  /* 0x000000ffff8f7224 */ /* 0x000fe200018e0615 */
[----:B------:R-:W-:-:S02]  /*d400*/  SHF.R.U64 R109, R109, 0x3, RZ ;  /* 0x000000036d6d7819 */ /* 0x000fc400000012ff */
[----:B------:R-:W-:Y:S01]  /*d410*/  LOP3.LUT R4, R4, R7, RZ, 0x3c, !PT ;  /* 0x0000000704047212 */ /* 0x000fe200078e3cff */
[--C-:B------:R-:W-:Y:S01]  /*d420*/  IMAD.X R7, RZ, RZ, R21.reuse, P4 ;  /* 0x000000ffff077224 */ /* 0x100fe200020e0615 */
[----:B------:R-:W-:Y:S02]  /*d430*/  IADD3 R113, P2, R160, 0x7000, RZ ;  /* 0x00007000a0717810 */ /* 0x000fe40007f5e0ff */
        /* <DEDUP_REMOVED lines=12> */
[----:B------:R-:W-:Y:S01]  /*d500*/  LOP3.LUT R138, R109, R112, RZ, 0x3c, !PT ;  /* 0x000000706d8a7212 */ /* 0x000fe200078e3cff */
[----:B------:R-:W-:Y:S01]  /*d510*/  IMAD.X R159, RZ, RZ, R21, P3 ;  /* 0x000000ffff9f7224 */ /* 0x000fe200018e0615 */
[----:B------:R-:W-:-:S02]  /*d520*/  LOP3.LUT R112, R113, 0x380, RZ, 0xc0, !PT ;  /* 0x0000038071707812 */ /* 0x000fc400078ec0ff */
[----:B------:R-:W-:Y:S01]  /*d530*/  LOP3.LUT R162, R163, R20, RZ, 0x3c, !PT ;  /* 0x00000014a3a27212 */ /* 0x000fe200078e3cff */
[----:B------:R-:W-:Y:S01]  /*d540*/  IMAD.MOV.U32 R163, RZ, RZ, R21 ;  /* 0x000000ffffa37224 */ /* 0x000fe200078e0015 */
[----:B------:R-:W-:Y:S02]  /*d550*/  LOP3.LUT R21, R110, 0x380, RZ, 0xc0, !PT ;  /* 0x000003806e157812 */ /* 0x000fe400078ec0ff */
[----:B------:R-:W-:Y:S02]  /*d560*/  SHF.R.U64 R112, R112, 0x3, RZ ;  /* 0x0000000370707819 */ /* 0x000fe400000012ff */
[----:B------:R-:W-:Y:S02]  /*d570*/  LOP3.LUT R20, R107, 0x380, RZ, 0xc0, !PT ;  /* 0x000003806b147812 */ /* 0x000fe400078ec0ff */
[----:B------:R-:W-:Y:S02]  /*d580*/  SHF.R.U64 R21, R21, 0x3, RZ ;  /* 0x0000000315157819 */ /* 0x000fe400000012ff */
[----:B------:R-:W-:Y:S01]  /*d590*/  LOP3.LUT R112, R112, R113, RZ, 0x3c, !PT ;  /* 0x0000007170707212 */ /* 0x000fe200078e3cff */
[----:B------:R-:W-:Y:S01]  /*d5a0*/  IMAD.X R113, RZ, RZ, R161, P2 ;  /* 0x000000ffff717224 */ /* 0x000fe200010e06a1 */
[----:B------:R-:W-:-:S02]  /*d5b0*/  IADD3 R131, P2, R160, 0xe000, RZ ;  /* 0x0000e000a0837810 */ /* 0x000fc40007f5e0ff */
[----:B------:R-:W-:Y:S02]  /*d5c0*/  LOP3.LUT R14, R103, 0x380, RZ, 0xc0, !PT ;  /* 0x00000380670e7812 */ /* 0x000fe400078ec0ff */
[----:B------:R-:W-:Y:S02]  /*d5d0*/  SHF.R.U64 R20, R20, 0x3, RZ ;  /* 0x0000000314147819 */ /* 0x000fe400000012ff */
[----:B------:R-:W-:Y:S02]  /*d5e0*/  LOP3.LUT R142, R21, R110, RZ, 0x3c, !PT ;  /* 0x0000006e158e7212 */ /* 0x000fe400078e3cff */
[----:B------:R-:W-:Y:S02]  /*d5f0*/  LOP3.LUT R21, R104, 0x380, RZ, 0xc0, !PT ;  /* 0x0000038068157812 */ /* 0x000fe400078ec0ff */
[----:B------:R-:W-:Y:S02]  /*d600*/  LOP3.LUT R130, R131, 0x380, RZ, 0xc0, !PT ;  /* 0x0000038083827812 */ /* 0x000fe400078ec0ff */
[----:B------:R-:W-:-:S02]  /*d610*/  SHF.R.U64 R14, R14, 0x3, RZ ;  /* 0x000000030e0e7819 */ /* 0x000fc400000012ff */
[----:B------:R-:W-:Y:S02]  /*d620*/  LOP3.LUT R146, R20, R107, RZ, 0x3c, !PT ;  /* 0x0000006b14927212 */ /* 0x000fe400078e3cff */
[----:B------:R-:W-:Y:S02]  /*d630*/  LOP3.LUT R20, R105, 0x380, RZ, 0xc0, !PT ;  /* 0x0000038069147812 */ /* 0x000fe400078ec0ff */
[----:B------:R-:W-:Y:S02]  /*d640*/  SHF.R.U64 R21, R21, 0x3, RZ ;  /* 0x0000000315157819 */ /* 0x000fe400000012ff */
[----:B------:R-:W-:Y:S02]  /*d650*/  SHF.R.U64 R130, R130, 0x3, RZ ;  /* 0x0000000382827819 */ /* 0x000fe400000012ff */
[----:B------:R-:W-:Y:S02]  /*d660*/  LOP3.LUT R14, R14, R103, RZ, 0x3c, !PT ;  /* 0x000000670e0e7212 */ /* 0x000fe400078e3cff */
[----:B------:R-:W-:-:S02]  /*d670*/  LOP3.LUT R103, R106, 0x380, RZ, 0xc0, !PT ;  /* 0x000003806a677812 */ /* 0x000fc400078ec0ff */
[----:B------:R-:W-:Y:S02]  /*d680*/  SHF.R.U64 R20, R20, 0x3, RZ ;  /* 0x0000000314147819 */ /* 0x000fe400000012ff */
[----:B------:R-:W-:Y:S02]  /*d690*/  LOP3.LUT R156, R21, R104, RZ, 0x3c, !PT ;  /* 0x00000068159c7212 */ /* 0x000fe400078e3cff */
[----:B------:R-:W-:Y:S02]  /*d6a0*/  IADD3 R21, P3, R160, 0x1000, RZ ;  /* 0x00001000a0157810 */ /* 0x000fe40007f7e0ff */
[----:B------:R-:W-:Y:S01]  /*d6b0*/  LOP3.LUT R130, R130, R131, RZ, 0x3c, !PT ;  /* 0x0000008382827212 */ /* 0x000fe200078e3cff */
[----:B------:R-:W-:Y:S01]  /*d6c0*/  IMAD.X R131, RZ, RZ, R161, P2 ;  /* 0x000000ffff837224 */ /* 0x000fe200010e06a1 */
[----:B------:R-:W-:Y:S02]  /*d6d0*/  SHF.R.U64 R103, R103, 0x3, RZ ;  /* 0x0000000367677819 */ /* 0x000fe400000012ff */
[----:B------:R-:W-:-:S02]  /*d6e0*/  LOP3.LUT R152, R20, R105, RZ, 0x3c, !PT ;  /* 0x0000006914987212 */ /* 0x000fc400078e3cff */
[----:B-1----:R-:W-:Y:S02]  /*d6f0*/  ISETP.NE.AND P2, PT, R205, 0x1, PT ;  /* 0x00000001cd00780c */ /* 0x002fe40003f45270 */
[----:B------:R-:W-:Y:S02]  /*d700*/  LOP3.LUT R10, R111, 0x380, RZ, 0xc0, !PT ;  /* 0x000003806f0a7812 */ /* 0x000fe400078ec0ff */
[----:B------:R-:W-:Y:S02]  /*d710*/  LOP3.LUT R107, R108, 0x380, RZ, 0xc0, !PT ;  /* 0x000003806c6b7812 */ /* 0x000fe400078ec0ff */
[----:B------:R-:W-:Y:S02]  /*d720*/  IADD3 R104, P4, R160, 0x2000, RZ ;  /* 0x00002000a0687810 */ /* 0x000fe40007f9e0ff */
[----:B------:R-:W-:Y:S02]  /*d730*/  LOP3.LUT R105, R102, 0x380, RZ, 0xc0, !PT ;  /* 0x0000038066697812 */ /* 0x000fe400078ec0ff */
[----:B------:R-:W-:-:S02]  /*d740*/  LOP3.LUT R20, R21, 0x380, RZ, 0xc0, !PT ;  /* 0x0000038015147812 */ /* 0x000fc400078ec0ff */
[----:B------:R-:W-:Y:S02]  /*d750*/  LOP3.LUT R6, R115, 0x380, RZ, 0xc0, !PT ;  /* 0x0000038073067812 */ /* 0x000fe400078ec0ff */
[----:B------:R-:W-:Y:S02]  /*d760*/  LOP3.LUT R154, R103, R106, RZ, 0x3c, !PT ;  /* 0x0000006a679a7212 */ /* 0x000fe400078e3cff */
[----:B------:R-:W-:Y:S02]  /*d770*/  SHF.R.U64 R10, R10, 0x3, RZ ;  /* 0x000000030a0a7819 */ /* 0x000fe400000012ff */
[----:B------:R-:W-:Y:S02]  /*d780*/  SHF.R.U64 R107, R107, 0x3, RZ ;  /* 0x000000036b6b7819 */ /* 0x000fe400000012ff */
[----:B------:R-:W-:Y:S02]  /*d790*/  LOP3.LUT R106, R17, 0x380, RZ, 0xc0, !PT ;  /* 0x00000380116a7812 */ /* 0x000fe400078ec0ff */
[----:B------:R-:W-:-:S02]  /*d7a0*/  LOP3.LUT R103, R104, 0x380, RZ, 0xc0, !PT ;  /* 0x0000038068677812 */ /* 0x000fc400078ec0ff */
[----:B------:R-:W-:Y:S02]  /*d7b0*/  SHF.R.U64 R105, R105, 0x3, RZ ;  /* 0x0000000369697819 */ /* 0x000fe400000012ff */
[----:B------:R-:W-:Y:S02]  /*d7c0*/  SHF.R.U64 R20, R20, 0x3, RZ ;  /* 0x0000000314147819 */ /* 0x000fe400000012ff */
[----:B------:R-:W-:Y:S02]  /*d7d0*/  SHF.R.U64 R6, R6, 0x3, RZ ;  /* 0x0000000306067819 */ /* 0x000fe400000012ff */
[----:B------:R-:W-:Y:S02]  /*d7e0*/  LOP3.LUT R10, R10, R111, RZ, 0x3c, !PT ;  /* 0x0000006f0a0a7212 */ /* 0x000fe400078e3cff */
[----:B------:R-:W-:Y:S02]  /*d7f0*/  LOP3.LUT R150, R107, R108, RZ, 0x3c, !PT ;  /* 0x0000006c6b967212 */ /* 0x000fe400078e3cff */
[----:B------:R-:W-:-:S02]  /*d800*/  SHF.R.U64 R106, R106, 0x3, RZ ;  /* 0x000000036a6a7819 */ /* 0x000fc400000012ff */
[----:B------:R-:W-:Y:S02]  /*d810*/  SHF.R.U64 R103, R103, 0x3, RZ ;  /* 0x0000000367677819 */ /* 0x000fe400000012ff */
[----:B------:R-:W-:Y:S02]  /*d820*/  LOP3.LUT R158, R105, R102, RZ, 0x3c, !PT ;  /* 0x00000066699e7212 */ /* 0x000fe400078e3cff */
[----:B------:R-:W-:Y:S01]  /*d830*/  LOP3.LUT R20, R20, R21, RZ, 0x3c, !PT ;  /* 0x0000001514147212 */ /* 0x000fe200078e3cff */
[----:B------:R-:W-:Y:S01]  /*d840*/  IMAD.X R21, RZ, RZ, R161, P3 ;  /* 0x000000ffff157224 */ /* 0x000fe200018e06a1 */
[C---:B------:R-:W-:Y:S02]  /*d850*/  IADD3 R105, P5, R160.reuse, 0x3000, RZ ;  /* 0x00003000a0697810 */ /* 0x040fe40007fbe0ff */
[C---:B------:R-:W-:Y:S02]  /*d860*/  IADD3 R107, P6, R160.reuse, 0x4000, RZ ;  /* 0x00004000a06b7810 */ /* 0x040fe40007fde0ff */
[----:B------:R-:W-:-:S02]  /*d870*/  IADD3 R109, P0, R160, 0x5000, RZ ;  /* 0x00005000a06d7810 */ /* 0x000fc40007f1e0ff */
[----:B------:R-:W-:Y:S02]  /*d880*/  IADD3 R111, P1, R160, 0x6000, RZ ;  /* 0x00006000a06f7810 */ /* 0x000fe40007f3e0ff */
[----:B------:R-:W-:Y:S01]  /*d890*/  MOV R215, R162 ;  /* 0x000000a200d77202 */ /* 0x000fe20000000f00 */
[----:B------:R-:W-:Y:S01]  /*d8a0*/  BAR.SYNC.DEFER_BLOCKING 0x1, 0x100 ;  /* 0x0044000000007b1d */ /* 0x000fe20000010000 */
[----:B------:R-:W-:Y:S02]  /*d8b0*/  LOP3.LUT R6, R6, R115, RZ, 0x3c, !PT ;  /* 0x0000007306067212 */ /* 0x000fe400078e3cff */
[----:B------:R-:W-:Y:S02]  /*d8c0*/  MOV R163, R4 ;  /* 0x0000000400a37202 */ /* 0x000fe40000000f00 */
[----:B------:R-:W-:Y:S02]  /*d8d0*/  IADD3 R115, P3, R160, 0x8000, RZ ;  /* 0x00008000a0737810 */ /* 0x000fe40007f7e0ff */
[----:B------:R-:W-:-:S02]  /*d8e0*/  F2FP.F16.F32.PACK_AB R5, R35, R34 ;  /* 0x000000222305723e */ /* 0x000fc400000000ff */
[----:B------:R-:W-:Y:S01]  /*d8f0*/  LOP3.LUT R134, R106, R17, RZ, 0x3c, !PT ;  /* 0x000000116a867212 */ /* 0x000fe200078e3cff */
[----:B------:R-:W0:Y:S01]  /*d900*/  @P2 LDC R34, c[0x0][0xbec] ;  /* 0x0002fb00ff222b82 */ /* 0x000e220000000800 */
[----:B------:R-:W-:Y:S01]  /*d910*/  LOP3.LUT R102, R103, R104, RZ, 0x3c, !PT ;  /* 0x0000006867667212 */ /* 0x000fe200078e3cff */
[----:B------:R-:W-:Y:S01]  /*d920*/  IMAD.X R103, RZ, RZ, R161, P4 ;  /* 0x000000ffff677224 */ /* 0x000fe200020e06a1 */
[----:B------:R-:W-:Y:S02]  /*d930*/  LOP3.LUT R104, R105, 0x380, RZ, 0xc0, !PT ;  /* 0x0000038069687812 */ /* 0x000fe400078ec0ff */
[----:B------:R-:W-:Y:S02]  /*d940*/  LOP3.LUT R106, R107, 0x380, RZ, 0xc0, !PT ;  /* 0x000003806b6a7812 */ /* 0x000fe400078ec0ff */
[----:B------:R-:W-:Y:S01]  /*d950*/  LOP3.LUT R108, R109, 0x380, RZ, 0xc0, !PT ;  /* 0x000003806d6c7812 */ /* 0x000fe200078ec0ff */
[----:B------:R-:W1:Y:S01]  /*d960*/  @P2 LDC R35, c[0x0][0xbf0] ;  /* 0x0002fc00ff232b82 */ /* 0x000e620000000800 */
[----:B------:R-:W-:-:S02]  /*d970*/  LOP3.LUT R110, R111, 0x380, RZ, 0xc0, !PT ;  /* 0x000003806f6e7812 */ /* 0x000fc400078ec0ff */
[----:B------:R-:W-:Y:S02]  /*d980*/  LOP3.LUT R114, R115, 0x380, RZ, 0xc0, !PT ;  /* 0x0000038073727812 */ /* 0x000fe400078ec0ff */
[----:B------:R-:W-:Y:S01]  /*d990*/  SHF.R.U64 R104, R104, 0x3, RZ ;  /* 0x0000000368687819 */ /* 0x000fe200000012ff */
[----:B------:R2:W-:Y:S01]  /*d9a0*/  STSM.16.M88.4 [R215], R24 ;  /* 0x00000018d7007844 */ /* 0x0005e20000000200 */
[----:B------:R-:W-:Y:S02]  /*d9b0*/  SHF.R.U64 R106, R106, 0x3, RZ ;  /* 0x000000036a6a7819 */ /* 0x000fe400000012ff */
[----:B------:R-:W-:Y:S02]  /*d9c0*/  SHF.R.U64 R108, R108, 0x3, RZ ;  /* 0x000000036c6c7819 */ /* 0x000fe400000012ff */
[----:B------:R-:W-:Y:S02]  /*d9d0*/  SHF.R.U64 R110, R110, 0x3, RZ ;  /* 0x000000036e6e7819 */ /* 0x000fe400000012ff */
[----:B------:R-:W-:-:S02]  /*d9e0*/  SHF.R.U64 R114, R114, 0x3, RZ ;  /* 0x0000000372727819 */ /* 0x000fc400000012ff */
        /* <DEDUP_REMOVED lines=8> */
[C---:B------:R-:W-:Y:S02]  /*da70*/  IADD3 R117, P4, R160.reuse, 0x9000, RZ ;  /* 0x00009000a0757810 */ /* 0x040fe40007f9e0ff */
[----:B------:R-:W-:-:S02]  /*da80*/  IADD3 R119, P5, R160, 0xa000, RZ ;  /* 0x0000a000a0777810 */ /* 0x000fc40007fbe0ff */
[----:B------:R-:W-:Y:S01]  /*da90*/  LOP3.LUT R114, R114, R115, RZ, 0x3c, !PT ;  /* 0x0000007372727212 */ /* 0x000fe200078e3cff */
[----:B------:R-:W-:Y:S01]  /*daa0*/  IMAD.X R115, RZ, RZ, R161, P3 ;  /* 0x000000ffff737224 */ /* 0x000fe200018e06a1 */
[C---:B------:R-:W-:Y:S02]  /*dab0*/  IADD3 R121, P6, R160.reuse, 0xb000, RZ ;  /* 0x0000b000a0797810 */ /* 0x040fe40007fde0ff */
[C---:B------:R-:W-:Y:S02]  /*dac0*/  IADD3 R123, P0, R160.reuse, 0xc000, RZ ;  /* 0x0000c000a07b7810 */ /* 0x040fe40007f1e0ff */
[C---:B------:R-:W-:Y:S02]  /*dad0*/  IADD3 R127, P1, R160.reuse, 0xd000, RZ ;  /* 0x0000d000a07f7810 */ /* 0x040fe40007f3e0ff */
[----:B------:R-:W-:Y:S02]  /*dae0*/  IADD3 R30, P3, R160, 0xf000, RZ ;  /* 0x0000f000a01e7810 */ /* 0x000fe40007f7e0ff */
[----:B------:R-:W-:-:S02]  /*daf0*/  LOP3.LUT R116, R117, 0x380, RZ, 0xc0, !PT ;  /* 0x0000038075747812 */ /* 0x000fc400078ec0ff */
[----:B------:R-:W-:Y:S01]  /*db00*/  LOP3.LUT R118, R119, 0x380, RZ, 0xc0, !PT ;  /* 0x0000038077767812 */ /* 0x000fe200078ec0ff */
[----:B------:R-:W-:Y:S01]  /*db10*/  IMAD.X R31, RZ, RZ, R161, P3 ;  /* 0x000000ffff1f7224 */ /* 0x000fe200018e06a1 */
[----:B------:R-:W-:Y:S02]  /*db20*/  LOP3.LUT R120, R121, 0x380, RZ, 0xc0, !PT ;  /* 0x0000038079787812 */ /* 0x000fe400078ec0ff */
[----:B------:R-:W-:Y:S02]  /*db30*/  LOP3.LUT R122, R123, 0x380, RZ, 0xc0, !PT ;  /* 0x000003807b7a7812 */ /* 0x000fe400078ec0ff */
[----:B------:R-:W-:Y:S02]  /*db40*/  LOP3.LUT R126, R127, 0x380, RZ, 0xc0, !PT ;  /* 0x000003807f7e7812 */ /* 0x000fe400078ec0ff */
[----:B------:R-:W-:Y:S02]  /*db50*/  LOP3.LUT R29, R160, 0x380, RZ, 0xc0, !PT ;  /* 0x00000380a01d7812 */ /* 0x000fe400078ec0ff */
[----:B------:R-:W-:-:S02]  /*db60*/  LOP3.LUT R17, R30, 0x380, RZ, 0xc0, !PT ;  /* 0x000003801e117812 */ /* 0x000fc400078ec0ff */
[----:B------:R-:W-:Y:S02]  /*db70*/  MOV R162, R6 ;  /* 0x0000000600a27202 */ /* 0x000fe40000000f00 */
[----:B------:R-:W-:Y:S02]  /*db80*/  SHF.R.U64 R116, R116, 0x3, RZ ;  /* 0x0000000374747819 */ /* 0x000fe400000012ff */
[----:B------:R-:W-:Y:S02]  /*db90*/  SHF.R.U64 R118, R118, 0x3, RZ ;  /* 0x0000000376767819 */ /* 0x000fe400000012ff */
[----:B------:R-:W-:Y:S02]  /*dba0*/  SHF.R.U64 R120, R120, 0x3, RZ ;  /* 0x0000000378787819 */ /* 0x000fe400000012ff */
[----:B------:R-:W-:Y:S02]  /*dbb0*/  SHF.R.U64 R122, R122, 0x3, RZ ;  /* 0x000000037a7a7819 */ /* 0x000fe400000012ff */
[----:B------:R-:W-:-:S02]  /*dbc0*/  SHF.R.U64 R126, R126, 0x3, RZ ;  /* 0x000000037e7e7819 */ /* 0x000fc400000012ff */
[----:B------:R-:W-:Y:S02]  /*dbd0*/  SHF.R.U64 R29, R29, 0x3, RZ ;  /* 0x000000031d1d7819 */ /* 0x000fe400000012ff */
[----:B------:R-:W-:Y:S01]  /*dbe0*/  F2FP.F16.F32.PACK_AB R6, R37, R175 ;  /* 0x000000af2506723e */ /* 0x000fe200000000ff */
[----:B------:R-:W-:Y:S01]  /*dbf0*/  VIADD R37, R22, UR41 ;  /* 0x0000002916257c36 */ /* 0x000fe20008000000 */
[----:B------:R-:W-:Y:S02]  /*dc00*/  SHF.R.U64 R17, R17, 0x3, RZ ;  /* 0x0000000311117819 */ /* 0x000fe400000012ff */
        /* <DEDUP_REMOVED lines=11> */
[----:B------:R-:W-:Y:S01]  /*dcc0*/  IMAD.MOV.U32 R29, RZ, RZ, R161 ;  /* 0x000000ffff1d7224 */ /* 0x000fe200078e00a1 */
[----:B------:R-:W-:Y:S01]  /*dcd0*/  LOP3.LUT R30, R17, R30, RZ, 0x3c, !PT ;  /* 0x0000001e111e7212 */ /* 0x000fe200078e3cff */
[----:B0-----:R-:W-:Y:S01]  /*dce0*/  @P2 IMAD.HI.U32 R34, R37, R34, RZ ;  /* 0x0000002225222227 */ /* 0x001fe200078e00ff */
[----:B------:R-:W-:-:S02]  /*dcf0*/  MOV R161, R8 ;  /* 0x0000000800a17202 */ /* 0x000fc40000000f00 */
[----:B------:R-:W-:Y:S02]  /*dd00*/  MOV R160, R10 ;  /* 0x0000000a00a07202 */ /* 0x000fe40000000f00 */
[----:B------:R-:W-:Y:S02]  /*dd10*/  MOV R214, R14 ;  /* 0x0000000e00d67202 */ /* 0x000fe40000000f00 */
[----:B------:R-:W-:Y:S01]  /*dd20*/  F2FP.F16.F32.PACK_AB R4, R33, R174 ;  /* 0x000000ae2104723e */ /* 0x000fe200000000ff */
[----:B------:R-:W-:Y:S01]  /*dd30*/  IMAD.MOV.U32 R33, RZ, RZ, R37 ;  /* 0x000000ffff217224 */ /* 0x000fe200078e0025 */
[----:B------:R-:W-:Y:S02]  /*dd40*/  F2FP.F16.F32.PACK_AB R7, R39, R38 ;  /* 0x000000262707723e */ /* 0x000fe400000000ff */
[----:B------:R-:W-:Y:S02]  /*dd50*/  MOV R17, R12 ;  /* 0x0000000c00117202 */ /* 0x000fe40000000f00 */
[----:B------:R-:W-:Y:S01]  /*dd60*/  MOV R152, R152 ;  /* 0x0000009800987202 */ /* 0x000fe20000000f00 */
[----:B------:R0:W-:Y:S01]  /*dd70*/  STSM.16.M88.4 [R214], R4 ;  /* 0x00000004d6007844 */ /* 0x0001e20000000200 */
[----:B------:R-:W-:-:S02]  /*dd80*/  F2FP.F16.F32.PACK_AB R8, R41, R177 ;  /* 0x000000b12908723e */ /* 0x000fc400000000ff */
[----:B------:R-:W-:Y:S02]  /*dd90*/  F2FP.F16.F32.PACK_AB R9, R43, R42 ;  /* 0x0000002a2b09723e */ /* 0x000fe400000000ff */
[----:B------:R-:W-:Y:S02]  /*dda0*/  F2FP.F16.F32.PACK_AB R10, R45, R178 ;  /* 0x000000b22d0a723e */ /* 0x000fe400000000ff */
[----:B------:R-:W-:Y:S02]  /*ddb0*/  F2FP.F16.F32.PACK_AB R11, R47, R46 ;  /* 0x0000002e2f0b723e */ /* 0x000fe400000000ff */
[----:B------:R-:W-:Y:S02]  /*ddc0*/  MOV R158, R158 ;  /* 0x0000009e009e7202 */ /* 0x000fe40000000f00 */
[----:B------:R-:W-:Y:S01]  /*ddd0*/  F2FP.F16.F32.PACK_AB R12, R49, R179 ;  /* 0x000000b3310c723e */ /* 0x000fe200000000ff */
[----:B------:R3:W-:Y:S01]  /*dde0*/  STSM.16.M88.4 [R152], R8 ;  /* 0x0000000898007844 */ /* 0x0007e20000000200 */
[----:B------:R-:W-:-:S02]  /*ddf0*/  F2FP.F16.F32.PACK_AB R13, R51, R50 ;  /* 0x00000032330d723e */ /* 0x000fc400000000ff */
[----:B------:R-:W-:Y:S02]  /*de00*/  F2FP.F16.F32.PACK_AB R14, R53, R180 ;  /* 0x000000b4350e723e */ /* 0x000fe400000000ff */
[----:B------:R-:W-:Y:S02]  /*de10*/  F2FP.F16.F32.PACK_AB R15, R55, R54 ;  /* 0x00000036370f723e */ /* 0x000fe400000000ff */
[----:B------:R-:W-:Y:S02]  /*de20*/  MOV R134, R134 ;  /* 0x0000008600867202 */ /* 0x000fe40000000f00 */
[----:B--2---:R-:W-:Y:S01]  /*de30*/  F2FP.F16.F32.PACK_AB R24, R57, R181 ;  /* 0x000000b53918723e */ /* 0x004fe200000000ff */
[----:B------:R-:W-:Y:S01]  /*de40*/  STSM.16.M88.4 [R158], R12 ;  /* 0x0000000c9e007844 */ /* 0x000fe20000000200 */
[----:B------:R-:W-:Y:S02]  /*de50*/  F2FP.F16.F32.PACK_AB R25, R59, R58 ;  /* 0x0000003a3b19723e */ /* 0x000fe400000000ff */
[----:B------:R-:W-:-:S02]  /*de60*/  F2FP.F16.F32.PACK_AB R26, R61, R182 ;  /* 0x000000b63d1a723e */ /* 0x000fc400000000ff */
[----:B------:R-:W-:Y:S02]  /*de70*/  F2FP.F16.F32.PACK_AB R27, R63, R62 ;  /* 0x0000003e3f1b723e */ /* 0x000fe400000000ff */
[----:B-1----:R-:W-:Y:S02]  /*de80*/  @P2 SHF.R.U32.HI R33, RZ, R35, R34 ;  /* 0x00000023ff212219 */ /* 0x002fe40000011622 */
[----:B------:R-:W-:Y:S01]  /*de90*/  MOV R156, R156 ;  /* 0x0000009c009c7202 */ /* 0x000fe20000000f00 */
[----:B------:R1:W-:Y:S01]  /*dea0*/  STSM.16.M88.4 [R134], R24 ;  /* 0x0000001886007844 */ /* 0x0003e20000000200 */
[----:B0-----:R-:W-:Y:S02]  /*deb0*/  F2FP.F16.F32.PACK_AB R4, R65, R183 ;  /* 0x000000b74104723e */ /* 0x001fe400000000ff */
[----:B------:R-:W-:Y:S02]  /*dec0*/  F2FP.F16.F32.PACK_AB R5, R67, R66 ;  /* 0x000000424305723e */ /* 0x000fe400000000ff */
[----:B------:R-:W-:-:S02]  /*ded0*/  F2FP.F16.F32.PACK_AB R6, R69, R184 ;  /* 0x000000b84506723e */ /* 0x000fc400000000ff */
[----:B------:R-:W-:Y:S02]  /*dee0*/  F2FP.F16.F32.PACK_AB R7, R71, R70 ;  /* 0x000000464707723e */ /* 0x000fe400000000ff */
[----:B------:R-:W-:Y:S02]  /*def0*/  MOV R154, R154 ;  /* 0x0000009a009a7202 */ /* 0x000fe40000000f00 */
[----:B---3--:R-:W-:Y:S01]  /*df00*/  F2FP.F16.F32.PACK_AB R8, R73, R185 ;  /* 0x000000b94908723e */ /* 0x008fe200000000ff */
[----:B------:R-:W-:Y:S01]  /*df10*/  STSM.16.M88.4 [R156], R4 ;  /* 0x000000049c007844 */ /* 0x000fe20000000200 */
[----:B------:R-:W-:Y:S02]  /*df20*/  F2FP.F16.F32.PACK_AB R9, R75, R74 ;  /* 0x0000004a4b09723e */ /* 0x000fe400000000ff */
[----:B------:R-:W-:Y:S01]  /*df30*/  F2FP.F16.F32.PACK_AB R10, R77, R186 ;  /* 0x000000ba4d0a723e */ /* 0x000fe200000000ff */
[----:B-1----:R-:W-:Y:S01]  /*df40*/  IMAD.MOV R24, RZ, RZ, -R33 ;  /* 0x000000ffff187224 */ /* 0x002fe200078e0a21 */
[----:B------:R-:W-:-:S02]  /*df50*/  F2FP.F16.F32.PACK_AB R11, R79, R78 ;  /* 0x0000004e4f0b723e */ /* 0x000fc400000000ff */
[----:B------:R-:W-:Y:S01]  /*df60*/  MOV R150, R150 ;  /* 0x0000009600967202 */ /* 0x000fe20000000f00 */
[----:B------:R-:W-:Y:S01]  /*df70*/  IMAD R35, R205, R24, R37 ;  /* 0x00000018cd237224 */ /* 0x000fe200078e0225 */
[----:B------:R-:W-:Y:S01]  /*df80*/  F2FP.F16.F32.PACK_AB R12, R81, R187 ;  /* 0x000000bb510c723e */ /* 0x000fe200000000ff */
[----:B------:R0:W-:Y:S01]  /*df90*/  STSM.16.M88.4 [R154], R8 ;  /* 0x000000089a007844 */ /* 0x0001e20000000200 */
[----:B------:R-:W-:Y:S02]  /*dfa0*/  F2FP.F16.F32.PACK_AB R13, R83, R82 ;  /* 0x00000052530d723e */ /* 0x000fe400000000ff */
[----:B------:R-:W-:Y:S02]  /*dfb0*/  F2FP.F16.F32.PACK_AB R14, R85, R188 ;  /* 0x000000bc550e723e */ /* 0x000fe400000000ff */
[----:B------:R-:W-:Y:S02]  /*dfc0*/  F2FP.F16.F32.PACK_AB R15, R87, R86 ;  /* 0x00000056570f723e */ /* 0x000fe400000000ff */
[----:B------:R-:W-:-:S02]  /*dfd0*/  MOV R146, R146 ;  /* 0x0000009200927202 */ /* 0x000fc40000000f00 */
[----:B------:R-:W-:Y:S01]  /*dfe0*/  F2FP.F16.F32.PACK_AB R24, R89, R189 ;  /* 0x000000bd5918723e */ /* 0x000fe200000000ff */
[----:B------:R1:W-:Y:S01]  /*dff0*/  STSM.16.M88.4 [R150], R12 ;  /* 0x0000000c96007844 */ /* 0x0003e20000000200 */
[----:B------:R-:W-:Y:S02]  /*e000*/  F2FP.F16.F32.PACK_AB R25, R91, R90 ;  /* 0x0000005a5b19723e */ /* 0x000fe400000000ff */
[----:B------:R-:W-:Y:S02]  /*e010*/  F2FP.F16.F32.PACK_AB R26, R93, R190 ;  /* 0x000000be5d1a723e */ /* 0x000fe400000000ff */
[----:B------:R-:W-:Y:S01]  /*e020*/  F2FP.F16.F32.PACK_AB R27, R95, R94 ;  /* 0x0000005e5f1b723e */ /* 0x000fe200000000ff */
[----:B0-----:R-:W-:Y:S01]  /*e030*/  IMAD.U32 R10, RZ, RZ, UR5 ;  /* 0x00000005ff0a7e24 */ /* 0x001fe2000f8e00ff */
[----:B------:R-:W-:Y:S01]  /*e040*/  SHF.R.S32.HI R9, RZ, 0x1f, R33 ;  /* 0x0000001fff097819 */ /* 0x000fe20000011421 */
[----:B------:R-:W-:Y:S01]  /*e050*/  ULDC UR5, c[0x0][0xa88] ;  /* 0x0002a20000057ab9 */ /* 0x000fe20000000800 */
[----:B------:R-:W-:Y:S01]  /*e060*/  SHF.R.S32.HI R8, RZ, 0x1f, R35 ;  /* 0x0000001fff087819 */ /* 0x000fe20000011423 */
[----:B------:R0:W-:Y:S01]  /*e070*/  STSM.16.M88.4 [R146], R24 ;  /* 0x0000001892007844 */ /* 0x0001e20000000200 */
[----:B------:R-:W-:-:S02]  /*e080*/  MOV R142, R142 ;  /* 0x0000008e008e7202 */ /* 0x000fc40000000f00 */
[----:B------:R-:W-:Y:S02]  /*e090*/  F2FP.F16.F32.PACK_AB R4, R97, R191 ;  /* 0x000000bf6104723e */ /* 0x000fe400000000ff */
[----:B------:R-:W-:Y:S01]  /*e0a0*/  F2FP.F16.F32.PACK_AB R5, R99, R98 ;  /* 0x000000626305723e */ /* 0x000fe200000000ff */
[----:B-1----:R-:W-:Y:S01]  /*e0b0*/  VIADD R15, R207, UR41 ;  /* 0x00000029cf0f7c36 */ /* 0x002fe20008000000 */
[----:B------:R-:W-:Y:S02]  /*e0c0*/  IADD3 R12, P0, R33, UR6, RZ ;  /* 0x00000006210c7c10 */ /* 0x000fe4000ff1e0ff */
[----:B------:R-:W-:Y:S02]  /*e0d0*/  F2FP.F16.F32.PACK_AB R6, R101, R192 ;  /* 0x000000c06506723e */ /* 0x000fe400000000ff */
[----:B------:R-:W-:Y:S01]  /*e0e0*/  IADD3.X R13, R9, UR7, R10, P0, !PT ;  /* 0x00000007090d7c10 */ /* 0x000fe200087fe40a */
[----:B------:R-:W-:Y:S01]  /*e0f0*/  ULDC.64 UR6, c[0x0][0xb88] ;  /* 0x0002e20000067ab9 */ /* 0x000fe20000000a00 */
[----:B------:R-:W-:Y:S01]  /*e100*/  F2FP.F16.F32.PACK_AB R7, R36, R32 ;  /* 0x000000202407723e */ /* 0x000fe200000000ff */
[----:B------:R-:W-:Y:S01]  /*e110*/  IMAD R8, R8, UR6, RZ ;  /* 0x0000000608087c24 */ /* 0x000fe2000f8e02ff */
[----:B------:R-:W-:Y:S01]  /*e120*/  F2FP.F16.F32.PACK_AB R11, R52, R48 ;  /* 0x00000030340b723e */ /* 0x000fe200000000ff */
[C---:B------:R-:W-:Y:S01]  /*e130*/  IMAD.WIDE.U32 R12, R35.reuse, UR6, R12 ;  /* 0x00000006230c7c25 */ /* 0x040fe2000f8e000c */
[----:B------:R-:W-:Y:S01]  /*e140*/  LOP3.LUT P0, RZ, R204, 0x3, RZ, 0xc0, !PT ;  /* 0x00000003ccff7812 */ /* 0x000fe2000780c0ff */
[----:B------:R1:W-:Y:S01]  /*e150*/  STSM.16.M88.4 [R142], R4 ;  /* 0x000000048e007844 */ /* 0x0003e20000000200 */
[----:B------:R-:W-:Y:S01]  /*e160*/  MOV R138, R138 ;  /* 0x0000008a008a7202 */ /* 0x000fe20000000f00 */
[----:B------:R-:W-:Y:S01]  /*e170*/  IMAD R35, R35, UR7, R8 ;  /* 0x0000000723237c24 */ /* 0x000fe2000f8e0208 */
[----:B------:R-:W-:Y:S01]  /*e180*/  ULDC.64 UR6, c[0x0][0xb50] ;  /* 0x0002d40000067ab9 */ /* 0x000fe20000000a00 */
[----:B------:R-:W-:Y:S01]  /*e190*/  IMAD R52, R205, UR5, RZ ;  /* 0x00000005cd347c24 */ /* 0x000fe2000f8e02ff */
[----:B------:R-:W-:-:S02]  /*e1a0*/  F2FP.F16.F32.PACK_AB R8, R169, R193 ;  /* 0x000000c1a908723e */ /* 0x000fc400000000ff */
[----:B------:R-:W-:Y:S02]  /*e1b0*/  F2FP.F16.F32.PACK_AB R9, R44, R40 ;  /* 0x000000282c09723e */ /* 0x000fe400000000ff */
[----:B------:R-:W-:Y:S02]  /*e1c0*/  F2FP.F16.F32.PACK_AB R10, R170, R194 ;  /* 0x000000c2aa0a723e */ /* 0x000fe400000000ff */
[----:B0-----:R-:W-:Y:S02]  /*e1d0*/  LEA R24, P3, R12, UR6, 0x2 ;  /* 0x000000060c187c11 */ /* 0x001fe4000f8610ff */
[----:B------:R-:W-:Y:S01]  /*e1e0*/  ISETP.GE.OR P1, PT, R15, R52, P0 ;  /* 0x000000340f00720c */ /* 0x000fe20000726670 */
[----:B------:R0:W-:Y:S01]  /*e1f0*/  STSM.16.M88.4 [R138], R8 ;  /* 0x000000088a007844 */ /* 0x0001e20000000200 */
[----:B------:R-:W-:Y:S01]  /*e200*/  F2FP.F16.F32.PACK_AB R14, R133, R132 ;  /* 0x00000084850e723e */ /* 0x000fe200000000ff */
[----:B-1----:R-:W-:Y:S01]  /*e210*/  VIADD R5, R15, 0x8 ;  /* 0x000000080f057836 */ /* 0x002fe20000000000 */
[----:B------:R-:W-:Y:S01]  /*e220*/  F2FP.F16.F32.PACK_AB R4, R171, R195 ;  /* 0x000000c3ab04723e */ /* 0x000fe200000000ff */
[----:B------:R-:W-:Y:S01]  /*e230*/  IMAD.IADD R7, R13, 0x1, R35 ;  /* 0x000000010d077824 */ /* 0x000fe200078e0223 */
[----:B------:R-:W-:Y:S01]  /*e240*/  F2FP.F16.F32.PACK_AB R6, R172, R196 ;  /* 0x000000c4ac06723e */ /* 0x000fe200000000ff */
[----:B------:R-:W-:Y:S01]  /*e250*/  SHFL.IDX PT, R44, R24, RZ, 0x1c1f ;  /* 0x001c1fff182c7589 */ /* 0x000fe200000e0000 */
[----:B------:R-:W-:-:S02]  /*e260*/  ISETP.GE.OR P0, PT, R5, R52, P0 ;  /* 0x000000340500720c */ /* 0x000fc40000706670 */
[----:B------:R-:W-:Y:S01]  /*e270*/  LEA.HI.X R25, R12, UR7, R7, 0x2, P3 ;  /* 0x000000070c197c11 */ /* 0x000fe200098f1407 */
[----:B------:R-:W-:Y:S01]  /*e280*/  SHFL.IDX PT, R46, R24, 0x1, 0x1c1f ;  /* 0x003c1f00182e7f89 */ /* 0x000fe200000e0000 */
[----:B------:R-:W-:Y:S02]  /*e290*/  F2FP.F16.F32.PACK_AB R5, R60, R56 ;  /* 0x000000383c05723e */ /* 0x000fe400000000ff */
[----:B------:R-:W-:Y:S01]  /*e2a0*/  F2FP.F16.F32.PACK_AB R7, R68, R64 ;  /* 0x000000404407723e */ /* 0x000fe200000000ff */
[----:B------:R-:W1:Y:S01]  /*e2b0*/  SHFL.IDX PT, R45, R25, RZ, 0x1c1f ;  /* 0x001c1fff192d7589 */ /* 0x000e6200000e0000 */
[----:B------:R-:W-:Y:S02]  /*e2c0*/  F2FP.F16.F32.PACK_AB R12, R129, R199 ;  /* 0x000000c7810c723e */ /* 0x000fe400000000ff */
[----:B0-----:R-:W-:Y:S01]  /*e2d0*/  F2FP.F16.F32.PACK_AB R8, R173, R197 ;  /* 0x000000c5ad08723e */ /* 0x001fe200000000ff */
[----:B------:R-:W-:Y:S01]  /*e2e0*/  STSM.16.M88.4 [R17], R4 ;  /* 0x0000000411007844 */ /* 0x000fe20000000200 */
[----:B------:R-:W-:-:S02]  /*e2f0*/  F2FP.F16.F32.PACK_AB R9, R76, R72 ;  /* 0x000000484c09723e */ /* 0x000fc400000000ff */
[----:B------:R-:W-:Y:S01]  /*e300*/  F2FP.F16.F32.PACK_AB R10, R125, R198 ;  /* 0x000000c67d0a723e */ /* 0x000fe200000000ff */
[----:B------:R-:W0:Y:S01]  /*e310*/  SHFL.IDX PT, R47, R25, 0x1, 0x1c1f ;  /* 0x003c1f00192f7f89 */ /* 0x000e2200000e0000 */
[----:B------:R-:W-:Y:S02]  /*e320*/  F2FP.F16.F32.PACK_AB R11, R84, R80 ;  /* 0x00000050540b723e */ /* 0x000fe400000000ff */
[----:B------:R-:W-:Y:S02]  /*e330*/  F2FP.F16.F32.PACK_AB R13, R92, R88 ;  /* 0x000000585c0d723e */ /* 0x000fe400000000ff */
[----:B------:R-:W-:Y:S01]  /*e340*/  F2FP.F16.F32.PACK_AB R15, R100, R96 ;  /* 0x00000060640f723e */ /* 0x000fe200000000ff */
[----:B------:R-:W-:Y:S01]  /*e350*/  STSM.16.M88.4 [R160], R8 ;  /* 0x00000008a0007844 */ /* 0x000fe20000000200 */
[----:B------:R-:W-:Y:S02]  /*e360*/  F2FP.F16.F32.PACK_AB R138, R141, R140 ;  /* 0x0000008c8d8a723e */ /* 0x000fe400000000ff */
[----:B------:R-:W-:Y:S01]  /*e370*/  F2FP.F16.F32.PACK_AB R139, R165, R164 ;  /* 0x000000a4a58b723e */ /* 0x000fe200000000ff */
[----:B------:R-:W-:Y:S01]  /*e380*/  STSM.16.M88.4 [R161], R12 ;  /* 0x0000000ca1007844 */ /* 0x000fe20000000200 */
[----:B------:R-:W-:-:S02]  /*e390*/  F2FP.F16.F32.PACK_AB R146, R149, R148 ;  /* 0x000000949592723e */ /* 0x000fc400000000ff */
[----:B------:R-:W-:Y:S01]  /*e3a0*/  F2FP.F16.F32.PACK_AB R147, R0, R168 ;  /* 0x000000a80093723e */ /* 0x000fe200000000ff */
[----:B------:R-:W-:Y:S04]  /*e3b0*/  STSM.16.M88.4 [R162], R136 ;  /* 0x00000088a2007844 */ /* 0x000fe80000000200 */
[----:B------:R-:W-:Y:S01]  /*e3c0*/  STSM.16.M88.4 [R163], R144 ;  /* 0x00000090a3007844 */ /* 0x000fe20000000200 */
[----:B------:R-:W-:Y:S01]  /*e3d0*/  BAR.SYNC.DEFER_BLOCKING 0x1, 0x100 ;  /* 0x0044000000007b1d */ /* 0x000fe20000010000 */
[----:B------:R-:W-:Y:S01]  /*e3e0*/  IMAD R0, R202, 0x20, R203 ;  /* 0x00000020ca007824 */ /* 0x000fe200078e02cb */
[----:B------:R-:W-:-:S04]  /*e3f0*/  UIMAD UR5, UR10, UR8, URZ ;  /* 0x000000080a0572a4 */ /* 0x000fc8000f8e023f */
[----:B-1----:R1:W-:Y:S01]  /*e400*/  @!P1 ST.E desc[UR46][R44.64], R3 ;  /* 0x000000032c009985 */ /* 0x0023e2000c10192e */
[----:B------:R-:W-:Y:S01]  /*e410*/  UIMAD.WIDE.U32 UR6, UR43, UR8, URZ ;  /* 0x000000082b0672a5 */ /* 0x000fe2000f8e003f */
[----:B------:R-:W-:Y:S02]  /*e420*/  ULDC.64 UR10, c[0x0][0xaf0] ;  /* 0x0002bc00000a7ab9 */ /* 0x000fe40000000a00 */
[----:B0-----:R0:W-:Y:S01]  /*e430*/  @!P0 ST.E desc[UR46][R46.64], R2 ;  /* 0x000000022e008985 */ /* 0x0011e2000c10192e */
[----:B------:R-:W-:-:S03]  /*e440*/  UIMAD UR5, UR43, UR9, UR5 ;  /* 0x000000092b0572a4 */ /* 0x000fc6000f8e0205 */
[----:B------:R2:W5:Y:S01]  /*e450*/  LD.E.128 R32, desc[UR46][R20.64] ;  /* 0x0000002e14207980 */ /* 0x000562000c101d00 */
[----:B-1----:R-:W1:Y:S01]  /*e460*/  @P2 LDC R3, c[0x0][0xbf0] ;  /* 0x0002fc00ff032b82 */ /* 0x002e620000000800 */
[----:B------:R-:W-:Y:S02]  /*e470*/  UIMAD UR8, UR12, UR10, URZ ;  /* 0x0000000a0c0872a4 */ /* 0x000fe4000f8e023f */
[----:B------:R3:W5:Y:S05]  /*e480*/  LD.E.128 R24, desc[UR46][R28.64] ;  /* 0x0000002e1c187980 */ /* 0x00076a000c101d00 */
[----:B0-----:R-:W0:Y:S01]  /*e490*/  @P2 LDC R2, c[0x0][0xbec] ;  /* 0x0002fb00ff022b82 */ /* 0x001e220000000800 */
[----:B--2---:R-:W-:Y:S01]  /*e4a0*/  VIADD R21, R0, UR41 ;  /* 0x0000002900157c36 */ /* 0x004fe20008000000 */
[----:B------:R-:W-:Y:S01]  /*e4b0*/  UIADD3 UR7, UR7, UR5, URZ ;  /* 0x0000000507077290 */ /* 0x000fe2000fffe03f */
[----:B------:R-:W5:Y:S01]  /*e4c0*/  LD.E.128 R100, desc[UR46][R102.64] ;  /* 0x0000002e66647980 */ /* 0x000f62000c101d00 */
[----:B------:R-:W-:Y:S01]  /*e4d0*/  UIMAD UR5, UR42, UR11, UR8 ;  /* 0x0000000b2a0572a4 */ /* 0x000fe2000f8e0208 */
[----:B------:R-:W-:Y:S01]  /*e4e0*/  IMAD.MOV.U32 R17, RZ, RZ, R21 ;  /* 0x000000ffff117224 */ /* 0x000fe200078e0015 */
[----:B------:R-:W-:Y:S01]  /*e4f0*/  UIMAD.WIDE.U32 UR42, UR42, UR10, UR6 ;  /* 0x0000000a2a2a72a5 */ /* 0x000fe2000f8e0006 */
[----:B------:R3:W5:Y:S02]  /*e500*/  LD.E.128 R4, desc[UR46][R104.64] ;  /* 0x0000002e68047980 */ /* 0x000764000c101d00 */
[----:B------:R-:W-:Y:S01]  /*e510*/  ULDC.64 UR6, c[0x0][0xae0] ;  /* 0x0002b80000067ab9 */ /* 0x000fe20000000a00 */
[----:B------:R-:W-:Y:S01]  /*e520*/  UIADD3 UR5, UR43, UR5, URZ ;  /* 0x000000052b057290 */ /* 0x000fe2000fffe03f */
[----:B------:R3:W5:Y:S04]  /*e530*/  LD.E.128 R8, desc[UR46][R106.64] ;  /* 0x0000002e6a087980 */ /* 0x000768000c101d00 */
[----:B------:R3:W5:Y:S04]  /*e540*/  LD.E.128 R12, desc[UR46][R108.64] ;  /* 0x0000002e6c0c7980 */ /* 0x000768000c101d00 */
[----:B------:R3:W5:Y:S04]  /*e550*/  LD.E.128 R36, desc[UR46][R110.64] ;  /* 0x0000002e6e247980 */ /* 0x000768000c101d00 */
[----:B------:R3:W5:Y:S01]  /*e560*/  LD.E.128 R40, desc[UR46][R112.64] ;  /* 0x0000002e70287980 */ /* 0x000762000c101d00 */
[----:B0-----:R-:W-:-:S03]  /*e570*/  @P2 IMAD.HI.U32 R0, R21, R2, RZ ;  /* 0x0000000215002227 */ /* 0x001fc600078e00ff */
[----:B------:R3:W5:Y:S02]  /*e580*/  LD.E.128 R60, desc[UR46][R114.64] ;  /* 0x0000002e723c7980 */ /* 0x000764000c101d00 */
[----:B-1----:R-:W-:Y:S02]  /*e590*/  @P2 SHF.R.U32.HI R17, RZ, R3, R0 ;  /* 0x00000003ff112219 */ /* 0x002fe40000011600 */
[----:B------:R3:W5:Y:S02]  /*e5a0*/  LD.E.128 R56, desc[UR46][R116.64] ;  /* 0x0000002e74387980 */ /* 0x000764000c101d00 */
[--C-:B------:R-:W-:Y:S01]  /*e5b0*/  SHF.R.S32.HI R0, RZ, 0x1f, R17.reuse ;  /* 0x0000001fff007819 */ /* 0x100fe20000011411 */
[----:B------:R-:W-:Y:S01]  /*e5c0*/  IMAD.MOV R20, RZ, RZ, -R17 ;  /* 0x000000ffff147224 */ /* 0x000fe200078e0a11 */
[----:B------:R3:W5:Y:S01]  /*e5d0*/  LD.E.128 R44, desc[UR46][R118.64] ;  /* 0x0000002e762c7980 */ /* 0x000762000c101d00 */
[----:B------:R-:W-:Y:S02]  /*e5e0*/  IMAD.U32 R3, RZ, RZ, UR43 ;  /* 0x0000002bff037e24 */ /* 0x000fe4000f8e00ff */
[----:B------:R-:W-:Y:S01]  /*e5f0*/  IMAD R0, R0, UR6, RZ ;  /* 0x0000000600007c24 */ /* 0x000fe2000f8e02ff */
[----:B------:R3:W5:Y:S01]  /*e600*/  LD.E.128 R48, desc[UR46][R120.64] ;  /* 0x0000002e78307980 */ /* 0x000762000c101d00 */
[----:B------:R-:W-:-:S02]  /*e610*/  IMAD R205, R205, R20, R21 ;  /* 0x00000014cdcd7224 */ /* 0x000fc400078e0215 */
[----:B------:R-:W-:Y:S01]  /*e620*/  IMAD.U32 R2, RZ, RZ, UR42 ;  /* 0x0000002aff027e24 */ /* 0x000fe2000f8e00ff */
[----:B------:R3:W5:Y:S01]  /*e630*/  LD.E.128 R64, desc[UR46][R122.64] ;  /* 0x0000002e7a407980 */ /* 0x000762000c101d00 */
[----:B------:R-:W-:Y:S02]  /*e640*/  IMAD.U32 R3, RZ, RZ, UR5 ;  /* 0x00000005ff037e24 */ /* 0x000fe4000f8e00ff */
[----:B------:R-:W-:Y:S01]  /*e650*/  IMAD R21, R17, UR7, R0 ;  /* 0x0000000711157c24 */ /* 0x000fe2000f8e0200 */
[----:B------:R-:W5:Y:S01]  /*e660*/  LD.E.128 R124, desc[UR46][R126.64] ;  /* 0x0000002e7e7c7980 */ /* 0x000f62000c101d00 */
[----:B------:R-:W-:-:S03]  /*e670*/  SHF.R.S32.HI R0, RZ, 0x1f, R205 ;  /* 0x0000001fff007819 */ /* 0x000fc600000114cd */
[----:B------:R-:W5:Y:S01]  /*e680*/  LD.E.128 R128, desc[UR46][R130.64] ;  /* 0x0000002e82807980 */ /* 0x000f62000c101d00 */
[----:B------:R-:W-:Y:S01]  /*e690*/  IMAD.WIDE.U32 R2, R17, UR6, R2 ;  /* 0x0000000611027c25 */ /* 0x000fe2000f8e0002 */
[----:B------:R-:W-:Y:S02]  /*e6a0*/  ULDC.64 UR6, c[0x0][0xad8] ;  /* 0x0002b60000067ab9 */ /* 0x000fe40000000a00 */
[----:B------:R-:W5:Y:S01]  /*e6b0*/  LD.E.128 R28, desc[UR46][R30.64] ;  /* 0x0000002e1e1c7980 */ /* 0x000f62000c101d00 */
[----:B------:R-:W-:Y:S01]  /*e6c0*/  VIADD R53, R203, UR41 ;  /* 0x00000029cb357c36 */ /* 0x000fe20008000000 */
[----:B------:R-:W-:Y:S01]  /*e6d0*/  @!PT LDS RZ, [RZ] ;  /* 0x00000000fffff984 */ /* 0x000fe20000000800 */
[----:B------:R-:W-:Y:S01]  /*e6e0*/  @!PT LDS RZ, [RZ] ;  /* 0x00000000fffff984 */ /* 0x000fe20000000800 */
[----:B------:R-:W-:Y:S01]  /*e6f0*/  @!PT LDS RZ, [RZ] ;  /* 0x00000000fffff984 */ /* 0x000fe20000000800 */
[----:B------:R-:W-:Y:S01]  /*e700*/  @!PT LDS RZ, [RZ] ;  /* 0x00000000fffff984 */ /* 0x000fe20000000800 */
[----:B------:R0:W-:Y:S06]  /*e710*/  MEMBAR.ALL.CTA ;  /* 0x0000000000007992 */ /* 0x0001ec0000008000 */
[----:B0-----:R-:W0:Y:S01]  /*e720*/  FENCE.VIEW.ASYNC.S ;  /* 0x00000000000073c6 */ /* 0x001e220000000000 */
[----:B------:R-:W-:-:S02]  /*e730*/  IMAD.IADD R3, R3, 0x1, R21 ;  /* 0x0000000103037824 */ /* 0x000fc400078e0215 */
[----:B------:R-:W-:Y:S02]  /*e740*/  IMAD R0, R0, UR6, RZ ;  /* 0x0000000600007c24 */ /* 0x000fe4000f8e02ff */
[----:B------:R-:W-:Y:S02]  /*e750*/  VIADD R17, R53, 0x20 ;  /* 0x0000002035117836 */ /* 0x000fe40000000000 */
[C---:B------:R-:W-:Y:S02]  /*e760*/  IMAD R21, R205.reuse, UR7, R0 ;  /* 0x00000007cd157c24 */ /* 0x040fe4000f8e0200 */
[----:B------:R-:W-:Y:S01]  /*e770*/  IMAD.WIDE.U32 R2, R205, UR6, R2 ;  /* 0x00000006cd027c25 */ /* 0x000fe2000f8e0002 */
[-C--:B------:R-:W-:Y:S01]  /*e780*/  ISETP.GE.AND P1, PT, R17, R52.reuse, PT ;  /* 0x000000341100720c */ /* 0x080fe20003f26270 */
[----:B------:R-:W-:Y:S01]  /*e790*/  ULDC.64 UR6, c[0x0][0xa80] ;  /* 0x0002a00000067ab9 */ /* 0x000fe20000000a00 */
[C---:B------:R-:W-:Y:S01]  /*e7a0*/  ISETP.GE.AND P2, PT, R53.reuse, R52, PT ;  /* 0x000000343500720c */ /* 0x040fe20003f46270 */
[----:B------:R-:W-:Y:S01]  /*e7b0*/  VIADD R17, R53, 0x40 ;  /* 0x0000004035117836 */ /* 0x000fe20000000000 */
[----:B------:R-:W-:Y:S01]  /*e7c0*/  LEA R0, P3, R2, UR6, 0x1 ;  /* 0x0000000602007c11 */ /* 0x000fe2000f8608ff */
[----:B------:R-:W-:-:S02]  /*e7d0*/  IMAD.IADD R3, R3, 0x1, R21 ;  /* 0x0000000103037824 */ /* 0x000fc400078e0215 */
[----:B------:R-:W-:Y:S01]  /*e7e0*/  VIADD R176, R176, 0x22820 ;  /* 0x00022820b0b07836 */ /* 0x000fe20000000000 */
[----:B------:R-:W-:Y:S02]  /*e7f0*/  ISETP.GE.AND P0, PT, R17, R52, PT ;  /* 0x000000341100720c */ /* 0x000fe40003f06270 */
[----:B------:R-:W-:Y:S02]  /*e800*/  LEA.HI.X R17, R2, UR7, R3, 0x1, P3 ;  /* 0x0000000702117c11 */ /* 0x000fe400098f0c03 */
[----:B------:R-:W-:Y:S01]  /*e810*/  PRMT R176, RZ, 0x654, R176 ;  /* 0x00000654ffb07816 */ /* 0x000fe200000000b0 */
[----:B0-----:R3:W0:Y:S01]  /*e820*/  SHFL.IDX PT, R68, R0, RZ, 0x181f ;  /* 0x00181fff00447589 */ /* 0x00162200000e0000 */
[----:B------:R-:W-:Y:S02]  /*e830*/  BSSY B1, `(.L_x_1961) ;  /* 0x0000015000017945 */ /* 0x000fe40003800000 */
[----:B------:R3:W-:Y:S01]  /*e840*/  SYNCS.ARRIVE.TRANS64.RED.A1T0 RZ, [R176+URZ], RZ ;  /* 0x000000ffb0ff79a7 */ /* 0x0007e2000810043f */
[----:B------:R3:W1:Y:S01]  /*e850*/  SHFL.IDX PT, R70, R17, RZ, 0x181f ;  /* 0x00181fff11467589 */ /* 0x00066200000e0000 */
[----:B------:R-:W-:Y:S05]  /*e860*/  @P2 BRA `(.L_x_1962) ;  /* 0x0000000000442947 */ /* 0x000fea0003800000 */
[----:B------:R-:W-:Y:S02]  /*e870*/  ULDC UR5, c[0x0][0xac8] ;  /* 0x0002b20000057ab9 */ /* 0x000fe40000000800 */
[----:B------:R-:W-:Y:S02]  /*e880*/  ISETP.GE.AND P5, PT, R19, UR5, PT ;  /* 0x0000000513007c0c */ /* 0x000fe4000bfa6270 */
[----:B------:R-:W-:Y:S02]  /*e890*/  ISETP.GE.AND P4, PT, R200, UR5, PT ;  /* 0x00000005c8007c0c */ /* 0x000fe4000bf86270 */
[----:B------:R-:W-:Y:S02]  /*e8a0*/  ISETP.GE.AND P3, PT, R23, UR5, PT ;  /* 0x0000000517007c0c */ /* 0x000fe4000bf66270 */
[----:B------:R-:W-:-:S07]  /*e8b0*/  ISETP.GE.AND P2, PT, R201, UR5, PT ;  /* 0x00000005c9007c0c */ /* 0x000fce000bf46270 */
[----:B0-----:R-:W-:-:S04]  /*e8c0*/  @!P5 LEA R2, P6, R19, R68, 0x1 ;  /* 0x000000441302d211 */ /* 0x001fc800078c08ff */
[----:B-1----:R-:W-:Y:S02]  /*e8d0*/  @!P5 LEA.HI.X R3, R19, R70, R212, 0x1, P6 ;  /* 0x000000461303d211 */ /* 0x002fe400030f0cd4 */
        /* <DEDUP_REMOVED lines=10> */
.L_x_1962:
[----:B------:R-:W-:Y:S05]  /*e980*/  BSYNC B1 ;  /* 0x0000000000017941 */ /* 0x000fea0003800000 */
.L_x_1961:
[----:B--2--5:R2:W4:Y:S01]  /*e990*/  SHFL.IDX PT, R24, R17, 0x1, 0x181f ;  /* 0x00381f0011187f89 */ /* 0x02452200000e0000 */
        /* <DEDUP_REMOVED lines=9> */
[C---:B------:R-:W-:Y:S02]  /*ea30*/  @!P3 LEA R8, P5, R200.reuse, R20, 0x1 ;  /* 0x00000014c808b211 */ /* 0x040fe400078a08ff */
        /* <DEDUP_REMOVED lines=10> */
.L_x_1964:
[----:B------:R-:W-:Y:S05]  /*eae0*/  BSYNC B1 ;  /* 0x0000000000017941 */ /* 0x000fea0003800000 */
.L_x_1963:
        /* <DEDUP_REMOVED lines=11> */
[----:B------:R-:W-:Y:S02]  /*eba0*/  @!P1 LEA R10, P4, R23, R12, 0x1 ;  /* 0x0000000c170a9211 */ /* 0x000fe400078808ff */
[----:B------:R-:W-:Y:S02]  /*ebb0*/  @!P3 LEA.HI.X R3, R19, R14, R212, 0x1, P6 ;  /* 0x0000000e1303b211 */ /* 0x000fe400030f0cd4 */
        /* <DEDUP_REMOVED lines=8> */
.L_x_1966:
[----:B------:R-:W-:Y:S05]  /*ec40*/  BSYNC B1 ;  /* 0x0000000000017941 */ /* 0x000fea0003800000 */
.L_x_1965:
[----:B0-----:R-:W-:Y:S01]  /*ec50*/  VIADD R3, R53, 0x60 ;  /* 0x0000006035037836 */ /* 0x001fe20000000000 */
[----:B------:R0:W0:Y:S04]  /*ec60*/  SHFL.IDX PT, R12, R17, 0x3, 0x181f ;  /* 0x00781f00110c7f89 */ /* 0x00002800000e0000 */
[----:B------:R-:W-:Y:S01]  /*ec70*/  ISETP.GE.AND P0, PT, R3, R52, PT ;  /* 0x000000340300720c */ /* 0x000fe20003f06270 */
[----:B--23--:R-:W2:-:S12]  /*ec80*/  SHFL.IDX PT, R0, R0, 0x3, 0x181f ;  /* 0x00781f0000007f89 */ /* 0x00ce9800000e0000 */
[----:B------:R-:W-:Y:S05]  /*ec90*/  @P0 BRA `(.L_x_1967) ;  /* 0x0000000c00200947 */ /* 0x000fea0003800000 */
[----:B------:R-:W-:Y:S02]  /*eca0*/  ULDC UR5, c[0x0][0xac8] ;  /* 0x0002b20000057ab9 */ /* 0x000fe40000000800 */
[----:B------:R-:W-:Y:S02]  /*ecb0*/  ISETP.GE.AND P3, PT, R19, UR5, PT ;  /* 0x0000000513007c0c */ /* 0x000fe4000bf66270 */
[----:B------:R-:W-:Y:S02]  /*ecc0*/  ISETP.GE.AND P4, PT, R200, UR5, PT ;  /* 0x00000005c8007c0c */ /* 0x000fe4000bf86270 */
[----:B------:R-:W-:-:S09]  /*ecd0*/  ISETP.GE.AND P5, PT, R23, UR5, PT ;  /* 0x0000000517007c0c */ /* 0x000fd2000bfa6270 */
[-C--:B--2---:R-:W-:Y:S02]  /*ece0*/  @!P3 LEA R2, P0, R19, R0.reuse, 0x1 ;  /* 0x000000001302b211 */ /* 0x084fe400078008ff */
[CC--:B------:R-:W-:Y:S02]  /*ecf0*/  @!P4 LEA R8, P1, R200.reuse, R0.reuse, 0x1 ;  /* 0x00000000c808c211 */ /* 0x0c0fe400078208ff */
        /* <DEDUP_REMOVED lines=9> */
[----:B---3--:R-:W-:-:S04]  /*ed90*/  LEA R2, P0, R201, R0, 0x1 ;  /* 0x00000000c9027211 */ /* 0x008fc800078008ff */
[----:B------:R-:W-:-:S05]  /*eda0*/  LEA.HI.X R3, R201, R12, R209, 0x1, P0 ;  /* 0x0000000cc9037211 */ /* 0x000fca00000f0cd1 */
[----:B------:R0:W-:Y:S01]  /*edb0*/  ST.E.128 desc[UR46][R2.64], R28 ;  /* 0x0000001c02007985 */ /* 0x0001e2000c101d2e */
[----:B------:R-:W-:Y:S05]  /*edc0*/  BRA `(.L_x_1967) ;  /* 0x0000000800d47947 */ /* 0x000fea0003800000 */
.L_x_1960:
[----:B------:R-:W0:Y:S01]  /*edd0*/  LDC R8, c[0x0][0xbe8] ;  /* 0x0002fa00ff087b82 */ /* 0x000e220000000800 */
[----:B------:R-:W-:Y:S01]  /*ede0*/  ISETP.GE.AND P0, PT, R213, 0x80, PT ;  /* 0x00000080d500780c */ /* 0x000fe20003f06270 */
[----:B------:R-:W-:Y:S01]  /*edf0*/  USHF.R.S32.HI UR8, URZ, 0x1f, UR43 ;  /* 0x0000001f3f087899 */ /* 0x000fe2000801142b */
[----:B------:R-:W-:Y:S01]  /*ee00*/  BSSY B1, `(.L_x_1968) ;  /* 0x000002f000017945 */ /* 0x000fe20003800000 */
[----:B------:R-:W-:Y:S01]  /*ee10*/  USHF.R.S32.HI UR9, URZ, 0x1f, UR42 ;  /* 0x0000001f3f097899 */ /* 0x000fe2000801142a */
[----:B------:R-:W-:Y:S01]  /*ee20*/  IMAD R6, R202, 0x20, R203 ;  /* 0x00000020ca067824 */ /* 0x000fe200078e02cb */
[----:B0-----:R-:W-:-:S13]  /*ee30*/  ISETP.NE.AND P1, PT, R8, 0x1, PT ;  /* 0x000000010800780c */ /* 0x001fda0003f25270 */
[----:B------:R-:W0:Y:S08]  /*ee40*/  @P1 LDC R9, c[0x0][0xbec] ;  /* 0x0002fb00ff091b82 */ /* 0x000e300000000800 */
[----:B------:R-:W1:Y:S01]  /*ee50*/  @P1 LDC R11, c[0x0][0xbf0] ;  /* 0x0002fc00ff0b1b82 */ /* 0x000e620000000800 */
[----:B------:R-:W-:Y:S05]  /*ee60*/  @P0 BRA `(.L_x_1969) ;  /* 0x0000000000a00947 */ /* 0x000fea0003800000 */
[----:B------:R-:W2:Y:S01]  /*ee70*/  S2R R4, SR_TID.X ;  /* 0x0000000000047919 */ /* 0x000ea20000002100 */
[----:B------:R-:W3:Y:S01]  /*ee80*/  LDC R3, c[0x0][0xbe8] ;  /* 0x0002fa00ff037b82 */ /* 0x000ee20000000800 */
[----:B------:R-:W-:Y:S01]  /*ee90*/  IMAD.U32 R7, RZ, RZ, UR41 ;  /* 0x00000029ff077e24 */ /* 0x000fe2000f8e00ff */
[----:B------:R-:W-:Y:S02]  /*eea0*/  ULDC UR5, c[0x0][0xa88] ;  /* 0x0002a20000057ab9 */ /* 0x000fe40000000800 */
[----:B---3--:R-:W-:Y:S02]  /*eeb0*/  IMAD R5, R3, UR5, RZ ;  /* 0x0000000503057c24 */ /* 0x008fe4000f8e02ff */
[----:B--2---:R-:W-:-:S04]  /*eec0*/  IADD3 R4, R7, -0x80, R4 ;  /* 0xffffff8007047810 */ /* 0x004fc80007ffe004 */
[----:B------:R-:W-:-:S13]  /*eed0*/  ISETP.GE.AND P0, PT, R4, R5, PT ;  /* 0x000000050400720c */ /* 0x000fda0003f06270 */
[----:B------:R-:W-:Y:S05]  /*eee0*/  @P0 BRA `(.L_x_1969) ;  /* 0x0000000000800947 */ /* 0x000fea0003800000 */
[----:B------:R-:W-:Y:S01]  /*eef0*/  ISETP.NE.AND P0, PT, R3, 0x1, PT ;  /* 0x000000010300780c */ /* 0x000fe20003f05270 */
[----:B------:R-:W-:Y:S01]  /*ef00*/  ULDC.64 UR10, c[0x0][0xb90] ;  /* 0x0002e400000a7ab9 */ /* 0x000fe20000000a00 */
[----:B------:R-:W-:Y:S01]  /*ef10*/  IMAD.MOV.U32 R2, RZ, RZ, R4 ;  /* 0x000000ffff027224 */ /* 0x000fe200078e0004 */
[----:B------:R-:W-:Y:S02]  /*ef20*/  UIMAD UR5, UR8, UR10, URZ ;  /* 0x0000000a080572a4 */ /* 0x000fe4000f8e023f */
[----:B------:R-:W-:Y:S02]  /*ef30*/  UIMAD.WIDE.U32 UR6, UR43, UR10, URZ ;  /* 0x0000000a2b0672a5 */ /* 0x000fe4000f8e003f */
[----:B------:R-:W-:-:S03]  /*ef40*/  UIMAD UR5, UR43, UR11, UR5 ;  /* 0x0000000b2b0572a4 */ /* 0x000fc6000f8e0205 */
[----:B------:R-:W-:Y:S01]  /*ef50*/  ULDC.64 UR10, c[0x0][0xb98] ;  /* 0x0002e600000a7ab9 */ /* 0x000fe20000000a00 */
[----:B------:R-:W-:Y:S02]  /*ef60*/  UIADD3 UR7, UR7, UR5, URZ ;  /* 0x0000000507077290 */ /* 0x000fe4000fffe03f */
[----:B------:R-:W2:Y:S01]  /*ef70*/  @P0 LDC R5, c[0x0][0xbec] ;  /* 0x0002fb00ff050b82 */ /* 0x000ea20000000800 */
[----:B------:R-:W-:Y:S02]  /*ef80*/  UIMAD UR5, UR9, UR10, URZ ;  /* 0x0000000a090572a4 */ /* 0x000fe4000f8e023f */
[----:B------:R-:W-:Y:S02]  /*ef90*/  UIMAD.WIDE.U32 UR6, UR42, UR10, UR6 ;  /* 0x0000000a2a0672a5 */ /* 0x000fe4000f8e0006 */
[----:B------:R-:W-:-:S03]  /*efa0*/  UIMAD UR5, UR42, UR11, UR5 ;  /* 0x0000000b2a0572a4 */ /* 0x000fc6000f8e0205 */
[----:B------:R-:W3:Y:S01]  /*efb0*/  @P0 LDC R7, c[0x0][0xbf0] ;  /* 0x0002fc00ff070b82 */ /* 0x000ee20000000800 */
[----:B------:R-:W-:Y:S01]  /*efc0*/  ULDC.64 UR10, c[0x0][0xb88] ;  /* 0x0002e200000a7ab9 */ /* 0x000fe20000000a00 */
[----:B--2---:R-:W-:-:S05]  /*efd0*/  @P0 IMAD.HI.U32 R0, R4, R5, RZ ;  /* 0x0000000504000227 */ /* 0x004fca00078e00ff */
[----:B---3--:R-:W-:-:S05]  /*efe0*/  @P0 SHF.R.U32.HI R2, RZ, R7, R0 ;  /* 0x00000007ff020219 */ /* 0x008fca0000011600 */
[----:B------:R-:W-:-:S04]  /*eff0*/  IMAD.MOV R5, RZ, RZ, -R2 ;  /* 0x000000ffff057224 */ /* 0x000fc800078e0a02 */
[----:B------:R-:W-:Y:S01]  /*f000*/  IMAD R5, R3, R5, R4 ;  /* 0x0000000503057224 */ /* 0x000fe200078e0204 */
[----:B------:R-:W-:Y:S01]  /*f010*/  SHF.R.S32.HI R3, RZ, 0x1f, R2 ;  /* 0x0000001fff037819 */ /* 0x000fe20000011402 */
[----:B------:R-:W-:Y:S01]  /*f020*/  IMAD.U32 R4, RZ, RZ, UR5 ;  /* 0x00000005ff047e24 */ /* 0x000fe2000f8e00ff */
        /* <DEDUP_REMOVED lines=12> */
.L_x_1969:
[----:B------:R-:W-:Y:S05]  /*f0f0*/  BSYNC B1 ;  /* 0x0000000000017941 */ /* 0x000fea0003800000 */
.L_x_1968:
[----:B------:R-:W-:Y:S01]  /*f100*/  ULDC.64 UR10, c[0x0][0xae8] ;  /* 0x0002ba00000a7ab9 */ /* 0x000fe20000000a00 */
[----:B------:R-:W-:Y:S01]  /*f110*/  VIADD R6, R6, UR41 ;  /* 0x0000002906067c36 */ /* 0x000fe20008000000 */
[----:B------:R-:W-:Y:S01]  /*f120*/  UIMAD UR5, UR8, UR10, URZ ;  /* 0x0000000a080572a4 */ /* 0x000fe2000f8e023f */
[----:B------:R-:W-:Y:S01]  /*f130*/  BSSY B1, `(.L_x_1970) ;  /* 0x000003c000017945 */ /* 0x000fe20003800000 */
[----:B------:R-:W-:Y:S01]  /*f140*/  UIMAD.WIDE.U32 UR6, UR43, UR10, URZ ;  /* 0x0000000a2b0672a5 */ /* 0x000fe2000f8e003f */
[----:B0-----:R-:W-:Y:S01]  /*f150*/  @P1 IMAD.HI.U32 R0, R6, R9, RZ ;  /* 0x0000000906001227 */ /* 0x001fe200078e00ff */
[----:B------:R-:W-:-:S03]  /*f160*/  UIMAD UR5, UR43, UR11, UR5 ;  /* 0x0000000b2b0572a4 */ /* 0x000fc6000f8e0205 */
[----:B------:R-:W-:Y:S01]  /*f170*/  ULDC.64 UR10, c[0x0][0xaf0] ;  /* 0x0002bc00000a7ab9 */ /* 0x000fe20000000a00 */
[----:B------:R-:W-:Y:S01]  /*f180*/  UIADD3 UR7, UR7, UR5, URZ ;  /* 0x0000000507077290 */ /* 0x000fe2000fffe03f */
[----:B--2---:R-:W-:Y:S01]  /*f190*/  IMAD.MOV.U32 R5, RZ, RZ, R6 ;  /* 0x000000ffff057224 */ /* 0x004fe200078e0006 */
[----:B------:R-:W-:Y:S01]  /*f1a0*/  UIMAD UR5, UR9, UR10, URZ ;  /* 0x0000000a090572a4 */ /* 0x000fe2000f8e023f */
[----:B-1----:R-:W-:-:S03]  /*f1b0*/  @P1 SHF.R.U32.HI R5, RZ, R11, R0 ;  /* 0x0000000bff051219 */ /* 0x002fc60000011600 */
[----:B------:R-:W-:Y:S01]  /*f1c0*/  UIMAD UR5, UR42, UR11, UR5 ;  /* 0x0000000b2a0572a4 */ /* 0x000fe2000f8e0205 */
[--C-:B------:R-:W-:Y:S01]  /*f1d0*/  SHF.R.S32.HI R0, RZ, 0x1f, R5.reuse ;  /* 0x0000001fff007819 */ /* 0x100fe20000011405 */
[----:B------:R-:W-:Y:S01]  /*f1e0*/  UIMAD.WIDE.U32 UR42, UR42, UR10, UR6 ;  /* 0x0000000a2a2a72a5 */ /* 0x000fe2000f8e0006 */
[----:B------:R-:W-:Y:S02]  /*f1f0*/  IMAD.MOV R7, RZ, RZ, -R5 ;  /* 0x000000ffff077224 */ /* 0x000fe400078e0a05 */
[----:B------:R-:W-:Y:S01]  /*f200*/  ULDC.64 UR6, c[0x0][0xae0] ;  /* 0x0002b80000067ab9 */ /* 0x000fe20000000a00 */
[----:B------:R-:W-:Y:S01]  /*f210*/  UIADD3 UR5, UR43, UR5, URZ ;  /* 0x000000052b057290 */ /* 0x000fe2000fffe03f */
[----:B------:R-:W-:Y:S02]  /*f220*/  IMAD R0, R0, UR6, RZ ;  /* 0x0000000600007c24 */ /* 0x000fe4000f8e02ff */
[----:B------:R-:W-:Y:S02]  /*f230*/  IMAD R7, R8, R7, R6 ;  /* 0x0000000708077224 */ /* 0x000fe400078e0206 */
[----:B------:R-:W-:-:S02]  /*f240*/  IMAD.U32 R3, RZ, RZ, UR43 ;  /* 0x0000002bff037e24 */ /* 0x000fc4000f8e00ff */
[----:B------:R-:W-:Y:S02]  /*f250*/  IMAD.U32 R2, RZ, RZ, UR42 ;  /* 0x0000002aff027e24 */ /* 0x000fe4000f8e00ff */
[----:B------:R-:W-:Y:S01]  /*f260*/  IMAD.U32 R3, RZ, RZ, UR5 ;  /* 0x00000005ff037e24 */ /* 0x000fe2000f8e00ff */
[----:B------:R-:W-:Y:S01]  /*f270*/  ULDC UR5, c[0x0][0xa88] ;  /* 0x0002a20000057ab9 */ /* 0x000fe20000000800 */
[C---:B------:R-:W-:Y:S01]  /*f280*/  IMAD R9, R5.reuse, UR7, R0 ;  /* 0x0000000705097c24 */ /* 0x040fe2000f8e0200 */
[----:B------:R-:W-:Y:S01]  /*f290*/  SHF.R.S32.HI R0, RZ, 0x1f, R7 ;  /* 0x0000001fff007819 */ /* 0x000fe20000011407 */
[----:B------:R-:W-:Y:S01]  /*f2a0*/  IMAD.WIDE.U32 R2, R5, UR6, R2 ;  /* 0x0000000605027c25 */ /* 0x000fe2000f8e0002 */
[----:B------:R-:W-:-:S03]  /*f2b0*/  ULDC.64 UR6, c[0x0][0xad8] ;  /* 0x0002b60000067ab9 */ /* 0x000fc60000000a00 */
[----:B------:R-:W-:Y:S02]  /*f2c0*/  IMAD.IADD R3, R3, 0x1, R9 ;  /* 0x0000000103037824 */ /* 0x000fe400078e0209 */
[----:B------:R-:W-:Y:S02]  /*f2d0*/  IMAD R4, R0, UR6, RZ ;  /* 0x0000000600047c24 */ /* 0x000fe4000f8e02ff */
[----:B------:R-:W-:Y:S02]  /*f2e0*/  VIADD R6, R203, UR41 ;  /* 0x00000029cb067c36 */ /* 0x000fe40008000000 */
[----:B------:R-:W-:Y:S02]  /*f2f0*/  IMAD R9, R8, UR5, RZ ;  /* 0x0000000508097c24 */ /* 0x000fe4000f8e02ff */
[C---:B------:R-:W-:Y:S02]  /*f300*/  IMAD R5, R7.reuse, UR7, R4 ;  /* 0x0000000707057c24 */ /* 0x040fe4000f8e0204 */
[----:B------:R-:W-:Y:S01]  /*f310*/  IMAD.WIDE.U32 R2, R7, UR6, R2 ;  /* 0x0000000607027c25 */ /* 0x000fe2000f8e0002 */
[----:B------:R-:W-:Y:S01]  /*f320*/  ISETP.GE.AND P2, PT, R6, R9, PT ;  /* 0x000000090600720c */ /* 0x000fe20003f46270 */
[----:B------:R-:W-:-:S02]  /*f330*/  ULDC.64 UR6, c[0x0][0xa80] ;  /* 0x0002a00000067ab9 */ /* 0x000fc40000000a00 */
[----:B------:R-:W-:Y:S01]  /*f340*/  VIADD R0, R6, 0x20 ;  /* 0x0000002006007836 */ /* 0x000fe20000000000 */
[----:B------:R-:W-:Y:S01]  /*f350*/  LEA R4, P3, R2, UR6, 0x1 ;  /* 0x0000000602047c11 */ /* 0x000fe2000f8608ff */
[----:B------:R-:W-:-:S03]  /*f360*/  IMAD.IADD R3, R3, 0x1, R5 ;  /* 0x0000000103037824 */ /* 0x000fc600078e0205 */
[-C--:B------:R-:W-:Y:S01]  /*f370*/  ISETP.GE.AND P1, PT, R0, R9.reuse, PT ;  /* 0x000000090000720c */ /* 0x080fe20003f26270 */
[----:B------:R-:W-:Y:S01]  /*f380*/  VIADD R0, R6, 0x40 ;  /* 0x0000004006007836 */ /* 0x000fe20000000000 */
[----:B------:R-:W-:Y:S02]  /*f390*/  LEA.HI.X R5, R2, UR7, R3, 0x1, P3 ;  /* 0x0000000702057c11 */ /* 0x000fe400098f0c03 */
[----:B------:R0:W1:Y:S02]  /*f3a0*/  SHFL.IDX PT, R2, R4, RZ, 0x181f ;  /* 0x00181fff04027589 */ /* 0x00006400000e0000 */
[----:B------:R-:W-:Y:S02]  /*f3b0*/  ISETP.GE.AND P0, PT, R0, R9, PT ;  /* 0x000000090000720c */ /* 0x000fe40003f06270 */
[----:B------:R0:W2:Y:S01]  /*f3c0*/  SHFL.IDX PT, R0, R5, RZ, 0x181f ;  /* 0x00181fff05007589 */ /* 0x0000a200000e0000 */
[----:B------:R-:W-:Y:S10]  /*f3d0*/  @P2 BRA `(.L_x_1971) ;  /* 0x0000000000442947 */ /* 0x000ff40003800000 */
        /* <DEDUP_REMOVED lines=17> */
.L_x_1971:
[----:B------:R-:W-:Y:S05]  /*f4f0*/  BSYNC B1 ;  /* 0x0000000000017941 */ /* 0x000fea0003800000 */
.L_x_1970:
        /* <DEDUP_REMOVED lines=21> */
.L_x_1973:
[----:B------:R-:W-:Y:S05]  /*f650*/  BSYNC B1 ;  /* 0x0000000000017941 */ /* 0x000fea0003800000 */
.L_x_1972:
        /* <DEDUP_REMOVED lines=21> */
.L_x_1975:
[----:B------:R-:W-:Y:S05]  /*f7b0*/  BSYNC B1 ;  /* 0x0000000000017941 */ /* 0x000fea0003800000 */
.L_x_1974:
[----:B---3--:R-:W-:Y:S01]  /*f7c0*/  VIADD R3, R6, 0x60 ;  /* 0x0000006006037836 */ /* 0x008fe20000000000 */
[----:B0-----:R0:W3:Y:S04]  /*f7d0*/  SHFL.IDX PT, R0, R5, 0x3, 0x181f ;  /* 0x00781f0005007f89 */ /* 0x0010e800000e0000 */
        /* <DEDUP_REMOVED lines=8> */
[-C--:B-12-4-:R-:W-:Y:S02]  /*f860*/  @!P3 LEA R4, P6, R19, R2.reuse, 0x1 ;  /* 0x000000021304b211 */ /* 0x096fe400078c08ff */
[CC--:B------:R-:W-:Y:S02]  /*f870*/  @!P2 LEA R6, P5, R200.reuse, R2.reuse, 0x1 ;  /* 0x00000002c806a211 */ /* 0x0c0fe400078a08ff */
        /* <DEDUP_REMOVED lines=10> */
.L_x_1967:
[----:B------:R-:W-:Y:S05]  /*f920*/  BSYNC B0 ;  /* 0x0000000000007941 */ /* 0x000fea0003800000 */
.L_x_1959:
[----:B------:R-:W-:Y:S02]  /*f930*/  ULDC UR5, c[0x0][0xc38] ;  /* 0x00030e0000057ab9 */ /* 0x000fe40000000800 */
[----:B------:R-:W-:-:S06]  /*f940*/  UISETP.GE.AND UP0, UPT, UR4, UR5, UPT ;  /* 0x000000050400728c */ /* 0x000fcc000bf06270 */
[----:B------:R-:W-:-:S13]  /*f950*/  PLOP3.LUT P0, PT, PT, PT, UP0, 0x80, 0x0 ;  /* 0x000000000000781c */ /* 0x000fda0003f0f008 */
[----:B------:R-:W-:Y:S05]  /*f960*/  @!P0 BRA `(.L_x_1976) ;  /* 0xffffff1000e48947 */ /* 0x000fea000383ffff */
[----:B------:R-:W-:Y:S05]  /*f970*/  EXIT ;  /* 0x000000000000794d */ /* 0x000fea0003800000 */
.L_x_1870:
[----:B------:R-:W-:-:S08]  /*f980*/  NOP ;  /* 0x0000000000007918 */ /* 0x000fd00000000000 */
[----:B------:R-:W0:-:S00]  /*f990*/  USETMAXREG.DEALLOC.CTAPOOL 0x28 ;  /* 0x00000028000079c8 */ /* 0x000e0000080e0500 */
[----:B0-----:R-:W-:-:S06]  /*f9a0*/  LOP3.LUT R0, R0, 0x3, RZ, 0xc0, !PT ;  /* 0x0000000300007812 */ /* 0x001fcc00078ec0ff */
[----:B------:R-:W0:Y:S01]  /*f9b0*/  S2UR UR5, SR_CTAID.X ;  /* 0x00000000000579c3 */ /* 0x000e220000002500 */
[----:B------:R-:W-:Y:S01]  /*f9c0*/  LOP3.LUT R16, R16, 0xfffffdff, RZ, 0xc0, !PT ;  /* 0xfffffdff10107812 */ /* 0x000fe200078ec0ff */
[----:B------:R-:W-:Y:S01]  /*f9d0*/  STL [R1], RZ ;  /* 0x000000ff01007387 */ /* 0x000fe20000100800 */
[----:B------:R-:W-:Y:S02]  /*f9e0*/  IMAD.MOV.U32 R18, RZ, RZ, RZ ;  /* 0x000000ffff127224 */ /* 0x000fe400078e00ff */
[----:B------:R-:W-:Y:S01]  /*f9f0*/  IMAD.MOV.U32 R25, RZ, RZ, 0x1 ;  /* 0x00000001ff197424 */ /* 0x000fe200078e00ff */
[----:B------:R1:W2:Y:S02]  /*fa00*/  SHFL.IDX PT, R2, R0, RZ, 0x1f ;  /* 0x00001fff00027589 */ /* 0x0002a400000e0000 */
[----:B-1----:R-:W0:Y:S01]  /*fa10*/  LDC R0, c[0x0][0xc38] ;  /* 0x00030e00ff007b82 */ /* 0x002e220000000800 */
[----:B--2---:R-:W-:-:S13]  /*fa20*/  ISETP.NE.AND P0, PT, R2, RZ, PT ;  /* 0x000000ff0200720c */ /* 0x004fda0003f05270 */
[----:B------:R-:W-:Y:S01]  /*fa30*/  @P0 LOP3.LUT R16, R16, 0x200, RZ, 0xfc, !PT ;  /* 0x0000020010100812 */ /* 0x000fe200078efcff */
[----:B------:R-:W-:Y:S06]  /*fa40*/  @P0 BAR.ARV 0x4, 0x180 ;  /* 0x0106000000000b1d */ /* 0x000fec0000002000 */
[----:B0-----:R-:W-:-:S13]  /*fa50*/  ISETP.LE.AND P0, PT, R0, UR5, PT ;  /* 0x0000000500007c0c */ /* 0x001fda000bf03270 */
[----:B------:R-:W-:Y:S05]  /*fa60*/  @P0 BRA `(.L_x_1977) ;  /* 0x0000003c005c0947 */ /* 0x000fea0003800000 */
[----:B------:R-:W-:Y:S01]  /*fa70*/  IMAD.SHL.U32 R28, R5, 0x8, RZ ;  /* 0x00000008051c7824 */ /* 0x000fe200078e00ff */
[----:B------:R-:W-:Y:S01]  /*fa80*/  ULDC UR4, c[0x0][0x320] ;  /* 0x0000c80000047ab9 */ /* 0x000fe20000000800 */
[----:B------:R-:W-:Y:S01]  /*fa90*/  LOP3.LUT R16, R16, 0xffffffef, RZ, 0xc0, !PT ;  /* 0xffffffef10107812 */ /* 0x000fe200078ec0ff */
[----:B------:R-:W0:Y:S01]  /*faa0*/  S2UR UR8, SR_CgaCtaId ;  /* 0x00000000000879c3 */ /* 0x000e220000008800 */
[----:B------:R-:W-:Y:S01]  /*fab0*/  ULDC.64 UR36, c[0x0][0x2f0] ;  /* 0x0000bc0000247ab9 */ /* 0x000fe20000000a00 */
[C---:B------:R-:W-:Y:S01]  /*fac0*/  LOP3.LUT R0, R28.reuse, 0x1f8, RZ, 0xc0, !PT ;  /* 0x000001f81c007812 */ /* 0x040fe200078ec0ff */
[----:B------:R-:W-:Y:S01]  /*fad0*/  ULDC.64 UR6, c[0x0][0x418] ;  /* 0x0001060000067ab9 */ /* 0x000fe20000000a00 */
[----:B------:R-:W-:Y:S01]  /*fae0*/  LOP3.LUT R7, R28, 0x38, RZ, 0xc0, !PT ;  /* 0x000000381c077812 */ /* 0x000fe200078ec0ff */
[----:B------:R-:W-:Y:S01]  /*faf0*/  UISETP.NE.U32.AND UP0, UPT, UR6, URZ, UPT ;  /* 0x0000003f0600728c */ /* 0x000fe2000bf05070 */
[----:B------:R-:W-:Y:S01]  /*fb00*/  LOP3.LUT R3, R0, 0x38, R5, 0x78, !PT ;  /* 0x0000003800037812 */ /* 0x000fe200078e7805 */
[----:B------:R-:W-:Y:S01]  /*fb10*/  ULDC UR9, c[0x0][0x2b8] ;  /* 0x0000ae0000097ab9 */ /* 0x000fe20000000800 */
[C---:B------:R-:W-:Y:S01]  /*fb20*/  LOP3.LUT R0, R7.reuse, 0x40, RZ, 0xfc, !PT ;  /* 0x0000004007007812 */ /* 0x040fe200078efcff */
[----:B------:R-:W-:Y:S01]  /*fb30*/  UISETP.NE.AND.EX UP0, UPT, UR7, URZ, UPT, UP0 ;  /* 0x0000003f0700728c */ /* 0x000fe2000bf05300 */
[C---:B------:R-:W-:Y:S01]  /*fb40*/  LOP3.LUT R2, R7.reuse, 0x80, RZ, 0xfc, !PT ;  /* 0x0000008007027812 */ /* 0x040fe200078efcff */
[----:B------:R-:W-:Y:S01]  /*fb50*/  IMAD.U32 R31, RZ, RZ, UR5 ;  /* 0x00000005ff1f7e24 */ /* 0x000fe2000f8e00ff */
[----:B------:R-:W-:Y:S01]  /*fb60*/  ISETP.GE.AND P2, PT, R0, UR4, PT ;  /* 0x0000000400007c0c */ /* 0x000fe2000bf46270 */
[----:B------:R-:W-:Y:S01]  /*fb70*/  UMOV UR7, 0x400 ;  /* 0x0000040000077882 */ /* 0x000fe20000000000 */
[----:B------:R-:W-:Y:S01]  /*fb80*/  ISETP.GE.AND P1, PT, R2, UR4, PT ;  /* 0x0000000402007c0c */ /* 0x000fe2000bf26270 */
[----:B------:R-:W-:Y:S01]  /*fb90*/  ULDC UR38, c[0x0][0x288] ;  /* 0x0000a20000267ab9 */ /* 0x000fe20000000800 */
[C---:B------:R-:W-:Y:S01]  /*fba0*/  ISETP.GE.AND P0, PT, R7.reuse, UR4, PT ;  /* 0x0000000407007c0c */ /* 0x040fe2000bf06270 */
[----:B------:R-:W-:Y:S01]  /*fbb0*/  ULDC UR6, c[0x0][0x448] ;  /* 0x0001120000067ab9 */ /* 0x000fe20000000800 */
[----:B------:R-:W-:Y:S01]  /*fbc0*/  SEL R2, RZ, 0xffffffff, P2 ;  /* 0xffffffffff027807 */ /* 0x000fe20001000000 */
[----:B------:R-:W-:Y:S01]  /*fbd0*/  IMAD.MOV.U32 R25, RZ, RZ, 0x1 ;  /* 0x00000001ff197424 */ /* 0x000fe200078e00ff */
[----:B------:R-:W-:Y:S01]  /*fbe0*/  LOP3.LUT R4, R7, 0xc0, RZ, 0xfc, !PT ;  /* 0x000000c007047812 */ /* 0x000fe200078efcff */
[----:B------:R-:W-:Y:S01]  /*fbf0*/  IMAD.MOV.U32 R18, RZ, RZ, RZ ;  /* 0x000000ffff127224 */ /* 0x000fe200078e00ff */
[----:B------:R-:W-:Y:S01]  /*fc00*/  LOP3.LUT R28, R3, 0x200, R28, 0xf8, !PT ;  /* 0x00000200031c7812 */ /* 0x000fe200078ef81c */
[----:B------:R-:W-:Y:S01]  /*fc10*/  IMAD.SHL.U32 R3, R2, 0x2, RZ ;  /* 0x0000000202037824 */ /* 0x000fe200078e00ff */
[----:B------:R-:W-:Y:S01]  /*fc20*/  SEL R0, RZ, 0x1, P0 ;  /* 0x00000001ff007807 */ /* 0x000fe20000000000 */
[----:B0-----:R-:W-:Y:S01]  /*fc30*/  ULEA UR7, UR8, UR7, 0x18 ;  /* 0x0000000708077291 */ /* 0x001fe2000f8ec03f */
[----:B------:R-:W-:Y:S01]  /*fc40*/  @P2 LOP3.LUT R16, R16, 0x10, RZ, 0xfc, !PT ;  /* 0x0000001010102812 */ /* 0x000fe200078efcff */
[----:B------:R-:W-:Y:S01]  /*fc50*/  ULOP3.LUT UR48, UR39, 0x2, URZ, 0xfc, !UPT ;  /* 0x0000000227307892 */ /* 0x000fe2000f8efc3f */
[----:B------:R-:W-:Y:S01]  /*fc60*/  LOP3.LUT R0, R3, 0x2, R0, 0xe2, !PT ;  /* 0x0000000203007812 */ /* 0x000fe200078ee200 */
[----:B------:R-:W-:Y:S01]  /*fc70*/  ULDC UR50, c[0x0][0xc] ;  /* 0x0000030000327ab9 */ /* 0x000fe20000000800 */
[----:B------:R-:W-:Y:S01]  /*fc80*/  LOP3.LUT R16, R16, 0xfffffff7, RZ, 0xc0, !PT ;  /* 0xfffffff710107812 */ /* 0x000fe200078ec0ff */
[----:B------:R-:W-:Y:S01]  /*fc90*/  IMAD.U32 R17, RZ, RZ, UR7 ;  /* 0x00000007ff117e24 */ /* 0x000fe2000f8e00ff */
[----:B------:R-:W-:-:S02]  /*fca0*/  SEL R3, RZ, 0x4, P1 ;  /* 0x00000004ff037807 */ /* 0x000fc40000800000 */
[----:B------:R-:W-:Y:S01]  /*fcb0*/  @P1 LOP3.LUT R16, R16, 0x8, RZ, 0xfc, !PT ;  /* 0x0000000810101812 */ /* 0x000fe200078efcff */
[----:B------:R-:W-:Y:S01]  /*fcc0*/  IMAD R32, R28, 0x2, R17 ;  /* 0x000000021c207824 */ /* 0x000fe200078e0211 */
[----:B------:R-:W-:Y:S01]  /*fcd0*/  ISETP.GE.AND P1, PT, R7, UR37, PT ;  /* 0x0000002507007c0c */ /* 0x000fe2000bf26270 */
[----:B------:R-:W-:Y:S01]  /*fce0*/  UIMAD UR37, UR6, UR38, URZ ;  /* 0x00000026062572a4 */ /* 0x000fe2000f8e023f */
[----:B------:R-:W-:Y:S02]  /*fcf0*/  LOP3.LUT R16, R16, 0xffffffdf, RZ, 0xc0, !PT ;  /* 0xffffffdf10107812 */ /* 0x000fe400078ec0ff */
[----:B------:R-:W-:Y:S01]  /*fd00*/  LOP3.LUT R6, R0, R3, RZ, 0xfc, !PT ;  /* 0x0000000300067212 */ /* 0x000fe200078efcff */
[C---:B------:R-:W-:Y:S01]  /*fd10*/  IMAD.SHL.U32 R0, R5.reuse, 0x10, RZ ;  /* 0x0000001005007824 */ /* 0x040fe200078e00ff */
[----:B------:R-:W-:Y:S02]  /*fd20*/  @P0 LOP3.LUT R16, R16, 0x20, RZ, 0xfc, !PT ;  /* 0x0000002010100812 */ /* 0x000fe400078efcff */
[----:B------:R-:W-:Y:S01]  /*fd30*/  ISETP.GE.AND P0, PT, R4, UR4, PT ;  /* 0x0000000404007c0c */ /* 0x000fe2000bf06270 */
[----:B------:R0:W-:Y:S01]  /*fd40*/  STL [R1+0x4], R6 ;  /* 0x0000040601007387 */ /* 0x0001e20000100800 */
[----:B------:R-:W-:Y:S01]  /*fd50*/  LOP3.LUT R16, R16, 0xfffffffb, RZ, 0xc0, !PT ;  /* 0xfffffffb10107812 */ /* 0x000fe200078ec0ff */
[----:B------:R-:W-:Y:S01]  /*fd60*/  ULDC UR4, c[0x0][0x424] ;  /* 0x0001090000047ab9 */ /* 0x000fe20000000800 */
[----:B------:R-:W-:Y:S01]  /*fd70*/  LOP3.LUT R8, R5, 0x7f, RZ, 0xc0, !PT ;  /* 0x0000007f05087812 */ /* 0x000fe200078ec0ff */
[----:B------:R0:W-:Y:S01]  /*fd80*/  STL [R1], RZ ;  /* 0x000000ff01007387 */ /* 0x0001e20000100800 */
[----:B------:R-:W-:Y:S01]  /*fd90*/  USEL UR4, UR4, 0x1, UP0 ;  /* 0x0000000104047887 */ /* 0x000fe20008000000 */
[----:B------:R-:W-:-:S02]  /*fda0*/  SEL R35, RZ, 0x8, P0 ;  /* 0x00000008ff237807 */ /* 0x000fc40000000000 */
[----:B------:R-:W-:Y:S01]  /*fdb0*/  SHF.R.U32.HI R33, RZ, 0x3, R8 ;  /* 0x00000003ff217819 */ /* 0x000fe20000011608 */
[----:B------:R-:W-:Y:S01]  /*fdc0*/  UIMAD UR36, UR4, UR36, URZ ;  /* 0x00000024042472a4 */ /* 0x000fe2000f8e023f */
[----:B------:R-:W-:Y:S02]  /*fdd0*/  LOP3.LUT R35, R6, R35, RZ, 0xfc, !PT ;  /* 0x0000002306237212 */ /* 0x000fe400078efcff */
[----:B------:R-:W-:Y:S01]  /*fde0*/  @P0 LOP3.LUT R16, R16, 0x4, RZ, 0xfc, !PT ;  /* 0x0000000410100812 */ /* 0x000fe200078efcff */
[----:B------:R-:W-:Y:S01]  /*fdf0*/  UIADD3 UR4, UR36, 0x5f, URZ ;  /* 0x0000005f24047890 */ /* 0x000fe2000fffe03f */
[----:B------:R-:W-:Y:S01]  /*fe00*/  LOP3.LUT R0, R33, 0x70, R0, 0xf8, !PT ;  /* 0x0000007021007812 */ /* 0x000fe200078ef800 */
[----:B------:R-:W-:Y:S01]  /*fe10*/  UIADD3 UR49, UR36, 0x1, -UR38 ;  /* 0x0000000124317890 */ /* 0x000fe2000fffe826 */
[----:B------:R-:W-:Y:S01]  /*fe20*/  LOP3.LUT R16, R16, 0xfffffffe, RZ, 0xc0, !PT ;  /* 0xfffffffe10107812 */ /* 0x000fe200078ec0ff */
[----:B------:R-:W-:Y:S02]  /*fe30*/  UIMAD.WIDE UR4, UR4, 0x2aaaaaab, URZ ;  /* 0x2aaaaaab040478a5 */ /* 0x000fe4000f8e023f */
[----:B------:R-:W-:Y:S01]  /*fe40*/  UIADD3 UR38, UR36, -UR38, URZ ;  /* 0x8000002624267290 */ /* 0x000fe2000fffe03f */
[----:B------:R-:W-:Y:S01]  /*fe50*/  @P1 LOP3.LUT R16, R16, 0x1, RZ, 0xfc, !PT ;  /* 0x0000000110101812 */ /* 0x000fe200078efcff */
[----:B------:R-:W-:Y:S01]  /*fe60*/  USHF.R.U32.HI UR40, URZ, 0x1f, UR5 ;  /* 0x0000001f3f287899 */ /* 0x000fe20008011605 */
[----:B------:R-:W-:-:S02]  /*fe70*/  ISETP.GE.AND P1, PT, R7, UR9, PT ;  /* 0x0000000907007c0c */ /* 0x000fc4000bf26270 */
[----:B------:R-:W-:Y:S01]  /*fe80*/  LOP3.LUT R16, R16, 0xfffffeff, RZ, 0xc0, !PT ;  /* 0xfffffeff10107812 */ /* 0x000fe200078ec0ff */
[----:B------:R-:W-:-:S10]  /*fe90*/  ULEA.HI.SX32 UR40, UR5, UR40, 0x1c ;  /* 0x0000002805287291 */ /* 0x000fd4000f8fe23f */
[----:B0-----:R-:W-:-:S07]  /*fea0*/  @P1 LOP3.LUT R16, R16, 0x100, RZ, 0xfc, !PT ;  /* 0x0000010010101812 */ /* 0x001fce00078efcff */
.L_x_2032:
[----:B------:R-:W-:Y:S01]  /*feb0*/  ULDC UR7, c[0x0][0xc60] ;  /* 0x0003180000077ab9 */ /* 0x000fe20000000800 */
[C---:B------:R-:W-:Y:S01]  /*fec0*/  R2UR UR41, R31.reuse ;  /* 0x000000001f2972ca */ /* 0x040fe200000e0000 */
[----:B------:R-:W-:Y:S01]  /*fed0*/  UISETP.NE.AND UP0, UPT, UR7, 0x1, UPT ;  /* 0x000000010700788c */ /* 0x000fe2000bf05270 */
[----:B------:R-:W-:-:S10]  /*fee0*/  R2UR UR6, R31 ;  /* 0x000000001f0672ca */ /* 0x000fd400000e0000 */
        /* <DEDUP_REMOVED lines=9> */
[----:B012--5:R-:W-:Y:S05]  /*ff80*/  @P0 BRA `(.L_x_1978) ;  /* 0x0000000000200947 */ /* 0x027fea0003800000 */
        /* <DEDUP_REMOVED lines=8> */
.L_x_1978:
[----:B------:R-:W-:Y:S01]  /*10010*/  ULDC UR8, c[0x0][0xc54] ;  /* 0x0003150000087ab9 */ /* 0x000fe20000000800 */
[----:B------:R-:W-:Y:S01]  /*10020*/  UMOV UR6, UR7 ;  /* 0x0000000700067c82 */ /* 0x000fe20008000000 */
[----:B------:R-:W-:-:S11]  /*10030*/  UISETP.NE.AND UP0, UPT, UR8, 0x1, UPT ;  /* 0x000000010800788c */ /* 0x000fd6000bf05270 */
[----:B------:R-:W-:Y:S02]  /*10040*/  @UP0 ULDC.64 UR10, c[0x0][0xc58] ;  /* 0x00031600000a0ab9 */ /* 0x000fe40000000a00 */
[----:B------:R-:W-:-:S04]  /*10050*/  UIMAD.WIDE.U32 UR4, UR7, UR10, URZ ;  /* 0x0000000a070472a5 */ /* 0x000fc8000f8e003f */
[----:B------:R-:W-:-:S04]  /*10060*/  @UP0 USHF.R.U32.HI UR6, URZ, UR11, UR5 ;  /* 0x0000000b3f060299 */ /* 0x000fc80008011605 */
[----:B------:R-:W-:-:S12]  /*10070*/  UIMAD UR4, UR6, UR8, URZ ;  /* 0x00000008060472a4 */ /* 0x000fd8000f8e023f */
.L_x_1979:
[----:B------:R-:W-:Y:S01]  /*10080*/  ULDC UR5, c[0x0][0xc48] ;  /* 0x0003120000057ab9 */ /* 0x000fe20000000800 */
[----:B------:R-:W-:Y:S01]  /*10090*/  ULDC.64 UR8, c[0x0][0xa28] ;  /* 0x00028a0000087ab9 */ /* 0x000fe20000000a00 */
[----:B------:R-:W-:Y:S01]  /*100a0*/  UISETP.NE.AND UP1, UPT, UR5, 0x1, UPT ;  /* 0x000000010500788c */ /* 0x000fe2000bf25270 */
[----:B------:R-:W-:Y:S01]  /*100b0*/  IMAD.MOV.U32 R30, RZ, RZ, RZ ;  /* 0x000000ffff1e7224 */ /* 0x000fe200078e00ff */
[----:B------:R-:W-:Y:S02]  /*100c0*/  UIADD3 UR4, UR7, -UR4, URZ ;  /* 0x8000000407047290 */ /* 0x000fe4000fffe03f */
[----:B------:R-:W-:Y:S01]  /*100d0*/  UISETP.NE.U32.AND UP0, UPT, UR8, URZ, UPT ;  /* 0x0000003f0800728c */ /* 0x000fe2000bf05070 */
[----:B------:R-:W-:Y:S02]  /*100e0*/  ULDC UR5, c[0x0][0xc54] ;  /* 0x0003150000057ab9 */ /* 0x000fe40000000800 */
[----:B------:R-:W-:Y:S02]  /*100f0*/  UIMAD UR41, UR41, UR5, UR4 ;  /* 0x00000005292972a4 */ /* 0x000fe4000f8e0204 */
[----:B------:R-:W-:-:S02]  /*10100*/  UISETP.NE.AND.EX UP0, UPT, UR9, URZ, UPT, UP0 ;  /* 0x0000003f0900728c */ /* 0x000fc4000bf05300 */
[----:B------:R-:W-:Y:S01]  /*10110*/  @UP1 ULDC UR4, c[0x0][0xc4c] ;  /* 0x0003130000041ab9 */ /* 0x000fe20000000800 */
[----:B------:R-:W-:Y:S01]  /*10120*/  @UP1 ULDC UR7, c[0x0][0xc50] ;  /* 0x0003140000071ab9 */ /* 0x000fe20000000800 */
[----:B------:R-:W-:Y:S02]  /*10130*/  UIMAD.WIDE.U32 UR4, UR41, UR4, URZ ;  /* 0x00000004290472a5 */ /* 0x000fe4000f8e003f */
[----:B------:R-:W-:Y:S01]  /*10140*/  UMOV UR42, UR41 ;  /* 0x00000029002a7c82 */ /* 0x000fe20008000000 */
[----:B------:R-:W-:Y:S01]  /*10150*/  ULOP3.LUT UR6, UR6, 0x1ffffff, URZ, 0x3c, !UPT ;  /* 0x01ffffff06067892 */ /* 0x000fe2000f8e3c3f */
[----:B------:R-:W-:Y:S01]  /*10160*/  PLOP3.LUT P0, PT, PT, PT, UP0, 0x80, 0x0 ;  /* 0x000000000000781c */ /* 0x000fe20003f0f008 */
[----:B------:R-:W-:-:S03]  /*10170*/  @UP1 USHF.R.U32.HI UR42, URZ, UR7, UR5 ;  /* 0x000000073f2a1299 */ /* 0x000fc60008011605 */
[----:B------:R-:W-:Y:S02]  /*10180*/  @UP0 ULDC.64 UR4, c[0x0][0xa28] ;  /* 0x00028a0000040ab9 */ /* 0x000fe40000000a00 */
[----:B------:R-:W-:-:S06]  /*10190*/  @UP0 UIMAD.WIDE UR4, UR42, 0x4, UR4 ;  /* 0x000000042a0408a5 */ /* 0x000fcc000f8e0204 */
[----:B------:R-:W-:Y:S01]  /*101a0*/  IMAD.U32 R3, RZ, RZ, UR5 ;  /* 0x00000005ff037e24 */ /* 0x000fe2000f8e00ff */
[----:B------:R-:W-:Y:S01]  /*101b0*/  ULDC UR5, c[0x0][0x448] ;  /* 0x0001120000057ab9 */ /* 0x000fe20000000800 */
[----:B------:R-:W-:Y:S01]  /*101c0*/  IMAD.U32 R2, RZ, RZ, UR4 ;  /* 0x00000004ff027e24 */ /* 0x000fe2000f8e00ff */
[----:B------:R-:W-:Y:S01]  /*101d0*/  ULDC UR4, c[0x0][0xc3c] ;  /* 0x00030f0000047ab9 */ /* 0x000fe20000000800 */
[----:B------:R-:W-:Y:S02]  /*101e0*/  UISETP.NE.AND UP2, UPT, UR5, 0x1, UPT ;  /* 0x000000010500788c */ /* 0x000fe4000bf45270 */
[----:B------:R-:W-:Y:S01]  /*101f0*/  UIADD3 UR6, UR6, UR4, URZ ;  /* 0x0000000406067290 */ /* 0x000fe2000fffe03f */
[----:B------:R0:W5:Y:S01]  /*10200*/  @P0 LDG.E R30, desc[UR46][R2.64] ;  /* 0x0000002e021e0981 */ /* 0x000162000c1e1900 */
[----:B------:R-:W-:Y:S02]  /*10210*/  UP2UR UR51, UPR, URZ, 0x4 ;  /* 0x000000043f337883 */ /* 0x000fe40008000000 */
[----:B------:R-:W-:-:S04]  /*10220*/  USHF.L.U32 UR43, UR6, 0x7, URZ ;  /* 0x00000007062b7899 */ /* 0x000fc8000800063f */
[----:B------:R-:W-:Y:S01]  /*10230*/  UIADD3 UR6, UR43, 0x7f, URZ ;  /* 0x0000007f2b067890 */ /* 0x000fe2000fffe03f */
[----:B------:R-:W-:Y:S01]  /*10240*/  @UP2 ULDC UR4, c[0x0][0x44c] ;  /* 0x0001130000042ab9 */ /* 0x000fe20000000800 */
[----:B------:R-:W-:Y:S02]  /*10250*/  @UP2 ULDC UR7, c[0x0][0x450] ;  /* 0x0001140000072ab9 */ /* 0x000fe40000000800 */
[----:B------:R-:W-:-:S04]  /*10260*/  UIMAD.WIDE.U32 UR4, UR6, UR4, URZ ;  /* 0x00000004060472a5 */ /* 0x000fc8000f8e003f */
[----:B------:R-:W-:-:S03]  /*10270*/  @UP2 USHF.R.U32.HI UR6, URZ, UR7, UR5 ;  /* 0x000000073f062299 */ /* 0x000fc60008011605 */
[----:B------:R-:W-:Y:S01]  /*10280*/  ULDC.64 UR4, c[0x0][0x9e0] ;  /* 0x0002780000047ab9 */ /* 0x000fe20000000a00 */
[----:B------:R-:W-:Y:S02]  /*10290*/  UIADD3 UR6, UR49, UR6, URZ ;  /* 0x0000000631067290 */ /* 0x000fe4000fffe03f */
[----:B------:R-:W-:Y:S02]  /*102a0*/  UISETP.GE.AND UP0, UPT, UR5, 0x1, UPT ;  /* 0x000000010500788c */ /* 0x000fe4000bf06270 */
[----:B------:R-:W-:-:S04]  /*102b0*/  UIADD3 UR4, UR6, UR4, URZ ;  /* 0x0000000406047290 */ /* 0x000fc8000fffe03f */
[----:B------:R-:W-:-:S13]  /*102c0*/  PLOP3.LUT P0, PT, PT, PT, UP0, 0x40, 0x0 ;  /* 0x000000000000781c */ /* 0x000fda0003f0e808 */
[----:B0-----:R-:W-:Y:S05]  /*102d0*/  @P0 BRA `(.L_x_1980) ;  /* 0x0000000000440947 */ /* 0x001fea0003800000 */
[----:B------:R-:W-:Y:S01]  /*102e0*/  ISETP.LT.AND P0, PT, RZ, UR6, PT ;  /* 0x00000006ff007c0c */ /* 0x000fe2000bf01270 */
[----:B------:R-:W-:-:S12]  /*102f0*/  UIADD3 UR8, UR6, -0x1, URZ ;  /* 0xffffffff06087890 */ /* 0x000fd8000fffe03f */
[----:B------:R-:W-:Y:S05]  /*10300*/  @P0 BRA `(.L_x_1981) ;  /* 0x00000000001c0947 */ /* 0x000fea0003800000 */
[----:B------:R-:W-:Y:S02]  /*10310*/  UISETP.NE.AND UP1, UPT, UR5, 0x1, UPT ;  /* 0x000000010500788c */ /* 0x000fe4000bf25270 */
[----:B------:R-:W-:-:S09]  /*10320*/  UIADD3 UR8, -UR6, URZ, URZ ;  /* 0x0000003f06087290 */ /* 0x000fd2000fffe13f */
[----:B------:R-:W-:Y:S02]  /*10330*/  @UP1 ULDC.64 UR10, c[0x0][0x9e8] ;  /* 0x00027a00000a1ab9 */ /* 0x000fe40000000a00 */
[----:B------:R-:W-:-:S04]  /*10340*/  UIMAD.WIDE.U32 UR6, UR8, UR10, URZ ;  /* 0x0000000a080672a5 */ /* 0x000fc8000f8e003f */
[----:B------:R-:W-:-:S04]  /*10350*/  @UP1 USHF.R.U32.HI UR8, URZ, UR11, UR7 ;  /* 0x0000000b3f081299 */ /* 0x000fc80008011607 */
[----:B------:R-:W-:Y:S01]  /*10360*/  ULOP3.LUT UR8, URZ, UR8, URZ, 0x33, !UPT ;  /* 0x000000083f087292 */ /* 0x000fe2000f8e333f */
[----:B------:R-:W-:Y:S11]  /*10370*/  BRA `(.L_x_1982) ;  /* 0x0000000000107947 */ /* 0x000ff60003800000 */
.L_x_1981:
[----:B------:R-:W-:-:S11]  /*10380*/  UISETP.NE.AND UP1, UPT, UR5, 0x1, UPT ;  /* 0x000000010500788c */ /* 0x000fd6000bf25270 */
[----:B------:R-:W-:Y:S02]  /*10390*/  @UP1 ULDC.64 UR10, c[0x0][0x9e8] ;  /* 0x00027a00000a1ab9 */ /* 0x000fe40000000a00 */
[----:B------:R-:W-:-:S04]  /*103a0*/  UIMAD.WIDE.U32 UR6, UR8, UR10, URZ ;  /* 0x0000000a080672a5 */ /* 0x000fc8000f8e003f */
[----:B------:R-:W-:-:S12]  /*103b0*/  @UP1 USHF.R.U32.HI UR8, URZ, UR11, UR7 ;  /* 0x0000000b3f081299 */ /* 0x000fd80008011607 */
.L_x_1982:
[----:B------:R-:W-:-:S04]  /*103c0*/  UIMAD UR8, UR8, UR5, UR5 ;  /* 0x00000005080872a4 */ /* 0x000fc8000f8e0205 */
[----:B------:R-:W-:-:S04]  /*103d0*/  UISETP.LT.AND UP1, UPT, UR4, UR8, UPT ;  /* 0x000000080400728c */ /* 0x000fc8000bf21270 */
[----:B------:R-:W-:-:S12]  /*103e0*/  USEL UR4, UR4, UR8, UP1 ;  /* 0x0000000804047287 */ /* 0x000fd80008800000 */
.L_x_1980:
[----:B------:R-:W-:Y:S01]  /*103f0*/  UISETP.NE.AND UP1, UPT, UR51, URZ, UPT ;  /* 0x0000003f3300728c */ /* 0x000fe2000bf25270 */
[----:B------:R-:W-:Y:S01]  /*10400*/  PLOP3.LUT P0, PT, PT, PT, UP0, 0x40, 0x0 ;  /* 0x000000000000781c */ /* 0x000fe20003f0e808 */
[----:B------:R-:W-:Y:S01]  /*10410*/  UIADD3 UR6, UR4, 0x5f, URZ ;  /* 0x0000005f04067890 */ /* 0x000fe2000fffe03f */
[----:B------:R-:W-:-:S03]  /*10420*/  UMOV UR10, UR43 ;  /* 0x0000002b000a7c82 */ /* 0x000fc60008000000 */
[----:B------:R-:W-:-:S04]  /*10430*/  UIMAD.WIDE UR6, UR6, 0x2aaaaaab, URZ ;  /* 0x2aaaaaab060678a5 */ /* 0x000fc8000f8e023f */
[----:B------:R-:W-:Y:S01]  /*10440*/  USHF.R.U32.HI UR4, URZ, 0x1f, UR7 ;  /* 0x0000001f3f047899 */ /* 0x000fe20008011607 */
[----:B------:R-:W-:Y:S02]  /*10450*/  @UP1 ULDC UR8, c[0x0][0x44c] ;  /* 0x0001130000081ab9 */ /* 0x000fe40000000800 */
[----:B------:R-:W-:Y:S01]  /*10460*/  @UP1 ULDC UR6, c[0x0][0x450] ;  /* 0x0001140000061ab9 */ /* 0x000fe20000000800 */
[----:B------:R-:W-:Y:S02]  /*10470*/  UIMAD.WIDE.U32 UR8, UR43, UR8, URZ ;  /* 0x000000082b0872a5 */ /* 0x000fe4000f8e003f */
[----:B------:R-:W-:Y:S02]  /*10480*/  ULEA.HI.SX32 UR4, UR7, UR4, 0x1c ;  /* 0x0000000407047291 */ /* 0x000fe4000f8fe23f */
[----:B------:R-:W-:Y:S02]  /*10490*/  @UP1 USHF.R.U32.HI UR10, URZ, UR6, UR9 ;  /* 0x000000063f0a1299 */ /* 0x000fe40008011609 */
[----:B------:R-:W-:-:S02]  /*104a0*/  UISETP.LT.AND UP1, UPT, UR40, UR4, UPT ;  /* 0x000000042800728c */ /* 0x000fc4000bf21270 */
[----:B------:R-:W-:Y:S01]  /*104b0*/  UIADD3 UR6, UR38, UR10, URZ ;  /* 0x0000000a26067290 */ /* 0x000fe2000fffe03f */
[----:B------:R-:W-:Y:S01]  /*104c0*/  ULDC UR8, c[0x0][0x9dc] ;  /* 0x0002770000087ab9 */ /* 0x000fe20000000800 */
[----:B------:R-:W-:Y:S02]  /*104d0*/  USEL UR44, UR40, UR4, UP1 ;  /* 0x00000004282c7287 */ /* 0x000fe40008800000 */
[----:B------:R-:W-:Y:S01]  /*104e0*/  UIADD3 UR8, UR6, -UR8, URZ ;  /* 0x8000000806087290 */ /* 0x000fe2000fffe03f */
[----:B------:R-:W-:Y:S11]  /*104f0*/  @P0 BRA `(.L_x_1983) ;  /* 0x0000000000480947 */ /* 0x000ff60003800000 */
[----:B------:R-:W-:Y:S02]  /*10500*/  UMOV UR4, UR6 ;  /* 0x0000000600047c82 */ /* 0x000fe40008000000 */
[----:B------:R-:W-:-:S06]  /*10510*/  UISETP.GT.AND UP0, UPT, UR4, -0x1, UPT ;  /* 0xffffffff0400788c */ /* 0x000fcc000bf04270 */
[----:B------:R-:W-:-:S13]  /*10520*/  PLOP3.LUT P0, PT, PT, PT, UP0, 0x80, 0x0 ;  /* 0x000000000000781c */ /* 0x000fda0003f0f008 */
[----:B------:R-:W-:Y:S05]  /*10530*/  @P0 BRA `(.L_x_1984) ;  /* 0x00000000001c0947 */ /* 0x000fea0003800000 */
[----:B------:R-:W-:Y:S02]  /*10540*/  UISETP.NE.AND UP0, UPT, UR5, 0x1, UPT ;  /* 0x000000010500788c */ /* 0x000fe4000bf05270 */
[----:B------:R-:W-:-:S09]  /*10550*/  ULOP3.LUT UR4, URZ, UR4, URZ, 0x33, !UPT ;  /* 0x000000043f047292 */ /* 0x000fd2000f8e333f */
[----:B------:R-:W-:Y:S02]  /*10560*/  @UP0 ULDC.64 UR10, c[0x0][0x9e8] ;  /* 0x00027a00000a0ab9 */ /* 0x000fe40000000a00 */
[----:B------:R-:W-:-:S04]  /*10570*/  UIMAD.WIDE.U32 UR6, UR4, UR10, URZ ;  /* 0x0000000a040672a5 */ /* 0x000fc8000f8e003f */
[----:B------:R-:W-:-:S04]  /*10580*/  @UP0 USHF.R.U32.HI UR4, URZ, UR11, UR7 ;  /* 0x0000000b3f040299 */ /* 0x000fc80008011607 */
[----:B------:R-:W-:Y:S01]  /*10590*/  ULOP3.LUT UR4, URZ, UR4, URZ, 0x33, !UPT ;  /* 0x000000043f047292 */ /* 0x000fe2000f8e333f */
[----:B------:R-:W-:Y:S11]  /*105a0*/  BRA `(.L_x_1985) ;  /* 0x0000000000107947 */ /* 0x000ff60003800000 */
.L_x_1984:
[----:B------:R-:W-:-:S11]  /*105b0*/  UISETP.NE.AND UP0, UPT, UR5, 0x1, UPT ;  /* 0x000000010500788c */ /* 0x000fd6000bf05270 */
[----:B------:R-:W-:Y:S02]  /*105c0*/  @UP0 ULDC.64 UR10, c[0x0][0x9e8] ;  /* 0x00027a00000a0ab9 */ /* 0x000fe40000000a00 */
[----:B------:R-:W-:-:S04]  /*105d0*/  UIMAD.WIDE.U32 UR6, UR4, UR10, URZ ;  /* 0x0000000a040672a5 */ /* 0x000fc8000f8e003f */
[----:B------:R-:W-:-:S12]  /*105e0*/  @UP0 USHF.R.U32.HI UR4, URZ, UR11, UR7 ;  /* 0x0000000b3f040299 */ /* 0x000fd80008011607 */
.L_x_1985:
[----:B------:R-:W-:-:S04]  /*105f0*/  UIMAD UR4, UR4, UR5, URZ ;  /* 0x00000005040472a4 */ /* 0x000fc8000f8e023f */
[----:B------:R-:W-:-:S04]  /*10600*/  UISETP.LT.AND UP0, UPT, UR8, UR4, UPT ;  /* 0x000000040800728c */ /* 0x000fc8000bf01270 */
[----:B------:R-:W-:-:S12]  /*10610*/  USEL UR8, UR8, UR4, !UP0 ;  /* 0x0000000408087287 */ /* 0x000fd8000c000000 */
.L_x_1983:
[----:B------:R-:W-:Y:S01]  /*10620*/  UIMAD.WIDE UR4, UR8, 0x2aaaaaab, URZ ;  /* 0x2aaaaaab080478a5 */ /* 0x000fe2000f8e023f */
[----:B------:R-:W-:Y:S03]  /*10630*/  BSSY B7, `(.L_x_1986) ;  /* 0x0000301000077945 */ /* 0x000fe60003800000 */
[----:B------:R-:W-:-:S04]  /*10640*/  USHF.R.U32.HI UR4, URZ, 0x1f, UR5 ;  /* 0x0000001f3f047899 */ /* 0x000fc80008011605 */
[----:B------:R-:W-:-:S04]  /*10650*/  ULEA.HI.SX32 UR4, UR5, UR4, 0x1c ;  /* 0x0000000405047291 */ /* 0x000fc8000f8fe23f */
[----:B------:R-:W-:-:S04]  /*10660*/  UISETP.LT.AND UP0, UPT, URZ, UR4, UPT ;  /* 0x000000043f00728c */ /* 0x000fc8000bf01270 */
[----:B------:R-:W-:-:S04]  /*10670*/  USEL UR45, URZ, UR4, !UP0 ;  /* 0x000000043f2d7287 */ /* 0x000fc8000c000000 */
[----:B------:R-:W-:-:S06]  /*10680*/  UISETP.GT.AND UP0, UPT, UR44, UR45, UPT ;  /* 0x0000002d2c00728c */ /* 0x000fcc000bf04270 */
[----:B------:R-:W-:-:S13]  /*10690*/  PLOP3.LUT P0, PT, PT, PT, UP0, 0x80, 0x0 ;  /* 0x000000000000781c */ /* 0x000fda0003f0f008 */
[----:B------:R-:W-:Y:S05]  /*106a0*/  @P0 BRA `(.L_x_1987) ;  /* 0x0000000000440947 */ /* 0x000fea0003800000 */
[----:B------:R-:W0:Y:S02]  /*106b0*/  S2R R0, SR_TID.X ;  /* 0x0000000000007919 */ /* 0x000e240000002100 */
[----:B0-----:R-:W-:-:S04]  /*106c0*/  LOP3.LUT R0, R0, 0x7f, RZ, 0xc0, !PT ;  /* 0x0000007f00007812 */ /* 0x001fc800078ec0ff */
[----:B------:R-:W-:-:S13]  /*106d0*/  ISETP.NE.AND P0, PT, R0, RZ, PT ;  /* 0x000000ff0000720c */ /* 0x000fda0003f05270 */
[----:B------:R-:W-:Y:S05]  /*106e0*/  @P0 BRA `(.L_x_1988) ;  /* 0x0000002c00d40947 */ /* 0x000fea0003800000 */
[----:B------:R-:W0:Y:S01]  /*106f0*/  S2R R7, SR_LANEID ;  /* 0x0000000000077919 */ /* 0x000e220000000000 */
[----:B------:R-:W-:Y:S01]  /*10700*/  VOTEU.ANY UR4, UPT, PT ;  /* 0x0000000000047886 */ /* 0x000fe200038e0100 */
[----:B------:R-:W1:Y:S01]  /*10710*/  LDC.64 R2, c[0x0][0xc80] ;  /* 0x00032000ff027b82 */ /* 0x000e620000000a00 */
[----:B------:R-:W0:Y:S08]  /*10720*/  FLO.U32 R0, UR4 ;  /* 0x0000000400007d00 */ /* 0x000e3000080e0000 */
[----:B------:R-:W1:Y:S01]  /*10730*/  POPC R5, UR4 ;  /* 0x0000000400057d09 */ /* 0x000e620008000000 */
[----:B0-----:R-:W-:-:S13]  /*10740*/  ISETP.EQ.U32.AND P1, PT, R0, R7, PT ;  /* 0x000000070000720c */ /* 0x001fda0003f22070 */
[----:B-1----:R-:W2:Y:S01]  /*10750*/  @P1 ATOMG.E.ADD.STRONG.GPU PT, R3, desc[UR46][R2.64], R5 ;  /* 0x00000005020319a8 */ /* 0x002ea200081ee1ee */
[----:B------:R-:W0:Y:S02]  /*10760*/  S2R R4, SR_LTMASK ;  /* 0x0000000000047919 */ /* 0x000e240000003900 */
[----:B0-----:R-:W-:-:S04]  /*10770*/  LOP3.LUT R4, R4, UR4, RZ, 0xc0, !PT ;  /* 0x0000000404047c12 */ /* 0x001fc8000f8ec0ff */
[----:B------:R-:W0:Y:S01]  /*10780*/  POPC R31, R4 ;  /* 0x00000004001f7309 */ /* 0x000e220000000000 */
[----:B--2---:R-:W0:Y:S02]  /*10790*/  SHFL.IDX PT, R0, R3, R0, 0x1f ;  /* 0x00001f0003007589 */ /* 0x004e2400000e0000 */
[----:B0-----:R-:W-:Y:S01]  /*107a0*/  IADD3 R31, R0, UR50, R31 ;  /* 0x00000032001f7c10 */ /* 0x001fe2000fffe01f */
[----:B------:R-:W-:Y:S06]  /*107b0*/  BRA `(.L_x_1988) ;  /* 0x0000002c00a07947 */ /* 0x000fec0003800000 */
.L_x_1987:
[----:B------:R-:W-:Y:S01]  /*107c0*/  VIADD R0, R17, 0x1c400 ;  /* 0x0001c40011007836 */ /* 0x000fe20000000000 */
[----:B------:R-:W-:Y:S04]  /*107d0*/  BSSY B6, `(.L_x_1989) ;  /* 0x0000013000067945 */ /* 0x000fe80003800000 */
[----:B------:R-:W-:-:S13]  /*107e0*/  LOP3.LUT P0, RZ, R0, 0x3ff, RZ, 0xc0, !PT ;  /* 0x000003ff00ff7812 */ /* 0x000fda000780c0ff */
[----:B------:R-:W-:Y:S05]  /*107f0*/  @!P0 BRA `(.L_x_1990) ;  /* 0x0000000000408947 */ /* 0x000fea0003800000 */
        /* <DEDUP_REMOVED lines=16> */
.L_x_1990:
[----:B------:R-:W-:Y:S05]  /*10900*/  BSYNC B6 ;  /* 0x0000000000067941 */ /* 0x000fea0003800000 */
.L_x_1989:
        /* <DEDUP_REMOVED lines=19> */
[----:B-1---5:R-:W-:Y:S05]  /*10a40*/  CALL.ABS.NOINC R2 ;  /* 0x0000000002007343 */ /* 0x022fea0003c00000 */
.L_x_1993:
        /* <DEDUP_REMOVED lines=15> */
.L_x_1992:
[----:B------:R-:W-:Y:S05]  /*10b40*/  BSYNC B6 ;  /* 0x0000000000067941 */ /* 0x000fea0003800000 */
.L_x_1991:
[----:B------:R-:W-:Y:S01]  /*10b50*/  ULDC.64 UR4, c[0x0][0x9f8] ;  /* 0x00027e0000047ab9 */ /* 0x000fe20000000a00 */
[----:B------:R-:W-:Y:S01]  /*10b60*/  IMAD.U32 R27, RZ, RZ, UR42 ;  /* 0x0000002aff1b7e24 */ /* 0x000fe2000f8e00ff */
[----:B------:R-:W-:Y:S01]  /*10b70*/  UISETP.NE.U32.AND UP0, UPT, UR4, URZ, UPT ;  /* 0x0000003f0400728c */ /* 0x000fe2000bf05070 */
[----:B------:R-:W0:Y:S03]  /*10b80*/  LDC R10, c[0x0][0x430] ;  /* 0x00010c00ff0a7b82 */ /* 0x000e260000000800 */
[----:B------:R-:W-:-:S06]  /*10b90*/  UISETP.NE.AND.EX UP0, UPT, UR5, URZ, UPT, UP0 ;  /* 0x0000003f0500728c */ /* 0x000fcc000bf05300 */
[----:B------:R-:W-:-:S05]  /*10ba0*/  PLOP3.LUT P0, PT, PT, PT, UP0, 0x80, 0x0 ;  /* 0x000000000000781c */ /* 0x000fca0003f0f008 */
[----:B------:R-:W-:Y:S02]  /*10bb0*/  @UP0 ULDC.64 UR4, c[0x0][0x9f8] ;  /* 0x00027e0000040ab9 */ /* 0x000fe40000000a00 */
[----:B------:R-:W-:-:S06]  /*10bc0*/  @UP0 UIMAD.WIDE UR4, UR42, 0x4, UR4 ;  /* 0x000000042a0408a5 */ /* 0x000fcc000f8e0204 */
[----:B------:R-:W-:Y:S01]  /*10bd0*/  IMAD.U32 R2, RZ, RZ, UR4 ;  /* 0x00000004ff027e24 */ /* 0x000fe2000f8e00ff */
[----:B------:R-:W-:Y:S01]  /*10be0*/  ULDC UR4, c[0x0][0xc48] ;  /* 0x0003120000047ab9 */ /* 0x000fe20000000800 */
[----:B------:R-:W-:-:S05]  /*10bf0*/  IMAD.U32 R3, RZ, RZ, UR5 ;  /* 0x00000005ff037e24 */ /* 0x000fca000f8e00ff */
[----:B------:R1:W5:Y:S01]  /*10c00*/  @P0 LDG.E R27, desc[UR46][R2.64] ;  /* 0x0000002e021b0981 */ /* 0x000362000c1e1900 */
[----:B------:R-:W-:Y:S01]  /*10c10*/  UMOV UR5, 0xffffffff ;  /* 0xffffffff00057882 */ /* 0x000fe20000000000 */
[----:B------:R-:W-:Y:S02]  /*10c20*/  IMAD.U32 R0, RZ, RZ, UR44 ;  /* 0x0000002cff007e24 */ /* 0x000fe4000f8e00ff */
[----:B------:R-:W-:Y:S02]  /*10c30*/  IMAD.U32 R19, RZ, RZ, UR4 ;  /* 0x00000004ff137e24 */ /* 0x000fe4000f8e00ff */
[----:B------:R-:W-:Y:S01]  /*10c40*/  VIADD R0, R0, 0xffffffff ;  /* 0xffffffff00007836 */ /* 0x000fe20000000000 */
[----:B------:R-:W-:Y:S06]  /*10c50*/  BRA.DIV UR5, `(.L_x_1994) ;  /* 0x00000032059c7947 */ /* 0x000fec000b800000 */
.L_x_2048:
[----:B------:R-:W2:Y:S01]  /*10c60*/  S2R R8, SR_TID.X ;  /* 0x0000000000087919 */ /* 0x000ea20000002100 */
[----:B0-----:R-:W-:Y:S01]  /*10c70*/  ISETP.NE.AND P1, PT, R10, 0x1, PT ;  /* 0x000000010a00780c */ /* 0x001fe20003f25270 */
[----:B------:R-:W-:Y:S01]  /*10c80*/  IMAD.MOV.U32 R24, RZ, RZ, RZ ;  /* 0x000000ffff187224 */ /* 0x000fe200078e00ff */
[----:B-----5:R-:W-:Y:S02]  /*10c90*/  SHF.R.S32.HI R29, RZ, 0x1f, R27 ;  /* 0x0000001fff1d7819 */ /* 0x020fe4000001141b */
[----:B------:R-:W-:-:S09]  /*10ca0*/  LOP3.LUT R16, R16, 0xffffff7f, RZ, 0xc0, !PT ;  /* 0xffffff7f10107812 */ /* 0x000fd200078ec0ff */
[----:B-1----:R-:W0:Y:S01]  /*10cb0*/  @P1 LDC R3, c[0x0][0x434] ;  /* 0x00010d00ff031b82 */ /* 0x002e220000000800 */
[----:B------:R-:W-:-:S07]  /*10cc0*/  @P1 LOP3.LUT R16, R16, 0x80, RZ, 0xfc, !PT ;  /* 0x0000008010101812 */ /* 0x000fce00078efcff */
[----:B------:R-:W1:Y:S01]  /*10cd0*/  @P1 LDC R5, c[0x0][0x438] ;  /* 0x00010e00ff051b82 */ /* 0x000e620000000800 */
[----:B--2---:R-:W-:-:S05]  /*10ce0*/  IMAD.SHL.U32 R8, R8, 0x10, RZ ;  /* 0x0000001008087824 */ /* 0x004fca00078e00ff */
[----:B------:R-:W-:-:S05]  /*10cf0*/  LOP3.LUT R8, R33, 0x70, R8, 0xf8, !PT ;  /* 0x0000007021087812 */ /* 0x000fca00078ef808 */
[----:B------:R-:W-:-:S04]  /*10d00*/  IMAD R7, R0, 0x60, R8 ;  /* 0x0000006000077824 */ /* 0x000fc800078e0208 */
[C---:B------:R-:W-:Y:S01]  /*10d10*/  IMAD.IADD R34, R7.reuse, 0x1, R30 ;  /* 0x0000000107227824 */ /* 0x040fe200078e021e */
[----:B------:R-:W-:-:S03]  /*10d20*/  ISETP.GE.AND P0, PT, R7, UR36, PT ;  /* 0x0000002407007c0c */ /* 0x000fc6000bf06270 */
[----:B0-----:R-:W-:Y:S01]  /*10d30*/  @P1 IMAD.HI.U32 R2, R34, R3, RZ ;  /* 0x0000000322021227 */ /* 0x001fe200078e00ff */
[----:B------:R-:W-:-:S03]  /*10d40*/  ISETP.GT.U32.OR P0, PT, R8, 0x5f, P0 ;  /* 0x0000005f0800780c */ /* 0x000fc60000704470 */
[----:B------:R-:W-:Y:S01]  /*10d50*/  IMAD.MOV.U32 R9, RZ, RZ, R34 ;  /* 0x000000ffff097224 */ /* 0x000fe200078e0022 */
[----:B-1----:R-:W-:-:S09]  /*10d60*/  @P1 SHF.R.U32.HI R9, RZ, R5, R2 ;  /* 0x00000005ff091219 */ /* 0x002fd20000011602 */
[----:B------:R-:W0:Y:S01]  /*10d70*/  @!P0 LDC.64 R6, c[0x0][0x428] ;  /* 0x00010a00ff068b82 */ /* 0x000e220000000a00 */
[----:B------:R-:W-:-:S07]  /*10d80*/  @!P0 SHF.R.S32.HI R3, RZ, 0x1f, R9 ;  /* 0x0000001fff038819 */ /* 0x000fce0000011409 */
[----:B------:R-:W1:Y:S01]  /*10d90*/  @!P0 LDC.64 R4, c[0x0][0x418] ;  /* 0x00010600ff048b82 */ /* 0x000e620000000a00 */
[----:B0-----:R-:W-:-:S04]  /*10da0*/  @!P0 IMAD R2, R29, R6, RZ ;  /* 0x000000061d028224 */ /* 0x001fc800078e02ff */
[----:B------:R-:W-:Y:S02]  /*10db0*/  @!P0 IMAD R7, R27, R7, R2 ;  /* 0x000000071b078224 */ /* 0x000fe400078e0202 */
[----:B------:R-:W-:-:S04]  /*10dc0*/  @!P0 IMAD.MOV.U32 R2, RZ, RZ, R9 ;  /* 0x000000ffff028224 */ /* 0x000fc800078e0009 */
[----:B------:R-:W-:-:S04]  /*10dd0*/  @!P0 IMAD.WIDE.U32 R2, R27, R6, R2 ;  /* 0x000000061b028225 */ /* 0x000fc800078e0002 */
[----:B------:R-:W-:Y:S01]  /*10de0*/  @!P0 IMAD.IADD R3, R3, 0x1, R7 ;  /* 0x0000000103038824 */ /* 0x000fe200078e0207 */
[----:B-1----:R-:W-:-:S04]  /*10df0*/  @!P0 LEA R4, P1, R2, R4, 0x2 ;  /* 0x0000000402048211 */ /* 0x002fc800078210ff */
[----:B------:R-:W-:-:S05]  /*10e00*/  @!P0 LEA.HI.X R5, R2, R5, R3, 0x2, P1 ;  /* 0x0000000502058211 */ /* 0x000fca00008f1403 */
[----:B------:R0:W5:Y:S01]  /*10e10*/  @!P0 LDG.E R24, desc[UR46][R4.64] ;  /* 0x0000002e04188981 */ /* 0x000162000c1e1900 */
[----:B------:R-:W-:Y:S01]  /*10e20*/  ISETP.GT.U32.AND P0, PT, R8, 0x5f, PT ;  /* 0x0000005f0800780c */ /* 0x000fe20003f04070 */
[----:B------:R-:W-:Y:S01]  /*10e30*/  IMAD R2, RZ, RZ, -UR42 ;  /* 0x8000002aff027e24 */ /* 0x000fe2000f8e02ff */
[----:B------:R-:W-:Y:S01]  /*10e40*/  LOP3.LUT R16, R16, 0xffffffbf, RZ, 0xc0, !PT ;  /* 0xffffffbf10107812 */ /* 0x000fe200078ec0ff */
[----:B------:R-:W-:Y:S02]  /*10e50*/  IMAD.MOV R3, RZ, RZ, -R9 ;  /* 0x000000ffff037224 */ /* 0x000fe400078e0a09 */
[----:B------:R-:W-:Y:S02]  /*10e60*/  IMAD R19, R19, R2, UR41 ;  /* 0x0000002913137e24 */ /* 0x000fe4000f8e0202 */
[----:B------:R-:W-:Y:S02]  /*10e70*/  IMAD R34, R10, R3, R34 ;  /* 0x000000030a227224 */ /* 0x000fe400078e0222 */
[----:B0-----:R-:W-:Y:S01]  /*10e80*/  IMAD.U32 R4, RZ, RZ, UR48 ;  /* 0x00000030ff047e24 */ /* 0x001fe2000f8e00ff */
[----:B------:R-:W-:-:S04]  /*10e90*/  SHF.R.S32.HI R26, RZ, 0x1f, R19 ;  /* 0x0000001fff1a7819 */ /* 0x000fc80000011413 */
[----:B------:R-:W-:-:S13]  /*10ea0*/  ISETP.NE.AND P2, PT, R4, 0x3, PT ;  /* 0x000000030400780c */ /* 0x000fda0003f45270 */
[----:B------:R-:W-:-:S04]  /*10eb0*/  @P2 LOP3.LUT R16, R16, 0x40, RZ, 0xfc, !PT ;  /* 0x0000004010102812 */ /* 0x000fc800078efcff */
[----:B------:R-:W-:-:S04]  /*10ec0*/  LOP3.LUT R16, R16, 0xfffffffd, RZ, 0xc0, !PT ;  /* 0xfffffffd10107812 */ /* 0x000fc800078ec0ff */
[----:B------:R-:W-:Y:S01]  /*10ed0*/  @P0 LOP3.LUT R16, R16, 0x2, RZ, 0xfc, !PT ;  /* 0x0000000210100812 */ /* 0x000fe200078efcff */
[----:B------:R-:W-:Y:S06]  /*10ee0*/  @!P2 BRA `(.L_x_1995) ;  /* 0x000000000004a947 */ /* 0x000fec0003800000 */
[----:B------:R-:W-:Y:S01]  /*10ef0*/  BPT.TRAP 0x1 ;  /* 0x000000040000795c */ /* 0x000fe20000300000 */
.L_x_1995:
[----:B------:R-:W-:Y:S01]  /*10f00*/  IMAD R22, R18, 0x8, R17 ;  /* 0x0000000812167824 */ /* 0x000fe200078e0211 */
[----:B------:R-:W-:Y:S01]  /*10f10*/  SHF.L.U32 R3, R25, 0x1f, RZ ;  /* 0x0000001f19037819 */ /* 0x000fe200000006ff */
[----:B------:R-:W-:Y:S03]  /*10f20*/  BSSY B0, `(.L_x_1996) ;  /* 0x0000003000007945 */ /* 0x000fe60003800000 */
[----:B------:R-:W0:Y:S02]  /*10f30*/  SYNCS.PHASECHK.TRANS64.TRYWAIT P0, [R22+URZ+0x22840], R3 ;  /* 0x02284003160075a7 */ /* 0x000e24000800017f */
[----:B0-----:R-:W-:Y:S05]  /*10f40*/  @!P0 BRA `(.L_x_1997) ;  /* 0x00000030000c8947 */ /* 0x001fea0003800000 */
.L_x_2049:
[----:B------:R-:W-:Y:S05]  /*10f50*/  BSYNC B0 ;  /* 0x0000000000007941 */ /* 0x000fea0003800000 */
.L_x_1996:
[----:B------:R-:W-:Y:S01]  /*10f60*/  SHF.R.S32.HI R36, RZ, 0x1f, R34 ;  /* 0x0000001fff247819 */ /* 0x000fe20000011422 */
[----:B------:R-:W-:Y:S01]  /*10f70*/  ULDC.64 UR4, c[0x0][0x300] ;  /* 0x0000c00000047ab9 */ /* 0x000fe20000000a00 */
[----:B------:R-:W1:Y:S01]  /*10f80*/  S2R R8, SR_TID.X ;  /* 0x0000000000087919 */ /* 0x000e620000002100 */
[----:B-----5:R-:W-:Y:S02]  /*10f90*/  SHF.R.S32.HI R37, RZ, 0x1f, R24 ;  /* 0x0000001fff257819 */ /* 0x020fe40000011418 */
[----:B0-----:R-:W-:Y:S01]  /*10fa0*/  IMAD R3, R36, UR4, RZ ;  /* 0x0000000424037c24 */ /* 0x001fe2000f8e02ff */
        /* <DEDUP_REMOVED lines=16> */
[----:B------:R-:W-:Y:S01]  /*110b0*/  IMAD.MOV.U32 R3, RZ, RZ, -0x60 ;  /* 0xffffffa0ff037424 */ /* 0x000fe200078e00ff */
[----:B------:R-:W-:Y:S01]  /*110c0*/  UMOV UR4, 0xffffffff ;  /* 0xffffffff00047882 */ /* 0x000fe20000000000 */
[----:B-1----:R-:W-:Y:S01]  /*110d0*/  IMAD.SHL.U32 R8, R8, 0x8, RZ ;  /* 0x0000000808087824 */ /* 0x002fe200078e00ff */
[----:B------:R-:W-:Y:S01]  /*110e0*/  LEA.HI.X R5, R2, UR5, R5, 0x1, P0 ;  /* 0x0000000502057c11 */ /* 0x000fe200080f0c05 */
[----:B------:R-:W-:-:S03]  /*110f0*/  IMAD R0, R0, R3, UR36 ;  /* 0x0000002400007e24 */ /* 0x000fc6000f8e0203 */
[----:B------:R-:W-:Y:S01]  /*11100*/  LOP3.LUT R8, R8, 0x38, RZ, 0xc0, !PT ;  /* 0x0000003808087812 */ /* 0x000fe200078ec0ff */
[----:B------:R-:W-:Y:S02]  /*11110*/  IMAD.IADD R23, R0, 0x1, -R33 ;  /* 0x0000000100177824 */ /* 0x000fe400078e0a21 */
[----:B------:R-:W-:-:S03]  /*11120*/  IMAD R0, R18, 0x1800, R28 ;  /* 0x0000180012007824 */ /* 0x000fc600078e021c */
[----:B------:R-:W-:Y:S01]  /*11130*/  ISETP.GE.AND P0, PT, R23, 0x1, PT ;  /* 0x000000011700780c */ /* 0x000fe20003f06270 */
[----:B------:R-:W-:-:S12]  /*11140*/  BRA.DIV UR4, `(.L_x_1998) ;  /* 0x0000002e04a07947 */ /* 0x000fd8000b800000 */
[----:B------:R-:W0:Y:S01]  /*11150*/  SHFL.IDX PT, R14, R4, RZ, 0x181f ;  /* 0x00181fff040e7589 */ /* 0x000e2200000e0000 */
[----:B------:R-:W-:-:S03]  /*11160*/  @P0 IMAD R7, R0, 0x2, R17 ;  /* 0x0000000200070824 */ /* 0x000fc600078e0211 */
[----:B------:R-:W1:Y:S04]  /*11170*/  SHFL.IDX PT, R2, R5, RZ, 0x181f ;  /* 0x00181fff05027589 */ /* 0x000e6800000e0000 */
[----:B------:R-:W-:Y:S01]  /*11180*/  SHFL.IDX PT, R6, R5, 0x1, 0x181f ;  /* 0x00381f0005067f89 */ /* 0x000fe200000e0000 */
[----:B0-----:R-:W-:-:S05]  /*11190*/  @P0 LEA R14, P1, R8, R14, 0x1 ;  /* 0x0000000e080e0211 */ /* 0x001fca00078208ff */
[----:B-1----:R-:W-:Y:S02]  /*111a0*/  @P0 IMAD.X R3, RZ, RZ, R2, P1 ;  /* 0x000000ffff030224 */ /* 0x002fe400008e0602 */
[----:B------:R-:W-:Y:S02]  /*111b0*/  @P0 IMAD.MOV.U32 R2, RZ, RZ, R14 ;  /* 0x000000ffff020224 */ /* 0x000fe400078e000e */
[----:B------:R-:W0:Y:S04]  /*111c0*/  SHFL.IDX PT, R14, R4, 0x1, 0x181f ;  /* 0x00381f00040e7f89 */ /* 0x000e2800000e0000 */
[----:B------:R0:W-:Y:S01]  /*111d0*/  @P0 LDGSTS.E.BYPASS.LTC128B.128 [R7+0x1c400], desc[UR46][R2.64], !P2 ;  /* 0x1c40000002070fae */ /* 0x0001e2000d101d6e */
[----:B------:R-:W-:-:S13]  /*111e0*/  ISETP.GE.AND P0, PT, R23, 0x11, PT ;  /* 0x000000111700780c */ /* 0x000fda0003f06270 */
[----:B------:R-:W-:Y:S01]  /*111f0*/  @P0 IMAD R9, R0, 0x2, R17 ;  /* 0x0000000200090824 */ /* 0x000fe200078e0211 */
[----:B0-----:R-:W-:Y:S02]  /*11200*/  @P0 LEA R2, P1, R8, R14, 0x1 ;  /* 0x0000000e08020211 */ /* 0x001fe400078208ff */
[----:B------:R-:W0:Y:S03]  /*11210*/  SHFL.IDX PT, R14, R4, 0x2, 0x181f ;  /* 0x00581f00040e7f89 */ /* 0x000e2600000e0000 */
[----:B------:R-:W-:Y:S02]  /*11220*/  @P0 IMAD.X R3, RZ, RZ, R6, P1 ;  /* 0x000000ffff030224 */ /* 0x000fe400008e0606 */
[----:B------:R-:W1:Y:S04]  /*11230*/  SHFL.IDX PT, R6, R5, 0x2, 0x181f ;  /* 0x00581f0005067f89 */ /* 0x000e6800000e0000 */
[----:B------:R0:W-:Y:S01]  /*11240*/  @P0 LDGSTS.E.BYPASS.LTC128B.128 [R9+0x1cc00], desc[UR46][R2.64], !P2 ;  /* 0x1cc0000002090fae */ /* 0x0001e2000d101d6e */
[----:B------:R-:W-:-:S13]  /*11250*/  ISETP.GE.AND P0, PT, R23, 0x21, PT ;  /* 0x000000211700780c */ /* 0x000fda0003f06270 */
[----:B------:R-:W-:Y:S01]  /*11260*/  @P0 IMAD R7, R0, 0x2, R17 ;  /* 0x0000000200070824 */ /* 0x000fe200078e0211 */
[----:B0-----:R-:W-:Y:S02]  /*11270*/  @P0 LEA R2, P1, R8, R14, 0x1 ;  /* 0x0000000e08020211 */ /* 0x001fe400078208ff */
[----:B------:R-:W0:Y:S03]  /*11280*/  SHFL.IDX PT, R14, R4, 0x3, 0x181f ;  /* 0x00781f00040e7f89 */ /* 0x000e2600000e0000 */
[----:B-1----:R-:W-:Y:S02]  /*11290*/  @P0 IMAD.X R3, RZ, RZ, R6, P1 ;  /* 0x000000ffff030224 */ /* 0x002fe400008e0606 */
        /* <DEDUP_REMOVED lines=9> */
[----:B------:R-:W-:-:S03]  /*11330*/  ISETP.GE.AND P0, PT, R23, 0x41, PT ;  /* 0x000000411700780c */ /* 0x000fc60003f06270 */
[----:B------:R-:W2:Y:S10]  /*11340*/  SHFL.IDX PT, R5, R5, 0x5, 0x181f ;  /* 0x00b81f0005057f89 */ /* 0x000eb400000e0000 */
[----:B------:R-:W-:Y:S01]  /*11350*/  @P0 IMAD R7, R0, 0x2, R17 ;  /* 0x0000000200070824 */ /* 0x000fe200078e0211 */
[----:B0-----:R-:W-:-:S02]  /*11360*/  @P0 LEA R2, P1, R8, R14, 0x1 ;  /* 0x0000000e08020211 */ /* 0x001fc400078208ff */
[----:B------:R0:W3:Y:S03]  /*11370*/  SHFL.IDX PT, R14, R4, 0x5, 0x181f ;  /* 0x00b81f00040e7f89 */ /* 0x0000e600000e0000 */
[----:B-1----:R-:W-:-:S05]  /*11380*/  @P0 IMAD.X R3, RZ, RZ, R6, P1 ;  /* 0x000000ffff030224 */ /* 0x002fca00008e0606 */
[----:B------:R0:W-:Y:S03]  /*11390*/  @P0 LDGSTS.E.BYPASS.LTC128B.128 [R7+0x1e400], desc[UR46][R2.64], !P2 ;  /* 0x1e40000002070fae */ /* 0x0001e6000d101d6e */
.L_x_2063:
[----:B------:R-:W-:-:S13]  /*113a0*/  ISETP.GE.AND P0, PT, R23, 0x51, PT ;  /* 0x000000511700780c */ /* 0x000fda0003f06270 */
[----:B0--3--:R-:W-:-:S05]  /*113b0*/  @P0 LEA R2, P1, R8, R14, 0x1 ;  /* 0x0000000e08020211 */ /* 0x009fca00078208ff */
[----:B--2---:R-:W-:Y:S02]  /*113c0*/  @P0 IMAD.X R3, RZ, RZ, R5, P1 ;  /* 0x000000ffff030224 */ /* 0x004fe400008e0605 */
[----:B------:R-:W-:-:S05]  /*113d0*/  @P0 IMAD R5, R0, 0x2, R17 ;  /* 0x0000000200050824 */ /* 0x000fca00078e0211 */
[----:B------:R-:W-:Y:S01]  /*113e0*/  @!PT LDS RZ, [RZ] ;  /* 0x00000000fffff984 */ /* 0x000fe20000000800 */
[----:B------:R-:W-:Y:S01]  /*113f0*/  @!PT LDS RZ, [RZ] ;  /* 0x00000000fffff984 */ /* 0x000fe20000000800 */
[----:B------:R-:W-:Y:S01]  /*11400*/  @!PT LDS RZ, [RZ] ;  /* 0x00000000fffff984 */ /* 0x000fe20000000800 */
[----:B------:R0:W-:Y:S01]  /*11410*/  @P0 LDGSTS.E.BYPASS.LTC128B.128 [R5+0x1ec00], desc[UR46][R2.64], !P2 ;  /* 0x1ec0000002050fae */ /* 0x0001e2000d101d6e */
[----:B------:R-:W-:Y:S01]  /*11420*/  PLOP3.LUT P0, PT, PT, PT, PT, 0x80, 0x0 ;  /* 0x000000000000781c */ /* 0x000fe20003f0f070 */
[----:B------:R-:W-:-:S12]  /*11430*/  NOP ;  /* 0x0000000000007918 */ /* 0x000fd80000000000 */
.L_x_1999:
        /* <DEDUP_REMOVED lines=11> */
.L_x_2000:
[----:B------:R-:W-:Y:S01]  /*114f0*/  VIADD R0, R17, 0x18400 ;  /* 0x0001840011007836 */ /* 0x000fe20000000000 */
[----:B------:R1:W-:Y:S06]  /*11500*/  SYNCS.ARRIVE.TRANS64.A1T0 RZ, [R22+URZ+0x22830], RZ ;  /* 0x022830ff16ff79a7 */ /* 0x0003ec000810003f */
[----:B------:R-:W-:Y:S05]  /*11510*/  WARPSYNC.ALL ;  /* 0x0000000000007948 */ /* 0x000fea0003800000 */
[----:B------:R-:W-:Y:S01]  /*11520*/  BAR.SYNC.DEFER_BLOCKING 0x8, 0x180 ;  /* 0x0206000000007b1d */ /* 0x000fe20000010000 */
[----:B------:R-:W-:-:S05]  /*11530*/  LOP3.LUT P0, RZ, R0, 0x3ff, RZ, 0xc0, !PT ;  /* 0x000003ff00ff7812 */ /* 0x000fca000780c0ff */
[----:B------:R-:W-:Y:S08]  /*11540*/  BSSY B6, `(.L_x_2001) ;  /* 0x0000012000067945 */ /* 0x000ff00003800000 */
        /* <DEDUP_REMOVED lines=17> */
.L_x_2002:
[----:B------:R-:W-:Y:S05]  /*11660*/  BSYNC B6 ;  /* 0x0000000000067941 */ /* 0x000fea0003800000 */
.L_x_2001:
[----:B0-----:R-:W0:Y:S01]  /*11670*/  S2R R2, SR_TID.X ;  /* 0x0000000000027919 */ /* 0x001e220000002100 */
[----:B------:R-:W-:Y:S01]  /*11680*/  UISETP.NE.AND UP0, UPT, UR51, URZ, UPT ;  /* 0x0000003f3300728c */ /* 0x000fe2000bf05270 */
[----:B------:R-:W-:Y:S01]  /*11690*/  R2UR UR6, R26 ;  /* 0x000000001a0672ca */ /* 0x000fe200000e0000 */
[----:B------:R-:W-:Y:S01]  /*116a0*/  ULDC.64 UR8, c[0x0][0x2d8] ;  /* 0x0000b60000087ab9 */ /* 0x000fe20000000a00 */
[----:B------:R-:W-:Y:S01]  /*116b0*/  R2UR UR7, R19 ;  /* 0x00000000130772ca */ /* 0x000fe200000e0000 */
[----:B------:R-:W2:Y:S01]  /*116c0*/  S2R R8, SR_TID.X ;  /* 0x0000000000087919 */ /* 0x000ea20000002100 */
[----:B------:R-:W-:Y:S02]  /*116d0*/  LOP3.LUT P5, RZ, R16, 0x100, RZ, 0xc0, !PT ;  /* 0x0000010010ff7812 */ /* 0x000fe400078ac0ff */
[----:B------:R-:W-:-:S04]  /*116e0*/  PLOP3.LUT P0, PT, PT, PT, UP0, 0x80, 0x0 ;  /* 0x000000000000781c */ /* 0x000fc80003f0f008 */
[----:B------:R-:W-:-:S03]  /*116f0*/  @UP0 ULDC UR4, c[0x0][0x44c] ;  /* 0x0001130000040ab9 */ /* 0x000fc60000000800 */
[----:B------:R-:W-:-:S04]  /*11700*/  UIMAD UR6, UR6, UR8, URZ ;  /* 0x00000008060672a4 */ /* 0x000fc8000f8e023f */
[----:B------:R-:W-:Y:S02]  /*11710*/  UIMAD UR7, UR7, UR9, UR6 ;  /* 0x00000009070772a4 */ /* 0x000fe4000f8e0206 */
[----:B------:R-:W-:Y:S01]  /*11720*/  USHF.R.S32.HI UR6, URZ, 0x1f, UR42 ;  /* 0x0000001f3f067899 */ /* 0x000fe2000801142a */
[----:B0-----:R-:W-:-:S05]  /*11730*/  IMAD.SHL.U32 R2, R2, 0x10, RZ ;  /* 0x0000001002027824 */ /* 0x001fca00078e00ff */
[----:B------:R-:W-:Y:S01]  /*11740*/  LOP3.LUT R2, R33, 0x70, R2, 0xf8, !PT ;  /* 0x0000007021027812 */ /* 0x000fe200078ef802 */
[----:B--2---:R-:W-:-:S04]  /*11750*/  IMAD.SHL.U32 R8, R8, 0x8, RZ ;  /* 0x0000000808087824 */ /* 0x004fc800078e00ff */
[----:B------:R-:W-:Y:S01]  /*11760*/  VIADD R0, R2, UR43 ;  /* 0x0000002b02007c36 */ /* 0x000fe20008000000 */
[----:B------:R-:W-:-:S03]  /*11770*/  LOP3.LUT R8, R8, 0x38, RZ, 0xc0, !PT ;  /* 0x0000003808087812 */ /* 0x000fc600078ec0ff */
[----:B------:R-:W-:Y:S01]  /*11780*/  @P0 IMAD.HI.U32 R3, R0, UR4, RZ ;  /* 0x0000000400030c27 */ /* 0x000fe2000f8e00ff */
[----:B------:R-:W-:Y:S01]  /*11790*/  PLOP3.LUT P0, PT, PT, PT, UP0, 0x80, 0x0 ;  /* 0x000000000000781c */ /* 0x000fe20003f0f008 */
[----:B------:R-:W-:Y:S02]  /*117a0*/  @UP0 ULDC UR4, c[0x0][0x450] ;  /* 0x0001140000040ab9 */ /* 0x000fe40000000800 */
[----:B------:R-:W-:-:S10]  /*117b0*/  IMAD.MOV.U32 R2, RZ, RZ, R0 ;  /* 0x000000ffff027224 */ /* 0x000fd400078e0000 */
[----:B------:R-:W-:Y:S02]  /*117c0*/  @P0 SHF.R.U32.HI R2, RZ, UR4, R3 ;  /* 0x00000004ff020c19 */ /* 0x000fe40008011603 */
[----:B------:R-:W-:-:S03]  /*117d0*/  R2UR UR4, R19 ;  /* 0x00000000130472ca */ /* 0x000fc600000e0000 */
[----:B------:R-:W-:-:S10]  /*117e0*/  IMAD.MOV R5, RZ, RZ, -R2 ;  /* 0x000000ffff057224 */ /* 0x000fd400078e0a02 */
[----:B------:R-:W-:-:S03]  /*117f0*/  UIMAD.WIDE.U32 UR4, UR4, UR8, URZ ;  /* 0x00000008040472a5 */ /* 0x000fc6000f8e003f */
[----:B------:R-:W-:Y:S01]  /*11800*/  ULDC.64 UR8, c[0x0][0x2e0] ;  /* 0x0000b80000087ab9 */ /* 0x000fe20000000a00 */
[----:B------:R-:W-:Y:S02]  /*11810*/  UIADD3 UR5, UR5, UR7, URZ ;  /* 0x0000000705057290 */ /* 0x000fe4000fffe03f */
[----:B------:R-:W-:Y:S01]  /*11820*/  UIMAD UR6, UR6, UR8, URZ ;  /* 0x00000008060672a4 */ /* 0x000fe2000f8e023f */
[----:B------:R-:W-:Y:S01]  /*11830*/  ULDC UR7, c[0x0][0x448] ;  /* 0x0001120000077ab9 */ /* 0x000fe20000000800 */
[----:B------:R-:W-:Y:S01]  /*11840*/  UIMAD.WIDE.U32 UR4, UR42, UR8, UR4 ;  /* 0x000000082a0472a5 */ /* 0x000fe2000f8e0004 */
[----:B------:R-:W-:Y:S01]  /*11850*/  IMAD R5, R5, UR7, R0 ;  /* 0x0000000705057c24 */ /* 0x000fe2000f8e0200 */
[----:B------:R-:W-:Y:S01]  /*11860*/  UIMAD UR6, UR42, UR9, UR6 ;  /* 0x000000092a0672a4 */ /* 0x000fe2000f8e0206 */
[----:B------:R-:W-:Y:S02]  /*11870*/  SHF.R.S32.HI R0, RZ, 0x1f, R2 ;  /* 0x0000001fff007819 */ /* 0x000fe40000011402 */
[----:B------:R-:W-:Y:S01]  /*11880*/  ULDC.64 UR8, c[0x0][0x2d0] ;  /* 0x0000b40000087ab9 */ /* 0x000fe20000000a00 */
[----:B------:R-:W-:Y:S01]  /*11890*/  UIADD3 UR5, UR5, UR6, URZ ;  /* 0x0000000605057290 */ /* 0x000fe2000fffe03f */
[----:B------:R-:W-:-:S02]  /*118a0*/  IMAD.U32 R9, RZ, RZ, UR8 ;  /* 0x00000008ff097e24 */ /* 0x000fc4000f8e00ff */
[----:B------:R-:W-:Y:S01]  /*118b0*/  IMAD R3, R0, UR8, RZ ;  /* 0x0000000800037c24 */ /* 0x000fe2000f8e02ff */
[----:B------:R-:W-:-:S03]  /*118c0*/  SHF.R.S32.HI R0, RZ, 0x1f, R5 ;  /* 0x0000001fff007819 */ /* 0x000fc60000011405 */
[C---:B------:R-:W-:Y:S02]  /*118d0*/  IMAD R7, R2.reuse, UR9, R3 ;  /* 0x0000000902077c24 */ /* 0x040fe4000f8e0203 */
[----:B------:R-:W-:Y:S01]  /*118e0*/  IMAD.WIDE.U32 R2, R2, R9, UR4 ;  /* 0x0000000402027e25 */ /* 0x000fe2000f8e0009 */
        /* <DEDUP_REMOVED lines=12> */
[----:B------:R-:W-:-:S03]  /*119b0*/  VIADD R4, R33, UR43 ;  /* 0x0000002b21047c36 */ /* 0x000fc60008000000 */
        /* <DEDUP_REMOVED lines=44> */
[----:B------:R-:W-:-:S03]  /*11c80*/  ISETP.GE.AND P0, PT, R7, UR37, PT ;  /* 0x0000002507007c0c */ /* 0x000fc6000bf06270 */
[----:B------:R-:W3:Y:S10]  /*11c90*/  SHFL.IDX PT, R5, R5, 0x7, 0x181f ;  /* 0x00f81f0005057f89 */ /* 0x000ef400000e0000 */
[----:B0-----:R-:W-:-:S02]  /*11ca0*/  @!P0 LEA R2, P1, R8, R14, 0x1 ;  /* 0x0000000e08028211 */ /* 0x001fc400078208ff */
[----:B------:R0:W4:Y:S03]  /*11cb0*/  SHFL.IDX PT, R14, R0, 0x7, 0x181f ;  /* 0x00f81f00000e7f89 */ /* 0x00012600000e0000 */
[----:B--2---:R-:W-:-:S05]  /*11cc0*/  @!P0 IMAD.X R3, RZ, RZ, R6, P1 ;  /* 0x000000ffff038224 */ /* 0x004fca00008e0606 */
[----:B------:R0:W-:Y:S03]  /*11cd0*/  @!P0 LDGSTS.E.BYPASS.LTC128B.128 [R32+0x1b400], desc[UR46][R2.64], !P5 ;  /* 0x1b40000002208fae */ /* 0x0001e6000e901d6e */
.L_x_2080:
[----:B------:R-:W-:-:S05]  /*11ce0*/  VIADD R4, R4, 0x70 ;  /* 0x0000007004047836 */ /* 0x000fca0000000000 */
[----:B------:R-:W-:-:S13]  /*11cf0*/  ISETP.GE.AND P0, PT, R4, UR37, PT ;  /* 0x0000002504007c0c */ /* 0x000fda000bf06270 */
[----:B0---4-:R-:W-:-:S05]  /*11d00*/  @!P0 LEA R2, P1, R8, R14, 0x1 ;  /* 0x0000000e08028211 */ /* 0x011fca00078208ff */
[----:B---3--:R-:W-:-:S05]  /*11d10*/  @!P0 IMAD.X R3, RZ, RZ, R5, P1 ;  /* 0x000000ffff038224 */ /* 0x008fca00008e0605 */
[----:B------:R-:W-:Y:S01]  /*11d20*/  @!PT LDS RZ, [RZ] ;  /* 0x00000000fffff984 */ /* 0x000fe20000000800 */
[----:B------:R-:W-:Y:S01]  /*11d30*/  @!PT LDS RZ, [RZ] ;  /* 0x00000000fffff984 */ /* 0x000fe20000000800 */
[----:B------:R-:W-:Y:S01]  /*11d40*/  @!PT LDS RZ, [RZ] ;  /* 0x00000000fffff984 */ /* 0x000fe20000000800 */
[----:B------:R0:W-:Y:S01]  /*11d50*/  @!P0 LDGSTS.E.BYPASS.LTC128B.128 [R32+0x1bc00], desc[UR46][R2.64], !P5 ;  /* 0x1bc0000002208fae */ /* 0x0001e2000e901d6e */
[----:B------:R-:W-:Y:S01]  /*11d60*/  PLOP3.LUT P0, PT, PT, PT, PT, 0x80, 0x0 ;  /* 0x000000000000781c */ /* 0x000fe20003f0f070 */
[----:B------:R-:W-:-:S12]  /*11d70*/  NOP ;  /* 0x0000000000007918 */ /* 0x000fd80000000000 */
.L_x_2004:
[----:B------:R-:W-:Y:S02]  /*11d80*/  PLOP3.LUT P1, PT, P1, P0, PT, 0xa2, 0x0 ;  /* 0x000000000000781c */ /* 0x000fe40000f21472 */
[----:B------:R-:W-:-:S08]  /*11d90*/  @P0 R2UR P1, UR4, R17 ;  /* 0x00000000110402ca */ /* 0x000fd00000020000 */
[----:B------:R-:W-:-:S05]  /*11da0*/  @P0 PLOP3.LUT P0, PT, P1, PT, PT, 0x80, 0x0 ;  /* 0x000000000000081c */ /* 0x000fca0000f0f070 */
[----:B------:R-:W-:Y:S01]  /*11db0*/  @!P1 SYNCS.ARRIVE.TRANS64.RED.A0T1 RZ, [UR4+0x22800], RZ ;  /* 0x022800ffffff99a7 */ /* 0x000fe20008200404 */
[----:B------:R-:W-:Y:S07]  /*11dc0*/  @!P1 ARRIVES.LDGSTSBAR.64.TRANSCNT [UR4+0x22800] ;  /* 0x02280000ff0099b0 */ /* 0x000fee0008000a84 */
[----:B------:R-:W-:Y:S05]  /*11dd0*/  @P0 BRA.U.ANY `(.L_x_2004) ;  /* 0xfffffffd00e80947 */ /* 0x000fea000393ffff */
[----:B0-----:R-:W2:Y:S02]  /*11de0*/  LDL.LU R2, [R1] ;  /* 0x0000000001027983 */ /* 0x001ea40000300800 */
[----:B--2---:R-:W-:-:S05]  /*11df0*/  VIADD R2, R2, 0x1 ;  /* 0x0000000102027836 */ /* 0x004fca0000000000 */
[----:B------:R0:W-:Y:S01]  /*11e00*/  STL [R1], R2 ;  /* 0x0000000201007387 */ /* 0x0001e20000100800 */
        /* <DEDUP_REMOVED lines=9> */
.L_x_2081:
[----:B------:R-:W-:Y:S05]  /*11ea0*/  BSYNC B0 ;  /* 0x0000000000007941 */ /* 0x000fea0003800000 */
.L_x_2005:
[----:B------:R-:W-:-:S05]  /*11eb0*/  IMAD.U32 R2, RZ, RZ, UR48 ;  /* 0x00000030ff027e24 */ /* 0x000fca000f8e00ff */
[----:B------:R-:W-:-:S13]  /*11ec0*/  ISETP.NE.AND P0, PT, R2, 0x3, PT ;  /* 0x000000030200780c */ /* 0x000fda0003f05270 */
[----:B------:R-:W-:Y:S05]  /*11ed0*/  @!P0 BRA `(.L_x_2007) ;  /* 0x0000000000048947 */ /* 0x000fea0003800000 */
[----:B------:R-:W-:Y:S01]  /*11ee0*/  BPT.TRAP 0x1 ;  /* 0x000000040000795c */ /* 0x000fe20000300000 */
.L_x_2007:
[----:B------:R-:W-:Y:S01]  /*11ef0*/  SHF.L.U32 R3, R25, 0x1f, RZ ;  /* 0x0000001f19037819 */ /* 0x000fe200000006ff */
[----:B------:R-:W-:Y:S03]  /*11f00*/  BSSY B0, `(.L_x_2008) ;  /* 0x0000003000007945 */ /* 0x000fe60003800000 */
[----:B------:R-:W2:Y:S02]  /*11f10*/  SYNCS.PHASECHK.TRANS64.TRYWAIT P0, [R22+URZ+0x22860], R3 ;  /* 0x02286003160075a7 */ /* 0x000ea4000800017f */
[----:B--2---:R-:W-:Y:S05]  /*11f20*/  @!P0 BRA `(.L_x_2009) ;  /* 0x00000030001c8947 */ /* 0x004fea0003800000 */
.L_x_2082:
[----:B------:R-:W-:Y:S05]  /*11f30*/  BSYNC B0 ;  /* 0x0000000000007941 */ /* 0x000fea0003800000 */
.L_x_2008:
[----:B------:R-:W-:Y:S01]  /*11f40*/  ULDC.64 UR4, c[0x0][0x328] ;  /* 0x0000ca0000047ab9 */ /* 0x000fe20000000a00 */
[----:B------:R-:W-:Y:S01]  /*11f50*/  IMAD R4, R18, 0x6000, R28 ;  /* 0x0000600012047824 */ /* 0x000fe200078e021c */
[----:B------:R-:W-:Y:S01]  /*11f60*/  LOP3.LUT P4, RZ, R35, 0x8, RZ, 0xc0, !PT ;  /* 0x0000000823ff7812 */ /* 0x000fe2000788c0ff */
[----:B--2---:R-:W-:-:S04]  /*11f70*/  IMAD R3, R36, UR4, RZ ;  /* 0x0000000424037c24 */ /* 0x004fc8000f8e02ff */
        /* <DEDUP_REMOVED lines=8> */
[----:B0-----:R-:W-:Y:S02]  /*12000*/  IMAD R0, R26, UR4, RZ ;  /* 0x000000041a007c24 */ /* 0x001fe4000f8e02ff */
        /* <DEDUP_REMOVED lines=9> */
[----:B------:R-:W2:Y:S01]  /*120a0*/  LDL R3, [R1+0x4] ;  /* 0x0000040001037983 */ /* 0x000ea20000100800 */
[----:B------:R-:W-:Y:S01]  /*120b0*/  IMAD R4, R4, 0x2, R17 ;  /* 0x0000000204047824 */ /* 0x000fe200078e0211 */
[----:B------:R-:W-:Y:S01]  /*120c0*/  LOP3.LUT P1, RZ, R35, 0x2, RZ, 0xc0, !PT ;  /* 0x0000000223ff7812 */ /* 0x000fe2000782c0ff */
[----:B------:R-:W0:Y:S01]  /*120d0*/  S2R R2, SR_TID.X ;  /* 0x0000000000027919 */ /* 0x000e220000002100 */
[----:B------:R-:W3:Y:S01]  /*120e0*/  SHFL.IDX PT, R14, R5, RZ, 0x181f ;  /* 0x00181fff050e7589 */ /* 0x000ee200000e0000 */
[----:B0-----:R-:W-:-:S05]  /*120f0*/  IMAD.SHL.U32 R2, R2, 0x8, RZ ;  /* 0x0000000802027824 */ /* 0x001fca00078e00ff */
[----:B------:R-:W-:-:S05]  /*12100*/  LOP3.LUT R2, R2, 0x38, RZ, 0xc0, !PT ;  /* 0x0000003802027812 */ /* 0x000fca00078ec0ff */
[----:B------:R-:W-:-:S05]  /*12110*/  IMAD.SHL.U32 R0, R2, 0x2, RZ ;  /* 0x0000000202007824 */ /* 0x000fca00078e00ff */
[----:B---3--:R-:W-:Y:S02]  /*12120*/  IADD3 R2, P0, R14, R0, RZ ;  /* 0x000000000e027210 */ /* 0x008fe40007f1e0ff */
[----:B------:R-:W-:Y:S01]  /*12130*/  SHFL.IDX PT, R14, R5, 0x1, 0x181f ;  /* 0x00381f00050e7f89 */ /* 0x000fe200000e0000 */
[----:B--2---:R-:W-:-:S03]  /*12140*/  IMAD.MOV.U32 R7, RZ, RZ, R3 ;  /* 0x000000ffff077224 */ /* 0x004fc600078e0003 */
[----:B------:R-:W0:Y:S02]  /*12150*/  SHFL.IDX PT, R3, R6, RZ, 0x181f ;  /* 0x00181fff06037589 */ /* 0x000e2400000e0000 */
[----:B------:R-:W-:Y:S01]  /*12160*/  LOP3.LUT P2, RZ, R7, 0x1, RZ, 0xc0, !PT ;  /* 0x0000000107ff7812 */ /* 0x000fe2000784c0ff */
[----:B0-----:R-:W-:-:S03]  /*12170*/  IMAD.X R3, RZ, RZ, R3, P0 ;  /* 0x000000ffff037224 */ /* 0x001fc600000e0603 */
[----:B------:R-:W-:-:S13]  /*12180*/  ISETP.LT.OR P0, PT, R23, 0x1, !P2 ;  /* 0x000000011700780c */ /* 0x000fda0005701670 */
[----:B------:R-:W-:Y:S01]  /*12190*/  LDGSTS.E.BYPASS.LTC128B.128 [R4+0x400], desc[UR46][R2.64], !P0 ;  /* 0x0040000002047fae */ /* 0x000fe2000c101d6e */
[----:B------:R-:W-:-:S13]  /*121a0*/  ISETP.LT.OR P0, PT, R23, 0x1, !P1 ;  /* 0x000000011700780c */ /* 0x000fda0004f01670 */
[----:B------:R-:W-:Y:S01]  /*121b0*/  LDGSTS.E.BYPASS.LTC128B.128 [R4+0x3400], desc[UR46][R2.64+0x80], !P0 ;  /* 0x0340008002047fae */ /* 0x000fe2000c101d6e */
[----:B------:R-:W-:-:S04]  /*121c0*/  LOP3.LUT P0, RZ, R35, 0x4, RZ, 0xc0, !PT ;  /* 0x0000000423ff7812 */ /* 0x000fc8000780c0ff */
[----:B------:R-:W-:-:S13]  /*121d0*/  ISETP.LT.OR P3, PT, R23, 0x1, !P0 ;  /* 0x000000011700780c */ /* 0x000fda0004761670 */
[----:B------:R-:W-:Y:S01]  /*121e0*/  LDGSTS.E.BYPASS.LTC128B.128 [R4+0x6400], desc[UR46][R2.64+0x100], !P3 ;  /* 0x0640010002047fae */ /* 0x000fe2000d901d6e */
[----:B------:R-:W-:-:S13]  /*121f0*/  ISETP.LT.OR P3, PT, R23, 0x1, !P4 ;  /* 0x000000011700780c */ /* 0x000fda0006761670 */
[----:B------:R0:W-:Y:S01]  /*12200*/  LDGSTS.E.BYPASS.LTC128B.128 [R4+0x9400], desc[UR46][R2.64+0x180], !P3 ;  /* 0x0940018002047fae */ /* 0x0001e2000d901d6e */
[----:B------:R-:W-:-:S03]  /*12210*/  IADD3 R8, P3, R14, R0, RZ ;  /* 0x000000000e087210 */ /* 0x000fc60007f7e0ff */
[----:B------:R-:W-:Y:S04]  /*12220*/  SHFL.IDX PT, R14, R5, 0x2, 0x181f ;  /* 0x00581f00050e7f89 */ /* 0x000fe800000e0000 */
[----:B0-----:R-:W0:Y:S02]  /*12230*/  SHFL.IDX PT, R3, R6, 0x1, 0x181f ;  /* 0x00381f0006037f89 */ /* 0x001e2400000e0000 */
[----:B0-----:R-:W-:Y:S01]  /*12240*/  IMAD.X R9, RZ, RZ, R3, P3 ;  /* 0x000000ffff097224 */ /* 0x001fe200018e0603 */
[----:B------:R-:W-:Y:S01]  /*12250*/  ISETP.LT.OR P3, PT, R23, 0x11, !P2 ;  /* 0x000000111700780c */ /* 0x000fe20005761670 */
        /* <DEDUP_REMOVED lines=11> */
[----:B------:R-:W-:-:S13]  /*12310*/  ISETP.LT.OR P3, PT, R23, 0x21, !P2 ;  /* 0x000000211700780c */ /* 0x000fda0005761670 */
        /* <DEDUP_REMOVED lines=24> */
[----:B------:R-:W-:-:S13]  /*124a0*/  ISETP.LT.OR P3, PT, R23, 0x41, !P2 ;  /* 0x000000411700780c */ /* 0x000fda0005761670 */
[----:B------:R3:W-:Y:S01]  /*124b0*/  LDGSTS.E.BYPASS.LTC128B.128 [R4+0x2400], desc[UR46][R2.64], !P3 ;  /* 0x0240000002047fae */ /* 0x0007e2000d901d6e */
[----:B------:R-:W-:-:S13]  /*124c0*/  ISETP.LT.OR P3, PT, R23, 0x41, !P1 ;  /* 0x000000411700780c */ /* 0x000fda0004f61670 */
[----:B------:R3:W-:Y:S01]  /*124d0*/  LDGSTS.E.BYPASS.LTC128B.128 [R4+0x5400], desc[UR46][R2.64+0x80], !P3 ;  /* 0x0540008002047fae */ /* 0x0007e2000d901d6e */
[----:B------:R-:W-:-:S13]  /*124e0*/  ISETP.LT.OR P3, PT, R23, 0x41, !P0 ;  /* 0x000000411700780c */ /* 0x000fda0004761670 */
[----:B------:R3:W-:Y:S01]  /*124f0*/  LDGSTS.E.BYPASS.LTC128B.128 [R4+0x8400], desc[UR46][R2.64+0x100], !P3 ;  /* 0x0840010002047fae */ /* 0x0007e2000d901d6e */
[----:B------:R-:W-:-:S13]  /*12500*/  ISETP.LT.OR P3, PT, R23, 0x41, !P4 ;  /* 0x000000411700780c */ /* 0x000fda0006761670 */
[----:B--2-4-:R3:W-:Y:S02]  /*12510*/  LDGSTS.E.BYPASS.LTC128B.128 [R4+0xb400], desc[UR46][R2.64+0x180], !P3 ;  /* 0x0b40018002047fae */ /* 0x0147e4000d901d6e */
.L_x_2096:
[C---:B------:R-:W-:Y:S02]  /*12520*/  ISETP.LT.OR P2, PT, R23.reuse, 0x51, !P2 ;  /* 0x000000511700780c */ /* 0x040fe40005741670 */
[C---:B------:R-:W-:Y:S02]  /*12530*/  ISETP.LT.OR P1, PT, R23.reuse, 0x51, !P1 ;  /* 0x000000511700780c */ /* 0x040fe40004f21670 */
[----:B------:R-:W-:Y:S02]  /*12540*/  ISETP.LT.OR P0, PT, R23, 0x51, !P0 ;  /* 0x000000511700780c */ /* 0x000fe40004701670 */
[----:B0--3--:R-:W-:-:S05]  /*12550*/  IADD3 R2, P3, R14, R0, RZ ;  /* 0x000000000e027210 */ /* 0x009fca0007f7e0ff */
[----:B------:R-:W-:-:S05]  /*12560*/  IMAD.X R3, RZ, RZ, R6, P3 ;  /* 0x000000ffff037224 */ /* 0x000fca00018e0606 */
[----:B------:R-:W-:Y:S01]  /*12570*/  @!PT LDS RZ, [RZ] ;  /* 0x00000000fffff984 */ /* 0x000fe20000000800 */
[----:B------:R-:W-:Y:S01]  /*12580*/  @!PT LDS RZ, [RZ] ;  /* 0x00000000fffff984 */ /* 0x000fe20000000800 */
[----:B------:R-:W-:Y:S01]  /*12590*/  @!PT LDS RZ, [RZ] ;  /* 0x00000000fffff984 */ /* 0x000fe20000000800 */
[----:B------:R0:W-:Y:S04]  /*125a0*/  LDGSTS.E.BYPASS.LTC128B.128 [R4+0x2c00], desc[UR46][R2.64], !P2 ;  /* 0x02c0000002047fae */ /* 0x0001e8000d101d6e */
[----:B------:R0:W-:Y:S04]  /*125b0*/  LDGSTS.E.BYPASS.LTC128B.128 [R4+0x5c00], desc[UR46][R2.64+0x80], !P1 ;  /* 0x05c0008002047fae */ /* 0x0001e8000c901d6e */
[----:B------:R0:W-:Y:S01]  /*125c0*/  LDGSTS.E.BYPASS.LTC128B.128 [R4+0x8c00], desc[UR46][R2.64+0x100], !P0 ;  /* 0x08c0010002047fae */ /* 0x0001e2000c101d6e */
[----:B------:R-:W-:-:S13]  /*125d0*/  ISETP.LT.OR P0, PT, R23, 0x51, !P4 ;  /* 0x000000511700780c */ /* 0x000fda0006701670 */
[----:B------:R0:W-:Y:S01]  /*125e0*/  LDGSTS.E.BYPASS.LTC128B.128 [R4+0xbc00], desc[UR46][R2.64+0x180], !P0 ;  /* 0x0bc0018002047fae */ /* 0x0001e2000c101d6e */
[----:B------:R-:W-:Y:S01]  /*125f0*/  PLOP3.LUT P0, PT, PT, PT, PT, 0x80, 0x0 ;  /* 0x000000000000781c */ /* 0x000fe20003f0f070 */
[----:B------:R-:W-:-:S12]  /*12600*/  NOP ;  /* 0x0000000000007918 */ /* 0x000fd80000000000 */
.L_x_2011:
        /* <DEDUP_REMOVED lines=11> */
.L_x_2012:
[----:B------:R-:W-:Y:S01]  /*126c0*/  UIADD3 UR4, UR44, -0x2, URZ ;  /* 0xfffffffe2c047890 */ /* 0x000fe2000fffe03f */
[----:B------:R0:W-:Y:S03]  /*126d0*/  SYNCS.ARRIVE.TRANS64.A1T0 RZ, [R22+URZ+0x22850], RZ ;  /* 0x022850ff16ff79a7 */ /* 0x0001e6000810003f */
[----:B------:R-:W-:-:S06]  /*126e0*/  UISETP.GE.AND UP0, UPT, UR4, UR45, UPT ;  /* 0x0000002d0400728c */ /* 0x000fcc000bf06270 */
[----:B------:R-:W-:-:S13]  /*126f0*/  PLOP3.LUT P0, PT, PT, PT, UP0, 0x40, 0x0 ;  /* 0x000000000000781c */ /* 0x000fda0003f0e808 */
[----:B0-----:R-:W-:Y:S05]  /*12700*/  @P0 BRA `(.L_x_2013) ;  /* 0x0000000c00700947 */ /* 0x001fea0003800000 */
[----:B------:R-:W-:Y:S01]  /*12710*/  BSSY B0, `(.L_x_2013) ;  /* 0x00000db000007945 */ /* 0x000fe20003800000 */
[----:B------:R-:W-:-:S07]  /*12720*/  IMAD.U32 R20, RZ, RZ, UR4 ;  /* 0x00000004ff147e24 */ /* 0x000fce000f8e00ff */
.L_x_2026:
[----:B0-----:R-:W0:Y:S01]  /*12730*/  S2R R2, SR_TID.X ;  /* 0x0000000000027919 */ /* 0x001e220000002100 */
[----:B------:R-:W2:Y:S01]  /*12740*/  LDC R3, c[0x0][0x430] ;  /* 0x00010c00ff037b82 */ /* 0x000ea20000000800 */
[----:B------:R-:W-:Y:S02]  /*12750*/  IMAD R8, R20, 0x60, R30 ;  /* 0x0000006014087824 */ /* 0x000fe400078e021e */
[----:B------:R-:W-:Y:S01]  /*12760*/  VIADD R18, R18, 0x1 ;  /* 0x0000000112127836 */ /* 0x000fe20000000000 */
[----:B--2---:R-:W-:Y:S01]  /*12770*/  ISETP.NE.AND P0, PT, R3, 0x1, PT ;  /* 0x000000010300780c */ /* 0x004fe20003f05270 */
[----:B0-----:R-:W-:-:S05]  /*12780*/  IMAD.SHL.U32 R2, R2, 0x10, RZ ;  /* 0x0000001002027824 */ /* 0x001fca00078e00ff */
[----:B------:R-:W-:-:S07]  /*12790*/  LOP3.LUT R2, R33, 0x70, R2, 0xf8, !PT ;  /* 0x0000007021027812 */ /* 0x000fce00078ef802 */
[----:B------:R-:W0:Y:S01]  /*127a0*/  @P0 LDC R3, c[0x0][0x434] ;  /* 0x00010d00ff030b82 */ /* 0x000e220000000800 */
[C---:B------:R-:W-:Y:S01]  /*127b0*/  ISETP.GT.U32.AND P1, PT, R2.reuse, 0x5f, PT ;  /* 0x0000005f0200780c */ /* 0x040fe20003f24070 */
[----:B------:R-:W-:-:S06]  /*127c0*/  IMAD.IADD R8, R2, 0x1, R8 ;  /* 0x0000000102087824 */ /* 0x000fcc00078e0208 */
[----:B------:R-:W2:Y:S01]  /*127d0*/  @P0 LDC R7, c[0x0][0x438] ;  /* 0x00010e00ff070b82 */ /* 0x000ea20000000800 */
[----:B------:R-:W-:-:S07]  /*127e0*/  IMAD.MOV.U32 R9, RZ, RZ, R8 ;  /* 0x000000ffff097224 */ /* 0x000fce00078e0008 */
[----:B------:R-:W3:Y:S01]  /*127f0*/  @!P1 LDC.64 R4, c[0x0][0x428] ;  /* 0x00010a00ff049b82 */ /* 0x000ee20000000a00 */
[----:B0-----:R-:W-:-:S05]  /*12800*/  @P0 IMAD.HI.U32 R2, R8, R3, RZ ;  /* 0x0000000308020227 */ /* 0x001fca00078e00ff */
[----:B--2---:R-:W-:Y:S02]  /*12810*/  @P0 SHF.R.U32.HI R9, RZ, R7, R2 ;  /* 0x00000007ff090219 */ /* 0x004fe40000011602 */
[----:B------:R-:W0:Y:S02]  /*12820*/  @!P1 LDC.64 R6, c[0x0][0x418] ;  /* 0x00010600ff069b82 */ /* 0x000e240000000a00 */
[----:B------:R-:W-:Y:S01]  /*12830*/  @!P1 SHF.R.S32.HI R3, RZ, 0x1f, R9 ;  /* 0x0000001fff039819 */ /* 0x000fe20000011409 */
[----:B---3--:R-:W-:-:S04]  /*12840*/  @!P1 IMAD R2, R29, R4, RZ ;  /* 0x000000041d029224 */ /* 0x008fc800078e02ff */
[----:B------:R-:W-:Y:S02]  /*12850*/  @!P1 IMAD R5, R27, R5, R2 ;  /* 0x000000051b059224 */ /* 0x000fe400078e0202 */
[----:B------:R-:W-:-:S04]  /*12860*/  @!P1 IMAD.MOV.U32 R2, RZ, RZ, R9 ;  /* 0x000000ffff029224 */ /* 0x000fc800078e0009 */
[----:B------:R-:W-:-:S04]  /*12870*/  @!P1 IMAD.WIDE.U32 R2, R27, R4, R2 ;  /* 0x000000041b029225 */ /* 0x000fc800078e0002 */
[----:B------:R-:W-:Y:S02]  /*12880*/  @!P1 IMAD.IADD R3, R5, 0x1, R3 ;  /* 0x0000000105039824 */ /* 0x000fe400078e0203 */
[----:B------:R-:W-:Y:S01]  /*12890*/  IMAD.MOV.U32 R4, RZ, RZ, RZ ;  /* 0x000000ffff047224 */ /* 0x000fe200078e00ff */
[----:B0-----:R-:W-:Y:S01]  /*128a0*/  @!P1 LEA R6, P0, R2, R6, 0x2 ;  /* 0x0000000602069211 */ /* 0x001fe200078010ff */
[----:B-1----:R-:W-:-:S03]  /*128b0*/  IMAD.U32 R10, RZ, RZ, UR48 ;  /* 0x00000030ff0a7e24 */ /* 0x002fc6000f8e00ff */
[----:B------:R-:W-:Y:S02]  /*128c0*/  @!P1 LEA.HI.X R7, R2, R7, R3, 0x2, P0 ;  /* 0x0000000702079211 */ /* 0x000fe400000f1403 */
[----:B------:R-:W-:-:S03]  /*128d0*/  ISETP.NE.AND P0, PT, R18, 0x2, PT ;  /* 0x000000021200780c */ /* 0x000fc60003f05270 */
[----:B------:R0:W5:Y:S01]  /*128e0*/  @!P1 LDG.E R4, desc[UR46][R6.64] ;  /* 0x0000002e06049981 */ /* 0x000162000c1e1900 */
[----:B------:R-:W-:Y:S02]  /*128f0*/  ISETP.NE.AND P1, PT, R10, 0x3, PT ;  /* 0x000000030a00780c */ /* 0x000fe40003f25270 */
[----:B------:R-:W-:Y:S01]  /*12900*/  SEL R2, RZ, 0x1, P0 ;  /* 0x00000001ff027807 */ /* 0x000fe20000000000 */
[----:B------:R-:W-:Y:S01]  /*12910*/  IMAD.MOV R5, RZ, RZ, -R9 ;  /* 0x000000ffff057224 */ /* 0x000fe200078e0a09 */
[----:B------:R-:W-:Y:S05]  /*12920*/  YIELD ;  /* 0x0000000000007946 */ /* 0x000fea0003800000 */
[----:B------:R-:W-:Y:S01]  /*12930*/  LOP3.LUT R25, R25, R2, RZ, 0x3c, !PT ;  /* 0x0000000219197212 */ /* 0x000fe200078e3cff */
[----:B------:R-:W-:Y:S01]  /*12940*/  ULDC UR4, c[0x0][0x430] ;  /* 0x00010c0000047ab9 */ /* 0x000fe20000000800 */
[----:B------:R-:W-:Y:S01]  /*12950*/  IMAD.MOV.U32 R2, RZ, RZ, R20 ;  /* 0x000000ffff027224 */ /* 0x000fe200078e0014 */
[----:B------:R-:W-:Y:S01]  /*12960*/  SEL R18, R18, RZ, P0 ;  /* 0x000000ff12127207 */ /* 0x000fe20000000000 */
[----:B------:R-:W-:-:S02]  /*12970*/  IMAD R5, R5, UR4, R8 ;  /* 0x0000000405057c24 */ /* 0x000fc4000f8e0208 */
[----:B------:R-:W-:Y:S01]  /*12980*/  VIADD R20, R20, 0xffffffff ;  /* 0xffffffff14147836 */ /* 0x000fe20000000000 */
[----:B------:R-:W-:Y:S01]  /*12990*/  ISETP.GT.AND P2, PT, R2, UR45, PT ;  /* 0x0000002d02007c0c */ /* 0x000fe2000bf44270 */
[----:B0-----:R-:W-:-:S12]  /*129a0*/  @!P1 BRA `(.L_x_2014) ;  /* 0x0000000000049947 */ /* 0x001fd80003800000 */
[----:B------:R-:W-:Y:S01]  /*129b0*/  BPT.TRAP 0x1 ;  /* 0x000000040000795c */ /* 0x000fe20000300000 */
.L_x_2014:
[----:B------:R-:W-:Y:S01]  /*129c0*/  IMAD R10, R18, 0x8, R17 ;  /* 0x00000008120a7824 */ /* 0x000fe200078e0211 */
[----:B------:R-:W-:Y:S01]  /*129d0*/  SHF.L.U32 R24, R25, 0x1f, RZ ;  /* 0x0000001f19187819 */ /* 0x000fe200000006ff */
[----:B------:R-:W-:Y:S01]  /*129e0*/  BSSY B1, `(.L_x_2015) ;  /* 0x0000004000017945 */ /* 0x000fe20003800000 */
[----:B-1----:R-:W-:Y:S02]  /*129f0*/  SHF.R.S32.HI R22, RZ, 0x1f, R5 ;  /* 0x0000001fff167819 */ /* 0x002fe40000011405 */
[----:B------:R-:W0:Y:S02]  /*12a00*/  SYNCS.PHASECHK.TRANS64.TRYWAIT P0, [R10+URZ+0x22840], R24 ;  /* 0x022840180a0075a7 */ /* 0x000e24000800017f */
[----:B0-----:R-:W-:Y:S05]  /*12a10*/  @!P0 BRA `(.L_x_2016) ;  /* 0x0000002c00b88947 */ /* 0x001fea0003800000 */
.L_x_2097:
[----:B------:R-:W-:Y:S05]  /*12a20*/  BSYNC B1 ;  /* 0x0000000000017941 */ /* 0x000fea0003800000 */
.L_x_2015:
        /* <DEDUP_REMOVED lines=26> */
[----:B------:R-:W3:Y:S04]  /*12bd0*/  SHFL.IDX PT, R6, R9, 0x1, 0x181f ;  /* 0x00381f0009067f89 */ /* 0x000ee800000e0000 */
[----:B------:R-:W4:Y:S01]  /*12be0*/  SHFL.IDX PT, R7, R21, 0x1, 0x181f ;  /* 0x00381f0015077f89 */ /* 0x000f2200000e0000 */
[----:B-1----:R-:W-:-:S03]  /*12bf0*/  IADD3 R2, P0, R14, R0, RZ ;  /* 0x000000000e027210 */ /* 0x002fc60007f1e0ff */
[----:B------:R-:W1:Y:S02]  /*12c00*/  SHFL.IDX PT, R14, R9, 0x2, 0x181f ;  /* 0x00581f00090e7f89 */ /* 0x000e6400000e0000 */
[----:B--2---:R-:W-:Y:S01]  /*12c10*/  IMAD.X R3, RZ, RZ, R3, P0 ;  /* 0x000000ffff037224 */ /* 0x004fe200000e0603 */
[----:B---3--:R-:W-:-:S04]  /*12c20*/  IADD3 R6, P0, R6, R0, RZ ;  /* 0x0000000006067210 */ /* 0x008fc80007f1e0ff */
[----:B------:R2:W-:Y:S01]  /*12c30*/  LDGSTS.E.BYPASS.LTC128B.128 [R8+0x1c400], desc[UR46][R2.64], !P1 ;  /* 0x1c40000002087fae */ /* 0x0005e2000c901d6e */
[----:B----4-:R-:W-:-:S05]  /*12c40*/  IMAD.X R7, RZ, RZ, R7, P0 ;  /* 0x000000ffff077224 */ /* 0x010fca00000e0607 */
[----:B------:R3:W-:Y:S04]  /*12c50*/  LDGSTS.E.BYPASS.LTC128B.128 [R8+0x1cc00], desc[UR46][R6.64], !P1 ;  /* 0x1cc0000006087fae */ /* 0x0007e8000c901d6e */
[----:B--2---:R-:W2:Y:S01]  /*12c60*/  SHFL.IDX PT, R3, R21, 0x2, 0x181f ;  /* 0x00581f0015037f89 */ /* 0x004ea200000e0000 */
[----:B-1----:R-:W-:-:S03]  /*12c70*/  IADD3 R2, P0, R14, R0, RZ ;  /* 0x000000000e027210 */ /* 0x002fc60007f1e0ff */
[----:B------:R-:W1:Y:S04]  /*12c80*/  SHFL.IDX PT, R14, R9, 0x3, 0x181f ;  /* 0x00781f00090e7f89 */ /* 0x000e6800000e0000 */
[----:B---3--:R-:W3:Y:S01]  /*12c90*/  SHFL.IDX PT, R7, R21, 0x3, 0x181f ;  /* 0x00781f0015077f89 */ /* 0x008ee200000e0000 */
[----:B--2---:R-:W-:-:S05]  /*12ca0*/  IMAD.X R3, RZ, RZ, R3, P0 ;  /* 0x000000ffff037224 */ /* 0x004fca00000e0603 */
[----:B------:R2:W-:Y:S01]  /*12cb0*/  LDGSTS.E.BYPASS.LTC128B.128 [R8+0x1d400], desc[UR46][R2.64], !P1 ;  /* 0x1d40000002087fae */ /* 0x0005e2000c901d6e */
[----:B-1----:R-:W-:-:S03]  /*12cc0*/  IADD3 R6, P0, R14, R0, RZ ;  /* 0x000000000e067210 */ /* 0x002fc60007f1e0ff */
[----:B------:R-:W1:Y:S02]  /*12cd0*/  SHFL.IDX PT, R14, R9, 0x4, 0x181f ;  /* 0x00981f00090e7f89 */ /* 0x000e6400000e0000 */
[----:B---3--:R-:W-:-:S05]  /*12ce0*/  IMAD.X R7, RZ, RZ, R7, P0 ;  /* 0x000000ffff077224 */ /* 0x008fca00000e0607 */
[----:B------:R3:W-:Y:S04]  /*12cf0*/  LDGSTS.E.BYPASS.LTC128B.128 [R8+0x1dc00], desc[UR46][R6.64], !P1 ;  /* 0x1dc0000006087fae */ /* 0x0007e8000c901d6e */
[----:B--2---:R-:W2:Y:S04]  /*12d00*/  SHFL.IDX PT, R3, R21, 0x4, 0x181f ;  /* 0x00981f0015037f89 */ /* 0x004ea800000e0000 */
[----:B------:R-:W4:Y:S01]  /*12d10*/  SHFL.IDX PT, R21, R21, 0x5, 0x181f ;  /* 0x00b81f0015157f89 */ /* 0x000f2200000e0000 */
[----:B-1----:R-:W-:-:S03]  /*12d20*/  IADD3 R2, P0, R14, R0, RZ ;  /* 0x000000000e027210 */ /* 0x002fc60007f1e0ff */
[----:B------:R3:W1:Y:S02]  /*12d30*/  SHFL.IDX PT, R14, R9, 0x5, 0x181f ;  /* 0x00b81f00090e7f89 */ /* 0x00066400000e0000 */
[----:B--2---:R-:W-:-:S05]  /*12d40*/  IMAD.X R3, RZ, RZ, R3, P0 ;  /* 0x000000ffff037224 */ /* 0x004fca00000e0603 */
[----:B----4-:R3:W-:Y:S03]  /*12d50*/  LDGSTS.E.BYPASS.LTC128B.128 [R8+0x1e400], desc[UR46][R2.64], !P1 ;  /* 0x1e40000002087fae */ /* 0x0107e6000c901d6e */
.L_x_2111:
[----:B-1-3--:R-:W-:-:S05]  /*12d60*/  IADD3 R2, P0, R14, R0, RZ ;  /* 0x000000000e027210 */ /* 0x00afca0007f1e0ff */
[----:B------:R-:W-:Y:S01]  /*12d70*/  IMAD.X R3, RZ, RZ, R21, P0 ;  /* 0x000000ffff037224 */ /* 0x000fe200000e0615 */
[----:B------:R-:W-:-:S04]  /*12d80*/  PLOP3.LUT P0, PT, PT, PT, PT, 0x80, 0x0 ;  /* 0x000000000000781c */ /* 0x000fc80003f0f070 */
[----:B------:R-:W-:Y:S01]  /*12d90*/  @!PT LDS RZ, [RZ] ;  /* 0x00000000fffff984 */ /* 0x000fe20000000800 */
[----:B------:R-:W-:Y:S01]  /*12da0*/  @!PT LDS RZ, [RZ] ;  /* 0x00000000fffff984 */ /* 0x000fe20000000800 */
[----:B------:R-:W-:Y:S01]  /*12db0*/  @!PT LDS RZ, [RZ] ;  /* 0x00000000fffff984 */ /* 0x000fe20000000800 */
[----:B------:R1:W-:Y:S01]  /*12dc0*/  LDGSTS.E.BYPASS.LTC128B.128 [R8+0x1ec00], desc[UR46][R2.64], !P1 ;  /* 0x1ec0000002087fae */ /* 0x0003e2000c901d6e */
[----:B------:R-:W-:-:S08]  /*12dd0*/  NOP ;  /* 0x0000000000007918 */ /* 0x000fd00000000000 */
.L_x_2018:
        /* <DEDUP_REMOVED lines=11> */
.L_x_2019:
[----:B------:R1:W-:Y:S01]  /*12e90*/  SYNCS.ARRIVE.TRANS64.A1T0 RZ, [R10+URZ+0x22830], RZ ;  /* 0x022830ff0aff79a7 */ /* 0x0003e2000810003f */
[----:B------:R-:W-:Y:S05]  /*12ea0*/  @!P3 BRA `(.L_x_2020) ;  /* 0x000000000004b947 */ /* 0x000fea0003800000 */
[----:B------:R-:W-:Y:S01]  /*12eb0*/  BPT.TRAP 0x1 ;  /* 0x000000040000795c */ /* 0x000fe20000300000 */
.L_x_2020:
[----:B------:R-:W2:Y:S01]  /*12ec0*/  SYNCS.PHASECHK.TRANS64.TRYWAIT P0, [R10+URZ+0x22860], R24 ;  /* 0x022860180a0075a7 */ /* 0x000ea2000800017f */
[----:B------:R-:W-:Y:S04]  /*12ed0*/  BSSY B1, `(.L_x_2021) ;  /* 0x0000002000017945 */ /* 0x000fe80003800000 */
[----:B--2---:R-:W-:Y:S05]  /*12ee0*/  @!P0 BRA `(.L_x_2022) ;  /* 0x0000003000288947 */ /* 0x004fea0003800000 */
.L_x_2112:
[----:B------:R-:W-:Y:S05]  /*12ef0*/  BSYNC B1 ;  /* 0x0000000000017941 */ /* 0x000fea0003800000 */
.L_x_2021:
        /* <DEDUP_REMOVED lines=26> */
[----:B------:R-:W-:-:S03]  /*130a0*/  IMAD R22, R22, 0x2, R17 ;  /* 0x0000000216167824 */ /* 0x000fc600078e0211 */
[----:B------:R-:W4:Y:S04]  /*130b0*/  SHFL.IDX PT, R3, R23, RZ, 0x181f ;  /* 0x00181fff17037589 */ /* 0x000f2800000e0000 */
[----:B------:R-:W-:Y:S04]  /*130c0*/  SHFL.IDX PT, R4, R23, 0x1, 0x181f ;  /* 0x00381f0017047f89 */ /* 0x000fe800000e0000 */
[----:B------:R-:W-:Y:S04]  /*130d0*/  SHFL.IDX PT, R5, R23, 0x3, 0x181f ;  /* 0x00781f0017057f89 */ /* 0x000fe800000e0000 */
[----:B0-2---:R-:W-:Y:S01]  /*130e0*/  SHFL.IDX PT, R24, R23, 0x4, 0x181f ;  /* 0x00981f0017187f89 */ /* 0x005fe200000e0000 */
[----:B---3--:R-:W-:-:S03]  /*130f0*/  IADD3 R2, P0, R14, R0, RZ ;  /* 0x000000000e027210 */ /* 0x008fc60007f1e0ff */
[----:B------:R-:W0:Y:S02]  /*13100*/  SHFL.IDX PT, R14, R21, 0x1, 0x181f ;  /* 0x00381f00150e7f89 */ /* 0x000e2400000e0000 */
[----:B----4-:R-:W-:-:S05]  /*13110*/  IMAD.X R3, RZ, RZ, R3, P0 ;  /* 0x000000ffff037224 */ /* 0x010fca00000e0603 */
[----:B------:R-:W-:Y:S04]  /*13120*/  LDGSTS.E.BYPASS.LTC128B.128 [R22+0x400], desc[UR46][R2.64], !P5 ;  /* 0x0040000002167fae */ /* 0x000fe8000e901d6e */
[----:B------:R-:W-:Y:S04]  /*13130*/  LDGSTS.E.BYPASS.LTC128B.128 [R22+0x3400], desc[UR46][R2.64+0x80], !P4 ;  /* 0x0340008002167fae */ /* 0x000fe8000e101d6e */
[----:B------:R-:W-:Y:S04]  /*13140*/  LDGSTS.E.BYPASS.LTC128B.128 [R22+0x6400], desc[UR46][R2.64+0x100], !P3 ;  /* 0x0640010002167fae */ /* 0x000fe8000d901d6e */
[----:B------:R2:W-:Y:S01]  /*13150*/  LDGSTS.E.BYPASS.LTC128B.128 [R22+0x9400], desc[UR46][R2.64+0x180], !P1 ;  /* 0x0940018002167fae */ /* 0x0005e2000c901d6e */
[----:B0-----:R-:W-:-:S03]  /*13160*/  IADD3 R8, P0, R14, R0, RZ ;  /* 0x000000000e087210 */ /* 0x001fc60007f1e0ff */
[----:B------:R-:W0:Y:S02]  /*13170*/  SHFL.IDX PT, R14, R21, 0x2, 0x181f ;  /* 0x00581f00150e7f89 */ /* 0x000e2400000e0000 */
[----:B------:R-:W-:Y:S02]  /*13180*/  IMAD.X R9, RZ, RZ, R4, P0 ;  /* 0x000000ffff097224 */ /* 0x000fe400000e0604 */
[----:B------:R-:W3:Y:S04]  /*13190*/  SHFL.IDX PT, R4, R23, 0x2, 0x181f ;  /* 0x00581f0017047f89 */ /* 0x000ee800000e0000 */
[----:B------:R4:W-:Y:S04]  /*131a0*/  LDGSTS.E.BYPASS.LTC128B.128 [R22+0xc00], desc[UR46][R8.64], !P5 ;  /* 0x00c0000008167fae */ /* 0x0009e8000e901d6e */
[----:B------:R4:W-:Y:S04]  /*131b0*/  LDGSTS.E.BYPASS.LTC128B.128 [R22+0x3c00], desc[UR46][R8.64+0x80], !P4 ;  /* 0x03c0008008167fae */ /* 0x0009e8000e101d6e */
[----:B------:R4:W-:Y:S04]  /*131c0*/  LDGSTS.E.BYPASS.LTC128B.128 [R22+0x6c00], desc[UR46][R8.64+0x100], !P3 ;  /* 0x06c0010008167fae */ /* 0x0009e8000d901d6e */
[----:B------:R4:W-:Y:S01]  /*131d0*/  LDGSTS.E.BYPASS.LTC128B.128 [R22+0x9c00], desc[UR46][R8.64+0x180], !P1 ;  /* 0x09c0018008167fae */ /* 0x0009e2000c901d6e */
[----:B0-----:R-:W-:-:S03]  /*131e0*/  IADD3 R6, P0, R14, R0, RZ ;  /* 0x000000000e067210 */ /* 0x001fc60007f1e0ff */
[----:B------:R-:W-:Y:S04]  /*131f0*/  SHFL.IDX PT, R23, R23, 0x5, 0x181f ;  /* 0x00b81f0017177f89 */ /* 0x000fe800000e0000 */
[----:B------:R-:W0:Y:S01]  /*13200*/  SHFL.IDX PT, R14, R21, 0x3, 0x181f ;  /* 0x00781f00150e7f89 */ /* 0x000e2200000e0000 */
[----:B---3--:R-:W-:-:S05]  /*13210*/  IMAD.X R7, RZ, RZ, R4, P0 ;  /* 0x000000ffff077224 */ /* 0x008fca00000e0604 */
[----:B------:R4:W-:Y:S04]  /*13220*/  LDGSTS.E.BYPASS.LTC128B.128 [R22+0x1400], desc[UR46][R6.64], !P5 ;  /* 0x0140000006167fae */ /* 0x0009e8000e901d6e */
[----:B------:R4:W-:Y:S04]  /*13230*/  LDGSTS.E.BYPASS.LTC128B.128 [R22+0x4400], desc[UR46][R6.64+0x80], !P4 ;  /* 0x0440008006167fae */ /* 0x0009e8000e101d6e */
[----:B------:R4:W-:Y:S04]  /*13240*/  LDGSTS.E.BYPASS.LTC128B.128 [R22+0x7400], desc[UR46][R6.64+0x100], !P3 ;  /* 0x0740010006167fae */ /* 0x0009e8000d901d6e */
[----:B------:R4:W-:Y:S01]  /*13250*/  LDGSTS.E.BYPASS.LTC128B.128 [R22+0xa400], desc[UR46][R6.64+0x180], !P1 ;  /* 0x0a40018006167fae */ /* 0x0009e2000c901d6e */
[----:B0-----:R-:W-:-:S03]  /*13260*/  IADD3 R4, P0, R14, R0, RZ ;  /* 0x000000000e047210 */ /* 0x001fc60007f1e0ff */
[----:B------:R-:W2:Y:S02]  /*13270*/  SHFL.IDX PT, R14, R21, 0x4, 0x181f ;  /* 0x00981f00150e7f89 */ /* 0x000ea400000e0000 */
[----:B------:R-:W-:-:S05]  /*13280*/  IMAD.X R5, RZ, RZ, R5, P0 ;  /* 0x000000ffff057224 */ /* 0x000fca00000e0605 */
[----:B------:R4:W-:Y:S04]  /*13290*/  LDGSTS.E.BYPASS.LTC128B.128 [R22+0x1c00], desc[UR46][R4.64], !P5 ;  /* 0x01c0000004167fae */ /* 0x0009e8000e901d6e */
[----:B------:R4:W-:Y:S04]  /*132a0*/  LDGSTS.E.BYPASS.LTC128B.128 [R22+0x4c00], desc[UR46][R4.64+0x80], !P4 ;  /* 0x04c0008004167fae */ /* 0x0009e8000e101d6e */
[----:B------:R4:W-:Y:S04]  /*132b0*/  LDGSTS.E.BYPASS.LTC128B.128 [R22+0x7c00], desc[UR46][R4.64+0x100], !P3 ;  /* 0x07c0010004167fae */ /* 0x0009e8000d901d6e */
[----:B------:R4:W-:Y:S01]  /*132c0*/  LDGSTS.E.BYPASS.LTC128B.128 [R22+0xac00], desc[UR46][R4.64+0x180], !P1 ;  /* 0x0ac0018004167fae */ /* 0x0009e2000c901d6e */
[----:B--2---:R-:W-:-:S03]  /*132d0*/  IADD3 R2, P0, R14, R0, RZ ;  /* 0x000000000e027210 */ /* 0x004fc60007f1e0ff */
[----:B------:R4:W0:Y:S02]  /*132e0*/  SHFL.IDX PT, R14, R21, 0x5, 0x181f ;  /* 0x00b81f00150e7f89 */ /* 0x00082400000e0000 */
[----:B------:R-:W-:-:S05]  /*132f0*/  IMAD.X R3, RZ, RZ, R24, P0 ;  /* 0x000000ffff037224 */ /* 0x000fca00000e0618 */
[----:B------:R4:W-:Y:S04]  /*13300*/  LDGSTS.E.BYPASS.LTC128B.128 [R22+0x2400], desc[UR46][R2.64], !P5 ;  /* 0x0240000002167fae */ /* 0x0009e8000e901d6e */
[----:B------:R4:W-:Y:S04]  /*13310*/  LDGSTS.E.BYPASS.LTC128B.128 [R22+0x5400], desc[UR46][R2.64+0x80], !P4 ;  /* 0x0540008002167fae */ /* 0x0009e8000e101d6e */
[----:B------:R4:W-:Y:S04]  /*13320*/  LDGSTS.E.BYPASS.LTC128B.128 [R22+0x8400], desc[UR46][R2.64+0x100], !P3 ;  /* 0x0840010002167fae */ /* 0x0009e8000d901d6e */
[----:B------:R4:W-:Y:S02]  /*13330*/  LDGSTS.E.BYPASS.LTC128B.128 [R22+0xb400], desc[UR46][R2.64+0x180], !P1 ;  /* 0x0b40018002167fae */ /* 0x0009e4000c901d6e */
.L_x_2126:
[----:B0---4-:R-:W-:-:S05]  /*13340*/  IADD3 R2, P0, R14, R0, RZ ;  /* 0x000000000e027210 */ /* 0x011fca0007f1e0ff */
        /* <DEDUP_REMOVED lines=10> */
.L_x_2024:
        /* <DEDUP_REMOVED lines=11> */
.L_x_2025:
[----:B------:R0:W-:Y:S01]  /*134a0*/  SYNCS.ARRIVE.TRANS64.A1T0 RZ, [R10+URZ+0x22850], RZ ;  /* 0x022850ff0aff79a7 */ /* 0x0001e2000810003f */
[----:B------:R-:W-:Y:S05]  /*134b0*/  @P2 BRA `(.L_x_2026) ;  /* 0xfffffff0009c2947 */ /* 0x000fea000383ffff */
[----:B------:R-:W-:Y:S05]  /*134c0*/  BSYNC B0 ;  /* 0x0000000000007941 */ /* 0x000fea0003800000 */
.L_x_2013:
[----:B------:R-:W2:Y:S01]  /*134d0*/  S2R R2, SR_TID.X ;  /* 0x0000000000027919 */ /* 0x000ea20000002100 */
[----:B------:R-:W-:Y:S01]  /*134e0*/  VIADD R18, R18, 0x1 ;  /* 0x0000000112127836 */ /* 0x000fe20000000000 */
[----:B------:R-:W-:Y:S04]  /*134f0*/  BSSY B0, `(.L_x_2027) ;  /* 0x0000013000007945 */ /* 0x000fe80003800000 */
[----:B------:R-:W-:-:S04]  /*13500*/  ISETP.NE.AND P0, PT, R18, 0x2, PT ;  /* 0x000000021200780c */ /* 0x000fc80003f05270 */
[----:B------:R-:W-:Y:S02]  /*13510*/  SEL R18, R18, RZ, P0 ;  /* 0x000000ff12127207 */ /* 0x000fe40000000000 */
[----:B------:R-:W-:Y:S02]  /*13520*/  SEL R0, RZ, 0x1, P0 ;  /* 0x00000001ff007807 */ /* 0x000fe40000000000 */
[----:B--2---:R-:W-:-:S04]  /*13530*/  LOP3.LUT R2, R2, 0x7f, RZ, 0xc0, !PT ;  /* 0x0000007f02027812 */ /* 0x004fc800078ec0ff */
[----:B------:R-:W-:-:S13]  /*13540*/  ISETP.NE.AND P0, PT, R2, RZ, PT ;  /* 0x000000ff0200720c */ /* 0x000fda0003f05270 */
[----:B------:R-:W-:Y:S05]  /*13550*/  @P0 BRA `(.L_x_2028) ;  /* 0x0000000000300947 */ /* 0x000fea0003800000 */
[----:B------:R-:W2:Y:S01]  /*13560*/  S2R R7, SR_LANEID ;  /* 0x0000000000077919 */ /* 0x000ea20000000000 */
[----:B------:R-:W-:Y:S01]  /*13570*/  VOTEU.ANY UR4, UPT, PT ;  /* 0x0000000000047886 */ /* 0x000fe200038e0100 */
[----:B------:R-:W3:Y:S01]  /*13580*/  LDC.64 R2, c[0x0][0xc80] ;  /* 0x00032000ff027b82 */ /* 0x000ee20000000a00 */
[----:B------:R-:W2:Y:S08]  /*13590*/  FLO.U32 R4, UR4 ;  /* 0x0000000400047d00 */ /* 0x000eb000080e0000 */
[----:B------:R-:W3:Y:S01]  /*135a0*/  POPC R5, UR4 ;  /* 0x0000000400057d09 */ /* 0x000ee20008000000 */
[----:B--2---:R-:W-:-:S13]  /*135b0*/  ISETP.EQ.U32.AND P1, PT, R4, R7, PT ;  /* 0x000000070400720c */ /* 0x004fda0003f22070 */
[----:B---3--:R-:W2:Y:S01]  /*135c0*/  @P1 ATOMG.E.ADD.STRONG.GPU PT, R3, desc[UR46][R2.64], R5 ;  /* 0x00000005020319a8 */ /* 0x008ea200081ee1ee */
[----:B------:R-:W3:Y:S02]  /*135d0*/  S2R R6, SR_LTMASK ;  /* 0x0000000000067919 */ /* 0x000ee40000003900 */
[----:B---3--:R-:W-:-:S04]  /*135e0*/  LOP3.LUT R6, R6, UR4, RZ, 0xc0, !PT ;  /* 0x0000000406067c12 */ /* 0x008fc8000f8ec0ff */
[----:B------:R-:W3:Y:S01]  /*135f0*/  POPC R31, R6 ;  /* 0x00000006001f7309 */ /* 0x000ee20000000000 */
[----:B--2---:R-:W3:Y:S02]  /*13600*/  SHFL.IDX PT, R4, R3, R4, 0x1f ;  /* 0x00001f0403047589 */ /* 0x004ee400000e0000 */
[----:B---3--:R-:W-:-:S07]  /*13610*/  IADD3 R31, R4, UR50, R31 ;  /* 0x00000032041f7c10 */ /* 0x008fce000fffe01f */
.L_x_2028:
[----:B------:R-:W-:Y:S05]  /*13620*/  BSYNC B0 ;  /* 0x0000000000007941 */ /* 0x000fea0003800000 */
.L_x_2027:
[----:B------:R-:W-:-:S07]  /*13630*/  LOP3.LUT R25, R25, R0, RZ, 0x3c, !PT ;  /* 0x0000000019197212 */ /* 0x000fce00078e3cff */
.L_x_1988:
[----:B------:R-:W-:Y:S05]  /*13640*/  BSYNC B7 ;  /* 0x0000000000077941 */ /* 0x000fea0003800000 */
.L_x_1986:
[----:B------:R-:W-:-:S13]  /*13650*/  LOP3.LUT P1, RZ, R16, 0x200, RZ, 0xc0, !PT ;  /* 0x0000020010ff7812 */ /* 0x000fda000782c0ff */
[----:B------:R-:W-:Y:S05]  /*13660*/  @!P1 BRA `(.L_x_2029) ;  /* 0x0000000000249947 */ /* 0x000fea0003800000 */
[----:B------:R-:W-:Y:S05]  /*13670*/  WARPSYNC.ALL ;  /* 0x0000000000007948 */ /* 0x000fea0003800000 */
[----:B------:R-:W2:Y:S08]  /*13680*/  S2UR UR5, SR_CgaCtaId ;  /* 0x00000000000579c3 */ /* 0x000eb00000008800 */
[----:B------:R-:W-:Y:S06]  /*13690*/  BAR.SYNC.DEFER_BLOCKING 0x5, 0x180 ;  /* 0x0146000000007b1d */ /* 0x000fec0000010000 */
[----:B------:R-:W-:-:S02]  /*136a0*/  UMOV UR4, 0x400 ;  /* 0x0000040000047882 */ /* 0x000fc40000000000 */
[----:B--2---:R-:W-:-:S06]  /*136b0*/  ULEA UR4, UR5, UR4, 0x18 ;  /* 0x0000000405047291 */ /* 0x004fcc000f8ec03f */
[----:B------:R-:W-:-:S05]  /*136c0*/  IMAD.U32 R17, RZ, RZ, UR4 ;  /* 0x00000004ff117e24 */ /* 0x000fca000f8e00ff */
[----:B------:R2:W3:Y:S01]  /*136d0*/  LDS R31, [R17+0x228d0] ;  /* 0x0228d000111f7984 */ /* 0x0004e20000000800 */
[----:B------:R-:W-:Y:S06]  /*136e0*/  BAR.ARV 0x4, 0x180 ;  /* 0x0106000000007b1d */ /* 0x000fec0000002000 */
[----:B------:R-:W-:Y:S05]  /*136f0*/  BRA `(.L_x_2030) ;  /* 0x00000000002c7947 */ /* 0x000fea0003800000 */
.L_x_2029:
[----:B------:R-:W-:-:S03]  /*13700*/  UMOV UR4, 0xffffffff ;  /* 0xffffffff00047882 */ /* 0x000fc60000000000 */
[----:B------:R-:W-:Y:S05]  /*13710*/  BRA.DIV UR4, `(.L_x_2031) ;  /* 0x0000002e04f87947 */ /* 0x000fea000b800000 */
[----:B------:R2:W3:Y:S02]  /*13720*/  SHFL.IDX PT, R14, R31, RZ, 0x1f ;  /* 0x00001fff1f0e7589 */ /* 0x0004e400000e0000 */
.L_x_2129:
[----:B------:R-:W4:Y:S01]  /*13730*/  @!P0 S2R R3, SR_CgaCtaId ;  /* 0x0000000000038919 */ /* 0x000f220000008800 */
[----:B------:R-:W-:Y:S05]  /*13740*/  WARPSYNC.ALL ;  /* 0x0000000000007948 */ /* 0x000fea0003800000 */
[----:B------:R-:W-:Y:S01]  /*13750*/  BAR.SYNC.DEFER_BLOCKING 0x4, 0x180 ;  /* 0x0106000000007b1d */ /* 0x000fe20000010000 */
[----:B------:R-:W-:-:S04]  /*13760*/  @!P0 MOV R0, 0x400 ;  /* 0x0000040000008802 */ /* 0x000fc80000000f00 */
[----:B----4-:R-:W-:-:S05]  /*13770*/  @!P0 LEA R17, R3, R0, 0x18 ;  /* 0x0000000003118211 */ /* 0x010fca00078ec0ff */
[----:B------:R2:W-:Y:S02]  /*13780*/  @!P0 STS [R17+0x228d0], R31 ;  /* 0x0228d01f11008388 */ /* 0x0005e40000000800 */
[----:B--23--:R-:W-:Y:S01]  /*13790*/  IMAD.MOV.U32 R31, RZ, RZ, R14 ;  /* 0x000000ffff1f7224 */ /* 0x00cfe200078e000e */
[----:B------:R-:W-:Y:S06]  /*137a0*/  BAR.ARV 0x5, 0x180 ;  /* 0x0146000000007b1d */ /* 0x000fec0000002000 */
.L_x_2030:
[----:B------:R-:W-:Y:S02]  /*137b0*/  ULDC UR4, c[0x0][0xc38] ;  /* 0x00030e0000047ab9 */ /* 0x000fe40000000800 */
[----:B---3--:R-:W-:-:S13]  /*137c0*/  ISETP.GE.AND P0, PT, R31, UR4, PT ;  /* 0x000000041f007c0c */ /* 0x008fda000bf06270 */
[----:B------:R-:W-:Y:S05]  /*137d0*/  @!P0 BRA `(.L_x_2032) ;  /* 0xffffffc400b48947 */ /* 0x000fea000383ffff */
.L_x_1977:
[----:B------:R-:W3:Y:S01]  /*137e0*/  LDL.LU R0, [R1] ;  /* 0x0000000001007983 */ /* 0x000ee20000300800 */
[----:B------:R-:W-:Y:S01]  /*137f0*/  BSSY B0, `(.L_x_2033) ;  /* 0x000000b000007945 */ /* 0x000fe20003800000 */
[----:B------:R-:W4:Y:S01]  /*13800*/  S2R R5, SR_CgaCtaId ;  /* 0x0000000000057919 */ /* 0x000f220000008800 */
[----:B---3--:R-:W-:-:S05]  /*13810*/  VIADD R0, R0, 0x1 ;  /* 0x0000000100007836 */ /* 0x008fca0000000000 */
[----:B------:R-:W-:-:S04]  /*13820*/  LEA.HI R2, R0, R0, RZ, 0x1 ;  /* 0x0000000000027211 */ /* 0x000fc800078f08ff */
[----:B------:R-:W-:Y:S02]  /*13830*/  LOP3.LUT R3, R2, 0xfffffffe, RZ, 0xc0, !PT ;  /* 0xfffffffe02037812 */ /* 0x000fe400078ec0ff */
[----:B------:R-:W-:-:S03]  /*13840*/  MOV R2, 0x400 ;  /* 0x0000040000027802 */ /* 0x000fc60000000f00 */
[----:B------:R-:W-:Y:S01]  /*13850*/  IMAD.IADD R0, R0, 0x1, -R3 ;  /* 0x0000000100007824 */ /* 0x000fe200078e0a03 */
[----:B----4-:R-:W-:-:S04]  /*13860*/  LEA R5, R5, R2, 0x18 ;  /* 0x0000000205057211 */ /* 0x010fc800078ec0ff */
[----:B------:R-:W-:-:S04]  /*13870*/  SHF.L.U32 R0, R0, 0x1f, RZ ;  /* 0x0000001f00007819 */ /* 0x000fc800000006ff */
[----:B------:R-:W3:Y:S02]  /*13880*/  SYNCS.PHASECHK.TRANS64.TRYWAIT P0, [R5+URZ+0x22820], R0 ;  /* 0x02282000050075a7 */ /* 0x000ee4000800017f */
[----:B---3--:R-:W-:Y:S05]  /*13890*/  @!P0 BRA `(.L_x_2034) ;  /* 0x0000002c00c08947 */ /* 0x008fea0003800000 */
.L_x_2130:
[----:B------:R-:W-:Y:S05]  /*138a0*/  BSYNC B0 ;  /* 0x0000000000007941 */ /* 0x000fea0003800000 */
.L_x_2033:
[----:B------:R-:W-:-:S03]  /*138b0*/  UMOV UR4, 0xffffffff ;  /* 0xffffffff00047882 */ /* 0x000fc60000000000 */
[----:B------:R-:W-:Y:S05]  /*138c0*/  BRA.DIV UR4, `(.L_x_2035) ;  /* 0x0000002e04c87947 */ /* 0x000fea000b800000 */
[----:B---3--:R-:W3:Y:S02]  /*138d0*/  S2R R0, SR_TID.X ;  /* 0x0000000000007919 */ /* 0x008ee40000002100 */
[----:B---3--:R-:W-:-:S04]  /*138e0*/  SHF.R.U32.HI R0, RZ, 0x5, R0 ;  /* 0x00000005ff007819 */ /* 0x008fc80000011600 */
[----:B------:R-:W-:-:S05]  /*138f0*/  LOP3.LUT R0, R0, 0x3, RZ, 0xc0, !PT ;  /* 0x0000000300007812 */ /* 0x000fca00078ec0ff */
[----:B------:R3:W4:Y:S02]  /*13900*/  SHFL.IDX PT, R14, R0, RZ, 0x1f ;  /* 0x00001fff000e7589 */ /* 0x00072400000e0000 */
.L_x_2133:
[----:B----4-:R-:W-:Y:S01]  /*13910*/  ISETP.NE.AND P0, PT, R14, RZ, PT ;  /* 0x000000ff0e00720c */ /* 0x010fe20003f05270 */
[----:B------:R-:W-:-:S12]  /*13920*/  BSSY B0, `(.L_x_2036) ;  /* 0x0000024000007945 */ /* 0x000fd80003800000 */
[----:B------:R-:W-:Y:S05]  /*13930*/  @P0 BRA `(.L_x_2037) ;  /* 0x0000000000880947 */ /* 0x000fea0003800000 */
[----:B------:R-:W-:-:S03]  /*13940*/  UMOV UR4, 0xffffffff ;  /* 0xffffffff00047882 */ /* 0x000fc60000000000 */
[----:B------:R-:W-:Y:S05]  /*13950*/  BRA.DIV UR4, `(.L_x_2038) ;  /* 0x0000002e04d87947 */ /* 0x000fea000b800000 */
[----:B------:R-:W-:-:S13]  /*13960*/  ELECT P6, URZ, PT ;  /* 0x00000000003f782f */ /* 0x000fda00038c0000 */
.L_x_2136:
[----:B------:R-:W-:Y:S05]  /*13970*/  @!P6 BRA `(.L_x_2037) ;  /* 0x000000000078e947 */ /* 0x000fea0003800000 */
[----:B------:R-:W-:-:S06]  /*13980*/  ULOP3.LUT UR4, UR39, 0x2, URZ, 0xfc, !UPT ;  /* 0x0000000227047892 */ /* 0x000fcc000f8efc3f */
[----:B---3--:R-:W-:-:S05]  /*13990*/  IMAD.U32 R0, RZ, RZ, UR4 ;  /* 0x00000004ff007e24 */ /* 0x008fca000f8e00ff */
[----:B------:R-:W-:-:S13]  /*139a0*/  ISETP.NE.AND P0, PT, R0, 0x3, PT ;  /* 0x000000030000780c */ /* 0x000fda0003f05270 */
[----:B------:R-:W-:Y:S05]  /*139b0*/  @!P0 BRA `(.L_x_2039) ;  /* 0x0000000000048947 */ /* 0x000fea0003800000 */
[----:B------:R-:W-:Y:S01]  /*139c0*/  BPT.TRAP 0x1 ;  /* 0x000000040000795c */ /* 0x000fe20000300000 */
.L_x_2039:
[C---:B------:R-:W-:Y:S01]  /*139d0*/  IMAD R3, R18.reuse, 0x8, R5 ;  /* 0x0000000812037824 */ /* 0x040fe200078e0205 */
[----:B------:R-:W-:Y:S01]  /*139e0*/  SHF.L.U32 R2, R25, 0x1f, RZ ;  /* 0x0000001f19027819 */ /* 0x000fe200000006ff */
[----:B------:R-:W-:-:S03]  /*139f0*/  VIADD R18, R18, 0x1 ;  /* 0x0000000112127836 */ /* 0x000fc60000000000 */
[----:B------:R-:W3:Y:S02]  /*13a00*/  SYNCS.PHASECHK.TRANS64.TRYWAIT P1, [R3+URZ+0x22840], R2 ;  /* 0x02284002030075a7 */ /* 0x000ee4000802017f */
[----:B------:R-:W-:-:S04]  /*13a10*/  ISETP.NE.AND P2, PT, R18, 0x2, PT ;  /* 0x000000021200780c */ /* 0x000fc80003f45270 */
[----:B------:R-:W-:Y:S01]  /*13a20*/  SEL R0, RZ, 0x1, P2 ;  /* 0x00000001ff007807 */ /* 0x000fe20001000000 */
[----:B---3--:R-:W-:Y:S08]  /*13a30*/  @!P1 BRA `(.L_x_2040) ;  /* 0x0000002c00c09947 */ /* 0x008ff00003800000 */
.L_x_2137:
[----:B------:R-:W-:Y:S02]  /*13a40*/  SEL R18, R18, RZ, P2 ;  /* 0x000000ff12127207 */ /* 0x000fe40001000000 */
[----:B------:R-:W-:Y:S01]  /*13a50*/  LOP3.LUT R0, R25, R0, RZ, 0x3c, !PT ;  /* 0x0000000019007212 */ /* 0x000fe200078e3cff */
[----:B------:R-:W-:Y:S06]  /*13a60*/  @!P0 BRA `(.L_x_2041) ;  /* 0x0000000000048947 */ /* 0x000fec0003800000 */
[----:B------:R-:W-:Y:S01]  /*13a70*/  BPT.TRAP 0x1 ;  /* 0x000000040000795c */ /* 0x000fe20000300000 */
.L_x_2041:
[----:B------:R-:W-:Y:S01]  /*13a80*/  IMAD R5, R18, 0x8, R5 ;  /* 0x0000000812057824 */ /* 0x000fe200078e0205 */
[----:B------:R-:W-:-:S04]  /*13a90*/  SHF.L.U32 R0, R0, 0x1f, RZ ;  /* 0x0000001f00007819 */ /* 0x000fc800000006ff */
[----:B------:R-:W4:Y:S02]  /*13aa0*/  SYNCS.PHASECHK.TRANS64.TRYWAIT P1, [R5+URZ+0x22840], R0 ;  /* 0x02284000050075a7 */ /* 0x000f24000802017f */
[----:B----4-:R-:W-:Y:S05]  /*13ab0*/  @!P1 BRA `(.L_x_2042) ;  /* 0x0000002c00b49947 */ /* 0x010fea0003800000 */
.L_x_2138:
[----:B------:R-:W-:Y:S05]  /*13ac0*/  @!P0 BRA `(.L_x_2043) ;  /* 0x0000000000048947 */ /* 0x000fea0003800000 */
[----:B------:R-:W-:Y:S01]  /*13ad0*/  BPT.TRAP 0x1 ;  /* 0x000000040000795c */ /* 0x000fe20000300000 */
.L_x_2043:
[----:B------:R-:W0:Y:S02]  /*13ae0*/  SYNCS.PHASECHK.TRANS64.TRYWAIT P1, [R3+URZ+0x22860], R2 ;  /* 0x02286002030075a7 */ /* 0x000e24000802017f */
[----:B0-----:R-:W-:Y:S05]  /*13af0*/  @!P1 BRA `(.L_x_2044) ;  /* 0x0000002c00b89947 */ /* 0x001fea0003800000 */
.L_x_2139:
[----:B------:R-:W-:Y:S05]  /*13b00*/  @!P0 BRA `(.L_x_2045) ;  /* 0x0000000000048947 */ /* 0x000fea0003800000 */
[----:B------:R-:W-:Y:S01]  /*13b10*/  BPT.TRAP 0x1 ;  /* 0x000000040000795c */ /* 0x000fe20000300000 */
.L_x_2045:
[----:B------:R0:W0:Y:S02]  /*13b20*/  SYNCS.PHASECHK.TRANS64.TRYWAIT P0, [R5+URZ+0x22860], R0 ;  /* 0x02286000050075a7 */ /* 0x000024000800017f */
[----:B0-----:R-:W-:Y:S05]  /*13b30*/  @!P0 NANOSLEEP.SYNCS 0x989680 ;  /* 0x009896800000895d */ /* 0x001fea0003900000 */
[----:B------:R-:W0:Y:S02]  /*13b40*/  @!P0 SYNCS.PHASECHK.TRANS64 P0, [R5+URZ+0x22860], R0 ;  /* 0x02286000050085a7 */ /* 0x000e24000800007f */
[----:B0-----:R-:W-:Y:S05]  /*13b50*/  @!P0 BRA `(.L_x_2045) ;  /* 0xfffffffc00f08947 */ /* 0x001fea000383ffff */
.L_x_2037:
[----:B------:R-:W-:Y:S05]  /*13b60*/  BSYNC B0 ;  /* 0x0000000000007941 */ /* 0x000fea0003800000 */
.L_x_2036:
[----:B------:R-:W-:Y:S05]  /*13b70*/  EXIT ;  /* 0x000000000000794d */ /* 0x000fea0003800000 */
.L_x_1882:
[----:B0-----:R0:W1:Y:S02]  /*13b80*/  SYNCS.PHASECHK.TRANS64.TRYWAIT P0, [R7+URZ+0x22800], R0 ;  /* 0x02280000070075a7 */ /* 0x001064000800017f */
[----:B-1----:R-:W-:Y:S05]  /*13b90*/  @!P0 NANOSLEEP.SYNCS 0x989680 ;  /* 0x009896800000895d */ /* 0x002fea0003900000 */
[----:B------:R-:W1:Y:S02]  /*13ba0*/  @!P0 SYNCS.PHASECHK.TRANS64 P0, [R7+URZ+0x22800], R0 ;  /* 0x02280000070085a7 */ /* 0x000e64000800007f */
[----:B-1----:R-:W-:Y:S05]  /*13bb0*/  @!P0 BRA `(.L_x_1882) ;  /* 0xfffffffc00f08947 */ /* 0x002fea000383ffff */
[----:B------:R-:W-:Y:S05]  /*13bc0*/  BRA `(.L_x_2046) ;  /* 0xfffffee000147947 */ /* 0x000fea000383ffff */
.L_x_1886:
[----:B-1----:R-:W-:-:S04]  /*13bd0*/  IMAD.U32 R0, RZ, RZ, UR24 ;  /* 0x00000018ff007e24 */ /* 0x002fc8000f8e00ff */
[----:B------:R1:W2:Y:S03]  /*13be0*/  SYNCS.PHASECHK.TRANS64.TRYWAIT P1, [R0+URZ+0x22830], R9 ;  /* 0x02283009000075a7 */ /* 0x0002a6000802017f */
[----:B--2---:R-:W-:Y:S05]  /*13bf0*/  @!P1 NANOSLEEP.SYNCS 0x989680 ;  /* 0x009896800000995d */ /* 0x004fea0003900000 */
[----:B------:R-:W2:Y:S02]  /*13c00*/  @!P1 SYNCS.PHASECHK.TRANS64 P1, [R0+URZ+0x22830], R9 ;  /* 0x02283009000095a7 */ /* 0x000ea4000802007f */
[----:B--2---:R-:W-:Y:S05]  /*13c10*/  @!P1 BRA `(.L_x_1886) ;  /* 0xfffffffc00ec9947 */ /* 0x004fea000383ffff */
[----:B------:R-:W-:Y:S05]  /*13c20*/  BRA `(.L_x_1885) ;  /* 0xfffffee0003c7947 */ /* 0x000fea000383ffff */
.L_x_1899:
[----:B---3--:R-:W-:-:S04]  /*13c30*/  IMAD.U32 R10, RZ, RZ, UR24 ;  /* 0x00000018ff0a7e24 */ /* 0x008fc8000f8e00ff */
[----:B------:R3:W4:Y:S03]  /*13c40*/  SYNCS.PHASECHK.TRANS64.TRYWAIT P1, [R10+URZ+0x22850], R9 ;  /* 0x022850090a0075a7 */ /* 0x000726000802017f */
[----:B----4-:R-:W-:Y:S05]  /*13c50*/  @!P1 NANOSLEEP.SYNCS 0x989680 ;  /* 0x009896800000995d */ /* 0x010fea0003900000 */
[----:B------:R-:W4:Y:S02]  /*13c60*/  @!P1 SYNCS.PHASECHK.TRANS64 P1, [R10+URZ+0x22850], R9 ;  /* 0x022850090a0095a7 */ /* 0x000f24000802007f */
[----:B----4-:R-:W-:Y:S05]  /*13c70*/  @!P1 BRA `(.L_x_1899) ;  /* 0xfffffffc00ec9947 */ /* 0x010fea000383ffff */
[----:B------:R-:W-:Y:S05]  /*13c80*/  BRA `(.L_x_1898) ;  /* 0xffffff0000ec7947 */ /* 0x000fea000383ffff */
.L_x_1908:
[----:B-1----:R-:W-:-:S04]  /*13c90*/  IMAD.U32 R3, RZ, RZ, UR25 ;  /* 0x00000019ff037e24 */ /* 0x002fc8000f8e00ff */
[----:B------:R1:W2:Y:S03]  /*13ca0*/  SYNCS.PHASECHK.TRANS64.TRYWAIT P1, [R3+URZ+0x22830], R8 ;  /* 0x02283008030075a7 */ /* 0x0002a6000802017f */
[----:B--2---:R-:W-:Y:S05]  /*13cb0*/  @!P1 NANOSLEEP.SYNCS 0x989680 ;  /* 0x009896800000995d */ /* 0x004fea0003900000 */
[----:B------:R-:W2:Y:S02]  /*13cc0*/  @!P1 SYNCS.PHASECHK.TRANS64 P1, [R3+URZ+0x22830], R8 ;  /* 0x02283008030095a7 */ /* 0x000ea4000802007f */
[----:B--2---:R-:W-:Y:S05]  /*13cd0*/  @!P1 BRA `(.L_x_1908) ;  /* 0xfffffffc00ec9947 */ /* 0x004fea000383ffff */
[----:B------:R-:W-:Y:S05]  /*13ce0*/  BRA `(.L_x_1907) ;  /* 0xffffff0800987947 */ /* 0x000fea000383ffff */
.L_x_1921:
[----:B--2---:R-:W-:-:S04]  /*13cf0*/  IMAD.U32 R11, RZ, RZ, UR25 ;  /* 0x00000019ff0b7e24 */ /* 0x004fc8000f8e00ff */
[----:B------:R2:W3:Y:S03]  /*13d00*/  SYNCS.PHASECHK.TRANS64.TRYWAIT P1, [R11+URZ+0x22850], R8 ;  /* 0x022850080b0075a7 */ /* 0x0004e6000802017f */
[----:B---3--:R-:W-:Y:S05]  /*13d10*/  @!P1 NANOSLEEP.SYNCS 0x989680 ;  /* 0x009896800000995d */ /* 0x008fea0003900000 */
[----:B------:R-:W3:Y:S02]  /*13d20*/  @!P1 SYNCS.PHASECHK.TRANS64 P1, [R11+URZ+0x22850], R8 ;  /* 0x022850080b0095a7 */ /* 0x000ee4000802007f */
[----:B---3--:R-:W-:Y:S05]  /*13d30*/  @!P1 BRA `(.L_x_1921) ;  /* 0xfffffffc00ec9947 */ /* 0x008fea000383ffff */
[----:B------:R-:W-:Y:S05]  /*13d40*/  BRA `(.L_x_1920) ;  /* 0xffffff3400647947 */ /* 0x000fea000383ffff */
.L_x_1931:
[----:B-1----:R-:W-:-:S04]  /*13d50*/  IMAD.U32 R3, RZ, RZ, UR25 ;  /* 0x00000019ff037e24 */ /* 0x002fc8000f8e00ff */
[----:B------:R1:W2:Y:S03]  /*13d60*/  SYNCS.PHASECHK.TRANS64.TRYWAIT P2, [R3+URZ+0x22830], R6 ;  /* 0x02283006030075a7 */ /* 0x0002a6000804017f */
[----:B--2---:R-:W-:Y:S05]  /*13d70*/  @!P2 NANOSLEEP.SYNCS 0x989680 ;  /* 0x009896800000a95d */ /* 0x004fea0003900000 */
[----:B------:R-:W2:Y:S02]  /*13d80*/  @!P2 SYNCS.PHASECHK.TRANS64 P2, [R3+URZ+0x22830], R6 ;  /* 0x022830060300a5a7 */ /* 0x000ea4000804007f */
[----:B--2---:R-:W-:Y:S05]  /*13d90*/  @!P2 BRA `(.L_x_1931) ;  /* 0xfffffffc00eca947 */ /* 0x004fea000383ffff */
[----:B------:R-:W-:Y:S05]  /*13da0*/  BRA `(.L_x_1930) ;  /* 0xffffff3c00107947 */ /* 0x000fea000383ffff */
.L_x_1936:
[----:B---3--:R-:W-:-:S04]  /*13db0*/  IMAD.U32 R9, RZ, RZ, UR25 ;  /* 0x00000019ff097e24 */ /* 0x008fc8000f8e00ff */
[----:B------:R3:W4:Y:S03]  /*13dc0*/  SYNCS.PHASECHK.TRANS64.TRYWAIT P2, [R9+URZ+0x22850], R6 ;  /* 0x02285006090075a7 */ /* 0x000726000804017f */
[----:B----4-:R-:W-:Y:S05]  /*13dd0*/  @!P2 NANOSLEEP.SYNCS 0x989680 ;  /* 0x009896800000a95d */ /* 0x010fea0003900000 */
[----:B------:R-:W4:Y:S02]  /*13de0*/  @!P2 SYNCS.PHASECHK.TRANS64 P2, [R9+URZ+0x22850], R6 ;  /* 0x022850060900a5a7 */ /* 0x000f24000804007f */
[----:B----4-:R-:W-:Y:S05]  /*13df0*/  @!P2 BRA `(.L_x_1936) ;  /* 0xfffffffc00eca947 */ /* 0x010fea000383ffff */
[----:B------:R-:W-:Y:S05]  /*13e00*/  BRA `(.L_x_1935) ;  /* 0xffffff5400307947 */ /* 0x000fea000383ffff */
.L_x_1943:
[----:B-1----:R-:W-:-:S04]  /*13e10*/  IMAD.U32 R3, RZ, RZ, UR24 ;  /* 0x00000018ff037e24 */ /* 0x002fc8000f8e00ff */
[----:B------:R1:W2:Y:S03]  /*13e20*/  SYNCS.PHASECHK.TRANS64.TRYWAIT P1, [R3+URZ+0x22830], R6 ;  /* 0x02283006030075a7 */ /* 0x0002a6000802017f */
[----:B--2---:R-:W-:Y:S05]  /*13e30*/  @!P1 NANOSLEEP.SYNCS 0x989680 ;  /* 0x009896800000995d */ /* 0x004fea0003900000 */
[----:B------:R-:W2:Y:S02]  /*13e40*/  @!P1 SYNCS.PHASECHK.TRANS64 P1, [R3+URZ+0x22830], R6 ;  /* 0x02283006030095a7 */ /* 0x000ea4000802007f */
[----:B--2---:R-:W-:Y:S05]  /*13e50*/  @!P1 BRA `(.L_x_1943) ;  /* 0xfffffffc00ec9947 */ /* 0x004fea000383ffff */
[----:B------:R-:W-:Y:S05]  /*13e60*/  BRA `(.L_x_1942) ;  /* 0xffffff5800407947 */ /* 0x000fea000383ffff */
.L_x_1956:
[----:B--2---:R-:W-:-:S04]  /*13e70*/  IMAD.U32 R9, RZ, RZ, UR24 ;  /* 0x00000018ff097e24 */ /* 0x004fc8000f8e00ff */
[----:B------:R2:W3:Y:S03]  /*13e80*/  SYNCS.PHASECHK.TRANS64.TRYWAIT P1, [R9+URZ+0x22850], R6 ;  /* 0x02285006090075a7 */ /* 0x0004e6000802017f */
[----:B---3--:R-:W-:Y:S05]  /*13e90*/  @!P1 NANOSLEEP.SYNCS 0x989680 ;  /* 0x009896800000995d */ /* 0x008fea0003900000 */
[----:B------:R-:W3:Y:S02]  /*13ea0*/  @!P1 SYNCS.PHASECHK.TRANS64 P1, [R9+URZ+0x22850], R6 ;  /* 0x02285006090095a7 */ /* 0x000ee4000802007f */
[----:B---3--:R-:W-:Y:S05]  /*13eb0*/  @!P1 BRA `(.L_x_1956) ;  /* 0xfffffffc00ec9947 */ /* 0x008fea000383ffff */
[----:B------:R-:W-:Y:S05]  /*13ec0*/  BRA `(.L_x_1955) ;  /* 0xffffff8400087947 */ /* 0x000fea000383ffff */
.L_x_1994:
[----:B------:R-:W2:Y:S01]  /*13ed0*/  S2R R20, SR_TID.X ;  /* 0x0000000000147919 */ /* 0x000ea20000002100 */
[----:B------:R-:W-:Y:S02]  /*13ee0*/  IMAD.MOV.U32 R12, RZ, RZ, RZ ;  /* 0x000000ffff0c7224 */ /* 0x000fe400078e00ff */
[----:B------:R-:W-:Y:S02]  /*13ef0*/  IMAD.MOV.U32 R11, RZ, RZ, 0x1f ;  /* 0x0000001fff0b7424 */ /* 0x000fe400078e00ff */
[----:B------:R-:W-:Y:S01]  /*13f00*/  IMAD.MOV.U32 R15, RZ, RZ, -0x1 ;  /* 0xffffffffff0f7424 */ /* 0x000fe200078e00ff */
[----:B--2---:R-:W-:-:S04]  /*13f10*/  SHF.R.U32.HI R20, RZ, 0x5, R20 ;  /* 0x00000005ff147819 */ /* 0x004fc80000011614 */
[----:B------:R-:W-:-:S05]  /*13f20*/  LOP3.LUT R20, R20, 0x3, RZ, 0xc0, !PT ;  /* 0x0000000314147812 */ /* 0x000fca00078ec0ff */
[----:B------:R-:W-:-:S07]  /*13f30*/  IMAD.MOV.U32 R13, RZ, RZ, R20 ;  /* 0x000000ffff0d7224 */ /* 0x000fce00078e0014 */
[----:B01---5:R-:W-:Y:S05]  /*13f40*/  WARPSYNC.COLLECTIVE R15, `(.L_x_2047) ;  /* 0x000000000f087348 */ /* 0x023fea0003c00000 */
[----:B------:R2:W3:Y:S02]  /*13f50*/  SHFL.IDX P6, R14, R13, R12, R11 ;  /* 0x0000000c0d0e7389 */ /* 0x0004e400000c000b */
[----:B0123-5:R-:W-:Y:S01]  /*13f60*/  ENDCOLLECTIVE ;  /* 0x000000000000791b */ /* 0x02ffe20003800000 */
.L_x_2047:
[----:B------:R-:W-:Y:S05]  /*13f70*/  BRA `(.L_x_2048) ;  /* 0xffffffcc00387947 */ /* 0x000fea000383ffff */
.L_x_1997:
[----:B0-----:R0:W1:Y:S02]  /*13f80*/  SYNCS.PHASECHK.TRANS64.TRYWAIT P0, [R22+URZ+0x22840], R3 ;  /* 0x02284003160075a7 */ /* 0x001064000800017f */
[----:B-1----:R-:W-:Y:S05]  /*13f90*/  @!P0 NANOSLEEP.SYNCS 0x989680 ;  /* 0x009896800000895d */ /* 0x002fea0003900000 */
[----:B------:R-:W1:Y:S02]  /*13fa0*/  @!P0 SYNCS.PHASECHK.TRANS64 P0, [R22+URZ+0x22840], R3 ;  /* 0x02284003160085a7 */ /* 0x000e64000800007f */
[----:B-1----:R-:W-:Y:S05]  /*13fb0*/  @!P0 BRA `(.L_x_1997) ;  /* 0xfffffffc00f08947 */ /* 0x002fea000383ffff */
[----:B------:R-:W-:Y:S05]  /*13fc0*/  BRA `(.L_x_2049) ;  /* 0xffffffcc00e07947 */ /* 0x000fea000383ffff */
.L_x_1998:
        /* <DEDUP_REMOVED lines=8> */
.L_x_2051:
[----:B------:R-:W-:Y:S05]  /*14050*/  BSYNC B0 ;  /* 0x0000000000007941 */ /* 0x000fea0003800000 */
.L_x_2050:
        /* <DEDUP_REMOVED lines=9> */
.L_x_2052:
[----:B------:R-:W-:Y:S02]  /*140f0*/  IMAD.MOV.U32 R13, RZ, RZ, R5 ;  /* 0x000000ffff0d7224 */ /* 0x000fe400078e0005 */
[----:B------:R-:W-:Y:S01]  /*14100*/  IMAD.MOV.U32 R12, RZ, RZ, 0x1 ;  /* 0x00000001ff0c7424 */ /* 0x000fe200078e00ff */
[----:B------:R-:W-:-:S05]  /*14110*/  @P0 LEA R14, P1, R8, R14, 0x1 ;  /* 0x0000000e080e0211 */ /* 0x000fca00078208ff */
[----:B------:R-:W-:Y:S02]  /*14120*/  @P0 IMAD.X R3, RZ, RZ, R2, P1 ;  /* 0x000000ffff030224 */ /* 0x000fe400008e0602 */
[----:B------:R-:W-:-:S07]  /*14130*/  @P0 IMAD.MOV.U32 R2, RZ, RZ, R14 ;  /* 0x000000ffff020224 */ /* 0x000fce00078e000e */
[----:B------:R-:W-:Y:S05]  /*14140*/  WARPSYNC.COLLECTIVE R15, `(.L_x_2053) ;  /* 0x000000000f087348 */ /* 0x000fea0003c00000 */
[----:B------:R0:W1:Y:S02]  /*14150*/  SHFL.IDX P6, R14, R13, R12, R11 ;  /* 0x0000000c0d0e7389 */ /* 0x00006400000c000b */
[----:B01----:R-:W-:Y:S01]  /*14160*/  ENDCOLLECTIVE ;  /* 0x000000000000791b */ /* 0x003fe20003800000 */
.L_x_2053:
[----:B------:R-:W-:Y:S01]  /*14170*/  @!PT LDS RZ, [RZ] ;  /* 0x00000000fffff984 */ /* 0x000fe20000000800 */
[----:B------:R-:W-:Y:S01]  /*14180*/  @!PT LDS RZ, [RZ] ;  /* 0x00000000fffff984 */ /* 0x000fe20000000800 */
[----:B------:R-:W-:Y:S01]  /*14190*/  @!PT LDS RZ, [RZ] ;  /* 0x00000000fffff984 */ /* 0x000fe20000000800 */
[----:B------:R0:W-:Y:S01]  /*141a0*/  @P0 LDGSTS.E.BYPASS.LTC128B.128 [R7+0x1c400], desc[UR46][R2.64], !P2 ;  /* 0x1c40000002070fae */ /* 0x0001e2000d101d6e */
[----:B------:R-:W-:Y:S01]  /*141b0*/  ISETP.GE.AND P0, PT, R23, 0x11, PT ;  /* 0x000000111700780c */ /* 0x000fe20003f06270 */
[----:B------:R-:W-:-:S12]  /*141c0*/  IMAD.MOV.U32 R13, RZ, RZ, R4 ;  /* 0x000000ffff0d7224 */ /* 0x000fd800078e0004 */
[----:B------:R-:W-:Y:S02]  /*141d0*/  @P0 IMAD R9, R0, 0x2, R17 ;  /* 0x0000000200090824 */ /* 0x000fe400078e0211 */
[----:B0-----:R-:W-:-:S07]  /*141e0*/  IMAD.MOV.U32 R6, RZ, RZ, R14 ;  /* 0x000000ffff067224 */ /* 0x001fce00078e000e */
[----:B------:R-:W-:Y:S05]  /*141f0*/  WARPSYNC.COLLECTIVE R15, `(.L_x_2054) ;  /* 0x000000000f087348 */ /* 0x000fea0003c00000 */
[----:B------:R0:W1:Y:S02]  /*14200*/  SHFL.IDX P6, R14, R13, R12, R11 ;  /* 0x0000000c0d0e7389 */ /* 0x00006400000c000b */
[----:B01----:R-:W-:Y:S01]  /*14210*/  ENDCOLLECTIVE ;  /* 0x000000000000791b */ /* 0x003fe20003800000 */
.L_x_2054:
[----:B------:R-:W-:Y:S02]  /*14220*/  IMAD.MOV.U32 R13, RZ, RZ, R5 ;  /* 0x000000ffff0d7224 */ /* 0x000fe400078e0005 */
[----:B------:R-:W-:Y:S01]  /*14230*/  IMAD.MOV.U32 R12, RZ, RZ, 0x2 ;  /* 0x00000002ff0c7424 */ /* 0x000fe200078e00ff */
[----:B------:R-:W-:-:S13]  /*14240*/  @P0 LEA R2, P1, R8, R14, 0x1 ;  /* 0x0000000e08020211 */ /* 0x000fda00078208ff */
[----:B------:R-:W-:Y:S05]  /*14250*/  WARPSYNC.COLLECTIVE R15, `(.L_x_2055) ;  /* 0x000000000f087348 */ /* 0x000fea0003c00000 */
[----:B------:R0:W1:Y:S02]  /*14260*/  SHFL.IDX P6, R14, R13, R12, R11 ;  /* 0x0000000c0d0e7389 */ /* 0x00006400000c000b */
[----:B01----:R-:W-:Y:S01]  /*14270*/  ENDCOLLECTIVE ;  /* 0x000000000000791b */ /* 0x003fe20003800000 */
.L_x_2055:
[----:B------:R-:W-:-:S05]  /*14280*/  @P0 IMAD.X R3, RZ, RZ, R6, P1 ;  /* 0x000000ffff030224 */ /* 0x000fca00008e0606 */
        /* <DEDUP_REMOVED lines=11> */
.L_x_2056:
[----:B------:R-:W-:Y:S02]  /*14340*/  IMAD.MOV.U32 R13, RZ, RZ, R5 ;  /* 0x000000ffff0d7224 */ /* 0x000fe400078e0005 */
[----:B------:R-:W-:Y:S01]  /*14350*/  IMAD.MOV.U32 R12, RZ, RZ, 0x3 ;  /* 0x00000003ff0c7424 */ /* 0x000fe200078e00ff */
[----:B------:R-:W-:-:S13]  /*14360*/  @P0 LEA R2, P1, R8, R14, 0x1 ;  /* 0x0000000e08020211 */ /* 0x000fda00078208ff */
[----:B------:R-:W-:Y:S05]  /*14370*/  WARPSYNC.COLLECTIVE R15, `(.L_x_2057) ;  /* 0x000000000f087348 */ /* 0x000fea0003c00000 */
[----:B------:R0:W1:Y:S02]  /*14380*/  SHFL.IDX P6, R14, R13, R12, R11 ;  /* 0x0000000c0d0e7389 */ /* 0x00006400000c000b */
[----:B01----:R-:W-:Y:S01]  /*14390*/  ENDCOLLECTIVE ;  /* 0x000000000000791b */ /* 0x003fe20003800000 */
.L_x_2057:
        /* <DEDUP_REMOVED lines=12> */
.L_x_2058:
[----:B------:R-:W-:Y:S02]  /*14460*/  IMAD.MOV.U32 R13, RZ, RZ, R5 ;  /* 0x000000ffff0d7224 */ /* 0x000fe400078e0005 */
[----:B------:R-:W-:Y:S01]  /*14470*/  IMAD.MOV.U32 R12, RZ, RZ, 0x4 ;  /* 0x00000004ff0c7424 */ /* 0x000fe200078e00ff */
[----:B------:R-:W-:-:S13]  /*14480*/  @P0 LEA R2, P1, R8, R14, 0x1 ;  /* 0x0000000e08020211 */ /* 0x000fda00078208ff */
[----:B------:R-:W-:Y:S05]  /*14490*/  WARPSYNC.COLLECTIVE R15, `(.L_x_2059) ;  /* 0x000000000f087348 */ /* 0x000fea0003c00000 */
[----:B------:R0:W1:Y:S02]  /*144a0*/  SHFL.IDX P6, R14, R13, R12, R11 ;  /* 0x0000000c0d0e7389 */ /* 0x00006400000c000b */
[----:B01----:R-:W-:Y:S01]  /*144b0*/  ENDCOLLECTIVE ;  /* 0x000000000000791b */ /* 0x003fe20003800000 */
.L_x_2059:
        /* <DEDUP_REMOVED lines=12> */
.L_x_2060:
[----:B------:R-:W-:Y:S02]  /*14580*/  IMAD.MOV.U32 R13, RZ, RZ, R5 ;  /* 0x000000ffff0d7224 */ /* 0x000fe400078e0005 */
[----:B------:R-:W-:Y:S01]  /*14590*/  IMAD.MOV.U32 R12, RZ, RZ, 0x5 ;  /* 0x00000005ff0c7424 */ /* 0x000fe200078e00ff */
[----:B------:R-:W-:-:S13]  /*145a0*/  @P0 LEA R2, P1, R8, R14, 0x1 ;  /* 0x0000000e08020211 */ /* 0x000fda00078208ff */
[----:B------:R-:W-:Y:S05]  /*145b0*/  WARPSYNC.COLLECTIVE R15, `(.L_x_2061) ;  /* 0x000000000f087348 */ /* 0x000fea0003c00000 */
[----:B------:R0:W1:Y:S02]  /*145c0*/  SHFL.IDX P6, R14, R13, R12, R11 ;  /* 0x0000000c0d0e7389 */ /* 0x00006400000c000b */
[----:B01----:R-:W-:Y:S01]  /*145d0*/  ENDCOLLECTIVE ;  /* 0x000000000000791b */ /* 0x003fe20003800000 */
.L_x_2061:
[----:B------:R-:W-:-:S05]  /*145e0*/  @P0 IMAD.X R3, RZ, RZ, R6, P1 ;  /* 0x000000ffff030224 */ /* 0x000fca00008e0606 */
[----:B------:R-:W-:Y:S01]  /*145f0*/  @!PT LDS RZ, [RZ] ;  /* 0x00000000fffff984 */ /* 0x000fe20000000800 */
[----:B------:R-:W-:Y:S01]  /*14600*/  @!PT LDS RZ, [RZ] ;  /* 0x00000000fffff984 */ /* 0x000fe20000000800 */
[----:B------:R-:W-:Y:S01]  /*14610*/  @!PT LDS RZ, [RZ] ;  /* 0x00000000fffff984 */ /* 0x000fe20000000800 */
[----:B------:R0:W-:Y:S01]  /*14620*/  @P0 LDGSTS.E.BYPASS.LTC128B.128 [R7+0x1e400], desc[UR46][R2.64], !P2 ;  /* 0x1e40000002070fae */ /* 0x0001e2000d101d6e */
[----:B------:R-:W-:Y:S02]  /*14630*/  IMAD.MOV.U32 R13, RZ, RZ, R4 ;  /* 0x000000ffff0d7224 */ /* 0x000fe400078e0004 */
[----:B------:R-:W-:-:S07]  /*14640*/  IMAD.MOV.U32 R5, RZ, RZ, R14 ;  /* 0x000000ffff057224 */ /* 0x000fce00078e000e */
[----:B0-----:R-:W-:Y:S05]  /*14650*/  WARPSYNC.COLLECTIVE R15, `(.L_x_2062) ;  /* 0x000000000f087348 */ /* 0x001fea0003c00000 */
[----:B------:R1:W2:Y:S02]  /*14660*/  SHFL.IDX P6, R14, R13, R12, R11 ;  /* 0x0000000c0d0e7389 */ /* 0x0002a400000c000b */
[----:B012---:R-:W-:Y:S01]  /*14670*/  ENDCOLLECTIVE ;  /* 0x000000000000791b */ /* 0x007fe20003800000 */
.L_x_2062:
[----:B------:R-:W-:Y:S05]  /*14680*/  BRA `(.L_x_2063) ;  /* 0xffffffcc00447947 */ /* 0x000fea000383ffff */
.L_x_2003:
[----:B------:R-:W-:Y:S02]  /*14690*/  IMAD.MOV.U32 R13, RZ, RZ, R5 ;  /* 0x000000ffff0d7224 */ /* 0x000fe400078e0005 */
[----:B------:R-:W-:Y:S02]  /*146a0*/  IMAD.MOV.U32 R12, RZ, RZ, RZ ;  /* 0x000000ffff0c7224 */ /* 0x000fe400078e00ff */
[----:B------:R-:W-:Y:S02]  /*146b0*/  IMAD.MOV.U32 R11, RZ, RZ, 0x181f ;  /* 0x0000181fff0b7424 */ /* 0x000fe400078e00ff */
[----:B------:R-:W-:Y:S02]  /*146c0*/  IMAD.MOV.U32 R15, RZ, RZ, -0x1 ;  /* 0xffffffffff0f7424 */ /* 0x000fe400078e00ff */
[----:B------:R-:W-:-:S07]  /*146d0*/  VIADD R4, R33, UR43 ;  /* 0x0000002b21047c36 */ /* 0x000fce0008000000 */
[----:B-1----:R-:W-:Y:S05]  /*146e0*/  WARPSYNC.COLLECTIVE R15, `(.L_x_2064) ;  /* 0x000000000f087348 */ /* 0x002fea0003c00000 */
[----:B------:R0:W2:Y:S02]  /*146f0*/  SHFL.IDX P6, R14, R13, R12, R11 ;  /* 0x0000000c0d0e7389 */ /* 0x0000a400000c000b */
[----:B012---:R-:W-:Y:S01]  /*14700*/  ENDCOLLECTIVE ;  /* 0x000000000000791b */ /* 0x007fe20003800000 */
.L_x_2064:
[C---:B------:R-:W-:Y:S01]  /*14710*/  VIADD R6, R4.reuse, 0x10 ;  /* 0x0000001004067836 */ /* 0x040fe20000000000 */
[----:B------:R-:W-:Y:S01]  /*14720*/  ISETP.GE.AND P0, PT, R4, UR37, PT ;  /* 0x0000002504007c0c */ /* 0x000fe2000bf06270 */
[----:B------:R-:W-:Y:S02]  /*14730*/  IMAD.MOV.U32 R13, RZ, RZ, R0 ;  /* 0x000000ffff0d7224 */ /* 0x000fe400078e0000 */
[----:B------:R-:W-:-:S10]  /*14740*/  IMAD.MOV.U32 R2, RZ, RZ, R14 ;  /* 0x000000ffff027224 */ /* 0x000fd400078e000e */
[----:B------:R-:W-:Y:S05]  /*14750*/  WARPSYNC.COLLECTIVE R15, `(.L_x_2065) ;  /* 0x000000000f087348 */ /* 0x000fea0003c00000 */
[----:B------:R0:W1:Y:S02]  /*14760*/  SHFL.IDX P6, R14, R13, R12, R11 ;  /* 0x0000000c0d0e7389 */ /* 0x00006400000c000b */
[----:B01----:R-:W-:Y:S01]  /*14770*/  ENDCOLLECTIVE ;  /* 0x000000000000791b */ /* 0x003fe20003800000 */
.L_x_2065:
        /* <DEDUP_REMOVED lines=8> */
.L_x_2066:
        /* <DEDUP_REMOVED lines=10> */
.L_x_2067:
[----:B------:R-:W-:Y:S02]  /*148a0*/  IMAD.MOV.U32 R13, RZ, RZ, R5 ;  /* 0x000000ffff0d7224 */ /* 0x000fe400078e0005 */
[----:B------:R-:W-:Y:S01]  /*148b0*/  IMAD.MOV.U32 R12, RZ, RZ, 0x2 ;  /* 0x00000002ff0c7424 */ /* 0x000fe200078e00ff */
[----:B------:R-:W-:-:S13]  /*148c0*/  @!P0 LEA R2, P1, R8, R14, 0x1 ;  /* 0x0000000e08028211 */ /* 0x000fda00078208ff */
[----:B------:R-:W-:Y:S05]  /*148d0*/  WARPSYNC.COLLECTIVE R15, `(.L_x_2068) ;  /* 0x000000000f087348 */ /* 0x000fea0003c00000 */
[----:B------:R0:W1:Y:S02]  /*148e0*/  SHFL.IDX P6, R14, R13, R12, R11 ;  /* 0x0000000c0d0e7389 */ /* 0x00006400000c000b */
[----:B01----:R-:W-:Y:S01]  /*148f0*/  ENDCOLLECTIVE ;  /* 0x000000000000791b */ /* 0x003fe20003800000 */
.L_x_2068:
        /* <DEDUP_REMOVED lines=12> */
.L_x_2069:
[----:B------:R-:W-:Y:S02]  /*149c0*/  IMAD.MOV.U32 R13, RZ, RZ, R5 ;  /* 0x000000ffff0d7224 */ /* 0x000fe400078e0005 */
[----:B------:R-:W-:Y:S01]  /*149d0*/  IMAD.MOV.U32 R12, RZ, RZ, 0x3 ;  /* 0x00000003ff0c7424 */ /* 0x000fe200078e00ff */
[----:B------:R-:W-:-:S13]  /*149e0*/  @!P0 LEA R2, P1, R8, R14, 0x1 ;  /* 0x0000000e08028211 */ /* 0x000fda00078208ff */
[----:B------:R-:W-:Y:S05]  /*149f0*/  WARPSYNC.COLLECTIVE R15, `(.L_x_2070) ;  /* 0x000000000f087348 */ /* 0x000fea0003c00000 */
[----:B------:R0:W1:Y:S02]  /*14a00*/  SHFL.IDX P6, R14, R13, R12, R11 ;  /* 0x0000000c0d0e7389 */ /* 0x00006400000c000b */
[----:B01----:R-:W-:Y:S01]  /*14a10*/  ENDCOLLECTIVE ;  /* 0x000000000000791b */ /* 0x003fe20003800000 */
.L_x_2070:
        /* <DEDUP_REMOVED lines=12> */
.L_x_2071:
[----:B------:R-:W-:Y:S02]  /*14ae0*/  IMAD.MOV.U32 R13, RZ, RZ, R5 ;  /* 0x000000ffff0d7224 */ /* 0x000fe400078e0005 */
[----:B------:R-:W-:Y:S01]  /*14af0*/  IMAD.MOV.U32 R12, RZ, RZ, 0x4 ;  /* 0x00000004ff0c7424 */ /* 0x000fe200078e00ff */
[----:B------:R-:W-:-:S13]  /*14b00*/  @!P0 LEA R2, P1, R8, R14, 0x1 ;  /* 0x0000000e08028211 */ /* 0x000fda00078208ff */
[----:B------:R-:W-:Y:S05]  /*14b10*/  WARPSYNC.COLLECTIVE R15, `(.L_x_2072) ;  /* 0x000000000f087348 */ /* 0x000fea0003c00000 */
[----:B------:R0:W1:Y:S02]  /*14b20*/  SHFL.IDX P6, R14, R13, R12, R11 ;  /* 0x0000000c0d0e7389 */ /* 0x00006400000c000b */
[----:B01----:R-:W-:Y:S01]  /*14b30*/  ENDCOLLECTIVE ;  /* 0x000000000000791b */ /* 0x003fe20003800000 */
.L_x_2072:
        /* <DEDUP_REMOVED lines=12> */
.L_x_2073:
[----:B------:R-:W-:Y:S02]  /*14c00*/  IMAD.MOV.U32 R13, RZ, RZ, R5 ;  /* 0x000000ffff0d7224 */ /* 0x000fe400078e0005 */
[----:B------:R-:W-:Y:S01]  /*14c10*/  IMAD.MOV.U32 R12, RZ, RZ, 0x5 ;  /* 0x00000005ff0c7424 */ /* 0x000fe200078e00ff */
[----:B------:R-:W-:-:S13]  /*14c20*/  @!P0 LEA R2, P1, R8, R14, 0x1 ;  /* 0x0000000e08028211 */ /* 0x000fda00078208ff */
[----:B------:R-:W-:Y:S05]  /*14c30*/  WARPSYNC.COLLECTIVE R15, `(.L_x_2074) ;  /* 0x000000000f087348 */ /* 0x000fea0003c00000 */
[----:B------:R0:W1:Y:S02]  /*14c40*/  SHFL.IDX P6, R14, R13, R12, R11 ;  /* 0x0000000c0d0e7389 */ /* 0x00006400000c000b */
[----:B01----:R-:W-:Y:S01]  /*14c50*/  ENDCOLLECTIVE ;  /* 0x000000000000791b */ /* 0x003fe20003800000 */
.L_x_2074:
        /* <DEDUP_REMOVED lines=12> */
.L_x_2075:
[----:B------:R-:W-:Y:S02]  /*14d20*/  IMAD.MOV.U32 R13, RZ, RZ, R5 ;  /* 0x000000ffff0d7224 */ /* 0x000fe400078e0005 */
[----:B------:R-:W-:Y:S01]  /*14d30*/  IMAD.MOV.U32 R12, RZ, RZ, 0x6 ;  /* 0x00000006ff0c7424 */ /* 0x000fe200078e00ff */
[----:B------:R-:W-:-:S13]  /*14d40*/  @!P0 LEA R2, P1, R8, R14, 0x1 ;  /* 0x0000000e08028211 */ /* 0x000fda00078208ff */
[----:B------:R-:W-:Y:S05]  /*14d50*/  WARPSYNC.COLLECTIVE R15, `(.L_x_2076) ;  /* 0x000000000f087348 */ /* 0x000fea0003c00000 */
[----:B------:R0:W1:Y:S02]  /*14d60*/  SHFL.IDX P6, R14, R13, R12, R11 ;  /* 0x0000000c0d0e7389 */ /* 0x00006400000c000b */
[----:B01----:R-:W-:Y:S01]  /*14d70*/  ENDCOLLECTIVE ;  /* 0x000000000000791b */ /* 0x003fe20003800000 */
.L_x_2076:
        /* <DEDUP_REMOVED lines=12> */
.L_x_2077:
[----:B------:R-:W-:Y:S02]  /*14e40*/  IMAD.MOV.U32 R13, RZ, RZ, R5 ;  /* 0x000000ffff0d7224 */ /* 0x000fe400078e0005 */
[----:B------:R-:W-:Y:S01]  /*14e50*/  IMAD.MOV.U32 R12, RZ, RZ, 0x7 ;  /* 0x00000007ff0c7424 */ /* 0x000fe200078e00ff */
[----:B------:R-:W-:-:S13]  /*14e60*/  @!P0 LEA R2, P1, R8, R14, 0x1 ;  /* 0x0000000e08028211 */ /* 0x000fda00078208ff */
[----:B------:R-:W-:Y:S05]  /*14e70*/  WARPSYNC.COLLECTIVE R15, `(.L_x_2078) ;  /* 0x000000000f087348 */ /* 0x000fea0003c00000 */
[----:B------:R0:W1:Y:S02]  /*14e80*/  SHFL.IDX P6, R14, R13, R12, R11 ;  /* 0x0000000c0d0e7389 */ /* 0x00006400000c000b */
[----:B01----:R-:W-:Y:S01]  /*14e90*/  ENDCOLLECTIVE ;  /* 0x000000000000791b */ /* 0x003fe20003800000 */
.L_x_2078:
        /* <DEDUP_REMOVED lines=10> */
.L_x_2079:
[----:B------:R-:W-:Y:S05]  /*14f40*/  BRA `(.L_x_2080) ;  /* 0xffffffcc00647947 */ /* 0x000fea000383ffff */
.L_x_2006:
[----:B0-----:R0:W2:Y:S02]  /*14f50*/  SYNCS.PHASECHK.TRANS64.TRYWAIT P0, [R17+URZ+0x22820], R0 ;  /* 0x02282000110075a7 */ /* 0x0010a4000800017f */
[----:B--2---:R-:W-:Y:S05]  /*14f60*/  @!P0 NANOSLEEP.SYNCS 0x989680 ;  /* 0x009896800000895d */ /* 0x004fea0003900000 */
[----:B------:R-:W2:Y:S02]  /*14f70*/  @!P0 SYNCS.PHASECHK.TRANS64 P0, [R17+URZ+0x22820], R0 ;  /* 0x02282000110085a7 */ /* 0x000ea4000800007f */
[----:B--2---:R-:W-:Y:S05]  /*14f80*/  @!P0 BRA `(.L_x_2006) ;  /* 0xfffffffc00f08947 */ /* 0x004fea000383ffff */
[----:B------:R-:W-:Y:S05]  /*14f90*/  BRA `(.L_x_2081) ;  /* 0xffffffcc00c07947 */ /* 0x000fea000383ffff */
.L_x_2009:
[----:B--2---:R2:W3:Y:S02]  /*14fa0*/  SYNCS.PHASECHK.TRANS64.TRYWAIT P0, [R22+URZ+0x22860], R3 ;  /* 0x02286003160075a7 */ /* 0x0044e4000800017f */
[----:B---3--:R-:W-:Y:S05]  /*14fb0*/  @!P0 NANOSLEEP.SYNCS 0x989680 ;  /* 0x009896800000895d */ /* 0x008fea0003900000 */
[----:B------:R-:W3:Y:S02]  /*14fc0*/  @!P0 SYNCS.PHASECHK.TRANS64 P0, [R22+URZ+0x22860], R3 ;  /* 0x02286003160085a7 */ /* 0x000ee4000800007f */
[----:B---3--:R-:W-:Y:S05]  /*14fd0*/  @!P0 BRA `(.L_x_2009) ;  /* 0xfffffffc00f08947 */ /* 0x008fea000383ffff */
[----:B------:R-:W-:Y:S05]  /*14fe0*/  BRA `(.L_x_2082) ;  /* 0xffffffcc00d07947 */ /* 0x000fea000383ffff */
.L_x_2010:
        /* <DEDUP_REMOVED lines=8> */
.L_x_2084:
[----:B------:R-:W-:Y:S05]  /*15070*/  BSYNC B0 ;  /* 0x0000000000007941 */ /* 0x000fea0003800000 */
.L_x_2083:
[----:B------:R0:W5:Y:S01]  /*15080*/  LDL R7, [R1+0x4] ;  /* 0x0000040001077983 */ /* 0x0001620000100800 */
[----:B------:R-:W-:Y:S01]  /*15090*/  IMAD.MOV.U32 R13, RZ, RZ, R5 ;  /* 0x000000ffff0d7224 */ /* 0x000fe200078e0005 */
[----:B------:R-:W-:Y:S01]  /*150a0*/  LOP3.LUT P1, RZ, R35, 0x2, RZ, 0xc0, !PT ;  /* 0x0000000223ff7812 */ /* 0x000fe2000782c0ff */
[----:B------:R-:W-:Y:S01]  /*150b0*/  IMAD.MOV.U32 R12, RZ, RZ, RZ ;  /* 0x000000ffff0c7224 */ /* 0x000fe200078e00ff */
[----:B------:R-:W1:Y:S01]  /*150c0*/  S2R R8, SR_TID.X ;  /* 0x0000000000087919 */ /* 0x000e620000002100 */
[----:B------:R-:W-:Y:S02]  /*150d0*/  IMAD.MOV.U32 R11, RZ, RZ, 0x181f ;  /* 0x0000181fff0b7424 */ /* 0x000fe400078e00ff */
[----:B------:R-:W-:Y:S02]  /*150e0*/  IMAD.MOV.U32 R15, RZ, RZ, -0x1 ;  /* 0xffffffffff0f7424 */ /* 0x000fe400078e00ff */
[----:B------:R-:W-:Y:S02]  /*150f0*/  IMAD.MOV.U32 R3, RZ, RZ, R14 ;  /* 0x000000ffff037224 */ /* 0x000fe400078e000e */
[----:B0-----:R-:W-:-:S07]  /*15100*/  IMAD R4, R4, 0x2, R17 ;  /* 0x0000000204047824 */ /* 0x001fce00078e0211 */
[----:B-1---5:R-:W-:Y:S05]  /*15110*/  WARPSYNC.COLLECTIVE R15, `(.L_x_2085) ;  /* 0x000000000f087348 */ /* 0x022fea0003c00000 */
[----:B------:R0:W2:Y:S02]  /*15120*/  SHFL.IDX P6, R14, R13, R12, R11 ;  /* 0x0000000c0d0e7389 */ /* 0x0000a400000c000b */
[----:B012--5:R-:W-:Y:S01]  /*15130*/  ENDCOLLECTIVE ;  /* 0x000000000000791b */ /* 0x027fe20003800000 */
.L_x_2085:
        /* <DEDUP_REMOVED lines=9> */
.L_x_2086:
[----:B------:R-:W-:Y:S02]  /*151d0*/  IMAD.X R3, RZ, RZ, R3, P0 ;  /* 0x000000ffff037224 */ /* 0x000fe400000e0603 */
[----:B------:R-:W-:Y:S01]  /*151e0*/  IMAD.MOV.U32 R13, RZ, RZ, R5 ;  /* 0x000000ffff0d7224 */ /* 0x000fe200078e0005 */
[----:B------:R-:W-:-:S04]  /*151f0*/  LOP3.LUT P2, RZ, R7, 0x1, RZ, 0xc0, !PT ;  /* 0x0000000107ff7812 */ /* 0x000fc8000784c0ff */
[----:B------:R-:W-:-:S13]  /*15200*/  ISETP.LT.OR P0, PT, R23, 0x1, !P2 ;  /* 0x000000011700780c */ /* 0x000fda0005701670 */
[----:B------:R-:W-:Y:S01]  /*15210*/  @!PT LDS RZ, [RZ] ;  /* 0x00000000fffff984 */ /* 0x000fe20000000800 */
[----:B------:R-:W-:Y:S01]  /*15220*/  @!PT LDS RZ, [RZ] ;  /* 0x00000000fffff984 */ /* 0x000fe20000000800 */
[----:B------:R-:W-:Y:S01]  /*15230*/  @!PT LDS RZ, [RZ] ;  /* 0x00000000fffff984 */ /* 0x000fe20000000800 */
[----:B------:R-:W-:Y:S01]  /*15240*/  LDGSTS.E.BYPASS.LTC128B.128 [R4+0x400], desc[UR46][R2.64], !P0 ;  /* 0x0040000002047fae */ /* 0x000fe2000c101d6e */
[----:B------:R-:W-:-:S13]  /*15250*/  ISETP.LT.OR P0, PT, R23, 0x1, !P1 ;  /* 0x000000011700780c */ /* 0x000fda0004f01670 */
[----:B------:R-:W-:Y:S01]  /*15260*/  LDGSTS.E.BYPASS.LTC128B.128 [R4+0x3400], desc[UR46][R2.64+0x80], !P0 ;  /* 0x0340008002047fae */ /* 0x000fe2000c101d6e */
[----:B------:R-:W-:-:S04]  /*15270*/  LOP3.LUT P0, RZ, R35, 0x4, RZ, 0xc0, !PT ;  /* 0x0000000423ff7812 */ /* 0x000fc8000780c0ff */
        /* <DEDUP_REMOVED lines=8> */
.L_x_2087:
[----:B------:R-:W-:Y:S02]  /*15300*/  IMAD.MOV.U32 R13, RZ, RZ, R6 ;  /* 0x000000ffff0d7224 */ /* 0x000fe400078e0006 */
[----:B------:R-:W-:Y:S01]  /*15310*/  IMAD.MOV.U32 R12, RZ, RZ, 0x2 ;  /* 0x00000002ff0c7424 */ /* 0x000fe200078e00ff */
[----:B------:R-:W-:-:S13]  /*15320*/  IADD3 R2, P3, R14, R0, RZ ;  /* 0x000000000e027210 */ /* 0x000fda0007f7e0ff */
[----:B------:R-:W-:Y:S05]  /*15330*/  WARPSYNC.COLLECTIVE R15, `(.L_x_2088) ;  /* 0x000000000f087348 */ /* 0x000fea0003c00000 */
[----:B------:R0:W1:Y:S02]  /*15340*/  SHFL.IDX P6, R14, R13, R12, R11 ;  /* 0x0000000c0d0e7389 */ /* 0x00006400000c000b */
[----:B01----:R-:W-:Y:S01]  /*15350*/  ENDCOLLECTIVE ;  /* 0x000000000000791b */ /* 0x003fe20003800000 */
.L_x_2088:
[----:B------:R-:W-:Y:S01]  /*15360*/  IMAD.X R3, RZ, RZ, R3, P3 ;  /* 0x000000ffff037224 */ /* 0x000fe200018e0603 */
[----:B------:R-:W-:Y:S01]  /*15370*/  ISETP.LT.OR P3, PT, R23, 0x11, !P2 ;  /* 0x000000111700780c */ /* 0x000fe20005761670 */
        /* <DEDUP_REMOVED lines=15> */
.L_x_2089:
[----:B------:R-:W-:Y:S02]  /*15470*/  IMAD.MOV.U32 R13, RZ, RZ, R6 ;  /* 0x000000ffff0d7224 */ /* 0x000fe400078e0006 */
[----:B------:R-:W-:Y:S01]  /*15480*/  IMAD.MOV.U32 R12, RZ, RZ, 0x3 ;  /* 0x00000003ff0c7424 */ /* 0x000fe200078e00ff */
[----:B------:R-:W-:-:S13]  /*15490*/  IADD3 R2, P3, R14, R0, RZ ;  /* 0x000000000e027210 */ /* 0x000fda0007f7e0ff */
[----:B------:R-:W-:Y:S05]  /*154a0*/  WARPSYNC.COLLECTIVE R15, `(.L_x_2090) ;  /* 0x000000000f087348 */ /* 0x000fea0003c00000 */
[----:B------:R0:W1:Y:S02]  /*154b0*/  SHFL.IDX P6, R14, R13, R12, R11 ;  /* 0x0000000c0d0e7389 */ /* 0x00006400000c000b */
[----:B01----:R-:W-:Y:S01]  /*154c0*/  ENDCOLLECTIVE ;  /* 0x000000000000791b */ /* 0x003fe20003800000 */
.L_x_2090:
        /* <DEDUP_REMOVED lines=17> */
.L_x_2091:
[----:B------:R-:W-:Y:S02]  /*155e0*/  IMAD.MOV.U32 R13, RZ, RZ, R6 ;  /* 0x000000ffff0d7224 */ /* 0x000fe400078e0006 */
[----:B------:R-:W-:Y:S01]  /*155f0*/  IMAD.MOV.U32 R12, RZ, RZ, 0x4 ;  /* 0x00000004ff0c7424 */ /* 0x000fe200078e00ff */
[----:B------:R-:W-:-:S13]  /*15600*/  IADD3 R2, P3, R14, R0, RZ ;  /* 0x000000000e027210 */ /* 0x000fda0007f7e0ff */
[----:B------:R-:W-:Y:S05]  /*15610*/  WARPSYNC.COLLECTIVE R15, `(.L_x_2092) ;  /* 0x000000000f087348 */ /* 0x000fea0003c00000 */
[----:B------:R0:W1:Y:S02]  /*15620*/  SHFL.IDX P6, R14, R13, R12, R11 ;  /* 0x0000000c0d0e7389 */ /* 0x00006400000c000b */
[----:B01----:R-:W-:Y:S01]  /*15630*/  ENDCOLLECTIVE ;  /* 0x000000000000791b */ /* 0x003fe20003800000 */
.L_x_2092:
        /* <DEDUP_REMOVED lines=17> */
.L_x_2093:
[----:B------:R-:W-:Y:S02]  /*15750*/  IMAD.MOV.U32 R13, RZ, RZ, R6 ;  /* 0x000000ffff0d7224 */ /* 0x000fe400078e0006 */
[----:B------:R-:W-:Y:S01]  /*15760*/  IMAD.MOV.U32 R12, RZ, RZ, 0x5 ;  /* 0x00000005ff0c7424 */ /* 0x000fe200078e00ff */
[----:B------:R-:W-:-:S13]  /*15770*/  IADD3 R2, P3, R14, R0, RZ ;  /* 0x000000000e027210 */ /* 0x000fda0007f7e0ff */
[----:B------:R-:W-:Y:S05]  /*15780*/  WARPSYNC.COLLECTIVE R15, `(.L_x_2094) ;  /* 0x000000000f087348 */ /* 0x000fea0003c00000 */
[----:B------:R0:W1:Y:S02]  /*15790*/  SHFL.IDX P6, R14, R13, R12, R11 ;  /* 0x0000000c0d0e7389 */ /* 0x00006400000c000b */
[----:B01----:R-:W-:Y:S01]  /*157a0*/  ENDCOLLECTIVE ;  /* 0x000000000000791b */ /* 0x003fe20003800000 */
.L_x_2094:
[----:B------:R-:W-:Y:S01]  /*157b0*/  IMAD.X R3, RZ, RZ, R3, P3 ;  /* 0x000000ffff037224 */ /* 0x000fe200018e0603 */
[----:B------:R-:W-:Y:S01]  /*157c0*/  ISETP.LT.OR P3, PT, R23, 0x41, !P2 ;  /* 0x000000411700780c */ /* 0x000fe20005761670 */
        /* <DEDUP_REMOVED lines=10> */
.L_x_2095:
        /* <DEDUP_REMOVED lines=9> */
.L_x_2016:
[----:B0-----:R0:W1:Y:S02]  /*15900*/  SYNCS.PHASECHK.TRANS64.TRYWAIT P0, [R10+URZ+0x22840], R24 ;  /* 0x022840180a0075a7 */ /* 0x001064000800017f */
[----:B-1----:R-:W-:Y:S05]  /*15910*/  @!P0 NANOSLEEP.SYNCS 0x989680 ;  /* 0x009896800000895d */ /* 0x002fea0003900000 */
[----:B------:R-:W1:Y:S02]  /*15920*/  @!P0 SYNCS.PHASECHK.TRANS64 P0, [R10+URZ+0x22840], R24 ;  /* 0x022840180a0085a7 */ /* 0x000e64000800007f */
[----:B-1----:R-:W-:Y:S05]  /*15930*/  @!P0 BRA `(.L_x_2016) ;  /* 0xfffffffc00f08947 */ /* 0x002fea000383ffff */
[----:B------:R-:W-:Y:S05]  /*15940*/  BRA `(.L_x_2097) ;  /* 0xffffffd000347947 */ /* 0x000fea000383ffff */
.L_x_2017:
        /* <DEDUP_REMOVED lines=8> */
.L_x_2099:
[----:B------:R-:W-:Y:S05]  /*159d0*/  BSYNC B1 ;  /* 0x0000000000017941 */ /* 0x000fea0003800000 */
.L_x_2098:
        /* <DEDUP_REMOVED lines=9> */
.L_x_2100:
[----:B------:R-:W-:Y:S02]  /*15a70*/  IMAD.MOV.U32 R13, RZ, RZ, R21 ;  /* 0x000000ffff0d7224 */ /* 0x000fe400078e0015 */
[----:B------:R-:W-:Y:S01]  /*15a80*/  IMAD.MOV.U32 R12, RZ, RZ, 0x1 ;  /* 0x00000001ff0c7424 */ /* 0x000fe200078e00ff */
[----:B------:R-:W-:-:S13]  /*15a90*/  IADD3 R2, P0, R14, R0, RZ ;  /* 0x000000000e027210 */ /* 0x000fda0007f1e0ff */
[----:B------:R-:W-:Y:S05]  /*15aa0*/  WARPSYNC.COLLECTIVE R15, `(.L_x_2101) ;  /* 0x000000000f087348 */ /* 0x000fea0003c00000 */
[----:B------:R0:W1:Y:S02]  /*15ab0*/  SHFL.IDX P6, R14, R13, R12, R11 ;  /* 0x0000000c0d0e7389 */ /* 0x00006400000c000b */
[----:B01----:R-:W-:Y:S01]  /*15ac0*/  ENDCOLLECTIVE ;  /* 0x000000000000791b */ /* 0x003fe20003800000 */
.L_x_2101:
        /* <DEDUP_REMOVED lines=10> */
.L_x_2102:
[----:B------:R-:W-:Y:S02]  /*15b70*/  IMAD.MOV.U32 R13, RZ, RZ, R21 ;  /* 0x000000ffff0d7224 */ /* 0x000fe400078e0015 */
[----:B------:R-:W-:Y:S02]  /*15b80*/  IMAD.MOV.U32 R12, RZ, RZ, 0x2 ;  /* 0x00000002ff0c7424 */ /* 0x000fe400078e00ff */
[----:B------:R-:W-:-:S07]  /*15b90*/  IMAD.MOV.U32 R6, RZ, RZ, R14 ;  /* 0x000000ffff067224 */ /* 0x000fce00078e000e */
[----:B------:R-:W-:Y:S05]  /*15ba0*/  WARPSYNC.COLLECTIVE R15, `(.L_x_2103) ;  /* 0x000000000f087348 */ /* 0x000fea0003c00000 */
[----:B------:R0:W1:Y:S02]  /*15bb0*/  SHFL.IDX P6, R14, R13, R12, R11 ;  /* 0x0000000c0d0e7389 */ /* 0x00006400000c000b */
[----:B01----:R-:W-:Y:S01]  /*15bc0*/  ENDCOLLECTIVE ;  /* 0x000000000000791b */ /* 0x003fe20003800000 */
.L_x_2103:
        /* <DEDUP_REMOVED lines=11> */
.L_x_2104:
[----:B------:R-:W-:Y:S02]  /*15c80*/  IMAD.MOV.U32 R13, RZ, RZ, R21 ;  /* 0x000000ffff0d7224 */ /* 0x000fe400078e0015 */
[----:B------:R-:W-:Y:S01]  /*15c90*/  IMAD.MOV.U32 R12, RZ, RZ, 0x3 ;  /* 0x00000003ff0c7424 */ /* 0x000fe200078e00ff */
[----:B------:R-:W-:-:S13]  /*15ca0*/  IADD3 R2, P0, R14, R0, RZ ;  /* 0x000000000e027210 */ /* 0x000fda0007f1e0ff */
[----:B------:R-:W-:Y:S05]  /*15cb0*/  WARPSYNC.COLLECTIVE R15, `(.L_x_2105) ;  /* 0x000000000f087348 */ /* 0x000fea0003c00000 */
[----:B------:R0:W1:Y:S02]  /*15cc0*/  SHFL.IDX P6, R14, R13, R12, R11 ;  /* 0x0000000c0d0e7389 */ /* 0x00006400000c000b */
[----:B01----:R-:W-:Y:S01]  /*15cd0*/  ENDCOLLECTIVE ;  /* 0x000000000000791b */ /* 0x003fe20003800000 */
.L_x_2105:
        /* <DEDUP_REMOVED lines=10> */
.L_x_2106:
[----:B------:R-:W-:Y:S02]  /*15d80*/  IMAD.MOV.U32 R13, RZ, RZ, R21 ;  /* 0x000000ffff0d7224 */ /* 0x000fe400078e0015 */
[----:B------:R-:W-:Y:S01]  /*15d90*/  IMAD.MOV.U32 R12, RZ, RZ, 0x4 ;  /* 0x00000004ff0c7424 */ /* 0x000fe200078e00ff */
[----:B------:R-:W-:-:S13]  /*15da0*/  IADD3 R2, P0, R14, R0, RZ ;  /* 0x000000000e027210 */ /* 0x000fda0007f1e0ff */
[----:B------:R-:W-:Y:S05]  /*15db0*/  WARPSYNC.COLLECTIVE R15, `(.L_x_2107) ;  /* 0x000000000f087348 */ /* 0x000fea0003c00000 */
[----:B------:R0:W1:Y:S02]  /*15dc0*/  SHFL.IDX P6, R14, R13, R12, R11 ;  /* 0x0000000c0d0e7389 */ /* 0x00006400000c000b */
[----:B01----:R-:W-:Y:S01]  /*15dd0*/  ENDCOLLECTIVE ;  /* 0x000000000000791b */ /* 0x003fe20003800000 */
.L_x_2107:
        /* <DEDUP_REMOVED lines=10> */
.L_x_2108:
[----:B------:R-:W-:Y:S02]  /*15e80*/  IMAD.MOV.U32 R13, RZ, RZ, R21 ;  /* 0x000000ffff0d7224 */ /* 0x000fe400078e0015 */
[----:B------:R-:W-:Y:S01]  /*15e90*/  IMAD.MOV.U32 R12, RZ, RZ, 0x5 ;  /* 0x00000005ff0c7424 */ /* 0x000fe200078e00ff */
[----:B------:R-:W-:-:S13]  /*15ea0*/  IADD3 R2, P0, R14, R0, RZ ;  /* 0x000000000e027210 */ /* 0x000fda0007f1e0ff */
[----:B------:R-:W-:Y:S05]  /*15eb0*/  WARPSYNC.COLLECTIVE R15, `(.L_x_2109) ;  /* 0x000000000f087348 */ /* 0x000fea0003c00000 */
[----:B------:R0:W1:Y:S02]  /*15ec0*/  SHFL.IDX P6, R14, R13, R12, R11 ;  /* 0x0000000c0d0e7389 */ /* 0x00006400000c000b */
[----:B01----:R-:W-:Y:S01]  /*15ed0*/  ENDCOLLECTIVE ;  /* 0x000000000000791b */ /* 0x003fe20003800000 */
.L_x_2109:
        /* <DEDUP_REMOVED lines=10> */
.L_x_2110:
[----:B------:R-:W-:Y:S05]  /*15f80*/  BRA `(.L_x_2111) ;  /* 0xffffffcc00747947 */ /* 0x000fea000383ffff */
.L_x_2022:
[----:B--2---:R2:W3:Y:S02]  /*15f90*/  SYNCS.PHASECHK.TRANS64.TRYWAIT P0, [R10+URZ+0x22860], R24 ;  /* 0x022860180a0075a7 */ /* 0x0044e4000800017f */
[----:B---3--:R-:W-:Y:S05]  /*15fa0*/  @!P0 NANOSLEEP.SYNCS 0x989680 ;  /* 0x009896800000895d */ /* 0x008fea0003900000 */
[----:B------:R-:W3:Y:S02]  /*15fb0*/  @!P0 SYNCS.PHASECHK.TRANS64 P0, [R10+URZ+0x22860], R24 ;  /* 0x022860180a0085a7 */ /* 0x000ee4000800007f */
[----:B---3--:R-:W-:Y:S05]  /*15fc0*/  @!P0 BRA `(.L_x_2022) ;  /* 0xfffffffc00f08947 */ /* 0x008fea000383ffff */
[----:B------:R-:W-:Y:S05]  /*15fd0*/  BRA `(.L_x_2112) ;  /* 0xffffffcc00c47947 */ /* 0x000fea000383ffff */
.L_x_2023:
        /* <DEDUP_REMOVED lines=8> */
.L_x_2114:
[----:B------:R-:W-:Y:S05]  /*16060*/  BSYNC B1 ;  /* 0x0000000000017941 */ /* 0x000fea0003800000 */
.L_x_2113:
        /* <DEDUP_REMOVED lines=9> */
.L_x_2115:
[----:B------:R-:W-:Y:S02]  /*16100*/  IMAD.MOV.U32 R13, RZ, RZ, R23 ;  /* 0x000000ffff0d7224 */ /* 0x000fe400078e0017 */
[----:B------:R-:W-:Y:S01]  /*16110*/  IMAD.MOV.U32 R12, RZ, RZ, 0x1 ;  /* 0x00000001ff0c7424 */ /* 0x000fe200078e00ff */
[----:B------:R-:W-:-:S13]  /*16120*/  IADD3 R2, P0, R14, R0, RZ ;  /* 0x000000000e027210 */ /* 0x000fda0007f1e0ff */
[----:B------:R-:W-:Y:S05]  /*16130*/  WARPSYNC.COLLECTIVE R15, `(.L_x_2116) ;  /* 0x000000000f087348 */ /* 0x000fea0003c00000 */
[----:B------:R0:W1:Y:S02]  /*16140*/  SHFL.IDX P6, R14, R13, R12, R11 ;  /* 0x0000000c0d0e7389 */ /* 0x00006400000c000b */
[----:B01----:R-:W-:Y:S01]  /*16150*/  ENDCOLLECTIVE ;  /* 0x000000000000791b */ /* 0x003fe20003800000 */
.L_x_2116:
        /* <DEDUP_REMOVED lines=13> */
.L_x_2117:
[----:B------:R-:W-:Y:S02]  /*16230*/  IMAD.MOV.U32 R13, RZ, RZ, R23 ;  /* 0x000000ffff0d7224 */ /* 0x000fe400078e0017 */
[----:B------:R-:W-:Y:S01]  /*16240*/  IMAD.MOV.U32 R12, RZ, RZ, 0x2 ;  /* 0x00000002ff0c7424 */ /* 0x000fe200078e00ff */
[----:B------:R-:W-:-:S13]  /*16250*/  IADD3 R2, P0, R14, R0, RZ ;  /* 0x000000000e027210 */ /* 0x000fda0007f1e0ff */
[----:B------:R-:W-:Y:S05]  /*16260*/  WARPSYNC.COLLECTIVE R15, `(.L_x_2118) ;  /* 0x000000000f087348 */ /* 0x000fea0003c00000 */
[----:B------:R0:W1:Y:S02]  /*16270*/  SHFL.IDX P6, R14, R13, R12, R11 ;  /* 0x0000000c0d0e7389 */ /* 0x00006400000c000b */
[----:B01----:R-:W-:Y:S01]  /*16280*/  ENDCOLLECTIVE ;  /* 0x000000000000791b */ /* 0x003fe20003800000 */
.L_x_2118:
        /* <DEDUP_REMOVED lines=13> */
.L_x_2119:
[----:B------:R-:W-:Y:S02]  /*16360*/  IMAD.MOV.U32 R13, RZ, RZ, R23 ;  /* 0x000000ffff0d7224 */ /* 0x000fe400078e0017 */
[----:B------:R-:W-:Y:S01]  /*16370*/  IMAD.MOV.U32 R12, RZ, RZ, 0x3 ;  /* 0x00000003ff0c7424 */ /* 0x000fe200078e00ff */
[----:B------:R-:W-:-:S13]  /*16380*/  IADD3 R2, P0, R14, R0, RZ ;  /* 0x000000000e027210 */ /* 0x000fda0007f1e0ff */
[----:B------:R-:W-:Y:S05]  /*16390*/  WARPSYNC.COLLECTIVE R15, `(.L_x_2120) ;  /* 0x000000000f087348 */ /* 0x000fea0003c00000 */
[----:B------:R0:W1:Y:S02]  /*163a0*/  SHFL.IDX P6, R14, R13, R12, R11 ;  /* 0x0000000c0d0e7389 */ /* 0x00006400000c000b */
[----:B01----:R-:W-:Y:S01]  /*163b0*/  ENDCOLLECTIVE ;  /* 0x000000000000791b */ /* 0x003fe20003800000 */
.L_x_2120:
        /* <DEDUP_REMOVED lines=13> */
.L_x_2121:
[----:B------:R-:W-:Y:S02]  /*16490*/  IMAD.MOV.U32 R13, RZ, RZ, R23 ;  /* 0x000000ffff0d7224 */ /* 0x000fe400078e0017 */
[----:B------:R-:W-:Y:S01]  /*164a0*/  IMAD.MOV.U32 R12, RZ, RZ, 0x4 ;  /* 0x00000004ff0c7424 */ /* 0x000fe200078e00ff */
[----:B------:R-:W-:-:S13]  /*164b0*/  IADD3 R2, P0, R14, R0, RZ ;  /* 0x000000000e027210 */ /* 0x000fda0007f1e0ff */
[----:B------:R-:W-:Y:S05]  /*164c0*/  WARPSYNC.COLLECTIVE R15, `(.L_x_2122) ;  /* 0x000000000f087348 */ /* 0x000fea0003c00000 */
[----:B------:R0:W1:Y:S02]  /*164d0*/  SHFL.IDX P6, R14, R13, R12, R11 ;  /* 0x0000000c0d0e7389 */ /* 0x00006400000c000b */
[----:B01----:R-:W-:Y:S01]  /*164e0*/  ENDCOLLECTIVE ;  /* 0x000000000000791b */ /* 0x003fe20003800000 */
.L_x_2122:
        /* <DEDUP_REMOVED lines=13> */
.L_x_2123:
[----:B------:R-:W-:Y:S02]  /*165c0*/  IMAD.MOV.U32 R13, RZ, RZ, R23 ;  /* 0x000000ffff0d7224 */ /* 0x000fe400078e0017 */
[----:B------:R-:W-:Y:S01]  /*165d0*/  IMAD.MOV.U32 R12, RZ, RZ, 0x5 ;  /* 0x00000005ff0c7424 */ /* 0x000fe200078e00ff */
[----:B------:R-:W-:-:S13]  /*165e0*/  IADD3 R2, P0, R14, R0, RZ ;  /* 0x000000000e027210 */ /* 0x000fda0007f1e0ff */
[----:B------:R-:W-:Y:S05]  /*165f0*/  WARPSYNC.COLLECTIVE R15, `(.L_x_2124) ;  /* 0x000000000f087348 */ /* 0x000fea0003c00000 */
[----:B------:R0:W1:Y:S02]  /*16600*/  SHFL.IDX P6, R14, R13, R12, R11 ;  /* 0x0000000c0d0e7389 */ /* 0x00006400000c000b */
[----:B01----:R-:W-:Y:S01]  /*16610*/  ENDCOLLECTIVE ;  /* 0x000000000000791b */ /* 0x003fe20003800000 */
.L_x_2124:
        /* <DEDUP_REMOVED lines=13> */
.L_x_2125:
[----:B------:R-:W-:Y:S05]  /*166f0*/  BRA `(.L_x_2126) ;  /* 0xffffffcc00107947 */ /* 0x000fea000383ffff */
.L_x_2031:
[----:B------:R-:W-:Y:S01]  /*16700*/  BSSY B0, `(.L_x_2127) ;  /* 0x0000008000007945 */ /* 0x000fe20003800000 */
[----:B------:R-:W-:Y:S02]  /*16710*/  IMAD.MOV.U32 R13, RZ, RZ, R31 ;  /* 0x000000ffff0d7224 */ /* 0x000fe400078e001f */
[----:B------:R-:W-:Y:S02]  /*16720*/  IMAD.MOV.U32 R12, RZ, RZ, RZ ;  /* 0x000000ffff0c7224 */ /* 0x000fe400078e00ff */
[----:B------:R-:W-:Y:S02]  /*16730*/  IMAD.MOV.U32 R11, RZ, RZ, 0x1f ;  /* 0x0000001fff0b7424 */ /* 0x000fe400078e00ff */
[----:B------:R-:W-:-:S07]  /*16740*/  IMAD.MOV.U32 R15, RZ, RZ, -0x1 ;  /* 0xffffffffff0f7424 */ /* 0x000fce00078e00ff */
[----:B01---5:R-:W-:Y:S05]  /*16750*/  WARPSYNC.COLLECTIVE R15, `(.L_x_2128) ;  /* 0x000000000f087348 */ /* 0x023fea0003c00000 */
[----:B------:R2:W3:Y:S02]  /*16760*/  SHFL.IDX P6, R14, R13, R12, R11 ;  /* 0x0000000c0d0e7389 */ /* 0x0004e400000c000b */
[----:B0123-5:R-:W-:Y:S01]  /*16770*/  ENDCOLLECTIVE ;  /* 0x000000000000791b */ /* 0x02ffe20003800000 */
.L_x_2128:
[----:B------:R-:W-:Y:S05]  /*16780*/  BSYNC B0 ;  /* 0x0000000000007941 */ /* 0x000fea0003800000 */
.L_x_2127:
[----:B------:R-:W-:Y:S05]  /*16790*/  BRA `(.L_x_2129) ;  /* 0xffffffcc00e47947 */ /* 0x000fea000383ffff */
.L_x_2034:
[----:B---3--:R3:W4:Y:S02]  /*167a0*/  SYNCS.PHASECHK.TRANS64.TRYWAIT P0, [R5+URZ+0x22820], R0 ;  /* 0x02282000050075a7 */ /* 0x008724000800017f */
[----:B----4-:R-:W-:Y:S05]  /*167b0*/  @!P0 NANOSLEEP.SYNCS 0x989680 ;  /* 0x009896800000895d */ /* 0x010fea0003900000 */
[----:B------:R-:W4:Y:S02]  /*167c0*/  @!P0 SYNCS.PHASECHK.TRANS64 P0, [R5+URZ+0x22820], R0 ;  /* 0x02282000050085a7 */ /* 0x000f24000800007f */
[----:B----4-:R-:W-:Y:S05]  /*167d0*/  @!P0 BRA `(.L_x_2034) ;  /* 0xfffffffc00f08947 */ /* 0x010fea000383ffff */
[----:B------:R-:W-:Y:S05]  /*167e0*/  BRA `(.L_x_2130) ;  /* 0xffffffd0002c7947 */ /* 0x000fea000383ffff */
.L_x_2035:
        /* <DEDUP_REMOVED lines=8> */
[----:B0123-5:R-:W-:Y:S05]  /*16870*/  WARPSYNC.COLLECTIVE R15, `(.L_x_2132) ;  /* 0x000000000f087348 */ /* 0x02ffea0003c00000 */
[----:B------:R4:W0:Y:S02]  /*16880*/  SHFL.IDX P6, R14, R13, R12, R11 ;  /* 0x0000000c0d0e7389 */ /* 0x00082400000c000b */
[----:B012345:R-:W-:Y:S01]  /*16890*/  ENDCOLLECTIVE ;  /* 0x000000000000791b */ /* 0x03ffe20003800000 */
.L_x_2132:
[----:B------:R-:W-:Y:S05]  /*168a0*/  BSYNC B0 ;  /* 0x0000000000007941 */ /* 0x000fea0003800000 */
.L_x_2131:
[----:B------:R-:W-:Y:S05]  /*168b0*/  BRA `(.L_x_2133) ;  /* 0xffffffd000147947 */ /* 0x000fea000383ffff */
.L_x_2038:
[----:B------:R-:W-:Y:S01]  /*168c0*/  BSSY B1, `(.L_x_2134) ;  /* 0x0000006000017945 */ /* 0x000fe20003800000 */
[----:B------:R-:W-:-:S07]  /*168d0*/  IMAD.MOV.U32 R15, RZ, RZ, -0x1 ;  /* 0xffffffffff0f7424 */ /* 0x000fce00078e00ff */
[----:B0123-5:R-:W-:Y:S05]  /*168e0*/  WARPSYNC.COLLECTIVE R15, `(.L_x_2135) ;  /* 0x000000000f0c7348 */ /* 0x02ffea0003c00000 */
[----:B------:R-:W-:Y:S02]  /*168f0*/  ELECT P6, UR62, PT ;  /* 0x00000000003e782f */ /* 0x000fe400038c0000 */
[----:B------:R-:W-:Y:S01]  /*16900*/  MOV R14, UR62 ;  /* 0x0000003e000e7c02 */ /* 0x000fe20008000f00 */
[----:B0123-5:R-:W-:Y:S10]  /*16910*/  ENDCOLLECTIVE ;  /* 0x000000000000791b */ /* 0x02fff40003800000 */
.L_x_2135:
[----:B------:R-:W-:Y:S05]  /*16920*/  BSYNC B1 ;  /* 0x0000000000017941 */ /* 0x000fea0003800000 */
.L_x_2134:
[----:B------:R-:W-:Y:S05]  /*16930*/  BRA `(.L_x_2136) ;  /* 0xffffffd0000c7947 */ /* 0x000fea000383ffff */
.L_x_2040:
[----:B---3--:R3:W4:Y:S02]  /*16940*/  SYNCS.PHASECHK.TRANS64.TRYWAIT P1, [R3+URZ+0x22840], R2 ;  /* 0x02284002030075a7 */ /* 0x008724000802017f */
[----:B----4-:R-:W-:Y:S05]  /*16950*/  @!P1 NANOSLEEP.SYNCS 0x989680 ;  /* 0x009896800000995d */ /* 0x010fea0003900000 */
[----:B------:R-:W4:Y:S02]  /*16960*/  @!P1 SYNCS.PHASECHK.TRANS64 P1, [R3+URZ+0x22840], R2 ;  /* 0x02284002030095a7 */ /* 0x000f24000802007f */
[----:B----4-:R-:W-:Y:S05]  /*16970*/  @!P1 BRA `(.L_x_2040) ;  /* 0xfffffffc00f09947 */ /* 0x010fea000383ffff */
[----:B------:R-:W-:Y:S05]  /*16980*/  BRA `(.L_x_2137) ;  /* 0xffffffd0002c7947 */ /* 0x000fea000383ffff */
.L_x_2042:
[----:B----4-:R4:W0:Y:S02]  /*16990*/  SYNCS.PHASECHK.TRANS64.TRYWAIT P1, [R5+URZ+0x22840], R0 ;  /* 0x02284000050075a7 */ /* 0x010824000802017f */
[----:B0-----:R-:W-:Y:S05]  /*169a0*/  @!P1 NANOSLEEP.SYNCS 0x989680 ;  /* 0x009896800000995d */ /* 0x001fea0003900000 */
[----:B------:R-:W0:Y:S02]  /*169b0*/  @!P1 SYNCS.PHASECHK.TRANS64 P1, [R5+URZ+0x22840], R0 ;  /* 0x02284000050095a7 */ /* 0x000e24000802007f */
[----:B0-----:R-:W-:Y:S05]  /*169c0*/  @!P1 BRA `(.L_x_2042) ;  /* 0xfffffffc00f09947 */ /* 0x001fea000383ffff */
[----:B------:R-:W-:Y:S05]  /*169d0*/  BRA `(.L_x_2138) ;  /* 0xffffffd000387947 */ /* 0x000fea000383ffff */
.L_x_2044:
[----:B------:R0:W0:Y:S02]  /*169e0*/  SYNCS.PHASECHK.TRANS64.TRYWAIT P1, [R3+URZ+0x22860], R2 ;  /* 0x02286002030075a7 */ /* 0x000024000802017f */
[----:B0-----:R-:W-:Y:S05]  /*169f0*/  @!P1 NANOSLEEP.SYNCS 0x989680 ;  /* 0x009896800000995d */ /* 0x001fea0003900000 */
[----:B------:R-:W0:Y:S02]  /*16a00*/  @!P1 SYNCS.PHASECHK.TRANS64 P1, [R3+URZ+0x22860], R2 ;  /* 0x02286002030095a7 */ /* 0x000e24000802007f */
[----:B0-----:R-:W-:Y:S05]  /*16a10*/  @!P1 BRA `(.L_x_2044) ;  /* 0xfffffffc00f09947 */ /* 0x001fea000383ffff */
[----:B------:R-:W-:Y:S05]  /*16a20*/  BRA `(.L_x_2139) ;  /* 0xffffffd000347947 */ /* 0x000fea000383ffff */
.L_x_2140:
        /* <DEDUP_REMOVED lines=13> */
.L_x_6454:


//--------------------- .text._ZN7cutlass13device_kernelIN5flash11enable_sm90INS1_16FlashAttnFwdSm90INS1_25CollectiveMainloopFwdSm90ILi2EN4cute5tupleIJNS5_1CILi1EEES8_S8_EEENS6_IJNS7_ILi128EEENS7_ILi96EEENS7_ILi64EEEEEELi256ENS_6half_tEfNS_4arch4Sm90ELb0ELb1ELb0ELb0ELb1ELb0ELb1ELb1ELb0ELb1ELb0ELb0EEENS1_21CollectiveEpilogueFwdINS6_IJSA_NS7_ILi256EEESB_EEES9_SE_SG_Li256ELb0ELb1ELb0ELb0EEENS1_30DynamicPersistentTileSchedulerILi256ELi128ELb0ELb1ELb1EEEEEEEEEvNT_6ParamsE --------------------------
	.section	.text._ZN7cutlass13device_kernelIN5flash11enable_sm90INS1_16FlashAttnFwdSm90INS1_25CollectiveMainloopFwdSm90ILi2EN4cute5tupleIJNS5_1CILi1EEES8_S8_EEENS6_IJNS7_ILi128EEENS7_ILi96EEENS7_ILi64EEEEEELi256ENS_6half_tEfNS_4arch4Sm90ELb0ELb1ELb0ELb0ELb1ELb0ELb1ELb1ELb0ELb1ELb0ELb0EEENS1_21CollectiveEpilogueFwdINS6_IJSA_NS7_ILi256EEESB_EEES9_SE_SG_Li256ELb0ELb1ELb0ELb0EEENS1_30DynamicPersistentTileSchedulerILi256ELi128ELb0ELb1ELb1EEEEEEEEEvNT_6ParamsE,"ax",@progbits
	.align	128
.text._ZN7cutlass13device_kernelIN5flash11enable_sm90INS1_16FlashAttnFwdSm90INS1_25CollectiveMainloopFwdSm90ILi2EN4cute5tupleIJNS5_1CILi1EEES8_S8_EEENS6_IJNS7_ILi128EEENS7_ILi96EEENS7_ILi64EEEEEELi256ENS_6half_tEfNS_4arch4Sm90ELb0ELb1ELb0ELb0ELb1ELb0ELb1ELb1ELb0ELb1ELb0ELb0EEENS1_21CollectiveEpilogueFwdINS6_IJSA_NS7_ILi256EEESB_EEES9_SE_SG_Li256ELb0ELb1ELb0ELb0EEENS1_30DynamicPersistentTileSchedulerILi256ELi128ELb0ELb1ELb1EEEEEEEEEvNT_6ParamsE:
        .type           _ZN7cutlass13device_kernelIN5flash11enable_sm90INS1_16FlashAttnFwdSm90INS1_25CollectiveMainloopFwdSm90ILi2EN4cute5tupleIJNS5_1CILi1EEES8_S8_EEENS6_IJNS7_ILi128EEENS7_ILi96EEENS7_ILi64EEEEEELi256ENS_6half_tEfNS_4arch4Sm90ELb0ELb1ELb0ELb0ELb1ELb0ELb1ELb1ELb0ELb1ELb0ELb0EEENS1_21CollectiveEpilogueFwdINS6_IJSA_NS7_ILi256EEESB_EEES9_SE_SG_Li256ELb0ELb1ELb0ELb0EEENS1_30DynamicPersistentTileSchedulerILi256ELi128ELb0ELb1ELb1EEEEEEEEEvNT_6ParamsE,@function
        .size           _ZN7cutlass13device_kernelIN5flash11enable_sm90INS1_16FlashAttnFwdSm90INS1_25CollectiveMainloopFwdSm90ILi2EN4cute5tupleIJNS5_1CILi1EEES8_S8_EEENS6_IJNS7_ILi128EEENS7_ILi96EEENS7_ILi64EEEEEELi256ENS_6half_tEfNS_4arch4Sm90ELb0ELb1ELb0ELb0ELb1ELb0ELb1ELb1ELb0ELb1ELb0ELb0EEENS1_21CollectiveEpilogueFwdINS6_IJSA_NS7_ILi256EEESB_EEES9_SE_SG_Li256ELb0ELb1ELb0ELb0EEENS1_30DynamicPersistentTileSchedulerILi256ELi128ELb0ELb1ELb1EEEEEEEEEvNT_6ParamsE,(.L_x_6455 - _ZN7cutlass13device_kernelIN5flash11enable_sm90INS1_16FlashAttnFwdSm90INS1_25CollectiveMainloopFwdSm90ILi2EN4cute5tupleIJNS5_1CILi1EEES8_S8_EEENS6_IJNS7_ILi128EEENS7_ILi96EEENS7_ILi64EEEEEELi256ENS_6half_tEfNS_4arch4Sm90ELb0ELb1ELb0ELb0ELb1ELb0ELb1ELb1ELb0ELb1ELb0ELb0EEENS1_21CollectiveEpilogueFwdINS6_IJSA_NS7_ILi256EEESB_EEES9_SE_SG_Li256ELb0ELb1ELb0ELb0EEENS1_30DynamicPersistentTileSchedulerILi256ELi128ELb0ELb1ELb1EEEEEEEEEvNT_6ParamsE)
        .other          _ZN7cutlass13device_kernelIN5flash11enable_sm90INS1_16FlashAttnFwdSm90INS1_25CollectiveMainloopFwdSm90ILi2EN4cute5tupleIJNS5_1CILi1EEES8_S8_EEENS6_IJNS7_ILi128EEENS7_ILi96EEENS7_ILi64EEEEEELi256ENS_6half_tEfNS_4arch4Sm90ELb0ELb1ELb0ELb0ELb1ELb0ELb1ELb1ELb0ELb1ELb0ELb0EEENS1_21CollectiveEpilogueFwdINS6_IJSA_NS7_ILi256EEESB_EEES9_SE_SG_Li256ELb0ELb1ELb0ELb0EEENS1_30DynamicPersistentTileSchedulerILi256ELi128ELb0ELb1ELb1EEEEEEEEEvNT_6ParamsE,@"STO_CUDA_ENTRY STV_DEFAULT"
_ZN7cutlass13device_kernelIN5flash11enable_sm90INS1_16FlashAttnFwdSm90INS1_25CollectiveMainloopFwdSm90ILi2EN4cute5tupleIJNS5_1CILi1EEES8_S8_EEENS6_IJNS7_ILi128EEENS7_ILi96EEENS7_ILi64EEEEEELi256ENS_6half_tEfNS_4arch4Sm90ELb0ELb1ELb0ELb0ELb1ELb0ELb1ELb1ELb0ELb1ELb0ELb0EEENS1_21CollectiveEpilogueFwdINS6_IJSA_NS7_ILi256EEESB_EEES9_SE_SG_Li256ELb0ELb1ELb0ELb0EEENS1_30DynamicPersistentTileSchedulerILi256ELi128ELb0ELb1ELb1EEEEEEEEEvNT_6ParamsE:
        /* <DEDUP_REMOVED lines=9> */
[----:B------:R1:W2:Y:S01]  /*0090*/  SHFL.IDX PT, R3, R24, RZ, 0x1f ;  /* 0x00001fff18037589 */ /* 0x0002a200000e0000 */
        /* <DEDUP_REMOVED lines=15> */
[----:B------:R1:W0:Y:S01]  /*0190*/  @!UP0 SYNCS.EXCH.64 URZ, [UR8+0x32400], UR4 ;  /* 0x03240004083f85b2 */ /* 0x0002220008000100 */
[----:B------:R1:W3:Y:S05]  /*01a0*/  @!UP1 SYNCS.EXCH.64 URZ, [UR8+0x32410], UR4 ;  /* 0x03241004083f95b2 */ /* 0x0002ea0008000100 */
[----:B------:R1:W4:Y:S02]  /*01b0*/  @!UP2 SYNCS.EXCH.64 URZ, [UR8+0x32420], UR6 ;  /* 0x03242006083fa5b2 */ /* 0x0003240008000100 */
[----:B-12---:R-:W-:Y:S05]  /*01c0*/  @P1 BRA `(.L_x_2141) ;  /* 0x0000000000481947 */ /* 0x006fea0003800000 */
[----:B------:R-:W1:Y:S01]  /*01d0*/  S2UR UR5, SR_CgaCtaId ;  /* 0x00000000000579c3 */ /* 0x000e620000008800 */
[----:B------:R-:W-:Y:S01]  /*01e0*/  UMOV UR4, 0x400 ;  /* 0x0000040000047882 */ /* 0x000fe20000000000 */
[----:B------:R-:W-:Y:S01]  /*01f0*/  UMOV UR6, 0x80 ;  /* 0x0000008000067882 */ /* 0x000fe20000000000 */
[----:B------:R-:W-:Y:S01]  /*0200*/  UMOV UR7, 0x100 ;  /* 0x0000010000077882 */ /* 0x000fe20000000000 */
[----:B------:R-:W-:Y:S01]  /*0210*/  ELECT P0, URZ, PT ;  /* 0x00000000003f782f */ /* 0x000fe20003800000 */
[----:B-1----:R-:W-:Y:S02]  /*0220*/  ULEA UR8, UR5, UR4, 0x18 ;  /* 0x0000000405087291 */ /* 0x002fe4000f8ec03f */
[----:B------:R-:W-:-:S04]  /*0230*/  UIADD3 UR4, -UR6, 0x100000, URZ ;  /* 0x0010000006047890 */ /* 0x000fc8000fffe13f */
[----:B------:R-:W-:Y:S02]  /*0240*/  USHF.L.U32 UR5, UR4, 0xb, URZ ;  /* 0x0000000b04057899 */ /* 0x000fe4000800063f */
[----:B------:R-:W-:Y:S02]  /*0250*/  USHF.L.U32 UR4, UR4, 0x1, URZ ;  /* 0x0000000104047899 */ /* 0x000fe4000800063f */
[----:B------:R-:W-:-:S04]  /*0260*/  UIADD3 UR6, -UR7, 0x100000, URZ ;  /* 0x0010000007067890 */ /* 0x000fc8000fffe13f */
[----:B------:R-:W-:Y:S02]  /*0270*/  USHF.L.U32 UR7, UR6, 0xb, URZ ;  /* 0x0000000b06077899 */ /* 0x000fe4000800063f */
[----:B------:R-:W-:Y:S01]  /*0280*/  USHF.L.U32 UR6, UR6, 0x1, URZ ;  /* 0x0000000106067899 */ /* 0x000fe2000800063f */
[----:B------:R-:W1:Y:S03]  /*0290*/  FENCE.VIEW.ASYNC.S ;  /* 0x00000000000073c6 */ /* 0x000e660000000000 */
[----:B-1----:R1:W2:Y:S08]  /*02a0*/  SYNCS.EXCH.64 URZ, [UR8+0x32430], UR4 ;  /* 0x03243004083f75b2 */ /* 0x0022b00008000100 */
[----:B------:R1:W0:Y:S01]  /*02b0*/  SYNCS.EXCH.64 URZ, [UR8+0x32440], UR6 ;  /* 0x03244006083f75b2 */ /* 0x0002220008000100 */
[----:B------:R1:W0:Y:S01]  /*02c0*/  SYNCS.EXCH.64 URZ, [UR8+0x32438], UR4 ;  /* 0x03243804083f75b2 */ /* 0x0002220008000100 */
[----:B------:R1:W0:Y:S01]  /*02d0*/  SYNCS.EXCH.64 URZ, [UR8+0x32448], UR6 ;  /* 0x03244806083f75b2 */ /* 0x0002220008000100 */
[----:B------:R-:W-:Y:S01]  /*02e0*/  NOP ;  /* 0x0000000000007918 */ /* 0x000fe20000000000 */
.L_x_2141:
[----:B------:R-:W5:Y:S01]  /*02f0*/  SHFL.IDX PT, R2, R0, RZ, 0x1f ;  /* 0x00001fff00027589 */ /* 0x000f6200000e0000 */
[----:B------:R-:W-:Y:S01]  /*0300*/  NOP ;  /* 0x0000000000007918 */ /* 0x000fe20000000000 */
[----:B-----5:R-:W-:-:S13]  /*0310*/  ISETP.NE.AND P0, PT, R2, RZ, PT ;  /* 0x000000ff0200720c */ /* 0x020fda0003f05270 */
[----:B------:R-:W-:Y:S05]  /*0320*/  @P0 BRA `(.L_x_2142) ;  /* 0x0000000000480947 */ /* 0x000fea0003800000 */
[----:B-1----:R-:W1:Y:S01]  /*0330*/  S2UR UR5, SR_CgaCtaId ;  /* 0x00000000000579c3 */ /* 0x002e620000008800 */
        /* <DEDUP_REMOVED lines=12> */
[----:B-1----:R1:W0:Y:S08]  /*0400*/  SYNCS.EXCH.64 URZ, [UR8+0x32450], UR4 ;  /* 0x03245004083f75b2 */ /* 0x0022300008000100 */
[----:B------:R1:W0:Y:S01]  /*0410*/  SYNCS.EXCH.64 URZ, [UR8+0x32460], UR6 ;  /* 0x03246006083f75b2 */ /* 0x0002220008000100 */
[----:B------:R1:W0:Y:S01]  /*0420*/  SYNCS.EXCH.64 URZ, [UR8+0x32458], UR4 ;  /* 0x03245804083f75b2 */ /* 0x0002220008000100 */
[----:B------:R1:W0:Y:S01]  /*0430*/  SYNCS.EXCH.64 URZ, [UR8+0x32468], UR6 ;  /* 0x03246806083f75b2 */ /* 0x0002220008000100 */
[----:B------:R-:W-:Y:S01]  /*0440*/  NOP ;  /* 0x0000000000007918 */ /* 0x000fe20000000000 */
.L_x_2142:
[----:B------:R-:W5:Y:S01]  /*0450*/  SHFL.IDX PT, R2, R0, RZ, 0x1f ;  /* 0x00001fff00027589 */ /* 0x000f6200000e0000 */
[----:B------:R-:W-:Y:S01]  /*0460*/  NOP ;  /* 0x0000000000007918 */ /* 0x000fe20000000000 */
[----:B-----5:R-:W-:-:S13]  /*0470*/  ISETP.NE.AND P0, PT, R2, RZ, PT ;  /* 0x000000ff0200720c */ /* 0x020fda0003f05270 */
[----:B------:R-:W-:Y:S05]  /*0480*/  @P0 BRA `(.L_x_2143) ;  /* 0x0000000000380947 */ /* 0x000fea0003800000 */
[----:B-1----:R-:W1:Y:S01]  /*0490*/  S2UR UR5, SR_CgaCtaId ;  /* 0x00000000000579c3 */ /* 0x002e620000008800 */
[----:B------:R-:W-:Y:S01]  /*04a0*/  UMOV UR4, 0x400 ;  /* 0x0000040000047882 */ /* 0x000fe20000000000 */
[----:B------:R-:W-:Y:S01]  /*04b0*/  UMOV UR7, 0x80 ;  /* 0x0000008000077882 */ /* 0x000fe20000000000 */
[----:B------:R-:W-:Y:S01]  /*04c0*/  ELECT P0, URZ, PT ;  /* 0x00000000003f782f */ /* 0x000fe20003800000 */
[----:B-1----:R-:W-:Y:S02]  /*04d0*/  ULEA UR6, UR5, UR4, 0x18 ;  /* 0x0000000405067291 */ /* 0x002fe4000f8ec03f */
[----:B------:R-:W-:-:S04]  /*04e0*/  UIADD3 UR4, -UR7, 0x100000, URZ ;  /* 0x0010000007047890 */ /* 0x000fc8000fffe13f */
[----:B------:R-:W-:Y:S02]  /*04f0*/  USHF.L.U32 UR5, UR4, 0xb, URZ ;  /* 0x0000000b04057899 */ /* 0x000fe4000800063f */
[----:B------:R-:W-:Y:S01]  /*0500*/  USHF.L.U32 UR4, UR4, 0x1, URZ ;  /* 0x0000000104047899 */ /* 0x000fe2000800063f */
[----:B------:R-:W1:Y:S11]  /*0510*/  FENCE.VIEW.ASYNC.S ;  /* 0x00000000000073c6 */ /* 0x000e760000000000 */
[----:B-1----:R1:W0:Y:S01]  /*0520*/  SYNCS.EXCH.64 URZ, [UR6+0x32470], UR4 ;  /* 0x03247004063f75b2 */ /* 0x0022220008000100 */
[----:B------:R1:W0:Y:S01]  /*0530*/  SYNCS.EXCH.64 URZ, [UR6+0x32480], UR4 ;  /* 0x03248004063f75b2 */ /* 0x0002220008000100 */
[----:B------:R1:W0:Y:S01]  /*0540*/  SYNCS.EXCH.64 URZ, [UR6+0x32478], UR4 ;  /* 0x03247804063f75b2 */ /* 0x0002220008000100 */
[----:B------:R1:W0:Y:S01]  /*0550*/  SYNCS.EXCH.64 URZ, [UR6+0x32488], UR4 ;  /* 0x03248804063f75b2 */ /* 0x0002220008000100 */
[----:B------:R-:W-:Y:S01]  /*0560*/  NOP ;  /* 0x0000000000007918 */ /* 0x000fe20000000000 */
.L_x_2143:
        /* <DEDUP_REMOVED lines=22> */
.L_x_2144:
[----:B------:R-:W5:Y:S01]  /*06d0*/  SHFL.IDX PT, R2, R0, RZ, 0x1f ;  /* 0x00001fff00027589 */ /* 0x000f6200000e0000 */
[----:B------:R-:W-:Y:S01]  /*06e0*/  R2UR UR9, R3 ;  /* 0x00000000030972ca */ /* 0x000fe200000e0000 */
        /* <DEDUP_REMOVED lines=21> */
.L_x_2145:
[----:B------:R-:W-:Y:S01]  /*0840*/  UISETP.NE.AND UP0, UPT, UR9, URZ, UPT ;  /* 0x0000003f0900728c */ /* 0x000fe2000bf05270 */
[----:B------:R-:W-:Y:S01]  /*0850*/  NOP ;  /* 0x0000000000007918 */ /* 0x000fe20000000000 */
[----:B-1----:R-:W-:Y:S01]  /*0860*/  UMOV UR4, 0x1 ;  /* 0x0000000100047882 */ /* 0x002fe20000000000 */
[----:B------:R-:W-:Y:S01]  /*0870*/  ULDC UR5, c[0x0][0x20] ;  /* 0x0000080000057ab9 */ /* 0x000fe20000000800 */
[----:B------:R-:W-:Y:S01]  /*0880*/  USEL UR4, UR4, 0x2, !UP0 ;  /* 0x0000000204047887 */ /* 0x000fe2000c000000 */
[----:B0-234-:R-:W-:Y:S01]  /*0890*/  BAR.SYNC.DEFER_BLOCKING 0x0 ;  /* 0x0000000000007b1d */ /* 0x01dfe20000010000 */
[----:B------:R-:W-:Y:S02]  /*08a0*/  PLOP3.LUT P1, PT, PT, PT, UP0, 0x80, 0x0 ;  /* 0x000000000000781c */ /* 0x000fe40003f2f008 */
[----:B------:R-:W-:Y:S02]  /*08b0*/  IADD3 R16, P0, R1, UR5, RZ ;  /* 0x0000000501107c10 */ /* 0x000fe4000ff1e0ff */
[----:B------:R-:W-:Y:S01]  /*08c0*/  IMAD.U32 R2, RZ, RZ, UR4 ;  /* 0x00000004ff027e24 */ /* 0x000fe2000f8e00ff */
[----:B------:R-:W-:Y:S01]  /*08d0*/  ULDC UR6, c[0x0][0x24] ;  /* 0x0000090000067ab9 */ /* 0x000fe20000000800 */
[----:B------:R-:W-:Y:S01]  /*08e0*/  ULDC.64 UR36, c[0x0][0x208] ;  /* 0x0000820000247ab9 */ /* 0x000fe20000000a00 */
[----:B------:R-:W-:-:S02]  /*08f0*/  IMAD.X R17, RZ, RZ, UR6, P0 ;  /* 0x00000006ff117e24 */ /* 0x000fc400080e06ff */
[----:B------:R0:W-:Y:S01]  /*0900*/  STL [R1+0x458], R2 ;  /* 0x0004580201007387 */ /* 0x0001e20000100800 */
[----:B------:R-:W-:Y:S02]  /*0910*/  IMAD.MOV.U32 R22, RZ, RZ, R16 ;  /* 0x000000ffff167224 */ /* 0x000fe400078e0010 */
[----:B------:R-:W-:Y:S01]  /*0920*/  IMAD.MOV.U32 R23, RZ, RZ, R17 ;  /* 0x000000ffff177224 */ /* 0x000fe200078e0011 */
[----:B------:R-:W-:Y:S06]  /*0930*/  @!P1 BRA `(.L_x_2146) ;  /* 0x0000020c00d89947 */ /* 0x000fec0003800000 */
.L_x_2147:
[----:B------:R-:W-:-:S08]  /*0940*/  NOP ;  /* 0x0000000000007918 */ /* 0x000fd00000000000 */
[----:B------:R-:W1:Y:S02]  /*0950*/  USETMAXREG.TRY_ALLOC.CTAPOOL UP0, 0xe8 ;  /* 0x000000e8000079c8 */ /* 0x000e640008000600 */
[----:B-1----:R-:W-:-:S13]  /*0960*/  PLOP3.LUT P0, PT, PT, PT, UP0, 0x80, 0x0 ;  /* 0x000000000000781c */ /* 0x002fda0003f0f008 */
[----:B------:R-:W-:Y:S05]  /*0970*/  @!P0 BRA `(.L_x_2147) ;  /* 0xfffffffc00f08947 */ /* 0x000fea000383ffff */
[----:B------:R-:W1:Y:S08]  /*0980*/  S2UR UR5, SR_CTAID.X ;  /* 0x00000000000579c3 */ /* 0x000e700000002500 */
[----:B------:R-:W-:Y:S08]  /*0990*/  BAR.ARV 0x4, 0x180 ;  /* 0x0106000000007b1d */ /* 0x000ff00000002000 */
[----:B------:R-:W-:Y:S08]  /*09a0*/  BAR.ARV 0x8, 0x180 ;  /* 0x0206000000007b1d */ /* 0x000ff00000002000 */
[----:B------:R-:W1:Y:S01]  /*09b0*/  LDC R0, c[0x0][0xd38] ;  /* 0x00034e00ff007b82 */ /* 0x000e620000000800 */
[----:B------:R-:W-:Y:S01]  /*09c0*/  ISETP.NE.AND P0, PT, R24, 0x1, PT ;  /* 0x000000011800780c */ /* 0x000fe20003f05270 */
[----:B------:R2:W-:-:S12]  /*09d0*/  STL.64 [R1+0x1f0], RZ ;  /* 0x0001f0ff01007387 */ /* 0x0005d80000100a00 */
[----:B------:R-:W-:Y:S06]  /*09e0*/  @!P0 BAR.ARV 0x9, 0x100 ;  /* 0x0244000000008b1d */ /* 0x000fec0000002000 */
[C---:B------:R-:W-:Y:S02]  /*09f0*/  IADD3 R214, P1, R16.reuse, 0x1f0, RZ ;  /* 0x000001f010d67810 */ /* 0x040fe40007f3e0ff */
[----:B------:R-:W-:Y:S01]  /*0a00*/  IADD3 R216, P2, R16, 0x1fc, RZ ;  /* 0x000001fc10d87810 */ /* 0x000fe20007f5e0ff */
[----:B------:R2:W-:Y:S01]  /*0a10*/  STL [R1+0x1f8], RZ ;  /* 0x0001f8ff01007387 */ /* 0x0005e20000100800 */
[----:B-1----:R-:W-:Y:S01]  /*0a20*/  ISETP.LE.AND P0, PT, R0, UR5, PT ;  /* 0x0000000500007c0c */ /* 0x002fe2000bf03270 */
[----:B------:R-:W-:-:S02]  /*0a30*/  IMAD.X R213, RZ, RZ, R17, P1 ;  /* 0x000000ffffd57224 */ /* 0x000fc400008e0611 */
[----:B------:R2:W-:Y:S01]  /*0a40*/  STL [R1+0x1fc], RZ ;  /* 0x0001fcff01007387 */ /* 0x0005e20000100800 */
[----:B------:R-:W-:-:S09]  /*0a50*/  IMAD.X R215, RZ, RZ, R17, P2 ;  /* 0x000000ffffd77224 */ /* 0x000fd200010e0611 */
[----:B--2---:R-:W-:Y:S05]  /*0a60*/  @P0 EXIT ;  /* 0x000000000000094d */ /* 0x004fea0003800000 */
[----:B0-----:R-:W0:Y:S01]  /*0a70*/  S2R R2, SR_TID.X ;  /* 0x0000000000027919 */ /* 0x001e220000002100 */
[----:B------:R-:W1:Y:S01]  /*0a80*/  S2UR UR9, SR_CgaCtaId ;  /* 0x00000000000979c3 */ /* 0x000e620000008800 */
[----:B------:R-:W-:Y:S01]  /*0a90*/  UMOV UR42, 0x400 ;  /* 0x00000400002a7882 */ /* 0x000fe20000000000 */
[----:B------:R-:W-:Y:S01]  /*0aa0*/  IMAD.MOV.U32 R191, RZ, RZ, 0x2 ;  /* 0x00000002ffbf7424 */ /* 0x000fe200078e00ff */
[C---:B------:R-:W-:Y:S01]  /*0ab0*/  IADD3 R208, -R24.reuse, 0xb, RZ ;  /* 0x0000000b18d07810 */ /* 0x040fe20007ffe1ff */
[----:B------:R-:W-:-:S04]  /*0ac0*/  VIADD R209, R24, 0x8 ;  /* 0x0000000818d17836 */ /* 0x000fc80000000000 */
[----:B------:R-:W2:Y:S01]  /*0ad0*/  S2UR UR4, SR_SWINHI ;  /* 0x00000000000479c3 */ /* 0x000ea20000002f00 */
[----:B-1----:R-:W-:Y:S01]  /*0ae0*/  ULEA UR42, UR9, UR42, 0x18 ;  /* 0x0000002a092a7291 */ /* 0x002fe2000f8ec03f */
[----:B0-----:R-:W-:-:S06]  /*0af0*/  VIADD R205, R2, 0xffffff80 ;  /* 0xffffff8002cd7836 */ /* 0x001fcc0000000000 */
[----:B------:R-:W-:Y:S01]  /*0b00*/  UMOV UR58, UR42 ;  /* 0x0000002a003a7c82 */ /* 0x000fe20008000000 */
[----:B--2---:R-:W-:Y:S01]  /*0b10*/  UMOV UR59, UR4 ;  /* 0x00000004003b7c82 */ /* 0x004fe20008000000 */
[----:B------:R-:W-:Y:S01]  /*0b20*/  UMOV UR4, UR5 ;  /* 0x0000000500047c82 */ /* 0x000fe20008000000 */
[----:B------:R-:W-:-:S04]  /*0b30*/  SHF.R.S32.HI R0, RZ, 0x1f, R205 ;  /* 0x0000001fff007819 */ /* 0x000fc800000114cd */
[CC--:B------:R-:W-:Y:S02]  /*0b40*/  LEA.HI R3, R0.reuse, R205.reuse, RZ, 0x5 ;  /* 0x000000cd00037211 */ /* 0x0c0fe400078f28ff */
[CC--:B------:R-:W-:Y:S02]  /*0b50*/  LEA.HI R2, R0.reuse, R205.reuse, RZ, 0x4 ;  /* 0x000000cd00027211 */ /* 0x0c0fe400078f20ff */
[----:B------:R-:W-:Y:S01]  /*0b60*/  LEA.HI R26, R0, R205, RZ, 0x7 ;  /* 0x000000cd001a7211 */ /* 0x000fe200078f38ff */
[----:B------:R-:W-:Y:S01]  /*0b70*/  IMAD.SHL.U32 R5, R3, 0x20, RZ ;  /* 0x0000002003057824 */ /* 0x000fe200078e00ff */
[----:B------:R-:W-:Y:S02]  /*0b80*/  SHF.R.S32.HI R3, RZ, 0x4, R2 ;  /* 0x00000004ff037819 */ /* 0x000fe40000011402 */
[C---:B------:R-:W-:Y:S02]  /*0b90*/  LOP3.LUT R4, R2.reuse, 0x3fffff0, RZ, 0xc0, !PT ;  /* 0x03fffff002047812 */ /* 0x040fe400078ec0ff */
[----:B------:R-:W-:-:S02]  /*0ba0*/  LEA.HI R2, R2, R3, RZ, 0x1 ;  /* 0x0000000302027211 */ /* 0x000fc400078f08ff */
[----:B------:R-:W-:Y:S01]  /*0bb0*/  LOP3.LUT R212, R26, 0xffffff80, RZ, 0xc0, !PT ;  /* 0xffffff801ad47812 */ /* 0x000fe200078ec0ff */
[----:B------:R-:W-:Y:S01]  /*0bc0*/  IMAD.IADD R4, R205, 0x1, -R4 ;  /* 0x00000001cd047824 */ /* 0x000fe200078e0a04 */
[----:B------:R-:W-:Y:S02]  /*0bd0*/  LOP3.LUT R2, R2, 0x1ffffffe, RZ, 0xc0, !PT ;  /* 0x1ffffffe02027812 */ /* 0x000fe400078ec0ff */
[----:B------:R-:W-:Y:S01]  /*0be0*/  LOP3.LUT R5, R5, 0xfffffc00, RZ, 0xc0, !PT ;  /* 0xfffffc0005057812 */ /* 0x000fe200078ec0ff */
[----:B------:R-:W-:Y:S01]  /*0bf0*/  IMAD.IADD R212, R205, 0x1, -R212 ;  /* 0x00000001cdd47824 */ /* 0x000fe200078e0ad4 */
[----:B------:R-:W-:Y:S01]  /*0c00*/  SHF.R.S32.HI R219, RZ, 0x7, R26 ;  /* 0x00000007ffdb7819 */ /* 0x000fe2000001141a */
[----:B------:R-:W-:Y:S02]  /*0c10*/  IMAD.IADD R2, R3, 0x1, -R2 ;  /* 0x0000000103027824 */ /* 0x000fe400078e0a02 */
[----:B------:R-:W-:Y:S01]  /*0c20*/  IMAD R5, R4, 0x40, R5 ;  /* 0x0000004004057824 */ /* 0x000fe200078e0205 */
[----:B------:R-:W-:-:S02]  /*0c30*/  SHF.R.S32.HI R3, RZ, 0x1f, R212 ;  /* 0x0000001fff037819 */ /* 0x000fc400000114d4 */
[----:B------:R-:W-:Y:S01]  /*0c40*/  LEA.HI R4, R0, R205, RZ, 0x2 ;  /* 0x000000cd00047211 */ /* 0x000fe200078f10ff */
[----:B------:R-:W-:Y:S01]  /*0c50*/  IMAD R190, R2, 0x8, R5 ;  /* 0x0000000802be7824 */ /* 0x000fe200078e0205 */
[----:B------:R-:W-:Y:S02]  /*0c60*/  LEA.HI R25, R3, R212, RZ, 0x2 ;  /* 0x000000d403197211 */ /* 0x000fe400078f10ff */
[----:B------:R-:W-:Y:S01]  /*0c70*/  LOP3.LUT R4, R4, 0xfffffffc, RZ, 0xc0, !PT ;  /* 0xfffffffc04047812 */ /* 0x000fe200078ec0ff */
[----:B------:R-:W-:Y:S01]  /*0c80*/  IMAD.WIDE R190, R190, R191, UR58 ;  /* 0x0000003abebe7e25 */ /* 0x000fe2000f8e02bf */
[--C-:B------:R-:W-:Y:S02]  /*0c90*/  SHF.R.S32.HI R2, RZ, 0x2, R25.reuse ;  /* 0x00000002ff027819 */ /* 0x100fe40000011419 */
[----:B------:R-:W-:Y:S01]  /*0ca0*/  SHF.R.S32.HI R5, RZ, 0x1f, R25 ;  /* 0x0000001fff057819 */ /* 0x000fe20000011419 */
[----:B------:R-:W-:Y:S01]  /*0cb0*/  IMAD.IADD R4, R205, 0x1, -R4 ;  /* 0x00000001cd047824 */ /* 0x000fe200078e0a04 */
[----:B------:R-:W-:-:S02]  /*0cc0*/  IADD3 R9, P6, R190, 0x20, RZ ;  /* 0x00000020be097810 */ /* 0x000fc40007fde0ff */
[----:B------:R-:W-:Y:S02]  /*0cd0*/  LEA.HI R5, R5, R2, RZ, 0x3 ;  /* 0x0000000205057211 */ /* 0x000fe400078f18ff */
[----:B------:R-:W-:Y:S02]  /*0ce0*/  LEA.HI R3, R3, R212, RZ, 0x5 ;  /* 0x000000d403037211 */ /* 0x000fe400078f28ff */
[----:B------:R-:W-:Y:S02]  /*0cf0*/  LOP3.LUT R5, R5, 0xfffffff8, RZ, 0xc0, !PT ;  /* 0xfffffff805057812 */ /* 0x000fe400078ec0ff */
[----:B------:R-:W-:Y:S02]  /*0d00*/  LEA.HI R6, R4, R4, RZ, 0x1 ;  /* 0x0000000404067211 */ /* 0x000fe400078f08ff */
[----:B------:R-:W-:Y:S01]  /*0d10*/  LOP3.LUT R7, R9, 0x380, RZ, 0xc0, !PT ;  /* 0x0000038009077812 */ /* 0x000fe200078ec0ff */
[----:B------:R-:W-:Y:S01]  /*0d20*/  IMAD.IADD R2, R2, 0x1, -R5 ;  /* 0x0000000102027824 */ /* 0x000fe200078e0a05 */
[----:B------:R-:W-:-:S02]  /*0d30*/  SHF.R.S32.HI R3, RZ, 0x5, R3 ;  /* 0x00000005ff037819 */ /* 0x000fc40000011403 */
[----:B------:R-:W-:Y:S02]  /*0d40*/  LOP3.LUT R5, R6, 0x1ffffffe, RZ, 0xc0, !PT ;  /* 0x1ffffffe06057812 */ /* 0x000fe400078ec0ff */
[----:B------:R-:W-:Y:S01]  /*0d50*/  SHF.R.U64 R6, R7, 0x3, RZ ;  /* 0x0000000307067819 */ /* 0x000fe200000012ff */
[----:B------:R-:W-:Y:S01]  /*0d60*/  IMAD R27, R3, 0x10, R2 ;  /* 0x00000010031b7824 */ /* 0x000fe200078e0202 */
[----:B------:R-:W-:Y:S01]  /*0d70*/  IADD3 R7, P1, R190, 0x60, RZ ;  /* 0x00000060be077810 */ /* 0x000fe20007f3e0ff */
[----:B------:R-:W-:Y:S01]  /*0d80*/  IMAD.IADD R29, R4, 0x1, -R5 ;  /* 0x00000001041d7824 */ /* 0x000fe200078e0a05 */
[----:B------:R-:W-:Y:S01]  /*0d90*/  LOP3.LUT R2, R6, R9, RZ, 0x3c, !PT ;  /* 0x0000000906027212 */ /* 0x000fe200078e3cff */
[----:B------:R-:W-:Y:S01]  /*0da0*/  IMAD.X R3, RZ, RZ, R191, P6 ;  /* 0x000000ffff037224 */ /* 0x000fe200030e06bf */
[----:B------:R-:W-:Y:S02]  /*0db0*/  LOP3.LUT R6, R7, 0x380, RZ, 0xc0, !PT ;  /* 0x0000038007067812 */ /* 0x000fe400078ec0ff */
[----:B------:R-:W-:-:S02]  /*0dc0*/  IADD3 R11, P3, R190, 0x4020, RZ ;  /* 0x00004020be0b7810 */ /* 0x000fc40007f7e0ff */
[----:B------:R-:W-:Y:S02]  /*0dd0*/  IADD3 R5, P0, R190, 0x40, RZ ;  /* 0x00000040be057810 */ /* 0x000fe40007f1e0ff */
[----:B------:R-:W-:Y:S02]  /*0de0*/  SHF.R.U64 R6, R6, 0x3, RZ ;  /* 0x0000000306067819 */ /* 0x000fe400000012ff */
[----:B------:R-:W-:Y:S02]  /*0df0*/  LOP3.LUT R10, R11, 0x380, RZ, 0xc0, !PT ;  /* 0x000003800b0a7812 */ /* 0x000fe400078ec0ff */
[----:B------:R-:W-:Y:S02]  /*0e00*/  LOP3.LUT R4, R5, 0x380, RZ, 0xc0, !PT ;  /* 0x0000038005047812 */ /* 0x000fe400078ec0ff */
[----:B------:R-:W-:Y:S01]  /*0e10*/  LOP3.LUT R6, R6, R7, RZ, 0x3c, !PT ;  /* 0x0000000706067212 */ /* 0x000fe200078e3cff */
[----:B------:R-:W-:Y:S01]  /*0e20*/  IMAD.X R7, RZ, RZ, R191, P1 ;  /* 0x000000ffff077224 */ /* 0x000fe200008e06bf */
[----:B------:R-:W-:-:S02]  /*0e30*/  MOV R2, R2 ;  /* 0x0000000200027202 */ /* 0x000fc40000000f00 */
[----:B------:R-:W-:Y:S02]  /*0e40*/  IADD3 R9, P2, R190, 0x4000, RZ ;  /* 0x00004000be097810 */ /* 0x000fe40007f5e0ff */
[----:B------:R-:W-:Y:S01]  /*0e50*/  SHF.R.U64 R10, R10, 0x3, RZ ;  /* 0x000000030a0a7819 */ /* 0x000fe200000012ff */
[----:B------:R0:W-:Y:S01]  /*0e60*/  STL [R1+0x450], R2 ;  /* 0x0004500201007387 */ /* 0x0001e20000100800 */
[----:B------:R-:W-:Y:S02]  /*0e70*/  LEA.HI R26, R26, R219, RZ, 0x1 ;  /* 0x000000db1a1a7211 */ /* 0x000fe400078f08ff */
[----:B------:R-:W-:Y:S02]  /*0e80*/  SHF.R.U64 R4, R4, 0x3, RZ ;  /* 0x0000000304047819 */ /* 0x000fe400000012ff */
[----:B------:R-:W-:Y:S02]  /*0e90*/  LOP3.LUT R8, R9, 0x380, RZ, 0xc0, !PT ;  /* 0x0000038009087812 */ /* 0x000fe400078ec0ff */
[----:B------:R-:W-:Y:S01]  /*0ea0*/  LOP3.LUT R10, R10, R11, RZ, 0x3c, !PT ;  /* 0x0000000b0a0a7212 */ /* 0x000fe200078e3cff */
[----:B------:R-:W-:Y:S01]  /*0eb0*/  IMAD.X R11, RZ, RZ, R191, P3 ;  /* 0x000000ffff0b7224 */ /* 0x000fe200018e06bf */
[----:B------:R-:W-:-:S02]  /*0ec0*/  LOP3.LUT R26, R26, 0x3fffffe, RZ, 0xc0, !PT ;  /* 0x03fffffe1a1a7812 */ /* 0x000fc400078ec0ff */
[----:B0-----:R-:W-:Y:S02]  /*0ed0*/  MOV R2, R6 ;  /* 0x0000000600027202 */ /* 0x001fe40000000f00 */
[----:B------:R-:W-:Y:S01]  /*0ee0*/  LOP3.LUT R4, R4, R5, RZ, 0x3c, !PT ;  /* 0x0000000504047212 */ /* 0x000fe200078e3cff */
[--C-:B------:R-:W-:Y:S01]  /*0ef0*/  IMAD.X R5, RZ, RZ, R191.reuse, P0 ;  /* 0x000000ffff057224 */ /* 0x100fe200000e06bf */
[----:B------:R-:W-:Y:S01]  /*0f00*/  SHF.R.U64 R8, R8, 0x3, RZ ;  /* 0x0000000308087819 */ /* 0x000fe200000012ff */
[----:B------:R0:W-:Y:S01]  /*0f10*/  STL [R1+0x448], R2 ;  /* 0x0004480201007387 */ /* 0x0001e20000100800 */
[----:B------:R-:W-:Y:S01]  /*0f20*/  IMAD.IADD R26, R219, 0x1, -R26 ;  /* 0x00000001db1a7824 */ /* 0x000fe200078e0a1a */
[----:B------:R-:W-:Y:S02]  /*0f30*/  LEA.HI R0, R0, R205, RZ, 0x3 ;  /* 0x000000cd00007211 */ /* 0x000fe400078f18ff */
[----:B------:R-:W-:Y:S01]  /*0f40*/  LOP3.LUT R8, R8, R9, RZ, 0x3c, !PT ;  /* 0x0000000908087212 */ /* 0x000fe200078e3cff */
[----:B------:R-:W-:Y:S01]  /*0f50*/  IMAD.X R9, RZ, RZ, R191, P2 ;  /* 0x000000ffff097224 */ /* 0x000fe200010e06bf */
[----:B------:R-:W-:Y:S01]  /*0f60*/  MOV R3, R4 ;  /* 0x0000000400037202 */ /* 0x000fe20000000f00 */
[----:B------:R-:W-:Y:S01]  /*0f70*/  IMAD R206, R26, 0x40, R27 ;  /* 0x000000401ace7824 */ /* 0x000fe200078e021b */
[----:B------:R-:W-:-:S02]  /*0f80*/  SHF.R.S32.HI R210, RZ, 0x3, R0 ;  /* 0x00000003ffd27819 */ /* 0x000fc40000011400 */
[----:B0-----:R-:W-:Y:S01]  /*0f90*/  MOV R2, R10 ;  /* 0x0000000a00027202 */ /* 0x001fe20000000f00 */
[----:B------:R0:W-:Y:S01]  /*0fa0*/  STL [R1+0x44c], R3 ;  /* 0x00044c0301007387 */ /* 0x0001e20000100800 */
[C---:B------:R-:W-:Y:S02]  /*0fb0*/  IADD3 R19, P6, R190.reuse, 0x8000, RZ ;  /* 0x00008000be137810 */ /* 0x040fe40007fde0ff */
[C---:B------:R-:W-:Y:S01]  /*0fc0*/  IADD3 R21, P0, R190.reuse, 0xc060, RZ ;  /* 0x0000c060be157810 */ /* 0x040fe20007f1e0ff */
[----:B------:R1:W-:Y:S01]  /*0fd0*/  STL [R1+0x440], R2 ;  /* 0x0004400201007387 */ /* 0x0003e20000100800 */
[----:B------:R-:W-:Y:S02]  /*0fe0*/  LOP3.LUT R18, R19, 0x380, RZ, 0xc0, !PT ;  /* 0x0000038013127812 */ /* 0x000fe400078ec0ff */
[C---:B------:R-:W-:Y:S02]  /*0ff0*/  IADD3 R13, P4, R190.reuse, 0x4040, RZ ;  /* 0x00004040be0d7810 */ /* 0x040fe40007f9e0ff */
[----:B------:R-:W-:-:S02]  /*1000*/  IADD3 R15, P5, R190, 0x4060, RZ ;  /* 0x00004060be0f7810 */ /* 0x000fc40007fbe0ff */
[----:B0-----:R-:W-:Y:S02]  /*1010*/  MOV R3, R8 ;  /* 0x0000000800037202 */ /* 0x001fe40000000f00 */
[----:B------:R-:W-:Y:S02]  /*1020*/  SHF.R.U64 R18, R18, 0x3, RZ ;  /* 0x0000000312127819 */ /* 0x000fe400000012ff */
[----:B-1----:R-:W-:Y:S01]  /*1030*/  LOP3.LUT R2, R0, 0xfffffff8, RZ, 0xc0, !PT ;  /* 0xfffffff800027812 */ /* 0x002fe200078ec0ff */
[----:B------:R-:W-:Y:S01]  /*1040*/  IMAD R0, R29, 0x8, R206 ;  /* 0x000000081d007824 */ /* 0x000fe200078e02ce */
[----:B------:R0:W-:Y:S01]  /*1050*/  STL [R1+0x444], R3 ;  /* 0x0004440301007387 */ /* 0x0001e20000100800 */
[----:B------:R-:W-:Y:S02]  /*1060*/  LOP3.LUT R20, R21, 0x380, RZ, 0xc0, !PT ;  /* 0x0000038015147812 */ /* 0x000fe400078ec0ff */
[----:B------:R-:W-:Y:S01]  /*1070*/  LOP3.LUT R12, R13, 0x380, RZ, 0xc0, !PT ;  /* 0x000003800d0c7812 */ /* 0x000fe200078ec0ff */
[----:B------:R0:W-:Y:S01]  /*1080*/  STL [R1+0x454], R0 ;  /* 0x0004540001007387 */ /* 0x0001e20000100800 */
[----:B------:R-:W-:Y:S01]  /*1090*/  LOP3.LUT R14, R15, 0x380, RZ, 0xc0, !PT ;  /* 0x000003800f0e7812 */ /* 0x000fe200078ec0ff */
[----:B------:R-:W-:Y:S01]  /*10a0*/  IMAD.IADD R211, R205, 0x1, -R2 ;  /* 0x00000001cdd37824 */ /* 0x000fe200078e0a02 */
[----:B------:R-:W-:Y:S01]  /*10b0*/  LOP3.LUT R18, R18, R19, RZ, 0x3c, !PT ;  /* 0x0000001312127212 */ /* 0x000fe200078e3cff */
[--C-:B------:R-:W-:Y:S01]  /*10c0*/  IMAD.X R19, RZ, RZ, R191.reuse, P6 ;  /* 0x000000ffff137224 */ /* 0x100fe200030e06bf */
[----:B------:R-:W-:Y:S01]  /*10d0*/  SHF.R.U64 R20, R20, 0x3, RZ ;  /* 0x0000000314147819 */ /* 0x000fe200000012ff */
[C---:B------:R-:W-:Y:S01]  /*10e0*/  IMAD.SHL.U32 R193, R211.reuse, 0x8, RZ ;  /* 0x00000008d3c17824 */ /* 0x040fe200078e00ff */
[----:B------:R-:W-:Y:S01]  /*10f0*/  SHF.R.U64 R12, R12, 0x3, RZ ;  /* 0x000000030c0c7819 */ /* 0x000fe200000012ff */
[----:B------:R-:W-:Y:S01]  /*1100*/  IMAD R211, R211, 0x20, R210 ;  /* 0x00000020d3d37824 */ /* 0x000fe200078e02d2 */
[----:B------:R-:W-:Y:S01]  /*1110*/  SHF.R.U64 R14, R14, 0x3, RZ ;  /* 0x000000030e0e7819 */ /* 0x000fe200000012ff */
[----:B------:R-:W-:Y:S01]  /*1120*/  VIADD R195, R193, 0x40 ;  /* 0x00000040c1c37836 */ /* 0x000fe20000000000 */
[----:B------:R-:W-:Y:S01]  /*1130*/  LOP3.LUT R25, R25, 0x7ffffffc, RZ, 0xc0, !PT ;  /* 0x7ffffffc19197812 */ /* 0x000fe200078ec0ff */
[C---:B------:R-:W-:Y:S01]  /*1140*/  VIADD R194, R193.reuse, 0x80 ;  /* 0x00000080c1c27836 */ /* 0x040fe20000000000 */
[----:B------:R-:W-:Y:S01]  /*1150*/  LOP3.LUT R20, R20, R21, RZ, 0x3c, !PT ;  /* 0x0000001514147212 */ /* 0x000fe200078e3cff */
[--C-:B------:R-:W-:Y:S01]  /*1160*/  IMAD.X R21, RZ, RZ, R191.reuse, P0 ;  /* 0x000000ffff157224 */ /* 0x100fe200000e06bf */
[----:B------:R-:W-:Y:S01]  /*1170*/  LOP3.LUT R12, R12, R13, RZ, 0x3c, !PT ;  /* 0x0000000d0c0c7212 */ /* 0x000fe200078e3cff */
[--C-:B------:R-:W-:Y:S01]  /*1180*/  IMAD.X R13, RZ, RZ, R191.reuse, P4 ;  /* 0x000000ffff0d7224 */ /* 0x100fe200020e06bf */
[----:B------:R-:W-:Y:S01]  /*1190*/  LOP3.LUT R14, R14, R15, RZ, 0x3c, !PT ;  /* 0x0000000f0e0e7212 */ /* 0x000fe200078e3cff */
[----:B------:R-:W-:Y:S01]  /*11a0*/  IMAD.X R15, RZ, RZ, R191, P5 ;  /* 0x000000ffff0f7224 */ /* 0x000fe200028e06bf */
[----:B------:R-:W-:Y:S01]  /*11b0*/  MOV R227, R18 ;  /* 0x0000001200e37202 */ /* 0x000fe20000000f00 */
[----:B------:R-:W-:Y:S01]  /*11c0*/  VIADD R196, R193, 0xc0 ;  /* 0x000000c0c1c47836 */ /* 0x000fe20000000000 */
[----:B------:R-:W-:Y:S01]  /*11d0*/  IADD3 R185, P0, R16, 0x50, RZ ;  /* 0x0000005010b97810 */ /* 0x000fe20007f1e0ff */
[----:B------:R-:W-:Y:S01]  /*11e0*/  IMAD.IADD R25, R212, 0x1, -R25 ;  /* 0x00000001d4197824 */ /* 0x000fe200078e0a19 */
[----:B------:R-:W-:-:S02]  /*11f0*/  IADD3 R18, P1, R16, 0x11c, RZ ;  /* 0x0000011c10127810 */ /* 0x000fc40007f3e0ff */
[----:B------:R-:W-:Y:S01]  /*1200*/  IADD3 R218, P2, R16, 0x200, RZ ;  /* 0x0000020010da7810 */ /* 0x000fe20007f5e0ff */
[--C-:B------:R-:W-:Y:S01]  /*1210*/  IMAD.X R199, RZ, RZ, R17.reuse, P0 ;  /* 0x000000ffffc77224 */ /* 0x100fe200000e0611 */
[----:B------:R-:W-:Y:S01]  /*1220*/  MOV R229, R12 ;  /* 0x0000000c00e57202 */ /* 0x000fe20000000f00 */
[--C-:B------:R-:W-:Y:S01]  /*1230*/  IMAD.X R161, RZ, RZ, R17.reuse, P1 ;  /* 0x000000ffffa17224 */ /* 0x100fe200008e0611 */
[----:B------:R-:W-:Y:S01]  /*1240*/  MOV R228, R14 ;  /* 0x0000000e00e47202 */ /* 0x000fe20000000f00 */
[----:B------:R-:W-:Y:S01]  /*1250*/  IMAD.X R217, RZ, RZ, R17, P2 ;  /* 0x000000ffffd97224 */ /* 0x000fe200010e0611 */
[----:B------:R-:W-:Y:S01]  /*1260*/  MOV R226, R20 ;  /* 0x0000001400e27202 */ /* 0x000fe20000000f00 */
[----:B------:R-:W-:Y:S01]  /*1270*/  IMAD.SHL.U32 R207, R25, 0x2, RZ ;  /* 0x0000000219cf7824 */ /* 0x000fe200078e00ff */
[----:B------:R-:W-:Y:S02]  /*1280*/  SHF.R.S32.HI R203, RZ, 0x1f, R193 ;  /* 0x0000001fffcb7819 */ /* 0x000fe400000114c1 */
[----:B------:R-:W-:-:S02]  /*1290*/  SHF.R.S32.HI R202, RZ, 0x1f, R195 ;  /* 0x0000001fffca7819 */ /* 0x000fc400000114c3 */
[----:B------:R-:W-:Y:S02]  /*12a0*/  SHF.R.S32.HI R201, RZ, 0x1f, R194 ;  /* 0x0000001fffc97819 */ /* 0x000fe400000114c2 */
[----:B0-----:R-:W-:-:S07]  /*12b0*/  SHF.R.S32.HI R200, RZ, 0x1f, R196 ;  /* 0x0000001fffc87819 */ /* 0x001fce00000114c4 */
.L_x_2277:
        /* <DEDUP_REMOVED lines=21> */
.L_x_2148:
[----:B------:R-:W-:Y:S01]  /*1410*/  ULDC UR7, c[0x0][0xd54] ;  /* 0x0003550000077ab9 */ /* 0x000fe20000000800 */
[----:B------:R-:W-:Y:S01]  /*1420*/  UMOV UR6, UR12 ;  /* 0x0000000c00067c82 */ /* 0x000fe20008000000 */
[----:B------:R-:W-:-:S11]  /*1430*/  UISETP.NE.AND UP0, UPT, UR7, 0x1, UPT ;  /* 0x000000010700788c */ /* 0x000fd6000bf05270 */
[----:B------:R-:W-:Y:S02]  /*1440*/  @UP0 ULDC.64 UR10, c[0x0][0xd58] ;  /* 0x00035600000a0ab9 */ /* 0x000fe40000000a00 */
[----:B------:R-:W-:-:S04]  /*1450*/  UIMAD.WIDE.U32 UR4, UR12, UR10, URZ ;  /* 0x0000000a0c0472a5 */ /* 0x000fc8000f8e003f */
[----:B------:R-:W-:-:S04]  /*1460*/  @UP0 USHF.R.U32.HI UR6, URZ, UR11, UR5 ;  /* 0x0000000b3f060299 */ /* 0x000fc80008011605 */
[----:B------:R-:W-:-:S12]  /*1470*/  UIMAD UR4, UR6, UR7, URZ ;  /* 0x00000007060472a4 */ /* 0x000fd8000f8e023f */
.L_x_2149:
[----:B------:R-:W2:Y:S01]  /*1480*/  LDL R0, [R1+0x458] ;  /* 0x0004580001007983 */ /* 0x000ea20000100800 */
[----:B------:R-:W-:Y:S01]  /*1490*/  UIADD3 UR10, UP2, UR58, 0x32450, URZ ;  /* 0x000324503a0a7890 */ /* 0x000fe2000ff5e03f */
[----:B------:R-:W-:Y:S01]  /*14a0*/  IMAD.U32 R15, RZ, RZ, UR9 ;  /* 0x00000009ff0f7e24 */ /* 0x000fe2000f8e00ff */
[----:B------:R-:W-:Y:S01]  /*14b0*/  UIADD3 UR5, UP3, UR58, 0x32460, URZ ;  /* 0x000324603a057890 */ /* 0x000fe2000ff7e03f */
[----:B------:R-:W-:Y:S01]  /*14c0*/  IMAD.MOV.U32 R3, RZ, RZ, 0x80 ;  /* 0x00000080ff037424 */ /* 0x000fe200078e00ff */
[----:B------:R-:W-:Y:S01]  /*14d0*/  UIADD3.X UR11, URZ, UR59, URZ, UP2, !UPT ;  /* 0x0000003b3f0b7290 */ /* 0x000fe200097fe43f */
[----:B------:R-:W-:Y:S01]  /*14e0*/  IMAD.MOV.U32 R13, RZ, RZ, 0x80 ;  /* 0x00000080ff0d7424 */ /* 0x000fe200078e00ff */
[----:B------:R-:W-:Y:S01]  /*14f0*/  UIADD3 UR13, UP1, UR58, 0x32440, URZ ;  /* 0x000324403a0d7890 */ /* 0x000fe2000ff3e03f */
[----:B------:R-:W-:Y:S01]  /*1500*/  IMAD.U32 R8, RZ, RZ, UR10 ;  /* 0x0000000aff087e24 */ /* 0x000fe2000f8e00ff */
[----:B------:R-:W-:Y:S01]  /*1510*/  UIADD3 UR14, UP0, UR58, 0x32430, URZ ;  /* 0x000324303a0e7890 */ /* 0x000fe2000ff1e03f */
[----:B------:R-:W-:Y:S01]  /*1520*/  IMAD.U32 R10, RZ, RZ, UR5 ;  /* 0x00000005ff0a7e24 */ /* 0x000fe2000f8e00ff */
[----:B------:R-:W-:Y:S01]  /*1530*/  UIADD3 UR4, UR12, -UR4, URZ ;  /* 0x800000040c047290 */ /* 0x000fe2000fffe03f */
[----:B------:R-:W-:Y:S01]  /*1540*/  IMAD.U32 R9, RZ, RZ, UR11 ;  /* 0x0000000bff097e24 */ /* 0x000fe2000f8e00ff */
[----:B------:R-:W-:Y:S01]  /*1550*/  ULDC UR11, c[0x0][0xd48] ;  /* 0x00035200000b7ab9 */ /* 0x000fe20000000800 */
[----:B------:R-:W-:Y:S01]  /*1560*/  UIADD3.X UR9, URZ, UR59, URZ, UP1, !UPT ;  /* 0x0000003b3f097290 */ /* 0x000fe20008ffe43f */
[----:B------:R-:W-:Y:S01]  /*1570*/  IMAD.U32 R4, RZ, RZ, UR13 ;  /* 0x0000000dff047e24 */ /* 0x000fe2000f8e00ff */
[----:B------:R-:W-:Y:S01]  /*1580*/  ULOP3.LUT UR6, URZ, UR6, URZ, 0x33, !UPT ;  /* 0x000000063f067292 */ /* 0x000fe2000f8e333f */
[----:B------:R-:W-:Y:S01]  /*1590*/  IMAD.MOV.U32 R14, RZ, RZ, 0x100 ;  /* 0x00000100ff0e7424 */ /* 0x000fe200078e00ff */
[----:B------:R-:W-:Y:S01]  /*15a0*/  ULDC UR13, c[0x0][0xd54] ;  /* 0x00035500000d7ab9 */ /* 0x000fe20000000800 */
[----:B------:R-:W-:Y:S01]  /*15b0*/  UISETP.NE.AND UP1, UPT, UR11, 0x1, UPT ;  /* 0x000000010b00788c */ /* 0x000fe2000bf25270 */
[----:B------:R-:W-:Y:S01]  /*15c0*/  IMAD.U32 R5, RZ, RZ, UR9 ;  /* 0x00000009ff057e24 */ /* 0x000fe2000f8e00ff */
[----:B------:R-:W-:Y:S01]  /*15d0*/  UIADD3.X UR15, URZ, UR59, URZ, UP0, !UPT ;  /* 0x0000003b3f0f7290 */ /* 0x000fe200087fe43f */
[----:B------:R-:W-:Y:S01]  /*15e0*/  STL.64 [R1+0x30], R14 ;  /* 0x0000300e01007387 */ /* 0x000fe20000100a00 */
[----:B------:R-:W-:Y:S01]  /*15f0*/  UIMAD UR13, UR8, UR13, UR4 ;  /* 0x0000000d080d72a4 */ /* 0x000fe2000f8e0204 */
[C---:B------:R-:W-:Y:S01]  /*1600*/  IADD3 R47, P0, R16.reuse, 0x410, RZ ;  /* 0x00000410102f7810 */ /* 0x040fe20007f1e0ff */
[----:B------:R-:W-:Y:S01]  /*1610*/  ULDC UR5, c[0x0][0x448] ;  /* 0x0001120000057ab9 */ /* 0x000fe20000000800 */
[----:B------:R-:W-:Y:S01]  /*1620*/  ULDC.64 UR16, c[0x0][0x418] ;  /* 0x0001060000107ab9 */ /* 0x000fe20000000a00 */
[----:B------:R-:W-:Y:S01]  /*1630*/  UISETP.NE.AND UP5, UPT, UR5, 0x1, UPT ;  /* 0x000000010500788c */ /* 0x000fe2000bfa5270 */
[----:B------:R-:W-:Y:S01]  /*1640*/  STL.64 [R1+0x20], R4 ;  /* 0x0000200401007387 */ /* 0x000fe20000100a00 */
[----:B------:R-:W-:Y:S01]  /*1650*/  UISETP.NE.U32.AND UP0, UPT, UR16, URZ, UPT ;  /* 0x0000003f1000728c */ /* 0x000fe2000bf05070 */
[----:B------:R-:W-:Y:S01]  /*1660*/  IADD3 R45, P1, R16, 0x28, RZ ;  /* 0x00000028102d7810 */ /* 0x000fe20007f3e0ff */
[----:B------:R-:W-:Y:S01]  /*1670*/  ULDC UR10, c[0x0][0x20] ;  /* 0x00000800000a7ab9 */ /* 0x000fe20000000800 */
[----:B------:R-:W-:Y:S01]  /*1680*/  ULDC.64 UR4, c[0x0][0xad8] ;  /* 0x0002b60000047ab9 */ /* 0x000fe20000000a00 */
[----:B------:R-:W-:Y:S01]  /*1690*/  VIADD R19, R185, -UR10 ;  /* 0x8000000ab9137c36 */ /* 0x000fe20008000000 */
[----:B------:R-:W-:Y:S01]  /*16a0*/  UISETP.NE.AND.EX UP0, UPT, UR17, URZ, UPT, UP0 ;  /* 0x0000003f1100728c */ /* 0x000fe2000bf05300 */
[----:B------:R-:W-:Y:S01]  /*16b0*/  STL.128 [R1+0x410], RZ ;  /* 0x000410ff01007387 */ /* 0x000fe20000100c00 */
[----:B------:R-:W-:Y:S01]  /*16c0*/  ULDC UR43, c[0x0][0x424] ;  /* 0x00010900002b7ab9 */ /* 0x000fe20000000800 */
[----:B------:R-:W-:Y:S01]  /*16d0*/  UISETP.GE.AND UP4, UPT, UR5, 0x1, UPT ;  /* 0x000000010500788c */ /* 0x000fe2000bf86270 */
[--C-:B------:R-:W-:Y:S01]  /*16e0*/  IMAD.X R48, RZ, RZ, R17.reuse, P0 ;  /* 0x000000ffff307224 */ /* 0x100fe200000e0611 */
[----:B------:R-:W-:Y:S01]  /*16f0*/  STL.128 [R1+0x420], RZ ;  /* 0x000420ff01007387 */ /* 0x000fe20000100c00 */
[----:B------:R-:W-:Y:S01]  /*1700*/  USEL UR43, UR43, 0x1, UP0 ;  /* 0x000000012b2b7887 */ /* 0x000fe20008000000 */
[----:B------:R-:W-:Y:S01]  /*1710*/  IMAD.X R46, RZ, RZ, R17, P1 ;  /* 0x000000ffff2e7224 */ /* 0x000fe200008e0611 */
[----:B------:R-:W-:Y:S01]  /*1720*/  UMOV UR60, UR13 ;  /* 0x0000000d003c7c82 */ /* 0x000fe20008000000 */
[----:B------:R-:W-:Y:S01]  /*1730*/  STL.128 [R1+0x200], RZ ;  /* 0x000200ff01007387 */ /* 0x000fe20000100c00 */
[----:B------:R-:W-:Y:S01]  /*1740*/  ULDC UR12, c[0x0][0x2f0] ;  /* 0x0000bc00000c7ab9 */ /* 0x000fe20000000800 */
[----:B------:R-:W-:Y:S01]  /*1750*/  @UP5 ULDC UR9, c[0x0][0x44c] ;  /* 0x0001130000095ab9 */ /* 0x000fe20000000800 */
[----:B------:R-:W-:Y:S01]  /*1760*/  UIMAD UR43, UR43, UR12, URZ ;  /* 0x0000000c2b2b72a4 */ /* 0x000fe2000f8e023f */
[----:B------:R-:W-:Y:S01]  /*1770*/  STL.128 [R1+0x210], RZ ;  /* 0x000210ff01007387 */ /* 0x000fe20000100c00 */
[----:B------:R-:W-:Y:S01]  /*1780*/  PLOP3.LUT P2, PT, PT, PT, UP4, 0x40, 0x0 ;  /* 0x000000000000781c */ /* 0x000fe20003f4e848 */
[----:B------:R-:W-:Y:S01]  /*1790*/  ULDC UR44, c[0x0][0x288] ;  /* 0x0000a200002c7ab9 */ /* 0x000fe20000000800 */
[----:B------:R-:W-:Y:S01]  /*17a0*/  UP2UR UR39, UPR, URZ, 0x20 ;  /* 0x000000203f277883 */ /* 0x000fe20008000000 */
[----:B------:R-:W-:Y:S01]  /*17b0*/  STL.128 [R1+0x220], RZ ;  /* 0x000220ff01007387 */ /* 0x000fe20000100c00 */
[----:B------:R-:W-:-:S02]  /*17c0*/  UIADD3 UR38, UR43, 0x1, -UR44 ;  /* 0x000000012b267890 */ /* 0x000fc4000fffe82c */
[----:B------:R-:W-:Y:S01]  /*17d0*/  UP2UR UR41, UPR, URZ, 0x10 ;  /* 0x000000103f297883 */ /* 0x000fe20008000000 */
[----:B------:R-:W-:Y:S04]  /*17e0*/  STL.128 [R1+0x230], RZ ;  /* 0x000230ff01007387 */ /* 0x000fe80000100c00 */
        /* <DEDUP_REMOVED lines=28> */
[----:B------:R-:W-:Y:S04]  /*19b0*/  STL [R1+0x10], RZ ;  /* 0x000010ff01007387 */ /* 0x000fe80000100800 */
[----:B------:R-:W-:Y:S01]  /*19c0*/  STL [R1+0x38], RZ ;  /* 0x000038ff01007387 */ /* 0x000fe20000100800 */
[----:B--2---:R-:W-:-:S13]  /*19d0*/  R2UR UR7, R0 ;  /* 0x00000000000772ca */ /* 0x004fda00000e0000 */
[----:B------:R-:W-:Y:S02]  /*19e0*/  IMAD.U32 R0, RZ, RZ, UR7 ;  /* 0x00000007ff007e24 */ /* 0x000fe4000f8e00ff */
[----:B------:R-:W-:Y:S01]  /*19f0*/  IMAD.U32 R2, RZ, RZ, UR7 ;  /* 0x00000007ff027e24 */ /* 0x000fe2000f8e00ff */
[----:B------:R-:W-:Y:S01]  /*1a00*/  UIADD3.X UR7, URZ, UR59, URZ, UP3, !UPT ;  /* 0x0000003b3f077290 */ /* 0x000fe20009ffe43f */
[----:B------:R-:W-:Y:S02]  /*1a10*/  IMAD.MOV.U32 R12, RZ, RZ, R0 ;  /* 0x000000ffff0c7224 */ /* 0x000fe400078e0000 */
[----:B------:R-:W0:Y:S01]  /*1a20*/  LDC R0, c[0x0][0xa80] ;  /* 0x0002a000ff007b82 */ /* 0x000e220000000800 */
[----:B------:R1:W-:Y:S02]  /*1a30*/  STL.64 [R1+0x28], R2 ;  /* 0x0000280201007387 */ /* 0x0003e40000100a00 */
[----:B------:R-:W-:Y:S01]  /*1a40*/  IMAD.U32 R11, RZ, RZ, UR7 ;  /* 0x00000007ff0b7e24 */ /* 0x000fe2000f8e00ff */
[----:B------:R-:W-:Y:S01]  /*1a50*/  ULDC UR7, c[0x0][0xd3c] ;  /* 0x00034f0000077ab9 */ /* 0x000fe20000000800 */
[----:B------:R-:W-:Y:S01]  /*1a60*/  STL.128 [R1], R12 ;  /* 0x0000000c01007387 */ /* 0x000fe20000100c00 */
[----:B------:R-:W-:-:S03]  /*1a70*/  UIADD3 UR8, UR6, UR7, URZ ;  /* 0x0000000706087290 */ /* 0x000fc6000fffe03f */
[----:B------:R-:W-:Y:S01]  /*1a80*/  @UP1 ULDC UR6, c[0x0][0xd4c] ;  /* 0x0003530000061ab9 */ /* 0x000fe20000000800 */
[----:B------:R-:W-:Y:S01]  /*1a90*/  USHF.L.U32 UR61, UR8, 0x7, URZ ;  /* 0x00000007083d7899 */ /* 0x000fe2000800063f */
[----:B------:R-:W-:Y:S01]  /*1aa0*/  STL.128 [R1+0x40], R8 ;  /* 0x0000400801007387 */ /* 0x000fe20000100c00 */
[----:B------:R-:W-:Y:S01]  /*1ab0*/  UIMAD.WIDE.U32 UR6, UR13, UR6, URZ ;  /* 0x000000060d0672a5 */ /* 0x000fe2000f8e003f */
[----:B-1----:R-:W-:Y:S01]  /*1ac0*/  IMAD.U32 R2, RZ, RZ, UR14 ;  /* 0x0000000eff027e24 */ /* 0x002fe2000f8e00ff */
[----:B------:R-:W-:Y:S01]  /*1ad0*/  @UP1 ULDC UR14, c[0x0][0xd50] ;  /* 0x00035400000e1ab9 */ /* 0x000fe20000000800 */
[----:B------:R-:W-:Y:S01]  /*1ae0*/  IMAD.U32 R3, RZ, RZ, UR15 ;  /* 0x0000000fff037e24 */ /* 0x000fe2000f8e00ff */
[----:B------:R-:W-:Y:S02]  /*1af0*/  UIADD3 UR10, UR61, 0x7f, URZ ;  /* 0x0000007f3d0a7890 */ /* 0x000fe4000fffe03f */
[----:B------:R-:W-:Y:S02]  /*1b00*/  @UP1 USHF.R.U32.HI UR60, URZ, UR14, UR7 ;  /* 0x0000000e3f3c1299 */ /* 0x000fe40008011607 */
[----:B------:R-:W-:Y:S01]  /*1b10*/  STL.64 [R1+0x18], R2 ;  /* 0x0000180201007387 */ /* 0x000fe20000100a00 */
[----:B------:R-:W-:Y:S01]  /*1b20*/  @UP5 ULDC UR15, c[0x0][0x450] ;  /* 0x00011400000f5ab9 */ /* 0x000fe20000000800 */
[----:B------:R-:W-:-:S02]  /*1b30*/  UIADD3 UR6, -UR60, URZ, URZ ;  /* 0x0000003f3c067290 */ /* 0x000fc4000fffe13f */
[----:B0-----:R0:W-:Y:S02]  /*1b40*/  STL [R1+0x430], R0 ;  /* 0x0004300001007387 */ /* 0x0011e40000100800 */
[----:B------:R-:W-:-:S06]  /*1b50*/  UIMAD UR6, UR11, UR6, UR13 ;  /* 0x000000060b0672a4 */ /* 0x000fcc000f8e020d */
[----:B------:R-:W-:Y:S02]  /*1b60*/  IMAD.U32 R204, RZ, RZ, UR6 ;  /* 0x00000006ffcc7e24 */ /* 0x000fe4000f8e00ff */
[----:B0-----:R-:W-:Y:S01]  /*1b70*/  IMAD.U32 R0, RZ, RZ, UR8 ;  /* 0x00000008ff007e24 */ /* 0x001fe2000f8e00ff */
[----:B------:R-:W-:-:S04]  /*1b80*/  UIMAD.WIDE.U32 UR8, UR10, UR9, URZ ;  /* 0x000000090a0872a5 */ /* 0x000fc8000f8e003f */
[----:B------:R0:W-:Y:S01]  /*1b90*/  STL [R19], R0 ;  /* 0x0000000013007387 */ /* 0x0001e20000100800 */
[----:B------:R-:W-:-:S04]  /*1ba0*/  @UP5 USHF.R.U32.HI UR10, URZ, UR15, UR9 ;  /* 0x0000000f3f0a5299 */ /* 0x000fc80008011609 */
[----:B------:R-:W-:-:S04]  /*1bb0*/  UIADD3 UR10, UR38, UR10, URZ ;  /* 0x0000000a260a7290 */ /* 0x000fc8000fffe03f */
[----:B------:R-:W-:Y:S01]  /*1bc0*/  UIADD3 UR4, UR10, UR4, URZ ;  /* 0x000000040a047290 */ /* 0x000fe2000fffe03f */
[----:B0-----:R-:W-:Y:S11]  /*1bd0*/  @P2 BRA `(.L_x_2150) ;  /* 0x0000000000442947 */ /* 0x001ff60003800000 */
        /* <DEDUP_REMOVED lines=10> */
.L_x_2151:
[----:B------:R-:W-:-:S11]  /*1c80*/  UISETP.NE.AND UP0, UPT, UR5, 0x1, UPT ;  /* 0x000000010500788c */ /* 0x000fd6000bf05270 */
[----:B------:R-:W-:Y:S02]  /*1c90*/  @UP0 ULDC.64 UR10, c[0x0][0xae0] ;  /* 0x0002b800000a0ab9 */ /* 0x000fe40000000a00 */
[----:B------:R-:W-:-:S04]  /*1ca0*/  UIMAD.WIDE.U32 UR6, UR8, UR10, URZ ;  /* 0x0000000a080672a5 */ /* 0x000fc8000f8e003f */
[----:B------:R-:W-:-:S12]  /*1cb0*/  @UP0 USHF.R.U32.HI UR8, URZ, UR11, UR7 ;  /* 0x0000000b3f080299 */ /* 0x000fd80008011607 */
.L_x_2152:
[----:B------:R-:W-:-:S04]  /*1cc0*/  UIMAD UR8, UR8, UR5, UR5 ;  /* 0x00000005080872a4 */ /* 0x000fc8000f8e0205 */
[----:B------:R-:W-:-:S04]  /*1cd0*/  UISETP.LT.AND UP0, UPT, UR4, UR8, UPT ;  /* 0x000000080400728c */ /* 0x000fc8000bf01270 */
[----:B------:R-:W-:-:S12]  /*1ce0*/  USEL UR4, UR4, UR8, UP0 ;  /* 0x0000000804047287 */ /* 0x000fd80008000000 */
.L_x_2150:
[----:B------:R-:W-:Y:S02]  /*1cf0*/  UISETP.NE.AND UP0, UPT, UR39, URZ, UPT ;  /* 0x0000003f2700728c */ /* 0x000fe4000bf05270 */
[----:B------:R-:W-:Y:S02]  /*1d00*/  UIADD3 UR6, UR43, 0x5f, URZ ;  /* 0x0000005f2b067890 */ /* 0x000fe4000fffe03f */
[----:B------:R-:W-:Y:S02]  /*1d10*/  UIADD3 UR8, UR4, 0x5f, URZ ;  /* 0x0000005f04087890 */ /* 0x000fe4000fffe03f */
[----:B------:R-:W-:Y:S02]  /*1d20*/  UISETP.GE.AND UP1, UPT, UR5, 0x1, UPT ;  /* 0x000000010500788c */ /* 0x000fe4000bf26270 */
[----:B------:R-:W-:Y:S02]  /*1d30*/  UIMAD.WIDE UR6, UR6, 0x2aaaaaab, URZ ;  /* 0x2aaaaaab060678a5 */ /* 0x000fe4000f8e023f */
[----:B------:R-:W-:Y:S01]  /*1d40*/  UIMAD.WIDE UR8, UR8, 0x2aaaaaab, URZ ;  /* 0x2aaaaaab080878a5 */ /* 0x000fe2000f8e023f */
[----:B------:R-:W-:Y:S01]  /*1d50*/  @UP0 ULDC UR10, c[0x0][0x44c] ;  /* 0x00011300000a0ab9 */ /* 0x000fe20000000800 */
[----:B------:R-:W-:Y:S01]  /*1d60*/  USHF.R.U32.HI UR4, URZ, 0x1f, UR7 ;  /* 0x0000001f3f047899 */ /* 0x000fe20008011607 */
[----:B------:R-:W-:Y:S01]  /*1d70*/  PLOP3.LUT P0, PT, PT, PT, UP1, 0x40, 0x0 ;  /* 0x000000000000781c */ /* 0x000fe20003f0e818 */
[----:B------:R-:W-:-:S02]  /*1d80*/  UIMAD.WIDE.U32 UR10, UR61, UR10, URZ ;  /* 0x0000000a3d0a72a5 */ /* 0x000fc4000f8e003f */
[----:B------:R-:W-:Y:S01]  /*1d90*/  USHF.R.U32.HI UR6, URZ, 0x1f, UR9 ;  /* 0x0000001f3f067899 */ /* 0x000fe20008011609 */
[----:B------:R-:W-:Y:S01]  /*1da0*/  @UP0 ULDC UR14, c[0x0][0x450] ;  /* 0x00011400000e0ab9 */ /* 0x000fe20000000800 */
[----:B------:R-:W-:Y:S01]  /*1db0*/  UMOV UR12, UR61 ;  /* 0x0000003d000c7c82 */ /* 0x000fe20008000000 */
[----:B------:R-:W-:Y:S02]  /*1dc0*/  UIADD3 UR44, UR43, -UR44, URZ ;  /* 0x8000002c2b2c7290 */ /* 0x000fe4000fffe03f */
[----:B------:R-:W-:Y:S02]  /*1dd0*/  @UP0 USHF.R.U32.HI UR12, URZ, UR14, UR11 ;  /* 0x0000000e3f0c0299 */ /* 0x000fe4000801160b */
[----:B------:R-:W-:Y:S02]  /*1de0*/  ULEA.HI.SX32 UR4, UR7, UR4, 0x1c ;  /* 0x0000000407047291 */ /* 0x000fe4000f8fe23f */
[----:B------:R-:W-:Y:S02]  /*1df0*/  ULEA.HI.SX32 UR6, UR9, UR6, 0x1c ;  /* 0x0000000609067291 */ /* 0x000fe4000f8fe23f */
[----:B------:R-:W-:-:S02]  /*1e00*/  UIADD3 UR7, UR44, UR12, URZ ;  /* 0x0000000c2c077290 */ /* 0x000fc4000fffe03f */
[----:B------:R-:W-:Y:S01]  /*1e10*/  UISETP.LT.AND UP0, UPT, UR4, UR6, UPT ;  /* 0x000000060400728c */ /* 0x000fe2000bf01270 */
[----:B------:R-:W-:Y:S02]  /*1e20*/  ULDC UR13, c[0x0][0xad4] ;  /* 0x0002b500000d7ab9 */ /* 0x000fe40000000800 */
[----:B------:R-:W-:Y:S02]  /*1e30*/  UIADD3 UR8, UR7, -UR13, URZ ;  /* 0x8000000d07087290 */ /* 0x000fe4000fffe03f */
[----:B------:R-:W-:Y:S01]  /*1e40*/  USEL UR45, UR4, UR6, UP0 ;  /* 0x00000006042d7287 */ /* 0x000fe20008000000 */
        /* <DEDUP_REMOVED lines=12> */
.L_x_2154:
[----:B------:R-:W-:-:S11]  /*1f10*/  UISETP.NE.AND UP0, UPT, UR5, 0x1, UPT ;  /* 0x000000010500788c */ /* 0x000fd6000bf05270 */
[----:B------:R-:W-:Y:S02]  /*1f20*/  @UP0 ULDC.64 UR10, c[0x0][0xae0] ;  /* 0x0002b800000a0ab9 */ /* 0x000fe40000000a00 */
[----:B------:R-:W-:-:S04]  /*1f30*/  UIMAD.WIDE.U32 UR6, UR4, UR10, URZ ;  /* 0x0000000a040672a5 */ /* 0x000fc8000f8e003f */
[----:B------:R-:W-:-:S12]  /*1f40*/  @UP0 USHF.R.U32.HI UR4, URZ, UR11, UR7 ;  /* 0x0000000b3f040299 */ /* 0x000fd80008011607 */
.L_x_2155:
[----:B------:R-:W-:-:S04]  /*1f50*/  UIMAD UR4, UR4, UR5, URZ ;  /* 0x00000005040472a4 */ /* 0x000fc8000f8e023f */
[----:B------:R-:W-:-:S04]  /*1f60*/  UISETP.LT.AND UP0, UPT, UR8, UR4, UPT ;  /* 0x000000040800728c */ /* 0x000fc8000bf01270 */
[----:B------:R-:W-:-:S12]  /*1f70*/  USEL UR8, UR8, UR4, !UP0 ;  /* 0x0000000408087287 */ /* 0x000fd8000c000000 */
.L_x_2153:
[----:B------:R-:W-:Y:S01]  /*1f80*/  UIMAD.WIDE UR4, UR8, 0x2aaaaaab, URZ ;  /* 0x2aaaaaab080478a5 */ /* 0x000fe2000f8e023f */
[----:B------:R-:W-:-:S03]  /*1f90*/  PLOP3.LUT P0, PT, PT, PT, PT, 0x80, 0x0 ;  /* 0x000000000000781c */ /* 0x000fc60003f0f070 */
[----:B------:R-:W-:-:S04]  /*1fa0*/  USHF.R.U32.HI UR4, URZ, 0x1f, UR5 ;  /* 0x0000001f3f047899 */ /* 0x000fc80008011605 */
[----:B------:R-:W-:-:S04]  /*1fb0*/  ULEA.HI.SX32 UR4, UR5, UR4, 0x1c ;  /* 0x0000000405047291 */ /* 0x000fc8000f8fe23f */
[----:B------:R-:W-:-:S04]  /*1fc0*/  UISETP.LT.AND UP0, UPT, URZ, UR4, UPT ;  /* 0x000000043f00728c */ /* 0x000fc8000bf01270 */
[----:B------:R-:W-:-:S04]  /*1fd0*/  USEL UR40, URZ, UR4, !UP0 ;  /* 0x000000043f287287 */ /* 0x000fc8000c000000 */
[----:B------:R-:W-:-:S06]  /*1fe0*/  UISETP.GT.AND UP0, UPT, UR45, UR40, UPT ;  /* 0x000000282d00728c */ /* 0x000fcc000bf04270 */
[----:B------:R-:W-:-:S13]  /*1ff0*/  PLOP3.LUT P1, PT, PT, PT, UP0, 0x80, 0x0 ;  /* 0x000000000000781c */ /* 0x000fda0003f2f008 */
[----:B------:R-:W-:Y:S05]  /*2000*/  @!P1 BRA `(.L_x_2156) ;  /* 0x000001d000009947 */ /* 0x000fea0003800000 */
[----:B------:R-:W0:Y:S01]  /*2010*/  SHFL.IDX PT, R0, R219, RZ, 0x1f ;  /* 0x00001fffdb007589 */ /* 0x000e2200000e0000 */
[----:B------:R-:W-:Y:S01]  /*2020*/  UIADD3 UR6, UR42, 0x18400, URZ ;  /* 0x000184002a067890 */ /* 0x000fe2000fffe03f */
[----:B------:R-:W-:Y:S01]  /*2030*/  IMAD.MOV.U32 R12, RZ, RZ, 0x1 ;  /* 0x00000001ff0c7424 */ /* 0x000fe200078e00ff */
[----:B------:R-:W-:Y:S01]  /*2040*/  UIADD3 UR5, UR42, 0x400, URZ ;  /* 0x000004002a057890 */ /* 0x000fe2000fffe03f */
[----:B------:R-:W-:Y:S01]  /*2050*/  IMAD.MOV.U32 R4, RZ, RZ, 0x1 ;  /* 0x00000001ff047424 */ /* 0x000fe200078e00ff */
[----:B------:R-:W-:Y:S01]  /*2060*/  UIADD3 UR4, UR42, 0x1c400, URZ ;  /* 0x0001c4002a047890 */ /* 0x000fe2000fffe03f */
[----:B------:R-:W-:Y:S01]  /*2070*/  IMAD.MOV.U32 R5, RZ, RZ, RZ ;  /* 0x000000ffff057224 */ /* 0x000fe200078e00ff */
[----:B------:R-:W-:Y:S01]  /*2080*/  USHF.R.U32.HI UR5, URZ, 0x4, UR5 ;  /* 0x000000043f057899 */ /* 0x000fe20008011605 */
[----:B------:R-:W-:Y:S01]  /*2090*/  IMAD.MOV.U32 R6, RZ, RZ, 0x1 ;  /* 0x00000001ff067424 */ /* 0x000fe200078e00ff */
[----:B------:R-:W-:Y:S01]  /*20a0*/  USHF.R.U32.HI UR4, URZ, 0x4, UR4 ;  /* 0x000000043f047899 */ /* 0x000fe20008011604 */
[----:B------:R-:W-:Y:S01]  /*20b0*/  IMAD.MOV.U32 R7, RZ, RZ, RZ ;  /* 0x000000ffff077224 */ /* 0x000fe200078e00ff */
[----:B------:R-:W-:Y:S01]  /*20c0*/  ULOP3.LUT UR5, UR5, 0x3fff, URZ, 0xc0, !UPT ;  /* 0x00003fff05057892 */ /* 0x000fe2000f8ec03f */
[----:B------:R-:W-:Y:S01]  /*20d0*/  IMAD.MOV.U32 R13, RZ, RZ, RZ ;  /* 0x000000ffff0d7224 */ /* 0x000fe200078e00ff */
[----:B------:R-:W-:Y:S01]  /*20e0*/  ULOP3.LUT UR4, UR4, 0x3fff, URZ, 0xc0, !UPT ;  /* 0x00003fff04047892 */ /* 0x000fe2000f8ec03f */
[----:B------:R-:W-:Y:S01]  /*20f0*/  IMAD.MOV.U32 R9, RZ, RZ, 0x40000040 ;  /* 0x40000040ff097424 */ /* 0x000fe200078e00ff */
[----:B------:R-:W-:Y:S01]  /*2100*/  ULOP3.LUT UR7, UR5, 0x3000000, URZ, 0xfc, !UPT ;  /* 0x0300000005077892 */ /* 0x000fe2000f8efc3f */
[----:B------:R1:W-:Y:S01]  /*2110*/  STL.128 [R1+0x60], R4 ;  /* 0x0000600401007387 */ /* 0x0003e20000100c00 */
[----:B------:R-:W-:Y:S01]  /*2120*/  ULOP3.LUT UR4, UR4, 0x10000, URZ, 0xfc, !UPT ;  /* 0x0001000004047892 */ /* 0x000fe2000f8efc3f */
[----:B------:R-:W-:Y:S01]  /*2130*/  IMAD.MOV.U32 R11, RZ, RZ, 0x40000040 ;  /* 0x40000040ff0b7424 */ /* 0x000fe200078e00ff */
[----:B------:R-:W-:Y:S01]  /*2140*/  ULOP3.LUT UR5, UR5, 0x10000, URZ, 0xfc, !UPT ;  /* 0x0001000005057892 */ /* 0x000fe2000f8efc3f */
[----:B------:R2:W-:Y:S01]  /*2150*/  STL.64 [R1+0x70], R12 ;  /* 0x0000700c01007387 */ /* 0x0005e20000100a00 */
[----:B------:R-:W-:Y:S01]  /*2160*/  IMAD.U32 R10, RZ, RZ, UR7 ;  /* 0x00000007ff0a7e24 */ /* 0x000fe2000f8e00ff */
[----:B------:R-:W-:Y:S01]  /*2170*/  IADD3 R29, P1, R16, 0x78, RZ ;  /* 0x00000078101d7810 */ /* 0x000fe20007f3e0ff */
[----:B------:R-:W-:Y:S01]  /*2180*/  IMAD.U32 R8, RZ, RZ, UR4 ;  /* 0x00000004ff087e24 */ /* 0x000fe2000f8e00ff */
[----:B0-----:R-:W-:Y:S01]  /*2190*/  LEA.HI R2, R0, R0, RZ, 0x1 ;  /* 0x0000000000027211 */ /* 0x001fe200078f08ff */
[----:B------:R-:W-:Y:S01]  /*21a0*/  IMAD.U32 R14, RZ, RZ, UR5 ;  /* 0x00000005ff0e7e24 */ /* 0x000fe2000f8e00ff */
[----:B------:R-:W-:Y:S01]  /*21b0*/  ULOP3.LUT UP0, URZ, UR6, 0x1bf, URZ, 0xc0, !UPT ;  /* 0x000001bf063f7892 */ /* 0x000fe2000f80c03f */
[----:B------:R-:W-:Y:S01]  /*21c0*/  IMAD.MOV.U32 R15, RZ, RZ, 0x40000040 ;  /* 0x40000040ff0f7424 */ /* 0x000fe200078e00ff */
[----:B------:R-:W-:Y:S01]  /*21d0*/  LOP3.LUT R3, R2, 0x7fffe, RZ, 0xc0, !PT ;  /* 0x0007fffe02037812 */ /* 0x000fe200078ec0ff */
[----:B------:R0:W-:Y:S01]  /*21e0*/  STL.128 [R1+0x80], R8 ;  /* 0x0000800801007387 */ /* 0x0001e20000100c00 */
[----:B------:R-:W-:Y:S01]  /*21f0*/  IMAD.X R42, RZ, RZ, R17, P1 ;  /* 0x000000ffff2a7224 */ /* 0x000fe200008e0611 */
[----:B------:R-:W-:Y:S01]  /*2200*/  IADD3 R32, P5, R16, 0xf8, RZ ;  /* 0x000000f810207810 */ /* 0x000fe20007fbe0ff */
[----:B-1----:R-:W-:Y:S01]  /*2210*/  IMAD.MOV.U32 R5, RZ, RZ, 0x40000040 ;  /* 0x40000040ff057424 */ /* 0x002fe200078e00ff */
[----:B------:R0:W-:Y:S01]  /*2220*/  STL.64 [R1+0x58], RZ ;  /* 0x000058ff01007387 */ /* 0x0001e20000100a00 */
[----:B------:R-:W-:Y:S01]  /*2230*/  IMAD.IADD R3, R0, 0x1, -R3 ;  /* 0x0000000100037824 */ /* 0x000fe200078e0a03 */
[----:B------:R-:W-:Y:S01]  /*2240*/  PLOP3.LUT P1, PT, PT, PT, UP0, 0x80, 0x0 ;  /* 0x000000000000781c */ /* 0x000fe20003f2f008 */
[----:B--2---:R-:W-:Y:S01]  /*2250*/  IMAD.MOV.U32 R13, RZ, RZ, 0x40000040 ;  /* 0x40000040ff0d7424 */ /* 0x004fe200078e00ff */
[----:B------:R0:W-:Y:S01]  /*2260*/  STL.128 [R1+0x90], RZ ;  /* 0x000090ff01007387 */ /* 0x0001e20000100c00 */
[C---:B------:R-:W-:Y:S01]  /*2270*/  IADD3 R31, P6, R16.reuse, 0xf0, RZ ;  /* 0x000000f0101f7810 */ /* 0x040fe20007fde0ff */
[--C-:B------:R-:W-:Y:S01]  /*2280*/  IMAD.X R33, RZ, RZ, R17.reuse, P5 ;  /* 0x000000ffff217224 */ /* 0x100fe200028e0611 */
[----:B------:R-:W-:Y:S01]  /*2290*/  LEA R3, R3, UR6, 0xd ;  /* 0x0000000603037c11 */ /* 0x000fe2000f8e68ff */
[----:B------:R0:W-:Y:S01]  /*22a0*/  STL.128 [R1+0xa0], RZ ;  /* 0x0000a0ff01007387 */ /* 0x0001e20000100c00 */
[----:B------:R-:W-:Y:S01]  /*22b0*/  IADD3 R30, P0, R16, 0x80, RZ ;  /* 0x00000080101e7810 */ /* 0x000fe20007f1e0ff */
[----:B------:R-:W-:Y:S01]  /*22c0*/  IMAD.X R44, RZ, RZ, R17, P6 ;  /* 0x000000ffff2c7224 */ /* 0x000fe200030e0611 */
[----:B------:R-:W-:Y:S01]  /*22d0*/  SHF.R.U32.HI R0, RZ, 0x4, R3 ;  /* 0x00000004ff007819 */ /* 0x000fe20000011603 */
[----:B------:R-:W-:Y:S01]  /*22e0*/  VIADD R2, R3, 0xa000 ;  /* 0x0000a00003027836 */ /* 0x000fe20000000000 */
[----:B------:R0:W-:Y:S01]  /*22f0*/  STL.128 [R1+0xb0], RZ ;  /* 0x0000b0ff01007387 */ /* 0x0001e20000100c00 */
[----:B------:R-:W-:Y:S01]  /*2300*/  IMAD.X R43, RZ, RZ, R17, P0 ;  /* 0x000000ffff2b7224 */ /* 0x000fe200000e0611 */
[----:B------:R-:W-:-:S02]  /*2310*/  LOP3.LUT R0, R0, 0x3fff, RZ, 0xc0, !PT ;  /* 0x00003fff00007812 */ /* 0x000fc400078ec0ff */
[----:B------:R-:W-:Y:S01]  /*2320*/  SHF.R.U32.HI R2, RZ, 0x4, R2 ;  /* 0x00000004ff027819 */ /* 0x000fe20000011602 */
[----:B------:R0:W-:Y:S01]  /*2330*/  STL.128 [R1+0xc0], RZ ;  /* 0x0000c0ff01007387 */ /* 0x0001e20000100c00 */
[----:B------:R-:W-:Y:S02]  /*2340*/  LOP3.LUT R4, R0, 0x10000, RZ, 0xfc, !PT ;  /* 0x0001000000047812 */ /* 0x000fe400078efcff */
[----:B------:R-:W-:Y:S01]  /*2350*/  LOP3.LUT R2, R2, 0x3fff, RZ, 0xc0, !PT ;  /* 0x00003fff02027812 */ /* 0x000fe200078ec0ff */
[----:B------:R0:W-:Y:S01]  /*2360*/  STL.128 [R1+0xd0], RZ ;  /* 0x0000d0ff01007387 */ /* 0x0001e20000100c00 */
[----:B------:R-:W-:Y:S02]  /*2370*/  IADD3 R27, P2, R16, 0x70, RZ ;  /* 0x00000070101b7810 */ /* 0x000fe40007f5e0ff */
[----:B------:R-:W-:Y:S01]  /*2380*/  LOP3.LUT R2, R2, 0x10000, RZ, 0xfc, !PT ;  /* 0x0001000002027812 */ /* 0x000fe200078efcff */
[----:B------:R0:W-:Y:S01]  /*2390*/  STL.64 [R1+0x78], R4 ;  /* 0x0000780401007387 */ /* 0x0001e20000100a00 */
[C---:B------:R-:W-:Y:S01]  /*23a0*/  IADD3 R28, P3, R16.reuse, 0x68, RZ ;  /* 0x00000068101c7810 */ /* 0x040fe20007f7e0ff */
[--C-:B------:R-:W-:Y:S01]  /*23b0*/  IMAD.X R40, RZ, RZ, R17.reuse, P2 ;  /* 0x000000ffff287224 */ /* 0x100fe200010e0611 */
[C---:B------:R-:W-:Y:S01]  /*23c0*/  IADD3 R26, P4, R16.reuse, 0x60, RZ ;  /* 0x00000060101a7810 */ /* 0x040fe20007f9e0ff */
[----:B------:R-:W-:Y:S01]  /*23d0*/  IMAD.MOV.U32 R12, RZ, RZ, R2 ;  /* 0x000000ffff0c7224 */ /* 0x000fe200078e0002 */
[----:B------:R0:W-:Y:S01]  /*23e0*/  STL.128 [R1+0xe0], RZ ;  /* 0x0000e0ff01007387 */ /* 0x0001e20000100c00 */
[C---:B------:R-:W-:Y:S01]  /*23f0*/  IADD3 R24, P5, R16.reuse, 0x58, RZ ;  /* 0x0000005810187810 */ /* 0x040fe20007fbe0ff */
[--C-:B------:R-:W-:Y:S01]  /*2400*/  IMAD.X R41, RZ, RZ, R17.reuse, P3 ;  /* 0x000000ffff297224 */ /* 0x100fe200018e0611 */
[C---:B------:R-:W-:Y:S01]  /*2410*/  IADD3 R37, P6, R16.reuse, 0x88, RZ ;  /* 0x0000008810257810 */ /* 0x040fe20007fde0ff */
[----:B------:R0:W-:Y:S01]  /*2420*/  STL.128 [R1+0xf0], R12 ;  /* 0x0000f00c01007387 */ /* 0x0001e20000100c00 */
[----:B------:R-:W-:Y:S01]  /*2430*/  IADD3 R35, P0, R16, 0x90, RZ ;  /* 0x0000009010237810 */ /* 0x000fe20007f1e0ff */
[----:B------:R-:W-:-:S02]  /*2440*/  IMAD.X R39, RZ, RZ, R17, P4 ;  /* 0x000000ffff277224 */ /* 0x000fc400020e0611 */
[--C-:B------:R-:W-:Y:S02]  /*2450*/  IMAD.X R25, RZ, RZ, R17.reuse, P5 ;  /* 0x000000ffff197224 */ /* 0x100fe400028e0611 */
[--C-:B------:R-:W-:Y:S02]  /*2460*/  IMAD.X R38, RZ, RZ, R17.reuse, P6 ;  /* 0x000000ffff267224 */ /* 0x100fe400030e0611 */
[----:B------:R-:W-:Y:S01]  /*2470*/  IMAD.X R36, RZ, RZ, R17, P0 ;  /* 0x000000ffff247224 */ /* 0x000fe200000e0611 */
[----:B------:R-:W-:Y:S06]  /*2480*/  @!P1 BRA `(.L_x_2157) ;  /* 0x0000000000409947 */ /* 0x000fec0003800000 */
[----:B------:R-:W-:Y:S01]  /*2490*/  MOV R0, 0x0 ;  /* 0x0000000000007802 */ /* 0x000fe20000000f00 */
[----:B------:R-:W-:Y:S01]  /*24a0*/  ULDC.64 UR4, c[0x4][0x98] ;  /* 0x0100260000047ab9 */ /* 0x000fe20000000a00 */
[----:B------:R-:W-:Y:S01]  /*24b0*/  ULDC.64 UR6, c[0x4][0x38] ;  /* 0x01000e0000067ab9 */ /* 0x000fe20000000a00 */
[----:B0-----:R-:W-:Y:S01]  /*24c0*/  IMAD.U32 R4, RZ, RZ, UR4 ;  /* 0x00000004ff047e24 */ /* 0x001fe2000f8e00ff */
        /* <DEDUP_REMOVED lines=12> */
.L_x_2157:
[----:B------:R-:W1:Y:S01]  /*2590*/  S2R R20, SR_TID.X ;  /* 0x0000000000147919 */ /* 0x000e620000002100 */
[----:B------:R-:W2:Y:S01]  /*25a0*/  LDC R0, c[0x0][0x20] ;  /* 0x00000800ff007b82 */ /* 0x000ea20000000800 */
[----:B0-----:R-:W-:Y:S01]  /*25b0*/  IADD3 R8, P0, R16, 0x100, RZ ;  /* 0x0000010010087810 */ /* 0x001fe20007f1e0ff */
[----:B------:R-:W-:Y:S01]  /*25c0*/  IMAD.U32 R11, RZ, RZ, UR43 ;  /* 0x0000002bff0b7e24 */ /* 0x000fe2000f8e00ff */
[----:B------:R-:W-:Y:S03]  /*25d0*/  STL.64 [R1+0x110], R24 ;  /* 0x0001101801007387 */ /* 0x000fe60000100a00 */
[----:B------:R-:W-:Y:S01]  /*25e0*/  IMAD.X R9, RZ, RZ, R17, P0 ;  /* 0x000000ffff097224 */ /* 0x000fe200000e0611 */
[----:B------:R-:W-:Y:S01]  /*25f0*/  STL.64 [R1+0x100], R206 ;  /* 0x000100ce01007387 */ /* 0x000fe20000100a00 */
[----:B------:R-:W0:Y:S03]  /*2600*/  LDC R13, c[0x0][0x288] ;  /* 0x0000a200ff0d7b82 */ /* 0x000e260000000800 */
[----:B------:R3:W-:Y:S04]  /*2610*/  STL.64 [R1+0x108], R8 ;  /* 0x0001080801007387 */ /* 0x0007e80000100a00 */
[----:B------:R4:W-:Y:S01]  /*2620*/  STL.U8 [R1+0x118], RZ ;  /* 0x000118ff01007387 */ /* 0x0009e20000100000 */
[----:B------:R-:W5:Y:S08]  /*2630*/  LDC R15, c[0x0][0xad4] ;  /* 0x0002b500ff0f7b82 */ /* 0x000f700000000800 */
[----:B------:R-:W3:Y:S01]  /*2640*/  LDC.64 R6, c[0x0][0x448] ;  /* 0x00011200ff067b82 */ /* 0x000ee20000000a00 */
[----:B--2---:R-:W-:-:S05]  /*2650*/  IMAD.IADD R198, R18, 0x1, -R0 ;  /* 0x0000000112c67824 */ /* 0x004fca00078e0a00 */
[----:B------:R4:W-:Y:S01]  /*2660*/  STL [R198+0x8], R11 ;  /* 0x0000080bc6007387 */ /* 0x0009e20000100800 */
[----:B-1----:R-:W-:Y:S01]  /*2670*/  VIADD R205, R20, 0xffffff80 ;  /* 0xffffff8014cd7836 */ /* 0x002fe20000000000 */
[----:B------:R-:W1:Y:S02]  /*2680*/  LDC.64 R4, c[0x0][0xad8] ;  /* 0x0002b600ff047b82 */ /* 0x000e640000000a00 */
[----:B0-----:R4:W-:Y:S04]  /*2690*/  STL [R198+0x4], R13 ;  /* 0x0000040dc6007387 */ /* 0x0019e80000100800 */
[----:B------:R4:W-:Y:S02]  /*26a0*/  STL [R198+0x14], RZ ;  /* 0x000014ffc6007387 */ /* 0x0009e40000100800 */
[----:B------:R-:W0:Y:S02]  /*26b0*/  LDC.64 R2, c[0x0][0xae0] ;  /* 0x0002b800ff027b82 */ /* 0x000e240000000a00 */
[----:B-----5:R4:W-:Y:S04]  /*26c0*/  STL [R198+0xc], R15 ;  /* 0x00000c0fc6007387 */ /* 0x0209e80000100800 */
[----:B------:R4:W-:Y:S02]  /*26d0*/  STL [R198], R205 ;  /* 0x000000cdc6007387 */ /* 0x0009e40000100800 */
[----:B------:R-:W2:Y:S02]  /*26e0*/  LDC R10, c[0x0][0x450] ;  /* 0x00011400ff0a7b82 */ /* 0x000ea40000000800 */
[----:B---3--:R4:W-:Y:S04]  /*26f0*/  STL [R198+0x24], R6 ;  /* 0x00002406c6007387 */ /* 0x0089e80000100800 */
[----:B------:R4:W-:Y:S04]  /*2700*/  STL [R198+0x28], R7 ;  /* 0x00002807c6007387 */ /* 0x0009e80000100800 */
[----:B-1----:R4:W-:Y:S04]  /*2710*/  STL [R198+0x10], R4 ;  /* 0x00001004c6007387 */ /* 0x0029e80000100800 */
[----:B------:R4:W-:Y:S04]  /*2720*/  STL [R198+0x18], R5 ;  /* 0x00001805c6007387 */ /* 0x0009e80000100800 */
[----:B0-----:R4:W-:Y:S04]  /*2730*/  STL [R198+0x1c], R2 ;  /* 0x00001c02c6007387 */ /* 0x0019e80000100800 */
[----:B------:R4:W-:Y:S04]  /*2740*/  STL [R198+0x20], R3 ;  /* 0x00002003c6007387 */ /* 0x0009e80000100800 */
[----:B--2---:R4:W-:Y:S04]  /*2750*/  STL [R198+0x2c], R10 ;  /* 0x00002c0ac6007387 */ /* 0x0049e80000100800 */
[----:B------:R-:W2:Y:S01]  /*2760*/  LDL R9, [R1+0x1fc] ;  /* 0x0001fc0001097983 */ /* 0x000ea20000100800 */
[----:B------:R-:W-:Y:S03]  /*2770*/  BSSY B0, `(.L_x_2158) ;  /* 0x0000008000007945 */ /* 0x000fe60003800000 */
[----:B------:R4:W-:Y:S01]  /*2780*/  STL.U8 [R1+0x14c], RZ ;  /* 0x00014cff01007387 */ /* 0x0009e20000100000 */
[----:B--2---:R-:W-:-:S04]  /*2790*/  LEA.HI R8, R9, R9, RZ, 0x1 ;  /* 0x0000000909087211 */ /* 0x004fc800078f08ff */
[----:B------:R-:W-:-:S05]  /*27a0*/  LOP3.LUT R8, R8, 0xfffffffe, RZ, 0xc0, !PT ;  /* 0xfffffffe08087812 */ /* 0x000fca00078ec0ff */
[----:B------:R-:W-:-:S05]  /*27b0*/  IMAD.IADD R8, R9, 0x1, -R8 ;  /* 0x0000000109087824 */ /* 0x000fca00078e0a08 */
[----:B------:R-:W-:-:S04]  /*27c0*/  SHF.L.U32 R8, R8, 0x1f, RZ ;  /* 0x0000001f08087819 */ /* 0x000fc800000006ff */
[----:B------:R-:W0:Y:S02]  /*27d0*/  SYNCS.PHASECHK.TRANS64.TRYWAIT P0, [UR42+0x32400], R8 ;  /* 0x03240008ff0075a7 */ /* 0x000e24000800016a */
[----:B0---4-:R-:W-:Y:S05]  /*27e0*/  @!P0 BRA `(.L_x_2159) ;  /* 0x0000024000448947 */ /* 0x011fea0003800000 */
.L_x_2351:
[----:B------:R-:W-:Y:S05]  /*27f0*/  BSYNC B0 ;  /* 0x0000000000007941 */ /* 0x000fea0003800000 */
.L_x_2158:
[----:B------:R-:W2:Y:S04]  /*2800*/  LDL R34, [R1] ;  /* 0x0000000001227983 */ /* 0x000ea80000100800 */
[----:B------:R1:W5:Y:S01]  /*2810*/  LDL.64 R24, [R1+0x1f0] ;  /* 0x0001f00001187983 */ /* 0x0003620000100a00 */
[----:B0-----:R-:W-:Y:S01]  /*2820*/  IMAD.U32 R8, RZ, RZ, UR58 ;  /* 0x0000003aff087e24 */ /* 0x001fe2000f8e00ff */
[C---:B------:R-:W-:Y:S01]  /*2830*/  IADD3 R6, P2, R16.reuse, 0x400, RZ ;  /* 0x0000040010067810 */ /* 0x040fe20007f5e0ff */
[----:B------:R-:W-:Y:S01]  /*2840*/  IMAD.U32 R9, RZ, RZ, UR59 ;  /* 0x0000003bff097e24 */ /* 0x000fe2000f8e00ff */
[C---:B------:R-:W-:Y:S01]  /*2850*/  IADD3 R20, P1, R16.reuse, 0x108, RZ ;  /* 0x0000010810147810 */ /* 0x040fe20007f3e0ff */
[----:B------:R-:W-:Y:S01]  /*2860*/  IMAD.MOV.U32 R10, RZ, RZ, R216 ;  /* 0x000000ffff0a7224 */ /* 0x000fe200078e00d8 */
[----:B------:R-:W-:Y:S05]  /*2870*/  WARPSYNC.ALL ;  /* 0x0000000000007948 */ /* 0x000fea0003800000 */
[----:B------:R-:W-:Y:S01]  /*2880*/  IMAD.MOV.U32 R11, RZ, RZ, R215 ;  /* 0x000000ffff0b7224 */ /* 0x000fe200078e00d7 */
[----:B------:R-:W-:Y:S01]  /*2890*/  BSSY B0, `(.L_x_2160) ;  /* 0x0000037000007945 */ /* 0x000fe20003800000 */
[----:B------:R-:W-:Y:S01]  /*28a0*/  IMAD.MOV.U32 R14, RZ, RZ, R26 ;  /* 0x000000ffff0e7224 */ /* 0x000fe200078e001a */
[----:B------:R1:W-:Y:S01]  /*28b0*/  BAR.SYNC.DEFER_BLOCKING R209, 0x100 ;  /* 0x000400d10000751d */ /* 0x0003e20000010000 */
[----:B------:R-:W-:Y:S01]  /*28c0*/  IMAD.MOV.U32 R15, RZ, RZ, R39 ;  /* 0x000000ffff0f7224 */ /* 0x000fe200078e0027 */
[----:B------:R-:W-:Y:S01]  /*28d0*/  IADD3 R26, P0, R16, 0x14c, RZ ;  /* 0x0000014c101a7810 */ /* 0x000fe20007f1e0ff */
[----:B------:R-:W-:-:S02]  /*28e0*/  IMAD.MOV.U32 R12, RZ, RZ, R214 ;  /* 0x000000ffff0c7224 */ /* 0x000fc400078e00d6 */
[----:B------:R-:W-:Y:S02]  /*28f0*/  IMAD.MOV.U32 R13, RZ, RZ, R213 ;  /* 0x000000ffff0d7224 */ /* 0x000fe400078e00d5 */
[----:B------:R-:W-:Y:S01]  /*2900*/  IMAD.X R21, RZ, RZ, R17, P1 ;  /* 0x000000ffff157224 */ /* 0x000fe200008e0611 */
[----:B------:R0:W-:Y:S04]  /*2910*/  STL.128 [R1+0x180], R8 ;  /* 0x0001800801007387 */ /* 0x0001e80000100c00 */
[----:B------:R3:W-:Y:S01]  /*2920*/  STL.128 [R1+0x150], R12 ;  /* 0x0001500c01007387 */ /* 0x0007e20000100c00 */
[----:B0-----:R-:W-:Y:S02]  /*2930*/  IMAD.MOV.U32 R8, RZ, RZ, R45 ;  /* 0x000000ffff087224 */ /* 0x001fe400078e002d */
[----:B------:R-:W-:-:S02]  /*2940*/  IMAD.MOV.U32 R9, RZ, RZ, R46 ;  /* 0x000000ffff097224 */ /* 0x000fc400078e002e */
[----:B------:R-:W-:Y:S02]  /*2950*/  IMAD.MOV.U32 R10, RZ, RZ, R27 ;  /* 0x000000ffff0a7224 */ /* 0x000fe400078e001b */
[----:B------:R-:W-:Y:S02]  /*2960*/  IMAD.MOV.U32 R11, RZ, RZ, R40 ;  /* 0x000000ffff0b7224 */ /* 0x000fe400078e0028 */
[----:B---3--:R-:W-:Y:S02]  /*2970*/  IMAD.MOV.U32 R12, RZ, RZ, R29 ;  /* 0x000000ffff0c7224 */ /* 0x008fe400078e001d */
[----:B------:R-:W-:Y:S01]  /*2980*/  IMAD.MOV.U32 R13, RZ, RZ, R42 ;  /* 0x000000ffff0d7224 */ /* 0x000fe200078e002a */
[----:B------:R0:W-:Y:S01]  /*2990*/  STL.128 [R1+0x190], R8 ;  /* 0x0001900801007387 */ /* 0x0001e20000100c00 */
[----:B------:R-:W-:Y:S02]  /*29a0*/  IMAD.MOV.U32 R14, RZ, RZ, R30 ;  /* 0x000000ffff0e7224 */ /* 0x000fe400078e001e */
[----:B------:R-:W-:-:S02]  /*29b0*/  IMAD.MOV.U32 R15, RZ, RZ, R43 ;  /* 0x000000ffff0f7224 */ /* 0x000fc400078e002b */
[----:B------:R-:W-:-:S03]  /*29c0*/  IMAD.X R27, RZ, RZ, R17, P0 ;  /* 0x000000ffff1b7224 */ /* 0x000fc600000e0611 */
[----:B------:R3:W-:Y:S01]  /*29d0*/  STL.128 [R1+0x170], R12 ;  /* 0x0001700c01007387 */ /* 0x0007e20000100c00 */
[----:B0-----:R-:W-:Y:S02]  /*29e0*/  IMAD.MOV.U32 R8, RZ, RZ, R31 ;  /* 0x000000ffff087224 */ /* 0x001fe400078e001f */
[----:B------:R-:W-:Y:S02]  /*29f0*/  IMAD.MOV.U32 R9, RZ, RZ, R44 ;  /* 0x000000ffff097224 */ /* 0x000fe400078e002c */
[----:B------:R-:W-:Y:S02]  /*2a00*/  IMAD.MOV.U32 R10, RZ, RZ, R32 ;  /* 0x000000ffff0a7224 */ /* 0x000fe400078e0020 */
[----:B------:R-:W-:Y:S02]  /*2a10*/  IMAD.MOV.U32 R11, RZ, RZ, R33 ;  /* 0x000000ffff0b7224 */ /* 0x000fe400078e0021 */
[----:B---3--:R-:W-:-:S03]  /*2a20*/  IMAD.X R13, RZ, RZ, R17, P2 ;  /* 0x000000ffff0d7224 */ /* 0x008fc600010e0611 */
[----:B------:R0:W-:Y:S02]  /*2a30*/  STL.128 [R1+0x1a0], R8 ;  /* 0x0001a00801007387 */ /* 0x0001e40000100c00 */
[----:B0-----:R-:W-:Y:S02]  /*2a40*/  IMAD.MOV.U32 R10, RZ, RZ, R26 ;  /* 0x000000ffff0a7224 */ /* 0x001fe400078e001a */
[----:B------:R-:W-:Y:S02]  /*2a50*/  IMAD.MOV.U32 R11, RZ, RZ, R27 ;  /* 0x000000ffff0b7224 */ /* 0x000fe400078e001b */
[----:B------:R-:W-:Y:S01]  /*2a60*/  IMAD.MOV.U32 R8, RZ, RZ, R6 ;  /* 0x000000ffff087224 */ /* 0x000fe200078e0006 */
[----:B------:R-:W-:Y:S01]  /*2a70*/  IADD3 R6, P0, R16, 0x118, RZ ;  /* 0x0000011810067810 */ /* 0x000fe20007f1e0ff */
[----:B------:R-:W-:-:S05]  /*2a80*/  IMAD.MOV.U32 R9, RZ, RZ, R13 ;  /* 0x000000ffff097224 */ /* 0x000fca00078e000d */
[----:B------:R0:W-:Y:S02]  /*2a90*/  STL.128 [R1+0x1b0], R8 ;  /* 0x0001b00801007387 */ /* 0x0001e40000100c00 */
[----:B0-----:R-:W-:Y:S02]  /*2aa0*/  IMAD.MOV.U32 R8, RZ, RZ, R47 ;  /* 0x000000ffff087224 */ /* 0x001fe400078e002f */
[----:B------:R-:W-:Y:S02]  /*2ab0*/  IMAD.MOV.U32 R9, RZ, RZ, R48 ;  /* 0x000000ffff097224 */ /* 0x000fe400078e0030 */
[----:B------:R-:W-:Y:S02]  /*2ac0*/  IMAD.MOV.U32 R10, RZ, RZ, R20 ;  /* 0x000000ffff0a7224 */ /* 0x000fe400078e0014 */
[----:B------:R-:W-:Y:S02]  /*2ad0*/  IMAD.MOV.U32 R11, RZ, RZ, R21 ;  /* 0x000000ffff0b7224 */ /* 0x000fe400078e0015 */
[----:B------:R-:W-:-:S02]  /*2ae0*/  IMAD.X R21, RZ, RZ, R17, P0 ;  /* 0x000000ffff157224 */ /* 0x000fc400000e0611 */
[----:B------:R-:W-:Y:S01]  /*2af0*/  IMAD.MOV.U32 R20, RZ, RZ, R6 ;  /* 0x000000ffff147224 */ /* 0x000fe200078e0006 */
[----:B------:R0:W-:Y:S04]  /*2b00*/  STL.128 [R1+0x1c0], R8 ;  /* 0x0001c00801007387 */ /* 0x0001e80000100c00 */
[----:B------:R-:W-:Y:S01]  /*2b10*/  STL.128 [R1+0x160], R20 ;  /* 0x0001601401007387 */ /* 0x000fe20000100c00 */
[----:B0-----:R-:W-:Y:S02]  /*2b20*/  IMAD.MOV.U32 R10, RZ, RZ, R28 ;  /* 0x000000ffff0a7224 */ /* 0x001fe400078e001c */
[----:B------:R-:W-:Y:S02]  /*2b30*/  IMAD.MOV.U32 R11, RZ, RZ, R41 ;  /* 0x000000ffff0b7224 */ /* 0x000fe400078e0029 */
[----:B------:R-:W-:-:S02]  /*2b40*/  IMAD.MOV.U32 R8, RZ, RZ, R218 ;  /* 0x000000ffff087224 */ /* 0x000fc400078e00da */
[----:B------:R-:W-:-:S05]  /*2b50*/  IMAD.MOV.U32 R9, RZ, RZ, R217 ;  /* 0x000000ffff097224 */ /* 0x000fca00078e00d9 */
[----:B------:R0:W-:Y:S02]  /*2b60*/  STL.128 [R1+0x1d0], R8 ;  /* 0x0001d00801007387 */ /* 0x0001e40000100c00 */
[----:B0-----:R-:W-:Y:S02]  /*2b70*/  IMAD.MOV.U32 R8, RZ, RZ, R35 ;  /* 0x000000ffff087224 */ /* 0x001fe400078e0023 */
[----:B------:R-:W-:Y:S02]  /*2b80*/  IMAD.MOV.U32 R9, RZ, RZ, R36 ;  /* 0x000000ffff097224 */ /* 0x000fe400078e0024 */
[----:B------:R-:W-:Y:S02]  /*2b90*/  IMAD.MOV.U32 R10, RZ, RZ, R37 ;  /* 0x000000ffff0a7224 */ /* 0x000fe400078e0025 */
[----:B------:R-:W-:-:S05]  /*2ba0*/  IMAD.MOV.U32 R11, RZ, RZ, R38 ;  /* 0x000000ffff0b7224 */ /* 0x000fca00078e0026 */
[----:B------:R1:W-:Y:S01]  /*2bb0*/  STL.128 [R1+0x1e0], R8 ;  /* 0x0001e00801007387 */ /* 0x0003e20000100c00 */
[----:B--2---:R-:W-:-:S04]  /*2bc0*/  LOP3.LUT R6, R34, 0x1, RZ, 0xfc, !PT ;  /* 0x0000000122067812 */ /* 0x004fc800078efcff */
[----:B------:R-:W-:-:S13]  /*2bd0*/  ISETP.NE.AND P1, PT, R6, 0x3, PT ;  /* 0x000000030600780c */ /* 0x000fda0003f25270 */
[----:B-1----:R-:W-:Y:S05]  /*2be0*/  @!P1 BRA `(.L_x_2161) ;  /* 0x0000000000049947 */ /* 0x002fea0003800000 */
[----:B------:R-:W-:Y:S01]  /*2bf0*/  BPT.TRAP 0x1 ;  /* 0x000000040000795c */ /* 0x000fe20000300000 */
.L_x_2161:
[----:B------:R-:W-:Y:S05]  /*2c00*/  BSYNC B0 ;  /* 0x0000000000007941 */ /* 0x000fea0003800000 */
.L_x_2160:
[----:B------:R-:W2:Y:S01]  /*2c10*/  LDL.64 R8, [R1+0x18] ;  /* 0x0000180001087983 */ /* 0x000ea20000100a00 */
[----:B-----5:R-:W-:Y:S01]  /*2c20*/  SHF.L.U32 R25, R25, 0x1f, RZ ;  /* 0x0000001f19197819 */ /* 0x020fe200000006ff */
[----:B------:R-:W-:Y:S01]  /*2c30*/  BSSY B0, `(.L_x_2162) ;  /* 0x0000006000007945 */ /* 0x000fe20003800000 */
[----:B--2---:R-:W-:-:S05]  /*2c40*/  MOV R9, R8 ;  /* 0x0000000800097202 */ /* 0x004fca0000000f00 */
[----:B------:R-:W-:-:S04]  /*2c50*/  IMAD R24, R24, 0x8, R9 ;  /* 0x0000000818187824 */ /* 0x000fc800078e0209 */
[----:B------:R0:W1:Y:S01]  /*2c60*/  SYNCS.PHASECHK.TRANS64.TRYWAIT P0, [R24+URZ], R25 ;  /* 0x00000019180075a7 */ /* 0x000062000800017f */
[----:B------:R-:W-:Y:S05]  /*2c70*/  @!P1 BRA `(.L_x_2163) ;  /* 0x0000000000049947 */ /* 0x000fea0003800000 */
[----:B------:R-:W-:Y:S01]  /*2c80*/  BPT.TRAP 0x1 ;  /* 0x000000040000795c */ /* 0x000fe20000300000 */
.L_x_2163:
[----:B------:R-:W-:Y:S05]  /*2c90*/  BSYNC B0 ;  /* 0x0000000000007941 */ /* 0x000fea0003800000 */
.L_x_2162:
[----:B------:R-:W-:Y:S04]  /*2ca0*/  BSSY B0, `(.L_x_2164) ;  /* 0x0000004000007945 */ /* 0x000fe80003800000 */
[----:B-1----:R-:W-:Y:S05]  /*2cb0*/  @P0 BRA `(.L_x_2165) ;  /* 0x0000000000080947 */ /* 0x002fea0003800000 */
[----:B------:R-:W1:Y:S02]  /*2cc0*/  SYNCS.PHASECHK.TRANS64.TRYWAIT P0, [R24+URZ], R25 ;  /* 0x00000019180075a7 */ /* 0x000e64000800017f */
[----:B-1----:R-:W-:Y:S05]  /*2cd0*/  @!P0 BRA `(.L_x_2166) ;  /* 0x0000023c00208947 */ /* 0x002fea0003800000 */
.L_x_2165:
[----:B------:R-:W-:Y:S05]  /*2ce0*/  BSYNC B0 ;  /* 0x0000000000007941 */ /* 0x000fea0003800000 */
.L_x_2164:
[----:B------:R-:W2:Y:S04]  /*2cf0*/  LDL R13, [R1+0x1f0] ;  /* 0x0001f000010d7983 */ /* 0x000ea80000100800 */
[----:B------:R-:W2:Y:S01]  /*2d00*/  LDL.64 R8, [R1+0x80] ;  /* 0x0000800001087983 */ /* 0x000ea20000100a00 */
[----:B------:R-:W-:Y:S05]  /*2d10*/  WARPSYNC.ALL ;  /* 0x0000000000007948 */ /* 0x000fea0003800000 */
[----:B01----:R-:W3:Y:S04]  /*2d20*/  LDL.64 R24, [R1+0x78] ;  /* 0x0000780001187983 */ /* 0x003ee80000100a00 */
[----:B------:R-:W4:Y:S04]  /*2d30*/  LDL.64 R10, [R1+0x78] ;  /* 0x00007800010a7983 */ /* 0x000f280000100a00 */
[----:B------:R-:W5:Y:S01]  /*2d40*/  LDL.64 R14, [R1+0x78] ;  /* 0x00007800010e7983 */ /* 0x000f620000100a00 */
[----:B--2---:R-:W-:-:S03]  /*2d50*/  IMAD R8, R13, 0x300, R8 ;  /* 0x000003000d087824 */ /* 0x004fc600078e0208 */
[----:B------:R-:W2:Y:S01]  /*2d60*/  LDL.64 R20, [R1+0x78] ;  /* 0x0000780001147983 */ /* 0x000ea20000100a00 */
[----:B------:R-:W-:Y:S02]  /*2d70*/  R2UR UR7, R9 ;  /* 0x00000000090772ca */ /* 0x000fe400000e0000 */
[C---:B------:R-:W-:Y:S01]  /*2d80*/  R2UR UR6, R8.reuse ;  /* 0x00000000080672ca */ /* 0x040fe200000e0000 */
[----:B------:R-:W2:Y:S01]  /*2d90*/  LDL R72, [R1+0x1fc] ;  /* 0x0001fc0001487983 */ /* 0x000ea20000100800 */
[----:B------:R-:W-:Y:S01]  /*2da0*/  VIADD R12, R8, 0x2 ;  /* 0x00000002080c7836 */ /* 0x000fe20000000000 */
[----:B------:R-:W-:Y:S01]  /*2db0*/  BSSY B0, `(.L_x_2167) ;  /* 0x000002e000007945 */ /* 0x000fe20003800000 */
[----:B------:R-:W-:Y:S01]  /*2dc0*/  IMAD.MOV.U32 R13, RZ, RZ, R9 ;  /* 0x000000ffff0d7224 */ /* 0x000fe200078e0009 */
[----:B------:R0:W-:Y:S01]  /*2dd0*/  STL [R1+0x60], RZ ;  /* 0x000060ff01007387 */ /* 0x0001e20000100800 */
[----:B---3--:R-:W-:Y:S02]  /*2de0*/  R2UR UR4, R24 ;  /* 0x00000000180472ca */ /* 0x008fe400000e0000 */
[----:B------:R-:W-:-:S02]  /*2df0*/  R2UR UR5, R25 ;  /* 0x00000000190572ca */ /* 0x000fc400000e0000 */
[----:B------:R-:W-:Y:S01]  /*2e00*/  WARPGROUP.ARRIVE ;  /* 0x00000000000079c5 */ /* 0x000fe20000000000 */
[----:B----4-:R-:W-:Y:S02]  /*2e10*/  VIADD R10, R10, 0x2 ;  /* 0x000000020a0a7836 */ /* 0x010fe40000000000 */
[----:B-----5:R-:W-:Y:S02]  /*2e20*/  VIADD R14, R14, 0x4 ;  /* 0x000000040e0e7836 */ /* 0x020fe40000000000 */
[----:B--2---:R-:W-:-:S06]  /*2e30*/  VIADD R20, R20, 0x6 ;  /* 0x0000000614147836 */ /* 0x004fcc0000000000 */
[----:B------:R-:W-:Y:S01]  /*2e40*/  HGMMA.64x96x16.F32 R24, gdesc[UR4], RZ, !UPT, gsb0 ;  /* 0x01600000041879f0 */ /* 0x000fe2000c0008ff */
[----:B------:R-:W-:Y:S02]  /*2e50*/  R2UR UR6, R12 ;  /* 0x000000000c0672ca */ /* 0x000fe400000e0000 */
[----:B------:R-:W-:Y:S02]  /*2e60*/  R2UR UR7, R13 ;  /* 0x000000000d0772ca */ /* 0x000fe400000e0000 */
[----:B------:R-:W-:Y:S01]  /*2e70*/  R2UR UR4, R10 ;  /* 0x000000000a0472ca */ /* 0x000fe200000e0000 */
[----:B------:R-:W-:Y:S01]  /*2e80*/  VIADD R10, R8, 0x4 ;  /* 0x00000004080a7836 */ /* 0x000fe20000000000 */
[----:B------:R-:W-:Y:S01]  /*2e90*/  R2UR UR5, R11 ;  /* 0x000000000b0572ca */ /* 0x000fe200000e0000 */
[----:B------:R-:W-:Y:S01]  /*2ea0*/  IMAD.MOV.U32 R11, RZ, RZ, R9 ;  /* 0x000000ffff0b7224 */ /* 0x000fe200078e0009 */
[----:B------:R-:W-:Y:S01]  /*2eb0*/  LEA.HI R6, R72, R72, RZ, 0x1 ;  /* 0x0000004848067211 */ /* 0x000fe200078f08ff */
[----:B------:R-:W-:Y:S01]  /*2ec0*/  VIADD R8, R8, 0x6 ;  /* 0x0000000608087836 */ /* 0x000fe20000000000 */
[----:B------:R-:W-:-:S02]  /*2ed0*/  WARPGROUP.DEPBAR.LE gsb0, 0x0 ;  /* 0x00008000000079c5 */ /* 0x000fc40000010000 */
[----:B------:R-:W-:-:S07]  /*2ee0*/  WARPGROUP.ARRIVE ;  /* 0x00000000000079c5 */ /* 0x000fce0000000000 */
[----:B------:R-:W-:Y:S01]  /*2ef0*/  HGMMA.64x96x16.F32 R24, gdesc[UR4], R24, gsb0 ;  /* 0x01600000041879f0 */ /* 0x000fe20008000818 */
[----:B------:R-:W-:Y:S02]  /*2f00*/  R2UR UR6, R10 ;  /* 0x000000000a0672ca */ /* 0x000fe400000e0000 */
[----:B------:R-:W-:Y:S02]  /*2f10*/  R2UR UR7, R11 ;  /* 0x000000000b0772ca */ /* 0x000fe400000e0000 */
[----:B------:R-:W-:Y:S02]  /*2f20*/  R2UR UR4, R14 ;  /* 0x000000000e0472ca */ /* 0x000fe400000e0000 */
[----:B------:R-:W-:Y:S01]  /*2f30*/  R2UR UR5, R15 ;  /* 0x000000000f0572ca */ /* 0x000fe200000e0000 */
[----:B------:R-:W-:Y:S02]  /*2f40*/  WARPGROUP.DEPBAR.LE gsb0, 0x0 ;  /* 0x00008000000079c5 */ /* 0x000fe40000010000 */
[----:B------:R-:W-:-:S10]  /*2f50*/  WARPGROUP.ARRIVE ;  /* 0x00000000000079c5 */ /* 0x000fd40000000000 */
[----:B------:R-:W-:Y:S01]  /*2f60*/  HGMMA.64x96x16.F32 R24, gdesc[UR4], R24, gsb0 ;  /* 0x01600000041879f0 */ /* 0x000fe20008000818 */
[----:B------:R-:W-:Y:S02]  /*2f70*/  R2UR UR6, R8 ;  /* 0x00000000080672ca */ /* 0x000fe400000e0000 */
[----:B------:R-:W-:Y:S02]  /*2f80*/  R2UR UR7, R9 ;  /* 0x00000000090772ca */ /* 0x000fe400000e0000 */
[----:B------:R-:W-:Y:S02]  /*2f90*/  R2UR UR4, R20 ;  /* 0x00000000140472ca */ /* 0x000fe400000e0000 */
[----:B------:R-:W-:Y:S02]  /*2fa0*/  R2UR UR5, R21 ;  /* 0x00000000150572ca */ /* 0x000fe400000e0000 */
[----:B------:R-:W-:Y:S01]  /*2fb0*/  LOP3.LUT R9, R6, 0xfffffffe, RZ, 0xc0, !PT ;  /* 0xfffffffe06097812 */ /* 0x000fe200078ec0ff */
[----:B------:R-:W-:-:S04]  /*2fc0*/  IMAD.MOV.U32 R6, RZ, RZ, 0x1 ;  /* 0x00000001ff067424 */ /* 0x000fc800078e00ff */
[----:B------:R-:W-:Y:S01]  /*2fd0*/  IMAD.IADD R8, R72, 0x1, -R9 ;  /* 0x0000000148087824 */ /* 0x000fe200078e0a09 */
[----:B------:R0:W-:Y:S04]  /*2fe0*/  STL [R1+0x60], R6 ;  /* 0x0000600601007387 */ /* 0x0001e80000100800 */
[----:B------:R-:W-:Y:S01]  /*2ff0*/  SHF.L.U32 R8, R8, 0x1f, RZ ;  /* 0x0000001f08087819 */ /* 0x000fe200000006ff */
[----:B------:R0:W-:Y:S04]  /*3000*/  STL [R1+0x60], R6 ;  /* 0x0000600601007387 */ /* 0x0001e80000100800 */
[----:B------:R0:W-:Y:S04]  /*3010*/  STL [R1+0x60], R6 ;  /* 0x0000600601007387 */ /* 0x0001e80000100800 */
[----:B------:R0:W-:Y:S01]  /*3020*/  STL [R1+0x60], R6 ;  /* 0x0000600601007387 */ /* 0x0001e20000100800 */
[----:B------:R-:W-:-:S02]  /*3030*/  WARPGROUP.DEPBAR.LE gsb0, 0x0 ;  /* 0x00008000000079c5 */ /* 0x000fc40000010000 */
[----:B------:R-:W-:-:S06]  /*3040*/  WARPGROUP.ARRIVE ;  /* 0x00000000000079c5 */ /* 0x000fcc0000000000 */
[----:B------:R-:W-:Y:S03]  /*3050*/  HGMMA.64x96x16.F32 R24, gdesc[UR4], R24, gsb0 ;  /* 0x01600000041879f0 */ /* 0x000fe60008000818 */
[----:B------:R-:W-:Y:S02]  /*3060*/  WARPGROUP.DEPBAR.LE gsb0, 0x0 ;  /* 0x00008000000079c5 */ /* 0x000fe40000010000 */
[----:B------:R-:W1:Y:S02]  /*3070*/  SYNCS.PHASECHK.TRANS64.TRYWAIT P0, [UR42+0x32410], R8 ;  /* 0x03241008ff0075a7 */ /* 0x000e64000800016a */
[----:B01----:R-:W-:Y:S05]  /*3080*/  @!P0 BRA `(.L_x_2168) ;  /* 0x0000023800488947 */ /* 0x003fea0003800000 */
.L_x_2352:
[----:B------:R-:W-:Y:S05]  /*3090*/  BSYNC B0 ;  /* 0x0000000000007941 */ /* 0x000fea0003800000 */
.L_x_2167:
[----:B------:R-:W2:Y:S04]  /*30a0*/  LDL R10, [R1+0x28] ;  /* 0x00002800010a7983 */ /* 0x000ea80000100800 */
[----:B0-----:R0:W5:Y:S01]  /*30b0*/  LDL.64 R8, [R1+0x1f0] ;  /* 0x0001f00001087983 */ /* 0x0011620000100a00 */
[----:B------:R-:W-:Y:S01]  /*30c0*/  BSSY B0, `(.L_x_2169) ;  /* 0x0000005000007945 */ /* 0x000fe20003800000 */
[----:B--2---:R-:W-:-:S04]  /*30d0*/  LOP3.LUT R10, R10, 0x1, RZ, 0xfc, !PT ;  /* 0x000000010a0a7812 */ /* 0x004fc800078efcff */
[----:B------:R-:W-:-:S13]  /*30e0*/  ISETP.NE.AND P1, PT, R10, 0x3, PT ;  /* 0x000000030a00780c */ /* 0x000fda0003f25270 */
[----:B0-----:R-:W-:Y:S05]  /*30f0*/  @!P1 BRA `(.L_x_2170) ;  /* 0x0000000000049947 */ /* 0x001fea0003800000 */
[----:B------:R-:W-:Y:S01]  /*3100*/  BPT.TRAP 0x1 ;  /* 0x000000040000795c */ /* 0x000fe20000300000 */
.L_x_2170:
[----:B------:R-:W-:Y:S05]  /*3110*/  BSYNC B0 ;  /* 0x0000000000007941 */ /* 0x000fea0003800000 */
.L_x_2169:
        /* <DEDUP_REMOVED lines=8> */
.L_x_2172:
[----:B------:R-:W-:Y:S05]  /*31a0*/  BSYNC B0 ;  /* 0x0000000000007941 */ /* 0x000fea0003800000 */
.L_x_2171:
[----:B------:R-:W-:Y:S04]  /*31b0*/  BSSY B0, `(.L_x_2173) ;  /* 0x0000004000007945 */ /* 0x000fe80003800000 */
[----:B-1----:R-:W-:Y:S05]  /*31c0*/  @P0 BRA `(.L_x_2174) ;  /* 0x0000000000080947 */ /* 0x002fea0003800000 */
[----:B------:R-:W1:Y:S02]  /*31d0*/  SYNCS.PHASECHK.TRANS64.TRYWAIT P0, [R8+URZ], R9 ;  /* 0x00000009080075a7 */ /* 0x000e64000800017f */
[----:B-1----:R-:W-:Y:S05]  /*31e0*/  @!P0 BRA `(.L_x_2175) ;  /* 0x0000023800088947 */ /* 0x002fea0003800000 */
.L_x_2174:
[----:B------:R-:W-:Y:S05]  /*31f0*/  BSYNC B0 ;  /* 0x0000000000007941 */ /* 0x000fea0003800000 */
.L_x_2173:
[----:B------:R-:W2:Y:S04]  /*3200*/  LDL R13, [R1+0x1f0] ;  /* 0x0001f000010d7983 */ /* 0x000ea80000100800 */
[----:B01----:R-:W2:Y:S04]  /*3210*/  LDL.64 R8, [R1+0xf8] ;  /* 0x0000f80001087983 */ /* 0x003ea80000100a00 */
[----:B------:R-:W3:Y:S04]  /*3220*/  LDL R12, [R1+0x70] ;  /* 0x00007000010c7983 */ /* 0x000ee80000100800 */
[----:B------:R-:W4:Y:S04]  /*3230*/  LDL.64 R10, [R1+0xf0] ;  /* 0x0000f000010a7983 */ /* 0x000f280000100a00 */
[----:B------:R-:W4:Y:S04]  /*3240*/  LDL.64 R14, [R1+0xf0] ;  /* 0x0000f000010e7983 */ /* 0x000f280000100a00 */
[----:B------:R-:W4:Y:S04]  /*3250*/  LDL.64 R20, [R1+0xf0] ;  /* 0x0000f00001147983 */ /* 0x000f280000100a00 */
[----:B------:R-:W4:Y:S01]  /*3260*/  LDL.64 R72, [R1+0xf0] ;  /* 0x0000f00001487983 */ /* 0x000f220000100a00 */
[----:B------:R-:W-:Y:S05]  /*3270*/  WARPSYNC.ALL ;  /* 0x0000000000007948 */ /* 0x000fea0003800000 */
[----:B------:R-:W-:Y:S01]  /*3280*/  WARPGROUP.ARRIVE ;  /* 0x00000000000079c5 */ /* 0x000fe20000000000 */
[----:B------:R0:W5:Y:S01]  /*3290*/  LDL R75, [R1+0xc] ;  /* 0x00000c00014b7983 */ /* 0x0001620000100800 */
[----:B--2---:R-:W-:Y:S01]  /*32a0*/  IMAD R8, R13, 0xc00, R8 ;  /* 0x00000c000d087824 */ /* 0x004fe200078e0208 */
[----:B------:R-:W-:-:S02]  /*32b0*/  R2UR UR7, R9 ;  /* 0x00000000090772ca */ /* 0x000fc400000e0000 */
[----:B---3--:R-:W-:Y:S02]  /*32c0*/  ISETP.NE.U32.AND P0, PT, R12, RZ, PT ;  /* 0x000000ff0c00720c */ /* 0x008fe40003f05070 */
[----:B------:R-:W-:Y:S01]  /*32d0*/  R2UR UR6, R8 ;  /* 0x00000000080672ca */ /* 0x000fe200000e0000 */
[----:B------:R-:W2:Y:S01]  /*32e0*/  LDL.64 R12, [R1+0xf0] ;  /* 0x0000f000010c7983 */ /* 0x000ea20000100a00 */
[----:B----4-:R-:W-:Y:S02]  /*32f0*/  R2UR UR4, R10 ;  /* 0x000000000a0472ca */ /* 0x010fe400000e0000 */
[----:B------:R-:W-:-:S07]  /*3300*/  R2UR UR5, R11 ;  /* 0x000000000b0572ca */ /* 0x000fce00000e0000 */
[----:B------:R-:W-:-:S06]  /*3310*/  VOTEU.ANY UP0, P0 ;  /* 0x00000000003f7886 */ /* 0x000fcc0000000100 */
[----:B------:R-:W-:Y:S01]  /*3320*/  HGMMA.64x96x16.F32 R24, gdesc[UR4], R24, UP0, gsb0 ;  /* 0x01600000041879f0 */ /* 0x000fe2000b800818 */
[----:B------:R-:W-:Y:S02]  /*3330*/  VIADD R14, R14, 0x2 ;  /* 0x000000020e0e7836 */ /* 0x000fe40000000000 */
[----:B------:R-:W-:Y:S02]  /*3340*/  VIADD R10, R8, 0x2 ;  /* 0x00000002080a7836 */ /* 0x000fe40000000000 */
[----:B------:R-:W-:Y:S01]  /*3350*/  IMAD.MOV.U32 R11, RZ, RZ, R9 ;  /* 0x000000ffff0b7224 */ /* 0x000fe200078e0009 */
[----:B------:R-:W-:Y:S02]  /*3360*/  R2UR UR4, R14 ;  /* 0x000000000e0472ca */ /* 0x000fe400000e0000 */
[----:B------:R-:W-:Y:S02]  /*3370*/  R2UR UR6, R10 ;  /* 0x000000000a0672ca */ /* 0x000fe400000e0000 */
[----:B------:R-:W-:-:S02]  /*3380*/  R2UR UR7, R11 ;  /* 0x000000000b0772ca */ /* 0x000fc400000e0000 */
[----:B------:R-:W-:Y:S02]  /*3390*/  R2UR UR5, R15 ;  /* 0x000000000f0572ca */ /* 0x000fe400000e0000 */
[----:B------:R-:W3:Y:S01]  /*33a0*/  LDL.64 R14, [R1+0xf0] ;  /* 0x0000f000010e7983 */ /* 0x000ee20000100a00 */
[----:B------:R-:W-:Y:S02]  /*33b0*/  WARPGROUP.DEPBAR.LE gsb0, 0x0 ;  /* 0x00008000000079c5 */ /* 0x000fe40000010000 */
[----:B------:R-:W-:-:S08]  /*33c0*/  WARPGROUP.ARRIVE ;  /* 0x00000000000079c5 */ /* 0x000fd00000000000 */
[----:B------:R-:W-:Y:S01]  /*33d0*/  HGMMA.64x96x16.F32 R24, gdesc[UR4], R24, gsb0 ;  /* 0x01600000041879f0 */ /* 0x000fe20008000818 */
[----:B------:R-:W-:Y:S02]  /*33e0*/  VIADD R20, R20, 0x4 ;  /* 0x0000000414147836 */ /* 0x000fe40000000000 */
[----:B------:R-:W-:Y:S02]  /*33f0*/  VIADD R10, R8, 0x4 ;  /* 0x00000004080a7836 */ /* 0x000fe40000000000 */
[----:B------:R-:W-:Y:S01]  /*3400*/  IMAD.MOV.U32 R11, RZ, RZ, R9 ;  /* 0x000000ffff0b7224 */ /* 0x000fe200078e0009 */
[----:B------:R-:W-:Y:S02]  /*3410*/  R2UR UR4, R20 ;  /* 0x00000000140472ca */ /* 0x000fe400000e0000 */
[----:B------:R-:W-:Y:S02]  /*3420*/  R2UR UR6, R10 ;  /* 0x000000000a0672ca */ /* 0x000fe400000e0000 */
[----:B------:R-:W-:-:S02]  /*3430*/  R2UR UR7, R11 ;  /* 0x000000000b0772ca */ /* 0x000fc400000e0000 */
[----:B------:R-:W-:Y:S02]  /*3440*/  R2UR UR5, R21 ;  /* 0x00000000150572ca */ /* 0x000fe400000e0000 */
[----:B------:R-:W4:Y:S01]  /*3450*/  LDL.64 R20, [R1+0xf0] ;  /* 0x0000f00001147983 */ /* 0x000f220000100a00 */
        /* <DEDUP_REMOVED lines=14> */
[----:B--2---:R-:W-:Y:S02]  /*3540*/  VIADD R12, R12, 0x400 ;  /* 0x000004000c0c7836 */ /* 0x004fe40000000000 */
[----:B------:R-:W-:Y:S02]  /*3550*/  VIADD R10, R8, 0x300 ;  /* 0x00000300080a7836 */ /* 0x000fe40000000000 */
[----:B------:R-:W-:Y:S01]  /*3560*/  IMAD.MOV.U32 R11, RZ, RZ, R9 ;  /* 0x000000ffff0b7224 */ /* 0x000fe200078e0009 */
[----:B------:R-:W-:Y:S02]  /*3570*/  R2UR UR4, R12 ;  /* 0x000000000c0472ca */ /* 0x000fe400000e0000 */
[----:B------:R-:W-:Y:S02]  /*3580*/  R2UR UR6, R10 ;  /* 0x000000000a0672ca */ /* 0x000fe400000e0000 */
[----:B------:R-:W-:-:S02]  /*3590*/  R2UR UR7, R11 ;  /* 0x000000000b0772ca */ /* 0x000fc400000e0000 */
[----:B------:R-:W-:Y:S02]  /*35a0*/  R2UR UR5, R13 ;  /* 0x000000000d0572ca */ /* 0x000fe400000e0000 */
[----:B------:R-:W2:Y:S01]  /*35b0*/  LDL.64 R12, [R1+0xf0] ;  /* 0x0000f000010c7983 */ /* 0x000ea20000100a00 */
[----:B------:R-:W-:Y:S02]  /*35c0*/  WARPGROUP.DEPBAR.LE gsb0, 0x0 ;  /* 0x00008000000079c5 */ /* 0x000fe40000010000 */
[----:B------:R-:W-:-:S08]  /*35d0*/  WARPGROUP.ARRIVE ;  /* 0x00000000000079c5 */ /* 0x000fd00000000000 */
[----:B------:R-:W-:Y:S01]  /*35e0*/  HGMMA.64x96x16.F32 R24, gdesc[UR4], R24, gsb0 ;  /* 0x01600000041879f0 */ /* 0x000fe20008000818 */
[----:B---3--:R-:W-:Y:S02]  /*35f0*/  VIADD R14, R14, 0x402 ;  /* 0x000004020e0e7836 */ /* 0x008fe40000000000 */
        /* <DEDUP_REMOVED lines=10> */
[----:B----4-:R-:W-:Y:S02]  /*36a0*/  VIADD R20, R20, 0x404 ;  /* 0x0000040414147836 */ /* 0x010fe40000000000 */
        /* <DEDUP_REMOVED lines=71> */
[----:B------:R-:W-:Y:S01]  /*3b20*/  R2UR UR5, R13 ;  /* 0x000000000d0572ca */ /* 0x000fe200000e0000 */
[----:B---3--:R-:W-:Y:S01]  /*3b30*/  VIADD R14, R14, 0xc02 ;  /* 0x00000c020e0e7836 */ /* 0x008fe20000000000 */
[----:B------:R-:W2:Y:S01]  /*3b40*/  LDL R13, [R1] ;  /* 0x00000000010d7983 */ /* 0x000ea20000100800 */
[----:B------:R-:W-:Y:S02]  /*3b50*/  WARPGROUP.DEPBAR.LE gsb0, 0x0 ;  /* 0x00008000000079c5 */ /* 0x000fe40000010000 */
[----:B------:R-:W-:Y:S01]  /*3b60*/  WARPGROUP.ARRIVE ;  /* 0x00000000000079c5 */ /* 0x000fe20000000000 */
[----:B------:R0:W5:Y:S07]  /*3b70*/  LDL R12, [R1+0x1f0] ;  /* 0x0001f000010c7983 */ /* 0x00016e0000100800 */
[----:B------:R-:W-:Y:S01]  /*3b80*/  HGMMA.64x96x16.F32 R24, gdesc[UR4], R24, gsb0 ;  /* 0x01600000041879f0 */ /* 0x000fe20008000818 */
[----:B------:R-:W-:-:S02]  /*3b90*/  VIADD R10, R8, 0x902 ;  /* 0x00000902080a7836 */ /* 0x000fc40000000000 */
[----:B------:R-:W-:Y:S01]  /*3ba0*/  IMAD.MOV.U32 R11, RZ, RZ, R9 ;  /* 0x000000ffff0b7224 */ /* 0x000fe200078e0009 */
[----:B------:R-:W-:Y:S02]  /*3bb0*/  R2UR UR4, R14 ;  /* 0x000000000e0472ca */ /* 0x000fe400000e0000 */
[----:B------:R-:W-:Y:S02]  /*3bc0*/  R2UR UR6, R10 ;  /* 0x000000000a0672ca */ /* 0x000fe400000e0000 */
[----:B------:R-:W-:Y:S02]  /*3bd0*/  R2UR UR7, R11 ;  /* 0x000000000b0772ca */ /* 0x000fe400000e0000 */
[----:B------:R-:W-:Y:S01]  /*3be0*/  R2UR UR5, R15 ;  /* 0x000000000f0572ca */ /* 0x000fe200000e0000 */
[----:B----4-:R-:W-:Y:S02]  /*3bf0*/  VIADD R20, R20, 0xc04 ;  /* 0x00000c0414147836 */ /* 0x010fe40000000000 */
[----:B------:R-:W-:Y:S01]  /*3c00*/  VIADD R10, R8, 0x904 ;  /* 0x00000904080a7836 */ /* 0x000fe20000000000 */
[----:B------:R-:W-:-:S02]  /*3c10*/  WARPGROUP.DEPBAR.LE gsb0, 0x0 ;  /* 0x00008000000079c5 */ /* 0x000fc40000010000 */
[----:B------:R-:W-:-:S07]  /*3c20*/  WARPGROUP.ARRIVE ;  /* 0x00000000000079c5 */ /* 0x000fce0000000000 */
[----:B------:R-:W-:Y:S01]  /*3c30*/  HGMMA.64x96x16.F32 R24, gdesc[UR4], R24, gsb0 ;  /* 0x01600000041879f0 */ /* 0x000fe20008000818 */
[----:B------:R-:W-:Y:S01]  /*3c40*/  IMAD.MOV.U32 R11, RZ, RZ, R9 ;  /* 0x000000ffff0b7224 */ /* 0x000fe200078e0009 */
[----:B------:R-:W-:Y:S02]  /*3c50*/  R2UR UR6, R10 ;  /* 0x000000000a0672ca */ /* 0x000fe400000e0000 */
[----:B------:R-:W-:Y:S02]  /*3c60*/  R2UR UR4, R20 ;  /* 0x00000000140472ca */ /* 0x000fe400000e0000 */
[----:B------:R-:W-:Y:S02]  /*3c70*/  R2UR UR7, R11 ;  /* 0x000000000b0772ca */ /* 0x000fe400000e0000 */
[----:B------:R-:W-:Y:S01]  /*3c80*/  R2UR UR5, R21 ;  /* 0x00000000150572ca */ /* 0x000fe200000e0000 */
[----:B------:R-:W-:Y:S02]  /*3c90*/  VIADD R8, R8, 0x906 ;  /* 0x0000090608087836 */ /* 0x000fe40000000000 */
        /* <DEDUP_REMOVED lines=8> */
[----:B------:R0:W-:Y:S04]  /*3d20*/  STL [R1+0x70], R6 ;  /* 0x0000700601007387 */ /* 0x0001e80000100800 */
[----:B------:R0:W-:Y:S04]  /*3d30*/  STL [R1+0x70], R6 ;  /* 0x0000700601007387 */ /* 0x0001e80000100800 */
[----:B------:R0:W-:Y:S04]  /*3d40*/  STL [R1+0x70], R6 ;  /* 0x0000700601007387 */ /* 0x0001e80000100800 */
[----:B------:R0:W-:Y:S04]  /*3d50*/  STL [R1+0x70], R6 ;  /* 0x0000700601007387 */ /* 0x0001e80000100800 */
[----:B------:R0:W-:Y:S04]  /*3d60*/  STL [R1+0x70], R6 ;  /* 0x0000700601007387 */ /* 0x0001e80000100800 */
[----:B------:R0:W-:Y:S01]  /*3d70*/  STL [R1+0x70], R6 ;  /* 0x0000700601007387 */ /* 0x0001e20000100800 */
[----:B------:R-:W-:-:S02]  /*3d80*/  WARPGROUP.DEPBAR.LE gsb0, 0x0 ;  /* 0x00008000000079c5 */ /* 0x000fc40000010000 */
[----:B------:R-:W-:-:S06]  /*3d90*/  WARPGROUP.ARRIVE ;  /* 0x00000000000079c5 */ /* 0x000fcc0000000000 */
[----:B------:R-:W-:Y:S01]  /*3da0*/  HGMMA.64x96x16.F32 R24, gdesc[UR4], R24, gsb0 ;  /* 0x01600000041879f0 */ /* 0x000fe20008000818 */
[----:B------:R0:W-:Y:S04]  /*3db0*/  STL [R1+0x70], R6 ;  /* 0x0000700601007387 */ /* 0x0001e80000100800 */
[----:B------:R0:W-:Y:S04]  /*3dc0*/  STL [R1+0x70], R6 ;  /* 0x0000700601007387 */ /* 0x0001e80000100800 */
[----:B------:R0:W-:Y:S04]  /*3dd0*/  STL [R1+0x70], R6 ;  /* 0x0000700601007387 */ /* 0x0001e80000100800 */
[----:B------:R0:W-:Y:S04]  /*3de0*/  STL [R1+0x70], R6 ;  /* 0x0000700601007387 */ /* 0x0001e80000100800 */
[----:B------:R0:W-:Y:S04]  /*3df0*/  STL [R1+0x70], R6 ;  /* 0x0000700601007387 */ /* 0x0001e80000100800 */
[----:B------:R0:W-:Y:S04]  /*3e00*/  STL [R1+0x70], R6 ;  /* 0x0000700601007387 */ /* 0x0001e80000100800 */
[----:B------:R0:W-:Y:S01]  /*3e10*/  STL [R1+0x70], R6 ;  /* 0x0000700601007387 */ /* 0x0001e20000100800 */
[----:B--2---:R-:W-:-:S03]  /*3e20*/  LOP3.LUT R13, R13, 0x1, RZ, 0xfc, !PT ;  /* 0x000000010d0d7812 */ /* 0x004fc600078efcff */
[----:B------:R0:W-:Y:S04]  /*3e30*/  STL [R1+0x70], R6 ;  /* 0x0000700601007387 */ /* 0x0001e80000100800 */
[----:B------:R0:W-:Y:S04]  /*3e40*/  STL [R1+0x70], R6 ;  /* 0x0000700601007387 */ /* 0x0001e80000100800 */
[----:B------:R0:W-:Y:S01]  /*3e50*/  STL [R1+0x70], R6 ;  /* 0x0000700601007387 */ /* 0x0001e20000100800 */
[----:B------:R-:W-:Y:S01]  /*3e60*/  ISETP.NE.AND P0, PT, R13, 0x3, PT ;  /* 0x000000030d00780c */ /* 0x000fe20003f05270 */
[----:B------:R-:W-:Y:S01]  /*3e70*/  BSSY B0, `(.L_x_2176) ;  /* 0x0000005000007945 */ /* 0x000fe20003800000 */
[----:B------:R-:W-:-:S02]  /*3e80*/  WARPGROUP.DEPBAR.LE gsb0, 0x0 ;  /* 0x00008000000079c5 */ /* 0x000fc40000010000 */
[----:B------:R0:W-:Y:S09]  /*3e90*/  BAR.ARV R208, 0x100 ;  /* 0x000400d00000751d */ /* 0x0001f20000002000 */
[----:B0-----:R-:W-:Y:S05]  /*3ea0*/  @!P0 BRA `(.L_x_2177) ;  /* 0x0000000000048947 */ /* 0x001fea0003800000 */
[----:B------:R-:W-:Y:S01]  /*3eb0*/  BPT.TRAP 0x1 ;  /* 0x000000040000795c */ /* 0x000fe20000300000 */
.L_x_2177:
[----:B------:R-:W-:Y:S05]  /*3ec0*/  BSYNC B0 ;  /* 0x0000000000007941 */ /* 0x000fea0003800000 */
.L_x_2176:
[----:B------:R-:W2:Y:S02]  /*3ed0*/  LDL.64 R8, [R1+0x20] ;  /* 0x0000200001087983 */ /* 0x000ea40000100a00 */
[----:B--2---:R-:W-:-:S05]  /*3ee0*/  MOV R9, R8 ;  /* 0x0000000800097202 */ /* 0x004fca0000000f00 */
[----:B-----5:R-:W-:-:S05]  /*3ef0*/  IMAD R12, R12, 0x8, R9 ;  /* 0x000000080c0c7824 */ /* 0x020fca00078e0209 */
[----:B------:R-:W-:-:S04]  /*3f00*/  PRMT R12, R75, 0x654, R12 ;  /* 0x000006544b0c7816 */ /* 0x000fc8000000000c */
[----:B------:R0:W-:Y:S01]  /*3f10*/  SYNCS.ARRIVE.TRANS64.RED.A1T0 RZ, [R12+URZ], RZ ;  /* 0x000000ff0cff79a7 */ /* 0x0001e2000810043f */
[----:B------:R-:W2:Y:S04]  /*3f20*/  LDL R9, [R198+0x24] ;  /* 0x00002400c6097983 */ /* 0x000ea80000100800 */
[----:B------:R-:W3:Y:S04]  /*3f30*/  LDL R8, [R198] ;  /* 0x00000000c6087983 */ /* 0x000ee80000100800 */
[----:B------:R-:W4:Y:S04]  /*3f40*/  LDL R19, [R19] ;  /* 0x0000000013137983 */ /* 0x000f280000100800 */
[----:B------:R-:W4:Y:S04]  /*3f50*/  LDL R72, [R198+0x8] ;  /* 0x00000800c6487983 */ /* 0x000f280000100800 */
[----:B------:R-:W4:Y:S04]  /*3f60*/  LDL R78, [R198+0x18] ;  /* 0x00001800c64e7983 */ /* 0x000f280000100800 */
[----:B------:R-:W4:Y:S04]  /*3f70*/  LDL R75, [R198+0x4] ;  /* 0x00000400c64b7983 */ /* 0x000f280000100800 */
[----:B------:R-:W4:Y:S04]  /*3f80*/  LDL R76, [R198+0xc] ;  /* 0x00000c00c64c7983 */ /* 0x000f280000100800 */
[----:B------:R-:W4:Y:S04]  /*3f90*/  LDL R74, [R198+0x10] ;  /* 0x00001000c64a7983 */ /* 0x000f280000100800 */
[----:B------:R-:W4:Y:S01]  /*3fa0*/  LDL R77, [R198+0x14] ;  /* 0x00001400c64d7983 */ /* 0x000f220000100800 */
[----:B--2---:R-:W-:-:S13]  /*3fb0*/  ISETP.NE.AND P0, PT, R9, 0x1, PT ;  /* 0x000000010900780c */ /* 0x004fda0003f05270 */
[----:B------:R-:W2:Y:S04]  /*3fc0*/  @P0 LDL R9, [R198+0x28] ;  /* 0x00002800c6090983 */ /* 0x000ea80000100800 */
[----:B------:R-:W2:Y:S01]  /*3fd0*/  @P0 LDL R10, [R198+0x2c] ;  /* 0x00002c00c60a0983 */ /* 0x000ea20000100800 */
[----:B---3--:R-:W-:-:S04]  /*3fe0*/  SHF.R.S32.HI R11, RZ, 0x1f, R8 ;  /* 0x0000001fff0b7819 */ /* 0x008fc80000011408 */
[----:B0-----:R-:W-:-:S04]  /*3ff0*/  LEA.HI R12, R11, R8, RZ, 0x7 ;  /* 0x000000080b0c7211 */ /* 0x001fc800078f38ff */
[----:B------:R-:W-:-:S05]  /*4000*/  LOP3.LUT R13, R12, 0xffffff80, RZ, 0xc0, !PT ;  /* 0xffffff800c0d7812 */ /* 0x000fca00078ec0ff */
[----:B------:R-:W-:-:S05]  /*4010*/  IMAD.IADD R13, R8, 0x1, -R13 ;  /* 0x00000001080d7824 */ /* 0x000fca00078e0a0d */
[----:B------:R-:W-:Y:S02]  /*4020*/  SHF.R.S32.HI R14, RZ, 0x1f, R13 ;  /* 0x0000001fff0e7819 */ /* 0x000fe4000001140d */
[----:B------:R-:W-:Y:S02]  /*4030*/  LEA.HI R73, R11, R8, RZ, 0x2 ;  /* 0x000000080b497211 */ /* 0x000fe400078f10ff */
[----:B------:R-:W-:Y:S02]  /*4040*/  LEA.HI R15, R14, R13, RZ, 0x2 ;  /* 0x0000000d0e0f7211 */ /* 0x000fe400078f10ff */
[----:B------:R-:W-:Y:S02]  /*4050*/  LOP3.LUT R73, R73, 0xfffffffc, RZ, 0xc0, !PT ;  /* 0xfffffffc49497812 */ /* 0x000fe400078ec0ff */
[--C-:B------:R-:W-:Y:S02]  /*4060*/  SHF.R.S32.HI R20, RZ, 0x2, R15.reuse ;  /* 0x00000002ff147819 */ /* 0x100fe4000001140f */
[----:B------:R-:W-:-:S02]  /*4070*/  SHF.R.S32.HI R21, RZ, 0x1f, R15 ;  /* 0x0000001fff157819 */ /* 0x000fc4000001140f */
[----:B------:R-:W-:Y:S02]  /*4080*/  LEA.HI R14, R14, R13, RZ, 0x5 ;  /* 0x0000000d0e0e7211 */ /* 0x000fe400078f28ff */
[----:B------:R-:W-:Y:S02]  /*4090*/  SHF.R.S32.HI R11, RZ, 0x7, R12 ;  /* 0x00000007ff0b7819 */ /* 0x000fe4000001140c */
[----:B------:R-:W-:Y:S01]  /*40a0*/  LEA.HI R21, R21, R20, RZ, 0x3 ;  /* 0x0000001415157211 */ /* 0x000fe200078f18ff */
[----:B------:R-:W-:Y:S01]  /*40b0*/  IMAD.IADD R73, R8, 0x1, -R73 ;  /* 0x0000000108497824 */ /* 0x000fe200078e0a49 */
[----:B------:R-:W-:Y:S02]  /*40c0*/  SHF.R.S32.HI R14, RZ, 0x5, R14 ;  /* 0x00000005ff0e7819 */ /* 0x000fe4000001140e */
[----:B------:R-:W-:Y:S02]  /*40d0*/  LEA.HI R12, R12, R11, RZ, 0x1 ;  /* 0x0000000b0c0c7211 */ /* 0x000fe400078f08ff */
[----:B------:R-:W-:Y:S01]  /*40e0*/  LOP3.LUT R21, R21, 0xfffffff8, RZ, 0xc0, !PT ;  /* 0xfffffff815157812 */ /* 0x000fe200078ec0ff */
[----:B----4-:R-:W-:Y:S01]  /*40f0*/  IMAD R14, R19, 0x8, R14 ;  /* 0x00000008130e7824 */ /* 0x010fe200078e020e */
[----:B------:R-:W-:-:S02]  /*4100*/  LOP3.LUT R12, R12, 0x3fffffe, RZ, 0xc0, !PT ;  /* 0x03fffffe0c0c7812 */ /* 0x000fc400078ec0ff */
[----:B------:R-:W-:Y:S01]  /*4110*/  LEA.HI R8, R73, R73, RZ, 0x1 ;  /* 0x0000004949087211 */ /* 0x000fe200078f08ff */
[----:B------:R-:W-:Y:S02]  /*4120*/  IMAD.IADD R21, R20, 0x1, -R21 ;  /* 0x0000000114157824 */ /* 0x000fe400078e0a15 */
[----:B------:R-:W-:Y:S01]  /*4130*/  IMAD.IADD R12, R11, 0x1, -R12 ;  /* 0x000000010b0c7824 */ /* 0x000fe200078e0a0c */
[----:B------:R-:W-:Y:S01]  /*4140*/  LOP3.LUT R8, R8, 0x1ffffffe, RZ, 0xc0, !PT ;  /* 0x1ffffffe08087812 */ /* 0x000fe200078ec0ff */
[----:B------:R-:W-:-:S04]  /*4150*/  IMAD.U32 R21, R14, 0x10, R21 ;  /* 0x000000100e157824 */ /* 0x000fc800078e0015 */
[----:B------:R-:W-:Y:S02]  /*4160*/  IMAD.IADD R8, R73, 0x1, -R8 ;  /* 0x0000000149087824 */ /* 0x000fe400078e0a08 */
[----:B------:R-:W-:-:S04]  /*4170*/  IMAD R21, R12, 0x40, R21 ;  /* 0x000000400c157824 */ /* 0x000fc800078e0215 */
[----:B------:R-:W-:Y:S02]  /*4180*/  IMAD R12, R8, 0x8, R21 ;  /* 0x00000008080c7824 */ /* 0x000fe400078e0215 */
[----:B------:R-:W-:Y:S01]  /*4190*/  IMAD.U32 R11, RZ, RZ, UR45 ;  /* 0x0000002dff0b7e24 */ /* 0x000fe2000f8e00ff */
[----:B------:R-:W-:Y:S02]  /*41a0*/  LOP3.LUT R8, R15, 0x7ffffffc, RZ, 0xc0, !PT ;  /* 0x7ffffffc0f087812 */ /* 0x000fe400078ec0ff */
[----:B------:R-:W-:-:S03]  /*41b0*/  ISETP.GE.AND P1, PT, R78, 0x1, PT ;  /* 0x000000014e00780c */ /* 0x000fc60003f26270 */
[----:B------:R-:W-:Y:S01]  /*41c0*/  IMAD.IADD R8, R13, 0x1, -R8 ;  /* 0x000000010d087824 */ /* 0x000fe200078e0a08 */
[----:B------:R-:W-:Y:S02]  /*41d0*/  UMOV UR4, 0xffffffa0 ;  /* 0xffffffa000047882 */ /* 0x000fe40000000000 */
[----:B------:R-:W-:Y:S01]  /*41e0*/  UIMAD UR4, UR45, UR4, 0x60 ;  /* 0x000000602d0474a4 */ /* 0x000fe2000f8e0204 */
[----:B------:R-:W-:Y:S01]  /*41f0*/  LOP3.LUT R76, RZ, R76, RZ, 0x33, !PT ;  /* 0x0000004cff4c7212 */ /* 0x000fe200078e33ff */
[----:B------:R-:W-:Y:S04]  /*4200*/  BSSY B0, `(.L_x_2178) ;  /* 0x000002b000007945 */ /* 0x000fe80003800000 */
[----:B------:R-:W-:Y:S02]  /*4210*/  IMAD.U32 R19, RZ, RZ, UR4 ;  /* 0x00000004ff137e24 */ /* 0x000fe4000f8e00ff */
[----:B------:R-:W-:-:S02]  /*4220*/  VIADD R77, R77, UR4 ;  /* 0x000000044d4d7c36 */ /* 0x000fc40008000000 */
[----:B------:R-:W-:Y:S02]  /*4230*/  IMAD R19, R8, -0x2, R19 ;  /* 0xfffffffe08137824 */ /* 0x000fe400078e0213 */
[----:B--2---:R-:W-:-:S05]  /*4240*/  @P0 IMAD.HI.U32 R9, R12, R9, RZ ;  /* 0x000000090c090227 */ /* 0x004fca00078e00ff */
[----:B------:R-:W-:Y:S01]  /*4250*/  @P0 SHF.R.U32.HI R12, RZ, R10, R9 ;  /* 0x0000000aff0c0219 */ /* 0x000fe20000011609 */
[----:B------:R-:W-:-:S04]  /*4260*/  IMAD R9, R11, -0x60, R72 ;  /* 0xffffffa00b097824 */ /* 0x000fc800078e0248 */
[----:B------:R-:W0:Y:S01]  /*4270*/  SHFL.IDX PT, R21, R12, RZ, 0x1c1f ;  /* 0x001c1fff0c157589 */ /* 0x000e2200000e0000 */
[----:B------:R-:W-:-:S04]  /*4280*/  VIADD R11, R9, 0x61 ;  /* 0x00000061090b7836 */ /* 0x000fc80000000000 */
[C---:B------:R-:W-:Y:S02]  /*4290*/  IMAD R11, R8.reuse, -0x2, R11 ;  /* 0xfffffffe080b7824 */ /* 0x040fe400078e020b */
[----:B------:R-:W-:Y:S02]  /*42a0*/  VIADD R9, R9, 0x60 ;  /* 0x0000006009097836 */ /* 0x000fe40000000000 */
[----:B------:R-:W-:Y:S02]  /*42b0*/  IMAD.IADD R11, R11, 0x1, -R75 ;  /* 0x000000010b0b7824 */ /* 0x000fe400078e0a4b */
[----:B------:R-:W-:Y:S02]  /*42c0*/  IMAD R14, R8, -0x2, R9 ;  /* 0xfffffffe080e7824 */ /* 0x000fe400078e0209 */
[C---:B------:R-:W-:Y:S02]  /*42d0*/  IMAD.IADD R15, R11.reuse, 0x1, R74 ;  /* 0x000000010b0f7824 */ /* 0x040fe400078e024a */
[----:B------:R-:W-:-:S03]  /*42e0*/  IMAD.IADD R76, R11, 0x1, R76 ;  /* 0x000000010b4c7824 */ /* 0x000fc600078e024c */
[----:B0-----:R-:W-:Y:S01]  /*42f0*/  VIADDMNMX R9, R21, R15, R14, PT ;  /* 0x0000000f15097246 */ /* 0x001fe2000380010e */
[----:B------:R-:W-:Y:S01]  /*4300*/  IMAD.IADD R8, R76, 0x1, R21 ;  /* 0x000000014c087824 */ /* 0x000fe200078e0215 */
[----:B------:R-:W-:Y:S06]  /*4310*/  @!P1 BRA `(.L_x_2179) ;  /* 0x0000000000649947 */ /* 0x000fec0003800000 */
[----:B------:R-:W-:Y:S01]  /*4320*/  IADD3 R11, -R75, R72, R21 ;  /* 0x000000484b0b7210 */ /* 0x000fe20007ffe115 */
[----:B------:R-:W-:Y:S03]  /*4330*/  BSSY B1, `(.L_x_2180) ;  /* 0x0000014000017945 */ /* 0x000fe60003800000 */
[----:B------:R-:W-:-:S13]  /*4340*/  ISETP.GT.AND P0, PT, R11, -0x1, PT ;  /* 0xffffffff0b00780c */ /* 0x000fda0003f04270 */
[----:B------:R-:W-:Y:S05]  /*4350*/  @P0 BRA `(.L_x_2181) ;  /* 0x00000000002c0947 */ /* 0x000fea0003800000 */
[----:B------:R-:W-:Y:S01]  /*4360*/  ISETP.NE.AND P0, PT, R78, 0x1, PT ;  /* 0x000000014e00780c */ /* 0x000fe20003f05270 */
[----:B------:R-:W-:Y:S01]  /*4370*/  BSSY B2, `(.L_x_2182) ;  /* 0x0000007000027945 */ /* 0x000fe20003800000 */
[----:B------:R-:W-:-:S11]  /*4380*/  LOP3.LUT R11, RZ, R11, RZ, 0x33, !PT ;  /* 0x0000000bff0b7212 */ /* 0x000fd600078e33ff */
[----:B------:R-:W-:Y:S05]  /*4390*/  @!P0 BRA `(.L_x_2183) ;  /* 0x0000000000108947 */ /* 0x000fea0003800000 */
[----:B------:R-:W2:Y:S04]  /*43a0*/  LDL R10, [R198+0x1c] ;  /* 0x00001c00c60a7983 */ /* 0x000ea80000100800 */
[----:B------:R-:W3:Y:S01]  /*43b0*/  LDL R13, [R198+0x20] ;  /* 0x00002000c60d7983 */ /* 0x000ee20000100800 */
[----:B--2---:R-:W-:-:S05]  /*43c0*/  IMAD.HI.U32 R10, R11, R10, RZ ;  /* 0x0000000a0b0a7227 */ /* 0x004fca00078e00ff */
[----:B---3--:R-:W-:-:S07]  /*43d0*/  SHF.R.U32.HI R11, RZ, R13, R10 ;  /* 0x0000000dff0b7219 */ /* 0x008fce000001160a */
.L_x_2183:
[----:B------:R-:W-:Y:S05]  /*43e0*/  BSYNC B2 ;  /* 0x0000000000027941 */ /* 0x000fea0003800000 */
.L_x_2182:
[----:B------:R-:W-:Y:S01]  /*43f0*/  LOP3.LUT R11, RZ, R11, RZ, 0x33, !PT ;  /* 0x0000000bff0b7212 */ /* 0x000fe200078e33ff */
[----:B------:R-:W-:Y:S06]  /*4400*/  BRA `(.L_x_2184) ;  /* 0x0000000000187947 */ /* 0x000fec0003800000 */
.L_x_2181:
[----:B------:R-:W-:-:S13]  /*4410*/  ISETP.NE.AND P0, PT, R78, 0x1, PT ;  /* 0x000000014e00780c */ /* 0x000fda0003f05270 */
[----:B------:R-:W-:Y:S05]  /*4420*/  @!P0 BRA `(.L_x_2184) ;  /* 0x0000000000108947 */ /* 0x000fea0003800000 */
[----:B------:R-:W2:Y:S04]  /*4430*/  LDL R10, [R198+0x1c] ;  /* 0x00001c00c60a7983 */ /* 0x000ea80000100800 */
[----:B------:R-:W3:Y:S01]  /*4440*/  LDL R20, [R198+0x20] ;  /* 0x00002000c6147983 */ /* 0x000ee20000100800 */
[----:B--2---:R-:W-:-:S05]  /*4450*/  IMAD.HI.U32 R11, R11, R10, RZ ;  /* 0x0000000a0b0b7227 */ /* 0x004fca00078e00ff */
[----:B---3--:R-:W-:-:S07]  /*4460*/  SHF.R.U32.HI R11, RZ, R20, R11 ;  /* 0x00000014ff0b7219 */ /* 0x008fce000001160b */
.L_x_2184:
[----:B------:R-:W-:Y:S05]  /*4470*/  BSYNC B1 ;  /* 0x0000000000017941 */ /* 0x000fea0003800000 */
.L_x_2180:
[----:B------:R-:W-:-:S05]  /*4480*/  IMAD R11, R78, R11, R19 ;  /* 0x0000000b4e0b7224 */ /* 0x000fca00078e0213 */
[----:B------:R-:W-:Y:S02]  /*4490*/  VIMNMX R8, R8, R11, !PT ;  /* 0x0000000b08087248 */ /* 0x000fe40007fe0100 */
[----:B------:R-:W-:-:S07]  /*44a0*/  VIADDMNMX R9, R11, R78, R9, PT ;  /* 0x0000004e0b097246 */ /* 0x000fce0003800109 */
.L_x_2179:
[----:B------:R-:W-:Y:S05]  /*44b0*/  BSYNC B0 ;  /* 0x0000000000007941 */ /* 0x000fea0003800000 */
.L_x_2178:
[C---:B------:R-:W-:Y:S01]  /*44c0*/  ISETP.GE.AND P1, PT, R77.reuse, 0x9, PT ;  /* 0x000000094d00780c */ /* 0x040fe20003f26270 */
[----:B------:R-:W0:Y:S01]  /*44d0*/  SHFL.IDX PT, R11, R12, 0x1, 0x1c1f ;  /* 0x003c1f000c0b7f89 */ /* 0x000e2200000e0000 */
[----:B------:R-:W-:Y:S01]  /*44e0*/  ISETP.GE.AND P0, PT, R77, 0x2, PT ;  /* 0x000000024d00780c */ /* 0x000fe20003f06270 */
[----:B------:R-:W-:Y:S01]  /*44f0*/  BSSY B0, `(.L_x_2185) ;  /* 0x000008e000007945 */ /* 0x000fe20003800000 */
[C---:B------:R-:W-:Y:S02]  /*4500*/  ISETP.GT.AND P2, PT, R8.reuse, 0x8, !P1 ;  /* 0x000000080800780c */ /* 0x040fe40004f44270 */
[----:B------:R-:W-:Y:S02]  /*4510*/  ISETP.GT.AND P3, PT, R8, 0x1, !P0 ;  /* 0x000000010800780c */ /* 0x000fe40004764270 */
[----:B------:R-:W-:Y:S02]  /*4520*/  ISETP.LT.OR P2, PT, R9, 0x9, P2 ;  /* 0x000000090900780c */ /* 0x000fe40001741670 */
[----:B------:R-:W-:-:S02]  /*4530*/  ISETP.GE.AND P4, PT, R77, 0x11, PT ;  /* 0x000000114d00780c */ /* 0x000fc40003f86270 */
[----:B------:R-:W-:Y:S02]  /*4540*/  FSEL R10, R28, -INF , !P2 ;  /* 0xff8000001c0a7808 */ /* 0x000fe40005000000 */
[----:B------:R-:W-:Y:S02]  /*4550*/  ISETP.LT.OR P3, PT, R9, 0x2, P3 ;  /* 0x000000020900780c */ /* 0x000fe40001f61670 */
[----:B------:R-:W-:Y:S02]  /*4560*/  ISETP.GT.AND P2, PT, R8, 0x10, !P4 ;  /* 0x000000100800780c */ /* 0x000fe40006744270 */
[----:B------:R-:W-:Y:S02]  /*4570*/  ISETP.GE.AND P5, PT, R77, 0xa, PT ;  /* 0x0000000a4d00780c */ /* 0x000fe40003fa6270 */
[----:B------:R-:W-:Y:S02]  /*4580*/  FSEL R103, R25, -INF , !P3 ;  /* 0xff80000019677808 */ /* 0x000fe40005800000 */
[----:B------:R-:W-:-:S02]  /*4590*/  P2R R73, PR, RZ, 0x10 ;  /* 0x00000010ff497803 */ /* 0x000fc40000000000 */
[----:B------:R-:W-:Y:S02]  /*45a0*/  ISETP.LT.OR P2, PT, R9, 0x11, P2 ;  /* 0x000000110900780c */ /* 0x000fe40001741670 */
[----:B------:R-:W-:Y:S02]  /*45b0*/  ISETP.GT.AND P3, PT, R8, 0x9, !P5 ;  /* 0x000000090800780c */ /* 0x000fe40006f64270 */
[----:B------:R-:W-:Y:S02]  /*45c0*/  ISETP.GE.AND P4, PT, R77, 0x12, PT ;  /* 0x000000124d00780c */ /* 0x000fe40003f86270 */
[----:B------:R-:W-:Y:S02]  /*45d0*/  FSEL R20, R32, -INF , !P2 ;  /* 0xff80000020147808 */ /* 0x000fe40005000000 */
[----:B------:R-:W-:Y:S02]  /*45e0*/  ISETP.LT.OR P3, PT, R9, 0xa, P3 ;  /* 0x0000000a0900780c */ /* 0x000fe40001f61670 */
[----:B------:R-:W-:-:S02]  /*45f0*/  ISETP.GT.AND P2, PT, R8, 0x11, !P4 ;  /* 0x000000110800780c */ /* 0x000fc40006744270 */
[----:B------:R-:W-:Y:S02]  /*4600*/  FSEL R13, R29, -INF , !P3 ;  /* 0xff8000001d0d7808 */ /* 0x000fe40005800000 */
        /* <DEDUP_REMOVED lines=11> */
[----:B------:R-:W-:Y:S02]  /*46c0*/  ISETP.GE.AND P3, PT, R77, 0x21, PT ;  /* 0x000000214d00780c */ /* 0x000fe40003f66270 */
        /* <DEDUP_REMOVED lines=54> */
[----:B------:R-:W-:Y:S02]  /*4a30*/  P2R R28, PR, RZ, 0x10 ;  /* 0x00000010ff1c7803 */ /* 0x000fe40000000000 */
[----:B------:R-:W-:Y:S02]  /*4a40*/  FSEL R183, R60, -INF , !P2 ;  /* 0xff8000003cb77808 */ /* 0x000fe40005000000 */
[----:B------:R-:W-:Y:S02]  /*4a50*/  ISETP.GE.AND P2, PT, R77, 0x4a, PT ;  /* 0x0000004a4d00780c */ /* 0x000fe40003f46270 */
[----:B------:R-:W-:Y:S02]  /*4a60*/  P2R R25, PR, RZ, 0x20 ;  /* 0x00000020ff197803 */ /* 0x000fe40000000000 */
        /* <DEDUP_REMOVED lines=16> */
[----:B------:R-:W-:Y:S02]  /*4b70*/  P2R R21, PR, RZ, 0x40 ;  /* 0x00000040ff157803 */ /* 0x000fe40000000000 */
[----:B------:R-:W-:-:S04]  /*4b80*/  ISETP.GT.AND P6, PT, R8, RZ, !P6 ;  /* 0x000000ff0800720c */ /* 0x000fc800077c4270 */
[----:B------:R-:W-:-:S04]  /*4b90*/  ISETP.LT.OR P6, PT, R9, 0x1, P6 ;  /* 0x000000010900780c */ /* 0x000fc800037c1670 */
[----:B------:R-:W-:Y:S02]  /*4ba0*/  FSEL R120, R24, -INF , !P6 ;  /* 0xff80000018787808 */ /* 0x000fe40007000000 */
[----:B------:R-:W-:-:S04]  /*4bb0*/  ISETP.GE.AND P6, PT, R77, 0x5a, PT ;  /* 0x0000005a4d00780c */ /* 0x000fc80003fc6270 */
[----:B------:R-:W-:Y:S02]  /*4bc0*/  P2R R24, PR, RZ, 0x40 ;  /* 0x00000040ff187803 */ /* 0x000fe40000000000 */
[----:B------:R-:W-:Y:S01]  /*4bd0*/  ISETP.GT.AND P6, PT, R8, 0x59, !P6 ;  /* 0x000000590800780c */ /* 0x000fe200077c4270 */
[----:B0-----:R-:W-:-:S03]  /*4be0*/  IMAD.IADD R8, R76, 0x1, R11 ;  /* 0x000000014c087824 */ /* 0x001fc600078e020b */
[----:B------:R-:W-:Y:S02]  /*4bf0*/  ISETP.LT.OR P6, PT, R9, 0x5a, P6 ;  /* 0x0000005a0900780c */ /* 0x000fe400037c1670 */
[----:B------:R-:W-:Y:S02]  /*4c00*/  VIADDMNMX R9, R11, R15, R14, PT ;  /* 0x0000000f0b097246 */ /* 0x000fe4000380010e */
[----:B------:R-:W-:Y:S02]  /*4c10*/  FSEL R176, R69, -INF , !P6 ;  /* 0xff80000045b07808 */ /* 0x000fe40007000000 */
[----:B------:R-:W-:-:S13]  /*4c20*/  ISETP.GE.AND P6, PT, R78, 0x1, PT ;  /* 0x000000014e00780c */ /* 0x000fda0003fc6270 */
[----:B------:R-:W-:Y:S05]  /*4c30*/  @!P6 BRA `(.L_x_2186) ;  /* 0x000000000064e947 */ /* 0x000fea0003800000 */
        /* <DEDUP_REMOVED lines=12> */
.L_x_2190:
[----:B------:R-:W-:Y:S05]  /*4d00*/  BSYNC B2 ;  /* 0x0000000000027941 */ /* 0x000fea0003800000 */
.L_x_2189:
[----:B------:R-:W-:Y:S01]  /*4d10*/  LOP3.LUT R75, RZ, R75, RZ, 0x33, !PT ;  /* 0x0000004bff4b7212 */ /* 0x000fe200078e33ff */
[----:B------:R-:W-:Y:S06]  /*4d20*/  BRA `(.L_x_2191) ;  /* 0x0000000000187947 */ /* 0x000fec0003800000 */
.L_x_2188:
[----:B------:R-:W-:-:S13]  /*4d30*/  ISETP.NE.AND P6, PT, R78, 0x1, PT ;  /* 0x000000014e00780c */ /* 0x000fda0003fc5270 */
[----:B------:R-:W-:Y:S05]  /*4d40*/  @!P6 BRA `(.L_x_2191) ;  /* 0x000000000010e947 */ /* 0x000fea0003800000 */
[----:B------:R-:W2:Y:S04]  /*4d50*/  LDL R12, [R198+0x1c] ;  /* 0x00001c00c60c7983 */ /* 0x000ea80000100800 */
[----:B------:R-:W3:Y:S01]  /*4d60*/  LDL R14, [R198+0x20] ;  /* 0x00002000c60e7983 */ /* 0x000ee20000100800 */
[----:B--2---:R-:W-:-:S05]  /*4d70*/  IMAD.HI.U32 R75, R75, R12, RZ ;  /* 0x0000000c4b4b7227 */ /* 0x004fca00078e00ff */
[----:B---3--:R-:W-:-:S07]  /*4d80*/  SHF.R.U32.HI R75, RZ, R14, R75 ;  /* 0x0000000eff4b7219 */ /* 0x008fce000001164b */
.L_x_2191:
[----:B------:R-:W-:Y:S05]  /*4d90*/  BSYNC B1 ;  /* 0x0000000000017941 */ /* 0x000fea0003800000 */
.L_x_2187:
[----:B------:R-:W-:-:S05]  /*4da0*/  IMAD R75, R78, R75, R19 ;  /* 0x0000004b4e4b7224 */ /* 0x000fca00078e0213 */
[----:B------:R-:W-:Y:S02]  /*4db0*/  VIADDMNMX R9, R75, R78, R9, PT ;  /* 0x0000004e4b097246 */ /* 0x000fe40003800109 */
[----:B------:R-:W-:-:S07]  /*4dc0*/  VIMNMX R8, R8, R75, !PT ;  /* 0x0000004b08087248 */ /* 0x000fce0007fe0100 */
.L_x_2186:
[----:B------:R-:W-:Y:S05]  /*4dd0*/  BSYNC B0 ;  /* 0x0000000000007941 */ /* 0x000fea0003800000 */
.L_x_2185:
[C---:B------:R-:W-:Y:S01]  /*4de0*/  ISETP.GT.AND P0, PT, R8.reuse, 0x1, !P0 ;  /* 0x000000010800780c */ /* 0x040fe20004704270 */
[----:B------:R-:W2:Y:S01]  /*4df0*/  LDL R124, [R1+0x1f0] ;  /* 0x0001f000017c7983 */ /* 0x000ea20000100800 */
[----:B------:R-:W-:Y:S02]  /*4e00*/  ISETP.GT.AND P1, PT, R8, 0x8, !P1 ;  /* 0x000000080800780c */ /* 0x000fe40004f24270 */
[C---:B------:R-:W-:Y:S01]  /*4e10*/  ISETP.LT.OR P0, PT, R9.reuse, 0x2, P0 ;  /* 0x000000020900780c */ /* 0x040fe20000701670 */
[----:B------:R-:W3:Y:S01]  /*4e20*/  LDL R105, [R1+0x200] ;  /* 0x0002000001697983 */ /* 0x000ee20000100800 */
[----:B------:R-:W-:Y:S02]  /*4e30*/  ISETP.LT.OR P1, PT, R9, 0x9, P1 ;  /* 0x000000090900780c */ /* 0x000fe40000f21670 */
[----:B------:R-:W-:Y:S01]  /*4e40*/  FSEL R109, R27, -INF , !P0 ;  /* 0xff8000001b6d7808 */ /* 0x000fe20004000000 */
[----:B------:R-:W4:Y:S01]  /*4e50*/  LDL R104, [R1+0x204] ;  /* 0x0002040001687983 */ /* 0x000f220000100800 */
[----:B------:R-:W-:-:S02]  /*4e60*/  ISETP.NE.AND P0, PT, R25, RZ, PT ;  /* 0x000000ff1900720c */ /* 0x000fc40003f05270 */
[----:B------:R-:W-:Y:S01]  /*4e70*/  FSEL R110, R30, -INF , !P1 ;  /* 0xff8000001e6e7808 */ /* 0x000fe20004800000 */
[----:B------:R-:W2:Y:S01]  /*4e80*/  LDL R118, [R1+0x208] ;  /* 0x0002080001767983 */ /* 0x000ea20000100800 */
[----:B------:R-:W-:Y:S02]  /*4e90*/  ISETP.GT.AND P0, PT, R8, 0x9, !P0 ;  /* 0x000000090800780c */ /* 0x000fe40004704270 */
[----:B------:R-:W-:Y:S01]  /*4ea0*/  ISETP.NE.AND P1, PT, R28, RZ, PT ;  /* 0x000000ff1c00720c */ /* 0x000fe20003f25270 */
[----:B------:R-:W2:Y:S01]  /*4eb0*/  LDL R119, [R1+0x20c] ;  /* 0x00020c0001777983 */ /* 0x000ea20000100800 */
[----:B------:R-:W-:Y:S02]  /*4ec0*/  ISETP.LT.OR P0, PT, R9, 0xa, P0 ;  /* 0x0000000a0900780c */ /* 0x000fe40000701670 */
[----:B------:R-:W-:Y:S01]  /*4ed0*/  ISETP.NE.AND P6, PT, R32, RZ, PT ;  /* 0x000000ff2000720c */ /* 0x000fe20003fc5270 */
[----:B------:R-:W2:Y:S01]  /*4ee0*/  LDL R117, [R1+0x210] ;  /* 0x0002100001757983 */ /* 0x000ea20000100800 */
[----:B------:R-:W-:-:S02]  /*4ef0*/  FSEL R111, R31, -INF , !P0 ;  /* 0xff8000001f6f7808 */ /* 0x000fc40004000000 */
[----:B------:R-:W-:Y:S01]  /*4f00*/  ISETP.NE.AND P0, PT, R73, RZ, PT ;  /* 0x000000ff4900720c */ /* 0x000fe20003f05270 */
[----:B------:R-:W2:Y:S01]  /*4f10*/  LDL R30, [R1+0x234] ;  /* 0x00023400011e7983 */ /* 0x000ea20000100800 */
[C---:B------:R-:W-:Y:S02]  /*4f20*/  ISETP.GT.AND P2, PT, R8.reuse, 0x49, !P2 ;  /* 0x000000490800780c */ /* 0x040fe40005744270 */
[C---:B------:R-:W-:Y:S01]  /*4f30*/  ISETP.GT.AND P0, PT, R8.reuse, 0x10, !P0 ;  /* 0x000000100800780c */ /* 0x040fe20004704270 */
[----:B------:R-:W2:Y:S01]  /*4f40*/  LDL R27, [R1+0x330] ;  /* 0x00033000011b7983 */ /* 0x000ea20000100800 */
[C---:B------:R-:W-:Y:S02]  /*4f50*/  ISETP.GT.AND P3, PT, R8.reuse, 0x50, !P3 ;  /* 0x000000500800780c */ /* 0x040fe40005f64270 */
[----:B------:R-:W-:Y:S01]  /*4f60*/  ISETP.LT.OR P0, PT, R9, 0x11, P0 ;  /* 0x000000110900780c */ /* 0x000fe20000701670 */
[----:B------:R-:W2:Y:S01]  /*4f70*/  LDL R152, [R1+0x3f4] ;  /* 0x0003f40001987983 */ /* 0x000ea20000100800 */
[----:B------:R-:W-:-:S02]  /*4f80*/  ISETP.GT.AND P4, PT, R8, 0x51, !P4 ;  /* 0x000000510800780c */ /* 0x000fc40006784270 */
[----:B------:R-:W-:Y:S01]  /*4f90*/  FSEL R14, R34, -INF , !P0 ;  /* 0xff800000220e7808 */ /* 0x000fe20004000000 */
[----:B------:R-:W2:Y:S01]  /*4fa0*/  LDL R107, [R1+0x214] ;  /* 0x00021400016b7983 */ /* 0x000ea20000100800 */
[----:B------:R-:W-:Y:S02]  /*4fb0*/  ISETP.GT.AND P0, PT, R8, 0x11, !P1 ;  /* 0x000000110800780c */ /* 0x000fe40004f04270 */
[----:B------:R-:W-:Y:S01]  /*4fc0*/  ISETP.NE.AND P1, PT, R48, RZ, PT ;  /* 0x000000ff3000720c */ /* 0x000fe20003f25270 */
[----:B------:R-:W2:Y:S01]  /*4fd0*/  LDL R108, [R1+0x218] ;  /* 0x00021800016c7983 */ /* 0x000ea20000100800 */
[----:B------:R-:W-:Y:S02]  /*4fe0*/  ISETP.LT.OR P0, PT, R9, 0x12, P0 ;  /* 0x000000120900780c */ /* 0x000fe40000701670 */
[----:B------:R-:W-:Y:S01]  /*4ff0*/  ISETP.GT.AND P5, PT, R8, 0x58, !P5 ;  /* 0x000000580800780c */ /* 0x000fe20006fa4270 */
[----:B------:R-:W2:Y:S01]  /*5000*/  LDL R106, [R1+0x21c] ;  /* 0x00021c00016a7983 */ /* 0x000ea20000100800 */
[----:B------:R-:W-:-:S02]  /*5010*/  FSEL R15, R35, -INF , !P0 ;  /* 0xff800000230f7808 */ /* 0x000fc40004000000 */
[----:B------:R-:W-:Y:S01]  /*5020*/  ISETP.NE.AND P0, PT, R29, RZ, PT ;  /* 0x000000ff1d00720c */ /* 0x000fe20003f05270 */
[----:B------:R-:W2:Y:S01]  /*5030*/  LDL R115, [R1+0x220] ;  /* 0x0002200001737983 */ /* 0x000ea20000100800 */
[----:B------:R-:W-:Y:S02]  /*5040*/  ISETP.LT.OR P2, PT, R9, 0x4a, P2 ;  /* 0x0000004a0900780c */ /* 0x000fe40001741670 */
[----:B------:R-:W-:Y:S01]  /*5050*/  ISETP.GT.AND P0, PT, R8, 0x18, !P0 ;  /* 0x000000180800780c */ /* 0x000fe20004704270 */
[----:B------:R-:W2:Y:S01]  /*5060*/  LDL R29, [R1+0x23c] ;  /* 0x00023c00011d7983 */ /* 0x000ea20000100800 */
[----:B------:R-:W-:Y:S02]  /*5070*/  FSEL R172, R63, -INF , !P2 ;  /* 0xff8000003fac7808 */ /* 0x000fe40005000000 */
[C---:B------:R-:W-:Y:S01]  /*5080*/  ISETP.LT.OR P0, PT, R9.reuse, 0x19, P0 ;  /* 0x000000190900780c */ /* 0x040fe20000701670 */
[----:B------:R-:W2:Y:S01]  /*5090*/  LDL R116, [R1+0x224] ;  /* 0x0002240001747983 */ /* 0x000ea20000100800 */
[----:B------:R-:W-:-:S02]  /*50a0*/  ISETP.LT.OR P3, PT, R9, 0x51, P3 ;  /* 0x000000510900780c */ /* 0x000fc40001f61670 */
[----:B------:R-:W-:Y:S01]  /*50b0*/  FSEL R19, R38, -INF , !P0 ;  /* 0xff80000026137808 */ /* 0x000fe20004000000 */
[----:B------:R-:W2:Y:S01]  /*50c0*/  LDL R31, [R1+0x238] ;  /* 0x00023800011f7983 */ /* 0x000ea20000100800 */
[----:B------:R-:W-:Y:S02]  /*50d0*/  ISETP.GT.AND P0, PT, R8, 0x19, !P6 ;  /* 0x000000190800780c */ /* 0x000fe40007704270 */
[----:B------:R-:W-:Y:S01]  /*50e0*/  ISETP.NE.AND P6, PT, R49, RZ, PT ;  /* 0x000000ff3100720c */ /* 0x000fe20003fc5270 */
[----:B------:R-:W2:Y:S01]  /*50f0*/  LDL R32, [R1+0x240] ;  /* 0x0002400001207983 */ /* 0x000ea20000100800 */
[C---:B------:R-:W-:Y:S02]  /*5100*/  ISETP.LT.OR P0, PT, R9.reuse, 0x1a, P0 ;  /* 0x0000001a0900780c */ /* 0x040fe40000701670 */
[----:B------:R-:W-:Y:S01]  /*5110*/  ISETP.LT.OR P4, PT, R9, 0x52, P4 ;  /* 0x000000520900780c */ /* 0x000fe20002781670 */
[----:B------:R-:W2:Y:S01]  /*5120*/  LDL R35, [R1+0x24c] ;  /* 0x00024c0001237983 */ /* 0x000ea20000100800 */
[----:B------:R-:W-:-:S02]  /*5130*/  FSEL R157, R39, -INF , !P0 ;  /* 0xff800000279d7808 */ /* 0x000fc40004000000 */
[----:B------:R-:W-:Y:S01]  /*5140*/  ISETP.NE.AND P0, PT, R33, RZ, PT ;  /* 0x000000ff2100720c */ /* 0x000fe20003f05270 */
[----:B------:R-:W2:Y:S01]  /*5150*/  LDL R34, [R1+0x254] ;  /* 0x0002540001227983 */ /* 0x000ea20000100800 */
[C---:B------:R-:W-:Y:S02]  /*5160*/  ISETP.LT.OR P5, PT, R9.reuse, 0x59, P5 ;  /* 0x000000590900780c */ /* 0x040fe40002fa1670 */
[----:B------:R-:W-:Y:S01]  /*5170*/  ISETP.GT.AND P0, PT, R8, 0x20, !P0 ;  /* 0x000000200800780c */ /* 0x000fe20004704270 */
[----:B------:R-:W2:Y:S01]  /*5180*/  LDL R33, [R1+0x244] ;  /* 0x0002440001217983 */ /* 0x000ea20000100800 */
[----:B------:R-:W-:Y:S02]  /*5190*/  FSEL R177, R66, -INF , !P3 ;  /* 0xff80000042b17808 */ /* 0x000fe40005800000 */
[----:B------:R-:W-:Y:S01]  /*51a0*/  ISETP.LT.OR P0, PT, R9, 0x21, P0 ;  /* 0x000000210900780c */ /* 0x000fe20000701670 */
[----:B------:R-:W2:Y:S01]  /*51b0*/  LDL R38, [R1+0x260] ;  /* 0x0002600001267983 */ /* 0x000ea20000100800 */
[----:B------:R-:W-:-:S02]  /*51c0*/  FSEL R178, R67, -INF , !P4 ;  /* 0xff80000043b27808 */ /* 0x000fc40006000000 */
[----:B------:R-:W-:Y:S01]  /*51d0*/  FSEL R162, R42, -INF , !P0 ;  /* 0xff8000002aa27808 */ /* 0x000fe20004000000 */
[----:B------:R-:W2:Y:S01]  /*51e0*/  LDL R39, [R1+0x264] ;  /* 0x0002640001277983 */ /* 0x000ea20000100800 */
[----:B------:R-:W-:Y:S02]  /*51f0*/  ISETP.NE.AND P0, PT, R36, RZ, PT ;  /* 0x000000ff2400720c */ /* 0x000fe40003f05270 */
[----:B------:R-:W-:Y:S01]  /*5200*/  FSEL R179, R70, -INF , !P5 ;  /* 0xff80000046b37808 */ /* 0x000fe20006800000 */
[----:B------:R-:W2:Y:S01]  /*5210*/  LDL R36, [R1+0x250] ;  /* 0x0002500001247983 */ /* 0x000ea20000100800 */
[----:B------:R-:W-:-:S03]  /*5220*/  ISETP.GT.AND P0, PT, R8, 0x21, !P0 ;  /* 0x000000210800780c */ /* 0x000fc60004704270 */
[----:B------:R-:W2:Y:S01]  /*5230*/  LDL R102, [R1+0x270] ;  /* 0x0002700001667983 */ /* 0x000ea20000100800 */
[----:B------:R-:W-:-:S03]  /*5240*/  ISETP.LT.OR P0, PT, R9, 0x22, P0 ;  /* 0x000000220900780c */ /* 0x000fc60000701670 */
[----:B------:R-:W2:Y:S01]  /*5250*/  LDL R101, [R1+0x274] ;  /* 0x0002740001657983 */ /* 0x000ea20000100800 */
[----:B------:R-:W-:Y:S02]  /*5260*/  FSEL R165, R43, -INF , !P0 ;  /* 0xff8000002ba57808 */ /* 0x000fe40004000000 */
[----:B------:R-:W-:Y:S01]  /*5270*/  ISETP.NE.AND P0, PT, R37, RZ, PT ;  /* 0x000000ff2500720c */ /* 0x000fe20003f05270 */
[----:B------:R-:W2:Y:S03]  /*5280*/  LDL R100, [R1+0x278] ;  /* 0x0002780001647983 */ /* 0x000ea60000100800 */
[----:B------:R-:W-:Y:S01]  /*5290*/  ISETP.GT.AND P0, PT, R8, 0x28, !P0 ;  /* 0x000000280800780c */ /* 0x000fe20004704270 */
[----:B------:R-:W2:Y:S03]  /*52a0*/  LDL R37, [R1+0x258] ;  /* 0x0002580001257983 */ /* 0x000ea60000100800 */
[----:B------:R-:W-:Y:S01]  /*52b0*/  ISETP.LT.OR P0, PT, R9, 0x29, P0 ;  /* 0x000000290900780c */ /* 0x000fe20000701670 */
[----:B------:R-:W2:Y:S03]  /*52c0*/  LDL R99, [R1+0x27c] ;  /* 0x00027c0001637983 */ /* 0x000ea60000100800 */
[----:B------:R-:W-:Y:S01]  /*52d0*/  FSEL R168, R46, -INF , !P0 ;  /* 0xff8000002ea87808 */ /* 0x000fe20004000000 */
[----:B------:R-:W2:Y:S01]  /*52e0*/  LDL R98, [R1+0x280] ;  /* 0x0002800001627983 */ /* 0x000ea20000100800 */
[----:B------:R-:W-:-:S03]  /*52f0*/  ISETP.NE.AND P0, PT, R40, RZ, PT ;  /* 0x000000ff2800720c */ /* 0x000fc60003f05270 */
        /* <DEDUP_REMOVED lines=29> */
[----:B------:R-:W-:-:S02]  /*54d0*/  ISETP.GT.AND P0, PT, R8, 0x39, !P1 ;  /* 0x000000390800780c */ /* 0x000fc40004f04270 */
[----:B------:R-:W-:Y:S01]  /*54e0*/  ISETP.NE.AND P1, PT, R53, RZ, PT ;  /* 0x000000ff3500720c */ /* 0x000fe20003f25270 */
[----:B------:R-:W2:Y:S01]  /*54f0*/  LDL R85, [R1+0x2b4] ;  /* 0x0002b40001557983 */ /* 0x000ea20000100800 */
[----:B------:R-:W-:Y:S02]  /*5500*/  ISETP.LT.OR P0, PT, R9, 0x3a, P0 ;  /* 0x0000003a0900780c */ /* 0x000fe40000701670 */
[----:B------:R-:W-:Y:S01]  /*5510*/  ISETP.GT.AND P1, PT, R8, 0x48, !P1 ;  /* 0x000000480800780c */ /* 0x000fe20004f24270 */
[----:B------:R-:W2:Y:S01]  /*5520*/  LDL R84, [R1+0x2b8] ;  /* 0x0002b80001547983 */ /* 0x000ea20000100800 */
[----:B------:R-:W-:Y:S02]  /*5530*/  FSEL R169, R55, -INF , !P0 ;  /* 0xff80000037a97808 */ /* 0x000fe40004000000 */
[----:B------:R-:W-:Y:S01]  /*5540*/  ISETP.NE.AND P0, PT, R21, RZ, PT ;  /* 0x000000ff1500720c */ /* 0x000fe20003f05270 */
[----:B------:R-:W2:Y:S01]  /*5550*/  LDL R83, [R1+0x2bc] ;  /* 0x0002bc0001537983 */ /* 0x000ea20000100800 */
[----:B------:R-:W-:-:S02]  /*5560*/  FMNMX.FTZ R21, R120, R103, !PT ;  /* 0x0000006778157209 */ /* 0x000fc40007810000 */
[----:B------:R-:W-:Y:S01]  /*5570*/  ISETP.GT.AND P0, PT, R8, RZ, !P0 ;  /* 0x000000ff0800720c */ /* 0x000fe20004704270 */
[----:B------:R-:W2:Y:S01]  /*5580*/  LDL R82, [R1+0x2c0] ;  /* 0x0002c00001527983 */ /* 0x000ea20000100800 */
[----:B------:R-:W-:Y:S02]  /*5590*/  FMNMX.FTZ R12, R10, R21, !PT ;  /* 0x000000150a0c7209 */ /* 0x000fe40007810000 */
[C---:B------:R-:W-:Y:S01]  /*55a0*/  ISETP.LT.OR P0, PT, R9.reuse, 0x1, P0 ;  /* 0x000000010900780c */ /* 0x040fe20000701670 */
[----:B------:R-:W2:Y:S01]  /*55b0*/  LDL R81, [R1+0x2c4] ;  /* 0x0002c40001517983 */ /* 0x000ea20000100800 */
[----:B------:R-:W-:Y:S02]  /*55c0*/  ISETP.LT.OR P1, PT, R9, 0x49, P1 ;  /* 0x000000490900780c */ /* 0x000fe40000f21670 */
[----:B------:R-:W-:Y:S01]  /*55d0*/  FSEL R122, R26, -INF , !P0 ;  /* 0xff8000001a7a7808 */ /* 0x000fe20004000000 */
[----:B------:R-:W2:Y:S01]  /*55e0*/  LDL R80, [R1+0x2c8] ;  /* 0x0002c80001507983 */ /* 0x000ea20000100800 */
[----:B------:R-:W-:-:S02]  /*55f0*/  ISETP.GT.AND P0, PT, R8, 0x40, !P6 ;  /* 0x000000400800780c */ /* 0x000fc40007704270 */
[----:B------:R-:W-:Y:S01]  /*5600*/  FMNMX.FTZ R11, R122, R109, !PT ;  /* 0x0000006d7a0b7209 */ /* 0x000fe20007810000 */
[----:B------:R-:W2:Y:S01]  /*5610*/  LDL R79, [R1+0x2cc] ;  /* 0x0002cc00014f7983 */ /* 0x000ea20000100800 */
[----:B------:R-:W-:Y:S02]  /*5620*/  ISETP.NE.AND P6, PT, R24, RZ, PT ;  /* 0x000000ff1800720c */ /* 0x000fe40003fc5270 */
[----:B------:R-:W-:Y:S01]  /*5630*/  FMNMX.FTZ R24, R110, R11, !PT ;  /* 0x0000000b6e187209 */ /* 0x000fe20007810000 */
[----:B------:R-:W2:Y:S01]  /*5640*/  LDL R78, [R1+0x2d0] ;  /* 0x0002d000014e7983 */ /* 0x000ea20000100800 */
[----:B------:R-:W-:Y:S02]  /*5650*/  FMNMX.FTZ R11, R13, R12, !PT ;  /* 0x0000000c0d0b7209 */ /* 0x000fe40007810000 */
[----:B------:R-:W-:Y:S01]  /*5660*/  FMNMX.FTZ R21, R111, R24, !PT ;  /* 0x000000186f157209 */ /* 0x000fe20007810000 */
[----:B------:R-:W2:Y:S01]  /*5670*/  LDL R77, [R1+0x2d4] ;  /* 0x0002d400014d7983 */ /* 0x000ea20000100800 */
[----:B------:R-:W-:-:S02]  /*5680*/  FMNMX.FTZ R11, R20, R11, !PT ;  /* 0x0000000b140b7209 */ /* 0x000fc40007810000 */
[----:B------:R-:W-:Y:S01]  /*5690*/  FMNMX.FTZ R12, R14, R21, !PT ;  /* 0x000000150e0c7209 */ /* 0x000fe20007810000 */
[----:B------:R-:W2:Y:S01]  /*56a0*/  LDL R76, [R1+0x2d8] ;  /* 0x0002d800014c7983 */ /* 0x000ea20000100800 */
[----:B------:R-:W-:Y:S02]  /*56b0*/  FMNMX.FTZ R11, R112, R11, !PT ;  /* 0x0000000b700b7209 */ /* 0x000fe40007810000 */
        /* <DEDUP_REMOVED lines=21> */
[----:B------:R-:W-:Y:S01]  /*5810*/  ISETP.LT.OR P0, PT, R9, 0x41, P0 ;  /* 0x000000410900780c */ /* 0x000fe20000701670 */
[----:B------:R-:W2:Y:S01]  /*5820*/  LDL R67, [R1+0x2fc] ;  /* 0x0002fc0001437983 */ /* 0x000ea20000100800 */
[----:B------:R-:W-:-:S02]  /*5830*/  FMNMX.FTZ R11, R160, R11, !PT ;  /* 0x0000000ba00b7209 */ /* 0x000fc40007810000 */
[----:B------:R-:W-:Y:S01]  /*5840*/  FMNMX.FTZ R21, R188, R21, !PT ;  /* 0x00000015bc157209 */ /* 0x000fe20007810000 */
[----:B------:R-:W2:Y:S01]  /*5850*/  LDL R66, [R1+0x300] ;  /* 0x0003000001427983 */ /* 0x000ea20000100800 */
[----:B------:R-:W-:Y:S02]  /*5860*/  FSEL R163, R58, -INF , !P0 ;  /* 0xff8000003aa37808 */ /* 0x000fe40004000000 */
[----:B------:R-:W-:Y:S01]  /*5870*/  ISETP.NE.AND P0, PT, R52, RZ, PT ;  /* 0x000000ff3400720c */ /* 0x000fe20003f05270 */
[----:B------:R-:W2:Y:S01]  /*5880*/  LDL R65, [R1+0x304] ;  /* 0x0003040001417983 */ /* 0x000ea20000100800 */
[----:B------:R-:W-:Y:S02]  /*5890*/  FMNMX.FTZ R11, R164, R11, !PT ;  /* 0x0000000ba40b7209 */ /* 0x000fe40007810000 */
[----:B------:R-:W-:Y:S01]  /*58a0*/  FMNMX.FTZ R12, R186, R21, !PT ;  /* 0x00000015ba0c7209 */ /* 0x000fe20007810000 */
[----:B------:R-:W2:Y:S01]  /*58b0*/  LDL R64, [R1+0x308] ;  /* 0x0003080001407983 */ /* 0x000ea20000100800 */
[----:B------:R-:W-:-:S02]  /*58c0*/  ISETP.GT.AND P0, PT, R8, 0x41, !P0 ;  /* 0x000000410800780c */ /* 0x000fc40004704270 */
[----:B------:R-:W-:Y:S01]  /*58d0*/  FMNMX.FTZ R24, R166, R11, !PT ;  /* 0x0000000ba6187209 */ /* 0x000fe20007810000 */
[----:B------:R-:W2:Y:S01]  /*58e0*/  LDL R63, [R1+0x30c] ;  /* 0x00030c00013f7983 */ /* 0x000ea20000100800 */
[----:B------:R-:W-:Y:S02]  /*58f0*/  FMNMX.FTZ R12, R187, R12, !PT ;  /* 0x0000000cbb0c7209 */ /* 0x000fe40007810000 */
[----:B------:R-:W-:Y:S01]  /*5900*/  ISETP.LT.OR P0, PT, R9, 0x42, P0 ;  /* 0x000000420900780c */ /* 0x000fe20000701670 */
[----:B------:R-:W2:Y:S01]  /*5910*/  LDL R61, [R1+0x314] ;  /* 0x00031400013d7983 */ /* 0x000ea20000100800 */
[----:B------:R-:W-:Y:S02]  /*5920*/  FMNMX.FTZ R24, R169, R24, !PT ;  /* 0x00000018a9187209 */ /* 0x000fe40007810000 */
[----:B------:R-:W-:Y:S01]  /*5930*/  FMNMX.FTZ R11, R181, R12, !PT ;  /* 0x0000000cb50b7209 */ /* 0x000fe20007810000 */
[----:B------:R-:W2:Y:S01]  /*5940*/  LDL R60, [R1+0x318] ;  /* 0x00031800013c7983 */ /* 0x000ea20000100800 */
[----:B------:R-:W-:-:S02]  /*5950*/  ISETP.GT.AND P6, PT, R8, 0x59, !P6 ;  /* 0x000000590800780c */ /* 0x000fc400077c4270 */
[----:B------:R-:W-:Y:S01]  /*5960*/  FSEL R167, R59, -INF , !P0 ;  /* 0xff8000003ba77808 */ /* 0x000fe20004000000 */
[----:B------:R-:W2:Y:S01]  /*5970*/  LDL R58, [R1+0x320] ;  /* 0x00032000013a7983 */ /* 0x000ea20000100800 */
[----:B------:R-:W-:Y:S02]  /*5980*/  FMNMX.FTZ R24, R163, R24, !PT ;  /* 0x00000018a3187209 */ /* 0x000fe40007810000 */
[----:B------:R-:W-:Y:S01]  /*5990*/  FMNMX.FTZ R8, R182, R11, !PT ;  /* 0x0000000bb6087209 */ /* 0x000fe20007810000 */
[----:B------:R-:W2:Y:S01]  /*59a0*/  LDL R59, [R1+0x31c] ;  /* 0x00031c00013b7983 */ /* 0x000ea20000100800 */
[----:B------:R-:W-:Y:S02]  /*59b0*/  FSEL R170, R62, -INF , !P1 ;  /* 0xff8000003eaa7808 */ /* 0x000fe40004800000 */
        /* <DEDUP_REMOVED lines=18> */
[----:B------:R-:W-:Y:S01]  /*5ae0*/  FSEL R180, R71, -INF , !P6 ;  /* 0xff80000047b47808 */ /* 0x000fe20007000000 */
[----:B------:R-:W2:Y:S01]  /*5af0*/  LDL R21, [R1+0x228] ;  /* 0x0002280001157983 */ /* 0x000ea20000100800 */
[----:B------:R-:W-:-:S03]  /*5b00*/  FMNMX.FTZ R25, R179, R12, !PT ;  /* 0x0000000cb3197209 */ /* 0x000fc60007810000 */
[----:B------:R-:W0:Y:S01]  /*5b10*/  SHFL.BFLY PT, R9, R24, 0x2, 0x1f ;  /* 0x0c401f0018097f89 */ /* 0x000e2200000e0000 */
[----:B------:R-:W-:-:S03]  /*5b20*/  FMNMX.FTZ R25, R180, R25, !PT ;  /* 0x00000019b4197209 */ /* 0x000fc60007810000 */
[----:B---3--:R-:W-:Y:S04]  /*5b30*/  STL [R1+0x200], R105 ;  /* 0x0002006901007387 */ /* 0x008fe80000100800 */
[----:B------:R1:W-:Y:S04]  /*5b40*/  STL.64 [R1+0x410], R24 ;  /* 0x0004101801007387 */ /* 0x0003e80000100a00 */
[----:B------:R-:W3:Y:S04]  /*5b50*/  LDL R28, [R1+0x414] ;  /* 0x00041400011c7983 */ /* 0x000ee80000100800 */
[----:B----4-:R-:W-:Y:S04]  /*5b60*/  STL [R1+0x204], R104 ;  /* 0x0002046801007387 */ /* 0x010fe80000100800 */
[----:B-1----:R-:W4:Y:S01]  /*5b70*/  LDL R25, [R1+0x22c] ;  /* 0x00022c0001197983 */ /* 0x002f220000100800 */
[----:B0-----:R-:W-:-:S03]  /*5b80*/  FMNMX.FTZ R12, R24, R9, !PT ;  /* 0x00000009180c7209 */ /* 0x001fc60007810000 */
[----:B--2---:R-:W-:Y:S04]  /*5b90*/  STL [R1+0x208], R118 ;  /* 0x0002087601007387 */ /* 0x004fe80000100800 */
[----:B------:R-:W0:Y:S04]  /*5ba0*/  SHFL.BFLY PT, R9, R12, 0x1, 0x1f ;  /* 0x0c201f000c097f89 */ /* 0x000e2800000e0000 */
[----:B------:R-:W2:Y:S04]  /*5bb0*/  LDL R24, [R1+0x230] ;  /* 0x0002300001187983 */ /* 0x000ea80000100800 */
[----:B------:R-:W-:Y:S04]  /*5bc0*/  STL [R1+0x20c], R119 ;  /* 0x00020c7701007387 */ /* 0x000fe80000100800 */
[----:B------:R-:W-:Y:S04]  /*5bd0*/  STL [R1+0x210], R117 ;  /* 0x0002107501007387 */ /* 0x000fe80000100800 */
[----:B------:R-:W2:Y:S04]  /*5be0*/  LDL R71, [R1+0x2ec] ;  /* 0x0002ec0001477983 */ /* 0x000ea80000100800 */
[----:B------:R-:W2:Y:S01]  /*5bf0*/  LDL R52, [R1+0x338] ;  /* 0x0003380001347983 */ /* 0x000ea20000100800 */
[----:B0-----:R-:W-:-:S03]  /*5c00*/  FMNMX.FTZ R26, R12, R9, !PT ;  /* 0x000000090c1a7209 */ /* 0x001fc60007810000 */
[----:B------:R-:W2:Y:S04]  /*5c10*/  LDL R51, [R1+0x33c] ;  /* 0x00033c0001337983 */ /* 0x000ea80000100800 */
[----:B------:R0:W-:Y:S04]  /*5c20*/  STL [R1+0x410], R26 ;  /* 0x0004101a01007387 */ /* 0x0001e80000100800 */
[----:B------:R-:W4:Y:S04]  /*5c30*/  LDL R42, [R1+0x410] ;  /* 0x00041000012a7983 */ /* 0x000f280000100800 */
[----:B------:R-:W2:Y:S04]  /*5c40*/  LDL.64 R8, [R1+0x88] ;  /* 0x0000880001087983 */ /* 0x000ea80000100a00 */
[----:B------:R-:W2:Y:S04]  /*5c50*/  LDL R12, [R1+0x25c] ;  /* 0x00025c00010c7983 */ /* 0x000ea80000100800 */
[----:B0-----:R-:W2:Y:S04]  /*5c60*/  LDL R26, [R1+0x34c] ;  /* 0x00034c00011a7983 */ /* 0x001ea80000100800 */
[----:B------:R-:W2:Y:S04]  /*5c70*/  LDL R50, [R1+0x340] ;  /* 0x0003400001327983 */ /* 0x000ea80000100800 */
        /* <DEDUP_REMOVED lines=37> */
[----:B---3--:R-:W0:Y:S02]  /*5ed0*/  SHFL.BFLY PT, R125, R28, 0x2, 0x1f ;  /* 0x0c401f001c7d7f89 */ /* 0x008e2400000e0000 */
[----:B0-----:R-:W-:-:S02]  /*5ee0*/  FMNMX.FTZ R125, R125, R28, !PT ;  /* 0x0000001c7d7d7209 */ /* 0x001fc40007810000 */
[----:B------:R-:W3:Y:S04]  /*5ef0*/  LDL R28, [R1+0x248] ;  /* 0x00024800011c7983 */ /* 0x000ee80000100800 */
[----:B------:R-:W0:Y:S01]  /*5f00*/  SHFL.BFLY PT, R126, R125, 0x1, 0x1f ;  /* 0x0c201f007d7e7f89 */ /* 0x000e2200000e0000 */
[----:B----4-:R-:W-:Y:S01]  /*5f10*/  FSETP.NEU.FTZ.AND P0, PT, R42, -INF , PT ;  /* 0xff8000002a00780b */ /* 0x010fe20003f1d000 */
[----:B------:R-:W-:-:S05]  /*5f20*/  FMUL.FTZ R42, R11, R42 ;  /* 0x0000002a0b2a7220 */ /* 0x000fca0000410000 */
[----:B------:R-:W-:Y:S01]  /*5f30*/  FSEL R128, R42, RZ, P0 ;  /* 0x000000ff2a807208 */ /* 0x000fe20000000000 */
[----:B--2---:R-:W-:Y:S01]  /*5f40*/  IMAD R8, R124, 0xc00, R8 ;  /* 0x00000c007c087824 */ /* 0x004fe200078e0208 */
[----:B------:R-:W2:Y:S03]  /*5f50*/  LDL R42, [R1+0x364] ;  /* 0x00036400012a7983 */ /* 0x000ea60000100800 */
        /* <DEDUP_REMOVED lines=23> */
[----:B------:R-:W-:Y:S01]  /*60d0*/  FFMA.FTZ R176, R176, R11, -R128 ;  /* 0x0000000bb0b07223 */ /* 0x000fe20000010880 */
[----:B0-----:R-:W-:Y:S01]  /*60e0*/  FMNMX.FTZ R10, R125, R126, !PT ;  /* 0x0000007e7d0a7209 */ /* 0x001fe20007810000 */
[----:B------:R-:W4:Y:S04]  /*60f0*/  LDL R113, [R1+0x368] ;  /* 0x0003680001717983 */ /* 0x000f280000100800 */
[----:B------:R-:W4:Y:S04]  /*6100*/  LDL R114, [R1+0x384] ;  /* 0x0003840001727983 */ /* 0x000f280000100800 */
[----:B------:R-:W4:Y:S04]  /*6110*/  LDL R128, [R1+0x390] ;  /* 0x0003900001807983 */ /* 0x000f280000100800 */
[----:B------:R-:W4:Y:S04]  /*6120*/  LDL R126, [R1+0x398] ;  /* 0x00039800017e7983 */ /* 0x000f280000100800 */
[----:B------:R-:W4:Y:S04]  /*6130*/  LDL R125, [R1+0x39c] ;  /* 0x00039c00017d7983 */ /* 0x000f280000100800 */
[----:B------:R-:W4:Y:S04]  /*6140*/  LDL R124, [R1+0x3a0] ;  /* 0x0003a000017c7983 */ /* 0x000f280000100800 */
[----:B------:R0:W-:Y:S04]  /*6150*/  STL [R1+0x228], R21 ;  /* 0x0002281501007387 */ /* 0x0001e80000100800 */
[----:B0-----:R-:W4:Y:S01]  /*6160*/  LDL R21, [R1+0x3f8] ;  /* 0x0003f80001157983 */ /* 0x001f220000100800 */
[----:B------:R-:W-:-:S03]  /*6170*/  FSETP.NEU.FTZ.AND P0, PT, R10, -INF , PT ;  /* 0xff8000000a00780b */ /* 0x000fc60003f1d000 */
[----:B------:R0:W-:Y:S01]  /*6180*/  STL [R1+0x25c], R12 ;  /* 0x00025c0c01007387 */ /* 0x0001e20000100800 */
[----:B------:R-:W-:Y:S01]  /*6190*/  MUFU.EX2 R54, R54 ;  /* 0x0000003600367308 */ /* 0x000fe20000000800 */
[----:B0-----:R-:W-:-:S07]  /*61a0*/  FMUL.FTZ R12, R10, R11 ;  /* 0x0000000b0a0c7220 */ /* 0x001fce0000410000 */
[----:B------:R-:W0:Y:S01]  /*61b0*/  MUFU.EX2 R103, R103 ;  /* 0x0000006700677308 */ /* 0x000e220000000800 */
[----:B------:R-:W-:-:S07]  /*61c0*/  FSEL R12, R12, RZ, P0 ;  /* 0x000000ff0c0c7208 */ /* 0x000fce0000000000 */
[----:B------:R-:W1:Y:S01]  /*61d0*/  MUFU.EX2 R120, R120 ;  /* 0x0000007800787308 */ /* 0x000e620000000800 */
[-CC-:B------:R-:W-:Y:S01]  /*61e0*/  FFMA.FTZ R122, R122, R11.reuse, -R12.reuse ;  /* 0x0000000b7a7a7223 */ /* 0x180fe2000001080c */
[-CC-:B------:R-:W-:Y:S01]  /*61f0*/  FFMA.FTZ R109, R109, R11.reuse, -R12.reuse ;  /* 0x0000000b6d6d7223 */ /* 0x180fe2000001080c */
[-CC-:B------:R-:W-:Y:S01]  /*6200*/  FFMA.FTZ R110, R110, R11.reuse, -R12.reuse ;  /* 0x0000000b6e6e7223 */ /* 0x180fe2000001080c */
[----:B------:R-:W-:-:S04]  /*6210*/  FFMA.FTZ R111, R111, R11, -R12 ;  /* 0x0000000b6f6f7223 */ /* 0x000fc8000001080c */
[----:B------:R-:W1:Y:S01]  /*6220*/  MUFU.EX2 R121, R121 ;  /* 0x0000007900797308 */ /* 0x000e620000000800 */
[----:B------:R0:W-:Y:S07]  /*6230*/  STL [R1+0x22c], R25 ;  /* 0x00022c1901007387 */ /* 0x0001ee0000100800 */
[----:B------:R-:W-:Y:S08]  /*6240*/  MUFU.EX2 R122, R122 ;  /* 0x0000007a007a7308 */ /* 0x000ff00000000800 */
[----:B------:R-:W1:Y:S01]  /*6250*/  MUFU.EX2 R109, R109 ;  /* 0x0000006d006d7308 */ /* 0x000e620000000800 */
[----:B0-----:R-:W-:Y:S01]  /*6260*/  FADD.FTZ R25, R54, R103 ;  /* 0x0000006736197221 */ /* 0x001fe20000010000 */
[----:B------:R1:W-:Y:S06]  /*6270*/  STL [R1+0x234], R30 ;  /* 0x0002341e01007387 */ /* 0x0003ec0000100800 */
[----:B------:R-:W0:Y:S08]  /*6280*/  MUFU.EX2 R123, R123 ;  /* 0x0000007b007b7308 */ /* 0x000e300000000800 */
[----:B------:R-:W0:Y:S01]  /*6290*/  MUFU.EX2 R110, R110 ;  /* 0x0000006e006e7308 */ /* 0x000e220000000800 */
[----:B-1----:R-:W-:Y:S01]  /*62a0*/  FADD.FTZ R30, R120, R25 ;  /* 0x00000019781e7221 */ /* 0x002fe20000010000 */
[----:B------:R-:W-:-:S06]  /*62b0*/  IMAD.MOV.U32 R25, RZ, RZ, R9 ;  /* 0x000000ffff197224 */ /* 0x000fcc00078e0009 */
[----:B------:R-:W1:Y:S08]  /*62c0*/  MUFU.EX2 R111, R111 ;  /* 0x0000006f006f7308 */ /* 0x000e700000000800 */
[----:B------:R-:W1:Y:S01]  /*62d0*/  MUFU.EX2 R112, R112 ;  /* 0x0000007000707308 */ /* 0x000e620000000800 */
[----:B------:R-:W-:Y:S01]  /*62e0*/  R2UR UR15, R25 ;  /* 0x00000000190f72ca */ /* 0x000fe200000e0000 */
[----:B------:R-:W-:Y:S01]  /*62f0*/  FADD.FTZ R30, R121, R30 ;  /* 0x0000001e791e7221 */ /* 0x000fe20000010000 */
[----:B------:R-:W-:Y:S01]  /*6300*/  FADD.FTZ R25, R122, R109 ;  /* 0x0000006d7a197221 */ /* 0x000fe20000010000 */
[----:B------:R1:W-:Y:S01]  /*6310*/  STL [R1+0x230], R24 ;  /* 0x0002301801007387 */ /* 0x0003e20000100800 */
[----:B------:R-:W-:-:S02]  /*6320*/  R2UR UR6, R8 ;  /* 0x00000000080672ca */ /* 0x000fc400000e0000 */
[----:B------:R-:W-:Y:S01]  /*6330*/  R2UR UR7, R9 ;  /* 0x00000000090772ca */ /* 0x000fe200000e0000 */
[----:B------:R1:W-:Y:S01]  /*6340*/  STL [R1+0x23c], R29 ;  /* 0x00023c1d01007387 */ /* 0x0003e20000100800 */
[----:B0-----:R-:W-:Y:S01]  /*6350*/  FADD.FTZ R197, R123, R30 ;  /* 0x0000001e7bc57221 */ /* 0x001fe20000010000 */
[----:B------:R-:W-:Y:S02]  /*6360*/  FADD.FTZ R192, R110, R25 ;  /* 0x000000196ec07221 */ /* 0x000fe40000010000 */
[----:B------:R0:W-:Y:S01]  /*6370*/  STL [R1+0x330], R27 ;  /* 0x0003301b01007387 */ /* 0x0001e20000100800 */
[----:B-1----:R-:W-:-:S03]  /*6380*/  VIADD R24, R8, 0x100 ;  /* 0x0000010008187836 */ /* 0x002fc60000000000 */
[----:B------:R1:W-:Y:S01]  /*6390*/  STL [R1+0x34c], R26 ;  /* 0x00034c1a01007387 */ /* 0x0003e20000100800 */
[--C-:B------:R-:W-:Y:S01]  /*63a0*/  IMAD.MOV.U32 R29, RZ, RZ, R9.reuse ;  /* 0x000000ffff1d7224 */ /* 0x100fe200078e0009 */
[----:B------:R-:W-:Y:S02]  /*63b0*/  F2FP.F16.F32.PACK_AB R154, R121, R120 ;  /* 0x00000078799a723e */ /* 0x000fe400000000ff */
[----:B------:R1:W-:Y:S01]  /*63c0*/  STL [R1+0x3f4], R152 ;  /* 0x0003f49801007387 */ /* 0x0003e20000100800 */
[----:B0-----:R-:W-:Y:S01]  /*63d0*/  IMAD.MOV.U32 R27, RZ, RZ, R9 ;  /* 0x000000ffff1b7224 */ /* 0x001fe200078e0009 */
[----:B------:R-:W-:Y:S01]  /*63e0*/  F2FP.F16.F32.PACK_AB R153, R109, R122 ;  /* 0x0000007a6d99723e */ /* 0x000fe200000000ff */
[----:B-1----:R-:W-:Y:S01]  /*63f0*/  VIADD R26, R8, 0x80 ;  /* 0x00000080081a7836 */ /* 0x002fe20000000000 */
[----:B------:R-:W-:Y:S02]  /*6400*/  F2FP.F16.F32.PACK_AB R155, R111, R110 ;  /* 0x0000006e6f9b723e */ /* 0x000fe400000000ff */
[----:B------:R-:W-:Y:S01]  /*6410*/  F2FP.F16.F32.PACK_AB R152, R103, R54 ;  /* 0x000000366798723e */ /* 0x000fe200000000ff */
[----:B------:R-:W-:Y:S01]  /*6420*/  STL [R1+0x214], R107 ;  /* 0x0002146b01007387 */ /* 0x000fe20000100800 */
[----:B------:R-:W-:Y:S01]  /*6430*/  R2UR UR10, R26 ;  /* 0x000000001a0a72ca */ /* 0x000fe200000e0000 */
[----:B------:R-:W-:Y:S01]  /*6440*/  FADD.FTZ R197, R112, R197 ;  /* 0x000000c570c57221 */ /* 0x000fe20000010000 */
[----:B------:R-:W-:Y:S01]  /*6450*/  R2UR UR11, R27 ;  /* 0x000000001b0b72ca */ /* 0x000fe200000e0000 */
[----:B------:R-:W-:Y:S01]  /*6460*/  STL [R1+0x218], R108 ;  /* 0x0002186c01007387 */ /* 0x000fe20000100800 */
[----:B------:R-:W-:Y:S01]  /*6470*/  R2UR UR14, R24 ;  /* 0x00000000180e72ca */ /* 0x000fe200000e0000 */
[----:B------:R-:W-:Y:S01]  /*6480*/  FADD.FTZ R192, R111, R192 ;  /* 0x000000c06fc07221 */ /* 0x000fe20000010000 */
[----:B------:R-:W-:Y:S01]  /*6490*/  R2UR UR19, R29 ;  /* 0x000000001d1372ca */ /* 0x000fe200000e0000 */
[----:B------:R-:W-:Y:S01]  /*64a0*/  STL [R1+0x21c], R106 ;  /* 0x00021c6a01007387 */ /* 0x000fe20000100800 */
[----:B------:R-:W-:-:S03]  /*64b0*/  F2FP.F16.F32.PACK_AB R156, R112, R123 ;  /* 0x0000007b709c723e */ /* 0x000fc600000000ff */
[----:B------:R-:W-:Y:S04]  /*64c0*/  STL [R1+0x220], R115 ;  /* 0x0002207301007387 */ /* 0x000fe80000100800 */
        /* <DEDUP_REMOVED lines=19> */
[----:B---3--:R0:W-:Y:S04]  /*6600*/  STL [R1+0x248], R28 ;  /* 0x0002481c01007387 */ /* 0x0081e80000100800 */
[----:B------:R-:W-:Y:S01]  /*6610*/  STL [R1+0x28c], R95 ;  /* 0x00028c5f01007387 */ /* 0x000fe20000100800 */
[----:B0-----:R-:W-:-:S03]  /*6620*/  VIADD R28, R8, 0x180 ;  /* 0x00000180081c7836 */ /* 0x001fc60000000000 */
[----:B------:R-:W-:Y:S04]  /*6630*/  STL [R1+0x290], R94 ;  /* 0x0002905e01007387 */ /* 0x000fe80000100800 */
[----:B------:R-:W-:Y:S01]  /*6640*/  STL [R1+0x294], R93 ;  /* 0x0002945d01007387 */ /* 0x000fe20000100800 */
[----:B------:R-:W-:-:S03]  /*6650*/  R2UR UR18, R28 ;  /* 0x000000001c1272ca */ /* 0x000fc600000e0000 */
        /* <DEDUP_REMOVED lines=49> */
[----:B--2---:R-:W-:Y:S04]  /*6970*/  STL [R1+0x364], R42 ;  /* 0x0003642a01007387 */ /* 0x004fe80000100800 */
[----:B----4-:R-:W-:Y:S04]  /*6980*/  STL [R1+0x368], R113 ;  /* 0x0003687101007387 */ /* 0x010fe80000100800 */
        /* <DEDUP_REMOVED lines=33> */
[----:B------:R0:W-:Y:S01]  /*6ba0*/  STL [R1+0x3f0], R151 ;  /* 0x0003f09701007387 */ /* 0x0001e20000100800 */
[----:B------:R1:W-:Y:S06]  /*6bb0*/  BAR.SYNC.DEFER_BLOCKING R209, 0x100 ;  /* 0x000400d10000751d */ /* 0x0003ec0000010000 */
[----:B0-----:R-:W-:-:S06]  /*6bc0*/  WARPGROUP.ARRIVE ;  /* 0x00000000000079c5 */ /* 0x001fcc0000000000 */
[----:B------:R-:W-:Y:S01]  /*6bd0*/  HGMMA.64x256x16.F32 R24, R152, gdesc[UR4].tnspB, RZ, !UPT, gsb0 ;  /* 0x43e0000498187df0 */ /* 0x000fe2000c0008ff */
[----:B------:R0:W-:Y:S01]  /*6be0*/  STL [R1+0x3f8], R21 ;  /* 0x0003f81501007387 */ /* 0x0001e20000100800 */
[-CC-:B------:R-:W-:Y:S01]  /*6bf0*/  FFMA.FTZ R221, R19, R11.reuse, -R12.reuse ;  /* 0x0000000b13dd7223 */ /* 0x180fe2000001080c */
[-CC-:B------:R-:W-:Y:S01]  /*6c00*/  FFMA.FTZ R220, R15, R11.reuse, -R12.reuse ;  /* 0x0000000b0fdc7223 */ /* 0x180fe2000001080c */
[-CC-:B------:R-:W-:Y:S01]  /*6c10*/  FFMA.FTZ R19, R157, R11.reuse, -R12.reuse ;  /* 0x0000000b9d137223 */ /* 0x180fe2000001080c */
[----:B------:R-:W-:Y:S01]  /*6c20*/  MUFU.EX2 R20, R20 ;  /* 0x0000001400147308 */ /* 0x000fe20000000800 */
[----:B0-----:R-:W-:-:S07]  /*6c30*/  FFMA.FTZ R21, R14, R11, -R12 ;  /* 0x0000000b0e157223 */ /* 0x001fce000001080c */
[----:B------:R-:W-:Y:S08]  /*6c40*/  MUFU.EX2 R13, R13 ;  /* 0x0000000d000d7308 */ /* 0x000ff00000000800 */
[----:B------:R-:W-:Y:S08]  /*6c50*/  MUFU.EX2 R21, R21 ;  /* 0x0000001500157308 */ /* 0x000ff00000000800 */
[----:B------:R-:W0:Y:S08]  /*6c60*/  MUFU.EX2 R220, R220 ;  /* 0x000000dc00dc7308 */ /* 0x000e300000000800 */
[----:B------:R-:W-:Y:S08]  /*6c70*/  MUFU.EX2 R221, R221 ;  /* 0x000000dd00dd7308 */ /* 0x000ff00000000800 */
[----:B------:R-:W2:Y:S01]  /*6c80*/  MUFU.EX2 R19, R19 ;  /* 0x0000001300137308 */ /* 0x000ea20000000800 */
[----:B------:R3:W-:Y:S01]  /*6c90*/  STL [R1+0x3fc], R158 ;  /* 0x0003fc9e01007387 */ /* 0x0007e20000100800 */
[----:B0-----:R-:W-:-:S02]  /*6ca0*/  F2FP.F16.F32.PACK_AB R157, R220, R21 ;  /* 0x00000015dc9d723e */ /* 0x001fc400000000ff */
[----:B---3--:R-:W-:Y:S02]  /*6cb0*/  F2FP.F16.F32.PACK_AB R158, R13, R20 ;  /* 0x000000140d9e723e */ /* 0x008fe400000000ff */
[----:B--2---:R-:W-:Y:S02]  /*6cc0*/  F2FP.F16.F32.PACK_AB R159, R19, R221 ;  /* 0x000000dd139f723e */ /* 0x004fe400000000ff */
[----:B------:R-:W-:Y:S08]  /*6cd0*/  MUFU.EX2 R15, R222 ;  /* 0x000000de000f7308 */ /* 0x000ff00000000800 */
[----:B------:R-:W0:Y:S01]  /*6ce0*/  MUFU.EX2 R14, R223 ;  /* 0x000000df000e7308 */ /* 0x000e220000000800 */
[----:B------:R-:W-:-:S02]  /*6cf0*/  WARPGROUP.DEPBAR.LE gsb0, 0x0 ;  /* 0x00008000000079c5 */ /* 0x000fc40000010000 */
[----:B------:R-:W-:Y:S04]  /*6d00*/  STL.128 [R1+0x200], R24 ;  /* 0x0002001801007387 */ /* 0x000fe80000100c00 */
        /* <DEDUP_REMOVED lines=30> */
[----:B------:R2:W-:Y:S02]  /*6ef0*/  STL.128 [R1+0x3f0], R148 ;  /* 0x0003f09401007387 */ /* 0x0005e40000100c00 */
[----:B--2---:R-:W-:-:S06]  /*6f00*/  WARPGROUP.ARRIVE ;  /* 0x00000000000079c5 */ /* 0x004fcc0000000000 */
[----:B------:R-:W-:Y:S01]  /*6f10*/  HGMMA.64x256x16.F32 R24, R156, gdesc[UR8].tnspB, R24, gsb0 ;  /* 0x43e000089c187df0 */ /* 0x000fe20008000818 */
[-CC-:B------:R-:W-:Y:S01]  /*6f20*/  FFMA.FTZ R152, R162, R11.reuse, -R12.reuse ;  /* 0x0000000ba2987223 */ /* 0x180fe2000001080c */
[----:B------:R-:W-:-:S03]  /*6f30*/  FFMA.FTZ R162, R165, R11, -R12 ;  /* 0x0000000ba5a27223 */ /* 0x000fc6000001080c */
[----:B------:R-:W-:Y:S08]  /*6f40*/  MUFU.EX2 R222, R152 ;  /* 0x0000009800de7308 */ /* 0x000ff00000000800 */
[----:B------:R-:W2:Y:S01]  /*6f50*/  MUFU.EX2 R162, R162 ;  /* 0x000000a200a27308 */ /* 0x000ea20000000800 */
[----:B0-----:R-:W-:Y:S02]  /*6f60*/  F2FP.F16.F32.PACK_AB R154, R15, R14 ;  /* 0x0000000e0f9a723e */ /* 0x001fe400000000ff */
[----:B--2---:R-:W-:Y:S01]  /*6f70*/  F2FP.F16.F32.PACK_AB R153, R162, R222 ;  /* 0x000000dea299723e */ /* 0x004fe200000000ff */
[-C--:B------:R-:W-:Y:S01]  /*6f80*/  FFMA.FTZ R165, R160, R11.reuse, -R12 ;  /* 0x0000000ba0a57223 */ /* 0x080fe2000001080c */
[----:B------:R-:W-:Y:S01]  /*6f90*/  FADD.FTZ R192, R21, R192 ;  /* 0x000000c015c07221 */ /* 0x000fe20000010000 */
[-CC-:B------:R-:W-:Y:S01]  /*6fa0*/  FFMA.FTZ R160, R164, R11.reuse, -R12.reuse ;  /* 0x0000000ba4a07223 */ /* 0x180fe2000001080c */
[-CC-:B------:R-:W-:Y:S01]  /*6fb0*/  FFMA.FTZ R21, R169, R11.reuse, -R12.reuse ;  /* 0x0000000ba9157223 */ /* 0x180fe2000001080c */
[----:B------:R-:W-:Y:S01]  /*6fc0*/  FFMA.FTZ R166, R166, R11, -R12 ;  /* 0x0000000ba6a67223 */ /* 0x000fe2000001080c */
[----:B------:R-:W-:Y:S01]  /*6fd0*/  FADD.FTZ R197, R20, R197 ;  /* 0x000000c514c57221 */ /* 0x000fe20000010000 */
[----:B------:R-:W-:Y:S08]  /*6fe0*/  MUFU.EX2 R189, R189 ;  /* 0x000000bd00bd7308 */ /* 0x000ff00000000800 */
[----:B------:R-:W-:Y:S08]  /*6ff0*/  MUFU.EX2 R188, R188 ;  /* 0x000000bc00bc7308 */ /* 0x000ff00000000800 */
[----:B------:R-:W-:Y:S08]  /*7000*/  MUFU.EX2 R186, R186 ;  /* 0x000000ba00ba7308 */ /* 0x000ff00000000800 */
[----:B------:R-:W-:Y:S08]  /*7010*/  MUFU.EX2 R187, R187 ;  /* 0x000000bb00bb7308 */ /* 0x000ff00000000800 */
[----:B------:R-:W-:Y:S08]  /*7020*/  MUFU.EX2 R165, R165 ;  /* 0x000000a500a57308 */ /* 0x000ff00000000800 */
[----:B------:R-:W-:Y:S08]  /*7030*/  MUFU.EX2 R160, R160 ;  /* 0x000000a000a07308 */ /* 0x000ff00000000800 */
[----:B------:R-:W-:Y:S01]  /*7040*/  MUFU.EX2 R20, R166 ;  /* 0x000000a600147308 */ /* 0x000fe20000000800 */
[----:B------:R-:W-:-:S02]  /*7050*/  WARPGROUP.DEPBAR.LE gsb0, 0x0 ;  /* 0x00008000000079c5 */ /* 0x000fc40000010000 */
[-CC-:B------:R-:W-:Y:S01]  /*7060*/  FFMA.FTZ R158, R168, R11.reuse, -R12.reuse ;  /* 0x0000000ba89e7223 */ /* 0x180fe2000001080c */
[----:B------:R-:W-:-:S04]  /*7070*/  FFMA.FTZ R159, R171, R11, -R12 ;  /* 0x0000000bab9f7223 */ /* 0x000fc8000001080c */
[----:B------:R-:W-:Y:S08]  /*7080*/  MUFU.EX2 R157, R225 ;  /* 0x000000e1009d7308 */ /* 0x000ff00000000800 */
[----:B------:R-:W0:Y:S08]  /*7090*/  MUFU.EX2 R156, R224 ;  /* 0x000000e0009c7308 */ /* 0x000e300000000800 */
[----:B------:R-:W-:Y:S08]  /*70a0*/  MUFU.EX2 R158, R158 ;  /* 0x0000009e009e7308 */ /* 0x000ff00000000800 */
[----:B------:R-:W2:Y:S01]  /*70b0*/  MUFU.EX2 R159, R159 ;  /* 0x0000009f009f7308 */ /* 0x000ea20000000800 */
[----:B0-----:R-:W-:Y:S01]  /*70c0*/  F2FP.F16.F32.PACK_AB R152, R156, R157 ;  /* 0x0000009d9c98723e */ /* 0x001fe200000000ff */
[----:B------:R-:W-:Y:S04]  /*70d0*/  STL.128 [R1+0x200], R24 ;  /* 0x0002001801007387 */ /* 0x000fe80000100c00 */
[----:B------:R-:W-:Y:S04]  /*70e0*/  STL.128 [R1+0x210], R28 ;  /* 0x0002101c01007387 */ /* 0x000fe80000100c00 */
[----:B------:R-:W-:Y:S04]  /*70f0*/  STL.128 [R1+0x220], R32 ;  /* 0x0002202001007387 */ /* 0x000fe80000100c00 */
[----:B------:R-:W-:Y:S01]  /*7100*/  STL.128 [R1+0x230], R36 ;  /* 0x0002302401007387 */ /* 0x000fe20000100c00 */
[----:B--2---:R-:W-:-:S03]  /*7110*/  F2FP.F16.F32.PACK_AB R155, R159, R158 ;  /* 0x0000009e9f9b723e */ /* 0x004fc600000000ff */
        /* <DEDUP_REMOVED lines=28> */
[----:B0-----:R-:W-:-:S06]  /*72e0*/  WARPGROUP.ARRIVE ;  /* 0x00000000000079c5 */ /* 0x001fcc0000000000 */
[----:B------:R-:W-:Y:S01]  /*72f0*/  HGMMA.64x256x16.F32 R24, R152, gdesc[UR12].tnspB, R24, gsb0 ;  /* 0x43e0000c98187df0 */ /* 0x000fe20008000818 */
[----:B------:R-:W0:Y:S01]  /*7300*/  MUFU.EX2 R21, R21 ;  /* 0x0000001500157308 */ /* 0x000e220000000800 */
[----:B------:R-:W-:-:S04]  /*7310*/  FADD.FTZ R192, R220, R192 ;  /* 0x000000c0dcc07221 */ /* 0x000fc80000010000 */
[----:B------:R-:W-:Y:S01]  /*7320*/  FADD.FTZ R221, R221, R192 ;  /* 0x000000c0dddd7221 */ /* 0x000fe20000010000 */
[-CC-:B------:R-:W-:Y:S01]  /*7330*/  FFMA.FTZ R163, R163, R11.reuse, -R12.reuse ;  /* 0x0000000ba3a37223 */ /* 0x180fe2000001080c */
[-CC-:B------:R-:W-:Y:S01]  /*7340*/  FFMA.FTZ R170, R170, R11.reuse, -R12.reuse ;  /* 0x0000000baaaa7223 */ /* 0x180fe2000001080c */
[-CC-:B------:R-:W-:Y:S01]  /*7350*/  FFMA.FTZ R172, R172, R11.reuse, -R12.reuse ;  /* 0x0000000bacac7223 */ /* 0x180fe2000001080c */
[----:B------:R-:W-:Y:S01]  /*7360*/  FADD.FTZ R221, R19, R221 ;  /* 0x000000dd13dd7221 */ /* 0x000fe20000010000 */
[-CC-:B------:R-:W-:Y:S01]  /*7370*/  FFMA.FTZ R19, R167, R11.reuse, -R12.reuse ;  /* 0x0000000ba7137223 */ /* 0x180fe2000001080c */
[-CC-:B------:R-:W-:Y:S01]  /*7380*/  FFMA.FTZ R177, R177, R11.reuse, -R12.reuse ;  /* 0x0000000bb1b17223 */ /* 0x180fe2000001080c */
[-CC-:B------:R-:W-:Y:S01]  /*7390*/  FFMA.FTZ R178, R178, R11.reuse, -R12.reuse ;  /* 0x0000000bb2b27223 */ /* 0x180fe2000001080c */
[-CC-:B------:R-:W-:Y:S01]  /*73a0*/  FFMA.FTZ R179, R179, R11.reuse, -R12.reuse ;  /* 0x0000000bb3b37223 */ /* 0x180fe2000001080c */
[----:B------:R-:W-:Y:S01]  /*73b0*/  FFMA.FTZ R180, R180, R11, -R12 ;  /* 0x0000000bb4b47223 */ /* 0x000fe2000001080c */
[----:B------:R-:W-:Y:S01]  /*73c0*/  VIADD R12, R8, 0x200 ;  /* 0x00000200080c7836 */ /* 0x000fe20000000000 */
[----:B------:R-:W-:Y:S04]  /*73d0*/  MUFU.EX2 R181, R181 ;  /* 0x000000b500b57308 */ /* 0x000fe80000000800 */
[----:B------:R-:W-:-:S04]  /*73e0*/  R2UR UR6, R12 ;  /* 0x000000000c0672ca */ /* 0x000fc800000e0000 */
[----:B------:R-:W-:Y:S08]  /*73f0*/  MUFU.EX2 R182, R182 ;  /* 0x000000b600b67308 */ /* 0x000ff00000000800 */
[----:B------:R-:W-:Y:S08]  /*7400*/  MUFU.EX2 R183, R183 ;  /* 0x000000b700b77308 */ /* 0x000ff00000000800 */
[----:B------:R-:W2:Y:S08]  /*7410*/  MUFU.EX2 R184, R184 ;  /* 0x000000b800b87308 */ /* 0x000eb00000000800 */
[----:B------:R-:W-:Y:S08]  /*7420*/  MUFU.EX2 R163, R163 ;  /* 0x000000a300a37308 */ /* 0x000ff00000000800 */
[----:B------:R-:W3:Y:S08]  /*7430*/  MUFU.EX2 R19, R19 ;  /* 0x0000001300137308 */ /* 0x000ef00000000800 */
[----:B------:R-:W-:Y:S08]  /*7440*/  MUFU.EX2 R11, R170 ;  /* 0x000000aa000b7308 */ /* 0x000ff00000000800 */
[----:B------:R-:W4:Y:S01]  /*7450*/  MUFU.EX2 R12, R172 ;  /* 0x000000ac000c7308 */ /* 0x000f220000000800 */
[----:B------:R-:W-:-:S02]  /*7460*/  WARPGROUP.DEPBAR.LE gsb0, 0x0 ;  /* 0x00008000000079c5 */ /* 0x000fc40000010000 */
[----:B------:R-:W-:Y:S02]  /*7470*/  F2FP.F16.F32.PACK_AB R152, R188, R189 ;  /* 0x000000bdbc98723e */ /* 0x000fe400000000ff */
[----:B------:R-:W-:Y:S02]  /*7480*/  F2FP.F16.F32.PACK_AB R154, R187, R186 ;  /* 0x000000babb9a723e */ /* 0x000fe400000000ff */
[----:B------:R-:W-:Y:S02]  /*7490*/  F2FP.F16.F32.PACK_AB R153, R160, R165 ;  /* 0x000000a5a099723e */ /* 0x000fe400000000ff */
[----:B0-----:R-:W-:Y:S01]  /*74a0*/  F2FP.F16.F32.PACK_AB R155, R21, R20 ;  /* 0x00000014159b723e */ /* 0x001fe200000000ff */
        /* <DEDUP_REMOVED lines=34> */
[----:B------:R-:W-:Y:S08]  /*76d0*/  MUFU.EX2 R173, R173 ;  /* 0x000000ad00ad7308 */ /* 0x000ff00000000800 */
[----:B------:R-:W0:Y:S08]  /*76e0*/  MUFU.EX2 R174, R174 ;  /* 0x000000ae00ae7308 */ /* 0x000e300000000800 */
[----:B------:R-:W-:Y:S08]  /*76f0*/  MUFU.EX2 R175, R175 ;  /* 0x000000af00af7308 */ /* 0x000ff00000000800 */
[----:B------:R-:W1:Y:S08]  /*7700*/  MUFU.EX2 R176, R176 ;  /* 0x000000b000b07308 */ /* 0x000e700000000800 */
[----:B------:R-:W-:Y:S08]  /*7710*/  MUFU.EX2 R177, R177 ;  /* 0x000000b100b17308 */ /* 0x000ff00000000800 */
[----:B------:R-:W1:Y:S08]  /*7720*/  MUFU.EX2 R178, R178 ;  /* 0x000000b200b27308 */ /* 0x000e700000000800 */
[----:B------:R-:W-:Y:S08]  /*7730*/  MUFU.EX2 R179, R179 ;  /* 0x000000b300b37308 */ /* 0x000ff00000000800 */
[----:B------:R-:W1:Y:S01]  /*7740*/  MUFU.EX2 R180, R180 ;  /* 0x000000b400b47308 */ /* 0x000e620000000800 */
[----:B------:R-:W-:Y:S01]  /*7750*/  VIADD R8, R8, 0x280 ;  /* 0x0000028008087836 */ /* 0x000fe20000000000 */
[----:B------:R-:W-:-:S02]  /*7760*/  WARPGROUP.DEPBAR.LE gsb0, 0x0 ;  /* 0x00008000000079c5 */ /* 0x000fc40000010000 */
[----:B------:R-:W-:Y:S01]  /*7770*/  FADD.FTZ R152, R13, R197 ;  /* 0x000000c50d987221 */ /* 0x000fe20000010000 */
[----:B------:R-:W-:Y:S01]  /*7780*/  IMAD.MOV.U32 R13, RZ, RZ, R9 ;  /* 0x000000ffff0d7224 */ /* 0x000fe200078e0009 */
[----:B--2---:R-:W-:Y:S02]  /*7790*/  F2FP.F16.F32.PACK_AB R154, R184, R183 ;  /* 0x000000b7b89a723e */ /* 0x004fe400000000ff */
[----:B------:R-:W-:Y:S02]  /*77a0*/  FADD.FTZ R157, R157, R152 ;  /* 0x000000989d9d7221 */ /* 0x000fe40000010000 */
[----:B------:R-:W-:Y:S02]  /*77b0*/  R2UR UR7, R13 ;  /* 0x000000000d0772ca */ /* 0x000fe400000e0000 */
[----:B------:R-:W-:Y:S02]  /*77c0*/  F2FP.F16.F32.PACK_AB R152, R182, R181 ;  /* 0x000000b5b698723e */ /* 0x000fe400000000ff */
[----:B---3--:R-:W-:-:S02]  /*77d0*/  F2FP.F16.F32.PACK_AB R153, R19, R163 ;  /* 0x000000a31399723e */ /* 0x008fc400000000ff */
[----:B----4-:R-:W-:Y:S01]  /*77e0*/  F2FP.F16.F32.PACK_AB R155, R12, R11 ;  /* 0x0000000b0c9b723e */ /* 0x010fe200000000ff */
        /* <DEDUP_REMOVED lines=34> */
[----:B------:R-:W-:Y:S02]  /*7a10*/  R2UR UR6, R8 ;  /* 0x00000000080672ca */ /* 0x000fe400000e0000 */
[----:B------:R-:W-:Y:S01]  /*7a20*/  R2UR UR7, R9 ;  /* 0x00000000090772ca */ /* 0x000fe200000e0000 */
[----:B------:R-:W-:Y:S01]  /*7a30*/  FADD.FTZ R221, R222, R221 ;  /* 0x000000dddedd7221 */ /* 0x000fe20000010000 */
[----:B------:R-:W-:Y:S01]  /*7a40*/  FADD.FTZ R13, R156, R157 ;  /* 0x0000009d9c0d7221 */ /* 0x000fe20000010000 */
[----:B------:R-:W2:Y:S02]  /*7a50*/  LDL R9, [R1+0x28] ;  /* 0x0000280001097983 */ /* 0x000ea40000100800 */
[----:B------:R-:W-:Y:S01]  /*7a60*/  FADD.FTZ R157, R162, R221 ;  /* 0x000000dda29d7221 */ /* 0x000fe20000010000 */
[----:B------:R-:W-:Y:S01]  /*7a70*/  FADD.FTZ R14, R14, R13 ;  /* 0x0000000d0e0e7221 */ /* 0x000fe20000010000 */
[----:B------:R3:W5:Y:S02]  /*7a80*/  LDL R8, [R1+0x1f0] ;  /* 0x0001f00001087983 */ /* 0x0007640000100800 */
[----:B------:R-:W-:Y:S01]  /*7a90*/  FADD.FTZ R158, R158, R157 ;  /* 0x0000009d9e9e7221 */ /* 0x000fe20000010000 */
[----:B------:R-:W-:-:S03]  /*7aa0*/  FADD.FTZ R14, R15, R14 ;  /* 0x0000000e0f0e7221 */ /* 0x000fc60000010000 */
[----:B------:R-:W-:Y:S01]  /*7ab0*/  FADD.FTZ R158, R159, R158 ;  /* 0x0000009e9f9e7221 */ /* 0x000fe20000010000 */
[----:B------:R-:W-:-:S03]  /*7ac0*/  FADD.FTZ R189, R189, R14 ;  /* 0x0000000ebdbd7221 */ /* 0x000fc60000010000 */
[----:B------:R-:W-:Y:S01]  /*7ad0*/  FADD.FTZ R165, R165, R158 ;  /* 0x0000009ea5a57221 */ /* 0x000fe20000010000 */
[----:B------:R-:W-:Y:S02]  /*7ae0*/  WARPGROUP.DEPBAR.LE gsb0, 0x0 ;  /* 0x00008000000079c5 */ /* 0x000fe40000010000 */
[----:B0-----:R-:W-:Y:S02]  /*7af0*/  F2FP.F16.F32.PACK_AB R152, R174, R173 ;  /* 0x000000adae98723e */ /* 0x001fe400000000ff */
[----:B-1----:R-:W-:Y:S02]  /*7b00*/  F2FP.F16.F32.PACK_AB R154, R176, R175 ;  /* 0x000000afb09a723e */ /* 0x002fe400000000ff */
[----:B------:R-:W-:Y:S02]  /*7b10*/  F2FP.F16.F32.PACK_AB R153, R178, R177 ;  /* 0x000000b1b299723e */ /* 0x000fe400000000ff */
[----:B------:R-:W-:Y:S01]  /*7b20*/  F2FP.F16.F32.PACK_AB R155, R180, R179 ;  /* 0x000000b3b49b723e */ /* 0x000fe200000000ff */
        /* <DEDUP_REMOVED lines=34> */
[----:B------:R-:W-:Y:S01]  /*7d50*/  FADD.FTZ R189, R188, R189 ;  /* 0x000000bdbcbd7221 */ /* 0x000fe20000010000 */
[----:B------:R-:W-:-:S03]  /*7d60*/  FADD.FTZ R165, R160, R165 ;  /* 0x000000a5a0a57221 */ /* 0x000fc60000010000 */
[----:B------:R-:W-:Y:S01]  /*7d70*/  FADD.FTZ R186, R186, R189 ;  /* 0x000000bdbaba7221 */ /* 0x000fe20000010000 */
[----:B------:R-:W-:Y:S01]  /*7d80*/  FADD.FTZ R20, R20, R165 ;  /* 0x000000a514147221 */ /* 0x000fe20000010000 */
[----:B------:R-:W-:Y:S02]  /*7d90*/  WARPGROUP.DEPBAR.LE gsb0, 0x0 ;  /* 0x00008000000079c5 */ /* 0x000fe40000010000 */
        /* <DEDUP_REMOVED lines=22> */
[----:B------:R0:W-:Y:S04]  /*7f00*/  STL.128 [R1+0x360], R112 ;  /* 0x0003607001007387 */ /* 0x0001e80000100c00 */
        /* <DEDUP_REMOVED lines=9> */
[----:B------:R-:W4:Y:S04]  /*7fa0*/  LDL R153, [R1+0x200] ;  /* 0x0002000001997983 */ /* 0x000f280000100800 */
[----:B0-----:R-:W3:Y:S04]  /*7fb0*/  LDL R115, [R1+0x204] ;  /* 0x0002040001737983 */ /* 0x001ee80000100800 */
[----:B------:R-:W3:Y:S04]  /*7fc0*/  LDL R113, [R1+0x208] ;  /* 0x0002080001717983 */ /* 0x000ee80000100800 */
        /* <DEDUP_REMOVED lines=60> */
[----:B-1----:R-:W3:Y:S04]  /*8390*/  LDL R150, [R1+0x2fc] ;  /* 0x0002fc0001967983 */ /* 0x002ee80000100800 */
        /* <DEDUP_REMOVED lines=63> */
[----:B------:R-:W3:Y:S01]  /*8790*/  LDL R14, [R1+0x3fc] ;  /* 0x0003fc00010e7983 */ /* 0x000ee20000100800 */
[----:B------:R-:W-:Y:S01]  /*87a0*/  FADD.FTZ R186, R187, R186 ;  /* 0x000000babbba7221 */ /* 0x000fe20000010000 */
[----:B------:R-:W-:-:S03]  /*87b0*/  FADD.FTZ R20, R21, R20 ;  /* 0x0000001415147221 */ /* 0x000fc60000010000 */
        /* <DEDUP_REMOVED lines=13> */
[----:B------:R-:W-:Y:S01]  /*8890*/  FADD.FTZ R177, R179, R178 ;  /* 0x000000b2b3b17221 */ /* 0x000fe20000010000 */
[----:B------:R0:W-:Y:S02]  /*88a0*/  STL [R1+0x68], RZ ;  /* 0x000068ff01007387 */ /* 0x0001e40000100800 */
[----:B------:R-:W-:Y:S01]  /*88b0*/  FADD.FTZ R176, R176, R175 ;  /* 0x000000afb0b07221 */ /* 0x000fe20000010000 */
[----:B------:R-:W-:Y:S01]  /*88c0*/  FADD.FTZ R177, R180, R177 ;  /* 0x000000b1b4b17221 */ /* 0x000fe20000010000 */
[----:B------:R0:W-:Y:S04]  /*88d0*/  STL [R1+0x68], R6 ;  /* 0x0000680601007387 */ /* 0x0001e80000100800 */
[----:B------:R0:W-:Y:S04]  /*88e0*/  STL [R1+0x68], R6 ;  /* 0x0000680601007387 */ /* 0x0001e80000100800 */
[----:B------:R0:W-:Y:S01]  /*88f0*/  STL [R1+0x68], R6 ;  /* 0x0000680601007387 */ /* 0x0001e20000100800 */
[----:B--2---:R-:W-:-:S03]  /*8900*/  LOP3.LUT R9, R9, 0x1, RZ, 0xfc, !PT ;  /* 0x0000000109097812 */ /* 0x004fc600078efcff */
[----:B------:R0:W-:Y:S04]  /*8910*/  STL [R1+0x68], R6 ;  /* 0x0000680601007387 */ /* 0x0001e80000100800 */
[----:B------:R0:W-:Y:S04]  /*8920*/  STL [R1+0x68], R6 ;  /* 0x0000680601007387 */ /* 0x0001e80000100800 */
[----:B------:R0:W-:Y:S04]  /*8930*/  STL [R1+0x68], R6 ;  /* 0x0000680601007387 */ /* 0x0001e80000100800 */
[----:B------:R0:W-:Y:S04]  /*8940*/  STL [R1+0x414], R10 ;  /* 0x0004140a01007387 */ /* 0x0001e80000100800 */
[----:B------:R0:W-:Y:S04]  /*8950*/  STL.64 [R1+0x420], R176 ;  /* 0x000420b001007387 */ /* 0x0001e80000100a00 */
[----:B----4-:R0:W-:Y:S04]  /*8960*/  STL [R1+0x200], R153 ;  /* 0x0002009901007387 */ /* 0x0101e80000100800 */
[----:B---3--:R0:W-:Y:S04]  /*8970*/  STL [R1+0x204], R115 ;  /* 0x0002047301007387 */ /* 0x0081e80000100800 */
[----:B------:R0:W-:Y:S04]  /*8980*/  STL [R1+0x208], R113 ;  /* 0x0002087101007387 */ /* 0x0001e80000100800 */
        /* <DEDUP_REMOVED lines=124> */
[----:B------:R0:W-:Y:S01]  /*9150*/  STL [R1+0x3fc], R14 ;  /* 0x0003fc0e01007387 */ /* 0x0001e20000100800 */
[----:B------:R-:W-:Y:S01]  /*9160*/  ISETP.NE.AND P0, PT, R9, 0x3, PT ;  /* 0x000000030900780c */ /* 0x000fe20003f05270 */
[----:B------:R-:W-:-:S12]  /*9170*/  BSSY B0, `(.L_x_2192) ;  /* 0x0000003000007945 */ /* 0x000fd80003800000 */
[----:B0-----:R-:W-:Y:S05]  /*9180*/  @!P0 BRA `(.L_x_2193) ;  /* 0x0000000000048947 */ /* 0x001fea0003800000 */
[----:B------:R-:W-:Y:S01]  /*9190*/  BPT.TRAP 0x1 ;  /* 0x000000040000795c */ /* 0x000fe20000300000 */
.L_x_2193:
[----:B------:R-:W-:Y:S05]  /*91a0*/  BSYNC B0 ;  /* 0x0000000000007941 */ /* 0x000fea0003800000 */
.L_x_2192:
[----:B------:R-:W2:Y:S01]  /*91b0*/  LDL.64 R10, [R1+0x48] ;  /* 0x00004800010a7983 */ /* 0x000ea20000100a00 */
[----:B------:R-:W-:Y:S01]  /*91c0*/  UISETP.NE.AND UP1, UPT, UR39, URZ, UPT ;  /* 0x0000003f2700728c */ /* 0x000fe2000bf25270 */
[----:B------:R-:W0:Y:S01]  /*91d0*/  LDC R12, c[0x0][0x450] ;  /* 0x00011400ff0c7b82 */ /* 0x000e220000000800 */
[----:B------:R-:W-:Y:S01]  /*91e0*/  UISETP.NE.AND UP0, UPT, UR41, URZ, UPT ;  /* 0x0000003f2900728c */ /* 0x000fe2000bf05270 */
[----:B------:R-:W3:Y:S01]  /*91f0*/  LDL R6, [R1+0x34] ;  /* 0x0000340001067983 */ /* 0x000ee20000100800 */
[----:B--2---:R-:W-:-:S05]  /*9200*/  MOV R9, R10 ;  /* 0x0000000a00097202 */ /* 0x004fca0000000f00 */
[----:B-----5:R-:W-:Y:S02]  /*9210*/  IMAD R9, R8, 0x8, R9 ;  /* 0x0000000808097824 */ /* 0x020fe400078e0209 */
[----:B------:R-:W-:-:S03]  /*9220*/  IMAD.IADD R8, R185, 0x1, -R0 ;  /* 0x00000001b9087824 */ /* 0x000fc600078e0a00 */
[----:B---3--:R-:W-:-:S04]  /*9230*/  PRMT R6, R6, 0x654, R9 ;  /* 0x0000065406067816 */ /* 0x008fc80000000009 */
[----:B------:R1:W-:Y:S01]  /*9240*/  SYNCS.ARRIVE.TRANS64.RED.A1T0 RZ, [R6+URZ], RZ ;  /* 0x000000ff06ff79a7 */ /* 0x0003e2000810043f */
[----:B------:R-:W2:Y:S01]  /*9250*/  LDL R0, [R8] ;  /* 0x0000000008007983 */ /* 0x000ea20000100800 */
[----:B------:R-:W-:Y:S02]  /*9260*/  PLOP3.LUT P0, PT, PT, PT, UP1, 0x80, 0x0 ;  /* 0x000000000000781c */ /* 0x000fe40003f0f018 */
[----:B------:R-:W-:Y:S01]  /*9270*/  PLOP3.LUT P1, PT, PT, PT, UP1, 0x80, 0x0 ;  /* 0x000000000000781c */ /* 0x000fe20003f2f018 */
[----:B------:R-:W-:-:S06]  /*9280*/  UIADD3 UR45, UR45, -0x2, URZ ;  /* 0xfffffffe2d2d7890 */ /* 0x000fcc000fffe03f */
[----:B------:R-:W-:Y:S02]  /*9290*/  IMAD.U32 R11, RZ, RZ, UR45 ;  /* 0x0000002dff0b7e24 */ /* 0x000fe4000f8e00ff */
[----:B--2---:R-:W-:-:S04]  /*92a0*/  IMAD.SHL.U32 R0, R0, 0x80, RZ ;  /* 0x0000008000007824 */ /* 0x004fc800078e00ff */
[----:B------:R-:W-:Y:S01]  /*92b0*/  @P0 IMAD.HI.U32 R7, R0, R7, RZ ;  /* 0x0000000700070227 */ /* 0x000fe200078e00ff */
[----:B------:R-:W-:-:S03]  /*92c0*/  PLOP3.LUT P0, PT, PT, PT, UP0, 0x40, 0x0 ;  /* 0x000000000000781c */ /* 0x000fc60003f0e808 */
[----:B-1----:R-:W-:Y:S01]  /*92d0*/  IMAD.MOV.U32 R6, RZ, RZ, R0 ;  /* 0x000000ffff067224 */ /* 0x002fe200078e0000 */
[----:B0-----:R-:W-:-:S05]  /*92e0*/  @P1 SHF.R.U32.HI R6, RZ, R12, R7 ;  /* 0x0000000cff061219 */ /* 0x001fca0000011607 */
[----:B------:R-:W-:-:S04]  /*92f0*/  VIADD R7, R6, UR44 ;  /* 0x0000002c06077c36 */ /* 0x000fc80008000000 */
[----:B------:R-:W-:Y:S01]  /*9300*/  IMAD.IADD R4, R7, 0x1, R4 ;  /* 0x0000000107047824 */ /* 0x000fe200078e0204 */
[----:B------:R-:W-:Y:S06]  /*9310*/  @P0 BRA `(.L_x_2194) ;  /* 0x0000000000400947 */ /* 0x000fec0003800000 */
[C---:B------:R-:W-:Y:S01]  /*9320*/  ISETP.GT.AND P0, PT, R7.reuse, RZ, PT ;  /* 0x000000ff0700720c */ /* 0x040fe20003f04270 */
[----:B------:R-:W-:Y:S01]  /*9330*/  BSSY B0, `(.L_x_2195) ;  /* 0x000000c000007945 */ /* 0x000fe20003800000 */
[----:B------:R-:W-:-:S11]  /*9340*/  VIADD R6, R7, 0xffffffff ;  /* 0xffffffff07067836 */ /* 0x000fd60000000000 */
[----:B------:R-:W-:Y:S05]  /*9350*/  @P0 BRA `(.L_x_2196) ;  /* 0x0000000000180947 */ /* 0x000fea0003800000 */
[----:B------:R-:W-:Y:S01]  /*9360*/  ISETP.NE.AND P0, PT, R5, 0x1, PT ;  /* 0x000000010500780c */ /* 0x000fe20003f05270 */
[----:B------:R-:W-:-:S12]  /*9370*/  IMAD.MOV R7, RZ, RZ, -R7 ;  /* 0x000000ffff077224 */ /* 0x000fd800078e0a07 */
[----:B------:R-:W-:-:S05]  /*9380*/  @P0 IMAD.HI.U32 R2, R7, R2, RZ ;  /* 0x0000000207020227 */ /* 0x000fca00078e00ff */
[----:B------:R-:W-:-:S04]  /*9390*/  @P0 SHF.R.U32.HI R7, RZ, R3, R2 ;  /* 0x00000003ff070219 */ /* 0x000fc80000011602 */
[----:B------:R-:W-:Y:S01]  /*93a0*/  LOP3.LUT R6, RZ, R7, RZ, 0x33, !PT ;  /* 0x00000007ff067212 */ /* 0x000fe200078e33ff */
[----:B------:R-:W-:Y:S06]  /*93b0*/  BRA `(.L_x_2197) ;  /* 0x00000000000c7947 */ /* 0x000fec0003800000 */
.L_x_2196:
[----:B------:R-:W-:-:S13]  /*93c0*/  ISETP.NE.AND P0, PT, R5, 0x1, PT ;  /* 0x000000010500780c */ /* 0x000fda0003f05270 */
[----:B------:R-:W-:-:S05]  /*93d0*/  @P0 IMAD.HI.U32 R2, R6, R2, RZ ;  /* 0x0000000206020227 */ /* 0x000fca00078e00ff */
[----:B------:R-:W-:-:S07]  /*93e0*/  @P0 SHF.R.U32.HI R6, RZ, R3, R2 ;  /* 0x00000003ff060219 */ /* 0x000fce0000011602 */
.L_x_2197:
[----:B------:R-:W-:Y:S05]  /*93f0*/  BSYNC B0 ;  /* 0x0000000000007941 */ /* 0x000fea0003800000 */
.L_x_2195:
[----:B------:R-:W-:-:S05]  /*9400*/  IMAD R5, R6, R5, R5 ;  /* 0x0000000506057224 */ /* 0x000fca00078e0205 */
[----:B------:R-:W-:-:S07]  /*9410*/  VIMNMX R4, R4, R5, PT ;  /* 0x0000000504047248 */ /* 0x000fce0003fe0100 */
.L_x_2194:
[----:B------:R-:W-:Y:S01]  /*9420*/  IMAD.HI R4, R4, 0x2aaaaaab, RZ ;  /* 0x2aaaaaab04047827 */ /* 0x000fe200078e02ff */
[----:B------:R-:W-:Y:S04]  /*9430*/  BSSY B1, `(.L_x_2198) ;  /* 0x0000012000017945 */ /* 0x000fe80003800000 */
[----:B------:R-:W-:-:S04]  /*9440*/  SHF.R.U32.HI R3, RZ, 0x1f, R4 ;  /* 0x0000001fff037819 */ /* 0x000fc80000011604 */
[----:B------:R-:W-:-:S04]  /*9450*/  LEA.HI.SX32 R3, R4, R3, 0x1c ;  /* 0x0000000304037211 */ /* 0x000fc800078fe2ff */
[----:B------:R-:W-:-:S04]  /*9460*/  VIMNMX R192, R3, UR40, !PT ;  /* 0x0000002803c07c48 */ /* 0x000fc8000ffe0100 */
[----:B------:R-:W-:-:S13]  /*9470*/  ISETP.GE.AND P0, PT, R11, R192, PT ;  /* 0x000000c00b00720c */ /* 0x000fda0003f06270 */
[----:B------:R-:W-:Y:S05]  /*9480*/  @!P0 BRA `(.L_x_2199) ;  /* 0x0000000000308947 */ /* 0x000fea0003800000 */
[----:B------:R-:W-:Y:S01]  /*9490*/  BSSY B0, `(.L_x_2200) ;  /* 0x0000007000007945 */ /* 0x000fe20003800000 */
.L_x_2201:
[----:B------:R-:W-:Y:S01]  /*94a0*/  VIADD R0, R16, 0x150 ;  /* 0x0000015010007836 */ /* 0x000fe20000000000 */
[----:B------:R-:W-:-:S07]  /*94b0*/  MOV R220, 0x94d0 ;  /* 0x000094d000dc7802 */ /* 0x000fce0000000f00 */
[----:B------:R-:W-:Y:S05]  /*94c0*/  CALL.REL.NOINC `($_ZN7cutlass13device_kernelIN5flash11enable_sm90INS1_16FlashAttnFwdSm90INS1_25CollectiveMainloopFwdSm90ILi2EN4cute5tupleIJNS5_1CILi1EEES8_S8_EEENS6_IJNS7_ILi128EEENS7_ILi96EEENS7_ILi64EEEEEELi256ENS_6half_tEfNS_4arch4Sm90ELb0ELb1ELb0ELb0ELb1ELb0ELb1ELb1ELb0ELb1ELb0ELb0EEENS1_21CollectiveEpilogueFwdINS6_IJSA_NS7_ILi256EEESB_EEES9_SE_SG_Li256ELb0ELb1ELb0ELb0EEENS1_30DynamicPersistentTileSchedulerILi256ELi128ELb0ELb1ELb1EEEEEEEEEvNT_6ParamsE$_ZZN5flash25CollectiveMainloopFwdSm90ILi2EN4cute5tupleIJNS1_1CILi1EEES4_S4_EEENS2_IJNS3_ILi128EEENS3_ILi96EEENS3_ILi64EEEEEELi256EN7cutlass6half_tEfNSA_4arch4Sm90ELb0ELb1ELb0ELb0ELb1ELb0ELb1ELb1ELb0ELb1ELb0ELb0EE3mmaINS_16FlashAttnFwdSm90ISE_NS_21CollectiveEpilogueFwdINS2_IJS6_NS3_ILi256EEES7_EEES5_SB_SD_Li256ELb0ELb1ELb0ELb0EEENS_30DynamicPersistentTileSchedulerILi256ELi128ELb0ELb1ELb1EEEE13SharedStorageENS1_6TensorINS1_11ArrayEngineIfLm128EEENS1_6LayoutINS2_IJNS2_IJNS3_ILi2EEEST_NS3_ILi32EEEEEES4_S4_EEENS2_IJNS2_IJS4_ST_NS3_ILi4EEEEEENS3_ILi0EEESZ_EEEEEEENS_7SoftmaxILi2ELi0EEEEEbRKNSE_6ParamsENSA_13PipelineAsyncILi2EEES19_RNSA_13PipelineStateILj2EEERT0_RT1_iRiRKNS_16SeqlenInfoQKNewKILb0ELb0EEENS2_IJiiiiEEERT_ENKUliT_T0_T1_E_clIZSF_ISO_S12_S14_EbS17_S19_S19_S1C_S1E_S1G_iS1H_S1L_S1M_S1O_EUlRS1P_iE1_NS3_ILb0EEENS3_ILb1EEEEEDaiS1P_S1Q_S1R_) ;  /* 0x0000020c00cc7944 */ /* 0x000fea0003c00000 */
[C---:B------:R-:W-:Y:S01]  /*94d0*/  ISETP.GT.AND P0, PT, R11.reuse, R192, PT ;  /* 0x000000c00b00720c */ /* 0x040fe20003f04270 */
[----:B------:R-:W-:-:S12]  /*94e0*/  VIADD R11, R11, 0xffffffff ;  /* 0xffffffff0b0b7836 */ /* 0x000fd80000000000 */
[----:B------:R-:W-:Y:S05]  /*94f0*/  @P0 BRA `(.L_x_2201) ;  /* 0xfffffffc00e80947 */ /* 0x000fea000383ffff */
[----:B------:R-:W-:Y:S05]  /*9500*/  BSYNC B0 ;  /* 0x0000000000007941 */ /* 0x000fea0003800000 */
.L_x_2200:
[----:B------:R-:W-:Y:S02]  /*9510*/  ULDC UR4, c[0x0][0x20] ;  /* 0x0000080000047ab9 */ /* 0x000fe40000000800 */
[----:B------:R-:W-:-:S05]  /*9520*/  VIADD R2, R185, -UR4 ;  /* 0x80000004b9027c36 */ /* 0x000fca0008000000 */
[----:B------:R-:W2:Y:S02]  /*9530*/  LDL R0, [R2] ;  /* 0x0000000002007983 */ /* 0x000ea40000100800 */
[----:B--2---:R-:W-:-:S07]  /*9540*/  IMAD.SHL.U32 R0, R0, 0x80, RZ ;  /* 0x0000008000007824 */ /* 0x004fce00078e00ff */
.L_x_2199:
[----:B------:R-:W-:Y:S05]  /*9550*/  BSYNC B1 ;  /* 0x0000000000017941 */ /* 0x000fea0003800000 */
.L_x_2198:
[----:B------:R-:W-:Y:S01]  /*9560*/  UISETP.NE.AND UP1, UPT, UR39, URZ, UPT ;  /* 0x0000003f2700728c */ /* 0x000fe2000bf25270 */
[----:B------:R-:W-:Y:S01]  /*9570*/  VIADD R0, R0, 0x7f ;  /* 0x0000007f00007836 */ /* 0x000fe20000000000 */
[----:B------:R-:W-:-:S04]  /*9580*/  UISETP.NE.AND UP0, UPT, UR41, URZ, UPT ;  /* 0x0000003f2900728c */ /* 0x000fc8000bf05270 */
[----:B------:R-:W-:Y:S02]  /*9590*/  PLOP3.LUT P0, PT, PT, PT, UP1, 0x80, 0x0 ;  /* 0x000000000000781c */ /* 0x000fe40003f0f018 */
[----:B------:R-:W-:-:S03]  /*95a0*/  PLOP3.LUT P1, PT, PT, PT, UP1, 0x80, 0x0 ;  /* 0x000000000000781c */ /* 0x000fc60003f2f018 */
[----:B------:R-:W-:-:S08]  /*95b0*/  @UP1 ULDC UR4, c[0x0][0x44c] ;  /* 0x0001130000041ab9 */ /* 0x000fd00000000800 */
[----:B------:R-:W-:Y:S01]  /*95c0*/  @P0 IMAD.HI.U32 R2, R0, UR4, RZ ;  /* 0x0000000400020c27 */ /* 0x000fe2000f8e00ff */
[----:B------:R-:W-:Y:S01]  /*95d0*/  PLOP3.LUT P0, PT, PT, PT, UP0, 0x40, 0x0 ;  /* 0x000000000000781c */ /* 0x000fe20003f0e808 */
[----:B------:R-:W-:-:S03]  /*95e0*/  @UP1 ULDC UR4, c[0x0][0x450] ;  /* 0x0001140000041ab9 */ /* 0x000fc60000000800 */
[----:B------:R-:W-:Y:S01]  /*95f0*/  @P1 SHF.R.U32.HI R0, RZ, UR4, R2 ;  /* 0x00000004ff001c19 */ /* 0x000fe20008011602 */
[----:B------:R-:W-:-:S04]  /*9600*/  ULDC UR4, c[0x0][0xad4] ;  /* 0x0002b50000047ab9 */ /* 0x000fc80000000800 */
[----:B------:R-:W-:-:S04]  /*9610*/  VIADD R0, R0, UR38 ;  /* 0x0000002600007c36 */ /* 0x000fc80008000000 */
[----:B------:R-:W-:Y:S01]  /*9620*/  VIADD R2, R0, -UR4 ;  /* 0x8000000400027c36 */ /* 0x000fe20008000000 */
[----:B------:R-:W-:Y:S06]  /*9630*/  @P0 BRA `(.L_x_2202) ;  /* 0x0000000000540947 */ /* 0x000fec0003800000 */
[----:B------:R-:W-:Y:S01]  /*9640*/  ISETP.GT.AND P0, PT, R0, -0x1, PT ;  /* 0xffffffff0000780c */ /* 0x000fe20003f04270 */
[----:B------:R-:W-:-:S12]  /*9650*/  BSSY B0, `(.L_x_2203) ;  /* 0x0000011000007945 */ /* 0x000fd80003800000 */
[----:B------:R-:W-:Y:S05]  /*9660*/  @P0 BRA `(.L_x_2204) ;  /* 0x0000000000240947 */ /* 0x000fea0003800000 */
[----:B------:R-:W-:Y:S01]  /*9670*/  ULDC UR4, c[0x0][0xadc] ;  /* 0x0002b70000047ab9 */ /* 0x000fe20000000800 */
[----:B------:R-:W-:Y:S01]  /*9680*/  LOP3.LUT R3, RZ, R0, RZ, 0x33, !PT ;  /* 0x00000000ff037212 */ /* 0x000fe200078e33ff */
[----:B------:R-:W-:-:S05]  /*9690*/  IMAD.U32 R5, RZ, RZ, UR4 ;  /* 0x00000004ff057e24 */ /* 0x000fca000f8e00ff */
[----:B------:R-:W-:-:S13]  /*96a0*/  ISETP.NE.AND P0, PT, R5, 0x1, PT ;  /* 0x000000010500780c */ /* 0x000fda0003f05270 */
[----:B------:R-:W0:Y:S02]  /*96b0*/  @P0 LDC.64 R6, c[0x0][0xae0] ;  /* 0x0002b800ff060b82 */ /* 0x000e240000000a00 */
[----:B0-----:R-:W-:-:S05]  /*96c0*/  @P0 IMAD.HI.U32 R0, R3, R6, RZ ;  /* 0x0000000603000227 */ /* 0x001fca00078e00ff */
[----:B------:R-:W-:-:S04]  /*96d0*/  @P0 SHF.R.U32.HI R3, RZ, R7, R0 ;  /* 0x00000007ff030219 */ /* 0x000fc80000011600 */
[----:B------:R-:W-:Y:S01]  /*96e0*/  LOP3.LUT R0, RZ, R3, RZ, 0x33, !PT ;  /* 0x00000003ff007212 */ /* 0x000fe200078e33ff */
[----:B------:R-:W-:Y:S06]  /*96f0*/  BRA `(.L_x_2205) ;  /* 0x0000000000187947 */ /* 0x000fec0003800000 */
.L_x_2204:
[----:B------:R-:W-:Y:S02]  /*9700*/  ULDC UR4, c[0x0][0xadc] ;  /* 0x0002b70000047ab9 */ /* 0x000fe40000000800 */
[----:B------:R-:W-:-:S05]  /*9710*/  IMAD.U32 R5, RZ, RZ, UR4 ;  /* 0x00000004ff057e24 */ /* 0x000fca000f8e00ff */
[----:B------:R-:W-:-:S13]  /*9720*/  ISETP.NE.AND P0, PT, R5, 0x1, PT ;  /* 0x000000010500780c */ /* 0x000fda0003f05270 */
[----:B------:R-:W0:Y:S02]  /*9730*/  @P0 LDC.64 R6, c[0x0][0xae0] ;  /* 0x0002b800ff060b82 */ /* 0x000e240000000a00 */
[----:B0-----:R-:W-:-:S05]  /*9740*/  @P0 IMAD.HI.U32 R4, R0, R6, RZ ;  /* 0x0000000600040227 */ /* 0x001fca00078e00ff */
[----:B------:R-:W-:-:S07]  /*9750*/  @P0 SHF.R.U32.HI R0, RZ, R7, R4 ;  /* 0x00000007ff000219 */ /* 0x000fce0000011604 */
.L_x_2205:
[----:B------:R-:W-:Y:S05]  /*9760*/  BSYNC B0 ;  /* 0x0000000000007941 */ /* 0x000fea0003800000 */
.L_x_2203:
[----:B------:R-:W-:-:S05]  /*9770*/  IMAD R3, R0, R5, RZ ;  /* 0x0000000500037224 */ /* 0x000fca00078e02ff */
[----:B------:R-:W-:-:S07]  /*9780*/  VIMNMX R2, R2, R3, !PT ;  /* 0x0000000302027248 */ /* 0x000fce0007fe0100 */
.L_x_2202:
[----:B------:R-:W-:-:S04]  /*9790*/  VIADD R2, R2, 0x5f ;  /* 0x0000005f02027836 */ /* 0x000fc80000000000 */
[----:B------:R-:W-:-:S05]  /*97a0*/  IMAD.HI R2, R2, 0x2aaaaaab, RZ ;  /* 0x2aaaaaab02027827 */ /* 0x000fca00078e02ff */
[----:B------:R-:W-:-:S04]  /*97b0*/  SHF.R.U32.HI R3, RZ, 0x1f, R2 ;  /* 0x0000001fff037819 */ /* 0x000fc80000011602 */
[----:B------:R-:W-:-:S04]  /*97c0*/  LEA.HI.SX32 R3, R2, R3, 0x1c ;  /* 0x0000000302037211 */ /* 0x000fc800078fe2ff */
[----:B------:R-:W-:-:S04]  /*97d0*/  VIMNMX R4, R3, UR40, !PT ;  /* 0x0000002803047c48 */ /* 0x000fc8000ffe0100 */
[----:B------:R-:W-:-:S13]  /*97e0*/  ISETP.GE.AND P0, PT, R11, R4, PT ;  /* 0x000000040b00720c */ /* 0x000fda0003f06270 */
[----:B------:R-:W-:Y:S05]  /*97f0*/  @!P0 BRA `(.L_x_2206) ;  /* 0x0000009800088947 */ /* 0x000fea0003800000 */
.L_x_2225:
[----:B------:R-:W2:Y:S04]  /*9800*/  LDL R2, [R1+0x1f0] ;  /* 0x0001f00001027983 */ /* 0x000ea80000100800 */
[----:B0-----:R-:W3:Y:S04]  /*9810*/  LDL R0, [R1+0x1f8] ;  /* 0x0001f80001007983 */ /* 0x001ee80000100800 */
[----:B------:R-:W4:Y:S01]  /*9820*/  LDL R3, [R1] ;  /* 0x0000000001037983 */ /* 0x000f220000100800 */
[----:B--2---:R-:W-:-:S05]  /*9830*/  VIADD R2, R2, 0x1 ;  /* 0x0000000102027836 */ /* 0x004fca0000000000 */
[----:B------:R-:W-:-:S13]  /*9840*/  ISETP.NE.AND P0, PT, R2, 0x2, PT ;  /* 0x000000020200780c */ /* 0x000fda0003f05270 */
[----:B------:R0:W5:Y:S04]  /*9850*/  @P0 LDL R6, [R1+0x1f4] ;  /* 0x0001f40001060983 */ /* 0x0001680000100800 */
[----:B------:R-:W2:Y:S01]  /*9860*/  @!P0 LDL R5, [R1+0x1f4] ;  /* 0x0001f40001058983 */ /* 0x000ea20000100800 */
[----:B---3--:R-:W-:Y:S01]  /*9870*/  VIADD R0, R0, 0x1 ;  /* 0x0000000100007836 */ /* 0x008fe20000000000 */
[----:B----4-:R-:W-:Y:S02]  /*9880*/  LOP3.LUT R3, R3, 0x1, RZ, 0xfc, !PT ;  /* 0x0000000103037812 */ /* 0x010fe400078efcff */
[----:B------:R1:W-:Y:S04]  /*9890*/  STL [R1+0x1f0], R2 ;  /* 0x0001f00201007387 */ /* 0x0003e80000100800 */
[----:B------:R0:W-:Y:S04]  /*98a0*/  STL [R1+0x1f8], R0 ;  /* 0x0001f80001007387 */ /* 0x0001e80000100800 */
[----:B------:R0:W-:Y:S01]  /*98b0*/  @!P0 STL [R1+0x1f0], RZ ;  /* 0x0001f0ff01008387 */ /* 0x0001e20000100800 */
[----:B------:R-:W-:Y:S01]  /*98c0*/  ISETP.NE.AND P1, PT, R3, 0x3, PT ;  /* 0x000000030300780c */ /* 0x000fe20003f25270 */
[----:B------:R-:W-:Y:S05]  /*98d0*/  YIELD ;  /* 0x0000000000007946 */ /* 0x000fea0003800000 */
[----:B------:R-:W-:Y:S01]  /*98e0*/  BSSY B0, `(.L_x_2207) ;  /* 0x0000006000007945 */ /* 0x000fe20003800000 */
[----:B-1----:R-:W-:Y:S01]  /*98f0*/  @!P0 IMAD.MOV.U32 R2, RZ, RZ, RZ ;  /* 0x000000ffff028224 */ /* 0x002fe200078e00ff */
[----:B--2---:R-:W-:-:S05]  /*9900*/  @!P0 LOP3.LUT R6, R5, 0x1, RZ, 0x3c, !PT ;  /* 0x0000000105068812 */ /* 0x004fca00078e3cff */
[----:B------:R0:W-:Y:S01]  /*9910*/  @!P0 STL [R1+0x1f4], R6 ;  /* 0x0001f40601008387 */ /* 0x0001e20000100800 */
[----:B------:R-:W-:Y:S05]  /*9920*/  @!P1 BRA `(.L_x_2208) ;  /* 0x0000000000049947 */ /* 0x000fea0003800000 */
[----:B------:R-:W-:Y:S01]  /*9930*/  BPT.TRAP 0x1 ;  /* 0x000000040000795c */ /* 0x000fe20000300000 */
.L_x_2208:
[----:B------:R-:W-:Y:S05]  /*9940*/  BSYNC B0 ;  /* 0x0000000000007941 */ /* 0x000fea0003800000 */
.L_x_2207:
[----:B------:R-:W2:Y:S01]  /*9950*/  LDL.64 R8, [R1+0x18] ;  /* 0x0000180001087983 */ /* 0x000ea20000100a00 */
[----:B-----5:R-:W-:Y:S02]  /*9960*/  SHF.L.U32 R5, R6, 0x1f, RZ ;  /* 0x0000001f06057819 */ /* 0x020fe400000006ff */
[----:B--2---:R-:W-:-:S05]  /*9970*/  MOV R3, R8 ;  /* 0x0000000800037202 */ /* 0x004fca0000000f00 */
[----:B------:R-:W-:-:S04]  /*9980*/  IMAD R2, R2, 0x8, R3 ;  /* 0x0000000802027824 */ /* 0x000fc800078e0203 */
[----:B------:R1:W2:Y:S01]  /*9990*/  SYNCS.PHASECHK.TRANS64.TRYWAIT P0, [R2+URZ], R5 ;  /* 0x00000005020075a7 */ /* 0x0002a2000800017f */
[----:B0-----:R1:W5:Y:S01]  /*99a0*/  LDL.64 R6, [R1+0x1f0] ;  /* 0x0001f00001067983 */ /* 0x0013620000100a00 */
[----:B------:R-:W-:Y:S04]  /*99b0*/  BSSY B0, `(.L_x_2209) ;  /* 0x0000003000007945 */ /* 0x000fe80003800000 */
[----:B------:R-:W-:Y:S05]  /*99c0*/  @!P1 BRA `(.L_x_2210) ;  /* 0x0000000000049947 */ /* 0x000fea0003800000 */
[----:B------:R-:W-:Y:S01]  /*99d0*/  BPT.TRAP 0x1 ;  /* 0x000000040000795c */ /* 0x000fe20000300000 */
.L_x_2210:
[----:B------:R-:W-:Y:S05]  /*99e0*/  BSYNC B0 ;  /* 0x0000000000007941 */ /* 0x000fea0003800000 */
.L_x_2209:
[----:B------:R-:W-:Y:S04]  /*99f0*/  BSSY B0, `(.L_x_2211) ;  /* 0x0000006000007945 */ /* 0x000fe80003800000 */
[----:B--2---:R-:W-:Y:S05]  /*9a00*/  @P0 BRA `(.L_x_2212) ;  /* 0x0000000000100947 */ /* 0x004fea0003800000 */
[----:B-----5:R-:W-:Y:S01]  /*9a10*/  IMAD R6, R6, 0x8, R3 ;  /* 0x0000000806067824 */ /* 0x020fe200078e0203 */
[----:B------:R-:W-:-:S04]  /*9a20*/  SHF.L.U32 R7, R7, 0x1f, RZ ;  /* 0x0000001f07077819 */ /* 0x000fc800000006ff */
[----:B------:R-:W0:Y:S02]  /*9a30*/  SYNCS.PHASECHK.TRANS64.TRYWAIT P0, [R6+URZ], R7 ;  /* 0x00000007060075a7 */ /* 0x000e24000800017f */
[----:B0-----:R-:W-:Y:S05]  /*9a40*/  @!P0 BRA `(.L_x_2213) ;  /* 0x000001d000048947 */ /* 0x001fea0003800000 */
.L_x_2212:
[----:B------:R-:W-:Y:S05]  /*9a50*/  BSYNC B0 ;  /* 0x0000000000007941 */ /* 0x000fea0003800000 */
.L_x_2211:
[----:B-1----:R-:W2:Y:S04]  /*9a60*/  LDL R5, [R1+0x1f0] ;  /* 0x0001f00001057983 */ /* 0x002ea80000100800 */
[----:B------:R-:W2:Y:S01]  /*9a70*/  LDL.64 R2, [R1+0x80] ;  /* 0x0000800001027983 */ /* 0x000ea20000100a00 */
[----:B------:R-:W-:Y:S05]  /*9a80*/  WARPSYNC.ALL ;  /* 0x0000000000007948 */ /* 0x000fea0003800000 */
[----:B------:R-:W3:Y:S04]  /*9a90*/  LDL.64 R8, [R1+0x78] ;  /* 0x0000780001087983 */ /* 0x000ee80000100a00 */
[----:B0----5:R-:W4:Y:S04]  /*9aa0*/  LDL.64 R6, [R1+0x78] ;  /* 0x0000780001067983 */ /* 0x021f280000100a00 */
[----:B------:R-:W4:Y:S01]  /*9ab0*/  LDL.64 R12, [R1+0x78] ;  /* 0x00007800010c7983 */ /* 0x000f220000100a00 */
[----:B--2---:R-:W-:Y:S01]  /*9ac0*/  IMAD R2, R5, 0x300, R2 ;  /* 0x0000030005027824 */ /* 0x004fe200078e0202 */
[----:B------:R-:W-:Y:S01]  /*9ad0*/  R2UR UR7, R3 ;  /* 0x00000000030772ca */ /* 0x000fe200000e0000 */
[----:B------:R-:W-:Y:S01]  /*9ae0*/  WARPGROUP.ARRIVE ;  /* 0x00000000000079c5 */ /* 0x000fe20000000000 */
[----:B------:R-:W2:Y:S01]  /*9af0*/  LDL.64 R14, [R1+0x78] ;  /* 0x00007800010e7983 */ /* 0x000ea20000100a00 */
[----:B------:R-:W-:Y:S01]  /*9b00*/  IMAD.MOV.U32 R0, RZ, RZ, 0x1 ;  /* 0x00000001ff007424 */ /* 0x000fe200078e00ff */
[----:B------:R-:W-:-:S02]  /*9b10*/  R2UR UR6, R2 ;  /* 0x00000000020672ca */ /* 0x000fc400000e0000 */
[----:B------:R0:W-:Y:S04]  /*9b20*/  STL [R1+0x60], RZ ;  /* 0x000060ff01007387 */ /* 0x0001e80000100800 */
[----:B------:R0:W-:Y:S04]  /*9b30*/  STL [R1+0x60], R0 ;  /* 0x0000600001007387 */ /* 0x0001e80000100800 */
[----:B------:R0:W-:Y:S04]  /*9b40*/  STL [R1+0x60], R0 ;  /* 0x0000600001007387 */ /* 0x0001e80000100800 */
[----:B------:R0:W-:Y:S04]  /*9b50*/  STL [R1+0x60], R0 ;  /* 0x0000600001007387 */ /* 0x0001e80000100800 */
[----:B------:R0:W-:Y:S04]  /*9b60*/  STL [R1+0x60], R0 ;  /* 0x0000600001007387 */ /* 0x0001e80000100800 */
[----:B------:R0:W5:Y:S01]  /*9b70*/  LDL.64 R20, [R1+0x1f0] ;  /* 0x0001f00001147983 */ /* 0x0001620000100a00 */
[----:B---3--:R-:W-:-:S02]  /*9b80*/  R2UR UR4, R8 ;  /* 0x00000000080472ca */ /* 0x008fc400000e0000 */
[----:B------:R-:W-:-:S13]  /*9b90*/  R2UR UR5, R9 ;  /* 0x00000000090572ca */ /* 0x000fda00000e0000 */
[----:B------:R-:W-:Y:S01]  /*9ba0*/  HGMMA.64x96x16.F32 R24, gdesc[UR4], RZ, !UPT, gsb0 ;  /* 0x01600000041879f0 */ /* 0x000fe2000c0008ff */
[----:B----4-:R-:W-:Y:S02]  /*9bb0*/  VIADD R6, R6, 0x2 ;  /* 0x0000000206067836 */ /* 0x010fe40000000000 */
[----:B------:R-:W-:Y:S02]  /*9bc0*/  VIADD R8, R2, 0x2 ;  /* 0x0000000202087836 */ /* 0x000fe40000000000 */
[----:B------:R-:W-:Y:S01]  /*9bd0*/  IMAD.MOV.U32 R9, RZ, RZ, R3 ;  /* 0x000000ffff097224 */ /* 0x000fe200078e0003 */
[----:B------:R-:W-:Y:S02]  /*9be0*/  R2UR UR4, R6 ;  /* 0x00000000060472ca */ /* 0x000fe400000e0000 */
[----:B------:R-:W-:Y:S02]  /*9bf0*/  R2UR UR6, R8 ;  /* 0x00000000080672ca */ /* 0x000fe400000e0000 */
[----:B------:R-:W-:-:S02]  /*9c00*/  R2UR UR7, R9 ;  /* 0x00000000090772ca */ /* 0x000fc400000e0000 */
[----:B------:R-:W-:Y:S01]  /*9c10*/  R2UR UR5, R7 ;  /* 0x00000000070572ca */ /* 0x000fe200000e0000 */
[----:B------:R-:W-:Y:S02]  /*9c20*/  WARPGROUP.DEPBAR.LE gsb0, 0x0 ;  /* 0x00008000000079c5 */ /* 0x000fe40000010000 */
[----:B------:R-:W3:Y:S01]  /*9c30*/  LD.E R5, desc[UR36][R22.64+0x28] ;  /* 0x0000282416057980 */ /* 0x000ee2000c101900 */
[----:B------:R-:W-:-:S09]  /*9c40*/  WARPGROUP.ARRIVE ;  /* 0x00000000000079c5 */ /* 0x000fd20000000000 */
[----:B------:R-:W-:Y:S01]  /*9c50*/  HGMMA.64x96x16.F32 R24, gdesc[UR4], R24, gsb0 ;  /* 0x01600000041879f0 */ /* 0x000fe20008000818 */
[----:B------:R-:W-:Y:S02]  /*9c60*/  VIADD R12, R12, 0x4 ;  /* 0x000000040c0c7836 */ /* 0x000fe40000000000 */
[----:B------:R-:W-:Y:S02]  /*9c70*/  VIADD R6, R2, 0x4 ;  /* 0x0000000402067836 */ /* 0x000fe40000000000 */
[----:B------:R-:W-:Y:S01]  /*9c80*/  IMAD.MOV.U32 R7, RZ, RZ, R3 ;  /* 0x000000ffff077224 */ /* 0x000fe200078e0003 */
[----:B------:R-:W-:Y:S02]  /*9c90*/  R2UR UR4, R12 ;  /* 0x000000000c0472ca */ /* 0x000fe400000e0000 */
[----:B------:R-:W-:Y:S02]  /*9ca0*/  R2UR UR6, R6 ;  /* 0x00000000060672ca */ /* 0x000fe400000e0000 */
[----:B------:R-:W-:-:S02]  /*9cb0*/  R2UR UR7, R7 ;  /* 0x00000000070772ca */ /* 0x000fc400000e0000 */
[----:B------:R-:W-:Y:S01]  /*9cc0*/  R2UR UR5, R13 ;  /* 0x000000000d0572ca */ /* 0x000fe200000e0000 */
[----:B------:R-:W-:Y:S01]  /*9cd0*/  VIADD R2, R2, 0x6 ;  /* 0x0000000602027836 */ /* 0x000fe20000000000 */
[----:B------:R-:W-:Y:S02]  /*9ce0*/  WARPGROUP.DEPBAR.LE gsb0, 0x0 ;  /* 0x00008000000079c5 */ /* 0x000fe40000010000 */
[----:B------:R-:W-:-:S09]  /*9cf0*/  WARPGROUP.ARRIVE ;  /* 0x00000000000079c5 */ /* 0x000fd20000000000 */
[----:B------:R-:W-:Y:S01]  /*9d00*/  HGMMA.64x96x16.F32 R24, gdesc[UR4], R24, gsb0 ;  /* 0x01600000041879f0 */ /* 0x000fe20008000818 */
[----:B--2---:R-:W-:Y:S01]  /*9d10*/  VIADD R14, R14, 0x6 ;  /* 0x000000060e0e7836 */ /* 0x004fe20000000000 */
[----:B------:R-:W-:Y:S02]  /*9d20*/  R2UR UR6, R2 ;  /* 0x00000000020672ca */ /* 0x000fe400000e0000 */
[----:B------:R-:W-:Y:S02]  /*9d30*/  R2UR UR7, R3 ;  /* 0x00000000030772ca */ /* 0x000fe400000e0000 */
[----:B------:R-:W-:Y:S02]  /*9d40*/  R2UR UR4, R14 ;  /* 0x000000000e0472ca */ /* 0x000fe400000e0000 */
[----:B------:R-:W-:Y:S01]  /*9d50*/  R2UR UR5, R15 ;  /* 0x000000000f0572ca */ /* 0x000fe200000e0000 */
[----:B------:R-:W-:Y:S02]  /*9d60*/  WARPGROUP.DEPBAR.LE gsb0, 0x0 ;  /* 0x00008000000079c5 */ /* 0x000fe40000010000 */
[----:B------:R-:W-:-:S10]  /*9d70*/  WARPGROUP.ARRIVE ;  /* 0x00000000000079c5 */ /* 0x000fd40000000000 */
[----:B------:R-:W-:Y:S01]  /*9d80*/  HGMMA.64x96x16.F32 R24, gdesc[UR4], R24, gsb0 ;  /* 0x01600000041879f0 */ /* 0x000fe20008000818 */
[----:B------:R-:W-:Y:S01]  /*9d90*/  BSSY B0, `(.L_x_2214) ;  /* 0x0000006000007945 */ /* 0x000fe20003800000 */
[----:B---3--:R-:W-:-:S04]  /*9da0*/  LOP3.LUT R5, R5, 0x1, RZ, 0xfc, !PT ;  /* 0x0000000105057812 */ /* 0x008fc800078efcff */
[----:B------:R-:W-:Y:S01]  /*9db0*/  ISETP.NE.AND P0, PT, R5, 0x3, PT ;  /* 0x000000030500780c */ /* 0x000fe20003f05270 */
[----:B------:R-:W-:-:S12]  /*9dc0*/  WARPGROUP.DEPBAR.LE gsb0, 0x0 ;  /* 0x00008000000079c5 */ /* 0x000fd80000010000 */
[----:B0-----:R-:W-:Y:S05]  /*9dd0*/  @!P0 BRA `(.L_x_2215) ;  /* 0x0000000000048947 */ /* 0x001fea0003800000 */
[----:B------:R-:W-:Y:S01]  /*9de0*/  BPT.TRAP 0x1 ;  /* 0x000000040000795c */ /* 0x000fe20000300000 */
.L_x_2215:
[----:B------:R-:W-:Y:S05]  /*9df0*/  BSYNC B0 ;  /* 0x0000000000007941 */ /* 0x000fea0003800000 */
.L_x_2214:
[----:B------:R-:W2:Y:S01]  /*9e00*/  LD.E.64 R2, desc[UR36][R22.64+0x40] ;  /* 0x0000402416027980 */ /* 0x000ea2000c101b00 */
[----:B-----5:R-:W-:Y:S02]  /*9e10*/  SHF.L.U32 R21, R21, 0x1f, RZ ;  /* 0x0000001f15157819 */ /* 0x020fe400000006ff */
[----:B--2---:R-:W-:-:S05]  /*9e20*/  MOV R3, R2 ;  /* 0x0000000200037202 */ /* 0x004fca0000000f00 */
[----:B------:R-:W-:-:S04]  /*9e30*/  IMAD R2, R20, 0x8, R3 ;  /* 0x0000000814027824 */ /* 0x000fc800078e0203 */
[----:B------:R0:W1:Y:S01]  /*9e40*/  SYNCS.PHASECHK.TRANS64.TRYWAIT P0, [R2+URZ], R21 ;  /* 0x00000015020075a7 */ /* 0x000062000800017f */
[----:B------:R-:W2:Y:S01]  /*9e50*/  LD.E R3, desc[UR36][R22.64+0x28] ;  /* 0x0000282416037980 */ /* 0x000ea2000c101900 */
[----:B------:R-:W-:Y:S01]  /*9e60*/  BSSY B0, `(.L_x_2216) ;  /* 0x0000005000007945 */ /* 0x000fe20003800000 */
[----:B--2---:R-:W-:-:S04]  /*9e70*/  LOP3.LUT R3, R3, 0x1, RZ, 0xfc, !PT ;  /* 0x0000000103037812 */ /* 0x004fc800078efcff */
[----:B------:R-:W-:-:S13]  /*9e80*/  ISETP.NE.AND P1, PT, R3, 0x3, PT ;  /* 0x000000030300780c */ /* 0x000fda0003f25270 */
[----:B01----:R-:W-:Y:S05]  /*9e90*/  @!P1 BRA `(.L_x_2217) ;  /* 0x0000000000049947 */ /* 0x003fea0003800000 */
[----:B------:R-:W-:Y:S01]  /*9ea0*/  BPT.TRAP 0x1 ;  /* 0x000000040000795c */ /* 0x000fe20000300000 */
.L_x_2217:
[----:B------:R-:W-:Y:S05]  /*9eb0*/  BSYNC B0 ;  /* 0x0000000000007941 */ /* 0x000fea0003800000 */
.L_x_2216:
[----:B------:R-:W-:Y:S04]  /*9ec0*/  BSSY B0, `(.L_x_2218) ;  /* 0x0000007000007945 */ /* 0x000fe80003800000 */
[----:B------:R-:W-:Y:S05]  /*9ed0*/  @P0 BRA `(.L_x_2219) ;  /* 0x0000000000140947 */ /* 0x000fea0003800000 */
[----:B------:R-:W2:Y:S02]  /*9ee0*/  LD.E.64 R2, desc[UR36][R22.64+0x40] ;  /* 0x0000402416027980 */ /* 0x000ea4000c101b00 */
[----:B--2---:R-:W-:-:S05]  /*9ef0*/  MOV R3, R2 ;  /* 0x0000000200037202 */ /* 0x004fca0000000f00 */
[----:B------:R-:W-:-:S04]  /*9f00*/  IMAD R20, R20, 0x8, R3 ;  /* 0x0000000814147824 */ /* 0x000fc800078e0203 */
[----:B------:R-:W0:Y:S02]  /*9f10*/  SYNCS.PHASECHK.TRANS64.TRYWAIT P0, [R20+URZ], R21 ;  /* 0x00000015140075a7 */ /* 0x000e24000800017f */
[----:B0-----:R-:W-:Y:S05]  /*9f20*/  @!P0 BRA `(.L_x_2220) ;  /* 0x000001c800e08947 */ /* 0x001fea0003800000 */
.L_x_2219:
[----:B------:R-:W-:Y:S05]  /*9f30*/  BSYNC B0 ;  /* 0x0000000000007941 */ /* 0x000fea0003800000 */
.L_x_2218:
[----:B------:R-:W2:Y:S04]  /*9f40*/  LDL R19, [R1+0x1f0] ;  /* 0x0001f00001137983 */ /* 0x000ea80000100800 */
[----:B------:R-:W2:Y:S04]  /*9f50*/  LDL.64 R2, [R1+0xf8] ;  /* 0x0000f80001027983 */ /* 0x000ea80000100a00 */
[----:B------:R-:W3:Y:S04]  /*9f60*/  LDL R5, [R1+0x70] ;  /* 0x0000700001057983 */ /* 0x000ee80000100800 */
[----:B------:R-:W4:Y:S04]  /*9f70*/  LDL.64 R6, [R1+0xf0] ;  /* 0x0000f00001067983 */ /* 0x000f280000100a00 */
[----:B------:R-:W4:Y:S04]  /*9f80*/  LDL.64 R8, [R1+0xf0] ;  /* 0x0000f00001087983 */ /* 0x000f280000100a00 */
[----:B------:R-:W4:Y:S04]  /*9f90*/  LDL.64 R12, [R1+0xf0] ;  /* 0x0000f000010c7983 */ /* 0x000f280000100a00 */
[----:B------:R-:W4:Y:S01]  /*9fa0*/  LDL.64 R14, [R1+0xf0] ;  /* 0x0000f000010e7983 */ /* 0x000f220000100a00 */
[----:B------:R-:W-:Y:S05]  /*9fb0*/  WARPSYNC.ALL ;  /* 0x0000000000007948 */ /* 0x000fea0003800000 */
[----:B------:R-:W-:Y:S01]  /*9fc0*/  WARPGROUP.ARRIVE ;  /* 0x00000000000079c5 */ /* 0x000fe20000000000 */
[----:B0-----:R-:W4:Y:S04]  /*9fd0*/  LDL.64 R20, [R1+0xf0] ;  /* 0x0000f00001147983 */ /* 0x001f280000100a00 */
[----:B------:R-:W4:Y:S01]  /*9fe0*/  LDL R10, [R1] ;  /* 0x00000000010a7983 */ /* 0x000f220000100800 */
[----:B--2---:R-:W-:Y:S01]  /*9ff0*/  IMAD R2, R19, 0xc00, R2 ;  /* 0x00000c0013027824 */ /* 0x004fe200078e0202 */
[----:B------:R-:W-:-:S02]  /*a000*/  R2UR UR7, R3 ;  /* 0x00000000030772ca */ /* 0x000fc400000e0000 */
[----:B---3--:R-:W-:Y:S02]  /*a010*/  ISETP.NE.U32.AND P0, PT, R5, RZ, PT ;  /* 0x000000ff0500720c */ /* 0x008fe40003f05070 */
[----:B------:R-:W-:Y:S01]  /*a020*/  R2UR UR6, R2 ;  /* 0x00000000020672ca */ /* 0x000fe200000e0000 */
[----:B------:R0:W5:Y:S01]  /*a030*/  LDL R5, [R1+0x1f0] ;  /* 0x0001f00001057983 */ /* 0x0001620000100800 */
        /* <DEDUP_REMOVED lines=132> */
[----:B--2---:R-:W-:Y:S01]  /*a880*/  VIADD R8, R8, 0xc02 ;  /* 0x00000c0208087836 */ /* 0x004fe20000000000 */
[----:B------:R0:W5:Y:S01]  /*a890*/  LDL R20, [R1+0xc] ;  /* 0x00000c0001147983 */ /* 0x0001620000100800 */
[----:B------:R-:W-:Y:S02]  /*a8a0*/  WARPGROUP.DEPBAR.LE gsb0, 0x0 ;  /* 0x00008000000079c5 */ /* 0x000fe40000010000 */
[----:B------:R-:W-:-:S08]  /*a8b0*/  WARPGROUP.ARRIVE ;  /* 0x00000000000079c5 */ /* 0x000fd00000000000 */
[----:B------:R-:W-:Y:S01]  /*a8c0*/  HGMMA.64x96x16.F32 R24, gdesc[UR4], R24, gsb0 ;  /* 0x01600000041879f0 */ /* 0x000fe20008000818 */
[----:B------:R-:W-:Y:S02]  /*a8d0*/  VIADD R6, R2, 0x902 ;  /* 0x0000090202067836 */ /* 0x000fe40000000000 */
[----:B------:R-:W-:Y:S01]  /*a8e0*/  IMAD.MOV.U32 R7, RZ, RZ, R3 ;  /* 0x000000ffff077224 */ /* 0x000fe200078e0003 */
[----:B------:R-:W-:Y:S02]  /*a8f0*/  R2UR UR4, R8 ;  /* 0x00000000080472ca */ /* 0x000fe400000e0000 */
[----:B------:R-:W-:Y:S02]  /*a900*/  R2UR UR6, R6 ;  /* 0x00000000060672ca */ /* 0x000fe400000e0000 */
[----:B------:R-:W-:Y:S02]  /*a910*/  R2UR UR7, R7 ;  /* 0x00000000070772ca */ /* 0x000fe400000e0000 */
[----:B------:R-:W-:Y:S01]  /*a920*/  R2UR UR5, R9 ;  /* 0x00000000090572ca */ /* 0x000fe200000e0000 */
[----:B---3--:R-:W-:-:S02]  /*a930*/  VIADD R12, R12, 0xc04 ;  /* 0x00000c040c0c7836 */ /* 0x008fc40000000000 */
[----:B------:R-:W-:Y:S01]  /*a940*/  VIADD R6, R2, 0x904 ;  /* 0x0000090402067836 */ /* 0x000fe20000000000 */
[----:B------:R-:W-:Y:S02]  /*a950*/  WARPGROUP.DEPBAR.LE gsb0, 0x0 ;  /* 0x00008000000079c5 */ /* 0x000fe40000010000 */
        /* <DEDUP_REMOVED lines=8> */
[----:B----4-:R-:W-:Y:S01]  /*a9e0*/  VIADD R14, R14, 0xc06 ;  /* 0x00000c060e0e7836 */ /* 0x010fe20000000000 */
        /* <DEDUP_REMOVED lines=23> */
[----:B------:R-:W-:-:S03]  /*ab60*/  LOP3.LUT R10, R10, 0x1, RZ, 0xfc, !PT ;  /* 0x000000010a0a7812 */ /* 0x000fc600078efcff */
        /* <DEDUP_REMOVED lines=9> */
.L_x_2222:
[----:B------:R-:W-:Y:S05]  /*ac00*/  BSYNC B0 ;  /* 0x0000000000007941 */ /* 0x000fea0003800000 */
.L_x_2221:
[----:B------:R-:W2:Y:S02]  /*ac10*/  LDL.64 R2, [R1+0x20] ;  /* 0x0000200001027983 */ /* 0x000ea40000100a00 */
[----:B--2---:R-:W-:-:S05]  /*ac20*/  MOV R2, R2 ;  /* 0x0000000200027202 */ /* 0x004fca0000000f00 */
[----:B-----5:R-:W-:-:S05]  /*ac30*/  IMAD R5, R5, 0x8, R2 ;  /* 0x0000000805057824 */ /* 0x020fca00078e0202 */
[----:B------:R-:W-:-:S04]  /*ac40*/  PRMT R5, R20, 0x654, R5 ;  /* 0x0000065414057816 */ /* 0x000fc80000000005 */
[----:B------:R0:W-:Y:S01]  /*ac50*/  SYNCS.ARRIVE.TRANS64.RED.A1T0 RZ, [R5+URZ], RZ ;  /* 0x000000ff05ff79a7 */ /* 0x0001e2000810043f */
[----:B------:R-:W2:Y:S02]  /*ac60*/  LD.E.64 R2, desc[UR36][R22.64+0x410] ;  /* 0x0004102416027980 */ /* 0x000ea4000c101b00 */
[----:B--2---:R-:W-:-:S04]  /*ac70*/  FMNMX.FTZ R6, R24, R2, !PT ;  /* 0x0000000218067209 */ /* 0x004fc80007810000 */
[----:B0-----:R-:W-:-:S04]  /*ac80*/  FMNMX.FTZ R5, R25, R6, !PT ;  /* 0x0000000619057209 */ /* 0x001fc80007810000 */
        /* <DEDUP_REMOVED lines=32> */
[----:B------:R-:W-:-:S03]  /*ae90*/  FMNMX.FTZ R6, R46, R5, !PT ;  /* 0x000000052e067209 */ /* 0x000fc60007810000 */
[----:B------:R-:W0:Y:S01]  /*aea0*/  SHFL.BFLY PT, R8, R9, 0x2, 0x1f ;  /* 0x0c401f0009087f89 */ /* 0x000e2200000e0000 */
[----:B------:R-:W-:-:S03]  /*aeb0*/  FMNMX.FTZ R5, R47, R6, !PT ;  /* 0x000000062f057209 */ /* 0x000fc60007810000 */
[----:B------:R-:W-:Y:S01]  /*aec0*/  ST.E desc[UR36][R22.64+0x410], R9 ;  /* 0x0004100916007985 */ /* 0x000fe2000c101924 */
[----:B------:R-:W-:-:S04]  /*aed0*/  FMNMX.FTZ R6, R50, R5, !PT ;  /* 0x0000000532067209 */ /* 0x000fc80007810000 */
[----:B------:R-:W-:-:S04]  /*aee0*/  FMNMX.FTZ R5, R51, R6, !PT ;  /* 0x0000000633057209 */ /* 0x000fc80007810000 */
[----:B------:R-:W-:-:S04]  /*aef0*/  FMNMX.FTZ R6, R54, R5, !PT ;  /* 0x0000000536067209 */ /* 0x000fc80007810000 */
[----:B------:R-:W-:-:S04]  /*af00*/  FMNMX.FTZ R5, R55, R6, !PT ;  /* 0x0000000637057209 */ /* 0x000fc80007810000 */
[----:B------:R-:W-:Y:S02]  /*af10*/  FMNMX.FTZ R6, R58, R5, !PT ;  /* 0x000000053a067209 */ /* 0x000fe40007810000 */
[----:B0-----:R-:W-:Y:S02]  /*af20*/  FMNMX.FTZ R10, R9, R8, !PT ;  /* 0x00000008090a7209 */ /* 0x001fe40007810000 */
[----:B------:R-:W-:-:S03]  /*af30*/  FMNMX.FTZ R5, R59, R6, !PT ;  /* 0x000000063b057209 */ /* 0x000fc60007810000 */
[----:B------:R-:W0:Y:S01]  /*af40*/  SHFL.BFLY PT, R13, R10, 0x1, 0x1f ;  /* 0x0c201f000a0d7f89 */ /* 0x000e2200000e0000 */
[----:B------:R-:W-:-:S04]  /*af50*/  FMNMX.FTZ R6, R62, R5, !PT ;  /* 0x000000053e067209 */ /* 0x000fc80007810000 */
[----:B------:R-:W-:-:S04]  /*af60*/  FMNMX.FTZ R5, R63, R6, !PT ;  /* 0x000000063f057209 */ /* 0x000fc80007810000 */
[----:B------:R-:W-:-:S04]  /*af70*/  FMNMX.FTZ R6, R66, R5, !PT ;  /* 0x0000000542067209 */ /* 0x000fc80007810000 */
[----:B------:R-:W-:Y:S02]  /*af80*/  FMNMX.FTZ R5, R67, R6, !PT ;  /* 0x0000000643057209 */ /* 0x000fe40007810000 */
[----:B------:R-:W-:Y:S02]  /*af90*/  IADD3 R6, P0, R16, 0x410, RZ ;  /* 0x0000041010067810 */ /* 0x000fe40007f1e0ff */
[----:B------:R-:W-:Y:S02]  /*afa0*/  FMNMX.FTZ R8, R70, R5, !PT ;  /* 0x0000000546087209 */ /* 0x000fe40007810000 */
[----:B------:R-:W-:Y:S01]  /*afb0*/  LOP3.LUT R6, R6, 0x4, RZ, 0xfc, !PT ;  /* 0x0000000406067812 */ /* 0x000fe200078efcff */
[----:B------:R-:W-:Y:S01]  /*afc0*/  IMAD.X R7, RZ, RZ, R17, P0 ;  /* 0x000000ffff077224 */ /* 0x000fe200000e0611 */
[----:B------:R-:W-:Y:S02]  /*afd0*/  FMNMX.FTZ R5, R71, R8, !PT ;  /* 0x0000000847057209 */ /* 0x000fe40007810000 */
[----:B0-----:R-:W-:-:S03]  /*afe0*/  FMNMX.FTZ R13, R10, R13, !PT ;  /* 0x0000000d0a0d7209 */ /* 0x001fc60007810000 */
[----:B------:R-:W-:Y:S04]  /*aff0*/  ST.E desc[UR36][R6.64], R5 ;  /* 0x0000000506007985 */ /* 0x000fe8000c101924 */
[----:B------:R-:W-:Y:S04]  /*b000*/  ST.E desc[UR36][R22.64+0x410], R13 ;  /* 0x0004100d16007985 */ /* 0x000fe8000c101924 */
[----:B------:R-:W2:Y:S04]  /*b010*/  LD.E R8, desc[UR36][R6.64] ;  /* 0x0000002406087980 */ /* 0x000ea8000c101900 */
[----:B--2---:R-:W0:Y:S02]  /*b020*/  SHFL.BFLY PT, R15, R8, 0x2, 0x1f ;  /* 0x0c401f00080f7f89 */ /* 0x004e2400000e0000 */
[----:B0-----:R-:W-:-:S05]  /*b030*/  FMNMX.FTZ R15, R8, R15, !PT ;  /* 0x0000000f080f7209 */ /* 0x001fca0007810000 */
[----:B------:R-:W0:Y:S02]  /*b040*/  SHFL.BFLY PT, R10, R15, 0x1, 0x1f ;  /* 0x0c201f000f0a7f89 */ /* 0x000e2400000e0000 */
[----:B0-----:R-:W-:-:S05]  /*b050*/  FMNMX.FTZ R76, R15, R10, !PT ;  /* 0x0000000a0f4c7209 */ /* 0x001fca0007810000 */
[----:B------:R0:W-:Y:S04]  /*b060*/  ST.E desc[UR36][R6.64], R76 ;  /* 0x0000004c06007985 */ /* 0x0001e8000c101924 */
[----:B------:R-:W2:Y:S04]  /*b070*/  LD.E R77, desc[UR36][R22.64+0x430] ;  /* 0x00043024164d7980 */ /* 0x000ea8000c101900 */
[----:B------:R-:W3:Y:S04]  /*b080*/  LD.E R10, desc[UR36][R22.64+0x410] ;  /* 0x00041024160a7980 */ /* 0x000ee8000c101900 */
[----:B------:R-:W4:Y:S04]  /*b090*/  LD.E R75, desc[UR36][R22.64+0x420] ;  /* 0x00042024164b7980 */ /* 0x000f28000c101900 */
[----:B------:R-:W4:Y:S01]  /*b0a0*/  LD.E R73, desc[UR36][R22.64+0x424] ;  /* 0x0004242416497980 */ /* 0x000f22000c101900 */
[----:B------:R-:W-:-:S03]  /*b0b0*/  FADD.FTZ R12, R3, -R76 ;  /* 0x8000004c030c7221 */ /* 0x000fc60000010000 */
[----:B------:R-:W4:Y:S04]  /*b0c0*/  LD.E R74, desc[UR36][R22.64+0x250] ;  /* 0x00025024164a7980 */ /* 0x000f28000c101900 */
        /* <DEDUP_REMOVED lines=59> */
[----:B------:R-:W4:Y:S01]  /*b480*/  LD.E R145, desc[UR36][R22.64+0x3f8] ;  /* 0x0003f82416917980 */ /* 0x000f22000c101900 */
[----:B--2---:R-:W-:Y:S01]  /*b490*/  FMUL.FTZ R166, R76, R77 ;  /* 0x0000004d4ca67220 */ /* 0x004fe20000410000 */
[----:B------:R-:W-:-:S02]  /*b4a0*/  FMUL.FTZ R12, R77, R12 ;  /* 0x0000000c4d0c7220 */ /* 0x000fc40000410000 */
[----:B0-----:R-:W2:Y:S01]  /*b4b0*/  LD.E R76, desc[UR36][R22.64+0x270] ;  /* 0x00027024164c7980 */ /* 0x001ea2000c101900 */
[----:B---3--:R-:W-:Y:S01]  /*b4c0*/  FADD.FTZ R8, R2, -R10 ;  /* 0x8000000a02087221 */ /* 0x008fe20000010000 */
[-C--:B------:R-:W-:Y:S01]  /*b4d0*/  FMUL.FTZ R72, R10, R77.reuse ;  /* 0x0000004d0a487220 */ /* 0x080fe20000410000 */
[-CC-:B------:R-:W-:Y:S01]  /*b4e0*/  FFMA.FTZ R153, R26, R77.reuse, -R166.reuse ;  /* 0x0000004d1a997223 */ /* 0x180fe200000108a6 */
[-C--:B------:R-:W-:Y:S01]  /*b4f0*/  FFMA.FTZ R176, R27, R77.reuse, -R166 ;  /* 0x0000004d1bb07223 */ /* 0x080fe200000108a6 */
[-C--:B------:R-:W-:Y:S01]  /*b500*/  FMUL.FTZ R3, R8, R77.reuse ;  /* 0x0000004d08037220 */ /* 0x080fe20000410000 */
[-CC-:B------:R-:W-:Y:S01]  /*b510*/  FFMA.FTZ R152, R24, R77.reuse, -R72.reuse ;  /* 0x0000004d18987223 */ /* 0x180fe20000010848 */
[-CC-:B------:R-:W-:Y:S01]  /*b520*/  FFMA.FTZ R19, R25, R77.reuse, -R72.reuse ;  /* 0x0000004d19137223 */ /* 0x180fe20000010848 */
[-CC-:B------:R-:W-:Y:S01]  /*b530*/  FFMA.FTZ R154, R28, R77.reuse, -R72.reuse ;  /* 0x0000004d1c9a7223 */ /* 0x180fe20000010848 */
[----:B------:R0:W-:Y:S01]  /*b540*/  MUFU.EX2 R2, R12 ;  /* 0x0000000c00027308 */ /* 0x0001e20000000800 */
[-C--:B------:R-:W-:Y:S01]  /*b550*/  FFMA.FTZ R20, R29, R77.reuse, -R72 ;  /* 0x0000004d1d147223 */ /* 0x080fe20000010848 */
[-C--:B------:R-:W-:Y:S01]  /*b560*/  FFMA.FTZ R155, R30, R77.reuse, -R166 ;  /* 0x0000004d1e9b7223 */ /* 0x080fe200000108a6 */
[-C--:B------:R-:W-:Y:S01]  /*b570*/  FFMA.FTZ R14, R32, R77.reuse, -R72 ;  /* 0x0000004d200e7223 */ /* 0x080fe20000010848 */
[-C--:B------:R-:W-:Y:S01]  /*b580*/  FFMA.FTZ R177, R31, R77.reuse, -R166 ;  /* 0x0000004d1fb17223 */ /* 0x080fe200000108a6 */
[-C--:B------:R-:W-:Y:S01]  /*b590*/  FFMA.FTZ R21, R33, R77.reuse, -R72 ;  /* 0x0000004d21157223 */ /* 0x080fe20000010848 */
[-C--:B------:R-:W-:Y:S01]  /*b5a0*/  FFMA.FTZ R170, R34, R77.reuse, -R166 ;  /* 0x0000004d22aa7223 */ /* 0x080fe200000108a6 */
[-C--:B------:R-:W-:Y:S01]  /*b5b0*/  FFMA.FTZ R15, R36, R77.reuse, -R72 ;  /* 0x0000004d240f7223 */ /* 0x080fe20000010848 */
[----:B------:R-:W-:Y:S01]  /*b5c0*/  MUFU.EX2 R3, R3 ;  /* 0x0000000300037308 */ /* 0x000fe20000000800 */
[-C--:B------:R-:W-:Y:S01]  /*b5d0*/  FFMA.FTZ R173, R35, R77.reuse, -R166 ;  /* 0x0000004d23ad7223 */ /* 0x080fe200000108a6 */
[-CC-:B------:R-:W-:Y:S01]  /*b5e0*/  FFMA.FTZ R162, R57, R77.reuse, -R72.reuse ;  /* 0x0000004d39a27223 */ /* 0x180fe20000010848 */
[-C--:B------:R-:W-:Y:S01]  /*b5f0*/  FFMA.FTZ R156, R37, R77.reuse, -R72 ;  /* 0x0000004d259c7223 */ /* 0x080fe20000010848 */
[-C--:B------:R-:W-:Y:S01]  /*b600*/  FFMA.FTZ R178, R38, R77.reuse, -R166 ;  /* 0x0000004d26b27223 */ /* 0x080fe200000108a6 */
[-C--:B0-----:R-:W-:Y:S01]  /*b610*/  FFMA.FTZ R12, R40, R77.reuse, -R72 ;  /* 0x0000004d280c7223 */ /* 0x081fe20000010848 */
[-C--:B------:R-:W-:Y:S01]  /*b620*/  FFMA.FTZ R186, R39, R77.reuse, -R166 ;  /* 0x0000004d27ba7223 */ /* 0x080fe200000108a6 */
[-C--:B------:R-:W-:Y:S01]  /*b630*/  FFMA.FTZ R157, R41, R77.reuse, -R72 ;  /* 0x0000004d299d7223 */ /* 0x080fe20000010848 */
[----:B------:R-:W4:Y:S01]  /*b640*/  MUFU.EX2 R152, R152 ;  /* 0x0000009800987308 */ /* 0x000f220000000800 */
[-C--:B------:R-:W-:Y:S01]  /*b650*/  FFMA.FTZ R187, R42, R77.reuse, -R166 ;  /* 0x0000004d2abb7223 */ /* 0x080fe200000108a6 */
[-C--:B------:R-:W-:Y:S01]  /*b660*/  FFMA.FTZ R13, R44, R77.reuse, -R72 ;  /* 0x0000004d2c0d7223 */ /* 0x080fe20000010848 */
[-C--:B------:R-:W-:Y:S01]  /*b670*/  FFMA.FTZ R188, R43, R77.reuse, -R166 ;  /* 0x0000004d2bbc7223 */ /* 0x080fe200000108a6 */
[-C--:B------:R-:W-:Y:S01]  /*b680*/  FFMA.FTZ R158, R45, R77.reuse, -R72 ;  /* 0x0000004d2d9e7223 */ /* 0x080fe20000010848 */
[-CC-:B------:R-:W-:Y:S01]  /*b690*/  FFMA.FTZ R183, R46, R77.reuse, -R166.reuse ;  /* 0x0000004d2eb77223 */ /* 0x180fe200000108a6 */
[-C--:B------:R-:W-:Y:S01]  /*b6a0*/  FFMA.FTZ R175, R59, R77.reuse, -R166 ;  /* 0x0000004d3baf7223 */ /* 0x080fe200000108a6 */
[-C--:B------:R-:W-:Y:S01]  /*b6b0*/  FFMA.FTZ R9, R48, R77.reuse, -R72 ;  /* 0x0000004d30097223 */ /* 0x080fe20000010848 */
[----:B------:R-:W0:Y:S01]  /*b6c0*/  MUFU.EX2 R19, R19 ;  /* 0x0000001300137308 */ /* 0x000e220000000800 */
[-C--:B------:R-:W-:Y:S01]  /*b6d0*/  FFMA.FTZ R184, R47, R77.reuse, -R166 ;  /* 0x0000004d2fb87223 */ /* 0x080fe200000108a6 */
[-CC-:B------:R-:W-:Y:S01]  /*b6e0*/  FFMA.FTZ R163, R61, R77.reuse, -R72.reuse ;  /* 0x0000004d3da37223 */ /* 0x180fe20000010848 */
[-C--:B------:R-:W-:Y:S01]  /*b6f0*/  FFMA.FTZ R159, R49, R77.reuse, -R72 ;  /* 0x0000004d319f7223 */ /* 0x080fe20000010848 */
[-C--:B------:R-:W-:Y:S01]  /*b700*/  FFMA.FTZ R181, R50, R77.reuse, -R166 ;  /* 0x0000004d32b57223 */ /* 0x080fe200000108a6 */
[-C--:B------:R-:W-:Y:S01]  /*b710*/  FFMA.FTZ R10, R52, R77.reuse, -R72 ;  /* 0x0000004d340a7223 */ /* 0x080fe20000010848 */
[-C--:B------:R-:W-:Y:S01]  /*b720*/  FFMA.FTZ R182, R51, R77.reuse, -R166 ;  /* 0x0000004d33b67223 */ /* 0x080fe200000108a6 */
[-C--:B------:R-:W-:Y:S01]  /*b730*/  FFMA.FTZ R160, R53, R77.reuse, -R72 ;  /* 0x0000004d35a07223 */ /* 0x080fe20000010848 */
[----:B------:R-:W1:Y:S01]  /*b740*/  MUFU.EX2 R153, R153 ;  /* 0x0000009900997308 */ /* 0x000e620000000800 */
[-C--:B------:R-:W-:Y:S01]  /*b750*/  FFMA.FTZ R179, R54, R77.reuse, -R166 ;  /* 0x0000004d36b37223 */ /* 0x080fe200000108a6 */
[-C--:B------:R-:W-:Y:S01]  /*b760*/  FFMA.FTZ R7, R56, R77.reuse, -R72 ;  /* 0x0000004d38077223 */ /* 0x080fe20000010848 */
[-CC-:B------:R-:W-:Y:S01]  /*b770*/  FFMA.FTZ R180, R55, R77.reuse, -R166.reuse ;  /* 0x0000004d37b47223 */ /* 0x180fe200000108a6 */
[-C--:B------:R-:W-:Y:S01]  /*b780*/  FFMA.FTZ R174, R58, R77.reuse, -R166 ;  /* 0x0000004d3aae7223 */ /* 0x080fe200000108a6 */
[-C--:B------:R-:W-:Y:S01]  /*b790*/  FFMA.FTZ R8, R60, R77.reuse, -R72 ;  /* 0x0000004d3c087223 */ /* 0x080fe20000010848 */
[-C--:B------:R-:W-:Y:S01]  /*b7a0*/  FFMA.FTZ R171, R62, R77.reuse, -R166 ;  /* 0x0000004d3eab7223 */ /* 0x080fe200000108a6 */
[-C--:B------:R-:W-:Y:S01]  /*b7b0*/  FFMA.FTZ R5, R64, R77.reuse, -R72 ;  /* 0x0000004d40057223 */ /* 0x080fe20000010848 */
[----:B------:R-:W3:Y:S01]  /*b7c0*/  MUFU.EX2 R154, R154 ;  /* 0x0000009a009a7308 */ /* 0x000ee20000000800 */
[-C--:B------:R-:W-:Y:S01]  /*b7d0*/  FFMA.FTZ R172, R63, R77.reuse, -R166 ;  /* 0x0000004d3fac7223 */ /* 0x080fe200000108a6 */
[-C--:B------:R-:W-:Y:S01]  /*b7e0*/  FFMA.FTZ R164, R65, R77.reuse, -R72 ;  /* 0x0000004d41a47223 */ /* 0x080fe20000010848 */
[----:B------:R-:W-:Y:S01]  /*b7f0*/  FFMA.FTZ R168, R66, R77, -R166 ;  /* 0x0000004d42a87223 */ /* 0x000fe200000108a6 */
[----:B------:R-:W2:Y:S04]  /*b800*/  LD.E R25, desc[UR36][R22.64+0x3fc] ;  /* 0x0003fc2416197980 */ /* 0x000ea8000c101900 */
[----:B------:R-:W3:Y:S01]  /*b810*/  MUFU.EX2 R176, R176 ;  /* 0x000000b000b07308 */ /* 0x000ee20000000800 */
[----:B----4-:R-:W-:Y:S01]  /*b820*/  FFMA.FTZ R192, R3, R75, R152 ;  /* 0x0000004b03c07223 */ /* 0x010fe20000010098 */
[----:B------:R-:W4:Y:S04]  /*b830*/  LD.E R28, desc[UR36][R22.64+0x210] ;  /* 0x00021024161c7980 */ /* 0x000f28000c101900 */
[----:B------:R-:W4:Y:S02]  /*b840*/  LD.E R32, desc[UR36][R22.64+0x200] ;  /* 0x0002002416207980 */ /* 0x000f24000c101900 */
[----:B------:R-:W3:Y:S01]  /*b850*/  MUFU.EX2 R20, R20 ;  /* 0x0000001400147308 */ /* 0x000ee20000000800 */
[-C--:B------:R-:W-:Y:S01]  /*b860*/  FFMA.FTZ R6, R68, R77.reuse, -R72 ;  /* 0x0000004d44067223 */ /* 0x080fe20000010848 */
[-C--:B------:R-:W-:Y:S01]  /*b870*/  FFMA.FTZ R169, R67, R77.reuse, -R166 ;  /* 0x0000004d43a97223 */ /* 0x080fe200000108a6 */
[-C--:B------:R-:W-:Y:S01]  /*b880*/  FFMA.FTZ R165, R69, R77.reuse, -R72 ;  /* 0x0000004d45a57223 */ /* 0x080fe20000010848 */
[----:B------:R-:W-:Y:S01]  /*b890*/  FFMA.FTZ R167, R70, R77, -R166 ;  /* 0x0000004d46a77223 */ /* 0x000fe200000108a6 */
[----:B------:R-:W4:Y:S03]  /*b8a0*/  LD.E R26, desc[UR36][R22.64+0x280] ;  /* 0x00028024161a7980 */ /* 0x000f26000c101900 */
[----:B------:R-:W3:Y:S01]  /*b8b0*/  MUFU.EX2 R155, R155 ;  /* 0x0000009b009b7308 */ /* 0x000ee20000000800 */
[----:B0-----:R-:W-:Y:S01]  /*b8c0*/  FADD.FTZ R57, R19, R192 ;  /* 0x000000c013397221 */ /* 0x001fe20000010000 */
[----:B-1----:R-:W-:Y:S01]  /*b8d0*/  FFMA.FTZ R73, R2, R73, R153 ;  /* 0x0000004902497223 */ /* 0x002fe20000010099 */
[----:B------:R-:W4:Y:S04]  /*b8e0*/  LD.E R36, desc[UR36][R22.64+0x204] ;  /* 0x0002042416247980 */ /* 0x000f28000c101900 */
[----:B------:R-:W4:Y:S01]  /*b8f0*/  LD.E R34, desc[UR36][R22.64+0x320] ;  /* 0x0003202416227980 */ /* 0x000f22000c101900 */
[----:B------:R-:W0:Y:S03]  /*b900*/  MUFU.EX2 R14, R14 ;  /* 0x0000000e000e7308 */ /* 0x000e260000000800 */
[----:B------:R-:W4:Y:S04]  /*b910*/  LD.E R24, desc[UR36][R22.64+0x3f4] ;  /* 0x0003f42416187980 */ /* 0x000f28000c101900 */
[----:B------:R-:W4:Y:S01]  /*b920*/  LD.E R30, desc[UR36][R22.64+0x2c0] ;  /* 0x0002c024161e7980 */ /* 0x000f22000c101900 */
[----:B------:R-:W1:Y:S01]  /*b930*/  MUFU.EX2 R177, R177 ;  /* 0x000000b100b17308 */ /* 0x000e620000000800 */
[----:B---3--:R-:W-:Y:S01]  /*b940*/  FADD.FTZ R57, R154, R57 ;  /* 0x000000399a397221 */ /* 0x008fe20000010000 */
[----:B------:R-:W-:Y:S01]  /*b950*/  FADD.FTZ R192, R176, R73 ;  /* 0x00000049b0c07221 */ /* 0x000fe20000010000 */
[----:B------:R-:W3:Y:S04]  /*b960*/  LD.E R44, desc[UR36][R22.64+0x214] ;  /* 0x00021424162c7980 */ /* 0x000ee8000c101900 */
[----:B------:R-:W3:Y:S01]  /*b970*/  LD.E R33, desc[UR36][R22.64+0x228] ;  /* 0x0002282416217980 */ /* 0x000ee2000c101900 */
[----:B------:R-:W1:Y:S03]  /*b980*/  MUFU.EX2 R21, R21 ;  /* 0x0000001500157308 */ /* 0x000e660000000800 */
[----:B------:R-:W3:Y:S04]  /*b990*/  LD.E R31, desc[UR36][R22.64+0x248] ;  /* 0x00024824161f7980 */ /* 0x000ee8000c101900 */
[----:B------:R-:W3:Y:S01]  /*b9a0*/  LD.E R27, desc[UR36][R22.64+0x24c] ;  /* 0x00024c24161b7980 */ /* 0x000ee2000c101900 */
[----:B------:R-:W1:Y:S01]  /*b9b0*/  MUFU.EX2 R170, R170 ;  /* 0x000000aa00aa7308 */ /* 0x000e620000000800 */
[----:B------:R-:W-:Y:S01]  /*b9c0*/  FADD.FTZ R57, R20, R57 ;  /* 0x0000003914397221 */ /* 0x000fe20000010000 */
[----:B------:R-:W-:Y:S01]  /*b9d0*/  FADD.FTZ R192, R155, R192 ;  /* 0x000000c09bc07221 */ /* 0x000fe20000010000 */
[----:B------:R-:W3:Y:S04]  /*b9e0*/  LD.E R40, desc[UR36][R22.64+0x220] ;  /* 0x0002202416287980 */ /* 0x000ee8000c101900 */
[----:B------:R-:W3:Y:S01]  /*b9f0*/  LD.E R38, desc[UR36][R22.64+0x3f0] ;  /* 0x0003f02416267980 */ /* 0x000ee2000c101900 */
[----:B------:R-:W1:Y:S03]  /*ba00*/  MUFU.EX2 R15, R15 ;  /* 0x0000000f000f7308 */ /* 0x000e660000000800 */
[----:B------:R-:W3:Y:S04]  /*ba10*/  LD.E R35, desc[UR36][R22.64+0x23c] ;  /* 0x00023c2416237980 */ /* 0x000ee8000c101900 */
[----:B------:R-:W3:Y:S01]  /*ba20*/  LD.E R37, desc[UR36][R22.64+0x238] ;  /* 0x0002382416257980 */ /* 0x000ee2000c101900 */
[----:B------:R-:W1:Y:S01]  /*ba30*/  MUFU.EX2 R173, R173 ;  /* 0x000000ad00ad7308 */ /* 0x000e620000000800 */
[----:B0-----:R-:W-:Y:S01]  /*ba40*/  FADD.FTZ R220, R14, R57 ;  /* 0x000000390edc7221 */ /* 0x001fe20000010000 */
[----:B-1----:R-:W-:Y:S01]  /*ba50*/  FADD.FTZ R57, R177, R192 ;  /* 0x000000c0b1397221 */ /* 0x002fe20000010000 */
[----:B------:R-:W3:Y:S04]  /*ba60*/  LD.E R48, desc[UR36][R22.64+0x224] ;  /* 0x0002242416307980 */ /* 0x000ee8000c101900 */
[----:B------:R-:W3:Y:S01]  /*ba70*/  LD.E R39, desc[UR36][R22.64+0x22c] ;  /* 0x00022c2416277980 */ /* 0x000ee2000c101900 */
[----:B------:R-:W0:Y:S03]  /*ba80*/  MUFU.EX2 R156, R156 ;  /* 0x0000009c009c7308 */ /* 0x000e260000000800 */
[----:B------:R-:W3:Y:S05]  /*ba90*/  LD.E R29, desc[UR36][R22.64+0x258] ;  /* 0x00025824161d7980 */ /* 0x000eea000c101900 */
[----:B------:R-:W1:Y:S01]  /*baa0*/  MUFU.EX2 R178, R178 ;  /* 0x000000b200b27308 */ /* 0x000e620000000800 */
[----:B------:R-:W-:Y:S01]  /*bab0*/  FADD.FTZ R220, R21, R220 ;  /* 0x000000dc15dc7221 */ /* 0x000fe20000010000 */
[----:B------:R-:W-:Y:S01]  /*bac0*/  FADD.FTZ R192, R170, R57 ;  /* 0x00000039aac07221 */ /* 0x000fe20000010000 */
[----:B------:R-:W3:Y:S04]  /*bad0*/  LD.E R52, desc[UR36][R22.64+0x240] ;  /* 0x0002402416347980 */ /* 0x000ee8000c101900 */
[----:B------:R-:W3:Y:S01]  /*bae0*/  LD.E R42, desc[UR36][R22.64+0x3e4] ;  /* 0x0003e424162a7980 */ /* 0x000ee2000c101900 */
[----:B------:R-:W1:Y:S08]  /*baf0*/  MUFU.EX2 R12, R12 ;  /* 0x0000000c000c7308 */ /* 0x000e700000000800 */
[----:B------:R-:W1:Y:S01]  /*bb00*/  MUFU.EX2 R186, R186 ;  /* 0x000000ba00ba7308 */ /* 0x000e620000000800 */
[----:B------:R-:W-:Y:S01]  /*bb10*/  FADD.FTZ R59, R15, R220 ;  /* 0x000000dc0f3b7221 */ /* 0x000fe20000010000 */
[----:B------:R-:W-:Y:S01]  /*bb20*/  FADD.FTZ R57, R173, R192 ;  /* 0x000000c0ad397221 */ /* 0x000fe20000010000 */
[----:B------:R-:W3:Y:S04]  /*bb30*/  LD.E R72, desc[UR36][R22.64+0x244] ;  /* 0x0002442416487980 */ /* 0x000ee8000c101900 */
[----:B------:R-:W3:Y:S01]  /*bb40*/  LD.E R43, desc[UR36][R22.64+0x218] ;  /* 0x00021824162b7980 */ /* 0x000ee2000c101900 */
[----:B------:R-:W1:Y:S03]  /*bb50*/  MUFU.EX2 R157, R157 ;  /* 0x0000009d009d7308 */ /* 0x000e660000000800 */
[----:B------:R-:W3:Y:S05]  /*bb60*/  LD.E R41, desc[UR36][R22.64+0x21c] ;  /* 0x00021c2416297980 */ /* 0x000eea000c101900 */
[----:B------:R-:W1:Y:S01]  /*bb70*/  MUFU.EX2 R187, R187 ;  /* 0x000000bb00bb7308 */ /* 0x000e620000000800 */
[----:B0-----:R-:W-:Y:S01]  /*bb80*/  FADD.FTZ R61, R156, R59 ;  /* 0x0000003b9c3d7221 */ /* 0x001fe20000010000 */
[----:B-1----:R-:W-:Y:S01]  /*bb90*/  FADD.FTZ R59, R178, R57 ;  /* 0x00000039b23b7221 */ /* 0x002fe20000010000 */
[----:B------:R-:W3:Y:S04]  /*bba0*/  LD.E R64, desc[UR36][R22.64+0x254] ;  /* 0x0002542416407980 */ /* 0x000ee8000c101900 */
[----:B------:R-:W3:Y:S01]  /*bbb0*/  LD.E R46, desc[UR36][R22.64+0x3c4] ;  /* 0x0003c424162e7980 */ /* 0x000ee2000c101900 */
[----:B------:R-:W0:Y:S08]  /*bbc0*/  MUFU.EX2 R13, R13 ;  /* 0x0000000d000d7308 */ /* 0x000e300000000800 */
        /* <DEDUP_REMOVED lines=36> */
[----:B------:R-:W3:Y:S05]  /*be10*/  LD.E R58, desc[UR36][R22.64+0x3d0] ;  /* 0x0003d024163a7980 */ /* 0x000eea000c101900 */
[----:B------:R-:W0:Y:S08]  /*be20*/  MUFU.EX2 R7, R7 ;  /* 0x0000000700077308 */ /* 0x000e300000000800 */
[----:B------:R-:W1:Y:S01]  /*be30*/  MUFU.EX2 R180, R180 ;  /* 0x000000b400b47308 */ /* 0x000e620000000800 */
[----:B------:R-:W-:Y:S01]  /*be40*/  FADD.FTZ R97, R10, R89 ;  /* 0x000000590a617221 */ /* 0x000fe20000010000 */
[----:B------:R-:W-:Y:S01]  /*be50*/  FADD.FTZ R192, R182, R95 ;  /* 0x0000005fb6c07221 */ /* 0x000fe20000010000 */
[----:B------:R-:W3:Y:S05]  /*be60*/  LD.E R65, desc[UR36][R22.64+0x2bc] ;  /* 0x0002bc2416417980 */ /* 0x000eea000c101900 */
[----:B------:R-:W1:Y:S08]  /*be70*/  MUFU.EX2 R162, R162 ;  /* 0x000000a200a27308 */ /* 0x000e700000000800 */
[----:B------:R-:W1:Y:S01]  /*be80*/  MUFU.EX2 R174, R174 ;  /* 0x000000ae00ae7308 */ /* 0x000e620000000800 */
[----:B------:R-:W-:Y:S01]  /*be90*/  FADD.FTZ R220, R160, R97 ;  /* 0x00000061a0dc7221 */ /* 0x000fe20000010000 */
[----:B------:R-:W-:Y:S01]  /*bea0*/  FADD.FTZ R101, R179, R192 ;  /* 0x000000c0b3657221 */ /* 0x000fe20000010000 */
[----:B------:R-:W3:Y:S05]  /*beb0*/  LD.E R63, desc[UR36][R22.64+0x2cc] ;  /* 0x0002cc24163f7980 */ /* 0x000eea000c101900 */
[----:B------:R-:W1:Y:S08]  /*bec0*/  MUFU.EX2 R8, R8 ;  /* 0x0000000800087308 */ /* 0x000e700000000800 */
[----:B------:R-:W2:Y:S01]  /*bed0*/  MUFU.EX2 R175, R175 ;  /* 0x000000af00af7308 */ /* 0x000ea20000000800 */
[----:B0-----:R-:W-:Y:S01]  /*bee0*/  FADD.FTZ R103, R7, R220 ;  /* 0x000000dc07677221 */ /* 0x001fe20000010000 */
[----:B-1----:R-:W-:-:S06]  /*bef0*/  FADD.FTZ R101, R180, R101 ;  /* 0x00000065b4657221 */ /* 0x002fcc0000010000 */
[----:B------:R-:W0:Y:S08]  /*bf00*/  MUFU.EX2 R163, R163 ;  /* 0x000000a300a37308 */ /* 0x000e300000000800 */
[----:B------:R-:W1:Y:S01]  /*bf10*/  MUFU.EX2 R171, R171 ;  /* 0x000000ab00ab7308 */ /* 0x000e620000000800 */
[----:B------:R-:W-:Y:S01]  /*bf20*/  FADD.FTZ R107, R162, R103 ;  /* 0x00000067a26b7221 */ /* 0x000fe20000010000 */
[----:B------:R-:W-:-:S06]  /*bf30*/  FADD.FTZ R192, R174, R101 ;  /* 0x00000065aec07221 */ /* 0x000fcc0000010000 */
[----:B------:R-:W1:Y:S08]  /*bf40*/  MUFU.EX2 R5, R5 ;  /* 0x0000000500057308 */ /* 0x000e700000000800 */
[----:B------:R-:W1:Y:S01]  /*bf50*/  MUFU.EX2 R172, R172 ;  /* 0x000000ac00ac7308 */ /* 0x000e620000000800 */
[----:B------:R-:W-:Y:S01]  /*bf60*/  FADD.FTZ R220, R8, R107 ;  /* 0x0000006b08dc7221 */ /* 0x000fe20000010000 */
[----:B--2---:R-:W-:-:S06]  /*bf70*/  FADD.FTZ R192, R175, R192 ;  /* 0x000000c0afc07221 */ /* 0x004fcc0000010000 */
[----:B------:R-:W2:Y:S01]  /*bf80*/  MUFU.EX2 R164, R164 ;  /* 0x000000a400a47308 */ /* 0x000ea20000000800 */
[----:B------:R-:W-:-:S07]  /*bf90*/  FFMA.FTZ R166, R71, R77, -R166 ;  /* 0x0000004d47a67223 */ /* 0x000fce00000108a6 */
[----:B------:R-:W2:Y:S01]  /*bfa0*/  MUFU.EX2 R168, R168 ;  /* 0x000000a800a87308 */ /* 0x000ea20000000800 */
[----:B0-----:R-:W-:Y:S01]  /*bfb0*/  FADD.FTZ R220, R163, R220 ;  /* 0x000000dca3dc7221 */ /* 0x001fe20000010000 */
[----:B-1----:R-:W-:Y:S01]  /*bfc0*/  FADD.FTZ R113, R171, R192 ;  /* 0x000000c0ab717221 */ /* 0x002fe20000010000 */
[----:B------:R-:W3:Y:S04]  /*bfd0*/  LD.E R70, desc[UR36][R22.64+0x3b4] ;  /* 0x0003b42416467980 */ /* 0x000ee8000c101900 */
[----:B------:R-:W3:Y:S01]  /*bfe0*/  LD.E R75, desc[UR36][R22.64+0x298] ;  /* 0x00029824164b7980 */ /* 0x000ee2000c101900 */
[----:B------:R-:W0:Y:S03]  /*bff0*/  MUFU.EX2 R6, R6 ;  /* 0x0000000600067308 */ /* 0x000e260000000800 */
[----:B------:R-:W3:Y:S04]  /*c000*/  LD.E R67, desc[UR36][R22.64+0x29c] ;  /* 0x00029c2416437980 */ /* 0x000ee8000c101900 */
[----:B------:R-:W3:Y:S01]  /*c010*/  LD.E R69, desc[UR36][R22.64+0x2b8] ;  /* 0x0002b82416457980 */ /* 0x000ee2000c101900 */
[----:B------:R-:W1:Y:S01]  /*c020*/  MUFU.EX2 R169, R169 ;  /* 0x000000a900a97308 */ /* 0x000e620000000800 */
[----:B------:R-:W-:Y:S01]  /*c030*/  FADD.FTZ R115, R5, R220 ;  /* 0x000000dc05737221 */ /* 0x000fe20000010000 */
[----:B------:R-:W-:Y:S01]  /*c040*/  FADD.FTZ R117, R172, R113 ;  /* 0x00000071ac757221 */ /* 0x000fe20000010000 */
[----:B------:R-:W3:Y:S04]  /*c050*/  LD.E R77, desc[UR36][R22.64+0x28c] ;  /* 0x00028c24164d7980 */ /* 0x000ee8000c101900 */
[----:B------:R-:W3:Y:S01]  /*c060*/  LD.E R73, desc[UR36][R22.64+0x2a8] ;  /* 0x0002a82416497980 */ /* 0x000ee2000c101900 */
[----:B------:R-:W4:Y:S08]  /*c070*/  MUFU.EX2 R165, R165 ;  /* 0x000000a500a57308 */ /* 0x000f300000000800 */
[----:B------:R-:W4:Y:S01]  /*c080*/  MUFU.EX2 R167, R167 ;  /* 0x000000a700a77308 */ /* 0x000f220000000800 */
[----:B--2---:R-:W-:Y:S01]  /*c090*/  FADD.FTZ R119, R164, R115 ;  /* 0x00000073a4777221 */ /* 0x004fe20000010000 */
[----:B------:R-:W-:Y:S01]  /*c0a0*/  FADD.FTZ R192, R168, R117 ;  /* 0x00000075a8c07221 */ /* 0x000fe20000010000 */
[----:B------:R-:W2:Y:S04]  /*c0b0*/  LD.E R71, desc[UR36][R22.64+0x2ac] ;  /* 0x0002ac2416477980 */ /* 0x000ea8000c101900 */
[----:B------:R-:W2:Y:S01]  /*c0c0*/  LD.E R57, desc[UR36][R22.64+0x2c8] ;  /* 0x0002c82416397980 */ /* 0x000ea2000c101900 */
[----:B------:R-:W4:Y:S01]  /*c0d0*/  MUFU.EX2 R166, R166 ;  /* 0x000000a600a67308 */ /* 0x000f220000000800 */
[----:B0-----:R-:W-:Y:S01]  /*c0e0*/  FADD.FTZ R220, R6, R119 ;  /* 0x0000007706dc7221 */ /* 0x001fe20000010000 */
[----:B-1----:R-:W-:Y:S01]  /*c0f0*/  FADD.FTZ R192, R169, R192 ;  /* 0x000000c0a9c07221 */ /* 0x002fe20000010000 */
[----:B------:R-:W2:Y:S02]  /*c100*/  LD.E R61, desc[UR36][R22.64+0x2d8] ;  /* 0x0002d824163d7980 */ /* 0x000ea4000c101900 */
[----:B----4-:R-:W-:-:S02]  /*c110*/  FADD.FTZ R135, R165, R220 ;  /* 0x000000dca5877221 */ /* 0x010fc40000010000 */
[----:B------:R-:W4:Y:S01]  /*c120*/  LD.E R59, desc[UR36][R22.64+0x2dc] ;  /* 0x0002dc24163b7980 */ /* 0x000f22000c101900 */
[----:B------:R-:W-:-:S03]  /*c130*/  FADD.FTZ R133, R167, R192 ;  /* 0x000000c0a7857221 */ /* 0x000fc60000010000 */
[----:B------:R0:W-:Y:S04]  /*c140*/  ST.E desc[UR36][R22.64+0x420], R135 ;  /* 0x0004208716007985 */ /* 0x0001e8000c101924 */
[----:B------:R-:W4:Y:S01]  /*c150*/  LD.E R83, desc[UR36][R22.64+0x2ec] ;  /* 0x0002ec2416537980 */ /* 0x000f22000c101900 */
[----:B------:R-:W-:-:S03]  /*c160*/  FADD.FTZ R189, R166, R133 ;  /* 0x00000085a6bd7221 */ /* 0x000fc60000010000 */
        /* <DEDUP_REMOVED lines=12> */
[----:B0-----:R-:W4:Y:S01]  /*c230*/  LD.E R135, desc[UR36][R22.64+0x3cc] ;  /* 0x0003cc2416877980 */ /* 0x001f22000c101900 */
[----:B------:R-:W-:Y:S01]  /*c240*/  FMUL.FTZ R192, R2, R25 ;  /* 0x0000001902c07220 */ /* 0x000fe20000410000 */
[C---:B------:R-:W-:Y:S01]  /*c250*/  FMUL.FTZ R25, R3.reuse, R32 ;  /* 0x0000002003197220 */ /* 0x040fe20000410000 */
[C---:B------:R-:W-:Y:S01]  /*c260*/  FMUL.FTZ R197, R3.reuse, R28 ;  /* 0x0000001c03c57220 */ /* 0x040fe20000410000 */
[----:B------:R0:W-:Y:S01]  /*c270*/  ST.E desc[UR36][R22.64+0x424], R189 ;  /* 0x000424bd16007985 */ /* 0x0001e2000c101924 */
[C---:B---3--:R-:W-:Y:S01]  /*c280*/  FMUL.FTZ R221, R3.reuse, R44 ;  /* 0x0000002c03dd7220 */ /* 0x048fe20000410000 */
[C---:B------:R-:W-:Y:S01]  /*c290*/  FMUL.FTZ R223, R3.reuse, R40 ;  /* 0x0000002803df7220 */ /* 0x040fe20000410000 */
[C---:B------:R-:W-:Y:S01]  /*c2a0*/  FMUL.FTZ R225, R3.reuse, R48 ;  /* 0x0000003003e17220 */ /* 0x040fe20000410000 */
[----:B------:R1:W-:Y:S01]  /*c2b0*/  ST.E desc[UR36][R22.64+0x200], R25 ;  /* 0x0002001916007985 */ /* 0x0003e2000c101924 */
[----:B0-----:R-:W-:-:S03]  /*c2c0*/  FMUL.FTZ R189, R3, R36 ;  /* 0x0000002403bd7220 */ /* 0x001fc60000410000 */
[----:B------:R0:W-:Y:S01]  /*c2d0*/  ST.E desc[UR36][R22.64+0x210], R197 ;  /* 0x000210c516007985 */ /* 0x0001e2000c101924 */
[----:B-1----:R-:W-:-:S03]  /*c2e0*/  FMUL.FTZ R25, R3, R52 ;  /* 0x0000003403197220 */ /* 0x002fc60000410000 */
[----:B------:R1:W-:Y:S04]  /*c2f0*/  ST.E desc[UR36][R22.64+0x204], R189 ;  /* 0x000204bd16007985 */ /* 0x0003e8000c101924 */
[----:B------:R3:W-:Y:S04]  /*c300*/  ST.E desc[UR36][R22.64+0x214], R221 ;  /* 0x000214dd16007985 */ /* 0x0007e8000c101924 */
[----:B------:R3:W-:Y:S01]  /*c310*/  ST.E desc[UR36][R22.64+0x220], R223 ;  /* 0x000220df16007985 */ /* 0x0007e2000c101924 */
[C---:B0-----:R-:W-:Y:S01]  /*c320*/  FMUL.FTZ R197, R3.reuse, R74 ;  /* 0x0000004a03c57220 */ /* 0x041fe20000410000 */
[C---:B-1----:R-:W-:Y:S01]  /*c330*/  FMUL.FTZ R189, R3.reuse, R72 ;  /* 0x0000004803bd7220 */ /* 0x042fe20000410000 */
[C---:B---3--:R-:W-:Y:S01]  /*c340*/  FMUL.FTZ R221, R3.reuse, R64 ;  /* 0x0000004003dd7220 */ /* 0x048fe20000410000 */
[C---:B------:R-:W-:Y:S01]  /*c350*/  FMUL.FTZ R223, R3.reuse, R68 ;  /* 0x0000004403df7220 */ /* 0x040fe20000410000 */
[----:B------:R0:W-:Y:S04]  /*c360*/  ST.E desc[UR36][R22.64+0x224], R225 ;  /* 0x000224e116007985 */ /* 0x0001e8000c101924 */
[----:B------:R1:W-:Y:S04]  /*c370*/  ST.E desc[UR36][R22.64+0x240], R25 ;  /* 0x0002401916007985 */ /* 0x0003e8000c101924 */
[----:B------:R3:W-:Y:S04]  /*c380*/  ST.E desc[UR36][R22.64+0x244], R189 ;  /* 0x000244bd16007985 */ /* 0x0007e8000c101924 */
[----:B------:R3:W-:Y:S01]  /*c390*/  ST.E desc[UR36][R22.64+0x250], R197 ;  /* 0x000250c516007985 */ /* 0x0007e2000c101924 */
[----:B0-----:R-:W-:-:S03]  /*c3a0*/  FMUL.FTZ R225, R3, R78 ;  /* 0x0000004e03e17220 */ /* 0x001fc60000410000 */
[----:B------:R0:W-:Y:S01]  /*c3b0*/  ST.E desc[UR36][R22.64+0x254], R221 ;  /* 0x000254dd16007985 */ /* 0x0001e2000c101924 */
[----:B-1----:R-:W-:-:S03]  /*c3c0*/  FMUL.FTZ R25, R3, R26 ;  /* 0x0000001a03197220 */ /* 0x002fc60000410000 */
[----:B------:R1:W-:Y:S01]  /*c3d0*/  ST.E desc[UR36][R22.64+0x260], R223 ;  /* 0x000260df16007985 */ /* 0x0003e2000c101924 */
[C---:B---3--:R-:W-:Y:S01]  /*c3e0*/  FMUL.FTZ R189, R3.reuse, R82 ;  /* 0x0000005203bd7220 */ /* 0x048fe20000410000 */
[C---:B------:R-:W-:Y:S01]  /*c3f0*/  FMUL.FTZ R197, R3.reuse, R84 ;  /* 0x0000005403c57220 */ /* 0x040fe20000410000 */
[C---:B0-----:R-:W-:Y:S01]  /*c400*/  FMUL.FTZ R221, R3.reuse, R94 ;  /* 0x0000005e03dd7220 */ /* 0x041fe20000410000 */
[C---:B-1----:R-:W-:Y:S01]  /*c410*/  FMUL.FTZ R223, R3.reuse, R90 ;  /* 0x0000005a03df7220 */ /* 0x042fe20000410000 */
        /* <DEDUP_REMOVED lines=36> */
[----:B------:R0:W-:Y:S01]  /*c660*/  ST.E desc[UR36][R22.64+0x350], R225 ;  /* 0x000350e116007985 */ /* 0x0001e2000c101924 */
[C---:B------:R-:W-:Y:S01]  /*c670*/  FMUL.FTZ R24, R3.reuse, R24 ;  /* 0x0000001803187220 */ /* 0x040fe20000410000 */
[C---:B------:R-:W-:Y:S01]  /*c680*/  FMUL.FTZ R56, R3.reuse, R56 ;  /* 0x0000003803387220 */ /* 0x040fe20000410000 */
[C---:B------:R-:W-:Y:S01]  /*c690*/  FMUL.FTZ R60, R3.reuse, R60 ;  /* 0x0000003c033c7220 */ /* 0x040fe20000410000 */
        /* <DEDUP_REMOVED lines=20> */
[C---:B0-----:R-:W-:Y:S01]  /*c7e0*/  FMUL.FTZ R225, R3.reuse, R66 ;  /* 0x0000004203e17220 */ /* 0x041fe20000410000 */
[C---:B------:R-:W-:Y:S01]  /*c7f0*/  FMUL.FTZ R138, R3.reuse, R138 ;  /* 0x0000008a038a7220 */ /* 0x040fe20000410000 */
[C---:B------:R-:W-:Y:S01]  /*c800*/  FMUL.FTZ R136, R3.reuse, R136 ;  /* 0x0000008803887220 */ /* 0x040fe20000410000 */
[C---:B------:R-:W-:Y:S01]  /*c810*/  FMUL.FTZ R70, R3.reuse, R70 ;  /* 0x0000004603467220 */ /* 0x040fe20000410000 */
[C---:B-1----:R-:W-:Y:S01]  /*c820*/  FMUL.FTZ R25, R3.reuse, R62 ;  /* 0x0000003e03197220 */ /* 0x042fe20000410000 */
[C---:B---3--:R-:W-:Y:S01]  /*c830*/  FMUL.FTZ R189, R3.reuse, R46 ;  /* 0x0000002e03bd7220 */ /* 0x048fe20000410000 */
[C---:B------:R-:W-:Y:S01]  /*c840*/  FMUL.FTZ R197, R3.reuse, R58 ;  /* 0x0000003a03c57220 */ /* 0x040fe20000410000 */
[C---:B------:R-:W-:Y:S01]  /*c850*/  FMUL.FTZ R221, R3.reuse, R54 ;  /* 0x0000003603dd7220 */ /* 0x040fe20000410000 */
[C---:B------:R-:W-:Y:S01]  /*c860*/  FMUL.FTZ R50, R3.reuse, R50 ;  /* 0x0000003203327220 */ /* 0x040fe20000410000 */
[C---:B------:R-:W-:Y:S01]  /*c870*/  FMUL.FTZ R223, R3.reuse, R42 ;  /* 0x0000002a03df7220 */ /* 0x040fe20000410000 */
[----:B------:R-:W-:Y:S01]  /*c880*/  FMUL.FTZ R3, R3, R38 ;  /* 0x0000002603037220 */ /* 0x000fe20000410000 */
[C---:B------:R-:W-:Y:S01]  /*c890*/  FMUL.FTZ R47, R2.reuse, R47 ;  /* 0x0000002f022f7220 */ /* 0x040fe20000410000 */
        /* <DEDUP_REMOVED lines=20> */
[C---:B--2---:R-:W-:Y:S01]  /*c9e0*/  FMUL.FTZ R71, R2.reuse, R71 ;  /* 0x0000004702477220 */ /* 0x044fe20000410000 */
        /* <DEDUP_REMOVED lines=9> */
[C---:B----4-:R-:W-:Y:S01]  /*ca80*/  FMUL.FTZ R59, R2.reuse, R59 ;  /* 0x0000003b023b7220 */ /* 0x050fe20000410000 */
        /* <DEDUP_REMOVED lines=30> */
[----:B------:R-:W-:Y:S01]  /*cc70*/  FMUL.FTZ R135, R2, R135 ;  /* 0x0000008702877220 */ /* 0x000fe20000410000 */
[----:B------:R-:W-:Y:S04]  /*cc80*/  ST.E desc[UR36][R22.64+0x3f4], R24 ;  /* 0x0003f41816007985 */ /* 0x000fe8000c101924 */
        /* <DEDUP_REMOVED lines=22> */
[----:B------:R0:W-:Y:S04]  /*cdf0*/  ST.E desc[UR36][R22.64+0x3c0], R25 ;  /* 0x0003c01916007985 */ /* 0x0001e8000c101924 */
        /* <DEDUP_REMOVED lines=16> */
[----:B------:R3:W-:Y:S04]  /*cf00*/  ST.E desc[UR36][R22.64+0x258], R29 ;  /* 0x0002581d16007985 */ /* 0x0007e8000c101924 */
        /* <DEDUP_REMOVED lines=16> */
[----:B------:R4:W-:Y:S04]  /*d010*/  ST.E desc[UR36][R22.64+0x2dc], R59 ;  /* 0x0002dc3b16007985 */ /* 0x0009e8000c101924 */
[----:B------:R-:W-:Y:S04]  /*d020*/  ST.E desc[UR36][R22.64+0x2e8], R87 ;  /* 0x0002e85716007985 */ /* 0x000fe8000c101924 */
[----:B------:R4:W-:Y:S04]  /*d030*/  ST.E desc[UR36][R22.64+0x2ec], R83 ;  /* 0x0002ec5316007985 */ /* 0x0009e8000c101924 */
[----:B------:R4:W-:Y:S04]  /*d040*/  ST.E desc[UR36][R22.64+0x2f8], R85 ;  /* 0x0002f85516007985 */ /* 0x0009e8000c101924 */
[----:B------:R-:W-:Y:S04]  /*d050*/  ST.E desc[UR36][R22.64+0x2fc], R93 ;  /* 0x0002fc5d16007985 */ /* 0x000fe8000c101924 */
[----:B------:R-:W-:Y:S04]  /*d060*/  ST.E desc[UR36][R22.64+0x308], R91 ;  /* 0x0003085b16007985 */ /* 0x000fe8000c101924 */
[----:B------:R4:W-:Y:S04]  /*d070*/  ST.E desc[UR36][R22.64+0x30c], R89 ;  /* 0x00030c5916007985 */ /* 0x0009e8000c101924 */
[----:B------:R4:W-:Y:S04]  /*d080*/  ST.E desc[UR36][R22.64+0x318], R95 ;  /* 0x0003185f16007985 */ /* 0x0009e8000c101924 */
[----:B------:R-:W-:Y:S04]  /*d090*/  ST.E desc[UR36][R22.64+0x31c], R99 ;  /* 0x00031c6316007985 */ /* 0x000fe8000c101924 */
[----:B------:R4:W-:Y:S04]  /*d0a0*/  ST.E desc[UR36][R22.64+0x328], R97 ;  /* 0x0003286116007985 */ /* 0x0009e8000c101924 */
[----:B------:R-:W-:Y:S04]  /*d0b0*/  ST.E desc[UR36][R22.64+0x32c], R105 ;  /* 0x00032c6916007985 */ /* 0x000fe8000c101924 */
[----:B------:R-:W-:Y:S04]  /*d0c0*/  ST.E desc[UR36][R22.64+0x338], R103 ;  /* 0x0003386716007985 */ /* 0x000fe8000c101924 */
[----:B------:R4:W-:Y:S04]  /*d0d0*/  ST.E desc[UR36][R22.64+0x33c], R101 ;  /* 0x00033c6516007985 */ /* 0x0009e8000c101924 */
[----:B------:R-:W-:Y:S04]  /*d0e0*/  ST.E desc[UR36][R22.64+0x348], R111 ;  /* 0x0003486f16007985 */ /* 0x000fe8000c101924 */
[----:B------:R-:W-:Y:S04]  /*d0f0*/  ST.E desc[UR36][R22.64+0x34c], R109 ;  /* 0x00034c6d16007985 */ /* 0x000fe8000c101924 */
[----:B------:R4:W-:Y:S04]  /*d100*/  ST.E desc[UR36][R22.64+0x358], R107 ;  /* 0x0003586b16007985 */ /* 0x0009e8000c101924 */
[----:B------:R4:W-:Y:S04]  /*d110*/  ST.E desc[UR36][R22.64+0x35c], R113 ;  /* 0x00035c7116007985 */ /* 0x0009e8000c101924 */
[----:B------:R4:W-:Y:S04]  /*d120*/  ST.E desc[UR36][R22.64+0x368], R115 ;  /* 0x0003687316007985 */ /* 0x0009e8000c101924 */
[----:B------:R4:W-:Y:S04]  /*d130*/  ST.E desc[UR36][R22.64+0x36c], R117 ;  /* 0x00036c7516007985 */ /* 0x0009e8000c101924 */
[----:B------:R-:W-:Y:S04]  /*d140*/  ST.E desc[UR36][R22.64+0x378], R121 ;  /* 0x0003787916007985 */ /* 0x000fe8000c101924 */
[----:B------:R4:W-:Y:S04]  /*d150*/  ST.E desc[UR36][R22.64+0x37c], R119 ;  /* 0x00037c7716007985 */ /* 0x0009e8000c101924 */
[----:B------:R-:W-:Y:S04]  /*d160*/  ST.E desc[UR36][R22.64+0x388], R131 ;  /* 0x0003888316007985 */ /* 0x000fe8000c101924 */
[----:B------:R4:W-:Y:S04]  /*d170*/  ST.E desc[UR36][R22.64+0x38c], R123 ;  /* 0x00038c7b16007985 */ /* 0x0009e8000c101924 */
[----:B------:R-:W-:Y:S04]  /*d180*/  ST.E desc[UR36][R22.64+0x398], R129 ;  /* 0x0003988116007985 */ /* 0x000fe8000c101924 */
        /* <DEDUP_REMOVED lines=11> */
[----:B------:R4:W-:Y:S01]  /*d240*/  ST.E desc[UR36][R22.64+0x3f8], R145 ;  /* 0x0003f89116007985 */ /* 0x0009e2000c101924 */
[----:B------:R2:W-:Y:S06]  /*d250*/  BAR.SYNC.DEFER_BLOCKING R209, 0x100 ;  /* 0x000400d10000751d */ /* 0x0005ec0000010000 */
[----:B0-----:R-:W4:Y:S04]  /*d260*/  LDL R25, [R1+0x1f0] ;  /* 0x0001f00001197983 */ /* 0x001f280000100800 */
[----:B-1----:R-:W4:Y:S04]  /*d270*/  LD.E R3, desc[UR36][R22.64+0x200] ;  /* 0x0002002416037980 */ /* 0x002f28000c101900 */
[----:B--2---:R-:W2:Y:S04]  /*d280*/  LD.E R27, desc[UR36][R22.64+0x204] ;  /* 0x00020424161b7980 */ /* 0x004ea8000c101900 */
[----:B---3--:R-:W3:Y:S04]  /*d290*/  LD.E R29, desc[UR36][R22.64+0x208] ;  /* 0x00020824161d7980 */ /* 0x008ee8000c101900 */
[----:B------:R-:W3:Y:S04]  /*d2a0*/  LD.E R31, desc[UR36][R22.64+0x20c] ;  /* 0x00020c24161f7980 */ /* 0x000ee8000c101900 */
        /* <DEDUP_REMOVED lines=8> */
[----:B----4-:R-:W4:Y:S04]  /*d330*/  LD.E R49, desc[UR36][R22.64+0x230] ;  /* 0x0002302416317980 */ /* 0x010f28000c101900 */
        /* <DEDUP_REMOVED lines=115> */
[----:B------:R-:W-:Y:S04]  /*da70*/  ST.E desc[UR36][R22.64+0x200], R3 ;  /* 0x0002000316007985 */ /* 0x000fe8000c101924 */
[----:B--2---:R-:W-:Y:S04]  /*da80*/  ST.E desc[UR36][R22.64+0x204], R27 ;  /* 0x0002041b16007985 */ /* 0x004fe8000c101924 */
[----:B---3--:R-:W-:Y:S04]  /*da90*/  ST.E desc[UR36][R22.64+0x208], R29 ;  /* 0x0002081d16007985 */ /* 0x008fe8000c101924 */
        /* <DEDUP_REMOVED lines=9> */
[----:B----4-:R-:W-:Y:S04]  /*db30*/  ST.E desc[UR36][R22.64+0x230], R49 ;  /* 0x0002303116007985 */ /* 0x010fe8000c101924 */
        /* <DEDUP_REMOVED lines=58> */
[----:B------:R1:W-:Y:S04]  /*dee0*/  ST.E desc[UR36][R22.64+0x31c], R26 ;  /* 0x00031c1a16007985 */ /* 0x0003e8000c101924 */
        /* <DEDUP_REMOVED lines=56> */
[----:B0-----:R-:W4:Y:S04]  /*e270*/  LD.E.64 R2, desc[UR36][R22.64+0x88] ;  /* 0x0000882416027980 */ /* 0x001f28000c101b00 */
[----:B-1----:R-:W4:Y:S04]  /*e280*/  LDL R26, [R1+0x68] ;  /* 0x00006800011a7983 */ /* 0x002f280000100800 */
[----:B------:R-:W4:Y:S04]  /*e290*/  LD.E R24, desc[UR36][R22.64+0x200] ;  /* 0x0002002416187980 */ /* 0x000f28000c101900 */
[----:B------:R-:W4:Y:S04]  /*e2a0*/  LD.E R27, desc[UR36][R22.64+0x20c] ;  /* 0x00020c24161b7980 */ /* 0x000f28000c101900 */
[----:B--2---:R-:W2:Y:S04]  /*e2b0*/  LD.E R28, desc[UR36][R22.64+0x210] ;  /* 0x00021024161c7980 */ /* 0x004ea8000c101900 */
[----:B------:R-:W2:Y:S04]  /*e2c0*/  LD.E R29, desc[UR36][R22.64+0x214] ;  /* 0x00021424161d7980 */ /* 0x000ea8000c101900 */
[----:B---3--:R-:W2:Y:S04]  /*e2d0*/  LD.E R30, desc[UR36][R22.64+0x218] ;  /* 0x00021824161e7980 */ /* 0x008ea8000c101900 */
[----:B------:R-:W2:Y:S04]  /*e2e0*/  LD.E R31, desc[UR36][R22.64+0x21c] ;  /* 0x00021c24161f7980 */ /* 0x000ea8000c101900 */
[----:B----4-:R-:W2:Y:S04]  /*e2f0*/  LD.E R32, desc[UR36][R22.64+0x220] ;  /* 0x0002202416207980 */ /* 0x010ea8000c101900 */
[----:B------:R-:W2:Y:S04]  /*e300*/  LD.E R33, desc[UR36][R22.64+0x224] ;  /* 0x0002242416217980 */ /* 0x000ea8000c101900 */
        /* <DEDUP_REMOVED lines=64> */
[----:B------:R-:W2:Y:S01]  /*e710*/  LD.E R98, desc[UR36][R22.64+0x328] ;  /* 0x0003282416627980 */ /* 0x000ea2000c101900 */
[----:B------:R-:W-:-:S03]  /*e720*/  IMAD R2, R25, 0xc00, R2 ;  /* 0x00000c0019027824 */ /* 0x000fc600078e0202 */
[----:B------:R-:W2:Y:S01]  /*e730*/  LD.E R99, desc[UR36][R22.64+0x32c] ;  /* 0x00032c2416637980 */ /* 0x000ea2000c101900 */
[----:B------:R-:W-:-:S03]  /*e740*/  ISETP.NE.U32.AND P0, PT, R26, RZ, PT ;  /* 0x000000ff1a00720c */ /* 0x000fc60003f05070 */
        /* <DEDUP_REMOVED lines=54> */
[----:B------:R-:W-:-:S02]  /*eab0*/  R2UR UR6, R2 ;  /* 0x00000000020672ca */ /* 0x000fc400000e0000 */
[----:B------:R-:W-:Y:S02]  /*eac0*/  R2UR UR7, R3 ;  /* 0x00000000030772ca */ /* 0x000fe400000e0000 */
[----:B------:R-:W-:Y:S02]  /*ead0*/  F2FP.F16.F32.PACK_AB R152, R19, R152 ;  /* 0x000000981398723e */ /* 0x000fe400000000ff */
[----:B------:R-:W-:Y:S02]  /*eae0*/  F2FP.F16.F32.PACK_AB R153, R176, R153 ;  /* 0x00000099b099723e */ /* 0x000fe400000000ff */
[----:B------:R-:W-:Y:S02]  /*eaf0*/  F2FP.F16.F32.PACK_AB R154, R20, R154 ;  /* 0x0000009a149a723e */ /* 0x000fe400000000ff */
[----:B------:R-:W-:Y:S01]  /*eb00*/  F2FP.F16.F32.PACK_AB R155, R177, R155 ;  /* 0x0000009bb19b723e */ /* 0x000fe200000000ff */
[----:B------:R-:W-:-:S03]  /*eb10*/  VOTEU.ANY UP0, P0 ;  /* 0x00000000003f7886 */ /* 0x000fc60000000100 */
[----:B--2---:R-:W-:-:S06]  /*eb20*/  WARPGROUP.ARRIVE ;  /* 0x00000000000079c5 */ /* 0x004fcc0000000000 */
[----:B------:R-:W-:Y:S03]  /*eb30*/  HGMMA.64x256x16.F32 R24, R152, gdesc[UR4].tnspB, R24, UP0, gsb0 ;  /* 0x43e0000498187df0 */ /* 0x000fe6000b800818 */
[----:B------:R-:W-:Y:S02]  /*eb40*/  WARPGROUP.DEPBAR.LE gsb0, 0x0 ;  /* 0x00008000000079c5 */ /* 0x000fe40000010000 */
[----:B------:R-:W-:Y:S02]  /*eb50*/  VIADD R152, R2, 0x80 ;  /* 0x0000008002987836 */ /* 0x000fe40000000000 */
[----:B------:R-:W-:-:S03]  /*eb60*/  IMAD.MOV.U32 R153, RZ, RZ, R3 ;  /* 0x000000ffff997224 */ /* 0x000fc600078e0003 */
[----:B------:R-:W-:Y:S02]  /*eb70*/  R2UR UR6, R152 ;  /* 0x00000000980672ca */ /* 0x000fe400000e0000 */
[----:B------:R-:W-:Y:S02]  /*eb80*/  R2UR UR7, R153 ;  /* 0x00000000990772ca */ /* 0x000fe400000e0000 */
[----:B------:R-:W-:Y:S02]  /*eb90*/  F2FP.F16.F32.PACK_AB R152, R21, R14 ;  /* 0x0000000e1598723e */ /* 0x000fe400000000ff */
[----:B------:R-:W-:Y:S02]  /*eba0*/  F2FP.F16.F32.PACK_AB R153, R173, R170 ;  /* 0x000000aaad99723e */ /* 0x000fe400000000ff */
[----:B------:R-:W-:Y:S02]  /*ebb0*/  F2FP.F16.F32.PACK_AB R154, R156, R15 ;  /* 0x0000000f9c9a723e */ /* 0x000fe400000000ff */
[----:B------:R-:W-:Y:S01]  /*ebc0*/  F2FP.F16.F32.PACK_AB R155, R186, R178 ;  /* 0x000000b2ba9b723e */ /* 0x000fe200000000ff */
        /* <DEDUP_REMOVED lines=127> */
[----:B------:R0:W-:Y:S02]  /*f3c0*/  ST.E desc[UR36][R22.64+0x3fc], R151 ;  /* 0x0003fc9716007985 */ /* 0x0001e4000c101924 */
[----:B0-----:R-:W-:-:S06]  /*f3d0*/  WARPGROUP.ARRIVE ;  /* 0x00000000000079c5 */ /* 0x001fcc0000000000 */
[----:B------:R-:W-:Y:S01]  /*f3e0*/  HGMMA.64x256x16.F32 R24, R152, gdesc[UR4].tnspB, R24, gsb0 ;  /* 0x43e0000498187df0 */ /* 0x000fe20008000818 */
[----:B------:R-:W-:Y:S02]  /*f3f0*/  VIADD R14, R2, 0x100 ;  /* 0x00000100020e7836 */ /* 0x000fe40000000000 */
[----:B------:R-:W-:-:S03]  /*f400*/  IMAD.MOV.U32 R15, RZ, RZ, R3 ;  /* 0x000000ffff0f7224 */ /* 0x000fc600078e0003 */
[----:B------:R-:W-:Y:S02]  /*f410*/  R2UR UR6, R14 ;  /* 0x000000000e0672ca */ /* 0x000fe400000e0000 */
[----:B------:R-:W-:Y:S01]  /*f420*/  R2UR UR7, R15 ;  /* 0x000000000f0772ca */ /* 0x000fe200000e0000 */
[----:B------:R-:W-:Y:S01]  /*f430*/  STL [R1+0x68], R0 ;  /* 0x0000680001007387 */ /* 0x000fe20000100800 */
[----:B------:R-:W-:Y:S02]  /*f440*/  WARPGROUP.DEPBAR.LE gsb0, 0x0 ;  /* 0x00008000000079c5 */ /* 0x000fe40000010000 */
[----:B------:R-:W-:Y:S02]  /*f450*/  F2FP.F16.F32.PACK_AB R152, R157, R12 ;  /* 0x0000000c9d98723e */ /* 0x000fe400000000ff */
[----:B------:R-:W-:Y:S02]  /*f460*/  F2FP.F16.F32.PACK_AB R153, R188, R187 ;  /* 0x000000bbbc99723e */ /* 0x000fe400000000ff */
[----:B------:R-:W-:-:S02]  /*f470*/  F2FP.F16.F32.PACK_AB R154, R158, R13 ;  /* 0x0000000d9e9a723e */ /* 0x000fc400000000ff */
        /* <DEDUP_REMOVED lines=136> */
[----:B------:R-:W-:Y:S02]  /*fd00*/  VIADD R12, R2, 0x200 ;  /* 0x00000200020c7836 */ /* 0x000fe40000000000 */
[----:B------:R-:W-:Y:S01]  /*fd10*/  IMAD.MOV.U32 R13, RZ, RZ, R3 ;  /* 0x000000ffff0d7224 */ /* 0x000fe200078e0003 */
[----:B------:R-:W-:Y:S02]  /*fd20*/  WARPGROUP.DEPBAR.LE gsb0, 0x0 ;  /* 0x00008000000079c5 */ /* 0x000fe40000010000 */
[----:B------:R-:W-:Y:S02]  /*fd30*/  F2FP.F16.F32.PACK_AB R152, R159, R9 ;  /* 0x000000099f98723e */ /* 0x000fe400000000ff */
[----:B------:R-:W-:-:S02]  /*fd40*/  F2FP.F16.F32.PACK_AB R153, R182, R181 ;  /* 0x000000b5b699723e */ /* 0x000fc400000000ff */
        /* <DEDUP_REMOVED lines=132> */
[----:B------:R-:W-:Y:S02]  /*10590*/  R2UR UR6, R12 ;  /* 0x000000000c0672ca */ /* 0x000fe400000e0000 */
[----:B------:R-:W-:Y:S01]  /*105a0*/  R2UR UR7, R13 ;  /* 0x000000000d0772ca */ /* 0x000fe200000e0000 */
[----:B------:R-:W-:Y:S01]  /*105b0*/  STL [R1+0x68], R0 ;  /* 0x0000680001007387 */ /* 0x000fe20000100800 */
[----:B------:R-:W-:Y:S01]  /*105c0*/  VIADD R2, R2, 0x280 ;  /* 0x0000028002027836 */ /* 0x000fe20000000000 */
        /* <DEDUP_REMOVED lines=273> */
[----:B------:R-:W-:Y:S02]  /*116e0*/  STL [R1+0x68], R0 ;  /* 0x0000680001007387 */ /* 0x000fe40000100800 */
[----:B------:R-:W-:Y:S02]  /*116f0*/  WARPGROUP.DEPBAR.LE gsb0, 0x0 ;  /* 0x00008000000079c5 */ /* 0x000fe40000010000 */
        /* <DEDUP_REMOVED lines=128> */
[----:B------:R0:W-:Y:S04]  /*11f00*/  STL [R1+0x68], R0 ;  /* 0x0000680001007387 */ /* 0x0001e80000100800 */
[----:B------:R-:W2:Y:S04]  /*11f10*/  LD.E R3, desc[UR36][R22.64+0x200] ;  /* 0x0002002416037980 */ /* 0x000ea8000c101900 */
[----:B------:R-:W3:Y:S04]  /*11f20*/  LD.E R5, desc[UR36][R22.64+0x204] ;  /* 0x0002042416057980 */ /* 0x000ee8000c101900 */
[----:B0-----:R-:W4:Y:S04]  /*11f30*/  LD.E R0, desc[UR36][R22.64+0x374] ;  /* 0x0003742416007980 */ /* 0x001f28000c101900 */
        /* <DEDUP_REMOVED lines=125> */
[----:B----4-:R0:W-:Y:S04]  /*12710*/  ST.E desc[UR36][R22.64+0x374], R0 ;  /* 0x0003740016007985 */ /* 0x0101e8000c101924 */
[----:B0-----:R-:W4:Y:S04]  /*12720*/  LD.E R0, desc[UR36][R22.64+0x28] ;  /* 0x0000282416007980 */ /* 0x001f28000c101900 */
[----:B--2---:R-:W-:Y:S04]  /*12730*/  ST.E desc[UR36][R22.64+0x200], R3 ;  /* 0x0002000316007985 */ /* 0x004fe8000c101924 */
[----:B---3--:R0:W-:Y:S04]  /*12740*/  ST.E desc[UR36][R22.64+0x204], R5 ;  /* 0x0002040516007985 */ /* 0x0081e8000c101924 */
        /* <DEDUP_REMOVED lines=125> */
[----:B0-----:R1:W5:Y:S01]  /*12f20*/  LDL R5, [R1+0x1f0] ;  /* 0x0001f00001057983 */ /* 0x0013620000100800 */
[----:B----4-:R-:W-:-:S04]  /*12f30*/  LOP3.LUT R0, R0, 0x1, RZ, 0xfc, !PT ;  /* 0x0000000100007812 */ /* 0x010fc800078efcff */
[----:B------:R-:W-:Y:S01]  /*12f40*/  ISETP.NE.AND P0, PT, R0, 0x3, PT ;  /* 0x000000030000780c */ /* 0x000fe20003f05270 */
[----:B------:R-:W-:-:S12]  /*12f50*/  BSSY B0, `(.L_x_2223) ;  /* 0x0000003000007945 */ /* 0x000fd80003800000 */
[----:B-1----:R-:W-:Y:S05]  /*12f60*/  @!P0 BRA `(.L_x_2224) ;  /* 0x0000000000048947 */ /* 0x002fea0003800000 */
[----:B------:R-:W-:Y:S01]  /*12f70*/  BPT.TRAP 0x1 ;  /* 0x000000040000795c */ /* 0x000fe20000300000 */
.L_x_2224:
[----:B------:R-:W-:Y:S05]  /*12f80*/  BSYNC B0 ;  /* 0x0000000000007941 */ /* 0x000fea0003800000 */
.L_x_2223:
[----:B------:R-:W2:Y:S04]  /*12f90*/  LD.E.64 R2, desc[UR36][R22.64+0x48] ;  /* 0x0000482416027980 */ /* 0x000ea8000c101b00 */
[----:B------:R-:W3:Y:S01]  /*12fa0*/  LD.E R0, desc[UR36][R22.64+0x34] ;  /* 0x0000342416007980 */ /* 0x000ee2000c101900 */
[C---:B------:R-:W-:Y:S01]  /*12fb0*/  ISETP.GT.AND P0, PT, R11.reuse, R4, PT ;  /* 0x000000040b00720c */ /* 0x040fe20003f04270 */
[----:B------:R-:W-:Y:S01]  /*12fc0*/  VIADD R11, R11, 0xffffffff ;  /* 0xffffffff0b0b7836 */ /* 0x000fe20000000000 */
[----:B--2---:R-:W-:-:S05]  /*12fd0*/  MOV R2, R2 ;  /* 0x0000000200027202 */ /* 0x004fca0000000f00 */
[----:B-----5:R-:W-:-:S05]  /*12fe0*/  IMAD R5, R5, 0x8, R2 ;  /* 0x0000000805057824 */ /* 0x020fca00078e0202 */
[----:B---3--:R-:W-:-:S04]  /*12ff0*/  PRMT R0, R0, 0x654, R5 ;  /* 0x0000065400007816 */ /* 0x008fc80000000005 */
[----:B------:R0:W-:Y:S01]  /*13000*/  SYNCS.ARRIVE.TRANS64.RED.A1T0 RZ, [R0+URZ], RZ ;  /* 0x000000ff00ff79a7 */ /* 0x0001e2000810043f */
[----:B------:R-:W-:Y:S05]  /*13010*/  @P0 BRA `(.L_x_2225) ;  /* 0xffffff6400f80947 */ /* 0x000fea000383ffff */
.L_x_2206:
[----:B------:R-:W-:-:S13]  /*13020*/  ISETP.GE.AND P0, PT, R11, UR40, PT ;  /* 0x000000280b007c0c */ /* 0x000fda000bf06270 */
[----:B------:R-:W-:Y:S05]  /*13030*/  @!P0 BRA `(.L_x_2226) ;  /* 0x000000ac00208947 */ /* 0x000fea0003800000 */
[----:B------:R-:W-:-:S05]  /*13040*/  IADD3 R20, P0, R16, 0x28, RZ ;  /* 0x0000002810147810 */ /* 0x000fca0007f1e0ff */
[----:B------:R-:W-:-:S08]  /*13050*/  IMAD.X R21, RZ, RZ, R17, P0 ;  /* 0x000000ffff157224 */ /* 0x000fd000000e0611 */
.L_x_2259:
[----:B------:R-:W2:Y:S04]  /*13060*/  LDL R2, [R1+0x1f0] ;  /* 0x0001f00001027983 */ /* 0x000ea80000100800 */
[----:B0-----:R-:W3:Y:S04]  /*13070*/  LDL R0, [R1+0x1f8] ;  /* 0x0001f80001007983 */ /* 0x001ee80000100800 */
[----:B-1----:R-:W4:Y:S01]  /*13080*/  LDL R3, [R1] ;  /* 0x0000000001037983 */ /* 0x002f220000100800 */
        /* <DEDUP_REMOVED lines=17> */
.L_x_2228:
[----:B------:R-:W-:Y:S05]  /*131a0*/  BSYNC B0 ;  /* 0x0000000000007941 */ /* 0x000fea0003800000 */
.L_x_2227:
[----:B------:R-:W2:Y:S01]  /*131b0*/  LDL.64 R6, [R1+0x18] ;  /* 0x0000180001067983 */ /* 0x000ea20000100a00 */
[----:B-----5:R-:W-:Y:S02]  /*131c0*/  SHF.L.U32 R5, R4, 0x1f, RZ ;  /* 0x0000001f04057819 */ /* 0x020fe400000006ff */
[----:B--2---:R-:W-:-:S05]  /*131d0*/  MOV R3, R6 ;  /* 0x0000000600037202 */ /* 0x004fca0000000f00 */
[----:B------:R-:W-:-:S04]  /*131e0*/  IMAD R2, R2, 0x8, R3 ;  /* 0x0000000802027824 */ /* 0x000fc800078e0203 */
[----:B------:R1:W2:Y:S01]  /*131f0*/  SYNCS.PHASECHK.TRANS64.TRYWAIT P0, [R2+URZ], R5 ;  /* 0x00000005020075a7 */ /* 0x0002a2000800017f */
[----:B------:R1:W5:Y:S01]  /*13200*/  LDL.64 R6, [R1+0x1f0] ;  /* 0x0001f00001067983 */ /* 0x0003620000100a00 */
[----:B------:R-:W-:Y:S04]  /*13210*/  BSSY B0, `(.L_x_2229) ;  /* 0x0000003000007945 */ /* 0x000fe80003800000 */
[----:B------:R-:W-:Y:S05]  /*13220*/  @!P1 BRA `(.L_x_2230) ;  /* 0x0000000000049947 */ /* 0x000fea0003800000 */
[----:B------:R-:W-:Y:S01]  /*13230*/  BPT.TRAP 0x1 ;  /* 0x000000040000795c */ /* 0x000fe20000300000 */
.L_x_2230:
[----:B------:R-:W-:Y:S05]  /*13240*/  BSYNC B0 ;  /* 0x0000000000007941 */ /* 0x000fea0003800000 */
.L_x_2229:
[----:B------:R-:W-:Y:S04]  /*13250*/  BSSY B0, `(.L_x_2231) ;  /* 0x0000006000007945 */ /* 0x000fe80003800000 */
[----:B--2---:R-:W-:Y:S05]  /*13260*/  @P0 BRA `(.L_x_2232) ;  /* 0x0000000000100947 */ /* 0x004fea0003800000 */
[----:B-----5:R-:W-:Y:S01]  /*13270*/  IMAD R6, R6, 0x8, R3 ;  /* 0x0000000806067824 */ /* 0x020fe200078e0203 */
[----:B------:R-:W-:-:S04]  /*13280*/  SHF.L.U32 R7, R7, 0x1f, RZ ;  /* 0x0000001f07077819 */ /* 0x000fc800000006ff */
[----:B------:R-:W2:Y:S02]  /*13290*/  SYNCS.PHASECHK.TRANS64.TRYWAIT P0, [R6+URZ], R7 ;  /* 0x00000007060075a7 */ /* 0x000ea4000800017f */
[----:B--2---:R-:W-:Y:S05]  /*132a0*/  @!P0 BRA `(.L_x_2233) ;  /* 0x0000013800148947 */ /* 0x004fea0003800000 */
.L_x_2232:
[----:B------:R-:W-:Y:S05]  /*132b0*/  BSYNC B0 ;  /* 0x0000000000007941 */ /* 0x000fea0003800000 */
.L_x_2231:
[----:B--2--5:R-:W2:Y:S04]  /*132c0*/  LDL R7, [R1+0x1f0] ;  /* 0x0001f00001077983 */ /* 0x024ea80000100800 */
[----:B-1----:R-:W2:Y:S01]  /*132d0*/  LDL.64 R2, [R1+0x80] ;  /* 0x0000800001027983 */ /* 0x002ea20000100a00 */
[----:B------:R-:W-:Y:S05]  /*132e0*/  WARPSYNC.ALL ;  /* 0x0000000000007948 */ /* 0x000fea0003800000 */
[----:B------:R-:W3:Y:S04]  /*132f0*/  LDL.64 R14, [R1+0x78] ;  /* 0x00007800010e7983 */ /* 0x000ee80000100a00 */
[----:B0-----:R-:W4:Y:S04]  /*13300*/  LDL.64 R4, [R1+0x78] ;  /* 0x0000780001047983 */ /* 0x001f280000100a00 */
[----:B------:R-:W4:Y:S01]  /*13310*/  LDL.64 R8, [R1+0x78] ;  /* 0x0000780001087983 */ /* 0x000f220000100a00 */
[----:B--2---:R-:W-:Y:S01]  /*13320*/  IMAD R2, R7, 0x300, R2 ;  /* 0x0000030007027824 */ /* 0x004fe200078e0202 */
[----:B------:R-:W-:-:S02]  /*13330*/  R2UR UR7, R3 ;  /* 0x00000000030772ca */ /* 0x000fc400000e0000 */
[----:B------:R-:W2:Y:S01]  /*13340*/  LDL.64 R12, [R1+0x78] ;  /* 0x00007800010c7983 */ /* 0x000ea20000100a00 */
[----:B------:R-:W-:Y:S01]  /*13350*/  WARPGROUP.ARRIVE ;  /* 0x00000000000079c5 */ /* 0x000fe20000000000 */
[C---:B------:R-:W-:Y:S01]  /*13360*/  R2UR UR6, R2.reuse ;  /* 0x00000000020672ca */ /* 0x040fe200000e0000 */
[----:B------:R-:W-:Y:S01]  /*13370*/  IMAD.MOV.U32 R0, RZ, RZ, 0x1 ;  /* 0x00000001ff007424 */ /* 0x000fe200078e00ff */
[----:B------:R0:W-:Y:S04]  /*13380*/  STL [R1+0x60], RZ ;  /* 0x000060ff01007387 */ /* 0x0001e80000100800 */
[----:B------:R0:W-:Y:S04]  /*13390*/  STL [R1+0x60], R0 ;  /* 0x0000600001007387 */ /* 0x0001e80000100800 */
[----:B------:R0:W-:Y:S04]  /*133a0*/  STL [R1+0x60], R0 ;  /* 0x0000600001007387 */ /* 0x0001e80000100800 */
[----:B------:R0:W-:Y:S04]  /*133b0*/  STL [R1+0x60], R0 ;  /* 0x0000600001007387 */ /* 0x0001e80000100800 */
[----:B------:R0:W-:Y:S01]  /*133c0*/  STL [R1+0x60], R0 ;  /* 0x0000600001007387 */ /* 0x0001e20000100800 */
[----:B------:R-:W-:-:S02]  /*133d0*/  VIADD R6, R2, 0x2 ;  /* 0x0000000202067836 */ /* 0x000fc40000000000 */
[----:B------:R-:W-:Y:S01]  /*133e0*/  IMAD.MOV.U32 R7, RZ, RZ, R3 ;  /* 0x000000ffff077224 */ /* 0x000fe200078e0003 */
[----:B---3--:R-:W-:Y:S02]  /*133f0*/  R2UR UR4, R14 ;  /* 0x000000000e0472ca */ /* 0x008fe400000e0000 */
[----:B------:R-:W-:Y:S01]  /*13400*/  R2UR UR5, R15 ;  /* 0x000000000f0572ca */ /* 0x000fe200000e0000 */
[----:B----4-:R-:W-:Y:S01]  /*13410*/  VIADD R4, R4, 0x2 ;  /* 0x0000000204047836 */ /* 0x010fe20000000000 */
[----:B------:R0:W5:Y:S11]  /*13420*/  LDL.64 R14, [R1+0x1f0] ;  /* 0x0001f000010e7983 */ /* 0x0001760000100a00 */
[----:B------:R-:W-:Y:S01]  /*13430*/  HGMMA.64x96x16.F32 R24, gdesc[UR4], RZ, !UPT, gsb0 ;  /* 0x01600000041879f0 */ /* 0x000fe2000c0008ff */
[----:B------:R-:W-:-:S02]  /*13440*/  R2UR UR6, R6 ;  /* 0x00000000060672ca */ /* 0x000fc400000e0000 */
[----:B------:R-:W-:Y:S02]  /*13450*/  R2UR UR7, R7 ;  /* 0x00000000070772ca */ /* 0x000fe400000e0000 */
[----:B------:R-:W-:Y:S02]  /*13460*/  R2UR UR4, R4 ;  /* 0x00000000040472ca */ /* 0x000fe400000e0000 */
        /* <DEDUP_REMOVED lines=30> */
.L_x_2235:
[----:B------:R-:W-:Y:S05]  /*13650*/  BSYNC B0 ;  /* 0x0000000000007941 */ /* 0x000fea0003800000 */
.L_x_2234:
        /* <DEDUP_REMOVED lines=11> */
.L_x_2237:
[----:B------:R-:W-:Y:S05]  /*13710*/  BSYNC B0 ;  /* 0x0000000000007941 */ /* 0x000fea0003800000 */
.L_x_2236:
[----:B------:R-:W-:Y:S04]  /*13720*/  BSSY B0, `(.L_x_2238) ;  /* 0x0000007000007945 */ /* 0x000fe80003800000 */
[----:B------:R-:W-:Y:S05]  /*13730*/  @P0 BRA `(.L_x_2239) ;  /* 0x0000000000140947 */ /* 0x000fea0003800000 */
[----:B------:R-:W2:Y:S02]  /*13740*/  LD.E.64 R20, desc[UR36][R20.64+0x18] ;  /* 0x0000182414147980 */ /* 0x000ea4000c101b00 */
[----:B--2---:R-:W-:-:S05]  /*13750*/  MOV R3, R20 ;  /* 0x0000001400037202 */ /* 0x004fca0000000f00 */
[----:B------:R-:W-:-:S04]  /*13760*/  IMAD R14, R14, 0x8, R3 ;  /* 0x000000080e0e7824 */ /* 0x000fc800078e0203 */
[----:B------:R-:W0:Y:S02]  /*13770*/  SYNCS.PHASECHK.TRANS64.TRYWAIT P0, [R14+URZ], R15 ;  /* 0x0000000f0e0075a7 */ /* 0x000e24000800017f */
[----:B0-----:R-:W-:Y:S05]  /*13780*/  @!P0 BRA `(.L_x_2240) ;  /* 0x0000013000f08947 */ /* 0x001fea0003800000 */
.L_x_2239:
[----:B------:R-:W-:Y:S05]  /*13790*/  BSYNC B0 ;  /* 0x0000000000007941 */ /* 0x000fea0003800000 */
.L_x_2238:
[----:B------:R-:W2:Y:S04]  /*137a0*/  LDL R7, [R1+0x1f0] ;  /* 0x0001f00001077983 */ /* 0x000ea80000100800 */
[----:B------:R-:W2:Y:S04]  /*137b0*/  LDL.64 R2, [R1+0xf8] ;  /* 0x0000f80001027983 */ /* 0x000ea80000100a00 */
[----:B------:R-:W3:Y:S04]  /*137c0*/  LDL R6, [R1+0x70] ;  /* 0x0000700001067983 */ /* 0x000ee80000100800 */
[----:B------:R-:W4:Y:S04]  /*137d0*/  LDL.64 R4, [R1+0xf0] ;  /* 0x0000f00001047983 */ /* 0x000f280000100a00 */
[----:B------:R-:W4:Y:S04]  /*137e0*/  LDL.64 R8, [R1+0xf0] ;  /* 0x0000f00001087983 */ /* 0x000f280000100a00 */
[----:B------:R-:W4:Y:S04]  /*137f0*/  LDL.64 R12, [R1+0xf0] ;  /* 0x0000f000010c7983 */ /* 0x000f280000100a00 */
[----:B0-----:R-:W4:Y:S01]  /*13800*/  LDL.64 R14, [R1+0xf0] ;  /* 0x0000f000010e7983 */ /* 0x001f220000100a00 */
        /* <DEDUP_REMOVED lines=197> */
.L_x_2242:
[----:B------:R-:W-:Y:S05]  /*14460*/  BSYNC B0 ;  /* 0x0000000000007941 */ /* 0x000fea0003800000 */
.L_x_2241:
[----:B------:R-:W2:Y:S02]  /*14470*/  LDL.64 R2, [R1+0x20] ;  /* 0x0000200001027983 */ /* 0x000ea40000100a00 */
[----:B--2---:R-:W-:-:S05]  /*14480*/  MOV R3, R2 ;  /* 0x0000000200037202 */ /* 0x004fca0000000f00 */
[----:B-----5:R-:W-:-:S05]  /*14490*/  IMAD R6, R6, 0x8, R3 ;  /* 0x0000000806067824 */ /* 0x020fca00078e0203 */
[----:B------:R-:W-:-:S04]  /*144a0*/  PRMT R6, R19, 0x654, R6 ;  /* 0x0000065413067816 */ /* 0x000fc80000000006 */
[----:B------:R0:W-:Y:S01]  /*144b0*/  SYNCS.ARRIVE.TRANS64.RED.A1T0 RZ, [R6+URZ], RZ ;  /* 0x000000ff06ff79a7 */ /* 0x0001e2000810043f */
[----:B------:R-:W2:Y:S04]  /*144c0*/  LDL R4, [R198+0x24] ;  /* 0x00002400c6047983 */ /* 0x000ea80000100800 */
[----:B------:R-:W3:Y:S01]  /*144d0*/  LDL R2, [R198] ;  /* 0x00000000c6027983 */ /* 0x000ee20000100800 */
[----:B------:R-:W-:Y:S02]  /*144e0*/  ULDC UR4, c[0x0][0x20] ;  /* 0x0000080000047ab9 */ /* 0x000fe40000000800 */
[----:B------:R-:W-:Y:S01]  /*144f0*/  VIADD R3, R185, -UR4 ;  /* 0x80000004b9037c36 */ /* 0x000fe20008000000 */
[----:B------:R-:W4:Y:S04]  /*14500*/  LDL R74, [R198+0x18] ;  /* 0x00001800c64a7983 */ /* 0x000f280000100800 */
[----:B------:R-:W4:Y:S04]  /*14510*/  LDL R20, [R198+0x8] ;  /* 0x00000800c6147983 */ /* 0x000f280000100800 */
[----:B------:R-:W4:Y:S04]  /*14520*/  LDL R3, [R3] ;  /* 0x0000000003037983 */ /* 0x000f280000100800 */
        /* <DEDUP_REMOVED lines=8> */
[----:B------:R-:W-:-:S04]  /*145b0*/  LEA.HI R4, R5, R2, RZ, 0x7 ;  /* 0x0000000205047211 */ /* 0x000fc800078f38ff */
[----:B------:R-:W-:-:S05]  /*145c0*/  LOP3.LUT R7, R4, 0xffffff80, RZ, 0xc0, !PT ;  /* 0xffffff8004077812 */ /* 0x000fca00078ec0ff */
[----:B------:R-:W-:-:S05]  /*145d0*/  IMAD.IADD R7, R2, 0x1, -R7 ;  /* 0x0000000102077824 */ /* 0x000fca00078e0a07 */
[----:B0-----:R-:W-:Y:S02]  /*145e0*/  SHF.R.S32.HI R6, RZ, 0x1f, R7 ;  /* 0x0000001fff067819 */ /* 0x001fe40000011407 */
[----:B------:R-:W-:Y:S02]  /*145f0*/  LEA.HI R12, R5, R2, RZ, 0x2 ;  /* 0x00000002050c7211 */ /* 0x000fe400078f10ff */
[----:B------:R-:W-:Y:S02]  /*14600*/  LEA.HI R8, R6, R7, RZ, 0x2 ;  /* 0x0000000706087211 */ /* 0x000fe400078f10ff */
[----:B------:R-:W-:Y:S02]  /*14610*/  LOP3.LUT R13, R12, 0xfffffffc, RZ, 0xc0, !PT ;  /* 0xfffffffc0c0d7812 */ /* 0x000fe400078ec0ff */
[--C-:B------:R-:W-:Y:S02]  /*14620*/  SHF.R.S32.HI R9, RZ, 0x2, R8.reuse ;  /* 0x00000002ff097819 */ /* 0x100fe40000011408 */
[----:B------:R-:W-:-:S02]  /*14630*/  SHF.R.S32.HI R10, RZ, 0x1f, R8 ;  /* 0x0000001fff0a7819 */ /* 0x000fc40000011408 */
[----:B------:R-:W-:Y:S02]  /*14640*/  SHF.R.S32.HI R5, RZ, 0x7, R4 ;  /* 0x00000007ff057819 */ /* 0x000fe40000011404 */
[----:B------:R-:W-:Y:S02]  /*14650*/  LEA.HI R10, R10, R9, RZ, 0x3 ;  /* 0x000000090a0a7211 */ /* 0x000fe400078f18ff */
[----:B------:R-:W-:Y:S01]  /*14660*/  LEA.HI R6, R6, R7, RZ, 0x5 ;  /* 0x0000000706067211 */ /* 0x000fe200078f28ff */
[----:B------:R-:W-:Y:S01]  /*14670*/  IMAD.IADD R13, R2, 0x1, -R13 ;  /* 0x00000001020d7824 */ /* 0x000fe200078e0a0d */
[----:B------:R-:W-:Y:S02]  /*14680*/  LOP3.LUT R10, R10, 0xfffffff8, RZ, 0xc0, !PT ;  /* 0xfffffff80a0a7812 */ /* 0x000fe400078ec0ff */
[----:B------:R-:W-:Y:S02]  /*14690*/  LEA.HI R4, R4, R5, RZ, 0x1 ;  /* 0x0000000504047211 */ /* 0x000fe400078f08ff */
[----:B------:R-:W-:Y:S01]  /*146a0*/  SHF.R.S32.HI R6, RZ, 0x5, R6 ;  /* 0x00000005ff067819 */ /* 0x000fe20000011406 */
[----:B------:R-:W-:Y:S01]  /*146b0*/  IMAD.IADD R10, R9, 0x1, -R10 ;  /* 0x00000001090a7824 */ /* 0x000fe200078e0a0a */
[----:B------:R-:W-:-:S02]  /*146c0*/  LOP3.LUT R4, R4, 0x3fffffe, RZ, 0xc0, !PT ;  /* 0x03fffffe04047812 */ /* 0x000fc400078ec0ff */
[----:B------:R-:W-:Y:S01]  /*146d0*/  LEA.HI R2, R13, R13, RZ, 0x1 ;  /* 0x0000000d0d027211 */ /* 0x000fe200078f08ff */
[----:B----4-:R-:W-:Y:S02]  /*146e0*/  IMAD R3, R3, 0x8, R6 ;  /* 0x0000000803037824 */ /* 0x010fe400078e0206 */
[----:B------:R-:W-:Y:S01]  /*146f0*/  IMAD.IADD R4, R5, 0x1, -R4 ;  /* 0x0000000105047824 */ /* 0x000fe200078e0a04 */
[----:B------:R-:W-:Y:S01]  /*14700*/  LOP3.LUT R2, R2, 0x1ffffffe, RZ, 0xc0, !PT ;  /* 0x1ffffffe02027812 */ /* 0x000fe200078ec0ff */
[----:B------:R-:W-:-:S04]  /*14710*/  IMAD.U32 R3, R3, 0x10, R10 ;  /* 0x0000001003037824 */ /* 0x000fc800078e000a */
[----:B------:R-:W-:Y:S02]  /*14720*/  IMAD.IADD R2, R13, 0x1, -R2 ;  /* 0x000000010d027824 */ /* 0x000fe400078e0a02 */
[----:B------:R-:W-:-:S04]  /*14730*/  IMAD R3, R4, 0x40, R3 ;  /* 0x0000004004037824 */ /* 0x000fc800078e0203 */
[----:B------:R-:W-:Y:S01]  /*14740*/  IMAD R2, R2, 0x8, R3 ;  /* 0x0000000802027824 */ /* 0x000fe200078e0203 */
[----:B------:R-:W-:Y:S01]  /*14750*/  LOP3.LUT R8, R8, 0x7ffffffc, RZ, 0xc0, !PT ;  /* 0x7ffffffc08087812 */ /* 0x000fe200078ec0ff */
[----:B------:R-:W-:Y:S01]  /*14760*/  IMAD.MOV.U32 R4, RZ, RZ, -0x60 ;  /* 0xffffffa0ff047424 */ /* 0x000fe200078e00ff */
[----:B------:R-:W-:-:S03]  /*14770*/  ISETP.GE.AND P1, PT, R74, 0x1, PT ;  /* 0x000000014a00780c */ /* 0x000fc60003f26270 */
[----:B------:R-:W-:Y:S02]  /*14780*/  IMAD.IADD R8, R7, 0x1, -R8 ;  /* 0x0000000107087824 */ /* 0x000fe400078e0a08 */
[----:B------:R-:W-:-:S04]  /*14790*/  IMAD R3, R11, R4, 0x1 ;  /* 0x000000010b037424 */ /* 0x000fc800078e0204 */
[----:B------:R-:W-:Y:S01]  /*147a0*/  IMAD R3, R8, -0x2, R3 ;  /* 0xfffffffe08037824 */ /* 0x000fe200078e0203 */
[----:B------:R-:W-:-:S04]  /*147b0*/  LOP3.LUT R21, RZ, R21, RZ, 0x33, !PT ;  /* 0x00000015ff157212 */ /* 0x000fc800078e33ff */
[----:B------:R-:W-:Y:S01]  /*147c0*/  IADD3 R4, -R75, R3, R20 ;  /* 0x000000034b047210 */ /* 0x000fe20007ffe114 */
[----:B------:R-:W-:Y:S01]  /*147d0*/  BSSY B0, `(.L_x_2243) ;  /* 0x0000024000007945 */ /* 0x000fe20003800000 */
[----:B------:R-:W-:-:S03]  /*147e0*/  VIADD R12, R3, 0xffffffff ;  /* 0xffffffff030c7836 */ /* 0x000fc60000000000 */
[C---:B------:R-:W-:Y:S02]  /*147f0*/  IMAD.IADD R7, R4.reuse, 0x1, R19 ;  /* 0x0000000104077824 */ /* 0x040fe400078e0213 */
[----:B------:R-:W-:Y:S02]  /*14800*/  IMAD.IADD R10, R4, 0x1, R21 ;  /* 0x00000001040a7824 */ /* 0x000fe400078e0215 */
[----:B------:R-:W-:Y:S02]  /*14810*/  IMAD R72, R11, -0x60, R72 ;  /* 0xffffffa00b487824 */ /* 0x000fe400078e0248 */
[----:B--2---:R-:W-:-:S05]  /*14820*/  @P0 IMAD.HI.U32 R15, R2, R15, RZ ;  /* 0x0000000f020f0227 */ /* 0x004fca00078e00ff */
[----:B------:R-:W-:-:S05]  /*14830*/  @P0 SHF.R.U32.HI R2, RZ, R14, R15 ;  /* 0x0000000eff020219 */ /* 0x000fca000001160f */
[----:B------:R-:W0:Y:S02]  /*14840*/  SHFL.IDX PT, R5, R2, RZ, 0x1c1f ;  /* 0x001c1fff02057589 */ /* 0x000e2400000e0000 */
[--C-:B0-----:R-:W-:Y:S02]  /*14850*/  IMAD.IADD R3, R7, 0x1, R5.reuse ;  /* 0x0000000107037824 */ /* 0x101fe400078e0205 */
        /* <DEDUP_REMOVED lines=14> */
.L_x_2248:
[----:B------:R-:W-:Y:S05]  /*14940*/  BSYNC B2 ;  /* 0x0000000000027941 */ /* 0x000fea0003800000 */
.L_x_2247:
[----:B------:R-:W-:Y:S01]  /*14950*/  LOP3.LUT R5, RZ, R5, RZ, 0x33, !PT ;  /* 0x00000005ff057212 */ /* 0x000fe200078e33ff */
[----:B------:R-:W-:Y:S06]  /*14960*/  BRA `(.L_x_2249) ;  /* 0x0000000000187947 */ /* 0x000fec0003800000 */
.L_x_2246:
[----:B------:R-:W-:-:S13]  /*14970*/  ISETP.NE.AND P0, PT, R74, 0x1, PT ;  /* 0x000000014a00780c */ /* 0x000fda0003f05270 */
[----:B------:R-:W-:Y:S05]  /*14980*/  @!P0 BRA `(.L_x_2249) ;  /* 0x0000000000108947 */ /* 0x000fea0003800000 */
[----:B------:R-:W2:Y:S04]  /*14990*/  LDL R6, [R198+0x1c] ;  /* 0x00001c00c6067983 */ /* 0x000ea80000100800 */
[----:B------:R-:W3:Y:S01]  /*149a0*/  LDL R8, [R198+0x20] ;  /* 0x00002000c6087983 */ /* 0x000ee20000100800 */
[----:B--2---:R-:W-:-:S05]  /*149b0*/  IMAD.HI.U32 R5, R5, R6, RZ ;  /* 0x0000000605057227 */ /* 0x004fca00078e00ff */
[----:B---3--:R-:W-:-:S07]  /*149c0*/  SHF.R.U32.HI R5, RZ, R8, R5 ;  /* 0x00000008ff057219 */ /* 0x008fce0000011605 */
.L_x_2249:
[----:B------:R-:W-:Y:S05]  /*149d0*/  BSYNC B1 ;  /* 0x0000000000017941 */ /* 0x000fea0003800000 */
.L_x_2245:
[----:B------:R-:W-:-:S05]  /*149e0*/  IMAD R5, R74, R5, R12 ;  /* 0x000000054a057224 */ /* 0x000fca00078e020c */
[----:B------:R-:W-:Y:S02]  /*149f0*/  VIMNMX R4, R4, R5, !PT ;  /* 0x0000000504047248 */ /* 0x000fe40007fe0100 */
[----:B------:R-:W-:-:S07]  /*14a00*/  VIADDMNMX R3, R5, R74, R3, PT ;  /* 0x0000004a05037246 */ /* 0x000fce0003800103 */
.L_x_2244:
[----:B------:R-:W-:Y:S05]  /*14a10*/  BSYNC B0 ;  /* 0x0000000000007941 */ /* 0x000fea0003800000 */
.L_x_2243:
        /* <DEDUP_REMOVED lines=8> */
[----:B------:R-:W-:Y:S02]  /*14aa0*/  ISETP.LT.OR P3, PT, R3, 0x2, P3 ;  /* 0x000000020300780c */ /* 0x000fe40001f61670 */
[----:B------:R-:W-:Y:S02]  /*14ab0*/  FSEL R21, R28, -INF , !P2 ;  /* 0xff8000001c157808 */ /* 0x000fe40005000000 */
[----:B------:R-:W-:Y:S02]  /*14ac0*/  ISETP.GT.AND P2, PT, R4, 0x10, !P4 ;  /* 0x000000100400780c */ /* 0x000fe40006744270 */
[----:B------:R-:W-:Y:S02]  /*14ad0*/  ISETP.GE.AND P5, PT, R72, 0xa, PT ;  /* 0x0000000a4800780c */ /* 0x000fe40003fa6270 */
[----:B------:R-:W-:Y:S02]  /*14ae0*/  FSEL R73, R25, -INF , !P3 ;  /* 0xff80000019497808 */ /* 0x000fe40005800000 */
[----:B------:R-:W-:-:S02]  /*14af0*/  P2R R25, PR, RZ, 0x10 ;  /* 0x00000010ff197803 */ /* 0x000fc40000000000 */
[----:B------:R-:W-:Y:S01]  /*14b00*/  ISETP.LT.OR P2, PT, R3, 0x11, P2 ;  /* 0x000000110300780c */ /* 0x000fe20001741670 */
[--C-:B0-----:R-:W-:Y:S01]  /*14b10*/  IMAD.IADD R5, R7, 0x1, R2.reuse ;  /* 0x0000000107057824 */ /* 0x101fe200078e0202 */
[----:B------:R-:W-:Y:S01]  /*14b20*/  ISETP.GT.AND P3, PT, R4, 0x9, !P5 ;  /* 0x000000090400780c */ /* 0x000fe20006f64270 */
[----:B------:R-:W-:Y:S01]  /*14b30*/  IMAD.IADD R6, R10, 0x1, R2 ;  /* 0x000000010a067824 */ /* 0x000fe200078e0202 */
        /* <DEDUP_REMOVED lines=10> */
[C---:B------:R-:W-:Y:S02]  /*14be0*/  ISETP.LT.OR P2, PT, R3.reuse, 0x19, P2 ;  /* 0x000000190300780c */ /* 0x040fe40001741670 */
        /* <DEDUP_REMOVED lines=86> */
[----:B------:R-:W-:-:S04]  /*15150*/  ISETP.GT.AND P6, PT, R4, 0x59, !P6 ;  /* 0x000000590400780c */ /* 0x000fc800077c4270 */
[----:B------:R-:W-:-:S04]  /*15160*/  ISETP.LT.OR P6, PT, R3, 0x5a, P6 ;  /* 0x0000005a0300780c */ /* 0x000fc800037c1670 */
        /* <DEDUP_REMOVED lines=15> */
.L_x_2255:
[----:B------:R-:W-:Y:S05]  /*15260*/  BSYNC B2 ;  /* 0x0000000000027941 */ /* 0x000fea0003800000 */
.L_x_2254:
[----:B------:R-:W-:Y:S01]  /*15270*/  LOP3.LUT R75, RZ, R75, RZ, 0x33, !PT ;  /* 0x0000004bff4b7212 */ /* 0x000fe200078e33ff */
[----:B------:R-:W-:Y:S06]  /*15280*/  BRA `(.L_x_2256) ;  /* 0x0000000000187947 */ /* 0x000fec0003800000 */
.L_x_2253:
[----:B------:R-:W-:-:S13]  /*15290*/  ISETP.NE.AND P6, PT, R74, 0x1, PT ;  /* 0x000000014a00780c */ /* 0x000fda0003fc5270 */
[----:B------:R-:W-:Y:S05]  /*152a0*/  @!P6 BRA `(.L_x_2256) ;  /* 0x000000000010e947 */ /* 0x000fea0003800000 */
[----:B------:R-:W2:Y:S04]  /*152b0*/  LDL R2, [R198+0x1c] ;  /* 0x00001c00c6027983 */ /* 0x000ea80000100800 */
[----:B------:R-:W3:Y:S01]  /*152c0*/  LDL R4, [R198+0x20] ;  /* 0x00002000c6047983 */ /* 0x000ee20000100800 */
[----:B--2---:R-:W-:-:S05]  /*152d0*/  IMAD.HI.U32 R75, R75, R2, RZ ;  /* 0x000000024b4b7227 */ /* 0x004fca00078e00ff */
[----:B---3--:R-:W-:-:S07]  /*152e0*/  SHF.R.U32.HI R75, RZ, R4, R75 ;  /* 0x00000004ff4b7219 */ /* 0x008fce000001164b */
.L_x_2256:
[----:B------:R-:W-:Y:S05]  /*152f0*/  BSYNC B1 ;  /* 0x0000000000017941 */ /* 0x000fea0003800000 */
.L_x_2252:
[----:B------:R-:W-:-:S05]  /*15300*/  IMAD R75, R74, R75, R12 ;  /* 0x0000004b4a4b7224 */ /* 0x000fca00078e020c */
[----:B------:R-:W-:Y:S02]  /*15310*/  VIADDMNMX R5, R75, R74, R5, PT ;  /* 0x0000004a4b057246 */ /* 0x000fe40003800105 */
[----:B------:R-:W-:-:S07]  /*15320*/  VIMNMX R6, R6, R75, !PT ;  /* 0x0000004b06067248 */ /* 0x000fce0007fe0100 */
.L_x_2251:
[----:B------:R-:W-:Y:S05]  /*15330*/  BSYNC B0 ;  /* 0x0000000000007941 */ /* 0x000fea0003800000 */
.L_x_2250:
[C---:B------:R-:W-:Y:S02]  /*15340*/  ISETP.GT.AND P0, PT, R6.reuse, 0x1, !P0 ;  /* 0x000000010600780c */ /* 0x040fe40004704270 */
        /* <DEDUP_REMOVED lines=9> */
[----:B------:R-:W-:Y:S02]  /*153e0*/  ISETP.NE.AND P6, PT, R32, RZ, PT ;  /* 0x000000ff2000720c */ /* 0x000fe40003fc5270 */
[----:B------:R-:W-:-:S02]  /*153f0*/  FSEL R31, R31, -INF , !P0 ;  /* 0xff8000001f1f7808 */ /* 0x000fc40004000000 */
[----:B------:R-:W-:-:S04]  /*15400*/  ISETP.NE.AND P0, PT, R25, RZ, PT ;  /* 0x000000ff1900720c */ /* 0x000fc80003f05270 */
[----:B------:R-:W-:-:S04]  /*15410*/  ISETP.GT.AND P0, PT, R6, 0x10, !P0 ;  /* 0x000000100600780c */ /* 0x000fc80004704270 */
[----:B------:R-:W-:-:S04]  /*15420*/  ISETP.LT.OR P0, PT, R5, 0x11, P0 ;  /* 0x000000110500780c */ /* 0x000fc80000701670 */
        /* <DEDUP_REMOVED lines=9> */
[----:B------:R-:W-:-:S04]  /*154c0*/  ISETP.NE.AND P0, PT, R36, RZ, PT ;  /* 0x000000ff2400720c */ /* 0x000fc80003f05270 */
[----:B------:R-:W-:-:S04]  /*154d0*/  ISETP.GT.AND P0, PT, R6, 0x19, !P0 ;  /* 0x000000190600780c */ /* 0x000fc80004704270 */
        /* <DEDUP_REMOVED lines=38> */
[----:B------:R-:W-:Y:S02]  /*15740*/  ISETP.GT.AND P0, PT, R6, RZ, !P6 ;  /* 0x000000ff0600720c */ /* 0x000fe40007704270 */
[----:B------:R-:W-:Y:S02]  /*15750*/  ISETP.NE.AND P6, PT, R24, RZ, PT ;  /* 0x000000ff1800720c */ /* 0x000fe40003fc5270 */
[----:B------:R-:W2:Y:S01]  /*15760*/  LDL.64 R24, [R1+0x1c0] ;  /* 0x0001c00001187983 */ /* 0x000ea20000100a00 */
[----:B------:R-:W-:-:S04]  /*15770*/  ISETP.LT.OR P0, PT, R5, 0x1, P0 ;  /* 0x000000010500780c */ /* 0x000fc80000701670 */
[----:B------:R-:W-:Y:S02]  /*15780*/  FSEL R8, R26, -INF , !P0 ;  /* 0xff8000001a087808 */ /* 0x000fe40004000000 */
[----:B------:R-:W-:Y:S01]  /*15790*/  ISETP.NE.AND P0, PT, R83, RZ, PT ;  /* 0x000000ff5300720c */ /* 0x000fe20003f05270 */
[----:B--2---:R-:W2:Y:S03]  /*157a0*/  LD.E.64 R2, desc[UR36][R24.64] ;  /* 0x0000002418027980 */ /* 0x004ea6000c101b00 */
[C---:B------:R-:W-:Y:S02]  /*157b0*/  ISETP.GT.AND P0, PT, R6.reuse, 0x41, !P0 ;  /* 0x000000410600780c */ /* 0x040fe40004704270 */
[----:B------:R-:W-:Y:S01]  /*157c0*/  ISETP.GT.AND P1, PT, R6, 0x48, !P1 ;  /* 0x000000480600780c */ /* 0x000fe20004f24270 */
[----:B------:R-:W3:Y:S01]  /*157d0*/  LD.E R26, desc[UR36][R24.64+0x20] ;  /* 0x00002024181a7980 */ /* 0x000ee2000c101900 */
[----:B------:R-:W-:-:S02]  /*157e0*/  ISETP.LT.OR P0, PT, R5, 0x42, P0 ;  /* 0x000000420500780c */ /* 0x000fc40000701670 */
[C---:B------:R-:W-:Y:S02]  /*157f0*/  ISETP.GT.AND P2, PT, R6.reuse, 0x49, !P2 ;  /* 0x000000490600780c */ /* 0x040fe40005744270 */
[----:B------:R-:W-:Y:S02]  /*15800*/  ISETP.LT.OR P1, PT, R5, 0x49, P1 ;  /* 0x000000490500780c */ /* 0x000fe40000f21670 */
[----:B------:R-:W-:Y:S02]  /*15810*/  FSEL R59, R59, -INF , !P0 ;  /* 0xff8000003b3b7808 */ /* 0x000fe40004000000 */
[----:B------:R-:W-:Y:S02]  /*15820*/  ISETP.GT.AND P3, PT, R6, 0x50, !P3 ;  /* 0x000000500600780c */ /* 0x000fe40005f64270 */
[----:B------:R-:W-:Y:S02]  /*15830*/  ISETP.LT.OR P2, PT, R5, 0x4a, P2 ;  /* 0x0000004a0500780c */ /* 0x000fe40001741670 */
[----:B------:R-:W-:-:S02]  /*15840*/  FSEL R62, R62, -INF , !P1 ;  /* 0xff8000003e3e7808 */ /* 0x000fc40004800000 */
[C---:B------:R-:W-:Y:S02]  /*15850*/  ISETP.GT.AND P4, PT, R6.reuse, 0x51, !P4 ;  /* 0x000000510600780c */ /* 0x040fe40006784270 */
[----:B------:R-:W-:Y:S02]  /*15860*/  ISETP.LT.OR P3, PT, R5, 0x51, P3 ;  /* 0x000000510500780c */ /* 0x000fe40001f61670 */
[----:B------:R-:W-:Y:S02]  /*15870*/  FSEL R63, R63, -INF , !P2 ;  /* 0xff8000003f3f7808 */ /* 0x000fe40005000000 */
[----:B------:R-:W-:Y:S02]  /*15880*/  ISETP.GT.AND P5, PT, R6, 0x58, !P5 ;  /* 0x000000580600780c */ /* 0x000fe40006fa4270 */
[----:B------:R-:W-:Y:S02]  /*15890*/  ISETP.LT.OR P4, PT, R5, 0x52, P4 ;  /* 0x000000520500780c */ /* 0x000fe40002781670 */
[----:B------:R-:W-:-:S02]  /*158a0*/  FSEL R66, R66, -INF , !P3 ;  /* 0xff80000042427808 */ /* 0x000fc40005800000 */
[----:B------:R-:W-:Y:S02]  /*158b0*/  ISETP.GT.AND P0, PT, R6, 0x59, !P6 ;  /* 0x000000590600780c */ /* 0x000fe40007704270 */
[----:B------:R-:W-:Y:S02]  /*158c0*/  ISETP.LT.OR P5, PT, R5, 0x59, P5 ;  /* 0x000000590500780c */ /* 0x000fe40002fa1670 */
[----:B------:R-:W-:Y:S02]  /*158d0*/  FSEL R67, R67, -INF , !P4 ;  /* 0xff80000043437808 */ /* 0x000fe40006000000 */
[----:B------:R-:W-:Y:S02]  /*158e0*/  ISETP.LT.OR P0, PT, R5, 0x5a, P0 ;  /* 0x0000005a0500780c */ /* 0x000fe40000701670 */
[----:B------:R-:W-:Y:S02]  /*158f0*/  FSEL R70, R70, -INF , !P5 ;  /* 0xff80000046467808 */ /* 0x000fe40006800000 */
[----:B------:R-:W-:-:S02]  /*15900*/  FSEL R71, R71, -INF , !P0 ;  /* 0xff80000047477808 */ /* 0x000fc40004000000 */
[----:B--2---:R-:W-:-:S04]  /*15910*/  FMNMX.FTZ R4, R189, R2, !PT ;  /* 0x00000002bd047209 */ /* 0x004fc80007810000 */
        /* <DEDUP_REMOVED lines=33> */
[----:B------:R-:W-:-:S04]  /*15b30*/  FMNMX.FTZ R10, R46, R7, !PT ;  /* 0x000000072e0a7209 */ /* 0x000fc80007810000 */
[----:B------:R-:W-:-:S04]  /*15b40*/  FMNMX.FTZ R7, R47, R10, !PT ;  /* 0x0000000a2f077209 */ /* 0x000fc80007810000 */
[----:B------:R-:W-:-:S04]  /*15b50*/  FMNMX.FTZ R10, R50, R7, !PT ;  /* 0x00000007320a7209 */ /* 0x000fc80007810000 */
[----:B------:R-:W-:Y:S01]  /*15b60*/  FMNMX.FTZ R7, R51, R10, !PT ;  /* 0x0000000a33077209 */ /* 0x000fe20007810000 */
[----:B------:R-:W0:Y:S03]  /*15b70*/  SHFL.BFLY PT, R75, R4, 0x2, 0x1f ;  /* 0x0c401f00044b7f89 */ /* 0x000e2600000e0000 */
[----:B------:R-:W-:-:S04]  /*15b80*/  FMNMX.FTZ R10, R54, R7, !PT ;  /* 0x00000007360a7209 */ /* 0x000fc80007810000 */
[----:B------:R-:W-:-:S04]  /*15b90*/  FMNMX.FTZ R7, R55, R10, !PT ;  /* 0x0000000a37077209 */ /* 0x000fc80007810000 */
[----:B------:R-:W-:-:S04]  /*15ba0*/  FMNMX.FTZ R10, R58, R7, !PT ;  /* 0x000000073a0a7209 */ /* 0x000fc80007810000 */
[----:B------:R-:W-:-:S04]  /*15bb0*/  FMNMX.FTZ R7, R59, R10, !PT ;  /* 0x0000000a3b077209 */ /* 0x000fc80007810000 */
[----:B------:R-:W-:-:S04]  /*15bc0*/  FMNMX.FTZ R10, R62, R7, !PT ;  /* 0x000000073e0a7209 */ /* 0x000fc80007810000 */
[----:B------:R-:W-:Y:S02]  /*15bd0*/  FMNMX.FTZ R7, R63, R10, !PT ;  /* 0x0000000a3f077209 */ /* 0x000fe40007810000 */
[----:B0-----:R-:W-:Y:S02]  /*15be0*/  FMNMX.FTZ R75, R4, R75, !PT ;  /* 0x0000004b044b7209 */ /* 0x001fe40007810000 */
[----:B------:R-:W-:-:S04]  /*15bf0*/  FMNMX.FTZ R6, R66, R7, !PT ;  /* 0x0000000742067209 */ /* 0x000fc80007810000 */
[----:B------:R-:W-:Y:S01]  /*15c00*/  FMNMX.FTZ R5, R67, R6, !PT ;  /* 0x0000000643057209 */ /* 0x000fe20007810000 */
[----:B------:R-:W0:Y:S03]  /*15c10*/  SHFL.BFLY PT, R12, R75, 0x1, 0x1f ;  /* 0x0c201f004b0c7f89 */ /* 0x000e2600000e0000 */
[----:B------:R-:W-:-:S04]  /*15c20*/  FMNMX.FTZ R6, R70, R5, !PT ;  /* 0x0000000546067209 */ /* 0x000fc80007810000 */
[----:B------:R-:W-:Y:S02]  /*15c30*/  FMNMX.FTZ R5, R71, R6, !PT ;  /* 0x0000000647057209 */ /* 0x000fe40007810000 */
[----:B------:R-:W2:Y:S04]  /*15c40*/  LD.E.64 R6, desc[UR36][R24.64+0x10] ;  /* 0x0000102418067980 */ /* 0x000ea8000c101b00 */
[----:B------:R-:W-:Y:S04]  /*15c50*/  ST.E.64 desc[UR36][R24.64], R4 ;  /* 0x0000000418007985 */ /* 0x000fe8000c101b24 */
[----:B------:R-:W4:Y:S01]  /*15c60*/  LD.E R77, desc[UR36][R24.64+0x4] ;  /* 0x00000424184d7980 */ /* 0x000f22000c101900 */
[----:B0-----:R-:W-:-:S05]  /*15c70*/  FMNMX.FTZ R75, R75, R12, !PT ;  /* 0x0000000c4b4b7209 */ /* 0x001fca0007810000 */
[----:B------:R-:W-:Y:S04]  /*15c80*/  ST.E desc[UR36][R24.64], R75 ;  /* 0x0000004b18007985 */ /* 0x000fe8000c101924 */
[----:B------:R-:W3:Y:S04]  /*15c90*/  LD.E R79, desc[UR36][R24.64] ;  /* 0x00000024184f7980 */ /* 0x000ee8000c101900 */
[----:B----4-:R-:W0:Y:S01]  /*15ca0*/  SHFL.BFLY PT, R4, R77, 0x2, 0x1f ;  /* 0x0c401f004d047f89 */ /* 0x010e2200000e0000 */
[----:B---3--:R-:W-:Y:S01]  /*15cb0*/  FMUL.FTZ R10, R26, R79 ;  /* 0x0000004f1a0a7220 */ /* 0x008fe20000410000 */
[----:B------:R-:W-:-:S04]  /*15cc0*/  FSETP.NEU.FTZ.AND P0, PT, R79, -INF , PT ;  /* 0xff8000004f00780b */ /* 0x000fc80003f1d000 */
[----:B------:R-:W-:Y:S02]  /*15cd0*/  FSEL R10, R10, RZ, P0 ;  /* 0x000000ff0a0a7208 */ /* 0x000fe40000000000 */
[----:B0-----:R-:W-:-:S03]  /*15ce0*/  FMNMX.FTZ R4, R4, R77, !PT ;  /* 0x0000004d04047209 */ /* 0x001fc60007810000 */
[-CC-:B------:R-:W-:Y:S02]  /*15cf0*/  FFMA.FTZ R175, R9, R26.reuse, -R10.reuse ;  /* 0x0000001a09af7223 */ /* 0x180fe4000001080a */
[----:B------:R-:W0:Y:S01]  /*15d00*/  SHFL.BFLY PT, R9, R4, 0x1, 0x1f ;  /* 0x0c201f0004097f89 */ /* 0x000e2200000e0000 */
[-CC-:B------:R-:W-:Y:S01]  /*15d10*/  FFMA.FTZ R5, R29, R26.reuse, -R10.reuse ;  /* 0x0000001a1d057223 */ /* 0x180fe2000001080a */
[-C--:B------:R-:W-:Y:S01]  /*15d20*/  FFMA.FTZ R182, R33, R26.reuse, -R10 ;  /* 0x0000001a21b67223 */ /* 0x080fe2000001080a */
[----:B0-----:R-:W-:Y:S02]  /*15d30*/  FMNMX.FTZ R29, R4, R9, !PT ;  /* 0x00000009041d7209 */ /* 0x001fe40007810000 */
[----:B------:R-:W-:Y:S02]  /*15d40*/  FSEL R9, R79, RZ, P0 ;  /* 0x000000ff4f097208 */ /* 0x000fe40000000000 */
[C---:B------:R-:W-:Y:S01]  /*15d50*/  FSETP.NEU.FTZ.AND P0, PT, R29.reuse, -INF , PT ;  /* 0xff8000001d00780b */ /* 0x040fe20003f1d000 */
[----:B------:R-:W-:-:S05]  /*15d60*/  FMUL.FTZ R4, R29, R26 ;  /* 0x0000001a1d047220 */ /* 0x000fca0000410000 */
[----:B------:R-:W-:-:S05]  /*15d70*/  FSEL R33, R4, RZ, P0 ;  /* 0x000000ff04217208 */ /* 0x000fca0000000000 */
[-C--:B------:R-:W-:Y:S01]  /*15d80*/  FFMA.FTZ R184, R8, R26.reuse, -R33 ;  /* 0x0000001a08b87223 */ /* 0x080fe20000010821 */
[----:B------:R-:W-:Y:S01]  /*15d90*/  FSEL R8, R29, RZ, P0 ;  /* 0x000000ff1d087208 */ /* 0x000fe20000000000 */
[----:B------:R-:W-:Y:S01]  /*15da0*/  FADD.FTZ R9, R2, -R9 ;  /* 0x8000000902097221 */ /* 0x000fe20000010000 */
[----:B------:R-:W-:-:S03]  /*15db0*/  FFMA.FTZ R189, R189, R26, -R10 ;  /* 0x0000001abdbd7223 */ /* 0x000fc6000001080a */
[----:B------:R-:W-:Y:S01]  /*15dc0*/  FADD.FTZ R3, R3, -R8 ;  /* 0x8000000803037221 */ /* 0x000fe20000010000 */
[----:B------:R-:W-:-:S03]  /*15dd0*/  FMUL.FTZ R2, R9, R26 ;  /* 0x0000001a09027220 */ /* 0x000fc60000410000 */
[----:B------:R-:W-:Y:S01]  /*15de0*/  FMUL.FTZ R3, R26, R3 ;  /* 0x000000031a037220 */ /* 0x000fe20000410000 */
[-CC-:B------:R-:W-:Y:S01]  /*15df0*/  FFMA.FTZ R152, R73, R26.reuse, -R10.reuse ;  /* 0x0000001a49987223 */ /* 0x180fe2000001080a */
[-CC-:B------:R-:W-:Y:S01]  /*15e00*/  FFMA.FTZ R153, R27, R26.reuse, -R33.reuse ;  /* 0x0000001a1b997223 */ /* 0x180fe20000010821 */
[----:B------:R-:W-:Y:S01]  /*15e10*/  MUFU.EX2 R189, R189 ;  /* 0x000000bd00bd7308 */ /* 0x000fe20000000800 */
[-C--:B------:R-:W-:Y:S01]  /*15e20*/  FFMA.FTZ R154, R21, R26.reuse, -R10 ;  /* 0x0000001a159a7223 */ /* 0x080fe2000001080a */
[----:B------:R-:W-:-:S06]  /*15e30*/  FFMA.FTZ R155, R30, R26, -R33 ;  /* 0x0000001a1e9b7223 */ /* 0x000fcc0000010821 */
[----:B------:R-:W2:Y:S01]  /*15e40*/  MUFU.EX2 R2, R2 ;  /* 0x0000000200027308 */ /* 0x000ea20000000800 */
[----:B------:R-:W-:-:S07]  /*15e50*/  FFMA.FTZ R4, R31, R26, -R33 ;  /* 0x0000001a1f047223 */ /* 0x000fce0000010821 */
[----:B------:R-:W-:Y:S08]  /*15e60*/  MUFU.EX2 R184, R184 ;  /* 0x000000b800b87308 */ /* 0x000ff00000000800 */
[----:B------:R-:W0:Y:S01]  /*15e70*/  MUFU.EX2 R3, R3 ;  /* 0x0000000300037308 */ /* 0x000e220000000800 */
[----:B------:R-:W-:-:S07]  /*15e80*/  FFMA.FTZ R187, R19, R26, -R10 ;  /* 0x0000001a13bb7223 */ /* 0x000fce000001080a */
[----:B------:R-:W1:Y:S01]  /*15e90*/  MUFU.EX2 R152, R152 ;  /* 0x0000009800987308 */ /* 0x000e620000000800 */
[----:B------:R-:W-:-:S07]  /*15ea0*/  FFMA.FTZ R178, R34, R26, -R33 ;  /* 0x0000001a22b27223 */ /* 0x000fce0000010821 */
[----:B------:R-:W3:Y:S01]  /*15eb0*/  MUFU.EX2 R153, R153 ;  /* 0x0000009900997308 */ /* 0x000ee20000000800 */
[----:B------:R-:W-:-:S07]  /*15ec0*/  FFMA.FTZ R181, R35, R26, -R33 ;  /* 0x0000001a23b57223 */ /* 0x000fce0000010821 */
[----:B------:R-:W4:Y:S08]  /*15ed0*/  MUFU.EX2 R154, R154 ;  /* 0x0000009a009a7308 */ /* 0x000f300000000800 */
[----:B------:R-:W4:Y:S01]  /*15ee0*/  MUFU.EX2 R155, R155 ;  /* 0x0000009b009b7308 */ /* 0x000f220000000800 */
[----:B--2---:R-:W-:Y:S01]  /*15ef0*/  FFMA.FTZ R9, R2, R6, R189 ;  /* 0x0000000602097223 */ /* 0x004fe200000100bd */
[----:B------:R-:W-:-:S06]  /*15f00*/  FFMA.FTZ R183, R15, R26, -R10 ;  /* 0x0000001a0fb77223 */ /* 0x000fcc000001080a */
[----:B------:R-:W2:Y:S01]  /*15f10*/  MUFU.EX2 R5, R5 ;  /* 0x0000000500057308 */ /* 0x000ea20000000800 */
[----:B0-----:R-:W-:Y:S01]  /*15f20*/  FFMA.FTZ R6, R3, R7, R184 ;  /* 0x0000000703067223 */ /* 0x001fe200000100b8 */
[----:B------:R-:W-:-:S06]  /*15f30*/  FFMA.FTZ R176, R38, R26, -R33 ;  /* 0x0000001a26b07223 */ /* 0x000fcc0000010821 */
[----:B------:R-:W0:Y:S01]  /*15f40*/  MUFU.EX2 R4, R4 ;  /* 0x0000000400047308 */ /* 0x000e220000000800 */
[----:B-1----:R-:W-:Y:S01]  /*15f50*/  FADD.FTZ R9, R152, R9 ;  /* 0x0000000998097221 */ /* 0x002fe20000010000 */
[----:B------:R-:W-:-:S06]  /*15f60*/  FFMA.FTZ R180, R37, R26, -R10 ;  /* 0x0000001a25b47223 */ /* 0x000fcc000001080a */
[----:B------:R-:W1:Y:S01]  /*15f70*/  MUFU.EX2 R187, R187 ;  /* 0x000000bb00bb7308 */ /* 0x000e620000000800 */
[----:B---3--:R-:W-:Y:S01]  /*15f80*/  FADD.FTZ R6, R153, R6 ;  /* 0x0000000699067221 */ /* 0x008fe20000010000 */
[----:B------:R-:W-:-:S06]  /*15f90*/  FFMA.FTZ R179, R39, R26, -R33 ;  /* 0x0000001a27b37223 */ /* 0x000fcc0000010821 */
[----:B------:R-:W3:Y:S01]  /*15fa0*/  MUFU.EX2 R178, R178 ;  /* 0x000000b200b27308 */ /* 0x000ee20000000800 */
[----:B----4-:R-:W-:Y:S01]  /*15fb0*/  FADD.FTZ R8, R154, R9 ;  /* 0x000000099a087221 */ /* 0x010fe20000010000 */
[----:B------:R-:W-:-:S06]  /*15fc0*/  FFMA.FTZ R174, R13, R26, -R10 ;  /* 0x0000001a0dae7223 */ /* 0x000fcc000001080a */
[----:B------:R-:W4:Y:S01]  /*15fd0*/  MUFU.EX2 R182, R182 ;  /* 0x000000b600b67308 */ /* 0x000f220000000800 */
[----:B------:R-:W-:Y:S01]  /*15fe0*/  FADD.FTZ R7, R155, R6 ;  /* 0x000000069b077221 */ /* 0x000fe20000010000 */
[----:B------:R-:W-:-:S06]  /*15ff0*/  FFMA.FTZ R170, R42, R26, -R33 ;  /* 0x0000001a2aaa7223 */ /* 0x000fcc0000010821 */
[----:B------:R-:W4:Y:S01]  /*16000*/  MUFU.EX2 R181, R181 ;  /* 0x000000b500b57308 */ /* 0x000f220000000800 */
[----:B--2---:R-:W-:Y:S01]  /*16010*/  FADD.FTZ R8, R5, R8 ;  /* 0x0000000805087221 */ /* 0x004fe20000010000 */
[----:B------:R-:W-:-:S06]  /*16020*/  FFMA.FTZ R177, R41, R26, -R10 ;  /* 0x0000001a29b17223 */ /* 0x000fcc000001080a */
[----:B------:R-:W2:Y:S01]  /*16030*/  MUFU.EX2 R183, R183 ;  /* 0x000000b700b77308 */ /* 0x000ea20000000800 */
[----:B0-----:R-:W-:Y:S01]  /*16040*/  FADD.FTZ R7, R4, R7 ;  /* 0x0000000704077221 */ /* 0x001fe20000010000 */
[----:B------:R-:W-:-:S06]  /*16050*/  FFMA.FTZ R173, R43, R26, -R33 ;  /* 0x0000001a2bad7223 */ /* 0x000fcc0000010821 */
[----:B------:R-:W0:Y:S01]  /*16060*/  MUFU.EX2 R176, R176 ;  /* 0x000000b000b07308 */ /* 0x000e220000000800 */
[----:B-1----:R-:W-:Y:S01]  /*16070*/  FADD.FTZ R9, R187, R8 ;  /* 0x00000008bb097221 */ /* 0x002fe20000010000 */
[----:B---3--:R-:W-:-:S06]  /*16080*/  FADD.FTZ R6, R178, R7 ;  /* 0x00000007b2067221 */ /* 0x008fcc0000010000 */
[----:B------:R-:W1:Y:S01]  /*16090*/  MUFU.EX2 R180, R180 ;  /* 0x000000b400b47308 */ /* 0x000e620000000800 */
[----:B------:R-:W-:-:S07]  /*160a0*/  FFMA.FTZ R168, R46, R26, -R33 ;  /* 0x0000001a2ea87223 */ /* 0x000fce0000010821 */
        /* <DEDUP_REMOVED lines=80> */
[----:B0-----:R-:W-:-:S06]  /*165b0*/  FADD.FTZ R28, R14, R31 ;  /* 0x0000001f0e1c7221 */ /* 0x001fcc0000010000 */
[----:B------:R-:W0:Y:S08]  /*165c0*/  MUFU.EX2 R15, R15 ;  /* 0x0000000f000f7308 */ /* 0x000e300000000800 */
[----:B------:R-:W2:Y:S01]  /*165d0*/  MUFU.EX2 R9, R9 ;  /* 0x0000000900097308 */ /* 0x000ea20000000800 */
[----:B-1----:R-:W-:Y:S01]  /*165e0*/  FADD.FTZ R27, R157, R26 ;  /* 0x0000001a9d1b7221 */ /* 0x002fe20000010000 */
[----:B---3--:R-:W-:-:S06]  /*165f0*/  FADD.FTZ R31, R19, R28 ;  /* 0x0000001c131f7221 */ /* 0x008fcc0000010000 */
[----:B------:R-:W1:Y:S08]  /*16600*/  MUFU.EX2 R13, R13 ;  /* 0x0000000d000d7308 */ /* 0x000e700000000800 */
[----:B------:R-:W3:Y:S01]  /*16610*/  MUFU.EX2 R6, R6 ;  /* 0x0000000600067308 */ /* 0x000ee20000000800 */
[----:B----4-:R-:W-:Y:S01]  /*16620*/  FADD.FTZ R26, R12, R27 ;  /* 0x0000001b0c1a7221 */ /* 0x010fe20000010000 */
[----:B------:R-:W-:-:S06]  /*16630*/  FADD.FTZ R28, R8, R31 ;  /* 0x0000001f081c7221 */ /* 0x000fcc0000010000 */
[----:B------:R-:W4:Y:S08]  /*16640*/  MUFU.EX2 R10, R10 ;  /* 0x0000000a000a7308 */ /* 0x000f300000000800 */
[----:B------:R-:W4:Y:S01]  /*16650*/  MUFU.EX2 R7, R7 ;  /* 0x0000000700077308 */ /* 0x000f220000000800 */
[----:B0-----:R-:W-:Y:S01]  /*16660*/  FADD.FTZ R26, R15, R26 ;  /* 0x0000001a0f1a7221 */ /* 0x001fe20000010000 */
[----:B--2---:R-:W-:-:S03]  /*16670*/  FADD.FTZ R27, R9, R28 ;  /* 0x0000001c091b7221 */ /* 0x004fc60000010000 */
[----:B-1----:R-:W-:Y:S01]  /*16680*/  FADD.FTZ R31, R13, R26 ;  /* 0x0000001a0d1f7221 */ /* 0x002fe20000010000 */
[----:B---3--:R-:W-:-:S03]  /*16690*/  FADD.FTZ R26, R6, R27 ;  /* 0x0000001b061a7221 */ /* 0x008fc60000010000 */
[----:B----4-:R-:W-:Y:S01]  /*166a0*/  FADD.FTZ R30, R10, R31 ;  /* 0x0000001f0a1e7221 */ /* 0x010fe20000010000 */
[----:B------:R0:W-:Y:S01]  /*166b0*/  ST.E desc[UR36][R24.64+0x4], R29 ;  /* 0x0000041d18007985 */ /* 0x0001e2000c101924 */
[----:B------:R-:W-:-:S05]  /*166c0*/  FADD.FTZ R31, R7, R26 ;  /* 0x0000001a071f7221 */ /* 0x000fca0000010000 */
[----:B------:R1:W-:Y:S04]  /*166d0*/  ST.E.64 desc[UR36][R24.64+0x10], R30 ;  /* 0x0000101e18007985 */ /* 0x0003e8000c101b24 */
[----:B------:R-:W2:Y:S04]  /*166e0*/  LD.E R39, desc[UR36][R22.64+0x3a0] ;  /* 0x0003a02416277980 */ /* 0x000ea8000c101900 */
[----:B------:R-:W3:Y:S04]  /*166f0*/  LD.E R43, desc[UR36][R22.64+0x3b0] ;  /* 0x0003b024162b7980 */ /* 0x000ee8000c101900 */
[----:B------:R-:W4:Y:S04]  /*16700*/  LD.E R41, desc[UR36][R22.64+0x3b4] ;  /* 0x0003b42416297980 */ /* 0x000f28000c101900 */
[----:B------:R-:W4:Y:S04]  /*16710*/  LD.E R37, desc[UR36][R22.64+0x3c0] ;  /* 0x0003c02416257980 */ /* 0x000f28000c101900 */
[----:B0-----:R-:W4:Y:S04]  /*16720*/  LD.E R29, desc[UR36][R22.64+0x3c4] ;  /* 0x0003c424161d7980 */ /* 0x001f28000c101900 */
[----:B------:R-:W4:Y:S04]  /*16730*/  LD.E R35, desc[UR36][R22.64+0x3d0] ;  /* 0x0003d02416237980 */ /* 0x000f28000c101900 */
[----:B------:R-:W4:Y:S04]  /*16740*/  LD.E R33, desc[UR36][R22.64+0x3d4] ;  /* 0x0003d42416217980 */ /* 0x000f28000c101900 */
[----:B-1----:R-:W4:Y:S04]  /*16750*/  LD.E R31, desc[UR36][R22.64+0x3e0] ;  /* 0x0003e024161f7980 */ /* 0x002f28000c101900 */
        /* <DEDUP_REMOVED lines=120> */
[C---:B--2---:R-:W-:Y:S01]  /*16ee0*/  FMUL.FTZ R39, R2.reuse, R39 ;  /* 0x0000002702277220 */ /* 0x044fe20000410000 */
[C---:B---3--:R-:W-:Y:S01]  /*16ef0*/  FMUL.FTZ R43, R2.reuse, R43 ;  /* 0x0000002b022b7220 */ /* 0x048fe20000410000 */
[C---:B----4-:R-:W-:Y:S01]  /*16f00*/  FMUL.FTZ R41, R2.reuse, R41 ;  /* 0x0000002902297220 */ /* 0x050fe20000410000 */
[C---:B------:R-:W-:Y:S01]  /*16f10*/  FMUL.FTZ R37, R2.reuse, R37 ;  /* 0x0000002502257220 */ /* 0x040fe20000410000 */
[C---:B------:R-:W-:Y:S01]  /*16f20*/  FMUL.FTZ R29, R2.reuse, R29 ;  /* 0x0000001d021d7220 */ /* 0x040fe20000410000 */
[----:B------:R0:W-:Y:S01]  /*16f30*/  ST.E desc[UR36][R22.64+0x3a0], R39 ;  /* 0x0003a02716007985 */ /* 0x0001e2000c101924 */
[C---:B------:R-:W-:Y:S01]  /*16f40*/  FMUL.FTZ R35, R2.reuse, R35 ;  /* 0x0000002302237220 */ /* 0x040fe20000410000 */
[C---:B------:R-:W-:Y:S01]  /*16f50*/  FMUL.FTZ R33, R2.reuse, R33 ;  /* 0x0000002102217220 */ /* 0x040fe20000410000 */
[C---:B------:R-:W-:Y:S01]  /*16f60*/  FMUL.FTZ R31, R2.reuse, R31 ;  /* 0x0000001f021f7220 */ /* 0x040fe20000410000 */
[----:B------:R1:W-:Y:S04]  /*16f70*/  ST.E desc[UR36][R22.64+0x3b0], R43 ;  /* 0x0003b02b16007985 */ /* 0x0003e8000c101924 */
[----:B------:R2:W-:Y:S01]  /*16f80*/  ST.E desc[UR36][R22.64+0x3b4], R41 ;  /* 0x0003b42916007985 */ /* 0x0005e2000c101924 */
[C---:B0-----:R-:W-:Y:S01]  /*16f90*/  FMUL.FTZ R39, R3.reuse, R148 ;  /* 0x0000009403277220 */ /* 0x041fe20000410000 */
[C---:B-1----:R-:W-:Y:S01]  /*16fa0*/  FMUL.FTZ R43, R3.reuse, R144 ;  /* 0x00000090032b7220 */ /* 0x042fe20000410000 */
[----:B--2---:R-:W-:Y:S01]  /*16fb0*/  FMUL.FTZ R41, R3, R146 ;  /* 0x0000009203297220 */ /* 0x004fe20000410000 */
[----:B------:R0:W-:Y:S01]  /*16fc0*/  ST.E desc[UR36][R22.64+0x3c0], R37 ;  /* 0x0003c02516007985 */ /* 0x0001e2000c101924 */
[C---:B------:R-:W-:Y:S01]  /*16fd0*/  FMUL.FTZ R27, R2.reuse, R27 ;  /* 0x0000001b021b7220 */ /* 0x040fe20000410000 */
[----:B------:R-:W-:-:S02]  /*16fe0*/  FMUL.FTZ R25, R2, R25 ;  /* 0x0000001902197220 */ /* 0x000fc40000410000 */
[----:B------:R1:W-:Y:S04]  /*16ff0*/  ST.E desc[UR36][R22.64+0x3c4], R29 ;  /* 0x0003c41d16007985 */ /* 0x0003e8000c101924 */
[----:B------:R2:W-:Y:S04]  /*17000*/  ST.E desc[UR36][R22.64+0x3d0], R35 ;  /* 0x0003d02316007985 */ /* 0x0005e8000c101924 */
[----:B------:R3:W-:Y:S01]  /*17010*/  ST.E desc[UR36][R22.64+0x3d4], R33 ;  /* 0x0003d42116007985 */ /* 0x0007e2000c101924 */
[----:B0-----:R-:W-:-:S03]  /*17020*/  FMUL.FTZ R37, R3, R136 ;  /* 0x0000008803257220 */ /* 0x001fc60000410000 */
[----:B------:R0:W-:Y:S01]  /*17030*/  ST.E desc[UR36][R22.64+0x3e0], R31 ;  /* 0x0003e01f16007985 */ /* 0x0001e2000c101924 */
[----:B-1----:R-:W-:-:S03]  /*17040*/  FMUL.FTZ R29, R3, R142 ;  /* 0x0000008e031d7220 */ /* 0x002fc60000410000 */
[----:B------:R1:W-:Y:S01]  /*17050*/  ST.E desc[UR36][R22.64+0x208], R39 ;  /* 0x0002082716007985 */ /* 0x0003e2000c101924 */
[----:B--2---:R-:W-:-:S03]  /*17060*/  FMUL.FTZ R35, R3, R138 ;  /* 0x0000008a03237220 */ /* 0x004fc60000410000 */
[----:B------:R2:W-:Y:S01]  /*17070*/  ST.E desc[UR36][R22.64+0x20c], R41 ;  /* 0x00020c2916007985 */ /* 0x0005e2000c101924 */
[----:B---3--:R-:W-:-:S03]  /*17080*/  FMUL.FTZ R33, R3, R140 ;  /* 0x0000008c03217220 */ /* 0x008fc60000410000 */
[----:B------:R3:W-:Y:S01]  /*17090*/  ST.E desc[UR36][R22.64+0x218], R43 ;  /* 0x0002182b16007985 */ /* 0x0007e2000c101924 */
[C---:B0-----:R-:W-:Y:S01]  /*170a0*/  FMUL.FTZ R31, R3.reuse, R134 ;  /* 0x00000086031f7220 */ /* 0x041fe20000410000 */
[C---:B-1----:R-:W-:Y:S01]  /*170b0*/  FMUL.FTZ R39, R3.reuse, R130 ;  /* 0x0000008203277220 */ /* 0x042fe20000410000 */
[C---:B--2---:R-:W-:Y:S01]  /*170c0*/  FMUL.FTZ R41, R3.reuse, R128 ;  /* 0x0000008003297220 */ /* 0x044fe20000410000 */
[C---:B---3--:R-:W-:Y:S01]  /*170d0*/  FMUL.FTZ R43, R3.reuse, R126 ;  /* 0x0000007e032b7220 */ /* 0x048fe20000410000 */
        /* <DEDUP_REMOVED lines=12> */
[----:B0-----:R-:W-:-:S03]  /*171a0*/  FMUL.FTZ R33, R3, R120 ;  /* 0x0000007803217220 */ /* 0x001fc60000410000 */
[----:B------:R0:W-:Y:S01]  /*171b0*/  ST.E desc[UR36][R22.64+0x25c], R41 ;  /* 0x00025c2916007985 */ /* 0x0001e2000c101924 */
[----:B-1----:R-:W-:-:S03]  /*171c0*/  FMUL.FTZ R35, R3, R118 ;  /* 0x0000007603237220 */ /* 0x002fc60000410000 */
[----:B------:R1:W-:Y:S01]  /*171d0*/  ST.E desc[UR36][R22.64+0x268], R43 ;  /* 0x0002682b16007985 */ /* 0x0003e2000c101924 */
[C---:B--2---:R-:W-:Y:S01]  /*171e0*/  FMUL.FTZ R37, R3.reuse, R116 ;  /* 0x0000007403257220 */ /* 0x044fe20000410000 */
[C---:B---3--:R-:W-:Y:S01]  /*171f0*/  FMUL.FTZ R39, R3.reuse, R110 ;  /* 0x0000006e03277220 */ /* 0x048fe20000410000 */
        /* <DEDUP_REMOVED lines=42> */
[----:B------:R0:W-:Y:S01]  /*174a0*/  ST.E desc[UR36][R22.64+0x2e8], R25 ;  /* 0x0002e81916007985 */ /* 0x0001e2000c101924 */
[C---:B------:R-:W-:Y:S01]  /*174b0*/  FMUL.FTZ R47, R2.reuse, R47 ;  /* 0x0000002f022f7220 */ /* 0x040fe20000410000 */
[----:B------:R-:W-:Y:S02]  /*174c0*/  FMUL.FTZ R45, R2, R45 ;  /* 0x0000002d022d7220 */ /* 0x000fe40000410000 */
        /* <DEDUP_REMOVED lines=19> */
[----:B------:R-:W-:Y:S01]  /*17600*/  ST.E desc[UR36][R22.64+0x394], R47 ;  /* 0x0003942f16007985 */ /* 0x000fe2000c101924 */
[C---:B------:R-:W-:Y:S01]  /*17610*/  FMUL.FTZ R151, R2.reuse, R151 ;  /* 0x0000009702977220 */ /* 0x040fe20000410000 */
[C---:B------:R-:W-:Y:S01]  /*17620*/  FMUL.FTZ R197, R3.reuse, R150 ;  /* 0x0000009603c57220 */ /* 0x040fe20000410000 */
[C---:B------:R-:W-:Y:S01]  /*17630*/  FMUL.FTZ R149, R2.reuse, R149 ;  /* 0x0000009502957220 */ /* 0x040fe20000410000 */
[----:B------:R-:W-:Y:S01]  /*17640*/  ST.E desc[UR36][R22.64+0x3a4], R45 ;  /* 0x0003a42d16007985 */ /* 0x000fe2000c101924 */
        /* <DEDUP_REMOVED lines=60> */
[C---:B0-----:R-:W-:Y:S01]  /*17a10*/  FMUL.FTZ R25, R3.reuse, R52 ;  /* 0x0000003403197220 */ /* 0x041fe20000410000 */
[C---:B-1----:R-:W-:Y:S01]  /*17a20*/  FMUL.FTZ R27, R3.reuse, R44 ;  /* 0x0000002c031b7220 */ /* 0x042fe20000410000 */
[C---:B--2---:R-:W-:Y:S01]  /*17a30*/  FMUL.FTZ R29, R3.reuse, R42 ;  /* 0x0000002a031d7220 */ /* 0x044fe20000410000 */
[C---:B---3--:R-:W-:Y:S01]  /*17a40*/  FMUL.FTZ R31, R3.reuse, R34 ;  /* 0x00000022031f7220 */ /* 0x048fe20000410000 */
[C---:B----4-:R-:W-:Y:S01]  /*17a50*/  FMUL.FTZ R33, R3.reuse, R40 ;  /* 0x0000002803217220 */ /* 0x050fe20000410000 */
        /* <DEDUP_REMOVED lines=71> */
[----:B------:R4:W-:Y:S01]  /*17ed0*/  ST.E desc[UR36][R22.64+0x3f8], R47 ;  /* 0x0003f82f16007985 */ /* 0x0009e2000c101924 */
[----:B------:R1:W-:Y:S06]  /*17ee0*/  BAR.SYNC.DEFER_BLOCKING R209, 0x100 ;  /* 0x000400d10000751d */ /* 0x0003ec0000010000 */
[----:B------:R-:W4:Y:S04]  /*17ef0*/  LDL R144, [R1+0x1f0] ;  /* 0x0001f00001907983 */ /* 0x000f280000100800 */
[----:B0-----:R-:W4:Y:S04]  /*17f00*/  LD.E R25, desc[UR36][R22.64+0x200] ;  /* 0x0002002416197980 */ /* 0x001f28000c101900 */
[----:B-1----:R-:W4:Y:S04]  /*17f10*/  LD.E R27, desc[UR36][R22.64+0x204] ;  /* 0x00020424161b7980 */ /* 0x002f28000c101900 */
[----:B--2---:R-:W2:Y:S04]  /*17f20*/  LD.E R29, desc[UR36][R22.64+0x208] ;  /* 0x00020824161d7980 */ /* 0x004ea8000c101900 */
[----:B---3--:R-:W3:Y:S04]  /*17f30*/  LD.E R31, desc[UR36][R22.64+0x20c] ;  /* 0x00020c24161f7980 */ /* 0x008ee8000c101900 */
        /* <DEDUP_REMOVED lines=124> */
[----:B------:R-:W4:Y:S04]  /*18700*/  LD.E.64 R2, desc[UR36][R22.64+0x88] ;  /* 0x0000882416027980 */ /* 0x000f28000c101b00 */
[----:B------:R-:W-:Y:S04]  /*18710*/  ST.E desc[UR36][R22.64+0x200], R25 ;  /* 0x0002001916007985 */ /* 0x000fe8000c101924 */
[----:B------:R-:W-:Y:S04]  /*18720*/  ST.E desc[UR36][R22.64+0x204], R27 ;  /* 0x0002041b16007985 */ /* 0x000fe8000c101924 */
[----:B--2---:R-:W-:Y:S04]  /*18730*/  ST.E desc[UR36][R22.64+0x208], R29 ;  /* 0x0002081d16007985 */ /* 0x004fe8000c101924 */
[----:B---3--:R-:W-:Y:S04]  /*18740*/  ST.E desc[UR36][R22.64+0x20c], R31 ;  /* 0x00020c1f16007985 */ /* 0x008fe8000c101924 */
        /* <DEDUP_REMOVED lines=124> */
[----:B------:R-:W4:Y:S01]  /*18f10*/  LDL R186, [R1+0x68] ;  /* 0x0000680001ba7983 */ /* 0x000f220000100800 */
[----:B------:R-:W-:-:S03]  /*18f20*/  IMAD R2, R144, 0xc00, R2 ;  /* 0x00000c0090027824 */ /* 0x000fc600078e0202 */
[----:B0-----:R-:W4:Y:S04]  /*18f30*/  LD.E R24, desc[UR36][R22.64+0x200] ;  /* 0x0002002416187980 */ /* 0x001f28000c101900 */
[----:B------:R-:W4:Y:S04]  /*18f40*/  LD.E R25, desc[UR36][R22.64+0x204] ;  /* 0x0002042416197980 */ /* 0x000f28000c101900 */
[----:B-1----:R-:W4:Y:S04]  /*18f50*/  LD.E R26, desc[UR36][R22.64+0x208] ;  /* 0x00020824161a7980 */ /* 0x002f28000c101900 */
        /* <DEDUP_REMOVED lines=125> */
[----:B------:R-:W-:-:S02]  /*19730*/  ISETP.NE.U32.AND P0, PT, R186, RZ, PT ;  /* 0x000000ffba00720c */ /* 0x000fc40003f05070 */
[----:B------:R-:W-:Y:S02]  /*19740*/  R2UR UR6, R2 ;  /* 0x00000000020672ca */ /* 0x000fe400000e0000 */
[----:B------:R-:W-:Y:S02]  /*19750*/  R2UR UR7, R3 ;  /* 0x00000000030772ca */ /* 0x000fe400000e0000 */
[----:B------:R-:W-:Y:S02]  /*19760*/  F2FP.F16.F32.PACK_AB R152, R152, R189 ;  /* 0x000000bd9898723e */ /* 0x000fe400000000ff */
[----:B------:R-:W-:Y:S02]  /*19770*/  F2FP.F16.F32.PACK_AB R154, R5, R154 ;  /* 0x0000009a059a723e */ /* 0x000fe400000000ff */
[----:B------:R-:W-:Y:S02]  /*19780*/  F2FP.F16.F32.PACK_AB R153, R153, R184 ;  /* 0x000000b89999723e */ /* 0x000fe400000000ff */
[----:B------:R-:W-:Y:S01]  /*19790*/  F2FP.F16.F32.PACK_AB R155, R4, R155 ;  /* 0x0000009b049b723e */ /* 0x000fe200000000ff */
[----:B------:R-:W-:Y:S01]  /*197a0*/  VOTEU.ANY UP0, P0 ;  /* 0x00000000003f7886 */ /* 0x000fe20000000100 */
[----:B------:R-:W-:-:S02]  /*197b0*/  VIADD R4, R2, 0x80 ;  /* 0x0000008002047836 */ /* 0x000fc40000000000 */
[----:B------:R-:W-:Y:S01]  /*197c0*/  IMAD.MOV.U32 R5, RZ, RZ, R3 ;  /* 0x000000ffff057224 */ /* 0x000fe200078e0003 */
[----:B--2---:R-:W-:-:S06]  /*197d0*/  WARPGROUP.ARRIVE ;  /* 0x00000000000079c5 */ /* 0x004fcc0000000000 */
[----:B------:R-:W-:Y:S01]  /*197e0*/  HGMMA.64x256x16.F32 R24, R152, gdesc[UR4].tnspB, R24, UP0, gsb0 ;  /* 0x43e0000498187df0 */ /* 0x000fe2000b800818 */
[----:B------:R-:W-:Y:S02]  /*197f0*/  R2UR UR6, R4 ;  /* 0x00000000040672ca */ /* 0x000fe400000e0000 */
[----:B------:R-:W-:Y:S01]  /*19800*/  R2UR UR7, R5 ;  /* 0x00000000050772ca */ /* 0x000fe200000e0000 */
        /* <DEDUP_REMOVED lines=140> */
[----:B------:R-:W-:Y:S02]  /*1a0d0*/  VIADD R4, R2, 0x180 ;  /* 0x0000018002047836 */ /* 0x000fe40000000000 */
[----:B------:R-:W-:Y:S01]  /*1a0e0*/  IMAD.MOV.U32 R5, RZ, RZ, R3 ;  /* 0x000000ffff057224 */ /* 0x000fe200078e0003 */
[----:B------:R-:W-:Y:S02]  /*1a0f0*/  WARPGROUP.DEPBAR.LE gsb0, 0x0 ;  /* 0x00008000000079c5 */ /* 0x000fe40000010000 */
[----:B------:R-:W-:-:S02]  /*1a100*/  F2FP.F16.F32.PACK_AB R152, R177, R174 ;  /* 0x000000aeb198723e */ /* 0x000fc400000000ff */
        /* <DEDUP_REMOVED lines=553> */
[----:B------:R0:W-:Y:S04]  /*1c3a0*/  ST.E desc[UR36][R22.64+0x204], R25 ;  /* 0x0002041916007985 */ /* 0x0001e8000c101924 */
        /* <DEDUP_REMOVED lines=126> */
[----:B------:R4:W-:Y:S04]  /*1cb90*/  STL [R1+0x68], R0 ;  /* 0x0000680001007387 */ /* 0x0009e80000100800 */
        /* <DEDUP_REMOVED lines=256> */
[----:B0-----:R-:W2:Y:S04]  /*1dba0*/  LDL.64 R20, [R1+0x190] ;  /* 0x0001900001147983 */ /* 0x001ea80000100a00 */
[----:B------:R1:W5:Y:S04]  /*1dbb0*/  LDL R0, [R1+0x1f0] ;  /* 0x0001f00001007983 */ /* 0x0003680000100800 */
[----:B--2---:R-:W2:Y:S01]  /*1dbc0*/  LD.E R2, desc[UR36][R20.64] ;  /* 0x0000002414027980 */ /* 0x004ea2000c101900 */
[----:B------:R-:W-:Y:S01]  /*1dbd0*/  BSSY B0, `(.L_x_2257) ;  /* 0x0000005000007945 */ /* 0x000fe20003800000 */
[----:B--2---:R-:W-:-:S04]  /*1dbe0*/  LOP3.LUT R2, R2, 0x1, RZ, 0xfc, !PT ;  /* 0x0000000102027812 */ /* 0x004fc800078efcff */
[----:B------:R-:W-:-:S13]  /*1dbf0*/  ISETP.NE.AND P0, PT, R2, 0x3, PT ;  /* 0x000000030200780c */ /* 0x000fda0003f05270 */
[----:B-1----:R-:W-:Y:S05]  /*1dc00*/  @!P0 BRA `(.L_x_2258) ;  /* 0x0000000000048947 */ /* 0x002fea0003800000 */
[----:B------:R-:W-:Y:S01]  /*1dc10*/  BPT.TRAP 0x1 ;  /* 0x000000040000795c */ /* 0x000fe20000300000 */
.L_x_2258:
[----:B------:R-:W-:Y:S05]  /*1dc20*/  BSYNC B0 ;  /* 0x0000000000007941 */ /* 0x000fea0003800000 */
.L_x_2257:
[----:B------:R-:W2:Y:S04]  /*1dc30*/  LD.E.64 R2, desc[UR36][R20.64+0x20] ;  /* 0x0000202414027980 */ /* 0x000ea8000c101b00 */
[----:B------:R-:W3:Y:S01]  /*1dc40*/  LD.E R4, desc[UR36][R20.64+0xc] ;  /* 0x00000c2414047980 */ /* 0x000ee2000c101900 */
[C---:B------:R-:W-:Y:S01]  /*1dc50*/  ISETP.GT.AND P0, PT, R11.reuse, UR40, PT ;  /* 0x000000280b007c0c */ /* 0x040fe2000bf04270 */
[----:B------:R-:W-:Y:S01]  /*1dc60*/  VIADD R11, R11, 0xffffffff ;  /* 0xffffffff0b0b7836 */ /* 0x000fe20000000000 */
[----:B--2---:R-:W-:-:S05]  /*1dc70*/  MOV R3, R2 ;  /* 0x0000000200037202 */ /* 0x004fca0000000f00 */
[----:B-----5:R-:W-:-:S05]  /*1dc80*/  IMAD R3, R0, 0x8, R3 ;  /* 0x0000000800037824 */ /* 0x020fca00078e0203 */
[----:B---3--:R-:W-:-:S04]  /*1dc90*/  PRMT R3, R4, 0x654, R3 ;  /* 0x0000065404037816 */ /* 0x008fc80000000003 */
[----:B------:R1:W-:Y:S01]  /*1dca0*/  SYNCS.ARRIVE.TRANS64.RED.A1T0 RZ, [R3+URZ], RZ ;  /* 0x000000ff03ff79a7 */ /* 0x0003e2000810043f */
[----:B------:R-:W-:Y:S05]  /*1dcb0*/  @P0 BRA `(.L_x_2259) ;  /* 0xffffff5000e80947 */ /* 0x000fea000383ffff */
.L_x_2226:
[----:B------:R-:W-:Y:S05]  /*1dcc0*/  WARPSYNC.ALL ;  /* 0x0000000000007948 */ /* 0x000fea0003800000 */
[----:B------:R-:W0:Y:S04]  /*1dcd0*/  LDL R5, [R1+0x420] ;  /* 0x0004200001057983 */ /* 0x000e280000100800 */
[----:B------:R-:W2:Y:S04]  /*1dce0*/  LDL R6, [R1+0x424] ;  /* 0x0004240001067983 */ /* 0x000ea80000100800 */
[----:B------:R-:W3:Y:S04]  /*1dcf0*/  LDL R136, [R1+0x1f0] ;  /* 0x0001f00001887983 */ /* 0x000ee80000100800 */
[----:B------:R-:W4:Y:S04]  /*1dd00*/  LDL.64 R14, [R1+0x398] ;  /* 0x00039800010e7983 */ /* 0x000f280000100a00 */
[----:B------:R-:W5:Y:S04]  /*1dd10*/  LDL.64 R12, [R1+0x3a8] ;  /* 0x0003a800010c7983 */ /* 0x000f680000100a00 */
[----:B------:R-:W4:Y:S04]  /*1dd20*/  LDL.64 R132, [R1+0x200] ;  /* 0x0002000001847983 */ /* 0x000f280000100a00 */
[----:B------:R-:W5:Y:S04]  /*1dd30*/  LDL.64 R134, [R1+0x210] ;  /* 0x0002100001867983 */ /* 0x000f680000100a00 */
        /* <DEDUP_REMOVED lines=57> */
[----:B------:R-:W5:Y:S04]  /*1e0d0*/  LDL R137, [R1+0x1f8] ;  /* 0x0001f80001897983 */ /* 0x000f680000100800 */
[----:B0-----:R-:W0:Y:S02]  /*1e0e0*/  SHFL.BFLY PT, R0, R5, 0x2, 0x1f ;  /* 0x0c401f0005007f89 */ /* 0x001e2400000e0000 */
[----:B0-----:R-:W-:-:S05]  /*1e0f0*/  FADD.FTZ R0, R5, R0 ;  /* 0x0000000005007221 */ /* 0x001fca0000010000 */
[----:B-1----:R-:W0:Y:S02]  /*1e100*/  SHFL.BFLY PT, R3, R0, 0x1, 0x1f ;  /* 0x0c201f0000037f89 */ /* 0x002e2400000e0000 */
[----:B0-----:R-:W-:Y:S01]  /*1e110*/  FADD.FTZ R2, R0, R3 ;  /* 0x0000000300027221 */ /* 0x001fe20000010000 */
[----:B---3--:R-:W-:Y:S01]  /*1e120*/  VIADD R136, R136, 0x1 ;  /* 0x0000000188887836 */ /* 0x008fe20000000000 */
[----:B------:R-:W3:Y:S04]  /*1e130*/  LDL R0, [R1+0x1fc] ;  /* 0x0001fc0001007983 */ /* 0x000ee80000100800 */
[----:B------:R-:W-:Y:S04]  /*1e140*/  STL [R1+0x420], R2 ;  /* 0x0004200201007387 */ /* 0x000fe80000100800 */
[----:B------:R-:W4:Y:S04]  /*1e150*/  LDL R148, [R1+0x420] ;  /* 0x0004200001947983 */ /* 0x000f280000100800 */
[----:B--2---:R-:W0:Y:S02]  /*1e160*/  SHFL.BFLY PT, R3, R6, 0x2, 0x1f ;  /* 0x0c401f0006037f89 */ /* 0x004e2400000e0000 */
[----:B0-----:R-:W-:Y:S01]  /*1e170*/  FADD.FTZ R3, R3, R6 ;  /* 0x0000000603037221 */ /* 0x001fe20000010000 */
[----:B------:R-:W-:Y:S01]  /*1e180*/  ISETP.NE.AND P2, PT, R136, 0x2, PT ;  /* 0x000000028800780c */ /* 0x000fe20003f45270 */
[----:B------:R-:W2:Y:S04]  /*1e190*/  LDL.64 R6, [R1+0x3e8] ;  /* 0x0003e80001067983 */ /* 0x000ea80000100a00 */
[----:B------:R-:W0:Y:S08]  /*1e1a0*/  SHFL.BFLY PT, R4, R3, 0x1, 0x1f ;  /* 0x0c201f0003047f89 */ /* 0x000e3000000e0000 */
[----:B------:R-:W2:Y:S01]  /*1e1b0*/  @!P2 LDL R19, [R1+0x1f4] ;  /* 0x0001f4000113a983 */ /* 0x000ea20000100800 */
[----:B0-----:R-:W-:-:S03]  /*1e1c0*/  FADD.FTZ R140, R3, R4 ;  /* 0x00000004038c7221 */ /* 0x001fc60000010000 */
[----:B------:R-:W2:Y:S02]  /*1e1d0*/  LDL.64 R4, [R1+0x3d8] ;  /* 0x0003d80001047983 */ /* 0x000ea40000100a00 */
[----:B------:R-:W-:Y:S02]  /*1e1e0*/  FSETP.NE.FTZ.AND P1, PT, R140, RZ, PT ;  /* 0x000000ff8c00720b */ /* 0x000fe40003f35000 */
[----:B------:R-:W2:Y:S11]  /*1e1f0*/  LDL.64 R2, [R1+0x3f8] ;  /* 0x0003f80001027983 */ /* 0x000eb60000100a00 */
[----:B------:R-:W2:Y:S04]  /*1e200*/  @P1 LDL R143, [R1+0x430] ;  /* 0x00043000018f1983 */ /* 0x000ea80000100800 */
[----:B------:R-:W2:Y:S01]  /*1e210*/  @P1 LDL R145, [R1+0x414] ;  /* 0x0004140001911983 */ /* 0x000ea20000100800 */
[----:B------:R-:W-:-:S02]  /*1e220*/  IMAD.MOV.U32 R142, RZ, RZ, -0x800000 ;  /* 0xff800000ff8e7424 */ /* 0x000fc400078e00ff */
[----:B------:R-:W-:Y:S01]  /*1e230*/  IMAD.MOV.U32 R138, RZ, RZ, RZ ;  /* 0x000000ffff8a7224 */ /* 0x000fe200078e00ff */
[----:B------:R0:W-:Y:S08]  /*1e240*/  BAR.ARV R208, 0x100 ;  /* 0x000400d00000751d */ /* 0x0001f00000002000 */
[----:B------:R-:W-:Y:S06]  /*1e250*/  BAR.ARV 0x8, 0x180 ;  /* 0x0206000000007b1d */ /* 0x000fec0000002000 */
[----:B----4-:R-:W-:-:S13]  /*1e260*/  FSETP.NE.FTZ.AND P0, PT, R148, RZ, PT ;  /* 0x000000ff9400720b */ /* 0x010fda0003f15000 */
[----:B------:R-:W4:Y:S04]  /*1e270*/  @P0 LDL R139, [R1+0x430] ;  /* 0x00043000018b0983 */ /* 0x000f280000100800 */
[----:B------:R-:W2:Y:S01]  /*1e280*/  @P0 LDL R144, [R1+0x410] ;  /* 0x0004100001900983 */ /* 0x000ea20000100800 */
[----:B------:R-:W1:Y:S02]  /*1e290*/  @P0 MUFU.LG2 R141, R148 ;  /* 0x00000094008d0308 */ /* 0x000e640000000c00 */
[----:B-1----:R-:W-:-:S06]  /*1e2a0*/  @P0 FMUL.FTZ R146, R141, 0.69314718246459960938 ;  /* 0x3f3172188d920820 */ /* 0x002fcc0000410000 */
[----:B------:R-:W1:Y:S08]  /*1e2b0*/  @P1 MUFU.LG2 R147, R140 ;  /* 0x0000008c00931308 */ /* 0x000e700000000c00 */
[----:B------:R-:W0:Y:S01]  /*1e2c0*/  @P0 MUFU.RCP R138, R148 ;  /* 0x00000094008a0308 */ /* 0x000e220000001000 */
[----:B---3--:R-:W-:Y:S02]  /*1e2d0*/  VIADD R0, R0, 0x1 ;  /* 0x0000000100007836 */ /* 0x008fe40000000000 */
[----:B-1----:R-:W-:Y:S01]  /*1e2e0*/  @P1 FMUL.FTZ R147, R147, 0.69314718246459960938 ;  /* 0x3f31721893931820 */ /* 0x002fe20000410000 */
[----:B------:R-:W-:Y:S01]  /*1e2f0*/  STL [R1+0x424], R140 ;  /* 0x0004248c01007387 */ /* 0x000fe20000100800 */
[-C--:B0-----:R-:W-:Y:S01]  /*1e300*/  FMUL.FTZ R133, R133, R138.reuse ;  /* 0x0000008a85857220 */ /* 0x081fe20000410000 */
[-C--:B------:R-:W-:Y:S01]  /*1e310*/  FMUL.FTZ R132, R132, R138.reuse ;  /* 0x0000008a84847220 */ /* 0x080fe20000410000 */
[-C--:B-----5:R-:W-:Y:S01]  /*1e320*/  FMUL.FTZ R135, R135, R138.reuse ;  /* 0x0000008a87877220 */ /* 0x0a0fe20000410000 */
        /* <DEDUP_REMOVED lines=61> */
[----:B------:R-:W-:Y:S04]  /*1e700*/  STL [R1+0x1f0], R136 ;  /* 0x0001f08801007387 */ /* 0x000fe80000100800 */
[----:B------:R-:W-:Y:S04]  /*1e710*/  STL.64 [R1+0x200], R132 ;  /* 0x0002008401007387 */ /* 0x000fe80000100a00 */
        /* <DEDUP_REMOVED lines=31> */
[----:B------:R-:W-:Y:S04]  /*1e910*/  STL [R1+0x1fc], R0 ;  /* 0x0001fc0001007387 */ /* 0x000fe80000100800 */
[----:B------:R-:W-:Y:S01]  /*1e920*/  @!P2 STL [R1+0x1f0], RZ ;  /* 0x0001f0ff0100a387 */ /* 0x000fe20000100800 */
[----:B----4-:R-:W-:-:S04]  /*1e930*/  @P0 FMUL.FTZ R139, R139, 0.69314718246459960938 ;  /* 0x3f3172188b8b0820 */ /* 0x010fc80000410000 */
[----:B--2---:R-:W-:Y:S01]  /*1e940*/  @P0 FFMA.FTZ R142, R139, R144, R146 ;  /* 0x000000908b8e0223 */ /* 0x004fe20000010092 */
[----:B------:R-:W-:-:S06]  /*1e950*/  IMAD.MOV.U32 R139, RZ, RZ, RZ ;  /* 0x000000ffff8b7224 */ /* 0x000fcc00078e00ff */
[----:B------:R-:W0:Y:S01]  /*1e960*/  @P1 MUFU.RCP R139, R140 ;  /* 0x0000008c008b1308 */ /* 0x000e220000001000 */
[----:B------:R-:W-:Y:S01]  /*1e970*/  @P1 FMUL.FTZ R146, R143, 0.69314718246459960938 ;  /* 0x3f3172188f921820 */ /* 0x000fe20000410000 */
[----:B------:R-:W-:-:S03]  /*1e980*/  IMAD.MOV.U32 R144, RZ, RZ, -0x800000 ;  /* 0xff800000ff907424 */ /* 0x000fc600078e00ff */
[----:B------:R-:W-:Y:S01]  /*1e990*/  @P1 FFMA.FTZ R144, R146, R145, R147 ;  /* 0x0000009192901223 */ /* 0x000fe20000010093 */
[----:B------:R-:W-:Y:S01]  /*1e9a0*/  STL [R1+0x420], R142 ;  /* 0x0004208e01007387 */ /* 0x000fe20000100800 */
[-C--:B0-----:R-:W-:Y:S01]  /*1e9b0*/  FMUL.FTZ R15, R15, R139.reuse ;  /* 0x0000008b0f0f7220 */ /* 0x081fe20000410000 */
[-C--:B------:R-:W-:Y:S01]  /*1e9c0*/  FMUL.FTZ R14, R14, R139.reuse ;  /* 0x0000008b0e0e7220 */ /* 0x080fe20000410000 */
[-C--:B------:R-:W-:Y:S01]  /*1e9d0*/  FMUL.FTZ R13, R13, R139.reuse ;  /* 0x0000008b0d0d7220 */ /* 0x080fe20000410000 */
[-C--:B------:R-:W-:Y:S01]  /*1e9e0*/  FMUL.FTZ R12, R12, R139.reuse ;  /* 0x0000008b0c0c7220 */ /* 0x080fe20000410000 */
[-C--:B------:R-:W-:Y:S01]  /*1e9f0*/  FMUL.FTZ R71, R71, R139.reuse ;  /* 0x0000008b47477220 */ /* 0x080fe20000410000 */
[-C--:B------:R-:W-:Y:S01]  /*1ea00*/  FMUL.FTZ R70, R70, R139.reuse ;  /* 0x0000008b46467220 */ /* 0x080fe20000410000 */
[----:B------:R-:W-:Y:S01]  /*1ea10*/  STL.64 [R1+0x398], R14 ;  /* 0x0003980e01007387 */ /* 0x000fe20000100a00 */
[-C--:B------:R-:W-:Y:S01]  /*1ea20*/  FMUL.FTZ R69, R69, R139.reuse ;  /* 0x0000008b45457220 */ /* 0x080fe20000410000 */
[-C--:B------:R-:W-:Y:S01]  /*1ea30*/  FMUL.FTZ R68, R68, R139.reuse ;  /* 0x0000008b44447220 */ /* 0x080fe20000410000 */
[-C--:B------:R-:W-:Y:S01]  /*1ea40*/  FMUL.FTZ R67, R67, R139.reuse ;  /* 0x0000008b43437220 */ /* 0x080fe20000410000 */
[----:B------:R0:W-:Y:S01]  /*1ea50*/  STL.64 [R1+0x3a8], R12 ;  /* 0x0003a80c01007387 */ /* 0x0001e20000100a00 */
        /* <DEDUP_REMOVED lines=55> */
[----:B0-----:R-:W-:Y:S01]  /*1edd0*/  VIADD R12, R137, 0x1 ;  /* 0x00000001890c7836 */ /* 0x001fe20000000000 */
[----:B------:R-:W-:Y:S01]  /*1ede0*/  @!P2 LOP3.LUT R14, R19, 0x1, RZ, 0x3c, !PT ;  /* 0x00000001130ea812 */ /* 0x000fe200078e3cff */
[----:B------:R0:W-:Y:S04]  /*1edf0*/  STL [R1+0x424], R144 ;  /* 0x0004249001007387 */ /* 0x0001e80000100800 */
[----:B------:R0:W-:Y:S04]  /*1ee00*/  STL.64 [R1+0x208], R70 ;  /* 0x0002084601007387 */ /* 0x0001e80000100a00 */
        /* <DEDUP_REMOVED lines=29> */
[----:B------:R0:W-:Y:S04]  /*1efe0*/  STL [R1+0x1f8], R12 ;  /* 0x0001f80c01007387 */ /* 0x0001e80000100800 */
[----:B------:R0:W-:Y:S01]  /*1eff0*/  @!P2 STL [R1+0x1f4], R14 ;  /* 0x0001f40e0100a387 */ /* 0x0001e20000100800 */
[----:B------:R-:W-:-:S13]  /*1f000*/  PLOP3.LUT P0, PT, PT, PT, PT, 0x8, 0x0 ;  /* 0x000000000000781c */ /* 0x000fda0003f0e170 */
.L_x_2156:
[----:B------:R-:W1:Y:S08]  /*1f010*/  S2UR UR9, SR_CgaCtaId ;  /* 0x00000000000979c3 */ /* 0x000e700000008800 */
[----:B------:R-:W-:Y:S06]  /*1f020*/  BAR.SYNC.DEFER_BLOCKING 0x5, 0x180 ;  /* 0x0146000000007b1d */ /* 0x000fec0000010000 */
[----:B------:R-:W-:Y:S01]  /*1f030*/  UMOV UR42, 0x400 ;  /* 0x00000400002a7882 */ /* 0x000fe20000000000 */
[----:B------:R-:W-:Y:S01]  /*1f040*/  BSSY B0, `(.L_x_2260) ;  /* 0x0000280000007945 */ /* 0x000fe20003800000 */
[----:B-1----:R-:W-:-:S09]  /*1f050*/  ULEA UR42, UR9, UR42, 0x18 ;  /* 0x0000002a092a7291 */ /* 0x002fd2000f8ec03f */
[----:B------:R-:W1:Y:S02]  /*1f060*/  LDS R0, [UR42+0x324d0] ;  /* 0x0324d02aff007984 */ /* 0x000e640008000800 */
[----:B-1----:R-:W-:Y:S01]  /*1f070*/  R2UR UR4, R0 ;  /* 0x00000000000472ca */ /* 0x002fe200000e0000 */
[----:B------:R-:W-:Y:S06]  /*1f080*/  BAR.ARV 0x4, 0x180 ;  /* 0x0106000000007b1d */ /* 0x000fec0000002000 */
[----:B------:R-:W-:Y:S08]  /*1f090*/  @P0 BRA `(.L_x_2261) ;  /* 0x0000001c000c0947 */ /* 0x000ff00003800000 */
[----:B------:R-:W2:Y:S01]  /*1f0a0*/  LDL.128 R104, [R1+0x280] ;  /* 0x0002800001687983 */ /* 0x000ea20000100c00 */
[----:B0-----:R-:W0:Y:S01]  /*1f0b0*/  LDC R2, c[0x0][0xce8] ;  /* 0x00033a00ff027b82 */ /* 0x001e220000000800 */
[----:B------:R-:W-:Y:S02]  /*1f0c0*/  ULDC UR5, c[0x0][0xb88] ;  /* 0x0002e20000057ab9 */ /* 0x000fe40000000800 */
[----:B------:R-:W3:Y:S04]  /*1f0d0*/  LDL.128 R100, [R1+0x290] ;  /* 0x0002900001647983 */ /* 0x000ee80000100c00 */
[----:B------:R-:W4:Y:S04]  /*1f0e0*/  LDL.128 R96, [R1+0x2a0] ;  /* 0x0002a00001607983 */ /* 0x000f280000100c00 */
[----:B------:R-:W4:Y:S04]  /*1f0f0*/  LDL.128 R92, [R1+0x2b0] ;  /* 0x0002b000015c7983 */ /* 0x000f280000100c00 */
[----:B------:R-:W4:Y:S04]  /*1f100*/  LDL.128 R88, [R1+0x2c0] ;  /* 0x0002c00001587983 */ /* 0x000f280000100c00 */
[----:B------:R-:W4:Y:S04]  /*1f110*/  LDL.128 R84, [R1+0x2d0] ;  /* 0x0002d00001547983 */ /* 0x000f280000100c00 */
[----:B------:R-:W4:Y:S04]  /*1f120*/  LDL R153, [R1+0x454] ;  /* 0x0004540001997983 */ /* 0x000f280000100800 */
[----:B------:R-:W4:Y:S04]  /*1f130*/  LDL.128 R80, [R1+0x2e0] ;  /* 0x0002e00001507983 */ /* 0x000f280000100c00 */
        /* <DEDUP_REMOVED lines=11> */
[----:B------:R-:W4:Y:S04]  /*1f1f0*/  LDL R158, [R1+0x450] ;  /* 0x00045000019e7983 */ /* 0x000f280000100800 */
[----:B------:R-:W4:Y:S04]  /*1f200*/  LDL R157, [R1+0x44c] ;  /* 0x00044c00019d7983 */ /* 0x000f280000100800 */
[----:B------:R-:W4:Y:S04]  /*1f210*/  LDL.128 R52, [R1+0x320] ;  /* 0x0003200001347983 */ /* 0x000f280000100c00 */
[----:B------:R-:W4:Y:S04]  /*1f220*/  LDL R156, [R1+0x448] ;  /* 0x00044800019c7983 */ /* 0x000f280000100800 */
[----:B------:R-:W4:Y:S04]  /*1f230*/  LDL.128 R64, [R1+0x340] ;  /* 0x0003400001407983 */ /* 0x000f280000100c00 */
[----:B------:R-:W4:Y:S04]  /*1f240*/  LDL R155, [R1+0x444] ;  /* 0x00044400019b7983 */ /* 0x000f280000100800 */
        /* <DEDUP_REMOVED lines=12> */
[----:B------:R-:W4:Y:S01]  /*1f310*/  LDL.128 R8, [R1+0x3f0] ;  /* 0x0003f00001087983 */ /* 0x000f220000100c00 */
[----:B------:R-:W-:Y:S01]  /*1f320*/  VIADD R19, R206, UR61 ;  /* 0x0000003dce137c36 */ /* 0x000fe20008000000 */
[----:B------:R-:W-:Y:S01]  /*1f330*/  LOP3.LUT P0, RZ, R212, 0x3, RZ, 0xc0, !PT ;  /* 0x00000003d4ff7812 */ /* 0x000fe2000780c0ff */
[----:B0-----:R-:W-:Y:S01]  /*1f340*/  IMAD R0, R2, UR5, RZ ;  /* 0x0000000502007c24 */ /* 0x001fe2000f8e02ff */
[----:B------:R-:W-:Y:S01]  /*1f350*/  IADD3 R151, P1, R190, 0x8040, RZ ;  /* 0x00008040be977810 */ /* 0x000fe20007f3e0ff */
[----:B------:R-:W-:-:S03]  /*1f360*/  ULDC.64 UR10, c[0x0][0xc90] ;  /* 0x00032400000a7ab9 */ /* 0x000fc60000000a00 */
[----:B------:R-:W-:-:S13]  /*1f370*/  ISETP.GE.OR P2, PT, R19, R0, P0 ;  /* 0x000000001300720c */ /* 0x000fda0000746670 */
[----:B------:R-:W4:Y:S01]  /*1f380*/  @!P2 LDL R3, [R1+0x420] ;  /* 0x000420000103a983 */ /* 0x000f220000100800 */
[----:B------:R-:W-:-:S04]  /*1f390*/  LOP3.LUT R150, R151, 0x380, RZ, 0xc0, !PT ;  /* 0x0000038097967812 */ /* 0x000fc800078ec0ff */
[----:B------:R-:W-:-:S04]  /*1f3a0*/  SHF.R.U64 R150, R150, 0x3, RZ ;  /* 0x0000000396967819 */ /* 0x000fc800000012ff */
[----:B------:R-:W-:Y:S01]  /*1f3b0*/  LOP3.LUT R150, R150, R151, RZ, 0x3c, !PT ;  /* 0x0000009796967212 */ /* 0x000fe200078e3cff */
[----:B------:R-:W-:Y:S01]  /*1f3c0*/  IMAD.X R151, RZ, RZ, R191, P1 ;  /* 0x000000ffff977224 */ /* 0x000fe200008e06bf */
[----:B------:R-:W-:Y:S02]  /*1f3d0*/  ISETP.NE.AND P1, PT, R2, 0x1, PT ;  /* 0x000000010200780c */ /* 0x000fe40003f25270 */
[----:B------:R-:W-:Y:S01]  /*1f3e0*/  R2UR UR14, R204 ;  /* 0x00000000cc0e72ca */ /* 0x000fe200000e0000 */
[----:B------:R-:W-:Y:S01]  /*1f3f0*/  USHF.R.S32.HI UR13, URZ, 0x1f, UR60 ;  /* 0x0000001f3f0d7899 */ /* 0x000fe2000801143c */
[C---:B------:R-:W-:Y:S02]  /*1f400*/  IADD3 R21, P6, R190.reuse, 0x8020, RZ ;  /* 0x00008020be157810 */ /* 0x040fe40007fde0ff */
[----:B------:R-:W-:-:S09]  /*1f410*/  IADD3 R149, P3, R190, 0x8060, RZ ;  /* 0x00008060be957810 */ /* 0x000fd20007f7e0ff */
[----:B------:R-:W-:-:S04]  /*1f420*/  USHF.R.S32.HI UR12, URZ, 0x1f, UR14 ;  /* 0x0000001f3f0c7899 */ /* 0x000fc8000801140e */
[----:B------:R-:W-:Y:S02]  /*1f430*/  UIMAD UR5, UR12, UR10, URZ ;  /* 0x0000000a0c0572a4 */ /* 0x000fe4000f8e023f */
[----:B------:R-:W-:Y:S02]  /*1f440*/  UIMAD.WIDE.U32 UR6, UR14, UR10, URZ ;  /* 0x0000000a0e0672a5 */ /* 0x000fe4000f8e003f */
[----:B------:R-:W-:-:S03]  /*1f450*/  UIMAD UR5, UR14, UR11, UR5 ;  /* 0x0000000b0e0572a4 */ /* 0x000fc6000f8e0205 */
[----:B------:R-:W-:Y:S01]  /*1f460*/  ULDC.64 UR10, c[0x0][0xc98] ;  /* 0x00032600000a7ab9 */ /* 0x000fe20000000a00 */
[----:B------:R-:W-:Y:S01]  /*1f470*/  LOP3.LUT R20, R21, 0x380, RZ, 0xc0, !PT ;  /* 0x0000038015147812 */ /* 0x000fe200078ec0ff */
[----:B------:R-:W-:Y:S01]  /*1f480*/  UIMAD UR8, UR13, UR10, URZ ;  /* 0x0000000a0d0872a4 */ /* 0x000fe2000f8e023f */
[----:B------:R-:W-:Y:S01]  /*1f490*/  LOP3.LUT R148, R149, 0x380, RZ, 0xc0, !PT ;  /* 0x0000038095947812 */ /* 0x000fe200078ec0ff */
[----:B------:R-:W-:Y:S01]  /*1f4a0*/  UIADD3 UR7, UR7, UR5, URZ ;  /* 0x0000000507077290 */ /* 0x000fe2000fffe03f */
[----:B------:R-:W-:Y:S01]  /*1f4b0*/  LOP3.LUT R143, R190, 0x380, RZ, 0xc0, !PT ;  /* 0x00000380be8f7812 */ /* 0x000fe200078ec0ff */
[----:B------:R-:W-:Y:S01]  /*1f4c0*/  UIMAD UR8, UR60, UR11, UR8 ;  /* 0x0000000b3c0872a4 */ /* 0x000fe2000f8e0208 */
[----:B------:R-:W-:Y:S01]  /*1f4d0*/  SHF.R.U64 R20, R20, 0x3, RZ ;  /* 0x0000000314147819 */ /* 0x000fe200000012ff */
[----:B------:R-:W-:Y:S01]  /*1f4e0*/  UIMAD.WIDE.U32 UR6, UR60, UR10, UR6 ;  /* 0x0000000a3c0672a5 */ /* 0x000fe2000f8e0006 */
[----:B------:R-:W-:Y:S02]  /*1f4f0*/  SHF.R.U64 R148, R148, 0x3, RZ ;  /* 0x0000000394947819 */ /* 0x000fe400000012ff */
[----:B------:R-:W-:-:S02]  /*1f500*/  SHF.R.U64 R143, R143, 0x3, RZ ;  /* 0x000000038f8f7819 */ /* 0x000fc400000012ff */
[C---:B------:R-:W-:Y:S02]  /*1f510*/  IADD3 R147, P4, R190.reuse, 0xc000, RZ ;  /* 0x0000c000be937810 */ /* 0x040fe40007f9e0ff */
[----:B------:R-:W-:Y:S01]  /*1f520*/  IADD3 R141, P5, R190, 0xc020, RZ ;  /* 0x0000c020be8d7810 */ /* 0x000fe20007fbe0ff */
[----:B------:R-:W-:Y:S01]  /*1f530*/  VIADD R19, R19, 0x8 ;  /* 0x0000000813137836 */ /* 0x000fe20000000000 */
[----:B------:R-:W-:Y:S01]  /*1f540*/  LOP3.LUT R20, R20, R21, RZ, 0x3c, !PT ;  /* 0x0000001514147212 */ /* 0x000fe200078e3cff */
[--C-:B------:R-:W-:Y:S01]  /*1f550*/  IMAD.X R21, RZ, RZ, R191.reuse, P6 ;  /* 0x000000ffff157224 */ /* 0x100fe200030e06bf */
[----:B------:R-:W-:Y:S01]  /*1f560*/  LOP3.LUT R148, R148, R149, RZ, 0x3c, !PT ;  /* 0x0000009594947212 */ /* 0x000fe200078e3cff */
[--C-:B------:R-:W-:Y:S01]  /*1f570*/  IMAD.X R149, RZ, RZ, R191.reuse, P3 ;  /* 0x000000ffff957224 */ /* 0x100fe200018e06bf */
[----:B------:R-:W-:Y:S01]  /*1f580*/  LOP3.LUT R142, R143, R190, RZ, 0x3c, !PT ;  /* 0x000000be8f8e7212 */ /* 0x000fe200078e3cff */
[----:B------:R-:W-:Y:S01]  /*1f590*/  IMAD.MOV.U32 R143, RZ, RZ, R191 ;  /* 0x000000ffff8f7224 */ /* 0x000fe200078e00bf */
[----:B------:R-:W-:Y:S01]  /*1f5a0*/  IADD3 R145, P6, R190, 0xc040, RZ ;  /* 0x0000c040be917810 */ /* 0x000fe20007fde0ff */
[----:B------:R-:W-:Y:S01]  /*1f5b0*/  ULDC.64 UR10, c[0x0][0xbe8] ;  /* 0x0002fa00000a7ab9 */ /* 0x000fe20000000a00 */
[----:B------:R-:W-:-:S02]  /*1f5c0*/  LOP3.LUT R146, R147, 0x380, RZ, 0xc0, !PT ;  /* 0x0000038093927812 */ /* 0x000fc400078ec0ff */
[----:B------:R-:W-:Y:S02]  /*1f5d0*/  LOP3.LUT R140, R141, 0x380, RZ, 0xc0, !PT ;  /* 0x000003808d8c7812 */ /* 0x000fe400078ec0ff */
[----:B------:R-:W-:Y:S02]  /*1f5e0*/  LOP3.LUT R144, R145, 0x380, RZ, 0xc0, !PT ;  /* 0x0000038091907812 */ /* 0x000fe400078ec0ff */
[----:B------:R-:W-:Y:S02]  /*1f5f0*/  MOV R152, R142 ;  /* 0x0000008e00987202 */ /* 0x000fe40000000f00 */
[----:B------:R-:W-:Y:S02]  /*1f600*/  SHF.R.U64 R146, R146, 0x3, RZ ;  /* 0x0000000392927819 */ /* 0x000fe400000012ff */
[----:B------:R-:W-:Y:S02]  /*1f610*/  SHF.R.U64 R140, R140, 0x3, RZ ;  /* 0x000000038c8c7819 */ /* 0x000fe400000012ff */
[----:B------:R-:W-:-:S02]  /*1f620*/  SHF.R.U64 R144, R144, 0x3, RZ ;  /* 0x0000000390907819 */ /* 0x000fc400000012ff */
[----:B------:R-:W-:Y:S02]  /*1f630*/  LOP3.LUT R146, R146, R147, RZ, 0x3c, !PT ;  /* 0x0000009392927212 */ /* 0x000fe400078e3cff */
[----:B--2---:R-:W-:Y:S02]  /*1f640*/  F2FP.F16.F32.PACK_AB R104, R105, R104 ;  /* 0x000000686968723e */ /* 0x004fe400000000ff */
[----:B------:R-:W-:Y:S02]  /*1f650*/  F2FP.F16.F32.PACK_AB R105, R107, R106 ;  /* 0x0000006a6b69723e */ /* 0x000fe400000000ff */
[----:B---3--:R-:W-:Y:S02]  /*1f660*/  F2FP.F16.F32.PACK_AB R106, R101, R100 ;  /* 0x00000064656a723e */ /* 0x008fe400000000ff */
[----:B------:R-:W0:Y:S01]  /*1f670*/  @P1 LDC R100, c[0x0][0xcec] ;  /* 0x00033b00ff641b82 */ /* 0x000e220000000800 */
[----:B----4-:R-:W-:Y:S02]  /*1f680*/  F2FP.F16.F32.PACK_AB R96, R97, R96 ;  /* 0x000000606160723e */ /* 0x010fe400000000ff */
[----:B------:R-:W-:-:S02]  /*1f690*/  F2FP.F16.F32.PACK_AB R97, R99, R98 ;  /* 0x000000626361723e */ /* 0x000fc400000000ff */
[----:B------:R-:W-:-:S03]  /*1f6a0*/  F2FP.F16.F32.PACK_AB R98, R93, R92 ;  /* 0x0000005c5d62723e */ /* 0x000fc600000000ff */
[----:B------:R-:W1:Y:S01]  /*1f6b0*/  @P1 LDC R92, c[0x0][0xcf0] ;  /* 0x00033c00ff5c1b82 */ /* 0x000e620000000800 */
[----:B------:R-:W-:Y:S02]  /*1f6c0*/  F2FP.F16.F32.PACK_AB R88, R89, R88 ;  /* 0x000000585958723e */ /* 0x000fe400000000ff */
[----:B------:R-:W-:Y:S02]  /*1f6d0*/  F2FP.F16.F32.PACK_AB R89, R91, R90 ;  /* 0x0000005a5b59723e */ /* 0x000fe400000000ff */
[----:B------:R-:W-:Y:S01]  /*1f6e0*/  F2FP.F16.F32.PACK_AB R90, R85, R84 ;  /* 0x00000054555a723e */ /* 0x000fe200000000ff */
[----:B------:R-:W-:Y:S01]  /*1f6f0*/  VIADD R85, R153, UR61 ;  /* 0x0000003d99557c36 */ /* 0x000fe20008000000 */
[----:B------:R-:W-:Y:S02]  /*1f700*/  F2FP.F16.F32.PACK_AB R80, R81, R80 ;  /* 0x000000505150723e */ /* 0x000fe400000000ff */
[----:B------:R-:W-:Y:S02]  /*1f710*/  F2FP.F16.F32.PACK_AB R81, R83, R82 ;  /* 0x000000525351723e */ /* 0x000fe400000000ff */
[----:B------:R-:W-:Y:S01]  /*1f720*/  F2FP.F16.F32.PACK_AB R82, R77, R76 ;  /* 0x0000004c4d52723e */ /* 0x000fe200000000ff */
[----:B0-----:R-:W-:-:S04]  /*1f730*/  @P1 IMAD.HI.U32 R77, R85, R100, RZ ;  /* 0x00000064554d1227 */ /* 0x001fc800078e00ff */
[----:B------:R-:W-:Y:S01]  /*1f740*/  IMAD.MOV.U32 R76, RZ, RZ, R85 ;  /* 0x000000ffff4c7224 */ /* 0x000fe200078e0055 */
[----:B-1----:R-:W-:Y:S02]  /*1f750*/  @P1 SHF.R.U32.HI R76, RZ, R92, R77 ;  /* 0x0000005cff4c1219 */ /* 0x002fe4000001164d */
[----:B------:R-:W-:-:S03]  /*1f760*/  F2FP.F16.F32.PACK_AB R72, R73, R72 ;  /* 0x000000484948723e */ /* 0x000fc600000000ff */
[--C-:B------:R-:W-:Y:S01]  /*1f770*/  IMAD.MOV R77, RZ, RZ, -R76.reuse ;  /* 0x000000ffff4d7224 */ /* 0x100fe200078e0a4c */
[----:B------:R-:W-:Y:S02]  /*1f780*/  F2FP.F16.F32.PACK_AB R73, R75, R74 ;  /* 0x0000004a4b49723e */ /* 0x000fe400000000ff */
[----:B------:R-:W-:Y:S01]  /*1f790*/  F2FP.F16.F32.PACK_AB R75, R59, R58 ;  /* 0x0000003a3b4b723e */ /* 0x000fe200000000ff */
[----:B------:R-:W-:Y:S01]  /*1f7a0*/  IMAD R59, R2, R77, R85 ;  /* 0x0000004d023b7224 */ /* 0x000fe200078e0255 */
[----:B------:R-:W-:Y:S01]  /*1f7b0*/  F2FP.F16.F32.PACK_AB R83, R79, R78 ;  /* 0x0000004e4f53723e */ /* 0x000fe200000000ff */
[----:B------:R-:W-:Y:S01]  /*1f7c0*/  IMAD.U32 R78, RZ, RZ, UR8 ;  /* 0x00000008ff4e7e24 */ /* 0x000fe2000f8e00ff */
[----:B------:R-:W-:Y:S02]  /*1f7d0*/  F2FP.F16.F32.PACK_AB R74, R57, R56 ;  /* 0x00000038394a723e */ /* 0x000fe400000000ff */
[----:B------:R-:W-:Y:S02]  /*1f7e0*/  SHF.R.S32.HI R57, RZ, 0x1f, R76 ;  /* 0x0000001fff397819 */ /* 0x000fe4000001144c */
[----:B------:R-:W-:-:S02]  /*1f7f0*/  IADD3 R56, P3, R76, UR6, RZ ;  /* 0x000000064c387c10 */ /* 0x000fc4000ff7e0ff */
[----:B------:R-:W-:Y:S02]  /*1f800*/  F2FP.F16.F32.PACK_AB R136, R137, R136 ;  /* 0x000000888988723e */ /* 0x000fe400000000ff */
[----:B------:R-:W-:Y:S02]  /*1f810*/  SHF.R.S32.HI R58, RZ, 0x1f, R59 ;  /* 0x0000001fff3a7819 */ /* 0x000fe4000001143b */
[----:B------:R-:W-:Y:S02]  /*1f820*/  F2FP.F16.F32.PACK_AB R137, R139, R138 ;  /* 0x0000008a8b89723e */ /* 0x000fe400000000ff */
[----:B------:R-:W-:Y:S02]  /*1f830*/  F2FP.F16.F32.PACK_AB R128, R129, R128 ;  /* 0x000000808180723e */ /* 0x000fe400000000ff */
[----:B------:R-:W-:Y:S02]  /*1f840*/  F2FP.F16.F32.PACK_AB R138, R133, R132 ;  /* 0x00000084858a723e */ /* 0x000fe400000000ff */
[----:B------:R-:W-:Y:S01]  /*1f850*/  F2FP.F16.F32.PACK_AB R139, R135, R134 ;  /* 0x00000086878b723e */ /* 0x000fe200000000ff */
[----:B------:R-:W-:Y:S01]  /*1f860*/  BAR.SYNC.DEFER_BLOCKING 0x1, 0x100 ;  /* 0x0044000000007b1d */ /* 0x000fe20000010000 */
[----:B------:R-:W-:-:S02]  /*1f870*/  F2FP.F16.F32.PACK_AB R129, R131, R130 ;  /* 0x000000828381723e */ /* 0x000fc400000000ff */
[----:B------:R-:W-:Y:S02]  /*1f880*/  F2FP.F16.F32.PACK_AB R120, R121, R120 ;  /* 0x000000787978723e */ /* 0x000fe400000000ff */
[----:B------:R-:W-:Y:S01]  /*1f890*/  IADD3.X R57, R57, UR7, R78, P3, !PT ;  /* 0x0000000739397c10 */ /* 0x000fe20009ffe44e */
[----:B------:R-:W-:Y:S01]  /*1f8a0*/  ULDC.64 UR6, c[0x0][0xc88] ;  /* 0x0003220000067ab9 */ /* 0x000fe20000000a00 */
[----:B------:R-:W-:Y:S02]  /*1f8b0*/  F2FP.F16.F32.PACK_AB R130, R125, R124 ;  /* 0x0000007c7d82723e */ /* 0x000fe400000000ff */
[----:B------:R-:W-:Y:S02]  /*1f8c0*/  F2FP.F16.F32.PACK_AB R131, R127, R126 ;  /* 0x0000007e7f83723e */ /* 0x000fe400000000ff */
[----:B------:R-:W-:Y:S02]  /*1f8d0*/  F2FP.F16.F32.PACK_AB R121, R123, R122 ;  /* 0x0000007a7b79723e */ /* 0x000fe400000000ff */
[----:B------:R-:W-:Y:S01]  /*1f8e0*/  F2FP.F16.F32.PACK_AB R112, R113, R112 ;  /* 0x000000707170723e */ /* 0x000fe200000000ff */
[----:B------:R-:W-:Y:S01]  /*1f8f0*/  IMAD R58, R58, UR6, RZ ;  /* 0x000000063a3a7c24 */ /* 0x000fe2000f8e02ff */
[----:B------:R-:W-:-:S02]  /*1f900*/  F2FP.F16.F32.PACK_AB R122, R117, R116 ;  /* 0x00000074757a723e */ /* 0x000fc400000000ff */
[----:B------:R-:W-:Y:S02]  /*1f910*/  F2FP.F16.F32.PACK_AB R123, R119, R118 ;  /* 0x00000076777b723e */ /* 0x000fe400000000ff */
[----:B------:R-:W-:Y:S02]  /*1f920*/  F2FP.F16.F32.PACK_AB R113, R115, R114 ;  /* 0x000000727371723e */ /* 0x000fe400000000ff */
[----:B------:R-:W-:Y:S02]  /*1f930*/  F2FP.F16.F32.PACK_AB R114, R109, R108 ;  /* 0x0000006c6d72723e */ /* 0x000fe400000000ff */
[----:B------:R-:W-:Y:S01]  /*1f940*/  F2FP.F16.F32.PACK_AB R115, R111, R110 ;  /* 0x0000006e6f73723e */ /* 0x000fe200000000ff */
[----:B------:R-:W-:Y:S01]  /*1f950*/  STSM.16.M88.4 [R152], R136 ;  /* 0x0000008898007844 */ /* 0x000fe20000000200 */
[----:B------:R-:W-:Y:S01]  /*1f960*/  F2FP.F16.F32.PACK_AB R107, R103, R102 ;  /* 0x00000066676b723e */ /* 0x000fe200000000ff */
[----:B------:R-:W-:Y:S01]  /*1f970*/  IMAD.WIDE.U32 R56, R59, UR6, R56 ;  /* 0x000000063b387c25 */ /* 0x000fe2000f8e0038 */
[----:B------:R-:W-:Y:S01]  /*1f980*/  F2FP.F16.F32.PACK_AB R99, R95, R94 ;  /* 0x0000005e5f63723e */ /* 0x000fe200000000ff */
[----:B------:R-:W-:Y:S01]  /*1f990*/  STSM.16.M88.4 [R158], R128 ;  /* 0x000000809e007844 */ /* 0x000fe20000000200 */
[----:B------:R-:W-:Y:S01]  /*1f9a0*/  F2FP.F16.F32.PACK_AB R91, R87, R86 ;  /* 0x00000056575b723e */ /* 0x000fe200000000ff */
[--C-:B------:R-:W-:Y:S01]  /*1f9b0*/  IMAD.X R147, RZ, RZ, R191.reuse, P4 ;  /* 0x000000ffff937224 */ /* 0x100fe200020e06bf */
[----:B------:R-:W-:Y:S01]  /*1f9c0*/  LOP3.LUT R140, R140, R141, RZ, 0x3c, !PT ;  /* 0x0000008d8c8c7212 */ /* 0x000fe200078e3cff */
[----:B------:R-:W-:Y:S01]  /*1f9d0*/  STSM.16.M88.4 [R157], R120 ;  /* 0x000000789d007844 */ /* 0x000fe20000000200 */
[----:B------:R-:W-:Y:S01]  /*1f9e0*/  F2FP.F16.F32.PACK_AB R52, R53, R52 ;  /* 0x000000343534723e */ /* 0x000fe200000000ff */
[----:B------:R-:W-:Y:S01]  /*1f9f0*/  IMAD R59, R59, UR7, R58 ;  /* 0x000000073b3b7c24 */ /* 0x000fe2000f8e023a */
[----:B------:R-:W-:Y:S01]  /*1fa00*/  LOP3.LUT R144, R144, R145, RZ, 0x3c, !PT ;  /* 0x0000009190907212 */ /* 0x000fe200078e3cff */
[--C-:B------:R-:W-:Y:S01]  /*1fa10*/  IMAD.X R141, RZ, RZ, R191.reuse, P5 ;  /* 0x000000ffff8d7224 */ /* 0x100fe200028e06bf */
[----:B------:R-:W-:Y:S01]  /*1fa20*/  STSM.16.M88.4 [R156], R112 ;  /* 0x000000709c007844 */ /* 0x000fe20000000200 */
[----:B------:R-:W-:Y:S01]  /*1fa30*/  F2FP.F16.F32.PACK_AB R53, R55, R54 ;  /* 0x000000363735723e */ /* 0x000fe200000000ff */
[----:B------:R-:W-:Y:S01]  /*1fa40*/  IMAD.X R145, RZ, RZ, R191, P6 ;  /* 0x000000ffff917224 */ /* 0x000fe200030e06bf */
[----:B------:R-:W-:Y:S01]  /*1fa50*/  F2FP.F16.F32.PACK_AB R64, R65, R64 ;  /* 0x000000404140723e */ /* 0x000fe200000000ff */
[----:B------:R-:W-:Y:S01]  /*1fa60*/  STSM.16.M88.4 [R155], R104 ;  /* 0x000000689b007844 */ /* 0x000fe20000000200 */
[----:B------:R-:W-:Y:S01]  /*1fa70*/  MOV R142, R20 ;  /* 0x00000014008e7202 */ /* 0x000fe20000000f00 */
[----:B------:R-:W-:Y:S01]  /*1fa80*/  ULDC.64 UR6, c[0x0][0xc50] ;  /* 0x0003140000067ab9 */ /* 0x000fe20000000a00 */
[----:B------:R-:W-:Y:S01]  /*1fa90*/  F2FP.F16.F32.PACK_AB R54, R69, R68 ;  /* 0x000000444536723e */ /* 0x000fe200000000ff */
[----:B------:R-:W-:Y:S01]  /*1faa0*/  STSM.16.M88.4 [R154], R96 ;  /* 0x000000609a007844 */ /* 0x000fe20000000200 */
[----:B------:R-:W-:-:S02]  /*1fab0*/  F2FP.F16.F32.PACK_AB R55, R71, R70 ;  /* 0x000000464737723e */ /* 0x000fc400000000ff */
[----:B------:R-:W-:Y:S02]  /*1fac0*/  F2FP.F16.F32.PACK_AB R65, R67, R66 ;  /* 0x000000424341723e */ /* 0x000fe400000000ff */
[----:B------:R-:W-:Y:S01]  /*1fad0*/  F2FP.F16.F32.PACK_AB R48, R49, R48 ;  /* 0x000000303130723e */ /* 0x000fe200000000ff */
[----:B------:R-:W-:Y:S01]  /*1fae0*/  STSM.16.M88.4 [R229], R88 ;  /* 0x00000058e5007844 */ /* 0x000fe20000000200 */
[----:B------:R-:W-:Y:S01]  /*1faf0*/  MOV R143, R150 ;  /* 0x00000096008f7202 */ /* 0x000fe20000000f00 */
[----:B------:R-:W-:Y:S01]  /*1fb00*/  IMAD.IADD R57, R57, 0x1, R59 ;  /* 0x0000000139397824 */ /* 0x000fe200078e023b */
[----:B------:R-:W-:Y:S02]  /*1fb10*/  F2FP.F16.F32.PACK_AB R66, R61, R60 ;  /* 0x0000003c3d42723e */ /* 0x000fe400000000ff */
[----:B------:R-:W-:Y:S02]  /*1fb20*/  F2FP.F16.F32.PACK_AB R67, R63, R62 ;  /* 0x0000003e3f43723e */ /* 0x000fe400000000ff */
[----:B------:R-:W-:-:S02]  /*1fb30*/  F2FP.F16.F32.PACK_AB R49, R51, R50 ;  /* 0x000000323331723e */ /* 0x000fc400000000ff */
[----:B------:R-:W-:Y:S01]  /*1fb40*/  F2FP.F16.F32.PACK_AB R4, R5, R4 ;  /* 0x000000040504723e */ /* 0x000fe200000000ff */
[----:B------:R-:W-:Y:S01]  /*1fb50*/  STSM.16.M88.4 [R228], R80 ;  /* 0x00000050e4007844 */ /* 0x000fe20000000200 */
[----:B------:R-:W-:Y:S02]  /*1fb60*/  MOV R20, R148 ;  /* 0x0000009400147202 */ /* 0x000fe40000000f00 */
[----:B------:R-:W-:Y:S02]  /*1fb70*/  F2FP.F16.F32.PACK_AB R50, R45, R44 ;  /* 0x0000002c2d32723e */ /* 0x000fe400000000ff */
[----:B------:R-:W-:Y:S02]  /*1fb80*/  F2FP.F16.F32.PACK_AB R51, R47, R46 ;  /* 0x0000002e2f33723e */ /* 0x000fe400000000ff */
[----:B------:R-:W-:Y:S02]  /*1fb90*/  F2FP.F16.F32.PACK_AB R5, R7, R6 ;  /* 0x000000060705723e */ /* 0x000fe400000000ff */
[----:B------:R-:W-:Y:S01]  /*1fba0*/  F2FP.F16.F32.PACK_AB R36, R37, R36 ;  /* 0x000000242524723e */ /* 0x000fe200000000ff */
[----:B------:R-:W-:Y:S01]  /*1fbb0*/  STSM.16.M88.4 [R227], R72 ;  /* 0x00000048e3007844 */ /* 0x000fe20000000200 */
[----:B------:R-:W-:-:S02]  /*1fbc0*/  MOV R21, R146 ;  /* 0x0000009200157202 */ /* 0x000fc40000000f00 */
[----:B------:R-:W-:Y:S02]  /*1fbd0*/  LEA R58, P3, R56, UR6, 0x2 ;  /* 0x00000006383a7c11 */ /* 0x000fe4000f8610ff */
[----:B------:R-:W-:Y:S02]  /*1fbe0*/  F2FP.F16.F32.PACK_AB R6, R41, R40 ;  /* 0x000000282906723e */ /* 0x000fe400000000ff */
        /* <DEDUP_REMOVED lines=10> */
[----:B------:R-:W-:Y:S02]  /*1fc90*/  MOV R141, R144 ;  /* 0x00000090008d7202 */ /* 0x000fe40000000f00 */
[----:B------:R-:W-:-:S02]  /*1fca0*/  F2FP.F16.F32.PACK_AB R30, R25, R24 ;  /* 0x00000018191e723e */ /* 0x000fc400000000ff */
[----:B------:R-:W-:Y:S02]  /*1fcb0*/  F2FP.F16.F32.PACK_AB R31, R27, R26 ;  /* 0x0000001a1b1f723e */ /* 0x000fe400000000ff */
[----:B------:R-:W-:Y:S01]  /*1fcc0*/  F2FP.F16.F32.PACK_AB R13, R15, R14 ;  /* 0x0000000e0f0d723e */ /* 0x000fe200000000ff */
[----:B------:R-:W-:Y:S01]  /*1fcd0*/  STSM.16.M88.4 [R20], R48 ;  /* 0x0000003014007844 */ /* 0x000fe20000000200 */
[----:B------:R-:W-:Y:S02]  /*1fce0*/  F2FP.F16.F32.PACK_AB R14, R9, R8 ;  /* 0x00000008090e723e */ /* 0x000fe400000000ff */
[----:B------:R-:W-:Y:S01]  /*1fcf0*/  F2FP.F16.F32.PACK_AB R15, R11, R10 ;  /* 0x0000000a0b0f723e */ /* 0x000fe200000000ff */
[----:B------:R-:W-:Y:S01]  /*1fd00*/  STSM.16.M88.4 [R21], R4 ;  /* 0x0000000415007844 */ /* 0x000fe20000000200 */
[----:B------:R-:W-:-:S03]  /*1fd10*/  LEA.HI.X R59, R56, UR7, R57, 0x2, P3 ;  /* 0x00000007383b7c11 */ /* 0x000fc600098f1439 */
[----:B------:R-:W-:Y:S04]  /*1fd20*/  STSM.16.M88.4 [R140], R36 ;  /* 0x000000248c007844 */ /* 0x000fe80000000200 */
[----:B------:R-:W-:Y:S04]  /*1fd30*/  STSM.16.M88.4 [R141], R28 ;  /* 0x0000001c8d007844 */ /* 0x000fe80000000200 */
[----:B------:R-:W-:Y:S04]  /*1fd40*/  STSM.16.M88.4 [R226], R12 ;  /* 0x0000000ce2007844 */ /* 0x000fe80000000200 */
[----:B------:R-:W-:Y:S04]  /*1fd50*/  SHFL.IDX PT, R44, R58, RZ, 0x1c1f ;  /* 0x001c1fff3a2c7589 */ /* 0x000fe800000e0000 */
[----:B------:R-:W0:Y:S01]  /*1fd60*/  SHFL.IDX PT, R45, R59, RZ, 0x1c1f ;  /* 0x001c1fff3b2d7589 */ /* 0x000e2200000e0000 */
[----:B------:R-:W-:Y:S01]  /*1fd70*/  BAR.SYNC.DEFER_BLOCKING 0x1, 0x100 ;  /* 0x0044000000007b1d */ /* 0x000fe20000010000 */
[----:B------:R-:W-:-:S05]  /*1fd80*/  ISETP.GE.OR P0, PT, R19, R0, P0 ;  /* 0x000000001300720c */ /* 0x000fca0000706670 */
[----:B0-----:R0:W-:Y:S08]  /*1fd90*/  @!P2 ST.E desc[UR36][R44.64], R3 ;  /* 0x000000032c00a985 */ /* 0x0011f0000c101924 */
[----:B------:R-:W2:Y:S01]  /*1fda0*/  @!P0 LDL R19, [R1+0x424] ;  /* 0x0004240001138983 */ /* 0x000ea20000100800 */
[----:B------:R-:W-:Y:S02]  /*1fdb0*/  IMAD R8, R210, 0x40, R193 ;  /* 0x00000040d2087824 */ /* 0x000fe400078e02c1 */
[----:B------:R-:W-:-:S04]  /*1fdc0*/  IMAD.MOV.U32 R9, RZ, RZ, 0x2 ;  /* 0x00000002ff097424 */ /* 0x000fc800078e00ff */
[----:B------:R-:W-:-:S03]  /*1fdd0*/  IMAD.WIDE R8, R8, R9, UR58 ;  /* 0x0000003a08087e25 */ /* 0x000fc6000f8e0209 */
[----:B------:R-:W-:-:S04]  /*1fde0*/  IADD3 R33, P6, R8, 0x5000, RZ ;  /* 0x0000500008217810 */ /* 0x000fc80007fde0ff */
[----:B------:R-:W-:-:S04]  /*1fdf0*/  LOP3.LUT R32, R33, 0x380, RZ, 0xc0, !PT ;  /* 0x0000038021207812 */ /* 0x000fc800078ec0ff */
[----:B------:R-:W-:-:S04]  /*1fe00*/  SHF.R.U64 R32, R32, 0x3, RZ ;  /* 0x0000000320207819 */ /* 0x000fc800000012ff */
[----:B------:R-:W-:Y:S01]  /*1fe10*/  LOP3.LUT R32, R32, R33, RZ, 0x3c, !PT ;  /* 0x0000002120207212 */ /* 0x000fe200078e3cff */
[----:B------:R-:W-:Y:S01]  /*1fe20*/  IMAD.X R33, RZ, RZ, R9, P6 ;  /* 0x000000ffff217224 */ /* 0x000fe200030e0609 */
[C---:B------:R-:W-:Y:S02]  /*1fe30*/  IADD3 R53, P6, R8.reuse, 0xa000, RZ ;  /* 0x0000a00008357810 */ /* 0x040fe40007fde0ff */
[----:B------:R-:W-:Y:S02]  /*1fe40*/  IADD3 R11, P2, R8, 0x1000, RZ ;  /* 0x00001000080b7810 */ /* 0x000fe40007f5e0ff */
[----:B------:R-:W-:Y:S02]  /*1fe50*/  LOP3.LUT R52, R53, 0x380, RZ, 0xc0, !PT ;  /* 0x0000038035347812 */ /* 0x000fe400078ec0ff */
[----:B------:R-:W-:Y:S01]  /*1fe60*/  LOP3.LUT R6, R11, 0x380, RZ, 0xc0, !PT ;  /* 0x000003800b067812 */ /* 0x000fe200078ec0ff */
[----:B------:R-:W-:Y:S01]  /*1fe70*/  SHFL.IDX PT, R20, R58, 0x1, 0x1c1f ;  /* 0x003c1f003a147f89 */ /* 0x000fe200000e0000 */
[----:B------:R-:W-:-:S02]  /*1fe80*/  SHF.R.U64 R52, R52, 0x3, RZ ;  /* 0x0000000334347819 */ /* 0x000fc400000012ff */
[----:B------:R-:W-:Y:S01]  /*1fe90*/  SHF.R.U64 R6, R6, 0x3, RZ ;  /* 0x0000000306067819 */ /* 0x000fe200000012ff */
[----:B------:R-:W2:Y:S01]  /*1fea0*/  SHFL.IDX PT, R21, R59, 0x1, 0x1c1f ;  /* 0x003c1f003b157f89 */ /* 0x000ea200000e0000 */
[----:B------:R-:W-:Y:S01]  /*1feb0*/  LOP3.LUT R52, R52, R53, RZ, 0x3c, !PT ;  /* 0x0000003534347212 */ /* 0x000fe200078e3cff */
[----:B------:R-:W-:Y:S01]  /*1fec0*/  IMAD.X R53, RZ, RZ, R9, P6 ;  /* 0x000000ffff357224 */ /* 0x000fe200030e0609 */
[----:B------:R-:W-:Y:S02]  /*1fed0*/  LOP3.LUT R10, R6, R11, RZ, 0x3c, !PT ;  /* 0x0000000b060a7212 */ /* 0x000fe400078e3cff */
[----:B------:R-:W-:-:S04]  /*1fee0*/  IADD3 R6, P6, R8, 0xf000, RZ ;  /* 0x0000f00008067810 */ /* 0x000fc80007fde0ff */
[----:B0-----:R-:W-:Y:S02]  /*1fef0*/  LOP3.LUT R3, R6, 0x380, RZ, 0xc0, !PT ;  /* 0x0000038006037812 */ /* 0x001fe400078ec0ff */
[C---:B------:R-:W-:Y:S02]  /*1ff00*/  IADD3 R25, P4, R8.reuse, 0x3000, RZ ;  /* 0x0000300008197810 */ /* 0x040fe40007f9e0ff */
[----:B------:R-:W-:Y:S02]  /*1ff10*/  SHF.R.U64 R3, R3, 0x3, RZ ;  /* 0x0000000303037819 */ /* 0x000fe400000012ff */
[----:B------:R-:W-:Y:S02]  /*1ff20*/  IADD3 R29, P5, R8, 0x4000, RZ ;  /* 0x00004000081d7810 */ /* 0x000fe40007fbe0ff */
[----:B------:R-:W-:Y:S02]  /*1ff30*/  LOP3.LUT R24, R25, 0x380, RZ, 0xc0, !PT ;  /* 0x0000038019187812 */ /* 0x000fe400078ec0ff */
[----:B------:R-:W-:-:S02]  /*1ff40*/  LOP3.LUT R28, R29, 0x380, RZ, 0xc0, !PT ;  /* 0x000003801d1c7812 */ /* 0x000fc400078ec0ff */
[----:B------:R-:W-:Y:S02]  /*1ff50*/  LOP3.LUT R72, R3, R6, RZ, 0x3c, !PT ;  /* 0x0000000603487212 */ /* 0x000fe400078e3cff */
[----:B------:R-:W0:Y:S01]  /*1ff60*/  @P1 LDC R3, c[0x0][0xcec] ;  /* 0x00033b00ff031b82 */ /* 0x000e220000000800 */
[----:B------:R-:W-:Y:S02]  /*1ff70*/  IADD3 R5, P3, R8, 0x2000, RZ ;  /* 0x0000200008057810 */ /* 0x000fe40007f7e0ff */
[----:B------:R-:W-:Y:S02]  /*1ff80*/  SHF.R.U64 R24, R24, 0x3, RZ ;  /* 0x0000000318187819 */ /* 0x000fe400000012ff */
[----:B------:R-:W-:Y:S01]  /*1ff90*/  SHF.R.U64 R28, R28, 0x3, RZ ;  /* 0x000000031c1c7819 */ /* 0x000fe200000012ff */
[--C-:B------:R-:W-:Y:S01]  /*1ffa0*/  IMAD.X R11, RZ, RZ, R9.reuse, P2 ;  /* 0x000000ffff0b7224 */ /* 0x100fe200010e0609 */
[----:B------:R-:W-:Y:S01]  /*1ffb0*/  LOP3.LUT R24, R24, R25, RZ, 0x3c, !PT ;  /* 0x0000001918187212 */ /* 0x000fe200078e3cff */
[--C-:B------:R-:W-:Y:S01]  /*1ffc0*/  IMAD.X R13, RZ, RZ, R9.reuse, P3 ;  /* 0x000000ffff0d7224 */ /* 0x100fe200018e0609 */
[----:B------:R-:W-:Y:S01]  /*1ffd0*/  LOP3.LUT R28, R28, R29, RZ, 0x3c, !PT ;  /* 0x0000001d1c1c7212 */ /* 0x000fe200078e3cff */
[--C-:B------:R-:W-:Y:S01]  /*1ffe0*/  IMAD.X R25, RZ, RZ, R9.reuse, P4 ;  /* 0x000000ffff197224 */ /* 0x100fe200020e0609 */
[C---:B------:R-:W-:Y:S01]  /*1fff0*/  IADD3 R37, P2, R8.reuse, 0x6000, RZ ;  /* 0x0000600008257810 */ /* 0x040fe20007f5e0ff */
[----:B------:R-:W-:Y:S01]  /*20000*/  IMAD.X R29, RZ, RZ, R9, P5 ;  /* 0x000000ffff1d7224 */ /* 0x000fe200028e0609 */
[----:B------:R-:W-:-:S02]  /*20010*/  IADD3 R41, P3, R8, 0x7000, RZ ;  /* 0x0000700008297810 */ /* 0x000fc40007f7e0ff */
[C---:B------:R-:W-:Y:S02]  /*20020*/  IADD3 R45, P4, R8.reuse, 0x8000, RZ ;  /* 0x00008000082d7810 */ /* 0x040fe40007f9e0ff */
[----:B------:R-:W-:Y:S02]  /*20030*/  IADD3 R49, P5, R8, 0x9000, RZ ;  /* 0x0000900008317810 */ /* 0x000fe40007fbe0ff */
[----:B------:R-:W-:Y:S02]  /*20040*/  LOP3.LUT R36, R37, 0x380, RZ, 0xc0, !PT ;  /* 0x0000038025247812 */ /* 0x000fe400078ec0ff */
[----:B------:R-:W-:Y:S02]  /*20050*/  LOP3.LUT R40, R41, 0x380, RZ, 0xc0, !PT ;  /* 0x0000038029287812 */ /* 0x000fe400078ec0ff */
[----:B------:R-:W-:Y:S02]  /*20060*/  LOP3.LUT R44, R45, 0x380, RZ, 0xc0, !PT ;  /* 0x000003802d2c7812 */ /* 0x000fe400078ec0ff */
[----:B------:R-:W-:Y:S01]  /*20070*/  LOP3.LUT R48, R49, 0x380, RZ, 0xc0, !PT ;  /* 0x0000038031307812 */ /* 0x000fe200078ec0ff */
[----:B------:R-:W-:Y:S01]  /*20080*/  UIMAD UR5, UR12, UR10, URZ ;  /* 0x0000000a0c0572a4 */ /* 0x000fe2000f8e023f */
[----:B------:R-:W-:-:S02]  /*20090*/  SHF.R.U64 R36, R36, 0x3, RZ ;  /* 0x0000000324247819 */ /* 0x000fc400000012ff */
[----:B------:R-:W-:Y:S02]  /*200a0*/  SHF.R.U64 R40, R40, 0x3, RZ ;  /* 0x0000000328287819 */ /* 0x000fe400000012ff */
[----:B------:R-:W-:Y:S02]  /*200b0*/  SHF.R.U64 R44, R44, 0x3, RZ ;  /* 0x000000032c2c7819 */ /* 0x000fe400000012ff */
[----:B------:R-:W-:Y:S02]  /*200c0*/  SHF.R.U64 R48, R48, 0x3, RZ ;  /* 0x0000000330307819 */ /* 0x000fe400000012ff */
[----:B------:R-:W-:Y:S01]  /*200d0*/  LOP3.LUT R4, R5, 0x380, RZ, 0xc0, !PT ;  /* 0x0000038005047812 */ /* 0x000fe200078ec0ff */
[----:B------:R-:W-:Y:S01]  /*200e0*/  VIADD R78, R211, UR61 ;  /* 0x0000003dd34e7c36 */ /* 0x000fe20008000000 */
[----:B------:R-:W-:Y:S01]  /*200f0*/  LOP3.LUT R36, R36, R37, RZ, 0x3c, !PT ;  /* 0x0000002524247212 */ /* 0x000fe200078e3cff */
[----:B------:R-:W-:Y:S01]  /*20100*/  UIMAD.WIDE.U32 UR6, UR14, UR10, URZ ;  /* 0x0000000a0e0672a5 */ /* 0x000fe2000f8e003f */
[----:B------:R-:W-:Y:S01]  /*20110*/  LOP3.LUT R40, R40, R41, RZ, 0x3c, !PT ;  /* 0x0000002928287212 */ /* 0x000fe200078e3cff */
[----:B------:R-:W-:Y:S01]  /*20120*/  UIMAD UR5, UR14, UR11, UR5 ;  /* 0x0000000b0e0572a4 */ /* 0x000fe2000f8e0205 */
[----:B------:R-:W-:Y:S01]  /*20130*/  LOP3.LUT R44, R44, R45, RZ, 0x3c, !PT ;  /* 0x0000002d2c2c7212 */ /* 0x000fe200078e3cff */
[--C-:B------:R-:W-:Y:S01]  /*20140*/  IMAD.X R37, RZ, RZ, R9.reuse, P2 ;  /* 0x000000ffff257224 */ /* 0x100fe200010e0609 */
[----:B------:R-:W-:Y:S01]  /*20150*/  LOP3.LUT R48, R48, R49, RZ, 0x3c, !PT ;  /* 0x0000003130307212 */ /* 0x000fe200078e3cff */
[--C-:B------:R-:W-:Y:S01]  /*20160*/  IMAD.X R41, RZ, RZ, R9.reuse, P3 ;  /* 0x000000ffff297224 */ /* 0x100fe200018e0609 */
[----:B------:R-:W-:Y:S01]  /*20170*/  SHF.R.U64 R4, R4, 0x3, RZ ;  /* 0x0000000304047819 */ /* 0x000fe200000012ff */
[--C-:B------:R-:W-:Y:S01]  /*20180*/  IMAD.X R45, RZ, RZ, R9.reuse, P4 ;  /* 0x000000ffff2d7224 */ /* 0x100fe200020e0609 */
[C---:B------:R-:W-:Y:S01]  /*20190*/  IADD3 R57, P2, R8.reuse, 0xb000, RZ ;  /* 0x0000b00008397810 */ /* 0x040fe20007f5e0ff */
[----:B------:R-:W-:Y:S01]  /*201a0*/  IMAD.X R49, RZ, RZ, R9, P5 ;  /* 0x000000ffff317224 */ /* 0x000fe200028e0609 */
[C---:B------:R-:W-:Y:S01]  /*201b0*/  IADD3 R61, P3, R8.reuse, 0xc000, RZ ;  /* 0x0000c000083d7810 */ /* 0x040fe20007f7e0ff */
[----:B------:R-:W-:Y:S01]  /*201c0*/  ULDC.64 UR10, c[0x0][0xbf0] ;  /* 0x0002fc00000a7ab9 */ /* 0x000fe20000000a00 */
[----:B------:R-:W-:Y:S01]  /*201d0*/  IADD3 R65, P4, R8, 0xd000, RZ ;  /* 0x0000d00008417810 */ /* 0x000fe20007f9e0ff */
[----:B0-----:R-:W-:Y:S01]  /*201e0*/  @P1 IMAD.HI.U32 R3, R78, R3, RZ ;  /* 0x000000034e031227 */ /* 0x001fe200078e00ff */
[----:B------:R-:W-:Y:S01]  /*201f0*/  IADD3 R69, P5, R8, 0xe000, RZ ;  /* 0x0000e00008457810 */ /* 0x000fe20007fbe0ff */
[----:B------:R-:W-:Y:S01]  /*20200*/  UIMAD UR8, UR13, UR10, URZ ;  /* 0x0000000a0d0872a4 */ /* 0x000fe2000f8e023f */
[----:B------:R-:W-:Y:S01]  /*20210*/  LOP3.LUT R12, R4, R5, RZ, 0x3c, !PT ;  /* 0x00000005040c7212 */ /* 0x000fe200078e3cff */
[----:B------:R-:W-:Y:S01]  /*20220*/  UIADD3 UR7, UR7, UR5, URZ ;  /* 0x0000000507077290 */ /* 0x000fe2000fffe03f */
[----:B------:R-:W-:-:S02]  /*20230*/  LOP3.LUT R56, R57, 0x380, RZ, 0xc0, !PT ;  /* 0x0000038039387812 */ /* 0x000fc400078ec0ff */
[----:B------:R-:W-:Y:S02]  /*20240*/  LOP3.LUT R60, R61, 0x380, RZ, 0xc0, !PT ;  /* 0x000003803d3c7812 */ /* 0x000fe400078ec0ff */
[----:B------:R-:W-:Y:S02]  /*20250*/  LOP3.LUT R64, R65, 0x380, RZ, 0xc0, !PT ;  /* 0x0000038041407812 */ /* 0x000fe400078ec0ff */
[----:B------:R-:W-:Y:S02]  /*20260*/  LOP3.LUT R68, R69, 0x380, RZ, 0xc0, !PT ;  /* 0x0000038045447812 */ /* 0x000fe400078ec0ff */
[----:B------:R-:W-:Y:S01]  /*20270*/  LOP3.LUT R5, R8, 0x380, RZ, 0xc0, !PT ;  /* 0x0000038008057812 */ /* 0x000fe200078ec0ff */
[----:B------:R-:W-:Y:S02]  /*20280*/  UIMAD UR5, UR60, UR11, UR8 ;  /* 0x0000000b3c0572a4 */ /* 0x000fe4000f8e0208 */
[----:B------:R-:W-:Y:S01]  /*20290*/  UIMAD.WIDE.U32 UR6, UR60, UR10, UR6 ;  /* 0x0000000a3c0672a5 */ /* 0x000fe2000f8e0006 */
[----:B------:R-:W-:-:S02]  /*202a0*/  SHF.R.U64 R56, R56, 0x3, RZ ;  /* 0x0000000338387819 */ /* 0x000fc400000012ff */
[----:B------:R-:W-:Y:S02]  /*202b0*/  SHF.R.U64 R60, R60, 0x3, RZ ;  /* 0x000000033c3c7819 */ /* 0x000fe400000012ff */
[----:B------:R-:W-:Y:S02]  /*202c0*/  SHF.R.U64 R64, R64, 0x3, RZ ;  /* 0x0000000340407819 */ /* 0x000fe400000012ff */
[----:B------:R-:W-:Y:S02]  /*202d0*/  SHF.R.U64 R68, R68, 0x3, RZ ;  /* 0x0000000344447819 */ /* 0x000fe400000012ff */
[----:B------:R-:W-:Y:S01]  /*202e0*/  SHF.R.U64 R5, R5, 0x3, RZ ;  /* 0x0000000305057819 */ /* 0x000fe200000012ff */
[----:B------:R-:W-:Y:S01]  /*202f0*/  UIADD3 UR5, UR7, UR5, URZ ;  /* 0x0000000507057290 */ /* 0x000fe2000fffe03f */
        /* <DEDUP_REMOVED lines=10> */
[----:B------:R-:W-:Y:S01]  /*203a0*/  ULDC.64 UR10, c[0x0][0xbe0] ;  /* 0x0002f800000a7ab9 */ /* 0x000fe20000000a00 */
[----:B------:R-:W-:-:S02]  /*203b0*/  IMAD.MOV.U32 R5, RZ, RZ, R9 ;  /* 0x000000ffff057224 */ /* 0x000fc400078e0009 */
[----:B------:R-:W-:-:S05]  /*203c0*/  VIADD R81, R210, UR61 ;  /* 0x0000003dd2517c36 */ /* 0x000fca0008000000 */
[----:B------:R-:W-:Y:S01]  /*203d0*/  ISETP.GE.AND P2, PT, R81, R0, PT ;  /* 0x000000005100720c */ /* 0x000fe20003f46270 */
[----:B------:R-:W-:Y:S01]  /*203e0*/  BSSY B1, `(.L_x_2262) ;  /* 0x000004a000017945 */ /* 0x000fe20003800000 */
[----:B--2---:R0:W-:Y:S04]  /*203f0*/  @!P0 ST.E desc[UR36][R20.64], R19 ;  /* 0x0000001314008985 */ /* 0x0041e8000c101924 */
[----:B------:R-:W5:Y:S04]  /*20400*/  LD.E.128 R4, desc[UR36][R4.64] ;  /* 0x0000002404047980 */ /* 0x000f68000c101d00 */
[----:B------:R-:W5:Y:S01]  /*20410*/  LD.E.128 R8, desc[UR36][R10.64] ;  /* 0x000000240a087980 */ /* 0x000f62000c101d00 */
[----:B0-----:R-:W0:Y:S01]  /*20420*/  @P1 LDC R20, c[0x0][0xcf0] ;  /* 0x00033c00ff141b82 */ /* 0x001e220000000800 */
[----:B------:R-:W-:-:S02]  /*20430*/  IMAD.MOV.U32 R19, RZ, RZ, R78 ;  /* 0x000000ffff137224 */ /* 0x000fc400078e004e */
[----:B------:R-:W5:Y:S01]  /*20440*/  LD.E.128 R12, desc[UR36][R12.64] ;  /* 0x000000240c0c7980 */ /* 0x000f62000c101d00 */
[----:B------:R-:W-:-:S03]  /*20450*/  IMAD.U32 R21, RZ, RZ, UR7 ;  /* 0x00000007ff157e24 */ /* 0x000fc6000f8e00ff */
[----:B------:R-:W5:Y:S04]  /*20460*/  LD.E.128 R24, desc[UR36][R24.64] ;  /* 0x0000002418187980 */ /* 0x000f68000c101d00 */
[----:B------:R-:W5:Y:S04]  /*20470*/  LD.E.128 R28, desc[UR36][R28.64] ;  /* 0x000000241c1c7980 */ /* 0x000f68000c101d00 */
[----:B------:R-:W5:Y:S04]  /*20480*/  LD.E.128 R32, desc[UR36][R32.64] ;  /* 0x0000002420207980 */ /* 0x000f68000c101d00 */
[----:B------:R-:W5:Y:S04]  /*20490*/  LD.E.128 R36, desc[UR36][R36.64] ;  /* 0x0000002424247980 */ /* 0x000f68000c101d00 */
[----:B------:R-:W5:Y:S01]  /*204a0*/  LD.E.128 R40, desc[UR36][R40.64] ;  /* 0x0000002428287980 */ /* 0x000f62000c101d00 */
[----:B0-----:R-:W-:Y:S01]  /*204b0*/  @P1 SHF.R.U32.HI R19, RZ, R20, R3 ;  /* 0x00000014ff131219 */ /* 0x001fe20000011603 */
[----:B------:R-:W-:-:S02]  /*204c0*/  IMAD.U32 R20, RZ, RZ, UR6 ;  /* 0x00000006ff147e24 */ /* 0x000fc4000f8e00ff */
[----:B------:R-:W5:Y:S01]  /*204d0*/  LD.E.128 R44, desc[UR36][R44.64] ;  /* 0x000000242c2c7980 */ /* 0x000f62000c101d00 */
[----:B------:R-:W-:Y:S01]  /*204e0*/  IMAD.U32 R3, RZ, RZ, UR5 ;  /* 0x00000005ff037e24 */ /* 0x000fe2000f8e00ff */
[--C-:B------:R-:W-:Y:S01]  /*204f0*/  SHF.R.S32.HI R76, RZ, 0x1f, R19.reuse ;  /* 0x0000001fff4c7819 */ /* 0x100fe20000011413 */
[----:B------:R-:W-:Y:S01]  /*20500*/  IMAD.MOV R77, RZ, RZ, -R19 ;  /* 0x000000ffff4d7224 */ /* 0x000fe200078e0a13 */
[----:B------:R-:W5:Y:S01]  /*20510*/  LD.E.128 R48, desc[UR36][R48.64] ;  /* 0x0000002430307980 */ /* 0x000f62000c101d00 */
[----:B------:R-:W-:Y:S02]  /*20520*/  ULDC.64 UR6, c[0x0][0xbd8] ;  /* 0x0002f60000067ab9 */ /* 0x000fe40000000a00 */
[----:B------:R-:W-:Y:S01]  /*20530*/  IMAD R21, R2, R77, R78 ;  /* 0x0000004d02157224 */ /* 0x000fe200078e024e */
[----:B------:R-:W5:Y:S01]  /*20540*/  LD.E.128 R52, desc[UR36][R52.64] ;  /* 0x0000002434347980 */ /* 0x000f62000c101d00 */
[----:B------:R-:W-:Y:S02]  /*20550*/  IMAD R76, R76, UR10, RZ ;  /* 0x0000000a4c4c7c24 */ /* 0x000fe4000f8e02ff */
[----:B------:R-:W-:Y:S01]  /*20560*/  IMAD.MOV.U32 R2, RZ, RZ, R20 ;  /* 0x000000ffff027224 */ /* 0x000fe200078e0014 */
[----:B------:R-:W5:Y:S01]  /*20570*/  LD.E.128 R56, desc[UR36][R56.64] ;  /* 0x0000002438387980 */ /* 0x000f62000c101d00 */
[----:B------:R-:W-:-:S02]  /*20580*/  IMAD R77, R19, UR11, R76 ;  /* 0x0000000b134d7c24 */ /* 0x000fc4000f8e024c */
[----:B------:R-:W-:Y:S01]  /*20590*/  IMAD.WIDE.U32 R2, R19, UR10, R2 ;  /* 0x0000000a13027c25 */ /* 0x000fe2000f8e0002 */
        /* <DEDUP_REMOVED lines=13> */
[----:B------:R-:W-:Y:S01]  /*20670*/  VIADD R19, R81, 0x20 ;  /* 0x0000002051137836 */ /* 0x000fe20000000000 */
[----:B------:R-:W-:Y:S01]  /*20680*/  UIADD3 UR5, UR42, 0x32420, URZ ;  /* 0x000324202a057890 */ /* 0x000fe2000fffe03f */
[C---:B------:R-:W-:Y:S02]  /*20690*/  IMAD R77, R21.reuse, UR7, R20 ;  /* 0x00000007154d7c24 */ /* 0x040fe4000f8e0214 */
[----:B------:R-:W-:Y:S01]  /*206a0*/  IMAD.WIDE.U32 R2, R21, UR6, R2 ;  /* 0x0000000615027c25 */ /* 0x000fe2000f8e0002 */
[----:B------:R-:W-:Y:S01]  /*206b0*/  ISETP.GE.AND P1, PT, R19, R0, PT ;  /* 0x000000001300720c */ /* 0x000fe20003f26270 */
[----:B------:R-:W-:Y:S02]  /*206c0*/  ULDC.64 UR6, c[0x0][0xb80] ;  /* 0x0002e00000067ab9 */ /* 0x000fe40000000a00 */
[----:B------:R-:W-:Y:S01]  /*206d0*/  VIADD R19, R81, 0x40 ;  /* 0x0000004051137836 */ /* 0x000fe20000000000 */
[----:B------:R-:W-:Y:S01]  /*206e0*/  LEA R80, P3, R2, UR6, 0x1 ;  /* 0x0000000602507c11 */ /* 0x000fe2000f8608ff */
[----:B------:R-:W-:Y:S01]  /*206f0*/  IMAD.IADD R3, R3, 0x1, R77 ;  /* 0x0000000103037824 */ /* 0x000fe200078e024d */
[----:B------:R-:W-:-:S02]  /*20700*/  UPRMT UR5, URZ, 0x654, UR5 ;  /* 0x000006543f057896 */ /* 0x000fc40008000005 */
[----:B------:R-:W-:Y:S02]  /*20710*/  ISETP.GE.AND P0, PT, R19, R0, PT ;  /* 0x000000001300720c */ /* 0x000fe40003f06270 */
[----:B------:R-:W-:Y:S01]  /*20720*/  LEA.HI.X R19, R2, UR7, R3, 0x1, P3 ;  /* 0x0000000702137c11 */ /* 0x000fe200098f0c03 */
[----:B0-----:R0:W1:Y:S04]  /*20730*/  SHFL.IDX PT, R78, R80, RZ, 0x181f ;  /* 0x00181fff504e7589 */ /* 0x00106800000e0000 */
[----:B------:R0:W2:Y:S01]  /*20740*/  SHFL.IDX PT, R79, R19, RZ, 0x181f ;  /* 0x00181fff134f7589 */ /* 0x0000a200000e0000 */
[----:B------:R-:W-:Y:S01]  /*20750*/  SYNCS.ARRIVE.TRANS64.RED.A1T0 RZ, [UR5], RZ ;  /* 0x000000ffffff79a7 */ /* 0x000fe20008100405 */
[----:B------:R-:W-:Y:S05]  /*20760*/  @P2 BRA `(.L_x_2263) ;  /* 0x0000000000442947 */ /* 0x000fea0003800000 */
        /* <DEDUP_REMOVED lines=17> */
.L_x_2263:
[----:B------:R-:W-:Y:S05]  /*20880*/  BSYNC B1 ;  /* 0x0000000000017941 */ /* 0x000fea0003800000 */
.L_x_2262:
[----:B---3--:R3:W4:Y:S01]  /*20890*/  SHFL.IDX PT, R21, R19, 0x1, 0x181f ;  /* 0x00381f0013157f89 */ /* 0x00872200000e0000 */
        /* <DEDUP_REMOVED lines=9> */
[-C--:B-----5:R-:W-:Y:S02]  /*20930*/  @!P3 LEA R4, P5, R195, R20.reuse, 0x1 ;  /* 0x00000014c304b211 */ /* 0x0a0fe400078a08ff */
[-C--:B----4-:R-:W-:Y:S02]  /*20940*/  @!P4 LEA.HI.X R3, R193, R21.reuse, R203, 0x1, P6 ;  /* 0x00000015c103c211 */ /* 0x090fe400030f0ccb */
[-C--:B------:R-:W-:Y:S02]  /*20950*/  @!P2 LEA R6, P6, R194, R20.reuse, 0x1 ;  /* 0x00000014c206a211 */ /* 0x080fe400078c08ff */
        /* <DEDUP_REMOVED lines=8> */
.L_x_2265:
[----:B------:R-:W-:Y:S05]  /*209e0*/  BSYNC B1 ;  /* 0x0000000000017941 */ /* 0x000fea0003800000 */
.L_x_2264:
[----:B0----5:R0:W0:Y:S01]  /*209f0*/  SHFL.IDX PT, R9, R19, 0x2, 0x181f ;  /* 0x00581f0013097f89 */ /* 0x02102200000e0000 */
        /* <DEDUP_REMOVED lines=9> */
[-C--:B------:R-:W-:Y:S02]  /*20a90*/  @!P2 LEA R4, P5, R195, R8.reuse, 0x1 ;  /* 0x00000008c304a211 */ /* 0x080fe400078a08ff */
[-C--:B------:R-:W-:Y:S02]  /*20aa0*/  @!P1 LEA R6, P4, R194, R8.reuse, 0x1 ;  /* 0x00000008c2069211 */ /* 0x080fe400078808ff */
[-C--:B------:R-:W-:Y:S02]  /*20ab0*/  @!P3 LEA.HI.X R3, R193, R9.reuse, R203, 0x1, P6 ;  /* 0x00000009c103b211 */ /* 0x080fe400030f0ccb */
        /* <DEDUP_REMOVED lines=8> */
.L_x_2267:
[----:B------:R-:W-:Y:S05]  /*20b40*/  BSYNC B1 ;  /* 0x0000000000017941 */ /* 0x000fea0003800000 */
.L_x_2266:
[----:B0-----:R-:W-:Y:S01]  /*20b50*/  VIADD R3, R81, 0x60 ;  /* 0x0000006051037836 */ /* 0x001fe20000000000 */
[----:B---3--:R-:W0:Y:S04]  /*20b60*/  SHFL.IDX PT, R19, R19, 0x3, 0x181f ;  /* 0x00781f0013137f89 */ /* 0x008e2800000e0000 */
[----:B------:R-:W-:Y:S01]  /*20b70*/  ISETP.GE.AND P0, PT, R3, R0, PT ;  /* 0x000000000300720c */ /* 0x000fe20003f06270 */
[----:B------:R-:W3:-:S12]  /*20b80*/  SHFL.IDX PT, R80, R80, 0x3, 0x181f ;  /* 0x00781f0050507f89 */ /* 0x000ed800000e0000 */
[----:B------:R-:W-:Y:S05]  /*20b90*/  @P0 BRA `(.L_x_2268) ;  /* 0x0000000c00280947 */ /* 0x000fea0003800000 */
[----:B------:R-:W-:Y:S02]  /*20ba0*/  ULDC UR5, c[0x0][0xbc8] ;  /* 0x0002f20000057ab9 */ /* 0x000fe40000000800 */
[----:B------:R-:W-:Y:S02]  /*20bb0*/  ISETP.GE.AND P3, PT, R193, UR5, PT ;  /* 0x00000005c1007c0c */ /* 0x000fe4000bf66270 */
[----:B------:R-:W-:Y:S02]  /*20bc0*/  ISETP.GE.AND P4, PT, R195, UR5, PT ;  /* 0x00000005c3007c0c */ /* 0x000fe4000bf86270 */
[----:B------:R-:W-:-:S09]  /*20bd0*/  ISETP.GE.AND P5, PT, R194, UR5, PT ;  /* 0x00000005c2007c0c */ /* 0x000fd2000bfa6270 */
[-C--:B---3--:R-:W-:Y:S02]  /*20be0*/  @!P3 LEA R2, P0, R193, R80.reuse, 0x1 ;  /* 0x00000050c102b211 */ /* 0x088fe400078008ff */
[-C--:B------:R-:W-:Y:S02]  /*20bf0*/  @!P4 LEA R4, P1, R195, R80.reuse, 0x1 ;  /* 0x00000050c304c211 */ /* 0x080fe400078208ff */
[C---:B------:R-:W-:Y:S02]  /*20c00*/  @!P5 LEA R6, P2, R194.reuse, R80, 0x1 ;  /* 0x00000050c206d211 */ /* 0x040fe400078408ff */
        /* <DEDUP_REMOVED lines=12> */
.L_x_2261:
[----:B0-----:R-:W0:Y:S01]  /*20cd0*/  LDC R6, c[0x0][0xce8] ;  /* 0x00033a00ff067b82 */ /* 0x001e220000000800 */
[----:B------:R-:W-:Y:S01]  /*20ce0*/  R2UR UR5, R204 ;  /* 0x00000000cc0572ca */ /* 0x000fe200000e0000 */
[----:B------:R-:W-:Y:S01]  /*20cf0*/  USHF.R.S32.HI UR10, URZ, 0x1f, UR60 ;  /* 0x0000001f3f0a7899 */ /* 0x000fe2000801143c */
[----:B------:R-:W-:Y:S01]  /*20d00*/  ISETP.GE.AND P0, PT, R205, 0x80, PT ;  /* 0x00000080cd00780c */ /* 0x000fe20003f06270 */
[----:B------:R-:W-:Y:S10]  /*20d10*/  BSSY B1, `(.L_x_2269) ;  /* 0x000002f000017945 */ /* 0x000ff40003800000 */
[----:B------:R-:W-:Y:S01]  /*20d20*/  USHF.R.S32.HI UR8, URZ, 0x1f, UR5 ;  /* 0x0000001f3f087899 */ /* 0x000fe20008011405 */
        /* <DEDUP_REMOVED lines=14> */
[----:B------:R-:W-:Y:S01]  /*20e10*/  R2UR UR11, R204 ;  /* 0x00000000cc0b72ca */ /* 0x000fe200000e0000 */
[----:B------:R-:W-:Y:S01]  /*20e20*/  UIMAD UR5, UR8, UR12, URZ ;  /* 0x0000000c080572a4 */ /* 0x000fe2000f8e023f */
[----:B------:R-:W-:-:S09]  /*20e30*/  IMAD.MOV.U32 R2, RZ, RZ, R4 ;  /* 0x000000ffff027224 */ /* 0x000fd200078e0004 */
[----:B------:R-:W2:Y:S02]  /*20e40*/  @P0 LDC R5, c[0x0][0xcec] ;  /* 0x00033b00ff050b82 */ /* 0x000ea40000000800 */
[----:B------:R-:W-:Y:S02]  /*20e50*/  UIMAD.WIDE.U32 UR6, UR11, UR12, URZ ;  /* 0x0000000c0b0672a5 */ /* 0x000fe4000f8e003f */
[----:B------:R-:W-:-:S03]  /*20e60*/  UIMAD UR5, UR11, UR13, UR5 ;  /* 0x0000000d0b0572a4 */ /* 0x000fc6000f8e0205 */
[----:B------:R-:W-:Y:S01]  /*20e70*/  ULDC.64 UR12, c[0x0][0xc98] ;  /* 0x00032600000c7ab9 */ /* 0x000fe20000000a00 */
[----:B------:R-:W3:Y:S01]  /*20e80*/  @P0 LDC R7, c[0x0][0xcf0] ;  /* 0x00033c00ff070b82 */ /* 0x000ee20000000800 */
[----:B------:R-:W-:Y:S02]  /*20e90*/  UIADD3 UR7, UR7, UR5, URZ ;  /* 0x0000000507077290 */ /* 0x000fe4000fffe03f */
[----:B------:R-:W-:Y:S02]  /*20ea0*/  UIMAD UR5, UR10, UR12, URZ ;  /* 0x0000000c0a0572a4 */ /* 0x000fe4000f8e023f */
[----:B------:R-:W-:Y:S02]  /*20eb0*/  UIMAD.WIDE.U32 UR6, UR60, UR12, UR6 ;  /* 0x0000000c3c0672a5 */ /* 0x000fe4000f8e0006 */
[----:B------:R-:W-:-:S03]  /*20ec0*/  UIMAD UR5, UR60, UR13, UR5 ;  /* 0x0000000d3c0572a4 */ /* 0x000fc6000f8e0205 */
        /* <DEDUP_REMOVED lines=19> */
.L_x_2270:
[----:B------:R-:W-:Y:S05]  /*21000*/  BSYNC B1 ;  /* 0x0000000000017941 */ /* 0x000fea0003800000 */
.L_x_2269:
[----:B------:R-:W-:Y:S01]  /*21010*/  R2UR UR11, R204 ;  /* 0x00000000cc0b72ca */ /* 0x000fe200000e0000 */
[----:B------:R-:W-:Y:S01]  /*21020*/  ULDC.64 UR12, c[0x0][0xbe8] ;  /* 0x0002fa00000c7ab9 */ /* 0x000fe20000000a00 */
[----:B--2---:R-:W-:Y:S01]  /*21030*/  VIADD R4, R211, UR61 ;  /* 0x0000003dd3047c36 */ /* 0x004fe20008000000 */
[----:B------:R-:W-:Y:S01]  /*21040*/  UIMAD UR5, UR8, UR12, URZ ;  /* 0x0000000c080572a4 */ /* 0x000fe2000f8e023f */
[----:B------:R-:W-:Y:S01]  /*21050*/  VIADD R8, R210, UR61 ;  /* 0x0000003dd2087c36 */ /* 0x000fe20008000000 */
[----:B------:R-:W-:Y:S01]  /*21060*/  BSSY B1, `(.L_x_2271) ;  /* 0x000003b000017945 */ /* 0x000fe20003800000 */
[----:B0-----:R-:W-:-:S04]  /*21070*/  @P1 IMAD.HI.U32 R0, R4, R9, RZ ;  /* 0x0000000904001227 */ /* 0x001fc800078e00ff */
[----:B------:R-:W-:Y:S01]  /*21080*/  IMAD.MOV.U32 R5, RZ, RZ, R4 ;  /* 0x000000ffff057224 */ /* 0x000fe200078e0004 */
[----:B-1----:R-:W-:Y:S02]  /*21090*/  @P1 SHF.R.U32.HI R5, RZ, R11, R0 ;  /* 0x0000000bff051219 */ /* 0x002fe40000011600 */
[----:B------:R-:W-:Y:S02]  /*210a0*/  UIMAD.WIDE.U32 UR6, UR11, UR12, URZ ;  /* 0x0000000c0b0672a5 */ /* 0x000fe4000f8e003f */
[----:B------:R-:W-:Y:S01]  /*210b0*/  UIMAD UR5, UR11, UR13, UR5 ;  /* 0x0000000d0b0572a4 */ /* 0x000fe2000f8e0205 */
[--C-:B------:R-:W-:Y:S01]  /*210c0*/  SHF.R.S32.HI R0, RZ, 0x1f, R5.reuse ;  /* 0x0000001fff007819 */ /* 0x100fe20000011405 */
[----:B------:R-:W-:Y:S01]  /*210d0*/  IMAD.MOV R7, RZ, RZ, -R5 ;  /* 0x000000ffff077224 */ /* 0x000fe200078e0a05 */
[----:B------:R-:W-:Y:S01]  /*210e0*/  ULDC.64 UR12, c[0x0][0xbf0] ;  /* 0x0002fc00000c7ab9 */ /* 0x000fe20000000a00 */
[----:B------:R-:W-:Y:S02]  /*210f0*/  UIADD3 UR7, UR7, UR5, URZ ;  /* 0x0000000507077290 */ /* 0x000fe4000fffe03f */
[----:B------:R-:W-:Y:S01]  /*21100*/  UIMAD UR5, UR10, UR12, URZ ;  /* 0x0000000c0a0572a4 */ /* 0x000fe2000f8e023f */
[----:B------:R-:W-:Y:S01]  /*21110*/  IMAD R7, R6, R7, R4 ;  /* 0x0000000706077224 */ /* 0x000fe200078e0204 */
[----:B------:R-:W-:-:S02]  /*21120*/  UIMAD.WIDE.U32 UR6, UR60, UR12, UR6 ;  /* 0x0000000c3c0672a5 */ /* 0x000fc4000f8e0006 */
[----:B------:R-:W-:Y:S01]  /*21130*/  UIMAD UR5, UR60, UR13, UR5 ;  /* 0x0000000d3c0572a4 */ /* 0x000fe2000f8e0205 */
[----:B------:R-:W-:-:S03]  /*21140*/  ULDC.64 UR10, c[0x0][0xbe0] ;  /* 0x0002f800000a7ab9 */ /* 0x000fc60000000a00 */
[----:B------:R-:W-:Y:S01]  /*21150*/  UIADD3 UR5, UR7, UR5, URZ ;  /* 0x0000000507057290 */ /* 0x000fe2000fffe03f */
[----:B------:R-:W-:Y:S02]  /*21160*/  IMAD R0, R0, UR10, RZ ;  /* 0x0000000a00007c24 */ /* 0x000fe4000f8e02ff */
[----:B------:R-:W-:Y:S02]  /*21170*/  IMAD.U32 R3, RZ, RZ, UR7 ;  /* 0x00000007ff037e24 */ /* 0x000fe4000f8e00ff */
[----:B------:R-:W-:Y:S01]  /*21180*/  IMAD.U32 R2, RZ, RZ, UR6 ;  /* 0x00000006ff027e24 */ /* 0x000fe2000f8e00ff */
[----:B------:R-:W-:Y:S01]  /*21190*/  ULDC.64 UR6, c[0x0][0xbd8] ;  /* 0x0002f60000067ab9 */ /* 0x000fe20000000a00 */
[----:B------:R-:W-:Y:S01]  /*211a0*/  IMAD.U32 R3, RZ, RZ, UR5 ;  /* 0x00000005ff037e24 */ /* 0x000fe2000f8e00ff */
[----:B------:R-:W-:Y:S01]  /*211b0*/  ULDC UR5, c[0x0][0xb88] ;  /* 0x0002e20000057ab9 */ /* 0x000fe20000000800 */
[C---:B------:R-:W-:Y:S01]  /*211c0*/  IMAD R9, R5.reuse, UR11, R0 ;  /* 0x0000000b05097c24 */ /* 0x040fe2000f8e0200 */
[----:B------:R-:W-:Y:S01]  /*211d0*/  SHF.R.S32.HI R0, RZ, 0x1f, R7 ;  /* 0x0000001fff007819 */ /* 0x000fe20000011407 */
[----:B------:R-:W-:-:S04]  /*211e0*/  IMAD.WIDE.U32 R2, R5, UR10, R2 ;  /* 0x0000000a05027c25 */ /* 0x000fc8000f8e0002 */
[----:B------:R-:W-:Y:S02]  /*211f0*/  IMAD.IADD R3, R3, 0x1, R9 ;  /* 0x0000000103037824 */ /* 0x000fe400078e0209 */
[----:B------:R-:W-:Y:S02]  /*21200*/  IMAD R4, R0, UR6, RZ ;  /* 0x0000000600047c24 */ /* 0x000fe4000f8e02ff */
        /* <DEDUP_REMOVED lines=32> */
.L_x_2272:
[----:B------:R-:W-:Y:S05]  /*21410*/  BSYNC B1 ;  /* 0x0000000000017941 */ /* 0x000fea0003800000 */
.L_x_2271:
        /* <DEDUP_REMOVED lines=21> */
.L_x_2274:
[----:B------:R-:W-:Y:S05]  /*21570*/  BSYNC B1 ;  /* 0x0000000000017941 */ /* 0x000fea0003800000 */
.L_x_2273:
        /* <DEDUP_REMOVED lines=21> */
.L_x_2276:
[----:B------:R-:W-:Y:S05]  /*216d0*/  BSYNC B1 ;  /* 0x0000000000017941 */ /* 0x000fea0003800000 */
.L_x_2275:
        /* <DEDUP_REMOVED lines=22> */
.L_x_2268:
[----:B------:R-:W-:Y:S05]  /*21840*/  BSYNC B0 ;  /* 0x0000000000007941 */ /* 0x000fea0003800000 */
.L_x_2260:
[----:B------:R-:W-:Y:S02]  /*21850*/  ULDC UR5, c[0x0][0xd38] ;  /* 0x00034e0000057ab9 */ /* 0x000fe40000000800 */
[----:B------:R-:W-:-:S06]  /*21860*/  UISETP.GE.AND UP0, UPT, UR4, UR5, UPT ;  /* 0x000000050400728c */ /* 0x000fcc000bf06270 */
[----:B------:R-:W-:-:S13]  /*21870*/  PLOP3.LUT P0, PT, PT, PT, UP0, 0x80, 0x0 ;  /* 0x000000000000781c */ /* 0x000fda0003f0f008 */
[----:B------:R-:W-:Y:S05]  /*21880*/  @!P0 BRA `(.L_x_2277) ;  /* 0xfffffdf8008c8947 */ /* 0x000fea000383ffff */
[----:B------:R-:W-:Y:S05]  /*21890*/  EXIT ;  /* 0x000000000000794d */ /* 0x000fea0003800000 */
.L_x_2146:
[----:B------:R-:W-:-:S08]  /*218a0*/  NOP ;  /* 0x0000000000007918 */ /* 0x000fd00000000000 */
[----:B0-----:R-:W0:-:S00]  /*218b0*/  USETMAXREG.DEALLOC.CTAPOOL 0x28 ;  /* 0x00000028000079c8 */ /* 0x001e0000080e0500 */
[----:B0-----:R-:W-:-:S06]  /*218c0*/  LOP3.LUT R0, R0, 0x3, RZ, 0xc0, !PT ;  /* 0x0000000300007812 */ /* 0x001fcc00078ec0ff */
[----:B------:R-:W0:Y:S01]  /*218d0*/  S2UR UR10, SR_CTAID.X ;  /* 0x00000000000a79c3 */ /* 0x000e220000002500 */
[----:B------:R-:W-:Y:S01]  /*218e0*/  LOP3.LUT R16, R16, 0xffdfffff, RZ, 0xc0, !PT ;  /* 0xffdfffff10107812 */ /* 0x000fe200078ec0ff */
[----:B------:R-:W-:Y:S01]  /*218f0*/  STL [R1+0x444], RZ ;  /* 0x000444ff01007387 */ /* 0x000fe20000100800 */
        /* <DEDUP_REMOVED lines=9> */
[----:B------:R-:W2:Y:S01]  /*21990*/  LDL R3, [R1+0x458] ;  /* 0x0004580001037983 */ /* 0x000ea20000100800 */
[----:B------:R-:W-:Y:S01]  /*219a0*/  ULDC UR9, c[0x0][0x3b8] ;  /* 0x0000ee0000097ab9 */ /* 0x000fe20000000800 */
[----:B------:R-:W-:Y:S01]  /*219b0*/  ULDC UR7, c[0x0][0x320] ;  /* 0x0000c80000077ab9 */ /* 0x000fe20000000800 */
[----:B------:R-:W-:Y:S01]  /*219c0*/  LOP3.LUT R16, R16, 0xffffffef, RZ, 0xc0, !PT ;  /* 0xffffffef10107812 */ /* 0x000fe200078ec0ff */
[----:B------:R-:W0:Y:S01]  /*219d0*/  S2R R8, SR_TID.X ;  /* 0x0000000000087919 */ /* 0x000e220000002100 */
[----:B------:R-:W1:Y:S01]  /*219e0*/  S2UR UR6, SR_CgaCtaId ;  /* 0x00000000000679c3 */ /* 0x000e620000008800 */
[----:B------:R-:W-:Y:S01]  /*219f0*/  ULDC.64 UR42, c[0x0][0x2f0] ;  /* 0x0000bc00002a7ab9 */ /* 0x000fe20000000a00 */
[----:B------:R-:W-:Y:S01]  /*21a00*/  LOP3.LUT R16, R16, 0xfffbffff, RZ, 0xc0, !PT ;  /* 0xfffbffff10107812 */ /* 0x000fe200078ec0ff */
[----:B------:R-:W-:Y:S01]  /*21a10*/  ULDC.64 UR4, c[0x0][0x418] ;  /* 0x0001060000047ab9 */ /* 0x000fe20000000a00 */
[----:B------:R3:W-:Y:S01]  /*21a20*/  STL [R1+0x444], RZ ;  /* 0x000444ff01007387 */ /* 0x0007e20000100800 */
[----:B------:R-:W-:Y:S01]  /*21a30*/  UISETP.NE.U32.AND UP0, UPT, UR4, URZ, UPT ;  /* 0x0000003f0400728c */ /* 0x000fe2000bf05070 */
[----:B------:R-:W-:Y:S01]  /*21a40*/  IMAD.U32 R32, RZ, RZ, UR10 ;  /* 0x0000000aff207e24 */ /* 0x000fe2000f8e00ff */
[----:B------:R-:W-:Y:S01]  /*21a50*/  ULDC UR40, c[0x0][0x288] ;  /* 0x0000a20000287ab9 */ /* 0x000fe20000000800 */
[----:B------:R-:W-:Y:S01]  /*21a60*/  ULDC UR4, c[0x0][0x424] ;  /* 0x0001090000047ab9 */ /* 0x000fe20000000800 */
[----:B------:R-:W-:Y:S01]  /*21a70*/  UISETP.NE.AND.EX UP0, UPT, UR5, URZ, UPT, UP0 ;  /* 0x0000003f0500728c */ /* 0x000fe2000bf05300 */
[----:B------:R-:W-:Y:S01]  /*21a80*/  IMAD.MOV.U32 R26, RZ, RZ, 0x1 ;  /* 0x00000001ff1a7424 */ /* 0x000fe200078e00ff */
[----:B------:R-:W-:Y:S01]  /*21a90*/  ULDC UR41, c[0x0][0x448] ;  /* 0x0001120000297ab9 */ /* 0x000fe20000000800 */
[----:B------:R-:W-:Y:S01]  /*21aa0*/  UMOV UR5, 0x400 ;  /* 0x0000040000057882 */ /* 0x000fe20000000000 */
[----:B------:R-:W-:Y:S01]  /*21ab0*/  USEL UR4, UR4, 0x1, UP0 ;  /* 0x0000000104047887 */ /* 0x000fe20008000000 */
[----:B------:R-:W-:Y:S01]  /*21ac0*/  IMAD.MOV.U32 R18, RZ, RZ, RZ ;  /* 0x000000ffff127224 */ /* 0x000fe200078e00ff */
[----:B------:R-:W-:-:S02]  /*21ad0*/  UIMAD UR41, UR41, UR40, URZ ;  /* 0x00000028292972a4 */ /* 0x000fc4000f8e023f */
[----:B------:R-:W-:Y:S01]  /*21ae0*/  UIMAD UR42, UR4, UR42, URZ ;  /* 0x0000002a042a72a4 */ /* 0x000fe2000f8e023f */
[----:B------:R-:W-:-:S03]  /*21af0*/  ULDC UR49, c[0x0][0xc] ;  /* 0x0000030000317ab9 */ /* 0x000fc60000000800 */
[----:B------:R-:W-:Y:S02]  /*21b00*/  UIADD3 UR4, UR42, 0x5f, URZ ;  /* 0x0000005f2a047890 */ /* 0x000fe4000fffe03f */
[----:B------:R-:W-:Y:S02]  /*21b10*/  UIADD3 UR47, UR42, 0x1, -UR40 ;  /* 0x000000012a2f7890 */ /* 0x000fe4000fffe828 */
[----:B-1----:R-:W-:Y:S02]  /*21b20*/  ULEA UR6, UR6, UR5, 0x18 ;  /* 0x0000000506067291 */ /* 0x002fe4000f8ec03f */
[----:B------:R-:W-:Y:S02]  /*21b30*/  UIMAD.WIDE UR4, UR4, 0x2aaaaaab, URZ ;  /* 0x2aaaaaab040478a5 */ /* 0x000fe4000f8e023f */
[----:B------:R-:W-:Y:S01]  /*21b40*/  UIADD3 UR40, UR42, -UR40, URZ ;  /* 0x800000282a287290 */ /* 0x000fe2000fffe03f */
[C---:B0-----:R-:W-:Y:S01]  /*21b50*/  IMAD.SHL.U32 R29, R8.reuse, 0x8, RZ ;  /* 0x00000008081d7824 */ /* 0x041fe200078e00ff */
[----:B------:R-:W-:Y:S01]  /*21b60*/  LOP3.LUT R7, R8, 0x7f, RZ, 0xc0, !PT ;  /* 0x0000007f08077812 */ /* 0x000fe200078ec0ff */
[----:B------:R-:W-:Y:S01]  /*21b70*/  IMAD.U32 R17, RZ, RZ, UR6 ;  /* 0x00000006ff117e24 */ /* 0x000fe2000f8e00ff */
[----:B------:R-:W-:-:S02]  /*21b80*/  USHF.R.U32.HI UR39, URZ, 0x1f, UR5 ;  /* 0x0000001f3f277899 */ /* 0x000fc40008011605 */
[C---:B------:R-:W-:Y:S02]  /*21b90*/  LOP3.LUT R5, R29.reuse, 0x38, RZ, 0xc0, !PT ;  /* 0x000000381d057812 */ /* 0x040fe400078ec0ff */
[----:B------:R-:W-:Y:S01]  /*21ba0*/  LOP3.LUT R0, R29, 0x1f8, RZ, 0xc0, !PT ;  /* 0x000001f81d007812 */ /* 0x000fe200078ec0ff */
[----:B------:R-:W-:Y:S01]  /*21bb0*/  ULEA.HI.SX32 UR39, UR5, UR39, 0x1c ;  /* 0x0000002705277291 */ /* 0x000fe2000f8fe23f */
[C---:B------:R-:W-:Y:S02]  /*21bc0*/  LOP3.LUT R2, R5.reuse, 0x40, RZ, 0xfc, !PT ;  /* 0x0000004005027812 */ /* 0x040fe400078efcff */
[----:B------:R-:W-:Y:S02]  /*21bd0*/  ISETP.GE.AND P0, PT, R5, UR7, PT ;  /* 0x0000000705007c0c */ /* 0x000fe4000bf06270 */
[C---:B------:R-:W-:Y:S02]  /*21be0*/  ISETP.GE.AND P2, PT, R2.reuse, UR9, PT ;  /* 0x0000000902007c0c */ /* 0x040fe4000bf46270 */
[----:B------:R-:W-:-:S02]  /*21bf0*/  ISETP.GE.AND P1, PT, R2, UR7, PT ;  /* 0x0000000702007c0c */ /* 0x000fc4000bf26270 */
[----:B------:R-:W-:Y:S02]  /*21c00*/  LOP3.LUT R0, R0, 0x38, R8, 0x78, !PT ;  /* 0x0000003800007812 */ /* 0x000fe400078e7808 */
[----:B------:R-:W-:Y:S02]  /*21c10*/  LOP3.LUT R4, R5, 0x80, RZ, 0xfc, !PT ;  /* 0x0000008005047812 */ /* 0x000fe400078efcff */
[----:B------:R-:W-:Y:S02]  /*21c20*/  LOP3.LUT R29, R0, 0x200, R29, 0xf8, !PT ;  /* 0x00000200001d7812 */ /* 0x000fe400078ef81d */
[----:B------:R-:W-:Y:S02]  /*21c30*/  SEL R0, RZ, 0x1, P0 ;  /* 0x00000001ff007807 */ /* 0x000fe40000000000 */
[----:B------:R-:W-:Y:S01]  /*21c40*/  SEL R2, RZ, 0xffffffff, P1 ;  /* 0xffffffffff027807 */ /* 0x000fe20000800000 */
[----:B------:R-:W-:Y:S01]  /*21c50*/  IMAD R22, R29, 0x2, R17 ;  /* 0x000000021d167824 */ /* 0x000fe200078e0211 */
[----:B------:R-:W-:-:S02]  /*21c60*/  @P2 LOP3.LUT R16, R16, 0x40000, RZ, 0xfc, !PT ;  /* 0x0004000010102812 */ /* 0x000fc400078efcff */
[----:B------:R-:W-:Y:S02]  /*21c70*/  SHF.R.U32.HI R35, RZ, 0x3, R7 ;  /* 0x00000003ff237819 */ /* 0x000fe40000011607 */
[----:B------:R-:W-:-:S04]  /*21c80*/  @P1 LOP3.LUT R16, R16, 0x10, RZ, 0xfc, !PT ;  /* 0x0000001010101812 */ /* 0x000fc800078efcff */
[----:B------:R-:W-:-:S04]  /*21c90*/  LOP3.LUT R16, R16, 0xffffffdf, RZ, 0xc0, !PT ;  /* 0xffffffdf10107812 */ /* 0x000fc800078ec0ff */
[----:B------:R-:W-:Y:S02]  /*21ca0*/  @P0 LOP3.LUT R16, R16, 0x20, RZ, 0xfc, !PT ;  /* 0x0000002010100812 */ /* 0x000fe400078efcff */
[----:B------:R-:W-:Y:S02]  /*21cb0*/  ISETP.GE.AND P0, PT, R4, UR7, PT ;  /* 0x0000000704007c0c */ /* 0x000fe4000bf06270 */
[----:B------:R-:W-:-:S11]  /*21cc0*/  LOP3.LUT R16, R16, 0xfffffff7, RZ, 0xc0, !PT ;  /* 0xfffffff710107812 */ /* 0x000fd600078ec0ff */
[----:B------:R-:W-:-:S04]  /*21cd0*/  @P0 LOP3.LUT R16, R16, 0x8, RZ, 0xfc, !PT ;  /* 0x0000000810100812 */ /* 0x000fc800078efcff */
[----:B------:R-:W-:Y:S02]  /*21ce0*/  LOP3.LUT R16, R16, 0xfffdffff, RZ, 0xc0, !PT ;  /* 0xfffdffff10107812 */ /* 0x000fe400078ec0ff */
[----:B--2---:R-:W-:Y:S01]  /*21cf0*/  R2UR UR8, R3 ;  /* 0x00000000030872ca */ /* 0x004fe200000e0000 */
[----:B------:R-:W-:Y:S01]  /*21d00*/  IMAD.SHL.U32 R3, R2, 0x2, RZ ;  /* 0x0000000202037824 */ /* 0x000fe200078e00ff */
[----:B------:R-:W-:-:S04]  /*21d10*/  LOP3.LUT R2, R5, 0xc0, RZ, 0xfc, !PT ;  /* 0x000000c005027812 */ /* 0x000fc800078efcff */
[----:B------:R-:W-:Y:S02]  /*21d20*/  LOP3.LUT R0, R3, 0x2, R0, 0xe2, !PT ;  /* 0x0000000203007812 */ /* 0x000fe400078ee200 */
[----:B------:R-:W-:Y:S02]  /*21d30*/  SEL R3, RZ, 0x4, P0 ;  /* 0x00000004ff037807 */ /* 0x000fe40000000000 */
[----:B------:R-:W-:Y:S02]  /*21d40*/  ISETP.GE.AND P0, PT, R4, UR9, PT ;  /* 0x0000000904007c0c */ /* 0x000fe4000bf06270 */
[----:B------:R-:W-:Y:S01]  /*21d50*/  ISETP.GE.AND P1, PT, R2, UR9, PT ;  /* 0x0000000902007c0c */ /* 0x000fe2000bf26270 */
[----:B------:R-:W-:Y:S01]  /*21d60*/  ULOP3.LUT UR48, UR8, 0x2, URZ, 0xfc, !UPT ;  /* 0x0000000208307892 */ /* 0x000fe2000f8efc3f */
[----:B------:R-:W-:Y:S01]  /*21d70*/  LOP3.LUT R6, R0, R3, RZ, 0xfc, !PT ;  /* 0x0000000300067212 */ /* 0x000fe200078efcff */
[----:B------:R-:W-:Y:S01]  /*21d80*/  IMAD.SHL.U32 R0, R8, 0x10, RZ ;  /* 0x0000001008007824 */ /* 0x000fe200078e00ff */
[----:B------:R-:W-:-:S03]  /*21d90*/  ULDC UR8, c[0x0][0x2b8] ;  /* 0x0000ae0000087ab9 */ /* 0x000fc60000000800 */
[----:B------:R3:W-:Y:S01]  /*21da0*/  STL [R1+0x454], R6 ;  /* 0x0004540601007387 */ /* 0x0007e20000100800 */
[----:B------:R-:W-:-:S03]  /*21db0*/  LOP3.LUT R0, R35, 0x70, R0, 0xf8, !PT ;  /* 0x0000007023007812 */ /* 0x000fc600078ef800 */
[----:B------:R-:W-:Y:S02]  /*21dc0*/  @P0 LOP3.LUT R16, R16, 0x20000, RZ, 0xfc, !PT ;  /* 0x0002000010100812 */ /* 0x000fe400078efcff */
[----:B------:R-:W-:Y:S02]  /*21dd0*/  ISETP.GE.AND P0, PT, R2, UR7, PT ;  /* 0x0000000702007c0c */ /* 0x000fe4000bf06270 */
[----:B------:R-:W-:Y:S02]  /*21de0*/  LOP3.LUT R16, R16, 0xfffffffb, RZ, 0xc0, !PT ;  /* 0xfffffffb10107812 */ /* 0x000fe400078ec0ff */
[----:B------:R-:W-:-:S04]  /*21df0*/  SEL R36, RZ, 0x8, P0 ;  /* 0x00000008ff247807 */ /* 0x000fc80000000000 */
[----:B------:R-:W-:-:S05]  /*21e00*/  LOP3.LUT R36, R6, R36, RZ, 0xfc, !PT ;  /* 0x0000002406247212 */ /* 0x000fca00078efcff */
[----:B------:R-:W-:Y:S02]  /*21e10*/  @P0 LOP3.LUT R16, R16, 0x4, RZ, 0xfc, !PT ;  /* 0x0000000410100812 */ /* 0x000fe400078efcff */
[----:B------:R-:W-:Y:S02]  /*21e20*/  ISETP.GE.AND P0, PT, R5, UR43, PT ;  /* 0x0000002b05007c0c */ /* 0x000fe4000bf06270 */
[----:B------:R-:W-:-:S04]  /*21e30*/  LOP3.LUT R16, R16, 0xfffffffe, RZ, 0xc0, !PT ;  /* 0xfffffffe10107812 */ /* 0x000fc800078ec0ff */
[----:B------:R-:W-:-:S04]  /*21e40*/  LOP3.LUT R16, R16, 0xfffeffff, RZ, 0xc0, !PT ;  /* 0xfffeffff10107812 */ /* 0x000fc800078ec0ff */
[----:B------:R-:W-:Y:S02]  /*21e50*/  @P1 LOP3.LUT R16, R16, 0x10000, RZ, 0xfc, !PT ;  /* 0x0001000010101812 */ /* 0x000fe400078efcff */
[C---:B------:R-:W-:Y:S02]  /*21e60*/  ISETP.GE.AND P1, PT, R5.reuse, UR8, PT ;  /* 0x0000000805007c0c */ /* 0x040fe4000bf26270 */
[----:B------:R-:W-:Y:S02]  /*21e70*/  @P0 LOP3.LUT R16, R16, 0x1, RZ, 0xfc, !PT ;  /* 0x0000000110100812 */ /* 0x000fe400078efcff */
[----:B------:R-:W-:Y:S02]  /*21e80*/  ISETP.GE.AND P0, PT, R5, UR9, PT ;  /* 0x0000000905007c0c */ /* 0x000fe4000bf06270 */
[----:B------:R-:W-:-:S04]  /*21e90*/  LOP3.LUT R16, R16, 0xfff7ffff, RZ, 0xc0, !PT ;  /* 0xfff7ffff10107812 */ /* 0x000fc800078ec0ff */
[----:B------:R-:W-:-:S04]  /*21ea0*/  LOP3.LUT R16, R16, 0xffefffff, RZ, 0xc0, !PT ;  /* 0xffefffff10107812 */ /* 0x000fc800078ec0ff */
[----:B------:R-:W-:-:S04]  /*21eb0*/  @P1 LOP3.LUT R16, R16, 0x100000, RZ, 0xfc, !PT ;  /* 0x0010000010101812 */ /* 0x000fc800078efcff */
[----:B---3--:R-:W-:-:S07]  /*21ec0*/  @P0 LOP3.LUT R16, R16, 0x80000, RZ, 0xfc, !PT ;  /* 0x0008000010100812 */ /* 0x008fce00078efcff */
.L_x_2337:
        /* <DEDUP_REMOVED lines=13> */
[----:B0123-5:R-:W-:Y:S05]  /*21fa0*/  @P0 BRA `(.L_x_2279) ;  /* 0x0000000000200947 */ /* 0x02ffea0003800000 */
        /* <DEDUP_REMOVED lines=8> */
.L_x_2279:
[----:B------:R-:W-:Y:S01]  /*22030*/  ULDC UR8, c[0x0][0xd54] ;  /* 0x0003550000087ab9 */ /* 0x000fe20000000800 */
[----:B------:R-:W-:Y:S01]  /*22040*/  UMOV UR6, UR7 ;  /* 0x0000000700067c82 */ /* 0x000fe20008000000 */
[----:B------:R-:W-:-:S11]  /*22050*/  UISETP.NE.AND UP0, UPT, UR8, 0x1, UPT ;  /* 0x000000010800788c */ /* 0x000fd6000bf05270 */
[----:B------:R-:W-:Y:S02]  /*22060*/  @UP0 ULDC.64 UR10, c[0x0][0xd58] ;  /* 0x00035600000a0ab9 */ /* 0x000fe40000000a00 */
[----:B------:R-:W-:-:S04]  /*22070*/  UIMAD.WIDE.U32 UR4, UR7, UR10, URZ ;  /* 0x0000000a070472a5 */ /* 0x000fc8000f8e003f */
[----:B------:R-:W-:-:S04]  /*22080*/  @UP0 USHF.R.U32.HI UR6, URZ, UR11, UR5 ;  /* 0x0000000b3f060299 */ /* 0x000fc80008011605 */
[----:B------:R-:W-:-:S12]  /*22090*/  UIMAD UR4, UR6, UR8, URZ ;  /* 0x00000008060472a4 */ /* 0x000fd8000f8e023f */
.L_x_2280:
        /* <DEDUP_REMOVED lines=48> */
.L_x_2282:
[----:B------:R-:W-:-:S11]  /*223a0*/  UISETP.NE.AND UP1, UPT, UR5, 0x1, UPT ;  /* 0x000000010500788c */ /* 0x000fd6000bf25270 */
[----:B------:R-:W-:Y:S02]  /*223b0*/  @UP1 ULDC.64 UR10, c[0x0][0xae0] ;  /* 0x0002b800000a1ab9 */ /* 0x000fe40000000a00 */
[----:B------:R-:W-:-:S04]  /*223c0*/  UIMAD.WIDE.U32 UR6, UR8, UR10, URZ ;  /* 0x0000000a080672a5 */ /* 0x000fc8000f8e003f */
[----:B------:R-:W-:-:S12]  /*223d0*/  @UP1 USHF.R.U32.HI UR8, URZ, UR11, UR7 ;  /* 0x0000000b3f081299 */ /* 0x000fd80008011607 */
.L_x_2283:
[----:B------:R-:W-:-:S04]  /*223e0*/  UIMAD UR8, UR8, UR5, UR5 ;  /* 0x00000005080872a4 */ /* 0x000fc8000f8e0205 */
[----:B------:R-:W-:-:S04]  /*223f0*/  UISETP.LT.AND UP1, UPT, UR4, UR8, UPT ;  /* 0x000000080400728c */ /* 0x000fc8000bf21270 */
[----:B------:R-:W-:-:S12]  /*22400*/  USEL UR4, UR4, UR8, UP1 ;  /* 0x0000000804047287 */ /* 0x000fd80008800000 */
.L_x_2281:
        /* <DEDUP_REMOVED lines=28> */
.L_x_2285:
[----:B------:R-:W-:-:S11]  /*225d0*/  UISETP.NE.AND UP0, UPT, UR5, 0x1, UPT ;  /* 0x000000010500788c */ /* 0x000fd6000bf05270 */
[----:B------:R-:W-:Y:S02]  /*225e0*/  @UP0 ULDC.64 UR10, c[0x0][0xae0] ;  /* 0x0002b800000a0ab9 */ /* 0x000fe40000000a00 */
[----:B------:R-:W-:-:S04]  /*225f0*/  UIMAD.WIDE.U32 UR6, UR4, UR10, URZ ;  /* 0x0000000a040672a5 */ /* 0x000fc8000f8e003f */
[----:B------:R-:W-:-:S12]  /*22600*/  @UP0 USHF.R.U32.HI UR4, URZ, UR11, UR7 ;  /* 0x0000000b3f040299 */ /* 0x000fd80008011607 */
.L_x_2286:
[----:B------:R-:W-:-:S04]  /*22610*/  UIMAD UR4, UR4, UR5, URZ ;  /* 0x00000005040472a4 */ /* 0x000fc8000f8e023f */
[----:B------:R-:W-:-:S04]  /*22620*/  UISETP.LT.AND UP0, UPT, UR8, UR4, UPT ;  /* 0x000000040800728c */ /* 0x000fc8000bf01270 */
[----:B------:R-:W-:-:S12]  /*22630*/  USEL UR8, UR8, UR4, !UP0 ;  /* 0x0000000408087287 */ /* 0x000fd8000c000000 */
.L_x_2284:
        /* <DEDUP_REMOVED lines=26> */
.L_x_2288:
        /* <DEDUP_REMOVED lines=20> */
.L_x_2291:
[----:B------:R-:W-:Y:S05]  /*22920*/  BSYNC B6 ;  /* 0x0000000000067941 */ /* 0x000fea0003800000 */
.L_x_2290:
        /* <DEDUP_REMOVED lines=20> */
.L_x_2294:
        /* <DEDUP_REMOVED lines=15> */
.L_x_2293:
[----:B------:R-:W-:Y:S05]  /*22b60*/  BSYNC B6 ;  /* 0x0000000000067941 */ /* 0x000fea0003800000 */
.L_x_2292:
        /* <DEDUP_REMOVED lines=17> */
.L_x_2354:
[----:B-1----:R-:W1:Y:S01]  /*22c80*/  S2R R2, SR_TID.X ;  /* 0x0000000000027919 */ /* 0x002e620000002100 */
[----:B0-----:R-:W-:Y:S01]  /*22c90*/  ISETP.NE.AND P1, PT, R10, 0x1, PT ;  /* 0x000000010a00780c */ /* 0x001fe20003f25270 */
[----:B------:R-:W-:Y:S01]  /*22ca0*/  IMAD.MOV.U32 R25, RZ, RZ, RZ ;  /* 0x000000ffff197224 */ /* 0x000fe200078e00ff */
[----:B-----5:R-:W-:Y:S02]  /*22cb0*/  SHF.R.S32.HI R30, RZ, 0x1f, R28 ;  /* 0x0000001fff1e7819 */ /* 0x020fe4000001141c */
[----:B------:R-:W-:-:S09]  /*22cc0*/  LOP3.LUT R16, R16, 0xffff7fff, RZ, 0xc0, !PT ;  /* 0xffff7fff10107812 */ /* 0x000fd200078ec0ff */
[----:B------:R-:W0:Y:S01]  /*22cd0*/  @P1 LDC R3, c[0x0][0x438] ;  /* 0x00010e00ff031b82 */ /* 0x000e220000000800 */
[----:B------:R-:W-:Y:S01]  /*22ce0*/  @P1 LOP3.LUT R16, R16, 0x8000, RZ, 0xfc, !PT ;  /* 0x0000800010101812 */ /* 0x000fe200078efcff */
[----:B-1----:R-:W-:-:S06]  /*22cf0*/  IMAD.SHL.U32 R8, R2, 0x10, RZ ;  /* 0x0000001002087824 */ /* 0x002fcc00078e00ff */
[----:B------:R-:W1:Y:S01]  /*22d00*/  @P1 LDC R2, c[0x0][0x434] ;  /* 0x00010d00ff021b82 */ /* 0x000e620000000800 */
[----:B------:R-:W-:-:S05]  /*22d10*/  LOP3.LUT R8, R35, 0x70, R8, 0xf8, !PT ;  /* 0x0000007023087812 */ /* 0x000fca00078ef808 */
[----:B------:R-:W-:-:S04]  /*22d20*/  IMAD R4, R0, 0x60, R8 ;  /* 0x0000006000047824 */ /* 0x000fc800078e0208 */
[C---:B------:R-:W-:Y:S01]  /*22d30*/  IMAD.IADD R33, R4.reuse, 0x1, R31 ;  /* 0x0000000104217824 */ /* 0x040fe200078e021f */
[----:B------:R-:W-:-:S03]  /*22d40*/  ISETP.GE.AND P0, PT, R4, UR42, PT ;  /* 0x0000002a04007c0c */ /* 0x000fc6000bf06270 */
[----:B------:R-:W-:Y:S01]  /*22d50*/  IMAD.MOV.U32 R9, RZ, RZ, R33 ;  /* 0x000000ffff097224 */ /* 0x000fe200078e0021 */
[----:B------:R-:W-:Y:S01]  /*22d60*/  ISETP.GT.U32.OR P0, PT, R8, 0x5f, P0 ;  /* 0x0000005f0800780c */ /* 0x000fe20000704470 */
[----:B-1----:R-:W-:-:S05]  /*22d70*/  @P1 IMAD.HI.U32 R2, R33, R2, RZ ;  /* 0x0000000221021227 */ /* 0x002fca00078e00ff */
[----:B0-----:R-:W-:-:S07]  /*22d80*/  @P1 SHF.R.U32.HI R9, RZ, R3, R2 ;  /* 0x00000003ff091219 */ /* 0x001fce0000011602 */
        /* <DEDUP_REMOVED lines=9> */
[----:B------:R-:W-:Y:S01]  /*22e20*/  @!P0 LEA.HI.X R5, R2, R5, R3, 0x2, P1 ;  /* 0x0000000502058211 */ /* 0x000fe200008f1403 */
[----:B------:R-:W-:-:S04]  /*22e30*/  IMAD.MOV R2, RZ, RZ, -R9 ;  /* 0x000000ffff027224 */ /* 0x000fc800078e0a09 */
[----:B------:R-:W-:Y:S01]  /*22e40*/  IMAD R33, R10, R2, R33 ;  /* 0x000000020a217224 */ /* 0x000fe200078e0221 */
[----:B------:R0:W5:Y:S01]  /*22e50*/  @!P0 LDG.E R25, desc[UR36][R4.64] ;  /* 0x0000002404198981 */ /* 0x000162000c1e1900 */
[----:B------:R-:W-:Y:S01]  /*22e60*/  IMAD R2, RZ, RZ, -UR38 ;  /* 0x80000026ff027e24 */ /* 0x000fe2000f8e02ff */
[----:B------:R-:W-:Y:S02]  /*22e70*/  ISETP.GT.U32.AND P0, PT, R8, 0x5f, PT ;  /* 0x0000005f0800780c */ /* 0x000fe40003f04070 */
[----:B------:R-:W-:Y:S01]  /*22e80*/  LOP3.LUT R16, R16, 0xffffdfff, RZ, 0xc0, !PT ;  /* 0xffffdfff10107812 */ /* 0x000fe200078ec0ff */
[----:B------:R-:W-:Y:S02]  /*22e90*/  IMAD R19, R19, R2, UR46 ;  /* 0x0000002e13137e24 */ /* 0x000fe4000f8e0202 */
[----:B------:R-:W-:-:S03]  /*22ea0*/  IMAD.U32 R2, RZ, RZ, UR48 ;  /* 0x00000030ff027e24 */ /* 0x000fc6000f8e00ff */
[----:B------:R-:W-:Y:S02]  /*22eb0*/  SHF.R.S32.HI R27, RZ, 0x1f, R19 ;  /* 0x0000001fff1b7819 */ /* 0x000fe40000011413 */
[----:B------:R-:W-:-:S13]  /*22ec0*/  ISETP.NE.AND P2, PT, R2, 0x3, PT ;  /* 0x000000030200780c */ /* 0x000fda0003f45270 */
[----:B------:R-:W-:-:S04]  /*22ed0*/  @P2 LOP3.LUT R16, R16, 0x2000, RZ, 0xfc, !PT ;  /* 0x0000200010102812 */ /* 0x000fc800078efcff */
[----:B------:R-:W-:-:S04]  /*22ee0*/  LOP3.LUT R16, R16, 0xfffffffd, RZ, 0xc0, !PT ;  /* 0xfffffffd10107812 */ /* 0x000fc800078ec0ff */
[----:B------:R-:W-:Y:S01]  /*22ef0*/  @P0 LOP3.LUT R16, R16, 0x2, RZ, 0xfc, !PT ;  /* 0x0000000210100812 */ /* 0x000fe200078efcff */
[----:B0-----:R-:W-:Y:S06]  /*22f00*/  @!P2 BRA `(.L_x_2296) ;  /* 0x000000000004a947 */ /* 0x001fec0003800000 */
[----:B------:R-:W-:Y:S01]  /*22f10*/  BPT.TRAP 0x1 ;  /* 0x000000040000795c */ /* 0x000fe20000300000 */
.L_x_2296:
[----:B------:R-:W-:Y:S01]  /*22f20*/  IMAD R24, R18, 0x8, R17 ;  /* 0x0000000812187824 */ /* 0x000fe200078e0211 */
[----:B------:R-:W-:Y:S01]  /*22f30*/  SHF.L.U32 R3, R26, 0x1f, RZ ;  /* 0x0000001f1a037819 */ /* 0x000fe200000006ff */
[----:B------:R-:W-:Y:S03]  /*22f40*/  BSSY B0, `(.L_x_2297) ;  /* 0x0000003000007945 */ /* 0x000fe60003800000 */
[----:B------:R-:W0:Y:S02]  /*22f50*/  SYNCS.PHASECHK.TRANS64.TRYWAIT P0, [R24+URZ+0x32440], R3 ;  /* 0x03244003180075a7 */ /* 0x000e24000800017f */
[----:B0-----:R-:W-:Y:S05]  /*22f60*/  @!P0 BRA `(.L_x_2298) ;  /* 0x0000003c00388947 */ /* 0x001fea0003800000 */
.L_x_2355:
[----:B------:R-:W-:Y:S05]  /*22f70*/  BSYNC B0 ;  /* 0x0000000000007941 */ /* 0x000fea0003800000 */
.L_x_2297:
[----:B------:R-:W-:Y:S01]  /*22f80*/  SHF.R.S32.HI R37, RZ, 0x1f, R33 ;  /* 0x0000001fff257819 */ /* 0x000fe20000011421 */
[----:B------:R-:W-:Y:S01]  /*22f90*/  ULDC.64 UR4, c[0x0][0x300] ;  /* 0x0000c00000047ab9 */ /* 0x000fe20000000a00 */
[----:B------:R-:W1:Y:S01]  /*22fa0*/  S2R R6, SR_TID.X ;  /* 0x0000000000067919 */ /* 0x000e620000002100 */
[----:B-----5:R-:W-:Y:S02]  /*22fb0*/  SHF.R.S32.HI R4, RZ, 0x1f, R25 ;  /* 0x0000001fff047819 */ /* 0x020fe40000011419 */
[----:B------:R-:W-:Y:S01]  /*22fc0*/  IMAD R2, R37, UR4, RZ ;  /* 0x0000000425027c24 */ /* 0x000fe2000f8e02ff */
[----:B------:R-:W-:Y:S02]  /*22fd0*/  LOP3.LUT P2, RZ, R16, 0x1, RZ, 0xc0, !PT ;  /* 0x0000000110ff7812 */ /* 0x000fe4000784c0ff */
[----:B------:R2:W-:Y:S01]  /*22fe0*/  STL [R1+0x440], R4 ;  /* 0x0004400401007387 */ /* 0x0005e20000100800 */
[C---:B------:R-:W-:Y:S02]  /*22ff0*/  IMAD R5, R33.reuse, UR5, R2 ;  /* 0x0000000521057c24 */ /* 0x040fe4000f8e0202 */
[----:B0-----:R-:W-:Y:S01]  /*23000*/  IMAD.WIDE.U32 R2, R33, UR4, RZ ;  /* 0x0000000421027c25 */ /* 0x001fe2000f8e00ff */
[----:B------:R-:W-:-:S03]  /*23010*/  ULDC.64 UR4, c[0x0][0x310] ;  /* 0x0000c40000047ab9 */ /* 0x000fc60000000a00 */
[----:B------:R-:W-:Y:S02]  /*23020*/  IMAD.IADD R3, R3, 0x1, R5 ;  /* 0x0000000103037824 */ /* 0x000fe400078e0205 */
[----:B--2---:R-:W-:Y:S02]  /*23030*/  IMAD R4, R4, UR4, RZ ;  /* 0x0000000404047c24 */ /* 0x004fe4000f8e02ff */
        /* <DEDUP_REMOVED lines=57> */
.L_x_2369:
        /* <DEDUP_REMOVED lines=10> */
.L_x_2300:
        /* <DEDUP_REMOVED lines=10> */
.L_x_2301:
[----:B------:R1:W-:Y:S02]  /*23510*/  SYNCS.ARRIVE.TRANS64.A1T0 RZ, [R24+URZ+0x32430], RZ ;  /* 0x032430ff18ff79a7 */ /* 0x0003e4000810003f */
[----:B------:R-:W-:Y:S05]  /*23520*/  WARPSYNC.ALL ;  /* 0x0000000000007948 */ /* 0x000fea0003800000 */
[----:B------:R-:W-:Y:S01]  /*23530*/  VIADD R0, R17, 0x18400 ;  /* 0x0001840011007836 */ /* 0x000fe20000000000 */
[----:B------:R-:W-:Y:S01]  /*23540*/  BAR.SYNC.DEFER_BLOCKING 0x8, 0x180 ;  /* 0x0206000000007b1d */ /* 0x000fe20000010000 */
[----:B------:R-:W-:-:S03]  /*23550*/  USHF.R.S32.HI UR51, URZ, 0x1f, UR38 ;  /* 0x0000001f3f337899 */ /* 0x000fc60008011426 */
[----:B------:R-:W-:Y:S02]  /*23560*/  LOP3.LUT P0, RZ, R0, 0x3ff, RZ, 0xc0, !PT ;  /* 0x000003ff00ff7812 */ /* 0x000fe4000780c0ff */
[----:B------:R-:W-:Y:S11]  /*23570*/  BSSY B6, `(.L_x_2302) ;  /* 0x0000012000067945 */ /* 0x000ff60003800000 */
        /* <DEDUP_REMOVED lines=17> */
.L_x_2303:
[----:B------:R-:W-:Y:S05]  /*23690*/  BSYNC B6 ;  /* 0x0000000000067941 */ /* 0x000fea0003800000 */
.L_x_2302:
[----:B------:R-:W2:Y:S01]  /*236a0*/  S2R R20, SR_TID.X ;  /* 0x0000000000147919 */ /* 0x000ea20000002100 */
[----:B------:R-:W-:Y:S01]  /*236b0*/  UISETP.NE.AND UP0, UPT, UR50, URZ, UPT ;  /* 0x0000003f3200728c */ /* 0x000fe2000bf05270 */
[----:B------:R-:W-:Y:S01]  /*236c0*/  R2UR UR6, R27 ;  /* 0x000000001b0672ca */ /* 0x000fe200000e0000 */
[----:B------:R-:W-:Y:S01]  /*236d0*/  ULDC.64 UR8, c[0x0][0x2d8] ;  /* 0x0000b60000087ab9 */ /* 0x000fe20000000a00 */
[----:B------:R-:W-:Y:S02]  /*236e0*/  R2UR UR7, R19 ;  /* 0x00000000130772ca */ /* 0x000fe400000e0000 */
[----:B------:R-:W-:Y:S02]  /*236f0*/  LOP3.LUT P5, RZ, R16, 0x100000, RZ, 0xc0, !PT ;  /* 0x0010000010ff7812 */ /* 0x000fe400078ac0ff */
[----:B------:R-:W-:-:S04]  /*23700*/  PLOP3.LUT P0, PT, PT, PT, UP0, 0x80, 0x0 ;  /* 0x000000000000781c */ /* 0x000fc80003f0f008 */
[----:B------:R-:W-:-:S03]  /*23710*/  @UP0 ULDC UR4, c[0x0][0x44c] ;  /* 0x0001130000040ab9 */ /* 0x000fc60000000800 */
[----:B------:R-:W-:-:S04]  /*23720*/  UIMAD UR6, UR6, UR8, URZ ;  /* 0x00000008060672a4 */ /* 0x000fc8000f8e023f */
[----:B------:R-:W-:Y:S01]  /*23730*/  UIMAD UR6, UR7, UR9, UR6 ;  /* 0x00000009070672a4 */ /* 0x000fe2000f8e0206 */
[----:B--2---:R-:W-:-:S05]  /*23740*/  IMAD.SHL.U32 R20, R20, 0x10, RZ ;  /* 0x0000001014147824 */ /* 0x004fca00078e00ff */
[----:B------:R-:W-:-:S05]  /*23750*/  LOP3.LUT R20, R35, 0x70, R20, 0xf8, !PT ;  /* 0x0000007023147812 */ /* 0x000fca00078ef814 */
[----:B------:R-:W-:-:S04]  /*23760*/  VIADD R34, R20, UR43 ;  /* 0x0000002b14227c36 */ /* 0x000fc80008000000 */
[----:B------:R-:W-:Y:S01]  /*23770*/  @P0 IMAD.HI.U32 R0, R34, UR4, RZ ;  /* 0x0000000422000c27 */ /* 0x000fe2000f8e00ff */
[----:B------:R-:W-:Y:S01]  /*23780*/  PLOP3.LUT P0, PT, PT, PT, UP0, 0x80, 0x0 ;  /* 0x000000000000781c */ /* 0x000fe20003f0f008 */
[----:B------:R-:W-:Y:S02]  /*23790*/  @UP0 ULDC UR4, c[0x0][0x450] ;  /* 0x0001140000040ab9 */ /* 0x000fe40000000800 */
[----:B------:R-:W-:-:S10]  /*237a0*/  IMAD.MOV.U32 R7, RZ, RZ, R34 ;  /* 0x000000ffff077224 */ /* 0x000fd400078e0022 */
[----:B------:R-:W-:Y:S02]  /*237b0*/  @P0 SHF.R.U32.HI R7, RZ, UR4, R0 ;  /* 0x00000004ff070c19 */ /* 0x000fe40008011600 */
[----:B------:R-:W-:Y:S02]  /*237c0*/  R2UR UR4, R19 ;  /* 0x00000000130472ca */ /* 0x000fe400000e0000 */
[----:B------:R-:W-:-:S11]  /*237d0*/  SHF.R.S32.HI R0, RZ, 0x1f, R7 ;  /* 0x0000001fff007819 */ /* 0x000fd60000011407 */
[----:B------:R-:W-:-:S03]  /*237e0*/  UIMAD.WIDE.U32 UR4, UR4, UR8, URZ ;  /* 0x00000008040472a5 */ /* 0x000fc6000f8e003f */
[----:B------:R-:W-:Y:S01]  /*237f0*/  ULDC.64 UR8, c[0x0][0x2e0] ;  /* 0x0000b80000087ab9 */ /* 0x000fe20000000a00 */
[----:B------:R-:W-:Y:S02]  /*23800*/  UIADD3 UR5, UR5, UR6, URZ ;  /* 0x0000000605057290 */ /* 0x000fe4000fffe03f */
[----:B------:R-:W-:Y:S02]  /*23810*/  UIMAD UR6, UR51, UR8, URZ ;  /* 0x00000008330672a4 */ /* 0x000fe4000f8e023f */
[----:B------:R-:W-:Y:S02]  /*23820*/  UIMAD.WIDE.U32 UR4, UR38, UR8, UR4 ;  /* 0x00000008260472a5 */ /* 0x000fe4000f8e0004 */
[----:B------:R-:W-:-:S04]  /*23830*/  UIMAD UR6, UR38, UR9, UR6 ;  /* 0x00000009260672a4 */ /* 0x000fc8000f8e0206 */
[----:B------:R-:W-:Y:S02]  /*23840*/  UIADD3 UR6, UR5, UR6, URZ ;  /* 0x0000000605067290 */ /* 0x000fe4000fffe03f */
[----:B0-----:R-:W-:Y:S02]  /*23850*/  IMAD.U32 R5, RZ, RZ, UR5 ;  /* 0x00000005ff057e24 */ /* 0x001fe4000f8e00ff */
[----:B------:R-:W-:Y:S02]  /*23860*/  IMAD.MOV R5, RZ, RZ, -R7 ;  /* 0x000000ffff057224 */ /* 0x000fe400078e0a07 */
[----:B------:R-:W-:Y:S01]  /*23870*/  IMAD.U32 R4, RZ, RZ, UR4 ;  /* 0x00000004ff047e24 */ /* 0x000fe2000f8e00ff */
[----:B------:R-:W-:Y:S01]  /*23880*/  ULDC.64 UR4, c[0x0][0x2d0] ;  /* 0x0000b40000047ab9 */ /* 0x000fe20000000a00 */
[----:B------:R-:W-:Y:S01]  /*23890*/  IMAD.U32 R3, RZ, RZ, UR6 ;  /* 0x00000006ff037e24 */ /* 0x000fe2000f8e00ff */
[----:B------:R-:W-:Y:S01]  /*238a0*/  ULDC UR6, c[0x0][0x448] ;  /* 0x0001120000067ab9 */ /* 0x000fe20000000800 */
[----:B------:R-:W-:-:S02]  /*238b0*/  IMAD R0, R0, UR4, RZ ;  /* 0x0000000400007c24 */ /* 0x000fc4000f8e02ff */
[----:B------:R-:W-:Y:S02]  /*238c0*/  IMAD R5, R5, UR6, R34 ;  /* 0x0000000605057c24 */ /* 0x000fe4000f8e0222 */
[----:B------:R-:W-:Y:S02]  /*238d0*/  IMAD.MOV.U32 R2, RZ, RZ, R4 ;  /* 0x000000ffff027224 */ /* 0x000fe400078e0004 */
[C---:B------:R-:W-:Y:S01]  /*238e0*/  IMAD R9, R7.reuse, UR5, R0 ;  /* 0x0000000507097c24 */ /* 0x040fe2000f8e0200 */
[----:B------:R-:W-:Y:S01]  /*238f0*/  SHF.R.S32.HI R0, RZ, 0x1f, R5 ;  /* 0x0000001fff007819 */ /* 0x000fe20000011405 */
        /* <DEDUP_REMOVED lines=12> */
[----:B------:R-:W0:Y:S01]  /*239c0*/  S2R R2, SR_TID.X ;  /* 0x0000000000027919 */ /* 0x000e220000002100 */
[----:B------:R-:W-:Y:S01]  /*239d0*/  VIADD R4, R35, UR43 ;  /* 0x0000002b23047c36 */ /* 0x000fe20008000000 */
[----:B------:R-:W-:Y:S01]  /*239e0*/  LOP3.LUT R16, R16, 0xffffefff, RZ, 0xc0, !PT ;  /* 0xffffefff10107812 */ /* 0x000fe200078ec0ff */
[----:B------:R-:W2:Y:S02]  /*239f0*/  SHFL.IDX PT, R14, R0, RZ, 0x181f ;  /* 0x00181fff000e7589 */ /* 0x000ea400000e0000 */
[C---:B------:R-:W-:Y:S01]  /*23a00*/  VIADD R6, R4.reuse, 0x10 ;  /* 0x0000001004067836 */ /* 0x040fe20000000000 */
[C---:B------:R-:W-:Y:S01]  /*23a10*/  ISETP.GE.AND P1, PT, R4.reuse, UR41, PT ;  /* 0x0000002904007c0c */ /* 0x040fe2000bf26270 */
[----:B------:R-:W-:Y:S01]  /*23a20*/  VIADD R13, R4, 0x40 ;  /* 0x00000040040d7836 */ /* 0x000fe20000000000 */
[----:B------:R-:W3:Y:S04]  /*23a30*/  SHFL.IDX PT, R3, R5, RZ, 0x181f ;  /* 0x00181fff05037589 */ /* 0x000ee800000e0000 */
[----:B------:R-:W-:Y:S01]  /*23a40*/  SHFL.IDX PT, R9, R0, 0x2, 0x181f ;  /* 0x00581f0000097f89 */ /* 0x000fe200000e0000 */
[----:B------:R-:W-:-:S03]  /*23a50*/  ISETP.GE.AND P3, PT, R13, UR41, PT ;  /* 0x000000290d007c0c */ /* 0x000fc6000bf66270 */
[----:B------:R-:W-:Y:S03]  /*23a60*/  SHFL.IDX PT, R8, R5, 0x2, 0x181f ;  /* 0x00581f0005087f89 */ /* 0x000fe600000e0000 */
[----:B------:R-:W-:Y:S01]  /*23a70*/  @P1 LOP3.LUT R16, R16, 0x1000, RZ, 0xfc, !PT ;  /* 0x0000100010101812 */ /* 0x000fe200078efcff */
[----:B------:R-:W-:Y:S03]  /*23a80*/  SHFL.IDX PT, R7, R0, 0x3, 0x181f ;  /* 0x00781f0000077f89 */ /* 0x000fe600000e0000 */
[----:B------:R-:W-:Y:S01]  /*23a90*/  LOP3.LUT R16, R16, 0xfffff7ff, RZ, 0xc0, !PT ;  /* 0xfffff7ff10107812 */ /* 0x000fe200078ec0ff */
[----:B------:R-:W-:Y:S04]  /*23aa0*/  SHFL.IDX PT, R21, R0, 0x5, 0x181f ;  /* 0x00b81f0000157f89 */ /* 0x000fe800000e0000 */
[----:B------:R-:W-:Y:S01]  /*23ab0*/  SHFL.IDX PT, R15, R0, 0x6, 0x181f ;  /* 0x00d81f00000f7f89 */ /* 0x000fe200000e0000 */
[----:B0-----:R-:W-:-:S03]  /*23ac0*/  IMAD.SHL.U32 R35, R2, 0x8, RZ ;  /* 0x0000000802237824 */ /* 0x001fc600078e00ff */
[----:B------:R-:W-:Y:S02]  /*23ad0*/  SHFL.IDX PT, R2, R5, 0x1, 0x181f ;  /* 0x00381f0005027f89 */ /* 0x000fe400000e0000 */
[----:B------:R-:W-:-:S04]  /*23ae0*/  LOP3.LUT R35, R35, 0x38, RZ, 0xc0, !PT ;  /* 0x0000003823237812 */ /* 0x000fc800078ec0ff */
[----:B--2---:R-:W-:Y:S02]  /*23af0*/  @!P1 LEA R12, P0, R35, R14, 0x1 ;  /* 0x0000000e230c9211 */ /* 0x004fe400078008ff */
[----:B------:R-:W0:Y:S03]  /*23b00*/  SHFL.IDX PT, R14, R0, 0x1, 0x181f ;  /* 0x00381f00000e7f89 */ /* 0x000e2600000e0000 */
[----:B---3--:R-:W-:Y:S01]  /*23b10*/  @!P1 IMAD.X R3, RZ, RZ, R3, P0 ;  /* 0x000000ffff039224 */ /* 0x008fe200000e0603 */
[----:B------:R-:W-:Y:S02]  /*23b20*/  ISETP.GE.AND P1, PT, R6, UR41, PT ;  /* 0x0000002906007c0c */ /* 0x000fe4000bf26270 */
[----:B------:R-:W2:Y:S11]  /*23b30*/  SHFL.IDX PT, R6, R5, 0x3, 0x181f ;  /* 0x00781f0005067f89 */ /* 0x000eb600000e0000 */
[----:B------:R-:W-:-:S04]  /*23b40*/  @P1 LOP3.LUT R16, R16, 0x800, RZ, 0xfc, !PT ;  /* 0x0000080010101812 */ /* 0x000fc800078efcff */
[----:B------:R-:W-:Y:S02]  /*23b50*/  LOP3.LUT R16, R16, 0xfffffbff, RZ, 0xc0, !PT ;  /* 0xfffffbff10107812 */ /* 0x000fe400078ec0ff */
[----:B0-----:R-:W-:Y:S02]  /*23b60*/  @!P1 LEA R10, P0, R35, R14, 0x1 ;  /* 0x0000000e230a9211 */ /* 0x001fe400078008ff */
[----:B------:R-:W0:Y:S03]  /*23b70*/  SHFL.IDX PT, R14, R0, 0x4, 0x181f ;  /* 0x00981f00000e7f89 */ /* 0x000e2600000e0000 */
[----:B------:R-:W-:Y:S02]  /*23b80*/  @!P1 IMAD.X R11, RZ, RZ, R2, P0 ;  /* 0x000000ffff0b9224 */ /* 0x000fe400000e0602 */
[----:B------:R-:W-:-:S05]  /*23b90*/  VIADD R2, R4, 0x20 ;  /* 0x0000002004027836 */ /* 0x000fca0000000000 */
[----:B------:R-:W-:Y:S01]  /*23ba0*/  ISETP.GE.AND P6, PT, R2, UR41, PT ;  /* 0x0000002902007c0c */ /* 0x000fe2000bfc6270 */
[----:B------:R-:W-:-:S05]  /*23bb0*/  VIADD R2, R4, 0x30 ;  /* 0x0000003004027836 */ /* 0x000fca0000000000 */
[----:B------:R-:W-:Y:S02]  /*23bc0*/  ISETP.GE.AND P4, PT, R2, UR41, PT ;  /* 0x0000002902007c0c */ /* 0x000fe4000bf86270 */
[----:B------:R-:W3:Y:S05]  /*23bd0*/  SHFL.IDX PT, R2, R5, 0x4, 0x181f ;  /* 0x00981f0005027f89 */ /* 0x000eea00000e0000 */
[----:B------:R-:W-:Y:S02]  /*23be0*/  @!P6 LEA R9, P0, R35, R9, 0x1 ;  /* 0x000000092309e211 */ /* 0x000fe400078008ff */
[----:B------:R-:W-:-:S03]  /*23bf0*/  @P6 LOP3.LUT R16, R16, 0x400, RZ, 0xfc, !PT ;  /* 0x0000040010106812 */ /* 0x000fc600078efcff */
[----:B------:R-:W-:Y:S01]  /*23c00*/  @!P6 IMAD.X R8, RZ, RZ, R8, P0 ;  /* 0x000000ffff08e224 */ /* 0x000fe200000e0608 */
[----:B------:R-:W-:Y:S02]  /*23c10*/  @!P4 LEA R7, P0, R35, R7, 0x1 ;  /* 0x000000072307c211 */ /* 0x000fe400078008ff */
[----:B------:R-:W-:-:S03]  /*23c20*/  LOP3.LUT R16, R16, 0xffbfffff, RZ, 0xc0, !PT ;  /* 0xffbfffff10107812 */ /* 0x000fc600078ec0ff */
[----:B--2---:R-:W-:Y:S01]  /*23c30*/  @!P4 IMAD.X R6, RZ, RZ, R6, P0 ;  /* 0x000000ffff06c224 */ /* 0x004fe200000e0606 */
[----:B0-----:R-:W-:Y:S02]  /*23c40*/  @!P3 LEA R14, P0, R35, R14, 0x1 ;  /* 0x0000000e230eb211 */ /* 0x001fe400078008ff */
[----:B------:R-:W-:-:S04]  /*23c50*/  @P6 LOP3.LUT R16, R16, 0x400000, RZ, 0xfc, !PT ;  /* 0x0040000010106812 */ /* 0x000fc800078efcff */
[C---:B------:R-:W-:Y:S01]  /*23c60*/  LOP3.LUT P6, RZ, R16.reuse, 0x1000, RZ, 0xc0, !PT ;  /* 0x0000100010ff7812 */ /* 0x040fe200078cc0ff */
[----:B---3--:R-:W-:Y:S01]  /*23c70*/  @!P3 IMAD.X R13, RZ, RZ, R2, P0 ;  /* 0x000000ffff0db224 */ /* 0x008fe200000e0602 */
[----:B------:R-:W-:Y:S01]  /*23c80*/  LOP3.LUT R16, R16, 0xfffffdff, RZ, 0xc0, !PT ;  /* 0xfffffdff10107812 */ /* 0x000fe200078ec0ff */
[----:B------:R-:W-:-:S03]  /*23c90*/  VIADD R2, R4, 0x50 ;  /* 0x0000005004027836 */ /* 0x000fc60000000000 */
[----:B------:R-:W-:Y:S02]  /*23ca0*/  @P4 LOP3.LUT R16, R16, 0x200, RZ, 0xfc, !PT ;  /* 0x0000020010104812 */ /* 0x000fe400078efcff */
[----:B------:R-:W-:Y:S01]  /*23cb0*/  ISETP.GE.AND P2, PT, R2, UR41, PT ;  /* 0x0000002902007c0c */ /* 0x000fe2000bf46270 */
[----:B------:R-:W-:Y:S01]  /*23cc0*/  VIADD R2, R4, 0x60 ;  /* 0x0000006004027836 */ /* 0x000fe20000000000 */
[----:B------:R-:W-:-:S04]  /*23cd0*/  LOP3.LUT R16, R16, 0xfffffeff, RZ, 0xc0, !PT ;  /* 0xfffffeff10107812 */ /* 0x000fc800078ec0ff */
[----:B------:R-:W-:Y:S02]  /*23ce0*/  ISETP.GE.AND P1, PT, R2, UR41, PT ;  /* 0x0000002902007c0c */ /* 0x000fe4000bf26270 */
[----:B------:R-:W0:Y:S01]  /*23cf0*/  SHFL.IDX PT, R2, R5, 0x5, 0x181f ;  /* 0x00b81f0005027f89 */ /* 0x000e2200000e0000 */
[----:B------:R-:W-:-:S04]  /*23d00*/  @P3 LOP3.LUT R16, R16, 0x100, RZ, 0xfc, !PT ;  /* 0x0000010010103812 */ /* 0x000fc800078efcff */
[----:B------:R-:W-:Y:S02]  /*23d10*/  @!P2 LEA R21, P0, R35, R21, 0x1 ;  /* 0x000000152315a211 */ /* 0x000fe400078008ff */
[----:B------:R-:W-:-:S04]  /*23d20*/  LOP3.LUT R16, R16, 0xffffff7f, RZ, 0xc0, !PT ;  /* 0xffffff7f10107812 */ /* 0x000fc800078ec0ff */
[----:B------:R-:W-:-:S04]  /*23d30*/  @P2 LOP3.LUT R16, R16, 0x80, RZ, 0xfc, !PT ;  /* 0x0000008010102812 */ /* 0x000fc800078efcff */
[----:B------:R-:W-:-:S04]  /*23d40*/  LOP3.LUT R16, R16, 0xffffffbf, RZ, 0xc0, !PT ;  /* 0xffffffbf10107812 */ /* 0x000fc800078ec0ff */
[----:B------:R-:W-:Y:S01]  /*23d50*/  @P1 LOP3.LUT R16, R16, 0x40, RZ, 0xfc, !PT ;  /* 0x0000004010101812 */ /* 0x000fe200078efcff */
[----:B0-----:R-:W-:Y:S01]  /*23d60*/  @!P2 IMAD.X R20, RZ, RZ, R2, P0 ;  /* 0x000000ffff14a224 */ /* 0x001fe200000e0602 */
[----:B------:R-:W-:Y:S01]  /*23d70*/  @!P1 LEA R35, P0, R35, R15, 0x1 ;  /* 0x0000000f23239211 */ /* 0x000fe200078008ff */
[----:B------:R-:W0:Y:S04]  /*23d80*/  SHFL.IDX PT, R2, R5, 0x6, 0x181f ;  /* 0x00d81f0005027f89 */ /* 0x000e2800000e0000 */
[----:B------:R-:W2:Y:S01]  /*23d90*/  SHFL.IDX PT, R5, R5, 0x7, 0x181f ;  /* 0x00f81f0005057f89 */ /* 0x000ea200000e0000 */
[----:B0-----:R-:W-:Y:S01]  /*23da0*/  @!P1 IMAD.X R15, RZ, RZ, R2, P0 ;  /* 0x000000ffff0f9224 */ /* 0x001fe200000e0602 */
[----:B------:R-:W-:Y:S01]  /*23db0*/  LOP3.LUT P0, RZ, R16, 0x800, RZ, 0xc0, !PT ;  /* 0x0000080010ff7812 */ /* 0x000fe2000780c0ff */
[----:B------:R-:W-:-:S05]  /*23dc0*/  @!P6 IMAD.MOV.U32 R2, RZ, RZ, R12 ;  /* 0x000000ffff02e224 */ /* 0x000fca00078e000c */
[----:B------:R0:W-:Y:S01]  /*23dd0*/  @!P6 LDGSTS.E.BYPASS.LTC128B.128 [R22+0x18400], desc[UR36][R2.64], !P5 ;  /* 0x184000000216efae */ /* 0x0001e2000e901d64 */
[----:B------:R-:W-:-:S06]  /*23de0*/  LOP3.LUT P6, RZ, R16, 0x400000, RZ, 0xc0, !PT ;  /* 0x0040000010ff7812 */ /* 0x000fcc00078cc0ff */
        /* <DEDUP_REMOVED lines=10> */
[----:B------:R-:W-:Y:S01]  /*23e90*/  @!P3 IMAD.MOV.U32 R3, RZ, RZ, R13 ;  /* 0x000000ffff03b224 */ /* 0x000fe200078e000d */
[----:B------:R0:W3:Y:S04]  /*23ea0*/  SHFL.IDX PT, R14, R0, 0x7, 0x181f ;  /* 0x00f81f00000e7f89 */ /* 0x0000e800000e0000 */
[----:B------:R4:W-:Y:S02]  /*23eb0*/  @!P3 LDGSTS.E.BYPASS.LTC128B.128 [R22+0x1a400], desc[UR36][R2.64], !P5 ;  /* 0x1a4000000216bfae */ /* 0x0009e4000e901d64 */
[----:B----4-:R-:W-:-:S02]  /*23ec0*/  @!P2 IMAD.MOV.U32 R2, RZ, RZ, R21 ;  /* 0x000000ffff02a224 */ /* 0x010fc400078e0015 */
[----:B------:R-:W-:-:S05]  /*23ed0*/  @!P2 IMAD.MOV.U32 R3, RZ, RZ, R20 ;  /* 0x000000ffff03a224 */ /* 0x000fca00078e0014 */
[----:B------:R4:W-:Y:S02]  /*23ee0*/  @!P2 LDGSTS.E.BYPASS.LTC128B.128 [R22+0x1ac00], desc[UR36][R2.64], !P5 ;  /* 0x1ac000000216afae */ /* 0x0009e4000e901d64 */
[----:B----4-:R-:W-:Y:S02]  /*23ef0*/  @!P1 IMAD.MOV.U32 R2, RZ, RZ, R35 ;  /* 0x000000ffff029224 */ /* 0x010fe400078e0023 */
[----:B------:R-:W4:Y:S01]  /*23f00*/  S2R R35, SR_TID.X ;  /* 0x0000000000237919 */ /* 0x000f220000002100 */
[----:B------:R-:W-:-:S05]  /*23f10*/  @!P1 IMAD.MOV.U32 R3, RZ, RZ, R15 ;  /* 0x000000ffff039224 */ /* 0x000fca00078e000f */
[----:B------:R0:W-:Y:S01]  /*23f20*/  @!P1 LDGSTS.E.BYPASS.LTC128B.128 [R22+0x1b400], desc[UR36][R2.64], !P5 ;  /* 0x1b40000002169fae */ /* 0x0001e2000e901d64 */
[----:B----4-:R-:W-:-:S04]  /*23f30*/  LOP3.LUT R35, R35, 0x7f, RZ, 0xc0, !PT ;  /* 0x0000007f23237812 */ /* 0x010fc800078ec0ff */
[----:B0-23--:R-:W-:-:S07]  /*23f40*/  SHF.R.U32.HI R35, RZ, 0x3, R35 ;  /* 0x00000003ff237819 */ /* 0x00dfce0000011623 */
.L_x_2386:
[----:B------:R-:W0:Y:S01]  /*23f50*/  S2R R0, SR_TID.X ;  /* 0x0000000000007919 */ /* 0x000e220000002100 */
[----:B------:R-:W-:Y:S01]  /*23f60*/  VIADD R4, R4, 0x70 ;  /* 0x0000007004047836 */ /* 0x000fe20000000000 */
[----:B------:R-:W-:-:S04]  /*23f70*/  LOP3.LUT R16, R16, 0xffffbfff, RZ, 0xc0, !PT ;  /* 0xffffbfff10107812 */ /* 0x000fc800078ec0ff */
[----:B------:R-:W-:-:S13]  /*23f80*/  ISETP.GE.AND P1, PT, R4, UR41, PT ;  /* 0x0000002904007c0c */ /* 0x000fda000bf26270 */
[----:B------:R-:W-:Y:S01]  /*23f90*/  @P1 LOP3.LUT R16, R16, 0x4000, RZ, 0xfc, !PT ;  /* 0x0000400010101812 */ /* 0x000fe200078efcff */
[----:B0-----:R-:W-:-:S05]  /*23fa0*/  IMAD.SHL.U32 R0, R0, 0x8, RZ ;  /* 0x0000000800007824 */ /* 0x001fca00078e00ff */
[----:B------:R-:W-:-:S04]  /*23fb0*/  LOP3.LUT R0, R0, 0x38, RZ, 0xc0, !PT ;  /* 0x0000003800007812 */ /* 0x000fc800078ec0ff */
[----:B------:R-:W-:-:S05]  /*23fc0*/  @!P1 LEA R2, P0, R0, R14, 0x1 ;  /* 0x0000000e00029211 */ /* 0x000fca00078008ff */
[----:B------:R-:W-:Y:S01]  /*23fd0*/  @!P1 IMAD.X R3, RZ, RZ, R5, P0 ;  /* 0x000000ffff039224 */ /* 0x000fe200000e0605 */
[----:B------:R-:W-:-:S04]  /*23fe0*/  PLOP3.LUT P0, PT, PT, PT, PT, 0x80, 0x0 ;  /* 0x000000000000781c */ /* 0x000fc80003f0f070 */
[----:B------:R-:W-:Y:S01]  /*23ff0*/  @!PT LDS RZ, [RZ] ;  /* 0x00000000fffff984 */ /* 0x000fe20000000800 */
[----:B------:R-:W-:Y:S01]  /*24000*/  @!PT LDS RZ, [RZ] ;  /* 0x00000000fffff984 */ /* 0x000fe20000000800 */
[----:B------:R-:W-:Y:S01]  /*24010*/  @!PT LDS RZ, [RZ] ;  /* 0x00000000fffff984 */ /* 0x000fe20000000800 */
[----:B------:R0:W-:Y:S01]  /*24020*/  @!P1 LDGSTS.E.BYPASS.LTC128B.128 [R22+0x1bc00], desc[UR36][R2.64], !P5 ;  /* 0x1bc0000002169fae */ /* 0x0001e2000e901d64 */
[----:B------:R-:W-:-:S08]  /*24030*/  NOP ;  /* 0x0000000000007918 */ /* 0x000fd00000000000 */
.L_x_2305:
        /* <DEDUP_REMOVED lines=11> */
[----:B--2---:R-:W-:Y:S05]  /*240f0*/  @!P0 BRA `(.L_x_2307) ;  /* 0x0000000000408947 */ /* 0x004fea0003800000 */
        /* <DEDUP_REMOVED lines=16> */
.L_x_2307:
[----:B------:R-:W-:Y:S05]  /*24200*/  BSYNC B6 ;  /* 0x0000000000067941 */ /* 0x000fea0003800000 */
.L_x_2306:
[----:B------:R-:W-:Y:S01]  /*24210*/  UISETP.NE.AND UP0, UPT, UR50, URZ, UPT ;  /* 0x0000003f3200728c */ /* 0x000fe2000bf05270 */
[----:B------:R-:W-:Y:S01]  /*24220*/  R2UR UR6, R27 ;  /* 0x000000001b0672ca */ /* 0x000fe200000e0000 */
[----:B0-----:R-:W-:Y:S01]  /*24230*/  IMAD.MOV.U32 R2, RZ, RZ, R34 ;  /* 0x000000ffff027224 */ /* 0x001fe200078e0022 */
[----:B------:R-:W-:Y:S01]  /*24240*/  R2UR UR7, R19 ;  /* 0x00000000130772ca */ /* 0x000fe200000e0000 */
[----:B------:R-:W-:Y:S01]  /*24250*/  ULDC.64 UR8, c[0x0][0x3d8] ;  /* 0x0000f60000087ab9 */ /* 0x000fe20000000a00 */
[----:B------:R-:W0:Y:S01]  /*24260*/  S2R R20, SR_TID.X ;  /* 0x0000000000147919 */ /* 0x000e220000002100 */
[----:B------:R-:W-:Y:S02]  /*24270*/  PLOP3.LUT P0, PT, PT, PT, UP0, 0x80, 0x0 ;  /* 0x000000000000781c */ /* 0x000fe40003f0f008 */
[C---:B------:R-:W-:Y:S02]  /*24280*/  LOP3.LUT P2, RZ, R16.reuse, 0x80000, RZ, 0xc0, !PT ;  /* 0x0008000010ff7812 */ /* 0x040fe4000784c0ff */
[C---:B------:R-:W-:Y:S01]  /*24290*/  LOP3.LUT P3, RZ, R16.reuse, 0x40000, RZ, 0xc0, !PT ;  /* 0x0004000010ff7812 */ /* 0x040fe2000786c0ff */
[----:B------:R-:W-:Y:S01]  /*242a0*/  @UP0 ULDC UR4, c[0x0][0x44c] ;  /* 0x0001130000040ab9 */ /* 0x000fe20000000800 */
[----:B------:R-:W-:-:S02]  /*242b0*/  LOP3.LUT P4, RZ, R16, 0x20000, RZ, 0xc0, !PT ;  /* 0x0002000010ff7812 */ /* 0x000fc4000788c0ff */
[----:B------:R-:W-:Y:S01]  /*242c0*/  UIMAD UR6, UR6, UR8, URZ ;  /* 0x00000008060672a4 */ /* 0x000fe2000f8e023f */
[----:B------:R-:W-:-:S03]  /*242d0*/  LOP3.LUT P5, RZ, R16, 0x10000, RZ, 0xc0, !PT ;  /* 0x0001000010ff7812 */ /* 0x000fc600078ac0ff */
[----:B------:R-:W-:Y:S01]  /*242e0*/  UIMAD UR6, UR7, UR9, UR6 ;  /* 0x00000009070672a4 */ /* 0x000fe2000f8e0206 */
[----:B------:R-:W-:Y:S01]  /*242f0*/  @P0 IMAD.HI.U32 R0, R34, UR4, RZ ;  /* 0x0000000422000c27 */ /* 0x000fe2000f8e00ff */
[----:B------:R-:W-:Y:S01]  /*24300*/  PLOP3.LUT P0, PT, PT, PT, UP0, 0x80, 0x0 ;  /* 0x000000000000781c */ /* 0x000fe20003f0f008 */
[----:B------:R-:W-:Y:S01]  /*24310*/  @UP0 ULDC UR4, c[0x0][0x450] ;  /* 0x0001140000040ab9 */ /* 0x000fe20000000800 */
[----:B------:R-:W-:-:S11]  /*24320*/  ULDC UR7, c[0x0][0x448] ;  /* 0x0001120000077ab9 */ /* 0x000fd60000000800 */
[----:B------:R-:W-:Y:S02]  /*24330*/  @P0 SHF.R.U32.HI R2, RZ, UR4, R0 ;  /* 0x00000004ff020c19 */ /* 0x000fe40008011600 */
[----:B------:R-:W-:Y:S02]  /*24340*/  R2UR UR4, R19 ;  /* 0x00000000130472ca */ /* 0x000fe400000e0000 */
[--C-:B------:R-:W-:Y:S01]  /*24350*/  SHF.R.S32.HI R0, RZ, 0x1f, R2.reuse ;  /* 0x0000001fff007819 */ /* 0x100fe20000011402 */
[----:B------:R-:W-:Y:S02]  /*24360*/  IMAD.MOV R5, RZ, RZ, -R2 ;  /* 0x000000ffff057224 */ /* 0x000fe400078e0a02 */
[----:B0-----:R-:W-:Y:S02]  /*24370*/  IMAD.SHL.U32 R20, R20, 0x8, RZ ;  /* 0x0000000814147824 */ /* 0x001fe400078e00ff */
[----:B------:R-:W-:-:S03]  /*24380*/  IMAD R5, R5, UR7, R34 ;  /* 0x0000000705057c24 */ /* 0x000fc6000f8e0222 */
[----:B------:R-:W-:-:S03]  /*24390*/  LOP3.LUT R20, R20, 0x38, RZ, 0xc0, !PT ;  /* 0x0000003814147812 */ /* 0x000fc600078ec0ff */
[----:B------:R-:W-:-:S03]  /*243a0*/  UIMAD.WIDE.U32 UR4, UR4, UR8, URZ ;  /* 0x00000008040472a5 */ /* 0x000fc6000f8e003f */
[----:B------:R-:W-:Y:S01]  /*243b0*/  ULDC.64 UR8, c[0x0][0x3e0] ;  /* 0x0000f80000087ab9 */ /* 0x000fe20000000a00 */
[----:B------:R-:W-:Y:S02]  /*243c0*/  UIADD3 UR5, UR5, UR6, URZ ;  /* 0x0000000605057290 */ /* 0x000fe4000fffe03f */
[----:B------:R-:W-:Y:S02]  /*243d0*/  UIMAD UR6, UR51, UR8, URZ ;  /* 0x00000008330672a4 */ /* 0x000fe4000f8e023f */
[----:B------:R-:W-:Y:S02]  /*243e0*/  UIMAD.WIDE.U32 UR4, UR38, UR8, UR4 ;  /* 0x00000008260472a5 */ /* 0x000fe4000f8e0004 */
[----:B------:R-:W-:-:S03]  /*243f0*/  UIMAD UR6, UR38, UR9, UR6 ;  /* 0x00000009260672a4 */ /* 0x000fc6000f8e0206 */
[----:B------:R-:W-:Y:S01]  /*24400*/  ULDC.64 UR8, c[0x0][0x3d0] ;  /* 0x0000f40000087ab9 */ /* 0x000fe20000000a00 */
[----:B------:R-:W-:Y:S01]  /*24410*/  UIADD3 UR5, UR5, UR6, URZ ;  /* 0x0000000605057290 */ /* 0x000fe2000fffe03f */
[----:B------:R-:W-:Y:S01]  /*24420*/  IMAD R3, R0, UR8, RZ ;  /* 0x0000000800037c24 */ /* 0x000fe2000f8e02ff */
[----:B------:R-:W-:Y:S01]  /*24430*/  SHF.R.S32.HI R0, RZ, 0x1f, R5 ;  /* 0x0000001fff007819 */ /* 0x000fe20000011405 */
[----:B------:R-:W-:Y:S02]  /*24440*/  IMAD.U32 R9, RZ, RZ, UR8 ;  /* 0x00000008ff097e24 */ /* 0x000fe4000f8e00ff */
        /* <DEDUP_REMOVED lines=16> */
[----:B------:R-:W2:Y:S04]  /*24550*/  SHFL.IDX PT, R2, R4, RZ, 0x181f ;  /* 0x00181fff04027589 */ /* 0x000ea800000e0000 */
[----:B------:R-:W-:Y:S06]  /*24560*/  SHFL.IDX PT, R5, R4, 0x1, 0x181f ;  /* 0x00381f0004057f89 */ /* 0x000fec00000e0000 */
[----:B0-----:R-:W-:-:S05]  /*24570*/  @!P6 LEA R14, P0, R20, R14, 0x1 ;  /* 0x0000000e140ee211 */ /* 0x001fca00078008ff */
[----:B--2---:R-:W-:Y:S02]  /*24580*/  @!P6 IMAD.X R3, RZ, RZ, R2, P0 ;  /* 0x000000ffff03e224 */ /* 0x004fe400000e0602 */
        /* <DEDUP_REMOVED lines=11> */
[----:B--2---:R-:W-:Y:S02]  /*24640*/  @!P1 IMAD.MOV.U32 R2, RZ, RZ, R14 ;  /* 0x000000ffff029224 */ /* 0x004fe400078e000e */
[----:B------:R-:W-:Y:S01]  /*24650*/  @!P1 IMAD.MOV.U32 R3, RZ, RZ, R5 ;  /* 0x000000ffff039224 */ /* 0x000fe200078e0005 */
[----:B------:R-:W0:Y:S04]  /*24660*/  SHFL.IDX PT, R14, R0, 0x2, 0x181f ;  /* 0x00581f00000e7f89 */ /* 0x000e2800000e0000 */
[----:B------:R-:W-:Y:S04]  /*24670*/  @!P1 LDGSTS.E.BYPASS.LTC128B.128 [R22+0x22c00], desc[UR36][R2.64], !P2 ;  /* 0x22c0000002169fae */ /* 0x000fe8000d101d64 */
[----:B------:R-:W-:Y:S04]  /*24680*/  @!P1 LDGSTS.E.BYPASS.LTC128B.128 [R22+0x26c00], desc[UR36][R2.64+0x80], !P3 ;  /* 0x26c0008002169fae */ /* 0x000fe8000d901d64 */
[----:B------:R-:W-:Y:S04]  /*24690*/  @!P1 LDGSTS.E.BYPASS.LTC128B.128 [R22+0x2ac00], desc[UR36][R2.64+0x100], !P4 ;  /* 0x2ac0010002169fae */ /* 0x000fe8000e101d64 */
[----:B------:R2:W-:Y:S01]  /*246a0*/  @!P1 LDGSTS.E.BYPASS.LTC128B.128 [R22+0x2ec00], desc[UR36][R2.64+0x180], !P5 ;  /* 0x2ec0018002169fae */ /* 0x0005e2000e901d64 */
[----:B------:R-:W-:-:S03]  /*246b0*/  LOP3.LUT P1, RZ, R16, 0x40, RZ, 0xc0, !PT ;  /* 0x0000004010ff7812 */ /* 0x000fc6000782c0ff */
[----:B------:R-:W3:Y:S01]  /*246c0*/  SHFL.IDX PT, R5, R4, 0x2, 0x181f ;  /* 0x00581f0004057f89 */ /* 0x000ee200000e0000 */
[----:B------:R-:W-:Y:S02]  /*246d0*/  P2R R6, PR, RZ, 0x2 ;  /* 0x00000002ff067803 */ /* 0x000fe40000000000 */
[----:B------:R-:W-:-:S04]  /*246e0*/  LOP3.LUT P1, RZ, R16, 0x100, RZ, 0xc0, !PT ;  /* 0x0000010010ff7812 */ /* 0x000fc8000782c0ff */
[----:B------:R-:W-:Y:S02]  /*246f0*/  P2R R8, PR, RZ, 0x2 ;  /* 0x00000002ff087803 */ /* 0x000fe40000000000 */
[----:B------:R-:W-:-:S13]  /*24700*/  LOP3.LUT P1, RZ, R16, 0x400, RZ, 0xc0, !PT ;  /* 0x0000040010ff7812 */ /* 0x000fda000782c0ff */
[----:B0-----:R-:W-:-:S05]  /*24710*/  @!P1 LEA R14, P0, R20, R14, 0x1 ;  /* 0x0000000e140e9211 */ /* 0x001fca00078008ff */
[----:B---3--:R-:W-:Y:S02]  /*24720*/  @!P1 IMAD.X R5, RZ, RZ, R5, P0 ;  /* 0x000000ffff059224 */ /* 0x008fe400000e0605 */
[----:B--2---:R-:W-:Y:S02]  /*24730*/  @!P1 IMAD.MOV.U32 R2, RZ, RZ, R14 ;  /* 0x000000ffff029224 */ /* 0x004fe400078e000e */
[----:B------:R-:W0:Y:S01]  /*24740*/  SHFL.IDX PT, R14, R0, 0x3, 0x181f ;  /* 0x00781f00000e7f89 */ /* 0x000e2200000e0000 */
[----:B------:R-:W-:-:S03]  /*24750*/  @!P1 IMAD.MOV.U32 R3, RZ, RZ, R5 ;  /* 0x000000ffff039224 */ /* 0x000fc600078e0005 */
[----:B------:R-:W2:Y:S04]  /*24760*/  SHFL.IDX PT, R5, R4, 0x3, 0x181f ;  /* 0x00781f0004057f89 */ /* 0x000ea800000e0000 */
[----:B------:R-:W-:Y:S04]  /*24770*/  @!P1 LDGSTS.E.BYPASS.LTC128B.128 [R22+0x23400], desc[UR36][R2.64], !P2 ;  /* 0x2340000002169fae */ /* 0x000fe8000d101d64 */
[----:B------:R-:W-:Y:S04]  /*24780*/  @!P1 LDGSTS.E.BYPASS.LTC128B.128 [R22+0x27400], desc[UR36][R2.64+0x80], !P3 ;  /* 0x2740008002169fae */ /* 0x000fe8000d901d64 */
[----:B------:R-:W-:Y:S04]  /*24790*/  @!P1 LDGSTS.E.BYPASS.LTC128B.128 [R22+0x2b400], desc[UR36][R2.64+0x100], !P4 ;  /* 0x2b40010002169fae */ /* 0x000fe8000e101d64 */
[----:B------:R3:W-:Y:S01]  /*247a0*/  @!P1 LDGSTS.E.BYPASS.LTC128B.128 [R22+0x2f400], desc[UR36][R2.64+0x180], !P5 ;  /* 0x2f40018002169fae */ /* 0x0007e2000e901d64 */
[----:B------:R-:W-:-:S02]  /*247b0*/  ISETP.NE.AND P1, PT, R8, RZ, PT ;  /* 0x000000ff0800720c */ /* 0x000fc40003f25270 */
[----:B0-----:R-:W-:-:S05]  /*247c0*/  @!P6 LEA R14, P0, R20, R14, 0x1 ;  /* 0x0000000e140ee211 */ /* 0x001fca00078008ff */
[----:B--2---:R-:W-:Y:S02]  /*247d0*/  @!P6 IMAD.X R5, RZ, RZ, R5, P0 ;  /* 0x000000ffff05e224 */ /* 0x004fe400000e0605 */
[----:B---3--:R-:W-:Y:S02]  /*247e0*/  @!P6 IMAD.MOV.U32 R2, RZ, RZ, R14 ;  /* 0x000000ffff02e224 */ /* 0x008fe400078e000e */
        /* <DEDUP_REMOVED lines=29> */
[----:B0-----:R-:W-:-:S05]  /*249c0*/  @!P1 LEA R14, P0, R20, R14, 0x1 ;  /* 0x0000000e140e9211 */ /* 0x001fca00078008ff */
[----:B--2---:R-:W-:Y:S02]  /*249d0*/  @!P1 IMAD.X R5, RZ, RZ, R5, P0 ;  /* 0x000000ffff059224 */ /* 0x004fe400000e0605 */
[----:B---3--:R-:W-:Y:S02]  /*249e0*/  @!P1 IMAD.MOV.U32 R2, RZ, RZ, R14 ;  /* 0x000000ffff029224 */ /* 0x008fe400078e000e */
[----:B------:R-:W-:Y:S01]  /*249f0*/  @!P1 IMAD.MOV.U32 R3, RZ, RZ, R5 ;  /* 0x000000ffff039224 */ /* 0x000fe200078e0005 */
[----:B------:R0:W2:Y:S04]  /*24a00*/  SHFL.IDX PT, R14, R0, 0x7, 0x181f ;  /* 0x00f81f00000e7f89 */ /* 0x0000a800000e0000 */
[----:B------:R0:W-:Y:S04]  /*24a10*/  @!P1 LDGSTS.E.BYPASS.LTC128B.128 [R22+0x25400], desc[UR36][R2.64], !P2 ;  /* 0x2540000002169fae */ /* 0x0001e8000d101d64 */
[----:B------:R0:W-:Y:S04]  /*24a20*/  @!P1 LDGSTS.E.BYPASS.LTC128B.128 [R22+0x29400], desc[UR36][R2.64+0x80], !P3 ;  /* 0x2940008002169fae */ /* 0x0001e8000d901d64 */
[----:B------:R0:W-:Y:S04]  /*24a30*/  @!P1 LDGSTS.E.BYPASS.LTC128B.128 [R22+0x2d400], desc[UR36][R2.64+0x100], !P4 ;  /* 0x2d40010002169fae */ /* 0x0001e8000e101d64 */
[----:B------:R0:W-:Y:S04]  /*24a40*/  @!P1 LDGSTS.E.BYPASS.LTC128B.128 [R22+0x31400], desc[UR36][R2.64+0x180], !P5 ;  /* 0x3140018002169fae */ /* 0x0001e8000e901d64 */
[----:B------:R0:W3:Y:S02]  /*24a50*/  SHFL.IDX PT, R5, R4, 0x7, 0x181f ;  /* 0x00f81f0004057f89 */ /* 0x0000e400000e0000 */
.L_x_2404:
[----:B------:R-:W-:-:S13]  /*24a60*/  LOP3.LUT P1, RZ, R16, 0x4000, RZ, 0xc0, !PT ;  /* 0x0000400010ff7812 */ /* 0x000fda000782c0ff */
[----:B0-2---:R-:W-:-:S05]  /*24a70*/  @!P1 LEA R2, P0, R20, R14, 0x1 ;  /* 0x0000000e14029211 */ /* 0x005fca00078008ff */
[----:B---3--:R-:W-:Y:S01]  /*24a80*/  @!P1 IMAD.X R3, RZ, RZ, R5, P0 ;  /* 0x000000ffff039224 */ /* 0x008fe200000e0605 */
[----:B------:R-:W-:-:S04]  /*24a90*/  PLOP3.LUT P0, PT, PT, PT, PT, 0x80, 0x0 ;  /* 0x000000000000781c */ /* 0x000fc80003f0f070 */
        /* <DEDUP_REMOVED lines=8> */
.L_x_2309:
        /* <DEDUP_REMOVED lines=18> */
.L_x_2405:
[----:B------:R-:W-:Y:S05]  /*24c40*/  BSYNC B0 ;  /* 0x0000000000007941 */ /* 0x000fea0003800000 */
.L_x_2310:
[----:B------:R-:W-:-:S13]  /*24c50*/  LOP3.LUT P0, RZ, R16, 0x2000, RZ, 0xc0, !PT ;  /* 0x0000200010ff7812 */ /* 0x000fda000780c0ff */
[----:B------:R-:W-:Y:S05]  /*24c60*/  @!P0 BRA `(.L_x_2312) ;  /* 0x0000000000048947 */ /* 0x000fea0003800000 */
[----:B------:R-:W-:Y:S01]  /*24c70*/  BPT.TRAP 0x1 ;  /* 0x000000040000795c */ /* 0x000fe20000300000 */
.L_x_2312:
[----:B------:R-:W-:Y:S01]  /*24c80*/  SHF.L.U32 R3, R26, 0x1f, RZ ;  /* 0x0000001f1a037819 */ /* 0x000fe200000006ff */
[----:B------:R-:W-:Y:S03]  /*24c90*/  BSSY B0, `(.L_x_2313) ;  /* 0x0000003000007945 */ /* 0x000fe60003800000 */
[----:B------:R-:W2:Y:S02]  /*24ca0*/  SYNCS.PHASECHK.TRANS64.TRYWAIT P0, [R24+URZ+0x32460], R3 ;  /* 0x03246003180075a7 */ /* 0x000ea4000800017f */
[----:B--2---:R-:W-:Y:S05]  /*24cb0*/  @!P0 BRA `(.L_x_2314) ;  /* 0x0000003c002c8947 */ /* 0x004fea0003800000 */
.L_x_2406:
[----:B------:R-:W-:Y:S05]  /*24cc0*/  BSYNC B0 ;  /* 0x0000000000007941 */ /* 0x000fea0003800000 */
.L_x_2313:
[----:B------:R-:W3:Y:S01]  /*24cd0*/  LDL.LU R4, [R1+0x440] ;  /* 0x0004400001047983 */ /* 0x000ee20000300800 */
[----:B------:R-:W-:Y:S01]  /*24ce0*/  ULDC.64 UR4, c[0x0][0x328] ;  /* 0x0000ca0000047ab9 */ /* 0x000fe20000000a00 */
[----:B------:R-:W-:Y:S01]  /*24cf0*/  LOP3.LUT P4, RZ, R36, 0x8, RZ, 0xc0, !PT ;  /* 0x0000000824ff7812 */ /* 0x000fe2000788c0ff */
[----:B0-----:R-:W-:Y:S02]  /*24d00*/  IMAD R0, R37, UR4, RZ ;  /* 0x0000000425007c24 */ /* 0x001fe4000f8e02ff */
[----:B--2---:R-:W-:-:S04]  /*24d10*/  IMAD.WIDE.U32 R2, R33, UR4, RZ ;  /* 0x0000000421027c25 */ /* 0x004fc8000f8e00ff */
[----:B------:R-:W-:Y:S01]  /*24d20*/  IMAD R5, R33, UR5, R0 ;  /* 0x0000000521057c24 */ /* 0x000fe2000f8e0200 */
[----:B------:R-:W-:-:S03]  /*24d30*/  ULDC.64 UR4, c[0x0][0x338] ;  /* 0x0000ce0000047ab9 */ /* 0x000fc60000000a00 */
[----:B------:R-:W-:Y:S02]  /*24d40*/  IMAD.IADD R3, R3, 0x1, R5 ;  /* 0x0000000103037824 */ /* 0x000fe400078e0205 */
[----:B------:R-:W-:-:S04]  /*24d50*/  IMAD.WIDE.U32 R2, R25, UR4, R2 ;  /* 0x0000000419027c25 */ /* 0x000fc8000f8e0002 */
[----:B---3--:R-:W-:Y:S02]  /*24d60*/  IMAD R0, R4, UR4, RZ ;  /* 0x0000000404007c24 */ /* 0x008fe4000f8e02ff */
[----:B------:R-:W-:Y:S02]  /*24d70*/  IMAD R4, R18, 0x6000, R29 ;  /* 0x0000600012047824 */ /* 0x000fe400078e021d */
[----:B------:R-:W-:Y:S01]  /*24d80*/  IMAD R5, R25, UR5, R0 ;  /* 0x0000000519057c24 */ /* 0x000fe2000f8e0200 */
[----:B------:R-:W-:Y:S02]  /*24d90*/  ULDC.64 UR4, c[0x0][0x330] ;  /* 0x0000cc0000047ab9 */ /* 0x000fe40000000a00 */
[----:B------:R-:W-:Y:S02]  /*24da0*/  IMAD R0, R27, UR4, RZ ;  /* 0x000000041b007c24 */ /* 0x000fe4000f8e02ff */
[----:B------:R-:W-:Y:S02]  /*24db0*/  IMAD.IADD R3, R3, 0x1, R5 ;  /* 0x0000000103037824 */ /* 0x000fe400078e0205 */
[----:B------:R-:W-:-:S02]  /*24dc0*/  IMAD R5, R19, UR5, R0 ;  /* 0x0000000513057c24 */ /* 0x000fc4000f8e0200 */
        /* <DEDUP_REMOVED lines=29> */
[----:B------:R0:W-:Y:S04]  /*24fa0*/  LDGSTS.E.BYPASS.LTC128B.128 [R4+0x9400], desc[UR36][R2.64+0x180], !P3 ;  /* 0x0940018002047fae */ /* 0x0001e8000d901d64 */
[----:B0-----:R-:W0:Y:S01]  /*24fb0*/  SHFL.IDX PT, R3, R6, 0x1, 0x181f ;  /* 0x00381f0006037f89 */ /* 0x001e2200000e0000 */
        /* <DEDUP_REMOVED lines=10> */
[----:B------:R0:W-:Y:S01]  /*25060*/  LDGSTS.E.BYPASS.LTC128B.128 [R4+0x9c00], desc[UR36][R2.64+0x180], !P3 ;  /* 0x09c0018002047fae */ /* 0x0001e2000d901d64 */
[----:B--2---:R-:W-:-:S03]  /*25070*/  IADD3 R8, P3, R14, R0, RZ ;  /* 0x000000000e087210 */ /* 0x004fc60007f7e0ff */
        /* <DEDUP_REMOVED lines=36> */
.L_x_2420:
        /* <DEDUP_REMOVED lines=15> */
.L_x_2316:
        /* <DEDUP_REMOVED lines=10> */
.L_x_2317:
[----:B------:R-:W-:Y:S01]  /*25450*/  UIADD3 UR4, UR44, -0x2, URZ ;  /* 0xfffffffe2c047890 */ /* 0x000fe2000fffe03f */
[----:B------:R2:W-:Y:S03]  /*25460*/  SYNCS.ARRIVE.TRANS64.A1T0 RZ, [R24+URZ+0x32450], RZ ;  /* 0x032450ff18ff79a7 */ /* 0x0005e6000810003f */
[----:B------:R-:W-:-:S06]  /*25470*/  UISETP.GE.AND UP0, UPT, UR4, UR45, UPT ;  /* 0x0000002d0400728c */ /* 0x000fcc000bf06270 */
[----:B------:R-:W-:-:S13]  /*25480*/  PLOP3.LUT P0, PT, PT, PT, UP0, 0x40, 0x0 ;  /* 0x000000000000781c */ /* 0x000fda0003f0e808 */
[----:B--2---:R-:W-:Y:S05]  /*25490*/  @P0 BRA `(.L_x_2318) ;  /* 0x0000000c00640947 */ /* 0x004fea0003800000 */
[----:B------:R-:W-:Y:S01]  /*254a0*/  BSSY B0, `(.L_x_2318) ;  /* 0x00000d8000007945 */ /* 0x000fe20003800000 */
[----:B------:R-:W-:-:S07]  /*254b0*/  IMAD.U32 R20, RZ, RZ, UR4 ;  /* 0x00000004ff147e24 */ /* 0x000fce000f8e00ff */
.L_x_2331:
[----:B0-----:R-:W0:Y:S01]  /*254c0*/  S2R R2, SR_TID.X ;  /* 0x0000000000027919 */ /* 0x001e220000002100 */
[----:B--2---:R-:W2:Y:S01]  /*254d0*/  LDC R3, c[0x0][0x430] ;  /* 0x00010c00ff037b82 */ /* 0x004ea20000000800 */
[----:B------:R-:W-:Y:S01]  /*254e0*/  IMAD R8, R20, 0x60, R31 ;  /* 0x0000006014087824 */ /* 0x000fe200078e021f */
[----:B------:R-:W-:Y:S01]  /*254f0*/  LOP3.LUT P1, RZ, R16, 0x2000, RZ, 0xc0, !PT ;  /* 0x0000200010ff7812 */ /* 0x000fe2000782c0ff */
        /* <DEDUP_REMOVED lines=18> */
[----:B------:R-:W-:Y:S01]  /*25620*/  @!P2 IMAD.IADD R3, R5, 0x1, R3 ;  /* 0x000000010503a824 */ /* 0x000fe200078e0203 */
[----:B------:R-:W-:Y:S05]  /*25630*/  YIELD ;  /* 0x0000000000007946 */ /* 0x000fea0003800000 */
[C---:B0-----:R-:W-:Y:S01]  /*25640*/  @!P2 LEA R6, P0, R2.reuse, R6, 0x2 ;  /* 0x000000060206a211 */ /* 0x041fe200078010ff */
[----:B------:R-:W-:Y:S01]  /*25650*/  IMAD.MOV.U32 R4, RZ, RZ, RZ ;  /* 0x000000ffff047224 */ /* 0x000fe200078e00ff */
[----:B------:R-:W-:Y:S02]  /*25660*/  ULDC UR4, c[0x0][0x430] ;  /* 0x00010c0000047ab9 */ /* 0x000fe40000000800 */
[----:B------:R-:W-:Y:S01]  /*25670*/  @!P2 LEA.HI.X R7, R2, R7, R3, 0x2, P0 ;  /* 0x000000070207a211 */ /* 0x000fe200000f1403 */
[----:B------:R-:W-:Y:S01]  /*25680*/  IMAD.MOV R5, RZ, RZ, -R9 ;  /* 0x000000ffff057224 */ /* 0x000fe200078e0a09 */
[----:B------:R-:W-:Y:S01]  /*25690*/  ISETP.NE.AND P0, PT, R18, 0x2, PT ;  /* 0x000000021200780c */ /* 0x000fe20003f05270 */
[----:B------:R-:W-:-:S02]  /*256a0*/  IMAD.MOV.U32 R2, RZ, RZ, R20 ;  /* 0x000000ffff027224 */ /* 0x000fc400078e0014 */
[----:B------:R-:W-:Y:S01]  /*256b0*/  IMAD R5, R5, UR4, R8 ;  /* 0x0000000405057c24 */ /* 0x000fe2000f8e0208 */
[----:B------:R-:W-:Y:S01]  /*256c0*/  SEL R3, RZ, 0x1, P0 ;  /* 0x00000001ff037807 */ /* 0x000fe20000000000 */
[----:B------:R0:W5:Y:S01]  /*256d0*/  @!P2 LDG.E R4, desc[UR36][R6.64] ;  /* 0x000000240604a981 */ /* 0x000162000c1e1900 */
[----:B------:R-:W-:Y:S01]  /*256e0*/  SEL R18, R18, RZ, P0 ;  /* 0x000000ff12127207 */ /* 0x000fe20000000000 */
[----:B------:R-:W-:Y:S01]  /*256f0*/  VIADD R20, R20, 0xffffffff ;  /* 0xffffffff14147836 */ /* 0x000fe20000000000 */
[----:B------:R-:W-:Y:S02]  /*25700*/  LOP3.LUT R26, R26, R3, RZ, 0x3c, !PT ;  /* 0x000000031a1a7212 */ /* 0x000fe400078e3cff */
[----:B------:R-:W-:Y:S01]  /*25710*/  ISETP.GT.AND P2, PT, R2, UR45, PT ;  /* 0x0000002d02007c0c */ /* 0x000fe2000bf44270 */
[----:B-1----:R-:W-:-:S12]  /*25720*/  @!P1 BRA `(.L_x_2319) ;  /* 0x0000000000049947 */ /* 0x002fd80003800000 */
[----:B------:R-:W-:Y:S01]  /*25730*/  BPT.TRAP 0x1 ;  /* 0x000000040000795c */ /* 0x000fe20000300000 */
.L_x_2319:
[----:B------:R-:W-:Y:S01]  /*25740*/  IMAD R10, R18, 0x8, R17 ;  /* 0x00000008120a7824 */ /* 0x000fe200078e0211 */
[----:B------:R-:W-:Y:S01]  /*25750*/  SHF.L.U32 R25, R26, 0x1f, RZ ;  /* 0x0000001f1a197819 */ /* 0x000fe200000006ff */
[----:B------:R-:W-:Y:S01]  /*25760*/  BSSY B1, `(.L_x_2320) ;  /* 0x0000004000017945 */ /* 0x000fe20003800000 */
[----:B------:R-:W-:Y:S02]  /*25770*/  SHF.R.S32.HI R23, RZ, 0x1f, R5 ;  /* 0x0000001fff177819 */ /* 0x000fe40000011405 */
[----:B------:R-:W2:Y:S02]  /*25780*/  SYNCS.PHASECHK.TRANS64.TRYWAIT P0, [R10+URZ+0x32440], R25 ;  /* 0x032440190a0075a7 */ /* 0x000ea4000800017f */
[----:B--2---:R-:W-:Y:S05]  /*25790*/  @!P0 BRA `(.L_x_2321) ;  /* 0x0000003800cc8947 */ /* 0x004fea0003800000 */
.L_x_2421:
[----:B------:R-:W-:Y:S05]  /*257a0*/  BSYNC B1 ;  /* 0x0000000000017941 */ /* 0x000fea0003800000 */
.L_x_2320:
[----:B------:R-:W-:Y:S01]  /*257b0*/  ULDC.64 UR4, c[0x0][0x300] ;  /* 0x0000c00000047ab9 */ /* 0x000fe20000000a00 */
[----:B-1---5:R-:W-:Y:S01]  /*257c0*/  SHF.R.S32.HI R24, RZ, 0x1f, R4 ;  /* 0x0000001fff187819 */ /* 0x022fe20000011404 */
[----:B------:R-:W-:Y:S01]  /*257d0*/  IMAD R2, R23, UR4, RZ ;  /* 0x0000000417027c24 */ /* 0x000fe2000f8e02ff */
[----:B------:R-:W-:Y:S01]  /*257e0*/  LOP3.LUT P1, RZ, R16, 0x1, RZ, 0xc0, !PT ;  /* 0x0000000110ff7812 */ /* 0x000fe2000782c0ff */
[----:B------:R-:W-:Y:S02]  /*257f0*/  IMAD R8, R18, 0x1800, R29 ;  /* 0x0000180012087824 */ /* 0x000fe400078e021d */
[C---:B0-----:R-:W-:Y:S02]  /*25800*/  IMAD R7, R5.reuse, UR5, R2 ;  /* 0x0000000505077c24 */ /* 0x041fe4000f8e0202 */
        /* <DEDUP_REMOVED lines=20> */
[----:B------:R-:W3:Y:S04]  /*25950*/  SHFL.IDX PT, R6, R9, 0x1, 0x181f ;  /* 0x00381f0009067f89 */ /* 0x000ee800000e0000 */
[----:B------:R-:W4:Y:S01]  /*25960*/  SHFL.IDX PT, R7, R21, 0x1, 0x181f ;  /* 0x00381f0015077f89 */ /* 0x000f2200000e0000 */
[----:B0-----:R-:W-:-:S03]  /*25970*/  IADD3 R2, P0, R14, R0, RZ ;  /* 0x000000000e027210 */ /* 0x001fc60007f1e0ff */
[----:B------:R-:W0:Y:S02]  /*25980*/  SHFL.IDX PT, R14, R9, 0x2, 0x181f ;  /* 0x00581f00090e7f89 */ /* 0x000e2400000e0000 */
[----:B-1----:R-:W-:Y:S01]  /*25990*/  IMAD.X R3, RZ, RZ, R3, P0 ;  /* 0x000000ffff037224 */ /* 0x002fe200000e0603 */
[----:B---3--:R-:W-:-:S04]  /*259a0*/  IADD3 R6, P0, R6, R0, RZ ;  /* 0x0000000006067210 */ /* 0x008fc80007f1e0ff */
[----:B------:R1:W-:Y:S01]  /*259b0*/  LDGSTS.E.BYPASS.LTC128B.128 [R8+0x1c400], desc[UR36][R2.64], !P1 ;  /* 0x1c40000002087fae */ /* 0x0003e2000c901d64 */
[----:B----4-:R-:W-:-:S05]  /*259c0*/  IMAD.X R7, RZ, RZ, R7, P0 ;  /* 0x000000ffff077224 */ /* 0x010fca00000e0607 */
[----:B------:R3:W-:Y:S04]  /*259d0*/  LDGSTS.E.BYPASS.LTC128B.128 [R8+0x1cc00], desc[UR36][R6.64], !P1 ;  /* 0x1cc0000006087fae */ /* 0x0007e8000c901d64 */
[----:B-1----:R-:W1:Y:S01]  /*259e0*/  SHFL.IDX PT, R3, R21, 0x2, 0x181f ;  /* 0x00581f0015037f89 */ /* 0x002e6200000e0000 */
[----:B0-----:R-:W-:-:S03]  /*259f0*/  IADD3 R2, P0, R14, R0, RZ ;  /* 0x000000000e027210 */ /* 0x001fc60007f1e0ff */
[----:B------:R-:W0:Y:S04]  /*25a00*/  SHFL.IDX PT, R14, R9, 0x3, 0x181f ;  /* 0x00781f00090e7f89 */ /* 0x000e2800000e0000 */
[----:B---3--:R-:W3:Y:S01]  /*25a10*/  SHFL.IDX PT, R7, R21, 0x3, 0x181f ;  /* 0x00781f0015077f89 */ /* 0x008ee200000e0000 */
[----:B-1----:R-:W-:-:S05]  /*25a20*/  IMAD.X R3, RZ, RZ, R3, P0 ;  /* 0x000000ffff037224 */ /* 0x002fca00000e0603 */
[----:B------:R1:W-:Y:S01]  /*25a30*/  LDGSTS.E.BYPASS.LTC128B.128 [R8+0x1d400], desc[UR36][R2.64], !P1 ;  /* 0x1d40000002087fae */ /* 0x0003e2000c901d64 */
[----:B0-----:R-:W-:-:S03]  /*25a40*/  IADD3 R6, P0, R14, R0, RZ ;  /* 0x000000000e067210 */ /* 0x001fc60007f1e0ff */
[----:B------:R-:W0:Y:S02]  /*25a50*/  SHFL.IDX PT, R14, R9, 0x4, 0x181f ;  /* 0x00981f00090e7f89 */ /* 0x000e2400000e0000 */
[----:B---3--:R-:W-:-:S05]  /*25a60*/  IMAD.X R7, RZ, RZ, R7, P0 ;  /* 0x000000ffff077224 */ /* 0x008fca00000e0607 */
[----:B------:R3:W-:Y:S04]  /*25a70*/  LDGSTS.E.BYPASS.LTC128B.128 [R8+0x1dc00], desc[UR36][R6.64], !P1 ;  /* 0x1dc0000006087fae */ /* 0x0007e8000c901d64 */
[----:B-1----:R-:W1:Y:S04]  /*25a80*/  SHFL.IDX PT, R3, R21, 0x4, 0x181f ;  /* 0x00981f0015037f89 */ /* 0x002e6800000e0000 */
[----:B------:R-:W4:Y:S01]  /*25a90*/  SHFL.IDX PT, R21, R21, 0x5, 0x181f ;  /* 0x00b81f0015157f89 */ /* 0x000f2200000e0000 */
[----:B0-----:R-:W-:-:S03]  /*25aa0*/  IADD3 R2, P0, R14, R0, RZ ;  /* 0x000000000e027210 */ /* 0x001fc60007f1e0ff */
[----:B------:R3:W0:Y:S02]  /*25ab0*/  SHFL.IDX PT, R14, R9, 0x5, 0x181f ;  /* 0x00b81f00090e7f89 */ /* 0x00062400000e0000 */
[----:B-1----:R-:W-:-:S05]  /*25ac0*/  IMAD.X R3, RZ, RZ, R3, P0 ;  /* 0x000000ffff037224 */ /* 0x002fca00000e0603 */
[----:B----4-:R3:W-:Y:S03]  /*25ad0*/  LDGSTS.E.BYPASS.LTC128B.128 [R8+0x1e400], desc[UR36][R2.64], !P1 ;  /* 0x1e40000002087fae */ /* 0x0107e6000c901d64 */
.L_x_2435:
[----:B0--3--:R-:W-:-:S05]  /*25ae0*/  IADD3 R2, P0, R14, R0, RZ ;  /* 0x000000000e027210 */ /* 0x009fca0007f1e0ff */
[----:B------:R-:W-:Y:S01]  /*25af0*/  IMAD.X R3, RZ, RZ, R21, P0 ;  /* 0x000000ffff037224 */ /* 0x000fe200000e0615 */
[----:B------:R-:W-:-:S04]  /*25b00*/  PLOP3.LUT P0, PT, PT, PT, PT, 0x80, 0x0 ;  /* 0x000000000000781c */ /* 0x000fc80003f0f070 */
[----:B------:R-:W-:Y:S01]  /*25b10*/  @!PT LDS RZ, [RZ] ;  /* 0x00000000fffff984 */ /* 0x000fe20000000800 */
[----:B------:R-:W-:Y:S01]  /*25b20*/  @!PT LDS RZ, [RZ] ;  /* 0x00000000fffff984 */ /* 0x000fe20000000800 */
[----:B------:R-:W-:Y:S01]  /*25b30*/  @!PT LDS RZ, [RZ] ;  /* 0x00000000fffff984 */ /* 0x000fe20000000800 */
[----:B------:R0:W-:Y:S01]  /*25b40*/  LDGSTS.E.BYPASS.LTC128B.128 [R8+0x1ec00], desc[UR36][R2.64], !P1 ;  /* 0x1ec0000002087fae */ /* 0x0001e2000c901d64 */
[----:B------:R-:W-:-:S08]  /*25b50*/  NOP ;  /* 0x0000000000007918 */ /* 0x000fd00000000000 */
.L_x_2323:
        /* <DEDUP_REMOVED lines=10> */
.L_x_2324:
[----:B------:R1:W-:Y:S01]  /*25c00*/  SYNCS.ARRIVE.TRANS64.A1T0 RZ, [R10+URZ+0x32430], RZ ;  /* 0x032430ff0aff79a7 */ /* 0x0003e2000810003f */
[----:B------:R-:W-:Y:S05]  /*25c10*/  @!P3 BRA `(.L_x_2325) ;  /* 0x000000000004b947 */ /* 0x000fea0003800000 */
[----:B------:R-:W-:Y:S01]  /*25c20*/  BPT.TRAP 0x1 ;  /* 0x000000040000795c */ /* 0x000fe20000300000 */
.L_x_2325:
[----:B------:R-:W3:Y:S01]  /*25c30*/  SYNCS.PHASECHK.TRANS64.TRYWAIT P0, [R10+URZ+0x32460], R25 ;  /* 0x032460190a0075a7 */ /* 0x000ee2000800017f */
[----:B------:R-:W-:Y:S04]  /*25c40*/  BSSY B1, `(.L_x_2326) ;  /* 0x0000002000017945 */ /* 0x000fe80003800000 */
[----:B---3--:R-:W-:Y:S05]  /*25c50*/  @!P0 BRA `(.L_x_2327) ;  /* 0x0000003c00408947 */ /* 0x008fea0003800000 */
.L_x_2436:
[----:B------:R-:W-:Y:S05]  /*25c60*/  BSYNC B1 ;  /* 0x0000000000017941 */ /* 0x000fea0003800000 */
.L_x_2326:
[----:B------:R-:W-:Y:S01]  /*25c70*/  ULDC.64 UR4, c[0x0][0x328] ;  /* 0x0000ca0000047ab9 */ /* 0x000fe20000000a00 */
[C---:B------:R-:W-:Y:S01]  /*25c80*/  LOP3.LUT P5, RZ, R16.reuse, 0x20, RZ, 0xc0, !PT ;  /* 0x0000002010ff7812 */ /* 0x040fe200078ac0ff */
[----:B0-----:R-:W-:Y:S01]  /*25c90*/  IMAD R2, R23, UR4, RZ ;  /* 0x0000000417027c24 */ /* 0x001fe2000f8e02ff */
        /* <DEDUP_REMOVED lines=24> */
[----:B------:R-:W4:Y:S04]  /*25e20*/  SHFL.IDX PT, R3, R24, RZ, 0x181f ;  /* 0x00181fff18037589 */ /* 0x000f2800000e0000 */
[----:B------:R-:W-:Y:S04]  /*25e30*/  SHFL.IDX PT, R4, R24, 0x1, 0x181f ;  /* 0x00381f0018047f89 */ /* 0x000fe800000e0000 */
[----:B------:R-:W-:Y:S04]  /*25e40*/  SHFL.IDX PT, R5, R24, 0x3, 0x181f ;  /* 0x00781f0018057f89 */ /* 0x000fe800000e0000 */
[----:B--23--:R-:W-:Y:S01]  /*25e50*/  SHFL.IDX PT, R25, R24, 0x4, 0x181f ;  /* 0x00981f0018197f89 */ /* 0x00cfe200000e0000 */
[----:B0-----:R-:W-:-:S03]  /*25e60*/  IADD3 R2, P0, R14, R0, RZ ;  /* 0x000000000e027210 */ /* 0x001fc60007f1e0ff */
        /* <DEDUP_REMOVED lines=36> */
.L_x_2450:
        /* <DEDUP_REMOVED lines=11> */
.L_x_2329:
        /* <DEDUP_REMOVED lines=10> */
.L_x_2330:
[----:B------:R2:W-:Y:S01]  /*26200*/  SYNCS.ARRIVE.TRANS64.A1T0 RZ, [R10+URZ+0x32450], RZ ;  /* 0x032450ff0aff79a7 */ /* 0x0005e2000810003f */
[----:B------:R-:W-:Y:S05]  /*26210*/  @P2 BRA `(.L_x_2331) ;  /* 0xfffffff000a82947 */ /* 0x000fea000383ffff */
[----:B------:R-:W-:Y:S05]  /*26220*/  BSYNC B0 ;  /* 0x0000000000007941 */ /* 0x000fea0003800000 */
.L_x_2318:
[----:B------:R-:W3:Y:S01]  /*26230*/  S2R R0, SR_TID.X ;  /* 0x0000000000007919 */ /* 0x000ee20000002100 */
[----:B------:R-:W-:Y:S01]  /*26240*/  VIADD R18, R18, 0x1 ;  /* 0x0000000112127836 */ /* 0x000fe20000000000 */
[----:B------:R-:W-:Y:S04]  /*26250*/  BSSY B0, `(.L_x_2332) ;  /* 0x0000013000007945 */ /* 0x000fe80003800000 */
[----:B------:R-:W-:-:S04]  /*26260*/  ISETP.NE.AND P0, PT, R18, 0x2, PT ;  /* 0x000000021200780c */ /* 0x000fc80003f05270 */
[----:B------:R-:W-:Y:S02]  /*26270*/  SEL R18, R18, RZ, P0 ;  /* 0x000000ff12127207 */ /* 0x000fe40000000000 */
[----:B------:R-:W-:Y:S02]  /*26280*/  SEL R5, RZ, 0x1, P0 ;  /* 0x00000001ff057807 */ /* 0x000fe40000000000 */
[----:B---3--:R-:W-:-:S04]  /*26290*/  LOP3.LUT R0, R0, 0x7f, RZ, 0xc0, !PT ;  /* 0x0000007f00007812 */ /* 0x008fc800078ec0ff */
[----:B------:R-:W-:-:S13]  /*262a0*/  ISETP.NE.AND P0, PT, R0, RZ, PT ;  /* 0x000000ff0000720c */ /* 0x000fda0003f05270 */
[----:B------:R-:W-:Y:S05]  /*262b0*/  @P0 BRA `(.L_x_2333) ;  /* 0x0000000000300947 */ /* 0x000fea0003800000 */
[----:B------:R-:W3:Y:S01]  /*262c0*/  S2R R9, SR_LANEID ;  /* 0x0000000000097919 */ /* 0x000ee20000000000 */
[----:B------:R-:W-:Y:S01]  /*262d0*/  VOTEU.ANY UR4, UPT, PT ;  /* 0x0000000000047886 */ /* 0x000fe200038e0100 */
[----:B0-----:R-:W0:Y:S01]  /*262e0*/  LDC.64 R2, c[0x0][0xd80] ;  /* 0x00036000ff027b82 */ /* 0x001e220000000a00 */
[----:B------:R-:W3:Y:S08]  /*262f0*/  FLO.U32 R0, UR4 ;  /* 0x0000000400007d00 */ /* 0x000ef000080e0000 */
[----:B------:R-:W0:Y:S01]  /*26300*/  POPC R7, UR4 ;  /* 0x0000000400077d09 */ /* 0x000e220008000000 */
[----:B---3--:R-:W-:-:S13]  /*26310*/  ISETP.EQ.U32.AND P1, PT, R0, R9, PT ;  /* 0x000000090000720c */ /* 0x008fda0003f22070 */
[----:B0-----:R-:W3:Y:S01]  /*26320*/  @P1 ATOMG.E.ADD.STRONG.GPU PT, R3, desc[UR36][R2.64], R7 ;  /* 0x00000007020319a8 */ /* 0x001ee200081ee1e4 */
[----:B------:R-:W0:Y:S02]  /*26330*/  S2R R4, SR_LTMASK ;  /* 0x0000000000047919 */ /* 0x000e240000003900 */
[----:B0-----:R-:W-:-:S04]  /*26340*/  LOP3.LUT R4, R4, UR4, RZ, 0xc0, !PT ;  /* 0x0000000404047c12 */ /* 0x001fc8000f8ec0ff */
[----:B------:R-:W0:Y:S01]  /*26350*/  POPC R9, R4 ;  /* 0x0000000400097309 */ /* 0x000e220000000000 */
[----:B---3--:R-:W0:Y:S02]  /*26360*/  SHFL.IDX PT, R0, R3, R0, 0x1f ;  /* 0x00001f0003007589 */ /* 0x008e2400000e0000 */
[----:B0-----:R-:W-:-:S07]  /*26370*/  IADD3 R32, R0, UR49, R9 ;  /* 0x0000003100207c10 */ /* 0x001fce000fffe009 */
.L_x_2333:
[----:B------:R-:W-:Y:S05]  /*26380*/  BSYNC B0 ;  /* 0x0000000000007941 */ /* 0x000fea0003800000 */
.L_x_2332:
[----:B------:R-:W-:-:S07]  /*26390*/  LOP3.LUT R26, R26, R5, RZ, 0x3c, !PT ;  /* 0x000000051a1a7212 */ /* 0x000fce00078e3cff */
.L_x_2289:
[----:B------:R-:W-:Y:S05]  /*263a0*/  BSYNC B7 ;  /* 0x0000000000077941 */ /* 0x000fea0003800000 */
.L_x_2287:
        /* <DEDUP_REMOVED lines=8> */
[----:B------:R3:W4:Y:S01]  /*26430*/  LDS R32, [R17+0x324d0] ;  /* 0x0324d00011207984 */ /* 0x0007220000000800 */
[----:B------:R-:W-:Y:S06]  /*26440*/  BAR.ARV 0x4, 0x180 ;  /* 0x0106000000007b1d */ /* 0x000fec0000002000 */
[----:B------:R-:W-:Y:S05]  /*26450*/  BRA `(.L_x_2335) ;  /* 0x00000000002c7947 */ /* 0x000fea0003800000 */
.L_x_2334:
[----:B------:R-:W-:-:S03]  /*26460*/  UMOV UR4, 0xffffffff ;  /* 0xffffffff00047882 */ /* 0x000fc60000000000 */
[----:B------:R-:W-:Y:S05]  /*26470*/  BRA.DIV UR4, `(.L_x_2336) ;  /* 0x0000003e04147947 */ /* 0x000fea000b800000 */
[----:B------:R3:W4:Y:S02]  /*26480*/  SHFL.IDX PT, R14, R32, RZ, 0x1f ;  /* 0x00001fff200e7589 */ /* 0x00072400000e0000 */
.L_x_2453:
[----:B0-----:R-:W0:Y:S01]  /*26490*/  @!P0 S2R R3, SR_CgaCtaId ;  /* 0x0000000000038919 */ /* 0x001e220000008800 */
[----:B------:R-:W-:Y:S05]  /*264a0*/  WARPSYNC.ALL ;  /* 0x0000000000007948 */ /* 0x000fea0003800000 */
[----:B------:R-:W-:Y:S01]  /*264b0*/  BAR.SYNC.DEFER_BLOCKING 0x4, 0x180 ;  /* 0x0106000000007b1d */ /* 0x000fe20000010000 */
[----:B------:R-:W-:-:S04]  /*264c0*/  @!P0 MOV R0, 0x400 ;  /* 0x0000040000008802 */ /* 0x000fc80000000f00 */
[----:B0-----:R-:W-:-:S05]  /*264d0*/  @!P0 LEA R17, R3, R0, 0x18 ;  /* 0x0000000003118211 */ /* 0x001fca00078ec0ff */
[----:B------:R3:W-:Y:S02]  /*264e0*/  @!P0 STS [R17+0x324d0], R32 ;  /* 0x0324d02011008388 */ /* 0x0007e40000000800 */
[----:B---34-:R-:W-:Y:S01]  /*264f0*/  IMAD.MOV.U32 R32, RZ, RZ, R14 ;  /* 0x000000ffff207224 */ /* 0x018fe200078e000e */
[----:B------:R-:W-:Y:S06]  /*26500*/  BAR.ARV 0x5, 0x180 ;  /* 0x0146000000007b1d */ /* 0x000fec0000002000 */
.L_x_2335:
[----:B------:R-:W-:Y:S02]  /*26510*/  ULDC UR4, c[0x0][0xd38] ;  /* 0x00034e0000047ab9 */ /* 0x000fe40000000800 */
[----:B----4-:R-:W-:-:S13]  /*26520*/  ISETP.GE.AND P0, PT, R32, UR4, PT ;  /* 0x0000000420007c0c */ /* 0x010fda000bf06270 */
[----:B------:R-:W-:Y:S05]  /*26530*/  @!P0 BRA `(.L_x_2337) ;  /* 0xffffffb800648947 */ /* 0x000fea000383ffff */
.L_x_2278:
[----:B------:R-:W4:Y:S01]  /*26540*/  LDL.LU R0, [R1+0x444] ;  /* 0x0004440001007983 */ /* 0x000f220000300800 */
[----:B------:R-:W-:Y:S01]  /*26550*/  BSSY B0, `(.L_x_2338) ;  /* 0x000000b000007945 */ /* 0x000fe20003800000 */
[----:B------:R-:W1:Y:S01]  /*26560*/  S2R R5, SR_CgaCtaId ;  /* 0x0000000000057919 */ /* 0x000e620000008800 */
[----:B----4-:R-:W-:-:S05]  /*26570*/  VIADD R0, R0, 0x1 ;  /* 0x0000000100007836 */ /* 0x010fca0000000000 */
[----:B0-----:R-:W-:-:S04]  /*26580*/  LEA.HI R2, R0, R0, RZ, 0x1 ;  /* 0x0000000000027211 */ /* 0x001fc800078f08ff */
[----:B------:R-:W-:Y:S02]  /*26590*/  LOP3.LUT R3, R2, 0xfffffffe, RZ, 0xc0, !PT ;  /* 0xfffffffe02037812 */ /* 0x000fe400078ec0ff */
[----:B------:R-:W-:-:S03]  /*265a0*/  MOV R2, 0x400 ;  /* 0x0000040000027802 */ /* 0x000fc60000000f00 */
[----:B------:R-:W-:Y:S01]  /*265b0*/  IMAD.IADD R0, R0, 0x1, -R3 ;  /* 0x0000000100007824 */ /* 0x000fe200078e0a03 */
[----:B-1----:R-:W-:-:S04]  /*265c0*/  LEA R7, R5, R2, 0x18 ;  /* 0x0000000205077211 */ /* 0x002fc800078ec0ff */
[----:B------:R-:W-:-:S04]  /*265d0*/  SHF.L.U32 R0, R0, 0x1f, RZ ;  /* 0x0000001f00007819 */ /* 0x000fc800000006ff */
[----:B------:R-:W0:Y:S02]  /*265e0*/  SYNCS.PHASECHK.TRANS64.TRYWAIT P0, [R7+URZ+0x32420], R0 ;  /* 0x03242000070075a7 */ /* 0x000e24000800017f */
[----:B0-----:R-:W-:Y:S05]  /*265f0*/  @!P0 BRA `(.L_x_2339) ;  /* 0x0000003800dc8947 */ /* 0x001fea0003800000 */
.L_x_2454:
[----:B------:R-:W-:Y:S05]  /*26600*/  BSYNC B0 ;  /* 0x0000000000007941 */ /* 0x000fea0003800000 */
.L_x_2338:
[----:B------:R-:W-:-:S03]  /*26610*/  UMOV UR4, 0xffffffff ;  /* 0xffffffff00047882 */ /* 0x000fc60000000000 */
[----:B------:R-:W-:Y:S05]  /*26620*/  BRA.DIV UR4, `(.L_x_2340) ;  /* 0x0000003a04e47947 */ /* 0x000fea000b800000 */
[----:B0-----:R-:W0:Y:S02]  /*26630*/  S2R R0, SR_TID.X ;  /* 0x0000000000007919 */ /* 0x001e240000002100 */
[----:B0-----:R-:W-:-:S04]  /*26640*/  SHF.R.U32.HI R0, RZ, 0x5, R0 ;  /* 0x00000005ff007819 */ /* 0x001fc80000011600 */
[----:B------:R-:W-:-:S05]  /*26650*/  LOP3.LUT R0, R0, 0x3, RZ, 0xc0, !PT ;  /* 0x0000000300007812 */ /* 0x000fca00078ec0ff */
[----:B------:R0:W1:Y:S02]  /*26660*/  SHFL.IDX PT, R14, R0, RZ, 0x1f ;  /* 0x00001fff000e7589 */ /* 0x00006400000e0000 */
.L_x_2457:
[----:B-1----:R-:W-:Y:S01]  /*26670*/  ISETP.NE.AND P0, PT, R14, RZ, PT ;  /* 0x000000ff0e00720c */ /* 0x002fe20003f05270 */
[----:B------:R-:W-:-:S12]  /*26680*/  BSSY B0, `(.L_x_2341) ;  /* 0x0000026000007945 */ /* 0x000fd80003800000 */
[----:B------:R-:W-:Y:S05]  /*26690*/  @P0 BRA `(.L_x_2342) ;  /* 0x0000000000900947 */ /* 0x000fea0003800000 */
[----:B------:R-:W-:-:S03]  /*266a0*/  UMOV UR4, 0xffffffff ;  /* 0xffffffff00047882 */ /* 0x000fc60000000000 */
[----:B------:R-:W-:Y:S05]  /*266b0*/  BRA.DIV UR4, `(.L_x_2343) ;  /* 0x0000003a04f47947 */ /* 0x000fea000b800000 */
[----:B------:R-:W-:-:S13]  /*266c0*/  ELECT P6, URZ, PT ;  /* 0x00000000003f782f */ /* 0x000fda00038c0000 */
.L_x_2460:
        /* <DEDUP_REMOVED lines=8> */
.L_x_2344:
[----:B------:R-:W-:Y:S01]  /*26750*/  IMAD R5, R18, 0x8, R7 ;  /* 0x0000000812057824 */ /* 0x000fe200078e0207 */
[----:B------:R-:W-:Y:S01]  /*26760*/  SHF.L.U32 R0, R26, 0x1f, RZ ;  /* 0x0000001f1a007819 */ /* 0x000fe200000006ff */
[----:B------:R-:W-:-:S03]  /*26770*/  VIADD R18, R18, 0x1 ;  /* 0x0000000112127836 */ /* 0x000fc60000000000 */
[----:B------:R-:W0:Y:S02]  /*26780*/  SYNCS.PHASECHK.TRANS64.TRYWAIT P1, [R5+URZ+0x32440], R0 ;  /* 0x03244000050075a7 */ /* 0x000e24000802017f */
[----:B------:R-:W-:-:S04]  /*26790*/  ISETP.NE.AND P2, PT, R18, 0x2, PT ;  /* 0x000000021200780c */ /* 0x000fc80003f45270 */
[----:B------:R-:W-:Y:S01]  /*267a0*/  SEL R3, RZ, 0x1, P2 ;  /* 0x00000001ff037807 */ /* 0x000fe20001000000 */
[----:B0-----:R-:W-:Y:S08]  /*267b0*/  @!P1 BRA `(.L_x_2345) ;  /* 0x0000003800d49947 */ /* 0x001ff00003800000 */
.L_x_2461:
[----:B------:R-:W-:Y:S02]  /*267c0*/  SEL R18, R18, RZ, P2 ;  /* 0x000000ff12127207 */ /* 0x000fe40001000000 */
[----:B------:R-:W-:Y:S01]  /*267d0*/  LOP3.LUT R2, R26, R3, RZ, 0x3c, !PT ;  /* 0x000000031a027212 */ /* 0x000fe200078e3cff */
[----:B------:R-:W-:Y:S06]  /*267e0*/  @!P0 BRA `(.L_x_2346) ;  /* 0x0000000000048947 */ /* 0x000fec0003800000 */
[----:B------:R-:W-:Y:S01]  /*267f0*/  BPT.TRAP 0x1 ;  /* 0x000000040000795c */ /* 0x000fe20000300000 */
.L_x_2346:
[----:B------:R-:W-:Y:S01]  /*26800*/  IMAD R3, R18, 0x8, R7 ;  /* 0x0000000812037824 */ /* 0x000fe200078e0207 */
[----:B------:R-:W-:-:S04]  /*26810*/  SHF.L.U32 R2, R2, 0x1f, RZ ;  /* 0x0000001f02027819 */ /* 0x000fc800000006ff */
[----:B------:R-:W1:Y:S02]  /*26820*/  SYNCS.PHASECHK.TRANS64.TRYWAIT P1, [R3+URZ+0x32440], R2 ;  /* 0x03244002030075a7 */ /* 0x000e64000802017f */
[----:B-1----:R-:W-:Y:S05]  /*26830*/  @!P1 BRA `(.L_x_2347) ;  /* 0x0000003800c89947 */ /* 0x002fea0003800000 */
.L_x_2462:
[----:B------:R-:W-:Y:S05]  /*26840*/  @!P0 BRA `(.L_x_2348) ;  /* 0x0000000000048947 */ /* 0x000fea0003800000 */
[----:B------:R-:W-:Y:S01]  /*26850*/  BPT.TRAP 0x1 ;  /* 0x000000040000795c */ /* 0x000fe20000300000 */
.L_x_2348:
[----:B------:R-:W4:Y:S02]  /*26860*/  SYNCS.PHASECHK.TRANS64.TRYWAIT P1, [R5+URZ+0x32460], R0 ;  /* 0x03246000050075a7 */ /* 0x000f24000802017f */
[----:B----4-:R-:W-:Y:S05]  /*26870*/  @!P1 BRA `(.L_x_2349) ;  /* 0x0000003800cc9947 */ /* 0x010fea0003800000 */
.L_x_2463:
[----:B------:R-:W-:Y:S05]  /*26880*/  @!P0 BRA `(.L_x_2350) ;  /* 0x0000000000048947 */ /* 0x000fea0003800000 */
[----:B------:R-:W-:Y:S01]  /*26890*/  BPT.TRAP 0x1 ;  /* 0x000000040000795c */ /* 0x000fe20000300000 */
.L_x_2350:
[----:B------:R0:W0:Y:S02]  /*268a0*/  SYNCS.PHASECHK.TRANS64.TRYWAIT P0, [R3+URZ+0x32460], R2 ;  /* 0x03246002030075a7 */ /* 0x000024000800017f */
[----:B0-----:R-:W-:Y:S05]  /*268b0*/  @!P0 NANOSLEEP.SYNCS 0x989680 ;  /* 0x009896800000895d */ /* 0x001fea0003900000 */
[----:B------:R-:W0:Y:S02]  /*268c0*/  @!P0 SYNCS.PHASECHK.TRANS64 P0, [R3+URZ+0x32460], R2 ;  /* 0x03246002030085a7 */ /* 0x000e24000800007f */
[----:B0-----:R-:W-:Y:S05]  /*268d0*/  @!P0 BRA `(.L_x_2350) ;  /* 0xfffffffc00f08947 */ /* 0x001fea000383ffff */
.L_x_2342:
[----:B------:R-:W-:Y:S05]  /*268e0*/  BSYNC B0 ;  /* 0x0000000000007941 */ /* 0x000fea0003800000 */
.L_x_2341:
[----:B------:R-:W-:Y:S05]  /*268f0*/  EXIT ;  /* 0x000000000000794d */ /* 0x000fea0003800000 */
.L_x_2159:
[----:B0-----:R-:W-:-:S04]  /*26900*/  IMAD.U32 R9, RZ, RZ, UR42 ;  /* 0x0000002aff097e24 */ /* 0x001fc8000f8e00ff */
[----:B------:R0:W1:Y:S03]  /*26910*/  SYNCS.PHASECHK.TRANS64.TRYWAIT P0, [R9+URZ+0x32400], R8 ;  /* 0x03240008090075a7 */ /* 0x000066000800017f */
[----:B-1----:R-:W-:Y:S05]  /*26920*/  @!P0 NANOSLEEP.SYNCS 0x989680 ;  /* 0x009896800000895d */ /* 0x002fea0003900000 */
[----:B------:R-:W1:Y:S02]  /*26930*/  @!P0 SYNCS.PHASECHK.TRANS64 P0, [R9+URZ+0x32400], R8 ;  /* 0x03240008090085a7 */ /* 0x000e64000800007f */
[----:B-1----:R-:W-:Y:S05]  /*26940*/  @!P0 BRA `(.L_x_2159) ;  /* 0xfffffffc00ec8947 */ /* 0x002fea000383ffff */
[----:B------:R-:W-:Y:S05]  /*26950*/  BRA `(.L_x_2351) ;  /* 0xfffffdbc00a47947 */ /* 0x000fea000383ffff */
.L_x_2166:
[----:B-1----:R1:W2:Y:S02]  /*26960*/  SYNCS.PHASECHK.TRANS64.TRYWAIT P0, [R24+URZ], R25 ;  /* 0x00000019180075a7 */ /* 0x0022a4000800017f */
[----:B--2---:R-:W-:Y:S05]  /*26970*/  @!P0 NANOSLEEP.SYNCS 0x989680 ;  /* 0x009896800000895d */ /* 0x004fea0003900000 */
[----:B------:R-:W2:Y:S02]  /*26980*/  @!P0 SYNCS.PHASECHK.TRANS64 P0, [R24+URZ], R25 ;  /* 0x00000019180085a7 */ /* 0x000ea4000800007f */
[----:B--2---:R-:W-:Y:S05]  /*26990*/  @!P0 BRA `(.L_x_2166) ;  /* 0xfffffffc00f08947 */ /* 0x004fea000383ffff */
[----:B------:R-:W-:Y:S05]  /*269a0*/  BRA `(.L_x_2165) ;  /* 0xfffffdc000cc7947 */ /* 0x000fea000383ffff */
.L_x_2168:
[----:B0-----:R-:W-:-:S04]  /*269b0*/  IMAD.U32 R9, RZ, RZ, UR42 ;  /* 0x0000002aff097e24 */ /* 0x001fc8000f8e00ff */
[----:B------:R0:W1:Y:S03]  /*269c0*/  SYNCS.PHASECHK.TRANS64.TRYWAIT P0, [R9+URZ+0x32410], R8 ;  /* 0x03241008090075a7 */ /* 0x000066000800017f */
[----:B-1----:R-:W-:Y:S05]  /*269d0*/  @!P0 NANOSLEEP.SYNCS 0x989680 ;  /* 0x009896800000895d */ /* 0x002fea0003900000 */
[----:B------:R-:W1:Y:S02]  /*269e0*/  @!P0 SYNCS.PHASECHK.TRANS64 P0, [R9+URZ+0x32410], R8 ;  /* 0x03241008090085a7 */ /* 0x000e64000800007f */
[----:B-1----:R-:W-:Y:S05]  /*269f0*/  @!P0 BRA `(.L_x_2168) ;  /* 0xfffffffc00ec8947 */ /* 0x002fea000383ffff */
[----:B------:R-:W-:Y:S05]  /*26a00*/  BRA `(.L_x_2352) ;  /* 0xfffffdc400a07947 */ /* 0x000fea000383ffff */
.L_x_2175:
[----:B-1----:R1:W2:Y:S02]  /*26a10*/  SYNCS.PHASECHK.TRANS64.TRYWAIT P0, [R8+URZ], R9 ;  /* 0x00000009080075a7 */ /* 0x0022a4000800017f */
[----:B--2---:R-:W-:Y:S05]  /*26a20*/  @!P0 NANOSLEEP.SYNCS 0x989680 ;  /* 0x009896800000895d */ /* 0x004fea0003900000 */
[----:B------:R-:W2:Y:S02]  /*26a30*/  @!P0 SYNCS.PHASECHK.TRANS64 P0, [R8+URZ], R9 ;  /* 0x00000009080085a7 */ /* 0x000ea4000800007f */
[----:B--2---:R-:W-:Y:S05]  /*26a40*/  @!P0 BRA `(.L_x_2175) ;  /* 0xfffffffc00f08947 */ /* 0x004fea000383ffff */
[----:B------:R-:W-:Y:S05]  /*26a50*/  BRA `(.L_x_2174) ;  /* 0xfffffdc400e47947 */ /* 0x000fea000383ffff */
.L_x_2213:
[----:B0-----:R0:W2:Y:S02]  /*26a60*/  SYNCS.PHASECHK.TRANS64.TRYWAIT P0, [R6+URZ], R7 ;  /* 0x00000007060075a7 */ /* 0x0010a4000800017f */
[----:B--2---:R-:W-:Y:S05]  /*26a70*/  @!P0 NANOSLEEP.SYNCS 0x989680 ;  /* 0x009896800000895d */ /* 0x004fea0003900000 */
[----:B------:R-:W2:Y:S02]  /*26a80*/  @!P0 SYNCS.PHASECHK.TRANS64 P0, [R6+URZ], R7 ;  /* 0x00000007060085a7 */ /* 0x000ea4000800007f */
[----:B--2---:R-:W-:Y:S05]  /*26a90*/  @!P0 BRA `(.L_x_2213) ;  /* 0xfffffffc00f08947 */ /* 0x004fea000383ffff */
[----:B------:R-:W-:Y:S05]  /*26aa0*/  BRA `(.L_x_2212) ;  /* 0xfffffe2c00e87947 */ /* 0x000fea000383ffff */
.L_x_2220:
[----:B0-----:R0:W1:Y:S02]  /*26ab0*/  SYNCS.PHASECHK.TRANS64.TRYWAIT P0, [R20+URZ], R21 ;  /* 0x00000015140075a7 */ /* 0x001064000800017f */
[----:B-1----:R-:W-:Y:S05]  /*26ac0*/  @!P0 NANOSLEEP.SYNCS 0x989680 ;  /* 0x009896800000895d */ /* 0x002fea0003900000 */
[----:B------:R-:W1:Y:S02]  /*26ad0*/  @!P0 SYNCS.PHASECHK.TRANS64 P0, [R20+URZ], R21 ;  /* 0x00000015140085a7 */ /* 0x000e64000800007f */
[----:B-1----:R-:W-:Y:S05]  /*26ae0*/  @!P0 BRA `(.L_x_2220) ;  /* 0xfffffffc00f08947 */ /* 0x002fea000383ffff */
[----:B------:R-:W-:Y:S05]  /*26af0*/  BRA `(.L_x_2219) ;  /* 0xfffffe34000c7947 */ /* 0x000fea000383ffff */
.L_x_2233:
[----:B--2---:R2:W3:Y:S02]  /*26b00*/  SYNCS.PHASECHK.TRANS64.TRYWAIT P0, [R6+URZ], R7 ;  /* 0x00000007060075a7 */ /* 0x0044e4000800017f */
[----:B---3--:R-:W-:Y:S05]  /*26b10*/  @!P0 NANOSLEEP.SYNCS 0x989680 ;  /* 0x009896800000895d */ /* 0x008fea0003900000 */
[----:B------:R-:W3:Y:S02]  /*26b20*/  @!P0 SYNCS.PHASECHK.TRANS64 P0, [R6+URZ], R7 ;  /* 0x00000007060085a7 */ /* 0x000ee4000800007f */
[----:B---3--:R-:W-:Y:S05]  /*26b30*/  @!P0 BRA `(.L_x_2233) ;  /* 0xfffffffc00f08947 */ /* 0x008fea000383ffff */
[----:B------:R-:W-:Y:S05]  /*26b40*/  BRA `(.L_x_2232) ;  /* 0xfffffec400d87947 */ /* 0x000fea000383ffff */
.L_x_2240:
[----:B0-----:R0:W1:Y:S02]  /*26b50*/  SYNCS.PHASECHK.TRANS64.TRYWAIT P0, [R14+URZ], R15 ;  /* 0x0000000f0e0075a7 */ /* 0x001064000800017f */
[----:B-1----:R-:W-:Y:S05]  /*26b60*/  @!P0 NANOSLEEP.SYNCS 0x989680 ;  /* 0x009896800000895d */ /* 0x002fea0003900000 */
[----:B------:R-:W1:Y:S02]  /*26b70*/  @!P0 SYNCS.PHASECHK.TRANS64 P0, [R14+URZ], R15 ;  /* 0x0000000f0e0085a7 */ /* 0x000e64000800007f */
[----:B-1----:R-:W-:Y:S05]  /*26b80*/  @!P0 BRA `(.L_x_2240) ;  /* 0xfffffffc00f08947 */ /* 0x002fea000383ffff */
[----:B------:R-:W-:Y:S05]  /*26b90*/  BRA `(.L_x_2239) ;  /* 0xfffffec800fc7947 */ /* 0x000fea000383ffff */
.L_x_2295:
        /* <DEDUP_REMOVED lines=10> */
.L_x_2353:
[----:B------:R-:W-:Y:S05]  /*26c40*/  BRA `(.L_x_2354) ;  /* 0xffffffc0000c7947 */ /* 0x000fea000383ffff */
.L_x_2298:
[----:B0-----:R0:W1:Y:S02]  /*26c50*/  SYNCS.PHASECHK.TRANS64.TRYWAIT P0, [R24+URZ+0x32440], R3 ;  /* 0x03244003180075a7 */ /* 0x001064000800017f */
[----:B-1----:R-:W-:Y:S05]  /*26c60*/  @!P0 NANOSLEEP.SYNCS 0x989680 ;  /* 0x009896800000895d */ /* 0x002fea0003900000 */
[----:B------:R-:W1:Y:S02]  /*26c70*/  @!P0 SYNCS.PHASECHK.TRANS64 P0, [R24+URZ+0x32440], R3 ;  /* 0x03244003180085a7 */ /* 0x000e64000800007f */
[----:B-1----:R-:W-:Y:S05]  /*26c80*/  @!P0 BRA `(.L_x_2298) ;  /* 0xfffffffc00f08947 */ /* 0x002fea000383ffff */
[----:B------:R-:W-:Y:S05]  /*26c90*/  BRA `(.L_x_2355) ;  /* 0xffffffc000b47947 */ /* 0x000fea000383ffff */
.L_x_2299:
        /* <DEDUP_REMOVED lines=8> */
.L_x_2357:
[----:B------:R-:W-:Y:S05]  /*26d20*/  BSYNC B0 ;  /* 0x0000000000007941 */ /* 0x000fea0003800000 */
.L_x_2356:
        /* <DEDUP_REMOVED lines=9> */
.L_x_2358:
        /* <DEDUP_REMOVED lines=8> */
.L_x_2359:
        /* <DEDUP_REMOVED lines=11> */
.L_x_2360:
[----:B------:R-:W-:Y:S02]  /*26ef0*/  IMAD.MOV.U32 R13, RZ, RZ, R5 ;  /* 0x000000ffff0d7224 */ /* 0x000fe400078e0005 */
[----:B------:R-:W-:Y:S01]  /*26f00*/  IMAD.MOV.U32 R12, RZ, RZ, 0x2 ;  /* 0x00000002ff0c7424 */ /* 0x000fe200078e00ff */
[----:B------:R-:W-:-:S13]  /*26f10*/  @P0 LEA R2, P1, R8, R14, 0x1 ;  /* 0x0000000e08020211 */ /* 0x000fda00078208ff */
[----:B------:R-:W-:Y:S05]  /*26f20*/  WARPSYNC.COLLECTIVE R15, `(.L_x_2361) ;  /* 0x000000000f087348 */ /* 0x000fea0003c00000 */
[----:B------:R0:W1:Y:S02]  /*26f30*/  SHFL.IDX P6, R14, R13, R12, R11 ;  /* 0x0000000c0d0e7389 */ /* 0x00006400000c000b */
[----:B01----:R-:W-:Y:S01]  /*26f40*/  ENDCOLLECTIVE ;  /* 0x000000000000791b */ /* 0x003fe20003800000 */
.L_x_2361:
        /* <DEDUP_REMOVED lines=12> */
.L_x_2362:
[----:B------:R-:W-:Y:S02]  /*27010*/  IMAD.MOV.U32 R13, RZ, RZ, R5 ;  /* 0x000000ffff0d7224 */ /* 0x000fe400078e0005 */
[----:B------:R-:W-:Y:S01]  /*27020*/  IMAD.MOV.U32 R12, RZ, RZ, 0x3 ;  /* 0x00000003ff0c7424 */ /* 0x000fe200078e00ff */
[----:B------:R-:W-:-:S13]  /*27030*/  @P0 LEA R2, P1, R8, R14, 0x1 ;  /* 0x0000000e08020211 */ /* 0x000fda00078208ff */
[----:B------:R-:W-:Y:S05]  /*27040*/  WARPSYNC.COLLECTIVE R15, `(.L_x_2363) ;  /* 0x000000000f087348 */ /* 0x000fea0003c00000 */
[----:B------:R0:W1:Y:S02]  /*27050*/  SHFL.IDX P6, R14, R13, R12, R11 ;  /* 0x0000000c0d0e7389 */ /* 0x00006400000c000b */
[----:B01----:R-:W-:Y:S01]  /*27060*/  ENDCOLLECTIVE ;  /* 0x000000000000791b */ /* 0x003fe20003800000 */
.L_x_2363:
        /* <DEDUP_REMOVED lines=12> */
.L_x_2364:
[----:B------:R-:W-:Y:S02]  /*27130*/  IMAD.MOV.U32 R13, RZ, RZ, R5 ;  /* 0x000000ffff0d7224 */ /* 0x000fe400078e0005 */
[----:B------:R-:W-:Y:S01]  /*27140*/  IMAD.MOV.U32 R12, RZ, RZ, 0x4 ;  /* 0x00000004ff0c7424 */ /* 0x000fe200078e00ff */
[----:B------:R-:W-:-:S13]  /*27150*/  @P0 LEA R2, P1, R8, R14, 0x1 ;  /* 0x0000000e08020211 */ /* 0x000fda00078208ff */
[----:B------:R-:W-:Y:S05]  /*27160*/  WARPSYNC.COLLECTIVE R15, `(.L_x_2365) ;  /* 0x000000000f087348 */ /* 0x000fea0003c00000 */
[----:B------:R0:W1:Y:S02]  /*27170*/  SHFL.IDX P6, R14, R13, R12, R11 ;  /* 0x0000000c0d0e7389 */ /* 0x00006400000c000b */
[----:B01----:R-:W-:Y:S01]  /*27180*/  ENDCOLLECTIVE ;  /* 0x000000000000791b */ /* 0x003fe20003800000 */
.L_x_2365:
        /* <DEDUP_REMOVED lines=12> */
.L_x_2366:
[----:B------:R-:W-:Y:S02]  /*27250*/  IMAD.MOV.U32 R13, RZ, RZ, R5 ;  /* 0x000000ffff0d7224 */ /* 0x000fe400078e0005 */
[----:B------:R-:W-:Y:S01]  /*27260*/  IMAD.MOV.U32 R12, RZ, RZ, 0x5 ;  /* 0x00000005ff0c7424 */ /* 0x000fe200078e00ff */
[----:B------:R-:W-:-:S13]  /*27270*/  @P0 LEA R2, P1, R8, R14, 0x1 ;  /* 0x0000000e08020211 */ /* 0x000fda00078208ff */
[----:B------:R-:W-:Y:S05]  /*27280*/  WARPSYNC.COLLECTIVE R15, `(.L_x_2367) ;  /* 0x000000000f087348 */ /* 0x000fea0003c00000 */
[----:B------:R0:W1:Y:S02]  /*27290*/  SHFL.IDX P6, R14, R13, R12, R11 ;  /* 0x0000000c0d0e7389 */ /* 0x00006400000c000b */
[----:B01----:R-:W-:Y:S01]  /*272a0*/  ENDCOLLECTIVE ;  /* 0x000000000000791b */ /* 0x003fe20003800000 */
.L_x_2367:
        /* <DEDUP_REMOVED lines=10> */
.L_x_2368:
[----:B------:R-:W-:Y:S05]  /*27350*/  BRA `(.L_x_2369) ;  /* 0xffffffc0001c7947 */ /* 0x000fea000383ffff */
.L_x_2304:
[----:B------:R-:W-:Y:S01]  /*27360*/  IMAD.MOV.U32 R13, RZ, RZ, R5 ;  /* 0x000000ffff0d7224 */ /* 0x000fe200078e0005 */
[----:B------:R-:W0:Y:S01]  /*27370*/  S2R R20, SR_TID.X ;  /* 0x0000000000147919 */ /* 0x000e220000002100 */
[----:B------:R-:W-:Y:S01]  /*27380*/  IMAD.MOV.U32 R12, RZ, RZ, RZ ;  /* 0x000000ffff0c7224 */ /* 0x000fe200078e00ff */
[----:B------:R-:W-:Y:S01]  /*27390*/  LOP3.LUT R16, R16, 0xffffefff, RZ, 0xc0, !PT ;  /* 0xffffefff10107812 */ /* 0x000fe200078ec0ff */
[----:B------:R-:W-:Y:S02]  /*273a0*/  IMAD.MOV.U32 R11, RZ, RZ, 0x181f ;  /* 0x0000181fff0b7424 */ /* 0x000fe400078e00ff */
[----:B------:R-:W-:Y:S02]  /*273b0*/  IMAD.MOV.U32 R15, RZ, RZ, -0x1 ;  /* 0xffffffffff0f7424 */ /* 0x000fe400078e00ff */
[----:B------:R-:W-:-:S07]  /*273c0*/  VIADD R4, R35, UR43 ;  /* 0x0000002b23047c36 */ /* 0x000fce0008000000 */
[----:B01----:R-:W-:Y:S05]  /*273d0*/  WARPSYNC.COLLECTIVE R15, `(.L_x_2370) ;  /* 0x000000000f087348 */ /* 0x003fea0003c00000 */
[----:B------:R2:W3:Y:S02]  /*273e0*/  SHFL.IDX P6, R14, R13, R12, R11 ;  /* 0x0000000c0d0e7389 */ /* 0x0004e400000c000b */
[----:B0123--:R-:W-:Y:S01]  /*273f0*/  ENDCOLLECTIVE ;  /* 0x000000000000791b */ /* 0x00ffe20003800000 */
.L_x_2370:
[C---:B------:R-:W-:Y:S01]  /*27400*/  VIADD R6, R4.reuse, 0x10 ;  /* 0x0000001004067836 */ /* 0x040fe20000000000 */
[----:B------:R-:W-:Y:S01]  /*27410*/  ISETP.GE.AND P1, PT, R4, UR41, PT ;  /* 0x0000002904007c0c */ /* 0x000fe2000bf26270 */
[----:B------:R-:W-:-:S12]  /*27420*/  IMAD.MOV.U32 R13, RZ, RZ, R0 ;  /* 0x000000ffff0d7224 */ /* 0x000fd800078e0000 */
[----:B------:R-:W-:-:S04]  /*27430*/  @P1 LOP3.LUT R16, R16, 0x1000, RZ, 0xfc, !PT ;  /* 0x0000100010101812 */ /* 0x000fc800078efcff */
[----:B------:R-:W-:Y:S01]  /*27440*/  LOP3.LUT R16, R16, 0xfffff7ff, RZ, 0xc0, !PT ;  /* 0xfffff7ff10107812 */ /* 0x000fe200078ec0ff */
[----:B------:R-:W-:Y:S02]  /*27450*/  IMAD.SHL.U32 R8, R20, 0x8, RZ ;  /* 0x0000000814087824 */ /* 0x000fe400078e00ff */
[----:B------:R-:W-:-:S07]  /*27460*/  IMAD.MOV.U32 R3, RZ, RZ, R14 ;  /* 0x000000ffff037224 */ /* 0x000fce00078e000e */
[----:B------:R-:W-:Y:S05]  /*27470*/  WARPSYNC.COLLECTIVE R15, `(.L_x_2371) ;  /* 0x000000000f087348 */ /* 0x000fea0003c00000 */
[----:B------:R0:W1:Y:S02]  /*27480*/  SHFL.IDX P6, R14, R13, R12, R11 ;  /* 0x0000000c0d0e7389 */ /* 0x00006400000c000b */
[----:B01----:R-:W-:Y:S01]  /*27490*/  ENDCOLLECTIVE ;  /* 0x000000000000791b */ /* 0x003fe20003800000 */
.L_x_2371:
        /* <DEDUP_REMOVED lines=9> */
.L_x_2372:
        /* <DEDUP_REMOVED lines=13> */
.L_x_2373:
[----:B------:R-:W-:Y:S02]  /*27600*/  IMAD.MOV.U32 R13, RZ, RZ, R5 ;  /* 0x000000ffff0d7224 */ /* 0x000fe400078e0005 */
[----:B------:R-:W-:Y:S01]  /*27610*/  IMAD.MOV.U32 R12, RZ, RZ, 0x2 ;  /* 0x00000002ff0c7424 */ /* 0x000fe200078e00ff */
[----:B------:R-:W-:-:S05]  /*27620*/  @!P1 LEA R10, P0, R8, R14, 0x1 ;  /* 0x0000000e080a9211 */ /* 0x000fca00078008ff */
[----:B------:R-:W-:Y:S02]  /*27630*/  @!P1 IMAD.X R11, RZ, RZ, R2, P0 ;  /* 0x000000ffff0b9224 */ /* 0x000fe400000e0602 */
[----:B------:R-:W-:Y:S02]  /*27640*/  @!P1 IMAD.MOV.U32 R2, RZ, RZ, R10 ;  /* 0x000000ffff029224 */ /* 0x000fe400078e000a */
[----:B------:R-:W-:Y:S02]  /*27650*/  @!P1 IMAD.MOV.U32 R3, RZ, RZ, R11 ;  /* 0x000000ffff039224 */ /* 0x000fe400078e000b */
[----:B------:R-:W-:Y:S02]  /*27660*/  IMAD.MOV.U32 R11, RZ, RZ, 0x181f ;  /* 0x0000181fff0b7424 */ /* 0x000fe400078e00ff */
[----:B------:R-:W-:Y:S01]  /*27670*/  IMAD.SHL.U32 R10, R20, 0x8, RZ ;  /* 0x00000008140a7824 */ /* 0x000fe200078e00ff */
        /* <DEDUP_REMOVED lines=9> */
.L_x_2374:
[----:B------:R-:W-:Y:S02]  /*27710*/  LOP3.LUT R10, R10, 0x38, RZ, 0xc0, !PT ;  /* 0x000000380a0a7812 */ /* 0x000fe400078ec0ff */
[----:B------:R-:W-:Y:S01]  /*27720*/  @P1 LOP3.LUT R16, R16, 0x400, RZ, 0xfc, !PT ;  /* 0x0000040010101812 */ /* 0x000fe200078efcff */
[----:B------:R-:W-:-:S03]  /*27730*/  IMAD.MOV.U32 R13, RZ, RZ, R0 ;  /* 0x000000ffff0d7224 */ /* 0x000fc600078e0000 */
[----:B------:R-:W-:Y:S01]  /*27740*/  LOP3.LUT R16, R16, 0xfffffdff, RZ, 0xc0, !PT ;  /* 0xfffffdff10107812 */ /* 0x000fe200078ec0ff */
[----:B------:R-:W-:-:S07]  /*27750*/  IMAD.MOV.U32 R8, RZ, RZ, R14 ;  /* 0x000000ffff087224 */ /* 0x000fce00078e000e */
[----:B------:R-:W-:Y:S05]  /*27760*/  WARPSYNC.COLLECTIVE R15, `(.L_x_2375) ;  /* 0x000000000f087348 */ /* 0x000fea0003c00000 */
[----:B------:R0:W1:Y:S02]  /*27770*/  SHFL.IDX P6, R14, R13, R12, R11 ;  /* 0x0000000c0d0e7389 */ /* 0x00006400000c000b */
[----:B01----:R-:W-:Y:S01]  /*27780*/  ENDCOLLECTIVE ;  /* 0x000000000000791b */ /* 0x003fe20003800000 */
.L_x_2375:
[----:B------:R-:W-:Y:S02]  /*27790*/  IMAD.MOV.U32 R13, RZ, RZ, R5 ;  /* 0x000000ffff0d7224 */ /* 0x000fe400078e0005 */
[----:B------:R-:W-:Y:S02]  /*277a0*/  IMAD.MOV.U32 R12, RZ, RZ, 0x3 ;  /* 0x00000003ff0c7424 */ /* 0x000fe400078e00ff */
[----:B------:R-:W-:-:S07]  /*277b0*/  IMAD.MOV.U32 R9, RZ, RZ, R14 ;  /* 0x000000ffff097224 */ /* 0x000fce00078e000e */
[----:B------:R-:W-:Y:S05]  /*277c0*/  WARPSYNC.COLLECTIVE R15, `(.L_x_2376) ;  /* 0x000000000f087348 */ /* 0x000fea0003c00000 */
[----:B------:R0:W1:Y:S02]  /*277d0*/  SHFL.IDX P6, R14, R13, R12, R11 ;  /* 0x0000000c0d0e7389 */ /* 0x00006400000c000b */
[----:B01----:R-:W-:Y:S01]  /*277e0*/  ENDCOLLECTIVE ;  /* 0x000000000000791b */ /* 0x003fe20003800000 */
.L_x_2376:
        /* <DEDUP_REMOVED lines=8> */
[----:B------:R0:W-:Y:S01]  /*27870*/  @!P1 LDGSTS.E.BYPASS.LTC128B.128 [R22+0x19400], desc[UR36][R2.64], !P5 ;  /* 0x1940000002169fae */ /* 0x0001e2000e901d64 */
[----:B------:R-:W-:Y:S01]  /*27880*/  ISETP.GE.AND P1, PT, R6, UR41, PT ;  /* 0x0000002906007c0c */ /* 0x000fe2000bf26270 */
[----:B------:R-:W-:-:S12]  /*27890*/  IMAD.MOV.U32 R6, RZ, RZ, R14 ;  /* 0x000000ffff067224 */ /* 0x000fd800078e000e */
[----:B0-----:R-:W-:Y:S05]  /*278a0*/  WARPSYNC.COLLECTIVE R15, `(.L_x_2377) ;  /* 0x000000000f087348 */ /* 0x001fea0003c00000 */
[----:B------:R1:W2:Y:S02]  /*278b0*/  SHFL.IDX P6, R14, R13, R12, R11 ;  /* 0x0000000c0d0e7389 */ /* 0x0002a400000c000b */
[----:B012---:R-:W-:Y:S01]  /*278c0*/  ENDCOLLECTIVE ;  /* 0x000000000000791b */ /* 0x007fe20003800000 */
.L_x_2377:
        /* <DEDUP_REMOVED lines=8> */
.L_x_2378:
        /* <DEDUP_REMOVED lines=16> */
.L_x_2379:
[----:B------:R-:W-:-:S04]  /*27a50*/  @P1 LOP3.LUT R16, R16, 0x100, RZ, 0xfc, !PT ;  /* 0x0000010010101812 */ /* 0x000fc800078efcff */
[----:B------:R-:W-:Y:S01]  /*27a60*/  LOP3.LUT R16, R16, 0xffffff7f, RZ, 0xc0, !PT ;  /* 0xffffff7f10107812 */ /* 0x000fe200078ec0ff */
[----:B------:R-:W-:Y:S01]  /*27a70*/  IMAD.MOV.U32 R12, RZ, RZ, 0x5 ;  /* 0x00000005ff0c7424 */ /* 0x000fe200078e00ff */
        /* <DEDUP_REMOVED lines=13> */
.L_x_2380:
[----:B------:R-:W-:Y:S01]  /*27b50*/  @P1 LOP3.LUT R16, R16, 0x80, RZ, 0xfc, !PT ;  /* 0x0000008010101812 */ /* 0x000fe200078efcff */
[----:B------:R-:W-:-:S03]  /*27b60*/  IMAD.MOV.U32 R13, RZ, RZ, R0 ;  /* 0x000000ffff0d7224 */ /* 0x000fc600078e0000 */
[----:B------:R-:W-:Y:S01]  /*27b70*/  LOP3.LUT R16, R16, 0xffffffbf, RZ, 0xc0, !PT ;  /* 0xffffffbf10107812 */ /* 0x000fe200078ec0ff */
[----:B------:R-:W-:-:S07]  /*27b80*/  IMAD.MOV.U32 R2, RZ, RZ, R14 ;  /* 0x000000ffff027224 */ /* 0x000fce00078e000e */
[----:B------:R-:W-:Y:S05]  /*27b90*/  WARPSYNC.COLLECTIVE R15, `(.L_x_2381) ;  /* 0x000000000f087348 */ /* 0x000fea0003c00000 */
[----:B------:R0:W1:Y:S02]  /*27ba0*/  SHFL.IDX P6, R14, R13, R12, R11 ;  /* 0x0000000c0d0e7389 */ /* 0x00006400000c000b */
[----:B01----:R-:W-:Y:S01]  /*27bb0*/  ENDCOLLECTIVE ;  /* 0x000000000000791b */ /* 0x003fe20003800000 */
.L_x_2381:
[----:B------:R-:W-:Y:S02]  /*27bc0*/  IMAD.MOV.U32 R13, RZ, RZ, R5 ;  /* 0x000000ffff0d7224 */ /* 0x000fe400078e0005 */
[----:B------:R-:W-:Y:S02]  /*27bd0*/  IMAD.MOV.U32 R12, RZ, RZ, 0x6 ;  /* 0x00000006ff0c7424 */ /* 0x000fe400078e00ff */
[----:B------:R-:W-:-:S07]  /*27be0*/  IMAD.MOV.U32 R21, RZ, RZ, R14 ;  /* 0x000000ffff157224 */ /* 0x000fce00078e000e */
[----:B------:R-:W-:Y:S05]  /*27bf0*/  WARPSYNC.COLLECTIVE R15, `(.L_x_2382) ;  /* 0x000000000f087348 */ /* 0x000fea0003c00000 */
[----:B------:R0:W1:Y:S02]  /*27c00*/  SHFL.IDX P6, R14, R13, R12, R11 ;  /* 0x0000000c0d0e7389 */ /* 0x00006400000c000b */
[----:B01----:R-:W-:Y:S01]  /*27c10*/  ENDCOLLECTIVE ;  /* 0x000000000000791b */ /* 0x003fe20003800000 */
.L_x_2382:
        /* <DEDUP_REMOVED lines=13> */
.L_x_2383:
[----:B------:R-:W-:-:S05]  /*27cf0*/  VIADD R3, R4, 0x60 ;  /* 0x0000006004037836 */ /* 0x000fca0000000000 */
        /* <DEDUP_REMOVED lines=17> */
.L_x_2384:
[----:B------:R-:W-:Y:S02]  /*27e10*/  IMAD.MOV.U32 R13, RZ, RZ, R0 ;  /* 0x000000ffff0d7224 */ /* 0x000fe400078e0000 */
[----:B------:R-:W-:-:S07]  /*27e20*/  IMAD.MOV.U32 R5, RZ, RZ, R14 ;  /* 0x000000ffff057224 */ /* 0x000fce00078e000e */
[----:B------:R-:W-:Y:S05]  /*27e30*/  WARPSYNC.COLLECTIVE R15, `(.L_x_2385) ;  /* 0x000000000f087348 */ /* 0x000fea0003c00000 */
[----:B------:R0:W1:Y:S02]  /*27e40*/  SHFL.IDX P6, R14, R13, R12, R11 ;  /* 0x0000000c0d0e7389 */ /* 0x00006400000c000b */
[----:B01----:R-:W-:Y:S01]  /*27e50*/  ENDCOLLECTIVE ;  /* 0x000000000000791b */ /* 0x003fe20003800000 */
.L_x_2385:
[----:B------:R-:W-:Y:S05]  /*27e60*/  BRA `(.L_x_2386) ;  /* 0xffffffc000387947 */ /* 0x000fea000383ffff */
.L_x_2308:
        /* <DEDUP_REMOVED lines=8> */
.L_x_2388:
[----:B------:R-:W-:Y:S05]  /*27ef0*/  BSYNC B0 ;  /* 0x0000000000007941 */ /* 0x000fea0003800000 */
.L_x_2387:
        /* <DEDUP_REMOVED lines=9> */
.L_x_2389:
        /* <DEDUP_REMOVED lines=8> */
.L_x_2390:
        /* <DEDUP_REMOVED lines=13> */
.L_x_2391:
        /* <DEDUP_REMOVED lines=17> */
.L_x_2392:
[----:B------:R-:W-:Y:S02]  /*281f0*/  IMAD.MOV.U32 R13, RZ, RZ, R0 ;  /* 0x000000ffff0d7224 */ /* 0x000fe400078e0000 */
[----:B------:R-:W-:-:S07]  /*28200*/  IMAD.MOV.U32 R5, RZ, RZ, R14 ;  /* 0x000000ffff057224 */ /* 0x000fce00078e000e */
[----:B------:R-:W-:Y:S05]  /*28210*/  WARPSYNC.COLLECTIVE R15, `(.L_x_2393) ;  /* 0x000000000f087348 */ /* 0x000fea0003c00000 */
[----:B------:R0:W1:Y:S02]  /*28220*/  SHFL.IDX P6, R14, R13, R12, R11 ;  /* 0x0000000c0d0e7389 */ /* 0x00006400000c000b */
[----:B01----:R-:W-:Y:S01]  /*28230*/  ENDCOLLECTIVE ;  /* 0x000000000000791b */ /* 0x003fe20003800000 */
.L_x_2393:
[----:B------:R-:W-:Y:S02]  /*28240*/  IMAD.MOV.U32 R13, RZ, RZ, R4 ;  /* 0x000000ffff0d7224 */ /* 0x000fe400078e0004 */
[----:B------:R-:W-:Y:S01]  /*28250*/  IMAD.MOV.U32 R12, RZ, RZ, 0x3 ;  /* 0x00000003ff0c7424 */ /* 0x000fe200078e00ff */
[----:B------:R-:W-:-:S05]  /*28260*/  @!P1 LEA R14, P0, R20, R14, 0x1 ;  /* 0x0000000e140e9211 */ /* 0x000fca00078008ff */
[----:B------:R-:W-:-:S08]  /*28270*/  @!P1 IMAD.MOV.U32 R2, RZ, RZ, R14 ;  /* 0x000000ffff029224 */ /* 0x000fd000078e000e */
[----:B------:R-:W-:Y:S05]  /*28280*/  WARPSYNC.COLLECTIVE R15, `(.L_x_2394) ;  /* 0x000000000f087348 */ /* 0x000fea0003c00000 */
[----:B------:R0:W1:Y:S02]  /*28290*/  SHFL.IDX P6, R14, R13, R12, R11 ;  /* 0x0000000c0d0e7389 */ /* 0x00006400000c000b */
[----:B01----:R-:W-:Y:S01]  /*282a0*/  ENDCOLLECTIVE ;  /* 0x000000000000791b */ /* 0x003fe20003800000 */
.L_x_2394:
        /* <DEDUP_REMOVED lines=15> */
.L_x_2395:
        /* <DEDUP_REMOVED lines=17> */
.L_x_2396:
[----:B------:R-:W-:Y:S02]  /*284b0*/  IMAD.MOV.U32 R13, RZ, RZ, R0 ;  /* 0x000000ffff0d7224 */ /* 0x000fe400078e0000 */
[----:B------:R-:W-:-:S07]  /*284c0*/  IMAD.MOV.U32 R5, RZ, RZ, R14 ;  /* 0x000000ffff057224 */ /* 0x000fce00078e000e */
[----:B------:R-:W-:Y:S05]  /*284d0*/  WARPSYNC.COLLECTIVE R15, `(.L_x_2397) ;  /* 0x000000000f087348 */ /* 0x000fea0003c00000 */
[----:B------:R0:W1:Y:S02]  /*284e0*/  SHFL.IDX P6, R14, R13, R12, R11 ;  /* 0x0000000c0d0e7389 */ /* 0x00006400000c000b */
[----:B01----:R-:W-:Y:S01]  /*284f0*/  ENDCOLLECTIVE ;  /* 0x000000000000791b */ /* 0x003fe20003800000 */
.L_x_2397:
[----:B------:R-:W-:Y:S02]  /*28500*/  IMAD.MOV.U32 R13, RZ, RZ, R4 ;  /* 0x000000ffff0d7224 */ /* 0x000fe400078e0004 */
[----:B------:R-:W-:Y:S01]  /*28510*/  IMAD.MOV.U32 R12, RZ, RZ, 0x5 ;  /* 0x00000005ff0c7424 */ /* 0x000fe200078e00ff */
[----:B------:R-:W-:-:S05]  /*28520*/  @!P1 LEA R14, P0, R20, R14, 0x1 ;  /* 0x0000000e140e9211 */ /* 0x000fca00078008ff */
[----:B------:R-:W-:-:S08]  /*28530*/  @!P1 IMAD.MOV.U32 R2, RZ, RZ, R14 ;  /* 0x000000ffff029224 */ /* 0x000fd000078e000e */
[----:B------:R-:W-:Y:S05]  /*28540*/  WARPSYNC.COLLECTIVE R15, `(.L_x_2398) ;  /* 0x000000000f087348 */ /* 0x000fea0003c00000 */
[----:B------:R0:W1:Y:S02]  /*28550*/  SHFL.IDX P6, R14, R13, R12, R11 ;  /* 0x0000000c0d0e7389 */ /* 0x00006400000c000b */
[----:B01----:R-:W-:Y:S01]  /*28560*/  ENDCOLLECTIVE ;  /* 0x000000000000791b */ /* 0x003fe20003800000 */
.L_x_2398:
        /* <DEDUP_REMOVED lines=15> */
.L_x_2399:
        /* <DEDUP_REMOVED lines=17> */
.L_x_2400:
[----:B------:R-:W-:Y:S02]  /*28770*/  IMAD.MOV.U32 R13, RZ, RZ, R0 ;  /* 0x000000ffff0d7224 */ /* 0x000fe400078e0000 */
[----:B------:R-:W-:-:S07]  /*28780*/  IMAD.MOV.U32 R5, RZ, RZ, R14 ;  /* 0x000000ffff057224 */ /* 0x000fce00078e000e */
[----:B------:R-:W-:Y:S05]  /*28790*/  WARPSYNC.COLLECTIVE R15, `(.L_x_2401) ;  /* 0x000000000f087348 */ /* 0x000fea0003c00000 */
[----:B------:R0:W1:Y:S02]  /*287a0*/  SHFL.IDX P6, R14, R13, R12, R11 ;  /* 0x0000000c0d0e7389 */ /* 0x00006400000c000b */
[----:B01----:R-:W-:Y:S01]  /*287b0*/  ENDCOLLECTIVE ;  /* 0x000000000000791b */ /* 0x003fe20003800000 */
.L_x_2401:
[----:B------:R-:W-:Y:S02]  /*287c0*/  IMAD.MOV.U32 R13, RZ, RZ, R4 ;  /* 0x000000ffff0d7224 */ /* 0x000fe400078e0004 */
[----:B------:R-:W-:Y:S01]  /*287d0*/  IMAD.MOV.U32 R12, RZ, RZ, 0x7 ;  /* 0x00000007ff0c7424 */ /* 0x000fe200078e00ff */
[----:B------:R-:W-:-:S05]  /*287e0*/  @!P1 LEA R14, P0, R20, R14, 0x1 ;  /* 0x0000000e140e9211 */ /* 0x000fca00078008ff */
[----:B------:R-:W-:-:S08]  /*287f0*/  @!P1 IMAD.MOV.U32 R2, RZ, RZ, R14 ;  /* 0x000000ffff029224 */ /* 0x000fd000078e000e */
[----:B------:R-:W-:Y:S05]  /*28800*/  WARPSYNC.COLLECTIVE R15, `(.L_x_2402) ;  /* 0x000000000f087348 */ /* 0x000fea0003c00000 */
[----:B------:R0:W1:Y:S02]  /*28810*/  SHFL.IDX P6, R14, R13, R12, R11 ;  /* 0x0000000c0d0e7389 */ /* 0x00006400000c000b */
[----:B01----:R-:W-:Y:S01]  /*28820*/  ENDCOLLECTIVE ;  /* 0x000000000000791b */ /* 0x003fe20003800000 */
.L_x_2402:
        /* <DEDUP_REMOVED lines=10> */
[----:B------:R-:W-:-:S07]  /*288d0*/  IMAD.MOV.U32 R5, RZ, RZ, R14 ;  /* 0x000000ffff057224 */ /* 0x000fce00078e000e */
[----:B0-----:R-:W-:Y:S05]  /*288e0*/  WARPSYNC.COLLECTIVE R15, `(.L_x_2403) ;  /* 0x000000000f087348 */ /* 0x001fea0003c00000 */
[----:B------:R1:W2:Y:S02]  /*288f0*/  SHFL.IDX P6, R14, R13, R12, R11 ;  /* 0x0000000c0d0e7389 */ /* 0x0002a400000c000b */
[----:B012---:R-:W-:Y:S01]  /*28900*/  ENDCOLLECTIVE ;  /* 0x000000000000791b */ /* 0x007fe20003800000 */
.L_x_2403:
[----:B------:R-:W-:Y:S05]  /*28910*/  BRA `(.L_x_2404) ;  /* 0xffffffc000507947 */ /* 0x000fea000383ffff */
.L_x_2311:
[----:B0-----:R0:W2:Y:S02]  /*28920*/  SYNCS.PHASECHK.TRANS64.TRYWAIT P0, [R17+URZ+0x32420], R0 ;  /* 0x03242000110075a7 */ /* 0x0010a4000800017f */
[----:B--2---:R-:W-:Y:S05]  /*28930*/  @!P0 NANOSLEEP.SYNCS 0x989680 ;  /* 0x009896800000895d */ /* 0x004fea0003900000 */
[----:B------:R-:W2:Y:S02]  /*28940*/  @!P0 SYNCS.PHASECHK.TRANS64 P0, [R17+URZ+0x32420], R0 ;  /* 0x03242000110085a7 */ /* 0x000ea4000800007f */
[----:B--2---:R-:W-:Y:S05]  /*28950*/  @!P0 BRA `(.L_x_2311) ;  /* 0xfffffffc00f08947 */ /* 0x004fea000383ffff */
[----:B------:R-:W-:Y:S05]  /*28960*/  BRA `(.L_x_2405) ;  /* 0xffffffc000b47947 */ /* 0x000fea000383ffff */
.L_x_2314:
[----:B--2---:R2:W3:Y:S02]  /*28970*/  SYNCS.PHASECHK.TRANS64.TRYWAIT P0, [R24+URZ+0x32460], R3 ;  /* 0x03246003180075a7 */ /* 0x0044e4000800017f */
[----:B---3--:R-:W-:Y:S05]  /*28980*/  @!P0 NANOSLEEP.SYNCS 0x989680 ;  /* 0x009896800000895d */ /* 0x008fea0003900000 */
[----:B------:R-:W3:Y:S02]  /*28990*/  @!P0 SYNCS.PHASECHK.TRANS64 P0, [R24+URZ+0x32460], R3 ;  /* 0x03246003180085a7 */ /* 0x000ee4000800007f */
[----:B---3--:R-:W-:Y:S05]  /*289a0*/  @!P0 BRA `(.L_x_2314) ;  /* 0xfffffffc00f08947 */ /* 0x008fea000383ffff */
[----:B------:R-:W-:Y:S05]  /*289b0*/  BRA `(.L_x_2406) ;  /* 0xffffffc000c07947 */ /* 0x000fea000383ffff */
.L_x_2315:
        /* <DEDUP_REMOVED lines=8> */
.L_x_2408:
[----:B------:R-:W-:Y:S05]  /*28a40*/  BSYNC B0 ;  /* 0x0000000000007941 */ /* 0x000fea0003800000 */
.L_x_2407:
        /* <DEDUP_REMOVED lines=12> */
.L_x_2409:
        /* <DEDUP_REMOVED lines=9> */
.L_x_2410:
        /* <DEDUP_REMOVED lines=19> */
.L_x_2411:
[----:B------:R-:W-:Y:S02]  /*28cd0*/  IMAD.MOV.U32 R13, RZ, RZ, R6 ;  /* 0x000000ffff0d7224 */ /* 0x000fe400078e0006 */
[----:B------:R-:W-:Y:S01]  /*28ce0*/  IMAD.MOV.U32 R12, RZ, RZ, 0x2 ;  /* 0x00000002ff0c7424 */ /* 0x000fe200078e00ff */
[----:B------:R-:W-:-:S13]  /*28cf0*/  IADD3 R2, P3, R14, R0, RZ ;  /* 0x000000000e027210 */ /* 0x000fda0007f7e0ff */
[----:B------:R-:W-:Y:S05]  /*28d00*/  WARPSYNC.COLLECTIVE R15, `(.L_x_2412) ;  /* 0x000000000f087348 */ /* 0x000fea0003c00000 */
[----:B------:R0:W1:Y:S02]  /*28d10*/  SHFL.IDX P6, R14, R13, R12, R11 ;  /* 0x0000000c0d0e7389 */ /* 0x00006400000c000b */
[----:B01----:R-:W-:Y:S01]  /*28d20*/  ENDCOLLECTIVE ;  /* 0x000000000000791b */ /* 0x003fe20003800000 */
.L_x_2412:
        /* <DEDUP_REMOVED lines=17> */
.L_x_2413:
[----:B------:R-:W-:Y:S02]  /*28e40*/  IMAD.MOV.U32 R13, RZ, RZ, R6 ;  /* 0x000000ffff0d7224 */ /* 0x000fe400078e0006 */
[----:B------:R-:W-:Y:S01]  /*28e50*/  IMAD.MOV.U32 R12, RZ, RZ, 0x3 ;  /* 0x00000003ff0c7424 */ /* 0x000fe200078e00ff */
[----:B------:R-:W-:-:S13]  /*28e60*/  IADD3 R2, P3, R14, R0, RZ ;  /* 0x000000000e027210 */ /* 0x000fda0007f7e0ff */
[----:B------:R-:W-:Y:S05]  /*28e70*/  WARPSYNC.COLLECTIVE R15, `(.L_x_2414) ;  /* 0x000000000f087348 */ /* 0x000fea0003c00000 */
[----:B------:R0:W1:Y:S02]  /*28e80*/  SHFL.IDX P6, R14, R13, R12, R11 ;  /* 0x0000000c0d0e7389 */ /* 0x00006400000c000b */
[----:B01----:R-:W-:Y:S01]  /*28e90*/  ENDCOLLECTIVE ;  /* 0x000000000000791b */ /* 0x003fe20003800000 */
.L_x_2414:
        /* <DEDUP_REMOVED lines=17> */
.L_x_2415:
[----:B------:R-:W-:Y:S02]  /*28fb0*/  IMAD.MOV.U32 R13, RZ, RZ, R6 ;  /* 0x000000ffff0d7224 */ /* 0x000fe400078e0006 */
[----:B------:R-:W-:Y:S01]  /*28fc0*/  IMAD.MOV.U32 R12, RZ, RZ, 0x4 ;  /* 0x00000004ff0c7424 */ /* 0x000fe200078e00ff */
[----:B------:R-:W-:-:S13]  /*28fd0*/  IADD3 R2, P3, R14, R0, RZ ;  /* 0x000000000e027210 */ /* 0x000fda0007f7e0ff */
[----:B------:R-:W-:Y:S05]  /*28fe0*/  WARPSYNC.COLLECTIVE R15, `(.L_x_2416) ;  /* 0x000000000f087348 */ /* 0x000fea0003c00000 */
[----:B------:R0:W1:Y:S02]  /*28ff0*/  SHFL.IDX P6, R14, R13, R12, R11 ;  /* 0x0000000c0d0e7389 */ /* 0x00006400000c000b */
[----:B01----:R-:W-:Y:S01]  /*29000*/  ENDCOLLECTIVE ;  /* 0x000000000000791b */ /* 0x003fe20003800000 */
.L_x_2416:
        /* <DEDUP_REMOVED lines=17> */
.L_x_2417:
[----:B------:R-:W-:Y:S02]  /*29120*/  IMAD.MOV.U32 R13, RZ, RZ, R6 ;  /* 0x000000ffff0d7224 */ /* 0x000fe400078e0006 */
[----:B------:R-:W-:Y:S01]  /*29130*/  IMAD.MOV.U32 R12, RZ, RZ, 0x5 ;  /* 0x00000005ff0c7424 */ /* 0x000fe200078e00ff */
[----:B------:R-:W-:-:S13]  /*29140*/  IADD3 R2, P3, R14, R0, RZ ;  /* 0x000000000e027210 */ /* 0x000fda0007f7e0ff */
[----:B------:R-:W-:Y:S05]  /*29150*/  WARPSYNC.COLLECTIVE R15, `(.L_x_2418) ;  /* 0x000000000f087348 */ /* 0x000fea0003c00000 */
[----:B------:R0:W1:Y:S02]  /*29160*/  SHFL.IDX P6, R14, R13, R12, R11 ;  /* 0x0000000c0d0e7389 */ /* 0x00006400000c000b */
[----:B01----:R-:W-:Y:S01]  /*29170*/  ENDCOLLECTIVE ;  /* 0x000000000000791b */ /* 0x003fe20003800000 */
.L_x_2418:
        /* <DEDUP_REMOVED lines=12> */
.L_x_2419:
        /* <DEDUP_REMOVED lines=9> */
.L_x_2321:
[----:B--2---:R2:W3:Y:S02]  /*292d0*/  SYNCS.PHASECHK.TRANS64.TRYWAIT P0, [R10+URZ+0x32440], R25 ;  /* 0x032440190a0075a7 */ /* 0x0044e4000800017f */
[----:B---3--:R-:W-:Y:S05]  /*292e0*/  @!P0 NANOSLEEP.SYNCS 0x989680 ;  /* 0x009896800000895d */ /* 0x008fea0003900000 */
[----:B------:R-:W3:Y:S02]  /*292f0*/  @!P0 SYNCS.PHASECHK.TRANS64 P0, [R10+URZ+0x32440], R25 ;  /* 0x032440190a0085a7 */ /* 0x000ee4000800007f */
[----:B---3--:R-:W-:Y:S05]  /*29300*/  @!P0 BRA `(.L_x_2321) ;  /* 0xfffffffc00f08947 */ /* 0x008fea000383ffff */
[----:B------:R-:W-:Y:S05]  /*29310*/  BRA `(.L_x_2421) ;  /* 0xffffffc400207947 */ /* 0x000fea000383ffff */
.L_x_2322:
[----:B------:R-:W-:Y:S01]  /*29320*/  BSSY B1, `(.L_x_2422) ;  /* 0x0000008000017945 */ /* 0x000fe20003800000 */
[----:B------:R-:W-:Y:S02]  /*29330*/  IMAD.MOV.U32 R13, RZ, RZ, R21 ;  /* 0x000000ffff0d7224 */ /* 0x000fe400078e0015 */
[----:B------:R-:W-:Y:S02]  /*29340*/  IMAD.MOV.U32 R12, RZ, RZ, RZ ;  /* 0x000000ffff0c7224 */ /* 0x000fe400078e00ff */
[----:B------:R-:W-:Y:S02]  /*29350*/  IMAD.MOV.U32 R11, RZ, RZ, 0x181f ;  /* 0x0000181fff0b7424 */ /* 0x000fe400078e00ff */
[----:B------:R-:W-:-:S07]  /*29360*/  IMAD.MOV.U32 R15, RZ, RZ, -0x1 ;  /* 0xffffffffff0f7424 */ /* 0x000fce00078e00ff */
[----:B--2---:R-:W-:Y:S05]  /*29370*/  WARPSYNC.COLLECTIVE R15, `(.L_x_2423) ;  /* 0x000000000f087348 */ /* 0x004fea0003c00000 */
[----:B------:R0:W1:Y:S02]  /*29380*/  SHFL.IDX P6, R14, R13, R12, R11 ;  /* 0x0000000c0d0e7389 */ /* 0x00006400000c000b */
[----:B012---:R-:W-:Y:S01]  /*29390*/  ENDCOLLECTIVE ;  /* 0x000000000000791b */ /* 0x007fe20003800000 */
.L_x_2423:
[----:B------:R-:W-:Y:S05]  /*293a0*/  BSYNC B1 ;  /* 0x0000000000017941 */ /* 0x000fea0003800000 */
.L_x_2422:
        /* <DEDUP_REMOVED lines=9> */
.L_x_2424:
[----:B------:R-:W-:Y:S02]  /*29440*/  IMAD.MOV.U32 R13, RZ, RZ, R21 ;  /* 0x000000ffff0d7224 */ /* 0x000fe400078e0015 */
[----:B------:R-:W-:Y:S01]  /*29450*/  IMAD.MOV.U32 R12, RZ, RZ, 0x1 ;  /* 0x00000001ff0c7424 */ /* 0x000fe200078e00ff */
[----:B------:R-:W-:-:S13]  /*29460*/  IADD3 R2, P0, R14, R0, RZ ;  /* 0x000000000e027210 */ /* 0x000fda0007f1e0ff */
[----:B------:R-:W-:Y:S05]  /*29470*/  WARPSYNC.COLLECTIVE R15, `(.L_x_2425) ;  /* 0x000000000f087348 */ /* 0x000fea0003c00000 */
[----:B------:R0:W1:Y:S02]  /*29480*/  SHFL.IDX P6, R14, R13, R12, R11 ;  /* 0x0000000c0d0e7389 */ /* 0x00006400000c000b */
[----:B01----:R-:W-:Y:S01]  /*29490*/  ENDCOLLECTIVE ;  /* 0x000000000000791b */ /* 0x003fe20003800000 */
.L_x_2425:
        /* <DEDUP_REMOVED lines=10> */
.L_x_2426:
[----:B------:R-:W-:Y:S02]  /*29540*/  IMAD.MOV.U32 R13, RZ, RZ, R21 ;  /* 0x000000ffff0d7224 */ /* 0x000fe400078e0015 */
[----:B------:R-:W-:Y:S02]  /*29550*/  IMAD.MOV.U32 R12, RZ, RZ, 0x2 ;  /* 0x00000002ff0c7424 */ /* 0x000fe400078e00ff */
[----:B------:R-:W-:-:S07]  /*29560*/  IMAD.MOV.U32 R6, RZ, RZ, R14 ;  /* 0x000000ffff067224 */ /* 0x000fce00078e000e */
[----:B------:R-:W-:Y:S05]  /*29570*/  WARPSYNC.COLLECTIVE R15, `(.L_x_2427) ;  /* 0x000000000f087348 */ /* 0x000fea0003c00000 */
[----:B------:R0:W1:Y:S02]  /*29580*/  SHFL.IDX P6, R14, R13, R12, R11 ;  /* 0x0000000c0d0e7389 */ /* 0x00006400000c000b */
[----:B01----:R-:W-:Y:S01]  /*29590*/  ENDCOLLECTIVE ;  /* 0x000000000000791b */ /* 0x003fe20003800000 */
.L_x_2427:
        /* <DEDUP_REMOVED lines=11> */
.L_x_2428:
[----:B------:R-:W-:Y:S02]  /*29650*/  IMAD.MOV.U32 R13, RZ, RZ, R21 ;  /* 0x000000ffff0d7224 */ /* 0x000fe400078e0015 */
[----:B------:R-:W-:Y:S01]  /*29660*/  IMAD.MOV.U32 R12, RZ, RZ, 0x3 ;  /* 0x00000003ff0c7424 */ /* 0x000fe200078e00ff */
[----:B------:R-:W-:-:S13]  /*29670*/  IADD3 R2, P0, R14, R0, RZ ;  /* 0x000000000e027210 */ /* 0x000fda0007f1e0ff */
[----:B------:R-:W-:Y:S05]  /*29680*/  WARPSYNC.COLLECTIVE R15, `(.L_x_2429) ;  /* 0x000000000f087348 */ /* 0x000fea0003c00000 */
[----:B------:R0:W1:Y:S02]  /*29690*/  SHFL.IDX P6, R14, R13, R12, R11 ;  /* 0x0000000c0d0e7389 */ /* 0x00006400000c000b */
[----:B01----:R-:W-:Y:S01]  /*296a0*/  ENDCOLLECTIVE ;  /* 0x000000000000791b */ /* 0x003fe20003800000 */
.L_x_2429:
        /* <DEDUP_REMOVED lines=10> */
.L_x_2430:
[----:B------:R-:W-:Y:S02]  /*29750*/  IMAD.MOV.U32 R13, RZ, RZ, R21 ;  /* 0x000000ffff0d7224 */ /* 0x000fe400078e0015 */
[----:B------:R-:W-:Y:S01]  /*29760*/  IMAD.MOV.U32 R12, RZ, RZ, 0x4 ;  /* 0x00000004ff0c7424 */ /* 0x000fe200078e00ff */
[----:B------:R-:W-:-:S13]  /*29770*/  IADD3 R2, P0, R14, R0, RZ ;  /* 0x000000000e027210 */ /* 0x000fda0007f1e0ff */
[----:B------:R-:W-:Y:S05]  /*29780*/  WARPSYNC.COLLECTIVE R15, `(.L_x_2431) ;  /* 0x000000000f087348 */ /* 0x000fea0003c00000 */
[----:B------:R0:W1:Y:S02]  /*29790*/  SHFL.IDX P6, R14, R13, R12, R11 ;  /* 0x0000000c0d0e7389 */ /* 0x00006400000c000b */
[----:B01----:R-:W-:Y:S01]  /*297a0*/  ENDCOLLECTIVE ;  /* 0x000000000000791b */ /* 0x003fe20003800000 */
.L_x_2431:
        /* <DEDUP_REMOVED lines=10> */
.L_x_2432:
[----:B------:R-:W-:Y:S02]  /*29850*/  IMAD.MOV.U32 R13, RZ, RZ, R21 ;  /* 0x000000ffff0d7224 */ /* 0x000fe400078e0015 */
[----:B------:R-:W-:Y:S01]  /*29860*/  IMAD.MOV.U32 R12, RZ, RZ, 0x5 ;  /* 0x00000005ff0c7424 */ /* 0x000fe200078e00ff */
[----:B------:R-:W-:-:S13]  /*29870*/  IADD3 R2, P0, R14, R0, RZ ;  /* 0x000000000e027210 */ /* 0x000fda0007f1e0ff */
[----:B------:R-:W-:Y:S05]  /*29880*/  WARPSYNC.COLLECTIVE R15, `(.L_x_2433) ;  /* 0x000000000f087348 */ /* 0x000fea0003c00000 */
[----:B------:R0:W1:Y:S02]  /*29890*/  SHFL.IDX P6, R14, R13, R12, R11 ;  /* 0x0000000c0d0e7389 */ /* 0x00006400000c000b */
[----:B01----:R-:W-:Y:S01]  /*298a0*/  ENDCOLLECTIVE ;  /* 0x000000000000791b */ /* 0x003fe20003800000 */
.L_x_2433:
        /* <DEDUP_REMOVED lines=10> */
.L_x_2434:
[----:B------:R-:W-:Y:S05]  /*29950*/  BRA `(.L_x_2435) ;  /* 0xffffffc000607947 */ /* 0x000fea000383ffff */
.L_x_2327:
[----:B---3--:R3:W4:Y:S02]  /*29960*/  SYNCS.PHASECHK.TRANS64.TRYWAIT P0, [R10+URZ+0x32460], R25 ;  /* 0x032460190a0075a7 */ /* 0x008724000800017f */
[----:B----4-:R-:W-:Y:S05]  /*29970*/  @!P0 NANOSLEEP.SYNCS 0x989680 ;  /* 0x009896800000895d */ /* 0x010fea0003900000 */
[----:B------:R-:W4:Y:S02]  /*29980*/  @!P0 SYNCS.PHASECHK.TRANS64 P0, [R10+URZ+0x32460], R25 ;  /* 0x032460190a0085a7 */ /* 0x000f24000800007f */
[----:B----4-:R-:W-:Y:S05]  /*29990*/  @!P0 BRA `(.L_x_2327) ;  /* 0xfffffffc00f08947 */ /* 0x010fea000383ffff */
[----:B------:R-:W-:Y:S05]  /*299a0*/  BRA `(.L_x_2436) ;  /* 0xffffffc000ac7947 */ /* 0x000fea000383ffff */
.L_x_2328:
[----:B------:R-:W-:Y:S01]  /*299b0*/  BSSY B1, `(.L_x_2437) ;  /* 0x0000008000017945 */ /* 0x000fe20003800000 */
[----:B------:R-:W-:Y:S02]  /*299c0*/  IMAD.MOV.U32 R13, RZ, RZ, R24 ;  /* 0x000000ffff0d7224 */ /* 0x000fe400078e0018 */
[----:B------:R-:W-:Y:S02]  /*299d0*/  IMAD.MOV.U32 R12, RZ, RZ, RZ ;  /* 0x000000ffff0c7224 */ /* 0x000fe400078e00ff */
[----:B------:R-:W-:Y:S02]  /*299e0*/  IMAD.MOV.U32 R11, RZ, RZ, 0x181f ;  /* 0x0000181fff0b7424 */ /* 0x000fe400078e00ff */
[----:B------:R-:W-:-:S07]  /*299f0*/  IMAD.MOV.U32 R15, RZ, RZ, -0x1 ;  /* 0xffffffffff0f7424 */ /* 0x000fce00078e00ff */
[----:B-123--:R-:W-:Y:S05]  /*29a00*/  WARPSYNC.COLLECTIVE R15, `(.L_x_2438) ;  /* 0x000000000f087348 */ /* 0x00efea0003c00000 */
[----:B------:R0:W4:Y:S02]  /*29a10*/  SHFL.IDX P6, R14, R13, R12, R11 ;  /* 0x0000000c0d0e7389 */ /* 0x00012400000c000b */
[----:B01234-:R-:W-:Y:S01]  /*29a20*/  ENDCOLLECTIVE ;  /* 0x000000000000791b */ /* 0x01ffe20003800000 */
.L_x_2438:
[----:B------:R-:W-:Y:S05]  /*29a30*/  BSYNC B1 ;  /* 0x0000000000017941 */ /* 0x000fea0003800000 */
.L_x_2437:
        /* <DEDUP_REMOVED lines=9> */
.L_x_2439:
[----:B------:R-:W-:Y:S02]  /*29ad0*/  IMAD.MOV.U32 R13, RZ, RZ, R24 ;  /* 0x000000ffff0d7224 */ /* 0x000fe400078e0018 */
[----:B------:R-:W-:Y:S01]  /*29ae0*/  IMAD.MOV.U32 R12, RZ, RZ, 0x1 ;  /* 0x00000001ff0c7424 */ /* 0x000fe200078e00ff */
[----:B------:R-:W-:-:S13]  /*29af0*/  IADD3 R2, P0, R14, R0, RZ ;  /* 0x000000000e027210 */ /* 0x000fda0007f1e0ff */
[----:B------:R-:W-:Y:S05]  /*29b00*/  WARPSYNC.COLLECTIVE R15, `(.L_x_2440) ;  /* 0x000000000f087348 */ /* 0x000fea0003c00000 */
[----:B------:R0:W1:Y:S02]  /*29b10*/  SHFL.IDX P6, R14, R13, R12, R11 ;  /* 0x0000000c0d0e7389 */ /* 0x00006400000c000b */
[----:B01----:R-:W-:Y:S01]  /*29b20*/  ENDCOLLECTIVE ;  /* 0x000000000000791b */ /* 0x003fe20003800000 */
.L_x_2440:
        /* <DEDUP_REMOVED lines=13> */
.L_x_2441:
[----:B------:R-:W-:Y:S02]  /*29c00*/  IMAD.MOV.U32 R13, RZ, RZ, R24 ;  /* 0x000000ffff0d7224 */ /* 0x000fe400078e0018 */
[----:B------:R-:W-:Y:S01]  /*29c10*/  IMAD.MOV.U32 R12, RZ, RZ, 0x2 ;  /* 0x00000002ff0c7424 */ /* 0x000fe200078e00ff */
[----:B------:R-:W-:-:S13]  /*29c20*/  IADD3 R2, P0, R14, R0, RZ ;  /* 0x000000000e027210 */ /* 0x000fda0007f1e0ff */
[----:B------:R-:W-:Y:S05]  /*29c30*/  WARPSYNC.COLLECTIVE R15, `(.L_x_2442) ;  /* 0x000000000f087348 */ /* 0x000fea0003c00000 */
[----:B------:R0:W1:Y:S02]  /*29c40*/  SHFL.IDX P6, R14, R13, R12, R11 ;  /* 0x0000000c0d0e7389 */ /* 0x00006400000c000b */
[----:B01----:R-:W-:Y:S01]  /*29c50*/  ENDCOLLECTIVE ;  /* 0x000000000000791b */ /* 0x003fe20003800000 */
.L_x_2442:
        /* <DEDUP_REMOVED lines=13> */
.L_x_2443:
[----:B------:R-:W-:Y:S02]  /*29d30*/  IMAD.MOV.U32 R13, RZ, RZ, R24 ;  /* 0x000000ffff0d7224 */ /* 0x000fe400078e0018 */
[----:B------:R-:W-:Y:S01]  /*29d40*/  IMAD.MOV.U32 R12, RZ, RZ, 0x3 ;  /* 0x00000003ff0c7424 */ /* 0x000fe200078e00ff */
[----:B------:R-:W-:-:S13]  /*29d50*/  IADD3 R2, P0, R14, R0, RZ ;  /* 0x000000000e027210 */ /* 0x000fda0007f1e0ff */
[----:B------:R-:W-:Y:S05]  /*29d60*/  WARPSYNC.COLLECTIVE R15, `(.L_x_2444) ;  /* 0x000000000f087348 */ /* 0x000fea0003c00000 */
[----:B------:R0:W1:Y:S02]  /*29d70*/  SHFL.IDX P6, R14, R13, R12, R11 ;  /* 0x0000000c0d0e7389 */ /* 0x00006400000c000b */
[----:B01----:R-:W-:Y:S01]  /*29d80*/  ENDCOLLECTIVE ;  /* 0x000000000000791b */ /* 0x003fe20003800000 */
.L_x_2444:
        /* <DEDUP_REMOVED lines=13> */
.L_x_2445:
[----:B------:R-:W-:Y:S02]  /*29e60*/  IMAD.MOV.U32 R13, RZ, RZ, R24 ;  /* 0x000000ffff0d7224 */ /* 0x000fe400078e0018 */
[----:B------:R-:W-:Y:S01]  /*29e70*/  IMAD.MOV.U32 R12, RZ, RZ, 0x4 ;  /* 0x00000004ff0c7424 */ /* 0x000fe200078e00ff */
[----:B------:R-:W-:-:S13]  /*29e80*/  IADD3 R2, P0, R14, R0, RZ ;  /* 0x000000000e027210 */ /* 0x000fda0007f1e0ff */
[----:B------:R-:W-:Y:S05]  /*29e90*/  WARPSYNC.COLLECTIVE R15, `(.L_x_2446) ;  /* 0x000000000f087348 */ /* 0x000fea0003c00000 */
[----:B------:R0:W1:Y:S02]  /*29ea0*/  SHFL.IDX P6, R14, R13, R12, R11 ;  /* 0x0000000c0d0e7389 */ /* 0x00006400000c000b */
[----:B01----:R-:W-:Y:S01]  /*29eb0*/  ENDCOLLECTIVE ;  /* 0x000000000000791b */ /* 0x003fe20003800000 */
.L_x_2446:
        /* <DEDUP_REMOVED lines=13> */
.L_x_2447:
[----:B------:R-:W-:Y:S02]  /*29f90*/  IMAD.MOV.U32 R13, RZ, RZ, R24 ;  /* 0x000000ffff0d7224 */ /* 0x000fe400078e0018 */
[----:B------:R-:W-:Y:S01]  /*29fa0*/  IMAD.MOV.U32 R12, RZ, RZ, 0x5 ;  /* 0x00000005ff0c7424 */ /* 0x000fe200078e00ff */
[----:B------:R-:W-:-:S13]  /*29fb0*/  IADD3 R2, P0, R14, R0, RZ ;  /* 0x000000000e027210 */ /* 0x000fda0007f1e0ff */
[----:B------:R-:W-:Y:S05]  /*29fc0*/  WARPSYNC.COLLECTIVE R15, `(.L_x_2448) ;  /* 0x000000000f087348 */ /* 0x000fea0003c00000 */
[----:B------:R0:W1:Y:S02]  /*29fd0*/  SHFL.IDX P6, R14, R13, R12, R11 ;  /* 0x0000000c0d0e7389 */ /* 0x00006400000c000b */
[----:B01----:R-:W-:Y:S01]  /*29fe0*/  ENDCOLLECTIVE ;  /* 0x000000000000791b */ /* 0x003fe20003800000 */
.L_x_2448:
        /* <DEDUP_REMOVED lines=13> */
.L_x_2449:
[----:B------:R-:W-:Y:S05]  /*2a0c0*/  BRA `(.L_x_2450) ;  /* 0xffffffbc00f87947 */ /* 0x000fea000383ffff */
.L_x_2336:
[----:B------:R-:W-:Y:S01]  /*2a0d0*/  BSSY B0, `(.L_x_2451) ;  /* 0x0000008000007945 */ /* 0x000fe20003800000 */
[----:B------:R-:W-:Y:S02]  /*2a0e0*/  IMAD.MOV.U32 R13, RZ, RZ, R32 ;  /* 0x000000ffff0d7224 */ /* 0x000fe400078e0020 */
[----:B------:R-:W-:Y:S02]  /*2a0f0*/  IMAD.MOV.U32 R12, RZ, RZ, RZ ;  /* 0x000000ffff0c7224 */ /* 0x000fe400078e00ff */
[----:B------:R-:W-:Y:S02]  /*2a100*/  IMAD.MOV.U32 R11, RZ, RZ, 0x1f ;  /* 0x0000001fff0b7424 */ /* 0x000fe400078e00ff */
[----:B------:R-:W-:-:S07]  /*2a110*/  IMAD.MOV.U32 R15, RZ, RZ, -0x1 ;  /* 0xffffffffff0f7424 */ /* 0x000fce00078e00ff */
[----:B012--5:R-:W-:Y:S05]  /*2a120*/  WARPSYNC.COLLECTIVE R15, `(.L_x_2452) ;  /* 0x000000000f087348 */ /* 0x027fea0003c00000 */
[----:B------:R3:W4:Y:S02]  /*2a130*/  SHFL.IDX P6, R14, R13, R12, R11 ;  /* 0x0000000c0d0e7389 */ /* 0x00072400000c000b */
[----:B012345:R-:W-:Y:S01]  /*2a140*/  ENDCOLLECTIVE ;  /* 0x000000000000791b */ /* 0x03ffe20003800000 */
.L_x_2452:
[----:B------:R-:W-:Y:S05]  /*2a150*/  BSYNC B0 ;  /* 0x0000000000007941 */ /* 0x000fea0003800000 */
.L_x_2451:
[----:B------:R-:W-:Y:S05]  /*2a160*/  BRA `(.L_x_2453) ;  /* 0xffffffc000c87947 */ /* 0x000fea000383ffff */
.L_x_2339:
[----:B0-----:R0:W1:Y:S02]  /*2a170*/  SYNCS.PHASECHK.TRANS64.TRYWAIT P0, [R7+URZ+0x32420], R0 ;  /* 0x03242000070075a7 */ /* 0x001064000800017f */
[----:B-1----:R-:W-:Y:S05]  /*2a180*/  @!P0 NANOSLEEP.SYNCS 0x989680 ;  /* 0x009896800000895d */ /* 0x002fea0003900000 */
[----:B------:R-:W1:Y:S02]  /*2a190*/  @!P0 SYNCS.PHASECHK.TRANS64 P0, [R7+URZ+0x32420], R0 ;  /* 0x03242000070085a7 */ /* 0x000e64000800007f */
[----:B-1----:R-:W-:Y:S05]  /*2a1a0*/  @!P0 BRA `(.L_x_2339) ;  /* 0xfffffffc00f08947 */ /* 0x002fea000383ffff */
[----:B------:R-:W-:Y:S05]  /*2a1b0*/  BRA `(.L_x_2454) ;  /* 0xffffffc400107947 */ /* 0x000fea000383ffff */
.L_x_2340:
        /* <DEDUP_REMOVED lines=8> */
[----:B0-23-5:R-:W-:Y:S05]  /*2a240*/  WARPSYNC.COLLECTIVE R15, `(.L_x_2456) ;  /* 0x000000000f087348 */ /* 0x02dfea0003c00000 */
[----:B------:R1:W4:Y:S02]  /*2a250*/  SHFL.IDX P6, R14, R13, R12, R11 ;  /* 0x0000000c0d0e7389 */ /* 0x00032400000c000b */
[----:B012345:R-:W-:Y:S01]  /*2a260*/  ENDCOLLECTIVE ;  /* 0x000000000000791b */ /* 0x03ffe20003800000 */
.L_x_2456:
[----:B------:R-:W-:Y:S05]  /*2a270*/  BSYNC B0 ;  /* 0x0000000000007941 */ /* 0x000fea0003800000 */
.L_x_2455:
[----:B------:R-:W-:Y:S05]  /*2a280*/  BRA `(.L_x_2457) ;  /* 0xffffffc000f87947 */ /* 0x000fea000383ffff */
.L_x_2343:
[----:B------:R-:W-:Y:S01]  /*2a290*/  BSSY B1, `(.L_x_2458) ;  /* 0x0000006000017945 */ /* 0x000fe20003800000 */
[----:B------:R-:W-:-:S07]  /*2a2a0*/  IMAD.MOV.U32 R15, RZ, RZ, -0x1 ;  /* 0xffffffffff0f7424 */ /* 0x000fce00078e00ff */
[----:B0-23-5:R-:W-:Y:S05]  /*2a2b0*/  WARPSYNC.COLLECTIVE R15, `(.L_x_2459) ;  /* 0x000000000f0c7348 */ /* 0x02dfea0003c00000 */
[----:B------:R-:W-:Y:S02]  /*2a2c0*/  ELECT P6, UR62, PT ;  /* 0x00000000003e782f */ /* 0x000fe400038c0000 */
[----:B------:R-:W-:Y:S01]  /*2a2d0*/  MOV R14, UR62 ;  /* 0x0000003e000e7c02 */ /* 0x000fe20008000f00 */
[----:B0-23-5:R-:W-:Y:S10]  /*2a2e0*/  ENDCOLLECTIVE ;  /* 0x000000000000791b */ /* 0x02dff40003800000 */
.L_x_2459:
[----:B------:R-:W-:Y:S05]  /*2a2f0*/  BSYNC B1 ;  /* 0x0000000000017941 */ /* 0x000fea0003800000 */
.L_x_2458:
[----:B------:R-:W-:Y:S05]  /*2a300*/  BRA `(.L_x_2460) ;  /* 0xffffffc000f07947 */ /* 0x000fea000383ffff */
.L_x_2345:
[----:B0-----:R0:W1:Y:S02]  /*2a310*/  SYNCS.PHASECHK.TRANS64.TRYWAIT P1, [R5+URZ+0x32440], R0 ;  /* 0x03244000050075a7 */ /* 0x001064000802017f */
[----:B-1----:R-:W-:Y:S05]  /*2a320*/  @!P1 NANOSLEEP.SYNCS 0x989680 ;  /* 0x009896800000995d */ /* 0x002fea0003900000 */
[----:B------:R-:W1:Y:S02]  /*2a330*/  @!P1 SYNCS.PHASECHK.TRANS64 P1, [R5+URZ+0x32440], R0 ;  /* 0x03244000050095a7 */ /* 0x000e64000802007f */
[----:B-1----:R-:W-:Y:S05]  /*2a340*/  @!P1 BRA `(.L_x_2345) ;  /* 0xfffffffc00f09947 */ /* 0x002fea000383ffff */
[----:B------:R-:W-:Y:S05]  /*2a350*/  BRA `(.L_x_2461) ;  /* 0xffffffc400187947 */ /* 0x000fea000383ffff */
.L_x_2347:
[----:B-1----:R1:W4:Y:S02]  /*2a360*/  SYNCS.PHASECHK.TRANS64.TRYWAIT P1, [R3+URZ+0x32440], R2 ;  /* 0x03244002030075a7 */ /* 0x002324000802017f */
[----:B----4-:R-:W-:Y:S05]  /*2a370*/  @!P1 NANOSLEEP.SYNCS 0x989680 ;  /* 0x009896800000995d */ /* 0x010fea0003900000 */
[----:B------:R-:W4:Y:S02]  /*2a380*/  @!P1 SYNCS.PHASECHK.TRANS64 P1, [R3+URZ+0x32440], R2 ;  /* 0x03244002030095a7 */ /* 0x000f24000802007f */
[----:B----4-:R-:W-:Y:S05]  /*2a390*/  @!P1 BRA `(.L_x_2347) ;  /* 0xfffffffc00f09947 */ /* 0x010fea000383ffff */
[----:B------:R-:W-:Y:S05]  /*2a3a0*/  BRA `(.L_x_2462) ;  /* 0xffffffc400247947 */ /* 0x000fea000383ffff */
.L_x_2349:
[----:B----4-:R4:W0:Y:S02]  /*2a3b0*/  SYNCS.PHASECHK.TRANS64.TRYWAIT P1, [R5+URZ+0x32460], R0 ;  /* 0x03246000050075a7 */ /* 0x010824000802017f */
[----:B0-----:R-:W-:Y:S05]  /*2a3c0*/  @!P1 NANOSLEEP.SYNCS 0x989680 ;  /* 0x009896800000995d */ /* 0x001fea0003900000 */
[----:B------:R-:W0:Y:S02]  /*2a3d0*/  @!P1 SYNCS.PHASECHK.TRANS64 P1, [R5+URZ+0x32460], R0 ;  /* 0x03246000050095a7 */ /* 0x000e24000802007f */
[----:B0-----:R-:W-:Y:S05]  /*2a3e0*/  @!P1 BRA `(.L_x_2349) ;  /* 0xfffffffc00f09947 */ /* 0x001fea000383ffff */
[----:B------:R-:W-:Y:S05]  /*2a3f0*/  BRA `(.L_x_2463) ;  /* 0xffffffc400207947 */ /* 0x000fea000383ffff */
        .type           $_ZN7cutlass13device_kernelIN5flash11enable_sm90INS1_16FlashAttnFwdSm90INS1_25CollectiveMainloopFwdSm90ILi2EN4cute5tupleIJNS5_1CILi1EEES8_S8_EEENS6_IJNS7_ILi128EEENS7_ILi96EEENS7_ILi64EEEEEELi256ENS_6half_tEfNS_4arch4Sm90ELb0ELb1ELb0ELb0ELb1ELb0ELb1ELb1ELb0ELb1ELb0ELb0EEENS1_21CollectiveEpilogueFwdINS6_IJSA_NS7_ILi256EEESB_EEES9_SE_SG_Li256ELb0ELb1ELb0ELb0EEENS1_30DynamicPersistentTileSchedulerILi256ELi128ELb0ELb1ELb1EEEEEEEEEvNT_6ParamsE$_ZZN5flash25CollectiveMainloopFwdSm90ILi2EN4cute5tupleIJNS1_1CILi1EEES4_S4_EEENS2_IJNS3_ILi128EEENS3_ILi96EEENS3_ILi64EEEEEELi256EN7cutlass6half_tEfNSA_4arch4Sm90ELb0ELb1ELb0ELb0ELb1ELb0ELb1ELb1ELb0ELb1ELb0ELb0EE3mmaINS_16FlashAttnFwdSm90ISE_NS_21CollectiveEpilogueFwdINS2_IJS6_NS3_ILi256EEES7_EEES5_SB_SD_Li256ELb0ELb1ELb0ELb0EEENS_30DynamicPersistentTileSchedulerILi256ELi128ELb0ELb1ELb1EEEE13SharedStorageENS1_6TensorINS1_11ArrayEngineIfLm128EEENS1_6LayoutINS2_IJNS2_IJNS3_ILi2EEEST_NS3_ILi32EEEEEES4_S4_EEENS2_IJNS2_IJS4_ST_NS3_ILi4EEEEEENS3_ILi0EEESZ_EEEEEEENS_7SoftmaxILi2ELi0EEEEEbRKNSE_6ParamsENSA_13PipelineAsyncILi2EEES19_RNSA_13PipelineStateILj2EEERT0_RT1_iRiRKNS_16SeqlenInfoQKNewKILb0ELb0EEENS2_IJiiiiEEERT_ENKUliT_T0_T1_E_clIZSF_ISO_S12_S14_EbS17_S19_S19_S1C_S1E_S1G_iS1H_S1L_S1M_S1O_EUlRS1P_iE1_NS3_ILb0EEENS3_ILb1EEEEEDaiS1P_S1Q_S1R_,@function
        .size           $_ZN7cutlass13device_kernelIN5flash11enable_sm90INS1_16FlashAttnFwdSm90INS1_25CollectiveMainloopFwdSm90ILi2EN4cute5tupleIJNS5_1CILi1EEES8_S8_EEENS6_IJNS7_ILi128EEENS7_ILi96EEENS7_ILi64EEEEEELi256ENS_6half_tEfNS_4arch4Sm90ELb0ELb1ELb0ELb0ELb1ELb0ELb1ELb1ELb0ELb1ELb0ELb0EEENS1_21CollectiveEpilogueFwdINS6_IJSA_NS7_ILi256EEESB_EEES9_SE_SG_Li256ELb0ELb1ELb0ELb0EEENS1_30DynamicPersistentTileSchedulerILi256ELi128ELb0ELb1ELb1EEEEEEEEEvNT_6ParamsE$_ZZN5flash25CollectiveMainloopFwdSm90ILi2EN4cute5tupleIJNS1_1CILi1EEES4_S4_EEENS2_IJNS3_ILi128EEENS3_ILi96EEENS3_ILi64EEEEEELi256EN7cutlass6half_tEfNSA_4arch4Sm90ELb0ELb1ELb0ELb0ELb1ELb0ELb1ELb1ELb0ELb1ELb0ELb0EE3mmaINS_16FlashAttnFwdSm90ISE_NS_21CollectiveEpilogueFwdINS2_IJS6_NS3_ILi256EEES7_EEES5_SB_SD_Li256ELb0ELb1ELb0ELb0EEENS_30DynamicPersistentTileSchedulerILi256ELi128ELb0ELb1ELb1EEEE13SharedStorageENS1_6TensorINS1_11ArrayEngineIfLm128EEENS1_6LayoutINS2_IJNS2_IJNS3_ILi2EEEST_NS3_ILi32EEEEEES4_S4_EEENS2_IJNS2_IJS4_ST_NS3_ILi4EEEEEENS3_ILi0EEESZ_EEEEEEENS_7SoftmaxILi2ELi0EEEEEbRKNSE_6ParamsENSA_13PipelineAsyncILi2EEES19_RNSA_13PipelineStateILj2EEERT0_RT1_iRiRKNS_16SeqlenInfoQKNewKILb0ELb0EEENS2_IJiiiiEEERT_ENKUliT_T0_T1_E_clIZSF_ISO_S12_S14_EbS17_S19_S19_S1C_S1E_S1G_iS1H_S1L_S1M_S1O_EUlRS1P_iE1_NS3_ILb0EEENS3_ILb1EEEEEDaiS1P_S1Q_S1R_,(.L_x_6455 - $_ZN7cutlass13device_kernelIN5flash11enable_sm90INS1_16FlashAttnFwdSm90INS1_25CollectiveMainloopFwdSm90ILi2EN4cute5tupleIJNS5_1CILi1EEES8_S8_EEENS6_IJNS7_ILi128EEENS7_ILi96EEENS7_ILi64EEEEEELi256ENS_6half_tEfNS_4arch4Sm90ELb0ELb1ELb0ELb0ELb1ELb0ELb1ELb1ELb0ELb1ELb0ELb0EEENS1_21CollectiveEpilogueFwdINS6_IJSA_NS7_ILi256EEESB_EEES9_SE_SG_Li256ELb0ELb1ELb0ELb0EEENS1_30DynamicPersistentTileSchedulerILi256ELi128ELb0ELb1ELb1EEEEEEEEEvNT_6ParamsE$_ZZN5flash25CollectiveMainloopFwdSm90ILi2EN4cute5tupleIJNS1_1CILi1EEES4_S4_EEENS2_IJNS3_ILi128EEENS3_ILi96EEENS3_ILi64EEEEEELi256EN7cutlass6half_tEfNSA_4arch4Sm90ELb0ELb1ELb0ELb0ELb1ELb0ELb1ELb1ELb0ELb1ELb0ELb0EE3mmaINS_16FlashAttnFwdSm90ISE_NS_21CollectiveEpilogueFwdINS2_IJS6_NS3_ILi256EEES7_EEES5_SB_SD_Li256ELb0ELb1ELb0ELb0EEENS_30DynamicPersistentTileSchedulerILi256ELi128ELb0ELb1ELb1EEEE13SharedStorageENS1_6TensorINS1_11ArrayEngineIfLm128EEENS1_6LayoutINS2_IJNS2_IJNS3_ILi2EEEST_NS3_ILi32EEEEEES4_S4_EEENS2_IJNS2_IJS4_ST_NS3_ILi4EEEEEENS3_ILi0EEESZ_EEEEEEENS_7SoftmaxILi2ELi0EEEEEbRKNSE_6ParamsENSA_13PipelineAsyncILi2EEES19_RNSA_13PipelineStateILj2EEERT0_RT1_iRiRKNS_16SeqlenInfoQKNewKILb0ELb0EEENS2_IJiiiiEEERT_ENKUliT_T0_T1_E_clIZSF_ISO_S12_S14_EbS17_S19_S19_S1C_S1E_S1G_iS1H_S1L_S1M_S1O_EUlRS1P_iE1_NS3_ILb0EEENS3_ILb1EEEEEDaiS1P_S1Q_S1R_)
$_ZN7cutlass13device_kernelIN5flash11enable_sm90INS1_16FlashAttnFwdSm90INS1_25CollectiveMainloopFwdSm90ILi2EN4cute5tupleIJNS5_1CILi1EEES8_S8_EEENS6_IJNS7_ILi128EEENS7_ILi96EEENS7_ILi64EEEEEELi256ENS_6half_tEfNS_4arch4Sm90ELb0ELb1ELb0ELb0ELb1ELb0ELb1ELb1ELb0ELb1ELb0ELb0EEENS1_21CollectiveEpilogueFwdINS6_IJSA_NS7_ILi256EEESB_EEES9_SE_SG_Li256ELb0ELb1ELb0ELb0EEENS1_30DynamicPersistentTileSchedulerILi256ELi128ELb0ELb1ELb1EEEEEEEEEvNT_6ParamsE$_ZZN5flash25CollectiveMainloopFwdSm90ILi2EN4cute5tupleIJNS1_1CILi1EEES4_S4_EEENS2_IJNS3_ILi128EEENS3_ILi96EEENS3_ILi64EEEEEELi256EN7cutlass6half_tEfNSA_4arch4Sm90ELb0ELb1ELb0ELb0ELb1ELb0ELb1ELb1ELb0ELb1ELb0ELb0EE3mmaINS_16FlashAttnFwdSm90ISE_NS_21CollectiveEpilogueFwdINS2_IJS6_NS3_ILi256EEES7_EEES5_SB_SD_Li256ELb0ELb1ELb0ELb0EEENS_30DynamicPersistentTileSchedulerILi256ELi128ELb0ELb1ELb1EEEE13SharedStorageENS1_6TensorINS1_11ArrayEngineIfLm128EEENS1_6LayoutINS2_IJNS2_IJNS3_ILi2EEEST_NS3_ILi32EEEEEES4_S4_EEENS2_IJNS2_IJS4_ST_NS3_ILi4EEEEEENS3_ILi0EEESZ_EEEEEEENS_7SoftmaxILi2ELi0EEEEEbRKNSE_6ParamsENSA_13PipelineAsyncILi2EEES19_RNSA_13PipelineStateILj2EEERT0_RT1_iRiRKNS_16SeqlenInfoQKNewKILb0ELb0EEENS2_IJiiiiEEERT_ENKUliT_T0_T1_E_clIZSF_ISO_S12_S14_EbS17_S19_S19_S1C_S1E_S1G_iS1H_S1L_S1M_S1O_EUlRS1P_iE1_NS3_ILb0EEENS3_ILb1EEEEEDaiS1P_S1Q_S1R_:
[----:B------:R-:W-:Y:S05]  /*2a400*/  YIELD ;  /* 0x0000000000007946 */ /* 0x000fea0003800000 */
[----:B------:R-:W-:Y:S02]  /*2a410*/  ULDC UR4, c[0x0][0x20] ;  /* 0x0000080000047ab9 */ /* 0x000fe40000000800 */
[----:B------:R-:W-:-:S05]  /*2a420*/  VIADD R0, R0, -UR4 ;  /* 0x8000000400007c36 */ /* 0x000fca0008000000 */
[----:B------:R-:W2:Y:S01]  /*2a430*/  LDL.64 R2, [R0] ;  /* 0x0000000000027983 */ /* 0x000ea20000100a00 */
[----:B------:R-:W0:Y:S02]  /*2a440*/  LDC.64 R4, c[0x0][0x208] ;  /* 0x00008200ff047b82 */ /* 0x000e240000000a00 */
[----:B0-----:R-:W-:Y:S02]  /*2a450*/  R2UR UR4, R4 ;  /* 0x00000000040472ca */ /* 0x001fe400000e0000 */
[----:B------:R-:W-:-:S13]  /*2a460*/  R2UR UR5, R5 ;  /* 0x00000000050572ca */ /* 0x000fda00000e0000 */
[----:B--2---:R-:W2:Y:S01]  /*2a470*/  LD.E R6, desc[UR4][R2.64] ;  /* 0x0000000402067980 */ /* 0x004ea2000c101900 */
[----:B------:R-:W-:Y:S02]  /*2a480*/  R2UR UR4, R4 ;  /* 0x00000000040472ca */ /* 0x000fe400000e0000 */
[----:B------:R-:W-:Y:S01]  /*2a490*/  R2UR UR5, R5 ;  /* 0x00000000050572ca */ /* 0x000fe200000e0000 */
[----:B--2---:R-:W-:-:S12]  /*2a4a0*/  VIADD R13, R6, 0x1 ;  /* 0x00000001060d7836 */ /* 0x004fd80000000000 */
[----:B------:R-:W2:Y:S01]  /*2a4b0*/  LD.E R6, desc[UR4][R2.64+0x8] ;  /* 0x0000080402067980 */ /* 0x000ea2000c101900 */
[----:B------:R-:W-:-:S13]  /*2a4c0*/  ISETP.NE.AND P0, PT, R13, 0x2, PT ;  /* 0x000000020d00780c */ /* 0x000fda0003f05270 */
[----:B------:R-:W-:Y:S02]  /*2a4d0*/  @!P0 R2UR UR6, R4 ;  /* 0x00000000040682ca */ /* 0x000fe400000e0000 */
[----:B------:R-:W-:-:S13]  /*2a4e0*/  @!P0 R2UR UR7, R5 ;  /* 0x00000000050782ca */ /* 0x000fda00000e0000 */
[----:B------:R-:W3:Y:S01]  /*2a4f0*/  @!P0 LD.E R7, desc[UR6][R2.64+0x4] ;  /* 0x0000040602078980 */ /* 0x000ee2000c101900 */
[C---:B------:R-:W-:Y:S02]  /*2a500*/  R2UR UR4, R4.reuse ;  /* 0x00000000040472ca */ /* 0x040fe400000e0000 */
[C---:B------:R-:W-:Y:S02]  /*2a510*/  R2UR UR5, R5.reuse ;  /* 0x00000000050572ca */ /* 0x040fe400000e0000 */
[C---:B------:R-:W-:Y:S02]  /*2a520*/  R2UR UR6, R4.reuse ;  /* 0x00000000040672ca */ /* 0x040fe400000e0000 */
[C---:B------:R-:W-:Y:S02]  /*2a530*/  R2UR UR7, R5.reuse ;  /* 0x00000000050772ca */ /* 0x040fe400000e0000 */
[----:B------:R-:W-:Y:S02]  /*2a540*/  @!P0 R2UR UR8, R4 ;  /* 0x00000000040882ca */ /* 0x000fe400000e0000 */
[----:B------:R-:W-:-:S02]  /*2a550*/  @!P0 R2UR UR9, R5 ;  /* 0x00000000050982ca */ /* 0x000fc400000e0000 */
[----:B------:R-:W-:Y:S02]  /*2a560*/  @!P0 R2UR UR10, R4 ;  /* 0x00000000040a82ca */ /* 0x000fe400000e0000 */
[----:B------:R-:W-:Y:S01]  /*2a570*/  @!P0 R2UR UR11, R5 ;  /* 0x00000000050b82ca */ /* 0x000fe200000e0000 */
[----:B------:R-:W-:Y:S08]  /*2a580*/  ST.E desc[UR4][R2.64], R13 ;  /* 0x0000000d02007985 */ /* 0x000ff0000c101904 */
[----:B------:R-:W-:Y:S01]  /*2a590*/  @!P0 ST.E desc[UR8][R2.64], RZ ;  /* 0x000000ff02008985 */ /* 0x000fe2000c101908 */
[----:B--2---:R-:W-:-:S05]  /*2a5a0*/  VIADD R15, R6, 0x1 ;  /* 0x00000001060f7836 */ /* 0x004fca0000000000 */
[----:B------:R-:W-:Y:S01]  /*2a5b0*/  ST.E desc[UR6][R2.64+0x8], R15 ;  /* 0x0000080f02007985 */ /* 0x000fe2000c101906 */
[----:B---3--:R-:W-:-:S05]  /*2a5c0*/  @!P0 LOP3.LUT R19, R7, 0x1, RZ, 0x3c, !PT ;  /* 0x0000000107138812 */ /* 0x008fca00078e3cff */
[----:B------:R0:W-:Y:S04]  /*2a5d0*/  @!P0 ST.E desc[UR10][R2.64+0x4], R19 ;  /* 0x0000041302008985 */ /* 0x0001e8000c10190a */
[----:B------:R-:W2:Y:S01]  /*2a5e0*/  LDL.64 R8, [R0+0x18] ;  /* 0x0000180000087983 */ /* 0x000ea20000100a00 */
[----:B------:R-:W-:Y:S02]  /*2a5f0*/  R2UR UR4, R4 ;  /* 0x00000000040472ca */ /* 0x000fe400000e0000 */
[----:B------:R-:W-:Y:S01]  /*2a600*/  R2UR UR5, R5 ;  /* 0x00000000050572ca */ /* 0x000fe200000e0000 */
[----:B------:R-:W3:-:S12]  /*2a610*/  LDL.64 R6, [R0] ;  /* 0x0000000000067983 */ /* 0x000ed80000100a00 */
[----:B--2---:R-:W2:Y:S01]  /*2a620*/  LD.E R14, desc[UR4][R8.64] ;  /* 0x00000004080e7980 */ /* 0x004ea2000c101900 */
[C---:B------:R-:W-:Y:S02]  /*2a630*/  R2UR UR4, R4.reuse ;  /* 0x00000000040472ca */ /* 0x040fe400000e0000 */
[C---:B------:R-:W-:Y:S02]  /*2a640*/  R2UR UR5, R5.reuse ;  /* 0x00000000050572ca */ /* 0x040fe400000e0000 */
[----:B------:R-:W-:Y:S02]  /*2a650*/  R2UR UR6, R4 ;  /* 0x00000000040672ca */ /* 0x000fe400000e0000 */
[----:B------:R-:W-:Y:S01]  /*2a660*/  R2UR UR7, R5 ;  /* 0x00000000050772ca */ /* 0x000fe200000e0000 */
[----:B------:R-:W-:Y:S01]  /*2a670*/  BSSY B2, `(.L_x_2464) ;  /* 0x0000008000027945 */ /* 0x000fe20003800000 */
[----:B0-----:R-:W-:-:S07]  /*2a680*/  IMAD.MOV.U32 R19, RZ, RZ, R161 ;  /* 0x000000ffff137224 */ /* 0x001fce00078e00a1 */
[----:B---3--:R0:W5:Y:S04]  /*2a690*/  LD.E R10, desc[UR4][R6.64] ;  /* 0x00000004060a7980 */ /* 0x008168000c101900 */
[----:B------:R0:W5:Y:S01]  /*2a6a0*/  LD.E R12, desc[UR6][R6.64+0x4] ;  /* 0x00000406060c7980 */ /* 0x000162000c101900 */
[----:B--2---:R-:W-:-:S04]  /*2a6b0*/  LOP3.LUT R14, R14, 0x1, RZ, 0xfc, !PT ;  /* 0x000000010e0e7812 */ /* 0x004fc800078efcff */
[----:B------:R-:W-:-:S13]  /*2a6c0*/  ISETP.NE.AND P0, PT, R14, 0x3, PT ;  /* 0x000000030e00780c */ /* 0x000fda0003f05270 */
[----:B0-----:R-:W-:Y:S05]  /*2a6d0*/  @!P0 BRA `(.L_x_2465) ;  /* 0x0000000000048947 */ /* 0x001fea0003800000 */
[----:B------:R-:W-:Y:S01]  /*2a6e0*/  BPT.TRAP 0x1 ;  /* 0x000000040000795c */ /* 0x000fe20000300000 */
.L_x_2465:
[----:B------:R-:W-:Y:S05]  /*2a6f0*/  BSYNC B2 ;  /* 0x0000000000027941 */ /* 0x000fea0003800000 */
.L_x_2464:
[----:B------:R-:W-:Y:S02]  /*2a700*/  R2UR UR4, R4 ;  /* 0x00000000040472ca */ /* 0x000fe400000e0000 */
[----:B------:R-:W-:-:S13]  /*2a710*/  R2UR UR5, R5 ;  /* 0x00000000050572ca */ /* 0x000fda00000e0000 */
[----:B------:R-:W2:Y:S01]  /*2a720*/  LD.E.64 R2, desc[UR4][R8.64+0x18] ;  /* 0x0000180408027980 */ /* 0x000ea2000c101b00 */
[----:B-----5:R-:W-:Y:S02]  /*2a730*/  SHF.L.U32 R13, R12, 0x1f, RZ ;  /* 0x0000001f0c0d7819 */ /* 0x020fe400000006ff */
[----:B--2---:R-:W-:-:S05]  /*2a740*/  MOV R3, R2 ;  /* 0x0000000200037202 */ /* 0x004fca0000000f00 */
[----:B------:R-:W-:-:S04]  /*2a750*/  IMAD R10, R10, 0x8, R3 ;  /* 0x000000080a0a7824 */ /* 0x000fc800078e0203 */
[----:B------:R0:W1:Y:S01]  /*2a760*/  SYNCS.PHASECHK.TRANS64.TRYWAIT P0, [R10+URZ], R13 ;  /* 0x0000000d0a0075a7 */ /* 0x000062000800017f */
[----:B------:R-:W2:Y:S01]  /*2a770*/  LD.E R12, desc[UR4][R8.64] ;  /* 0x00000004080c7980 */ /* 0x000ea2000c101900 */
[----:B------:R-:W-:Y:S02]  /*2a780*/  R2UR UR6, R4 ;  /* 0x00000000040672ca */ /* 0x000fe400000e0000 */
[----:B------:R-:W-:Y:S01]  /*2a790*/  R2UR UR7, R5 ;  /* 0x00000000050772ca */ /* 0x000fe200000e0000 */
[----:B------:R0:W5:Y:S01]  /*2a7a0*/  LD.E R2, desc[UR4][R6.64] ;  /* 0x0000000406027980 */ /* 0x000162000c101900 */
[----:B------:R-:W-:Y:S11]  /*2a7b0*/  BSSY B2, `(.L_x_2466) ;  /* 0x0000006000027945 */ /* 0x000ff60003800000 */
[----:B------:R0:W5:Y:S01]  /*2a7c0*/  LD.E R3, desc[UR6][R6.64+0x4] ;  /* 0x0000040606037980 */ /* 0x000162000c101900 */
[----:B--2---:R-:W-:-:S04]  /*2a7d0*/  LOP3.LUT R12, R12, 0x1, RZ, 0xfc, !PT ;  /* 0x000000010c0c7812 */ /* 0x004fc800078efcff */
[----:B------:R-:W-:-:S13]  /*2a7e0*/  ISETP.NE.AND P1, PT, R12, 0x3, PT ;  /* 0x000000030c00780c */ /* 0x000fda0003f25270 */
[----:B01----:R-:W-:Y:S05]  /*2a7f0*/  @!P1 BRA `(.L_x_2467) ;  /* 0x0000000000049947 */ /* 0x003fea0003800000 */
[----:B------:R-:W-:Y:S01]  /*2a800*/  BPT.TRAP 0x1 ;  /* 0x000000040000795c */ /* 0x000fe20000300000 */
.L_x_2467:
[----:B------:R-:W-:Y:S05]  /*2a810*/  BSYNC B2 ;  /* 0x0000000000027941 */ /* 0x000fea0003800000 */
.L_x_2466:
[----:B------:R-:W-:Y:S04]  /*2a820*/  BSSY B2, `(.L_x_2468) ;  /* 0x000000a000027945 */ /* 0x000fe80003800000 */
[----:B------:R-:W-:Y:S05]  /*2a830*/  @P0 BRA `(.L_x_2469) ;  /* 0x0000000000200947 */ /* 0x000fea0003800000 */
[----:B------:R-:W-:Y:S02]  /*2a840*/  R2UR UR4, R4 ;  /* 0x00000000040472ca */ /* 0x000fe400000e0000 */
[----:B------:R-:W-:-:S13]  /*2a850*/  R2UR UR5, R5 ;  /* 0x00000000050572ca */ /* 0x000fda00000e0000 */
[----:B------:R-:W2:Y:S01]  /*2a860*/  LD.E.64 R8, desc[UR4][R8.64+0x18] ;  /* 0x0000180408087980 */ /* 0x000ea2000c101b00 */
[----:B-----5:R-:W-:Y:S02]  /*2a870*/  SHF.L.U32 R3, R3, 0x1f, RZ ;  /* 0x0000001f03037819 */ /* 0x020fe400000006ff */
[----:B--2---:R-:W-:-:S05]  /*2a880*/  MOV R7, R8 ;  /* 0x0000000800077202 */ /* 0x004fca0000000f00 */
[----:B------:R-:W-:-:S04]  /*2a890*/  IMAD R2, R2, 0x8, R7 ;  /* 0x0000000802027824 */ /* 0x000fc800078e0207 */
[----:B------:R-:W0:Y:S02]  /*2a8a0*/  SYNCS.PHASECHK.TRANS64.TRYWAIT P0, [R2+URZ], R3 ;  /* 0x00000003020075a7 */ /* 0x000e24000800017f */
[----:B0-----:R-:W-:Y:S05]  /*2a8b0*/  @!P0 BRA `(.L_x_2470) ;  /* 0x000001b000788947 */ /* 0x001fea0003800000 */
.L_x_2469:
[----:B------:R-:W-:Y:S05]  /*2a8c0*/  BSYNC B2 ;  /* 0x0000000000027941 */ /* 0x000fea0003800000 */
.L_x_2468:
[----:B------:R-:W2:Y:S04]  /*2a8d0*/  LDL.64 R8, [R0] ;  /* 0x0000000000087983 */ /* 0x000ea80000100a00 */
[----:B------:R-:W3:Y:S01]  /*2a8e0*/  LDL.64 R6, [R0+0x28] ;  /* 0x0000280000067983 */ /* 0x000ee20000100a00 */
[C---:B------:R-:W-:Y:S02]  /*2a8f0*/  R2UR UR6, R4.reuse ;  /* 0x00000000040672ca */ /* 0x040fe400000e0000 */
[C---:B------:R-:W-:Y:S01]  /*2a900*/  R2UR UR7, R5.reuse ;  /* 0x00000000050772ca */ /* 0x040fe200000e0000 */
[----:B0----5:R-:W4:Y:S01]  /*2a910*/  LDL.64 R2, [R0+0x20] ;  /* 0x0000200000027983 */ /* 0x021f220000100a00 */
[C---:B------:R-:W-:Y:S02]  /*2a920*/  R2UR UR4, R4.reuse ;  /* 0x00000000040472ca */ /* 0x040fe400000e0000 */
[----:B------:R-:W-:Y:S01]  /*2a930*/  R2UR UR5, R5 ;  /* 0x00000000050572ca */ /* 0x000fe200000e0000 */
[----:B------:R-:W4:Y:S08]  /*2a940*/  LDL.64 R12, [R0+0x8] ;  /* 0x00000800000c7983 */ /* 0x000f300000100a00 */
[----:B--2---:R-:W2:Y:S04]  /*2a950*/  LD.E R9, desc[UR6][R8.64] ;  /* 0x0000000608097980 */ /* 0x004ea8000c101900 */
[----:B---3--:R-:W2:Y:S01]  /*2a960*/  LD.E.64 R14, desc[UR4][R6.64] ;  /* 0x00000004060e7980 */ /* 0x008ea2000c101b00 */
[----:B------:R-:W-:Y:S05]  /*2a970*/  WARPSYNC.ALL ;  /* 0x0000000000007948 */ /* 0x000fea0003800000 */
[----:B------:R-:W-:-:S02]  /*2a980*/  R2UR UR4, R4 ;  /* 0x00000000040472ca */ /* 0x000fc400000e0000 */
[C---:B------:R-:W-:Y:S02]  /*2a990*/  R2UR UR5, R5.reuse ;  /* 0x00000000050572ca */ /* 0x040fe400000e0000 */
[----:B------:R-:W-:Y:S02]  /*2a9a0*/  R2UR UR6, R4 ;  /* 0x00000000040672ca */ /* 0x000fe400000e0000 */
[----:B------:R-:W-:-:S09]  /*2a9b0*/  R2UR UR7, R5 ;  /* 0x00000000050772ca */ /* 0x000fd200000e0000 */
[----:B----4-:R0:W-:Y:S04]  /*2a9c0*/  ST.E desc[UR4][R12.64], RZ ;  /* 0x000000ff0c007985 */ /* 0x0101e8000c101904 */
[----:B------:R-:W3:Y:S01]  /*2a9d0*/  LD.E.64 R6, desc[UR6][R2.64] ;  /* 0x0000000602067980 */ /* 0x000ee2000c101b00 */
[----:B--2---:R-:W-:Y:S01]  /*2a9e0*/  IMAD R8, R9, 0x300, R14 ;  /* 0x0000030009087824 */ /* 0x004fe200078e020e */
[----:B------:R-:W-:Y:S01]  /*2a9f0*/  WARPGROUP.ARRIVE ;  /* 0x00000000000079c5 */ /* 0x000fe20000000000 */
[----:B------:R-:W-:Y:S01]  /*2aa00*/  IMAD.MOV.U32 R9, RZ, RZ, R15 ;  /* 0x000000ffff097224 */ /* 0x000fe200078e000f */
[----:B------:R-:W-:Y:S01]  /*2aa10*/  R2UR UR8, R4 ;  /* 0x00000000040872ca */ /* 0x000fe200000e0000 */
[----:B------:R-:W-:Y:S01]  /*2aa20*/  IMAD.MOV.U32 R197, RZ, RZ, 0x1 ;  /* 0x00000001ffc57424 */ /* 0x000fe200078e00ff */
[----:B------:R-:W-:-:S02]  /*2aa30*/  R2UR UR6, R8 ;  /* 0x00000000080672ca */ /* 0x000fc400000e0000 */
[----:B------:R-:W-:Y:S02]  /*2aa40*/  R2UR UR7, R9 ;  /* 0x00000000090772ca */ /* 0x000fe400000e0000 */
[C---:B------:R-:W-:Y:S02]  /*2aa50*/  R2UR UR9, R5.reuse ;  /* 0x00000000050972ca */ /* 0x040fe400000e0000 */
[----:B------:R-:W-:Y:S02]  /*2aa60*/  R2UR UR10, R4 ;  /* 0x00000000040a72ca */ /* 0x000fe400000e0000 */
[----:B------:R-:W-:Y:S02]  /*2aa70*/  R2UR UR11, R5 ;  /* 0x00000000050b72ca */ /* 0x000fe400000e0000 */
[----:B---3--:R-:W-:Y:S02]  /*2aa80*/  R2UR UR4, R6 ;  /* 0x00000000060472ca */ /* 0x008fe400000e0000 */
[----:B------:R-:W-:-:S13]  /*2aa90*/  R2UR UR5, R7 ;  /* 0x00000000070572ca */ /* 0x000fda00000e0000 */
[----:B------:R-:W-:Y:S03]  /*2aaa0*/  HGMMA.64x96x16.F32 R24, gdesc[UR4], RZ, !UPT, gsb0 ;  /* 0x01600000041879f0 */ /* 0x000fe6000c0008ff */
[----:B------:R-:W-:Y:S02]  /*2aab0*/  WARPGROUP.DEPBAR.LE gsb0, 0x0 ;  /* 0x00008000000079c5 */ /* 0x000fe40000010000 */
[----:B------:R0:W-:Y:S04]  /*2aac0*/  ST.E desc[UR8][R12.64], R197 ;  /* 0x000000c50c007985 */ /* 0x0001e8000c101908 */
[----:B------:R-:W2:Y:S01]  /*2aad0*/  LD.E.64 R6, desc[UR10][R2.64] ;  /* 0x0000000a02067980 */ /* 0x000ea2000c101b00 */
[----:B------:R-:W-:Y:S01]  /*2aae0*/  VIADD R14, R8, 0x2 ;  /* 0x00000002080e7836 */ /* 0x000fe20000000000 */
[----:B------:R-:W-:Y:S01]  /*2aaf0*/  R2UR UR7, R15 ;  /* 0x000000000f0772ca */ /* 0x000fe200000e0000 */
[----:B------:R-:W-:Y:S01]  /*2ab00*/  WARPGROUP.ARRIVE ;  /* 0x00000000000079c5 */ /* 0x000fe20000000000 */
[----:B------:R-:W-:-:S02]  /*2ab10*/  R2UR UR8, R4 ;  /* 0x00000000040872ca */ /* 0x000fc400000e0000 */
[----:B------:R-:W-:Y:S02]  /*2ab20*/  R2UR UR6, R14 ;  /* 0x000000000e0672ca */ /* 0x000fe400000e0000 */
[C---:B------:R-:W-:Y:S02]  /*2ab30*/  R2UR UR9, R5.reuse ;  /* 0x00000000050972ca */ /* 0x040fe400000e0000 */
[----:B------:R-:W-:Y:S02]  /*2ab40*/  R2UR UR10, R4 ;  /* 0x00000000040a72ca */ /* 0x000fe400000e0000 */
[----:B------:R-:W-:Y:S01]  /*2ab50*/  R2UR UR11, R5 ;  /* 0x00000000050b72ca */ /* 0x000fe200000e0000 */
[----:B--2---:R-:W-:Y:S01]  /*2ab60*/  VIADD R6, R6, 0x2 ;  /* 0x0000000206067836 */ /* 0x004fe20000000000 */
[----:B------:R-:W-:-:S04]  /*2ab70*/  R2UR UR5, R7 ;  /* 0x00000000070572ca */ /* 0x000fc800000e0000 */
[----:B------:R-:W-:-:S13]  /*2ab80*/  R2UR UR4, R6 ;  /* 0x00000000060472ca */ /* 0x000fda00000e0000 */
[----:B------:R-:W-:Y:S03]  /*2ab90*/  HGMMA.64x96x16.F32 R24, gdesc[UR4], R24, gsb0 ;  /* 0x01600000041879f0 */ /* 0x000fe60008000818 */
        /* <DEDUP_REMOVED lines=19> */
[----:B------:R-:W-:Y:S01]  /*2acd0*/  WARPGROUP.ARRIVE ;  /* 0x00000000000079c5 */ /* 0x000fe20000000000 */
[----:B------:R-:W-:Y:S01]  /*2ace0*/  IMAD.MOV.U32 R9, RZ, RZ, R15 ;  /* 0x000000ffff097224 */ /* 0x000fe200078e000f */
[----:B------:R-:W-:-:S02]  /*2acf0*/  R2UR UR8, R4 ;  /* 0x00000000040872ca */ /* 0x000fc400000e0000 */
[----:B------:R-:W-:Y:S02]  /*2ad00*/  R2UR UR6, R8 ;  /* 0x00000000080672ca */ /* 0x000fe400000e0000 */
        /* <DEDUP_REMOVED lines=8> */
[----:B------:R-:W2:Y:S01]  /*2ad90*/  LDL.64 R6, [R0+0x40] ;  /* 0x0000400000067983 */ /* 0x000ea20000100a00 */
[----:B------:R-:W-:-:S02]  /*2ada0*/  R2UR UR4, R4 ;  /* 0x00000000040472ca */ /* 0x000fc400000e0000 */
[----:B------:R-:W-:Y:S01]  /*2adb0*/  R2UR UR5, R5 ;  /* 0x00000000050572ca */ /* 0x000fe200000e0000 */
[----:B------:R-:W3:-:S12]  /*2adc0*/  LDL.64 R2, [R0] ;  /* 0x0000000000027983 */ /* 0x000ed80000100a00 */
[----:B--2---:R-:W2:Y:S01]  /*2add0*/  LD.E R8, desc[UR4][R6.64] ;  /* 0x0000000406087980 */ /* 0x004ea2000c101900 */
[C---:B------:R-:W-:Y:S02]  /*2ade0*/  R2UR UR4, R4.reuse ;  /* 0x00000000040472ca */ /* 0x040fe400000e0000 */
[C---:B------:R-:W-:Y:S02]  /*2adf0*/  R2UR UR5, R5.reuse ;  /* 0x00000000050572ca */ /* 0x040fe400000e0000 */
[----:B------:R-:W-:Y:S02]  /*2ae00*/  R2UR UR6, R4 ;  /* 0x00000000040672ca */ /* 0x000fe400000e0000 */
[----:B------:R-:W-:Y:S01]  /*2ae10*/  R2UR UR7, R5 ;  /* 0x00000000050772ca */ /* 0x000fe200000e0000 */
[----:B------:R-:W-:Y:S08]  /*2ae20*/  BSSY B2, `(.L_x_2471) ;  /* 0x0000007000027945 */ /* 0x000ff00003800000 */
[----:B---3--:R0:W5:Y:S04]  /*2ae30*/  LD.E R10, desc[UR4][R2.64] ;  /* 0x00000004020a7980 */ /* 0x008168000c101900 */
[----:B------:R0:W5:Y:S01]  /*2ae40*/  LD.E R14, desc[UR6][R2.64+0x4] ;  /* 0x00000406020e7980 */ /* 0x000162000c101900 */
[----:B--2---:R-:W-:-:S04]  /*2ae50*/  LOP3.LUT R8, R8, 0x1, RZ, 0xfc, !PT ;  /* 0x0000000108087812 */ /* 0x004fc800078efcff */
[----:B------:R-:W-:-:S13]  /*2ae60*/  ISETP.NE.AND P0, PT, R8, 0x3, PT ;  /* 0x000000030800780c */ /* 0x000fda0003f05270 */
[----:B0-----:R-:W-:Y:S05]  /*2ae70*/  @!P0 BRA `(.L_x_2472) ;  /* 0x0000000000048947 */ /* 0x001fea0003800000 */
[----:B------:R-:W-:Y:S01]  /*2ae80*/  BPT.TRAP 0x1 ;  /* 0x000000040000795c */ /* 0x000fe20000300000 */
.L_x_2472:
[----:B------:R-:W-:Y:S05]  /*2ae90*/  BSYNC B2 ;  /* 0x0000000000027941 */ /* 0x000fea0003800000 */
.L_x_2471:
        /* <DEDUP_REMOVED lines=17> */
.L_x_2474:
[----:B------:R-:W-:Y:S05]  /*2afb0*/  BSYNC B2 ;  /* 0x0000000000027941 */ /* 0x000fea0003800000 */
.L_x_2473:
        /* <DEDUP_REMOVED lines=10> */
.L_x_2476:
[----:B------:R-:W-:Y:S05]  /*2b060*/  BSYNC B2 ;  /* 0x0000000000027941 */ /* 0x000fea0003800000 */
.L_x_2475:
[----:B------:R-:W2:Y:S04]  /*2b070*/  LDL.64 R14, [R0] ;  /* 0x00000000000e7983 */ /* 0x000ea80000100a00 */
[----:B------:R-:W3:Y:S04]  /*2b080*/  LDL.64 R12, [R0+0x58] ;  /* 0x00005800000c7983 */ /* 0x000ee80000100a00 */
[----:B------:R-:W4:Y:S04]  /*2b090*/  LDL.64 R2, [R0+0x48] ;  /* 0x0000480000027983 */ /* 0x000f280000100a00 */
[----:B0----5:R-:W4:Y:S01]  /*2b0a0*/  LDL.64 R8, [R0+0x50] ;  /* 0x0000500000087983 */ /* 0x021f220000100a00 */
[----:B------:R-:W-:-:S02]  /*2b0b0*/  R2UR UR6, R4 ;  /* 0x00000000040672ca */ /* 0x000fc400000e0000 */
[C---:B------:R-:W-:Y:S02]  /*2b0c0*/  R2UR UR7, R5.reuse ;  /* 0x00000000050772ca */ /* 0x040fe400000e0000 */
[----:B------:R-:W-:Y:S02]  /*2b0d0*/  R2UR UR4, R4 ;  /* 0x00000000040472ca */ /* 0x000fe400000e0000 */
[----:B------:R-:W-:-:S09]  /*2b0e0*/  R2UR UR5, R5 ;  /* 0x00000000050572ca */ /* 0x000fd200000e0000 */
[----:B--2---:R-:W2:Y:S04]  /*2b0f0*/  LD.E R15, desc[UR6][R14.64] ;  /* 0x000000060e0f7980 */ /* 0x004ea8000c101900 */
[----:B---3--:R-:W2:Y:S01]  /*2b100*/  LD.E.64 R6, desc[UR4][R12.64] ;  /* 0x000000040c067980 */ /* 0x008ea2000c101b00 */
[----:B------:R-:W-:Y:S05]  /*2b110*/  WARPSYNC.ALL ;  /* 0x0000000000007948 */ /* 0x000fea0003800000 */
[----:B------:R-:W-:-:S02]  /*2b120*/  R2UR UR6, R4 ;  /* 0x00000000040672ca */ /* 0x000fc400000e0000 */
[C---:B------:R-:W-:Y:S02]  /*2b130*/  R2UR UR7, R5.reuse ;  /* 0x00000000050772ca */ /* 0x040fe400000e0000 */
[----:B------:R-:W-:Y:S02]  /*2b140*/  R2UR UR4, R4 ;  /* 0x00000000040472ca */ /* 0x000fe400000e0000 */
[----:B------:R-:W-:-:S09]  /*2b150*/  R2UR UR5, R5 ;  /* 0x00000000050572ca */ /* 0x000fd200000e0000 */
[----:B----4-:R-:W3:Y:S04]  /*2b160*/  LD.E R10, desc[UR6][R2.64] ;  /* 0x00000006020a7980 */ /* 0x010ee8000c101900 */
[----:B------:R-:W4:Y:S01]  /*2b170*/  LD.E.64 R20, desc[UR4][R8.64] ;  /* 0x0000000408147980 */ /* 0x000f22000c101b00 */
[----:B------:R-:W-:Y:S01]  /*2b180*/  WARPGROUP.ARRIVE ;  /* 0x00000000000079c5 */ /* 0x000fe20000000000 */
[C---:B------:R-:W-:Y:S02]  /*2b190*/  R2UR UR8, R4.reuse ;  /* 0x00000000040872ca */ /* 0x040fe400000e0000 */
[----:B------:R-:W-:Y:S02]  /*2b1a0*/  R2UR UR9, R5 ;  /* 0x00000000050972ca */ /* 0x000fe400000e0000 */
[----:B------:R-:W-:-:S02]  /*2b1b0*/  R2UR UR10, R4 ;  /* 0x00000000040a72ca */ /* 0x000fc400000e0000 */
[----:B------:R-:W-:Y:S01]  /*2b1c0*/  R2UR UR11, R5 ;  /* 0x00000000050b72ca */ /* 0x000fe200000e0000 */
[----:B--2---:R-:W-:Y:S01]  /*2b1d0*/  IMAD R6, R15, 0xc00, R6 ;  /* 0x00000c000f067824 */ /* 0x004fe200078e0206 */
[----:B------:R-:W-:-:S04]  /*2b1e0*/  R2UR UR7, R7 ;  /* 0x00000000070772ca */ /* 0x000fc800000e0000 */
[----:B------:R-:W-:Y:S02]  /*2b1f0*/  R2UR UR6, R6 ;  /* 0x00000000060672ca */ /* 0x000fe400000e0000 */
[----:B---3--:R-:W-:Y:S02]  /*2b200*/  ISETP.NE.U32.AND P0, PT, R10, RZ, PT ;  /* 0x000000ff0a00720c */ /* 0x008fe40003f05070 */
[----:B----4-:R-:W-:Y:S02]  /*2b210*/  R2UR UR4, R20 ;  /* 0x00000000140472ca */ /* 0x010fe400000e0000 */
[----:B------:R-:W-:-:S09]  /*2b220*/  R2UR UR5, R21 ;  /* 0x00000000150572ca */ /* 0x000fd200000e0000 */
[----:B------:R-:W-:-:S05]  /*2b230*/  VOTEU.ANY UP0, P0 ;  /* 0x00000000003f7886 */ /* 0x000fca0000000100 */
[----:B------:R-:W-:Y:S03]  /*2b240*/  HGMMA.64x96x16.F32 R24, gdesc[UR4], R24, UP0, gsb0 ;  /* 0x01600000041879f0 */ /* 0x000fe6000b800818 */
        /* <DEDUP_REMOVED lines=234> */
[----:B--2---:R-:W-:Y:S02]  /*2c0f0*/  VIADD R6, R8, 0xc06 ;  /* 0x00000c0608067836 */ /* 0x004fe40000000000 */
[----:B------:R-:W-:-:S03]  /*2c100*/  IMAD.MOV.U32 R7, RZ, RZ, R9 ;  /* 0x000000ffff077224 */ /* 0x000fc600078e0009 */
[----:B------:R-:W-:Y:S02]  /*2c110*/  R2UR UR4, R6 ;  /* 0x00000000060472ca */ /* 0x000fe400000e0000 */
[----:B------:R-:W-:-:S13]  /*2c120*/  R2UR UR5, R7 ;  /* 0x00000000070572ca */ /* 0x000fda00000e0000 */
[----:B------:R-:W-:Y:S03]  /*2c130*/  HGMMA.64x96x16.F32 R24, gdesc[UR4], R24, gsb0 ;  /* 0x01600000041879f0 */ /* 0x000fe60008000818 */
[----:B------:R-:W-:Y:S02]  /*2c140*/  WARPGROUP.DEPBAR.LE gsb0, 0x0 ;  /* 0x00008000000079c5 */ /* 0x000fe40000010000 */
[----:B------:R0:W-:Y:S04]  /*2c150*/  ST.E desc[UR8][R2.64], R197 ;  /* 0x000000c502007985 */ /* 0x0001e8000c101908 */
[----:B------:R-:W2:Y:S01]  /*2c160*/  LDL.64 R12, [R0+0x18] ;  /* 0x00001800000c7983 */ /* 0x000ea20000100a00 */
[----:B------:R-:W1:Y:S01]  /*2c170*/  S2R R8, SR_TID.X ;  /* 0x0000000000087919 */ /* 0x000e620000002100 */
[----:B------:R-:W-:-:S02]  /*2c180*/  R2UR UR4, R4 ;  /* 0x00000000040472ca */ /* 0x000fc400000e0000 */
[----:B------:R-:W-:Y:S01]  /*2c190*/  R2UR UR5, R5 ;  /* 0x00000000050572ca */ /* 0x000fe200000e0000 */
[----:B------:R-:W3:Y:S01]  /*2c1a0*/  LDL.64 R6, [R0] ;  /* 0x0000000000067983 */ /* 0x000ee20000100a00 */
[----:B-1----:R-:W-:-:S04]  /*2c1b0*/  SHF.R.U32.HI R9, RZ, 0x7, R8 ;  /* 0x00000007ff097819 */ /* 0x002fc80000011608 */
[----:B------:R-:W-:-:S05]  /*2c1c0*/  IADD3 R9, -R9, 0xb, RZ ;  /* 0x0000000b09097810 */ /* 0x000fca0007ffe1ff */
[----:B------:R0:W-:Y:S06]  /*2c1d0*/  BAR.ARV R9, 0x100 ;  /* 0x000400090000751d */ /* 0x0001ec0000002000 */
[----:B--2---:R-:W2:Y:S01]  /*2c1e0*/  LD.E R10, desc[UR4][R12.64] ;  /* 0x000000040c0a7980 */ /* 0x004ea2000c101900 */
[----:B------:R-:W-:Y:S02]  /*2c1f0*/  R2UR UR4, R4 ;  /* 0x00000000040472ca */ /* 0x000fe400000e0000 */
[----:B------:R-:W-:Y:S01]  /*2c200*/  R2UR UR5, R5 ;  /* 0x00000000050572ca */ /* 0x000fe200000e0000 */
[----:B------:R-:W-:-:S12]  /*2c210*/  BSSY B2, `(.L_x_2478) ;  /* 0x0000006000027945 */ /* 0x000fd80003800000 */
[----:B---3--:R0:W5:Y:S01]  /*2c220*/  LD.E R6, desc[UR4][R6.64] ;  /* 0x0000000406067980 */ /* 0x008162000c101900 */
[----:B--2---:R-:W-:-:S04]  /*2c230*/  LOP3.LUT R10, R10, 0x1, RZ, 0xfc, !PT ;  /* 0x000000010a0a7812 */ /* 0x004fc800078efcff */
[----:B------:R-:W-:-:S13]  /*2c240*/  ISETP.NE.AND P0, PT, R10, 0x3, PT ;  /* 0x000000030a00780c */ /* 0x000fda0003f05270 */
[----:B0-----:R-:W-:Y:S05]  /*2c250*/  @!P0 BRA `(.L_x_2479) ;  /* 0x0000000000048947 */ /* 0x001fea0003800000 */
[----:B------:R-:W-:Y:S01]  /*2c260*/  BPT.TRAP 0x1 ;  /* 0x000000040000795c */ /* 0x000fe20000300000 */
.L_x_2479:
[----:B------:R-:W-:Y:S05]  /*2c270*/  BSYNC B2 ;  /* 0x0000000000027941 */ /* 0x000fea0003800000 */
.L_x_2478:
[C---:B------:R-:W-:Y:S02]  /*2c280*/  R2UR UR6, R4.reuse ;  /* 0x00000000040672ca */ /* 0x040fe400000e0000 */
[C---:B------:R-:W-:Y:S02]  /*2c290*/  R2UR UR7, R5.reuse ;  /* 0x00000000050772ca */ /* 0x040fe400000e0000 */
[----:B------:R-:W-:Y:S02]  /*2c2a0*/  R2UR UR4, R4 ;  /* 0x00000000040472ca */ /* 0x000fe400000e0000 */
[----:B------:R-:W-:-:S09]  /*2c2b0*/  R2UR UR5, R5 ;  /* 0x00000000050572ca */ /* 0x000fd200000e0000 */
[----:B------:R-:W2:Y:S04]  /*2c2c0*/  LD.E.64 R2, desc[UR6][R12.64+0x20] ;  /* 0x000020060c027980 */ /* 0x000ea8000c101b00 */
[----:B------:R-:W3:Y:S01]  /*2c2d0*/  LD.E R7, desc[UR4][R12.64+0xc] ;  /* 0x00000c040c077980 */ /* 0x000ee2000c101900 */
[----:B--2---:R-:W-:-:S05]  /*2c2e0*/  MOV R3, R2 ;  /* 0x0000000200037202 */ /* 0x004fca0000000f00 */
[----:B-----5:R-:W-:-:S05]  /*2c2f0*/  IMAD R6, R6, 0x8, R3 ;  /* 0x0000000806067824 */ /* 0x020fca00078e0203 */
[----:B---3--:R-:W-:-:S04]  /*2c300*/  PRMT R6, R7, 0x654, R6 ;  /* 0x0000065407067816 */ /* 0x008fc80000000006 */
[----:B------:R0:W-:Y:S01]  /*2c310*/  SYNCS.ARRIVE.TRANS64.RED.A1T0 RZ, [R6+URZ], RZ ;  /* 0x000000ff06ff79a7 */ /* 0x0001e2000810043f */
[----:B------:R-:W2:Y:S04]  /*2c320*/  LD.E R2, desc[UR4][R18.64+0x24] ;  /* 0x0000240412027980 */ /* 0x000ea8000c101900 */
[----:B0-----:R-:W3:Y:S01]  /*2c330*/  LD.E R6, desc[UR4][R18.64] ;  /* 0x0000000412067980 */ /* 0x001ee2000c101900 */
[----:B------:R-:W-:Y:S01]  /*2c340*/  IMAD.MOV.U32 R3, RZ, RZ, R199 ;  /* 0x000000ffff037224 */ /* 0x000fe200078e00c7 */
[C---:B------:R-:W-:Y:S02]  /*2c350*/  R2UR UR14, R4.reuse ;  /* 0x00000000040e72ca */ /* 0x040fe400000e0000 */
[----:B------:R-:W-:Y:S02]  /*2c360*/  R2UR UR15, R5 ;  /* 0x00000000050f72ca */ /* 0x000fe400000e0000 */
[----:B------:R-:W-:-:S02]  /*2c370*/  R2UR UR10, R4 ;  /* 0x00000000040a72ca */ /* 0x000fc400000e0000 */
[C---:B------:R-:W-:Y:S02]  /*2c380*/  R2UR UR11, R5.reuse ;  /* 0x00000000050b72ca */ /* 0x040fe400000e0000 */
[C---:B------:R-:W-:Y:S02]  /*2c390*/  R2UR UR8, R4.reuse ;  /* 0x00000000040872ca */ /* 0x040fe400000e0000 */
[----:B------:R-:W-:Y:S02]  /*2c3a0*/  R2UR UR9, R5 ;  /* 0x00000000050972ca */ /* 0x000fe400000e0000 */
[----:B------:R-:W-:-:S03]  /*2c3b0*/  R2UR UR12, R4 ;  /* 0x00000000040c72ca */ /* 0x000fc600000e0000 */
[----:B------:R-:W4:Y:S01]  /*2c3c0*/  LD.E R77, desc[UR14][R18.64+0x18] ;  /* 0x0000180e124d7980 */ /* 0x000f22000c101900 */
[----:B------:R-:W-:-:S03]  /*2c3d0*/  R2UR UR13, R5 ;  /* 0x00000000050d72ca */ /* 0x000fc600000e0000 */
[----:B------:R-:W4:Y:S04]  /*2c3e0*/  LD.E R76, desc[UR10][R18.64+0xc] ;  /* 0x00000c0a124c7980 */ /* 0x000f28000c101900 */
[----:B------:R-:W4:Y:S06]  /*2c3f0*/  LD.E R74, desc[UR8][R18.64+0x10] ;  /* 0x00001008124a7980 */ /* 0x000f2c000c101900 */
[----:B------:R-:W4:Y:S01]  /*2c400*/  LD.E R78, desc[UR12][R18.64+0x14] ;  /* 0x0000140c124e7980 */ /* 0x000f22000c101900 */
[----:B--2---:R-:W-:Y:S01]  /*2c410*/  ISETP.NE.AND P0, PT, R2, 0x1, PT ;  /* 0x000000010200780c */ /* 0x004fe20003f05270 */
[----:B------:R-:W-:-:S05]  /*2c420*/  IMAD.MOV.U32 R2, RZ, RZ, R185 ;  /* 0x000000ffff027224 */ /* 0x000fca00078e00b9 */
[----:B------:R3:W2:Y:S07]  /*2c430*/  LD.E R15, desc[UR4][R2.64] ;  /* 0x00000004020f7980 */ /* 0x0006ae000c101900 */
[C---:B------:R-:W-:Y:S02]  /*2c440*/  @P0 R2UR UR4, R4.reuse ;  /* 0x00000000040402ca */ /* 0x040fe400000e0000 */
[----:B------:R-:W-:Y:S02]  /*2c450*/  @P0 R2UR UR5, R5 ;  /* 0x00000000050502ca */ /* 0x000fe400000e0000 */
[----:B------:R-:W-:-:S02]  /*2c460*/  @P0 R2UR UR6, R4 ;  /* 0x00000000040602ca */ /* 0x000fc400000e0000 */
[----:B------:R-:W-:-:S09]  /*2c470*/  @P0 R2UR UR7, R5 ;  /* 0x00000000050702ca */ /* 0x000fd200000e0000 */
[----:B------:R-:W2:Y:S04]  /*2c480*/  @P0 LD.E R73, desc[UR4][R18.64+0x28] ;  /* 0x0000280412490980 */ /* 0x000ea8000c101900 */
[----:B------:R-:W2:Y:S01]  /*2c490*/  @P0 LD.E R20, desc[UR6][R18.64+0x2c] ;  /* 0x00002c0612140980 */ /* 0x000ea2000c101900 */
[C---:B------:R-:W-:Y:S02]  /*2c4a0*/  R2UR UR4, R4.reuse ;  /* 0x00000000040472ca */ /* 0x040fe400000e0000 */
[C---:B------:R-:W-:Y:S02]  /*2c4b0*/  R2UR UR5, R5.reuse ;  /* 0x00000000050572ca */ /* 0x040fe400000e0000 */
[----:B------:R-:W-:Y:S02]  /*2c4c0*/  R2UR UR6, R4 ;  /* 0x00000000040672ca */ /* 0x000fe400000e0000 */
[----:B------:R-:W-:-:S09]  /*2c4d0*/  R2UR UR7, R5 ;  /* 0x00000000050772ca */ /* 0x000fd200000e0000 */
[----:B------:R-:W2:Y:S04]  /*2c4e0*/  LD.E R75, desc[UR4][R18.64+0x8] ;  /* 0x00000804124b7980 */ /* 0x000ea8000c101900 */
[----:B------:R-:W2:Y:S01]  /*2c4f0*/  LD.E R72, desc[UR6][R18.64+0x4] ;  /* 0x0000040612487980 */ /* 0x000ea2000c101900 */
[----:B---3--:R-:W-:-:S04]  /*2c500*/  SHF.R.S32.HI R3, RZ, 0x1f, R6 ;  /* 0x0000001fff037819 */ /* 0x008fc80000011406 */
[----:B------:R-:W-:-:S04]  /*2c510*/  LEA.HI R2, R3, R6, RZ, 0x7 ;  /* 0x0000000603027211 */ /* 0x000fc800078f38ff */
        /* <DEDUP_REMOVED lines=17> */
[----:B------:R-:W-:-:S03]  /*2c630*/  LEA.HI R6, R21, R21, RZ, 0x1 ;  /* 0x0000001515067211 */ /* 0x000fc600078f08ff */
[----:B------:R-:W-:Y:S01]  /*2c640*/  IMAD.IADD R2, R3, 0x1, -R2 ;  /* 0x0000000103027824 */ /* 0x000fe200078e0a02 */
[----:B------:R-:W-:-:S05]  /*2c650*/  LOP3.LUT R6, R6, 0x1ffffffe, RZ, 0xc0, !PT ;  /* 0x1ffffffe06067812 */ /* 0x000fca00078ec0ff */
[----:B------:R-:W-:Y:S01]  /*2c660*/  IMAD.IADD R6, R21, 0x1, -R6 ;  /* 0x0000000115067824 */ /* 0x000fe200078e0a06 */
[----:B----4-:R-:W-:Y:S02]  /*2c670*/  ISETP.GE.AND P1, PT, R77, 0x1, PT ;  /* 0x000000014d00780c */ /* 0x010fe40003f26270 */
[----:B------:R-:W-:Y:S01]  /*2c680*/  LOP3.LUT R76, RZ, R76, RZ, 0x33, !PT ;  /* 0x0000004cff4c7212 */ /* 0x000fe200078e33ff */
[----:B------:R-:W-:Y:S01]  /*2c690*/  BSSY B2, `(.L_x_2480) ;  /* 0x0000036000027945 */ /* 0x000fe20003800000 */
[----:B------:R-:W-:Y:S02]  /*2c6a0*/  IMAD R78, R11, -0x60, R78 ;  /* 0xffffffa00b4e7824 */ /* 0x000fe400078e024e */
[----:B--2---:R-:W-:-:S04]  /*2c6b0*/  IMAD R10, R15, 0x8, R10 ;  /* 0x000000080f0a7824 */ /* 0x004fc800078e020a */
[----:B------:R-:W-:-:S04]  /*2c6c0*/  IMAD.U32 R13, R10, 0x10, R13 ;  /* 0x000000100a0d7824 */ /* 0x000fc800078e000d */
[----:B------:R-:W-:-:S04]  /*2c6d0*/  IMAD R13, R2, 0x40, R13 ;  /* 0x00000040020d7824 */ /* 0x000fc800078e020d */
[----:B------:R-:W-:-:S04]  /*2c6e0*/  IMAD R6, R6, 0x8, R13 ;  /* 0x0000000806067824 */ /* 0x000fc800078e020d */
[----:B------:R-:W-:-:S05]  /*2c6f0*/  @P0 IMAD.HI.U32 R73, R6, R73, RZ ;  /* 0x0000004906490227 */ /* 0x000fca00078e00ff */
[----:B------:R-:W-:Y:S01]  /*2c700*/  @P0 SHF.R.U32.HI R6, RZ, R20, R73 ;  /* 0x00000014ff060219 */ /* 0x000fe20000011649 */
[----:B------:R-:W-:Y:S01]  /*2c710*/  IMAD.MOV.U32 R10, RZ, RZ, -0x60 ;  /* 0xffffffa0ff0a7424 */ /* 0x000fe200078e00ff */
[----:B------:R-:W-:-:S03]  /*2c720*/  LOP3.LUT R2, R9, 0x7ffffffc, RZ, 0xc0, !PT ;  /* 0x7ffffffc09027812 */ /* 0x000fc600078ec0ff */
[----:B------:R-:W0:Y:S01]  /*2c730*/  SHFL.IDX PT, R15, R6, RZ, 0x1c1f ;  /* 0x001c1fff060f7589 */ /* 0x000e2200000e0000 */
[----:B------:R-:W-:Y:S02]  /*2c740*/  IMAD R3, R11, R10, 0x1 ;  /* 0x000000010b037424 */ /* 0x000fe400078e020a */
[----:B------:R-:W-:-:S04]  /*2c750*/  IMAD.IADD R2, R7, 0x1, -R2 ;  /* 0x0000000107027824 */ /* 0x000fc800078e0a02 */
[----:B------:R-:W-:-:S05]  /*2c760*/  IMAD R2, R2, -0x2, R3 ;  /* 0xfffffffe02027824 */ /* 0x000fca00078e0203 */
[----:B------:R-:W-:Y:S01]  /*2c770*/  IADD3 R3, -R72, R2, R75 ;  /* 0x0000000248037210 */ /* 0x000fe20007ffe14b */
[----:B------:R-:W-:-:S04]  /*2c780*/  VIADD R13, R2, 0xffffffff ;  /* 0xffffffff020d7836 */ /* 0x000fc80000000000 */
[C---:B------:R-:W-:Y:S02]  /*2c790*/  IMAD.IADD R74, R3.reuse, 0x1, R74 ;  /* 0x00000001034a7824 */ /* 0x040fe400078e024a */
[----:B------:R-:W-:Y:S02]  /*2c7a0*/  IMAD.IADD R76, R3, 0x1, R76 ;  /* 0x00000001034c7824 */ /* 0x000fe400078e024c */
        /* <DEDUP_REMOVED lines=11> */
[C---:B------:R-:W-:Y:S02]  /*2c860*/  R2UR UR4, R4.reuse ;  /* 0x00000000040472ca */ /* 0x040fe400000e0000 */
[C---:B------:R-:W-:Y:S02]  /*2c870*/  R2UR UR5, R5.reuse ;  /* 0x00000000050572ca */ /* 0x040fe400000e0000 */
[----:B------:R-:W-:Y:S02]  /*2c880*/  R2UR UR6, R4 ;  /* 0x00000000040672ca */ /* 0x000fe400000e0000 */
[----:B------:R-:W-:-:S09]  /*2c890*/  R2UR UR7, R5 ;  /* 0x00000000050772ca */ /* 0x000fd200000e0000 */
[----:B------:R-:W2:Y:S04]  /*2c8a0*/  LD.E R7, desc[UR4][R18.64+0x1c] ;  /* 0x00001c0412077980 */ /* 0x000ea8000c101900 */
[----:B------:R-:W3:Y:S01]  /*2c8b0*/  LD.E R12, desc[UR6][R18.64+0x20] ;  /* 0x00002006120c7980 */ /* 0x000ee2000c101900 */
[----:B--2---:R-:W-:-:S05]  /*2c8c0*/  IMAD.HI.U32 R7, R10, R7, RZ ;  /* 0x000000070a077227 */ /* 0x004fca00078e00ff */
[----:B---3--:R-:W-:-:S07]  /*2c8d0*/  SHF.R.U32.HI R10, RZ, R12, R7 ;  /* 0x0000000cff0a7219 */ /* 0x008fce0000011607 */
.L_x_2485:
[----:B------:R-:W-:Y:S05]  /*2c8e0*/  BSYNC B4 ;  /* 0x0000000000047941 */ /* 0x000fea0003800000 */
.L_x_2484:
[----:B------:R-:W-:Y:S01]  /*2c8f0*/  LOP3.LUT R10, RZ, R10, RZ, 0x33, !PT ;  /* 0x0000000aff0a7212 */ /* 0x000fe200078e33ff */
[----:B------:R-:W-:Y:S06]  /*2c900*/  BRA `(.L_x_2486) ;  /* 0x0000000000287947 */ /* 0x000fec0003800000 */
.L_x_2483:
[----:B------:R-:W-:-:S13]  /*2c910*/  ISETP.NE.AND P0, PT, R77, 0x1, PT ;  /* 0x000000014d00780c */ /* 0x000fda0003f05270 */
        /* <DEDUP_REMOVED lines=9> */
.L_x_2486:
[----:B------:R-:W-:Y:S05]  /*2c9b0*/  BSYNC B3 ;  /* 0x0000000000037941 */ /* 0x000fea0003800000 */
.L_x_2482:
[----:B------:R-:W-:-:S05]  /*2c9c0*/  IMAD R10, R77, R10, R13 ;  /* 0x0000000a4d0a7224 */ /* 0x000fca00078e020d */
[----:B------:R-:W-:Y:S02]  /*2c9d0*/  VIMNMX R3, R3, R10, !PT ;  /* 0x0000000a03037248 */ /* 0x000fe40007fe0100 */
[----:B------:R-:W-:-:S07]  /*2c9e0*/  VIADDMNMX R2, R10, R77, R2, PT ;  /* 0x0000004d0a027246 */ /* 0x000fce0003800102 */
.L_x_2481:
[----:B------:R-:W-:Y:S05]  /*2c9f0*/  BSYNC B2 ;  /* 0x0000000000027941 */ /* 0x000fea0003800000 */
.L_x_2480:
[C---:B------:R-:W-:Y:S01]  /*2ca00*/  ISETP.GE.AND P1, PT, R78.reuse, 0x9, PT ;  /* 0x000000094e00780c */ /* 0x040fe20003f26270 */
[----:B------:R-:W-:Y:S01]  /*2ca10*/  BSSY B2, `(.L_x_2487) ;  /* 0x0000098000027945 */ /* 0x000fe20003800000 */
[----:B------:R-:W-:Y:S02]  /*2ca20*/  ISETP.GE.AND P0, PT, R78, 0x2, PT ;  /* 0x000000024e00780c */ /* 0x000fe40003f06270 */
        /* <DEDUP_REMOVED lines=11> */
[C---:B------:R-:W-:Y:S02]  /*2cae0*/  ISETP.GT.AND P3, PT, R3.reuse, 0x9, !P5 ;  /* 0x000000090300780c */ /* 0x040fe40006f64270 */
        /* <DEDUP_REMOVED lines=28> */
[C---:B------:R-:W-:Y:S02]  /*2ccb0*/  ISETP.GT.AND P2, PT, R3.reuse, 0x28, !P3 ;  /* 0x000000280300780c */ /* 0x040fe40005f44270 */
        /* <DEDUP_REMOVED lines=68> */
[----:B------:R-:W-:Y:S02]  /*2d100*/  ISETP.GT.AND P6, PT, R3, 0x59, !P6 ;  /* 0x000000590300780c */ /* 0x000fe400077c4270 */
[----:B------:R-:W0:Y:S02]  /*2d110*/  SHFL.IDX PT, R3, R6, 0x1, 0x1c1f ;  /* 0x003c1f0006037f89 */ /* 0x000e2400000e0000 */
[----:B------:R-:W-:-:S04]  /*2d120*/  ISETP.LT.OR P6, PT, R2, 0x5a, P6 ;  /* 0x0000005a0200780c */ /* 0x000fc800037c1670 */
[----:B------:R-:W-:Y:S02]  /*2d130*/  FSEL R69, R69, -INF , !P6 ;  /* 0xff80000045457808 */ /* 0x000fe40007000000 */
[----:B------:R-:W-:Y:S01]  /*2d140*/  ISETP.GE.AND P6, PT, R77, 0x1, PT ;  /* 0x000000014d00780c */ /* 0x000fe20003fc6270 */
[--C-:B0-----:R-:W-:Y:S02]  /*2d150*/  IMAD.IADD R14, R74, 0x1, R3.reuse ;  /* 0x000000014a0e7824 */ /* 0x101fe400078e0203 */
[----:B------:R-:W-:-:S10]  /*2d160*/  IMAD.IADD R9, R76, 0x1, R3 ;  /* 0x000000014c097824 */ /* 0x000fd400078e0203 */
        /* <DEDUP_REMOVED lines=17> */
.L_x_2492:
[----:B------:R-:W-:Y:S05]  /*2d280*/  BSYNC B4 ;  /* 0x0000000000047941 */ /* 0x000fea0003800000 */
.L_x_2491:
[----:B------:R-:W-:Y:S01]  /*2d290*/  LOP3.LUT R72, RZ, R72, RZ, 0x33, !PT ;  /* 0x00000048ff487212 */ /* 0x000fe200078e33ff */
[----:B------:R-:W-:Y:S06]  /*2d2a0*/  BRA `(.L_x_2493) ;  /* 0x0000000000287947 */ /* 0x000fec0003800000 */
.L_x_2490:
        /* <DEDUP_REMOVED lines=10> */
.L_x_2493:
[----:B------:R-:W-:Y:S05]  /*2d350*/  BSYNC B3 ;  /* 0x0000000000037941 */ /* 0x000fea0003800000 */
.L_x_2489:
[----:B------:R-:W-:-:S05]  /*2d360*/  IMAD R72, R77, R72, R13 ;  /* 0x000000484d487224 */ /* 0x000fca00078e020d */
[----:B------:R-:W-:Y:S02]  /*2d370*/  VIADDMNMX R14, R72, R77, R14, PT ;  /* 0x0000004d480e7246 */ /* 0x000fe4000380010e */
[----:B------:R-:W-:-:S07]  /*2d380*/  VIMNMX R9, R9, R72, !PT ;  /* 0x0000004809097248 */ /* 0x000fce0007fe0100 */
.L_x_2488:
[----:B------:R-:W-:Y:S05]  /*2d390*/  BSYNC B2 ;  /* 0x0000000000027941 */ /* 0x000fea0003800000 */
.L_x_2487:
[----:B------:R-:W2:Y:S01]  /*2d3a0*/  LDL.64 R6, [R0+0x70] ;  /* 0x0000700000067983 */ /* 0x000ea20000100a00 */
[----:B------:R-:W-:Y:S02]  /*2d3b0*/  R2UR UR4, R4 ;  /* 0x00000000040472ca */ /* 0x000fe400000e0000 */
[----:B------:R-:W-:Y:S02]  /*2d3c0*/  R2UR UR5, R5 ;  /* 0x00000000050572ca */ /* 0x000fe400000e0000 */
[C---:B------:R-:W-:Y:S02]  /*2d3d0*/  ISETP.GT.AND P0, PT, R9.reuse, 0x1, !P0 ;  /* 0x000000010900780c */ /* 0x040fe40004704270 */
[----:B------:R-:W-:Y:S02]  /*2d3e0*/  ISETP.NE.AND P6, PT, R10, RZ, PT ;  /* 0x000000ff0a00720c */ /* 0x000fe40003fc5270 */
[----:B------:R-:W-:Y:S02]  /*2d3f0*/  ISETP.LT.OR P0, PT, R14, 0x2, P0 ;  /* 0x000000020e00780c */ /* 0x000fe40000701670 */
[----:B------:R-:W-:-:S02]  /*2d400*/  ISETP.GT.AND P1, PT, R9, 0x8, !P1 ;  /* 0x000000080900780c */ /* 0x000fc40004f24270 */
[----:B------:R-:W-:Y:S02]  /*2d410*/  FSEL R10, R27, -INF , !P0 ;  /* 0xff8000001b0a7808 */ /* 0x000fe40004000000 */
[----:B------:R-:W-:Y:S02]  /*2d420*/  ISETP.NE.AND P0, PT, R20, RZ, PT ;  /* 0x000000ff1400720c */ /* 0x000fe40003f05270 */
[----:B------:R-:W-:Y:S02]  /*2d430*/  ISETP.LT.OR P1, PT, R14, 0x9, P1 ;  /* 0x000000090e00780c */ /* 0x000fe40000f21670 */
[----:B------:R-:W-:Y:S02]  /*2d440*/  ISETP.GT.AND P0, PT, R9, 0x9, !P0 ;  /* 0x000000090900780c */ /* 0x000fe40004704270 */
[----:B------:R-:W-:Y:S02]  /*2d450*/  FSEL R30, R30, -INF , !P1 ;  /* 0xff8000001e1e7808 */ /* 0x000fe40004800000 */
[----:B------:R-:W-:-:S02]  /*2d460*/  ISETP.LT.OR P0, PT, R14, 0xa, P0 ;  /* 0x0000000a0e00780c */ /* 0x000fc40000701670 */
[----:B------:R-:W-:Y:S02]  /*2d470*/  ISETP.NE.AND P1, PT, R73, RZ, PT ;  /* 0x000000ff4900720c */ /* 0x000fe40003f25270 */
        /* <DEDUP_REMOVED lines=55> */
[----:B------:R-:W-:-:S04]  /*2d7f0*/  ISETP.LT.OR P0, PT, R14, 0x1, P0 ;  /* 0x000000010e00780c */ /* 0x000fc80000701670 */
[----:B------:R-:W-:Y:S02]  /*2d800*/  FSEL R26, R26, -INF , !P0 ;  /* 0xff8000001a1a7808 */ /* 0x000fe40004000000 */
[----:B------:R-:W-:Y:S01]  /*2d810*/  ISETP.NE.AND P0, PT, R89, RZ, PT ;  /* 0x000000ff5900720c */ /* 0x000fe20003f05270 */
[----:B--2---:R-:W2:Y:S03]  /*2d820*/  LD.E.64 R2, desc[UR4][R6.64] ;  /* 0x0000000406027980 */ /* 0x004ea6000c101b00 */
[C---:B------:R-:W-:Y:S02]  /*2d830*/  ISETP.GT.AND P0, PT, R9.reuse, 0x41, !P0 ;  /* 0x000000410900780c */ /* 0x040fe40004704270 */
[C---:B------:R-:W-:Y:S01]  /*2d840*/  ISETP.GT.AND P1, PT, R9.reuse, 0x48, !P1 ;  /* 0x000000480900780c */ /* 0x040fe20004f24270 */
[----:B------:R-:W3:Y:S01]  /*2d850*/  LD.E R72, desc[UR4][R6.64+0x20] ;  /* 0x0000200406487980 */ /* 0x000ee2000c101900 */
[----:B------:R-:W-:-:S02]  /*2d860*/  ISETP.GT.AND P2, PT, R9, 0x49, !P2 ;  /* 0x000000490900780c */ /* 0x000fc40005744270 */
[C---:B------:R-:W-:Y:S01]  /*2d870*/  ISETP.GT.AND P3, PT, R9.reuse, 0x50, !P3 ;  /* 0x000000500900780c */ /* 0x040fe20005f64270 */
[----:B------:R-:W4:Y:S01]  /*2d880*/  LD.E R19, desc[UR4][R6.64+0x10] ;  /* 0x0000100406137980 */ /* 0x000f22000c101900 */
[C---:B------:R-:W-:Y:S02]  /*2d890*/  ISETP.GT.AND P4, PT, R9.reuse, 0x51, !P4 ;  /* 0x000000510900780c */ /* 0x040fe40006784270 */
[C---:B------:R-:W-:Y:S02]  /*2d8a0*/  ISETP.GT.AND P5, PT, R9.reuse, 0x58, !P5 ;  /* 0x000000580900780c */ /* 0x040fe40006fa4270 */
[----:B------:R-:W-:Y:S02]  /*2d8b0*/  ISETP.GT.AND P6, PT, R9, 0x59, !P6 ;  /* 0x000000590900780c */ /* 0x000fe400077c4270 */
[C---:B------:R-:W-:Y:S02]  /*2d8c0*/  ISETP.LT.OR P0, PT, R14.reuse, 0x42, P0 ;  /* 0x000000420e00780c */ /* 0x040fe40000701670 */
[----:B------:R-:W-:-:S02]  /*2d8d0*/  ISETP.LT.OR P1, PT, R14, 0x49, P1 ;  /* 0x000000490e00780c */ /* 0x000fc40000f21670 */
[----:B------:R-:W-:Y:S02]  /*2d8e0*/  FSEL R59, R59, -INF , !P0 ;  /* 0xff8000003b3b7808 */ /* 0x000fe40004000000 */
[----:B------:R-:W-:Y:S02]  /*2d8f0*/  ISETP.LT.OR P2, PT, R14, 0x4a, P2 ;  /* 0x0000004a0e00780c */ /* 0x000fe40001741670 */
[----:B------:R-:W-:Y:S02]  /*2d900*/  FSEL R62, R62, -INF , !P1 ;  /* 0xff8000003e3e7808 */ /* 0x000fe40004800000 */
[C---:B------:R-:W-:Y:S02]  /*2d910*/  ISETP.LT.OR P3, PT, R14.reuse, 0x51, P3 ;  /* 0x000000510e00780c */ /* 0x040fe40001f61670 */
[----:B------:R-:W-:Y:S02]  /*2d920*/  FSEL R63, R63, -INF , !P2 ;  /* 0xff8000003f3f7808 */ /* 0x000fe40005000000 */
[----:B------:R-:W-:-:S02]  /*2d930*/  ISETP.LT.OR P4, PT, R14, 0x52, P4 ;  /* 0x000000520e00780c */ /* 0x000fc40002781670 */
[----:B------:R-:W-:Y:S02]  /*2d940*/  FSEL R66, R66, -INF , !P3 ;  /* 0xff80000042427808 */ /* 0x000fe40005800000 */
[C---:B------:R-:W-:Y:S02]  /*2d950*/  ISETP.LT.OR P5, PT, R14.reuse, 0x59, P5 ;  /* 0x000000590e00780c */ /* 0x040fe40002fa1670 */
[----:B------:R-:W-:Y:S02]  /*2d960*/  ISETP.LT.OR P6, PT, R14, 0x5a, P6 ;  /* 0x0000005a0e00780c */ /* 0x000fe400037c1670 */
[----:B------:R-:W-:Y:S02]  /*2d970*/  FSEL R67, R67, -INF , !P4 ;  /* 0xff80000043437808 */ /* 0x000fe40006000000 */
[----:B------:R-:W-:Y:S02]  /*2d980*/  FSEL R70, R70, -INF , !P5 ;  /* 0xff80000046467808 */ /* 0x000fe40006800000 */
[----:B------:R-:W-:-:S02]  /*2d990*/  R2UR UR6, R4 ;  /* 0x00000000040672ca */ /* 0x000fc400000e0000 */
[----:B------:R-:W-:Y:S02]  /*2d9a0*/  R2UR UR7, R5 ;  /* 0x00000000050772ca */ /* 0x000fe400000e0000 */
[----:B------:R-:W-:Y:S02]  /*2d9b0*/  FSEL R71, R71, -INF , !P6 ;  /* 0xff80000047477808 */ /* 0x000fe40007000000 */
[----:B--2---:R-:W-:-:S04]  /*2d9c0*/  FMNMX.FTZ R20, R12, R2, !PT ;  /* 0x000000020c147209 */ /* 0x004fc80007810000 */
        /* <DEDUP_REMOVED lines=47> */
[----:B------:R-:W-:-:S05]  /*2dcc0*/  FMNMX.FTZ R21, R71, R14, !PT ;  /* 0x0000000e47157209 */ /* 0x000fca0007810000 */
[----:B------:R1:W-:Y:S04]  /*2dcd0*/  ST.E.64 desc[UR4][R6.64], R20 ;  /* 0x0000001406007985 */ /* 0x0003e8000c101b04 */
[----:B------:R-:W2:Y:S01]  /*2dce0*/  LD.E R24, desc[UR6][R6.64+0x4] ;  /* 0x0000040606187980 */ /* 0x000ea2000c101900 */
[----:B0-----:R-:W-:-:S03]  /*2dcf0*/  FMNMX.FTZ R9, R20, R9, !PT ;  /* 0x0000000914097209 */ /* 0x001fc60007810000 */
[----:B-1----:R-:W4:Y:S04]  /*2dd00*/  LD.E R20, desc[UR6][R6.64+0x14] ;  /* 0x0000140606147980 */ /* 0x002f28000c101900 */
[----:B------:R-:W0:Y:S02]  /*2dd10*/  SHFL.BFLY PT, R14, R9, 0x1, 0x1f ;  /* 0x0c201f00090e7f89 */ /* 0x000e2400000e0000 */
[----:B0-----:R-:W-:-:S05]  /*2dd20*/  FMNMX.FTZ R13, R9, R14, !PT ;  /* 0x0000000e090d7209 */ /* 0x001fca0007810000 */
[----:B------:R-:W-:Y:S04]  /*2dd30*/  ST.E desc[UR4][R6.64], R13 ;  /* 0x0000000d06007985 */ /* 0x000fe8000c101904 */
[----:B------:R-:W3:Y:S01]  /*2dd40*/  LD.E R15, desc[UR6][R6.64] ;  /* 0x00000006060f7980 */ /* 0x000ee2000c101900 */
[----:B------:R-:W-:Y:S02]  /*2dd50*/  R2UR UR8, R4 ;  /* 0x00000000040872ca */ /* 0x000fe400000e0000 */
[----:B------:R-:W-:Y:S01]  /*2dd60*/  R2UR UR9, R5 ;  /* 0x00000000050972ca */ /* 0x000fe200000e0000 */
[----:B--2---:R-:W0:Y:S02]  /*2dd70*/  SHFL.BFLY PT, R9, R24, 0x2, 0x1f ;  /* 0x0c401f0018097f89 */ /* 0x004e2400000e0000 */
[----:B0-----:R-:W-:-:S05]  /*2dd80*/  FMNMX.FTZ R9, R9, R24, !PT ;  /* 0x0000001809097209 */ /* 0x001fca0007810000 */
[----:B------:R-:W0:Y:S01]  /*2dd90*/  SHFL.BFLY PT, R14, R9, 0x1, 0x1f ;  /* 0x0c201f00090e7f89 */ /* 0x000e2200000e0000 */
[----:B---3--:R-:W-:Y:S02]  /*2dda0*/  FSETP.NEU.FTZ.AND P0, PT, R15, -INF , PT ;  /* 0xff8000000f00780b */ /* 0x008fe40003f1d000 */
[----:B0-----:R-:W-:Y:S02]  /*2ddb0*/  FMNMX.FTZ R13, R9, R14, !PT ;  /* 0x0000000e090d7209 */ /* 0x001fe40007810000 */
[----:B------:R-:W-:Y:S02]  /*2ddc0*/  FSEL R15, R15, RZ, P0 ;  /* 0x000000ff0f0f7208 */ /* 0x000fe40000000000 */
[----:B------:R-:W-:-:S03]  /*2ddd0*/  FSETP.NEU.FTZ.AND P0, PT, R13, -INF , PT ;  /* 0xff8000000d00780b */ /* 0x000fc60003f1d000 */
[----:B------:R-:W-:Y:S01]  /*2dde0*/  FADD.FTZ R15, R2, -R15 ;  /* 0x8000000f020f7221 */ /* 0x000fe20000010000 */
[----:B------:R-:W-:-:S05]  /*2ddf0*/  FSEL R2, R13, RZ, P0 ;  /* 0x000000ff0d027208 */ /* 0x000fca0000000000 */
[----:B------:R-:W-:Y:S01]  /*2de00*/  FADD.FTZ R3, R3, -R2 ;  /* 0x8000000203037221 */ /* 0x000fe20000010000 */
[----:B------:R-:W-:-:S03]  /*2de10*/  FMUL.FTZ R15, R15, R72 ;  /* 0x000000480f0f7220 */ /* 0x000fc60000410000 */
[----:B------:R-:W-:Y:S01]  /*2de20*/  FMUL.FTZ R72, R72, R3 ;  /* 0x0000000348487220 */ /* 0x000fe20000410000 */
[----:B------:R-:W4:Y:S08]  /*2de30*/  MUFU.EX2 R24, R15 ;  /* 0x0000000f00187308 */ /* 0x000f300000000800 */
[----:B------:R-:W0:Y:S01]  /*2de40*/  MUFU.EX2 R9, R72 ;  /* 0x0000004800097308 */ /* 0x000e220000000800 */
[----:B------:R-:W-:Y:S01]  /*2de50*/  ST.E desc[UR4][R6.64+0x4], R13 ;  /* 0x0000040d06007985 */ /* 0x000fe2000c101904 */
[----:B----4-:R-:W-:Y:S01]  /*2de60*/  FMUL.FTZ R19, R24, R19 ;  /* 0x0000001318137220 */ /* 0x010fe20000410000 */
[----:B0-----:R-:W-:-:S04]  /*2de70*/  FMUL.FTZ R21, R9, R20 ;  /* 0x0000001409157220 */ /* 0x001fc80000410000 */
[----:B------:R-:W-:Y:S04]  /*2de80*/  ST.E desc[UR6][R6.64+0x10], R19 ;  /* 0x0000101306007985 */ /* 0x000fe8000c101906 */
[----:B------:R0:W-:Y:S04]  /*2de90*/  ST.E desc[UR8][R6.64+0x14], R21 ;  /* 0x0000141506007985 */ /* 0x0001e8000c101908 */
[----:B------:R-:W2:Y:S04]  /*2dea0*/  LDL.64 R2, [R0+0x70] ;  /* 0x0000700000027983 */ /* 0x000ea80000100a00 */
[----:B--2---:R-:W0:Y:S04]  /*2deb0*/  LD.E R73, desc[UR6][R2.64+0x20] ;  /* 0x0000200602497980 */ /* 0x004e28000c101900 */
[----:B------:R-:W0:Y:S04]  /*2dec0*/  LD.E R14, desc[UR4][R2.64] ;  /* 0x00000004020e7980 */ /* 0x000e28000c101900 */
[----:B------:R-:W2:Y:S04]  /*2ded0*/  LD.E R72, desc[UR4][R2.64+0x4] ;  /* 0x0000040402487980 */ /* 0x000ea8000c101900 */
[----:B------:R-:W3:Y:S04]  /*2dee0*/  LD.E R15, desc[UR4][R2.64+0x10] ;  /* 0x00001004020f7980 */ /* 0x000ee8000c101900 */
[----:B------:R-:W4:Y:S01]  /*2def0*/  LD.E R74, desc[UR6][R2.64+0x14] ;  /* 0x00001406024a7980 */ /* 0x000f22000c101900 */
[C---:B0-----:R-:W-:Y:S01]  /*2df00*/  FMUL.FTZ R6, R14.reuse, R73 ;  /* 0x000000490e067220 */ /* 0x041fe20000410000 */
[----:B------:R-:W-:-:S04]  /*2df10*/  FSETP.NEU.FTZ.AND P0, PT, R14, -INF , PT ;  /* 0xff8000000e00780b */ /* 0x000fc80003f1d000 */
[----:B------:R-:W-:Y:S01]  /*2df20*/  FSEL R6, R6, RZ, P0 ;  /* 0x000000ff06067208 */ /* 0x000fe20000000000 */
[----:B--2---:R-:W-:Y:S01]  /*2df30*/  FMUL.FTZ R7, R73, R72 ;  /* 0x0000004849077220 */ /* 0x004fe20000410000 */
[----:B------:R-:W-:-:S03]  /*2df40*/  FSETP.NEU.FTZ.AND P0, PT, R72, -INF , PT ;  /* 0xff8000004800780b */ /* 0x000fc60003f1d000 */
        /* <DEDUP_REMOVED lines=24> */
[----:B------:R-:W-:-:S05]  /*2e0d0*/  FSEL R6, R7, RZ, P0 ;  /* 0x000000ff07067208 */ /* 0x000fca0000000000 */
[-CC-:B------:R-:W-:Y:S01]  /*2e0e0*/  FFMA.FTZ R153, R26, R73.reuse, -R6.reuse ;  /* 0x000000491a997223 */ /* 0x180fe20000010806 */
[-CC-:B------:R-:W-:Y:S01]  /*2e0f0*/  FFMA.FTZ R26, R10, R73.reuse, -R6.reuse ;  /* 0x000000490a1a7223 */ /* 0x180fe20000010806 */
[----:B------:R-:W3:Y:S01]  /*2e100*/  MUFU.EX2 R152, R152 ;  /* 0x0000009800987308 */ /* 0x000ee20000000800 */
[-CC-:B------:R-:W-:Y:S01]  /*2e110*/  FFMA.FTZ R155, R30, R73.reuse, -R6.reuse ;  /* 0x000000491e9b7223 */ /* 0x180fe20000010806 */
[----:B------:R-:W-:-:S06]  /*2e120*/  FFMA.FTZ R28, R31, R73, -R6 ;  /* 0x000000491f1c7223 */ /* 0x000fcc0000010806 */
[----:B------:R-:W4:Y:S01]  /*2e130*/  MUFU.EX2 R153, R153 ;  /* 0x0000009900997308 */ /* 0x000f220000000800 */
[----:B------:R-:W-:-:S07]  /*2e140*/  FFMA.FTZ R157, R34, R73, -R6 ;  /* 0x00000049229d7223 */ /* 0x000fce0000010806 */
[----:B------:R-:W0:Y:S08]  /*2e150*/  MUFU.EX2 R25, R25 ;  /* 0x0000001900197308 */ /* 0x000e300000000800 */
[----:B------:R-:W1:Y:S01]  /*2e160*/  MUFU.EX2 R26, R26 ;  /* 0x0000001a001a7308 */ /* 0x000e620000000800 */
[----:B------:R-:W-:-:S07]  /*2e170*/  FFMA.FTZ R156, R35, R73, -R6 ;  /* 0x00000049239c7223 */ /* 0x000fce0000010806 */
[----:B------:R-:W2:Y:S08]  /*2e180*/  MUFU.EX2 R154, R154 ;  /* 0x0000009a009a7308 */ /* 0x000eb00000000800 */
[----:B------:R-:W2:Y:S01]  /*2e190*/  MUFU.EX2 R155, R155 ;  /* 0x0000009b009b7308 */ /* 0x000ea20000000800 */
[----:B---3--:R-:W-:Y:S01]  /*2e1a0*/  FADD.FTZ R14, R152, R15 ;  /* 0x0000000f980e7221 */ /* 0x008fe20000010000 */
[----:B----4-:R-:W-:-:S06]  /*2e1b0*/  FADD.FTZ R7, R153, R74 ;  /* 0x0000004a99077221 */ /* 0x010fcc0000010000 */
[----:B------:R-:W3:Y:S01]  /*2e1c0*/  MUFU.EX2 R27, R27 ;  /* 0x0000001b001b7308 */ /* 0x000ee20000000800 */
[----:B------:R-:W-:-:S07]  /*2e1d0*/  FFMA.FTZ R10, R38, R73, -R6 ;  /* 0x00000049260a7223 */ /* 0x000fce0000010806 */
[----:B------:R-:W4:Y:S01]  /*2e1e0*/  MUFU.EX2 R28, R28 ;  /* 0x0000001c001c7308 */ /* 0x000f220000000800 */
[----:B0-----:R-:W-:Y:S01]  /*2e1f0*/  FADD.FTZ R15, R25, R14 ;  /* 0x0000000e190f7221 */ /* 0x001fe20000010000 */
[----:B-1----:R-:W-:-:S06]  /*2e200*/  FADD.FTZ R14, R26, R7 ;  /* 0x000000071a0e7221 */ /* 0x002fcc0000010000 */
[----:B------:R-:W0:Y:S01]  /*2e210*/  MUFU.EX2 R21, R21 ;  /* 0x0000001500157308 */ /* 0x000e220000000800 */
[----:B------:R-:W-:-:S07]  /*2e220*/  FFMA.FTZ R158, R39, R73, -R6 ;  /* 0x00000049279e7223 */ /* 0x000fce0000010806 */
[----:B------:R-:W1:Y:S01]  /*2e230*/  MUFU.EX2 R157, R157 ;  /* 0x0000009d009d7308 */ /* 0x000e620000000800 */
[----:B--2---:R-:W-:Y:S01]  /*2e240*/  FADD.FTZ R30, R154, R15 ;  /* 0x0000000f9a1e7221 */ /* 0x004fe20000010000 */
[----:B------:R-:W-:-:S06]  /*2e250*/  FADD.FTZ R7, R155, R14 ;  /* 0x0000000e9b077221 */ /* 0x000fcc0000010000 */
[----:B------:R-:W2:Y:S01]  /*2e260*/  MUFU.EX2 R20, R20 ;  /* 0x0000001400147308 */ /* 0x000ea20000000800 */
[----:B------:R-:W-:-:S07]  /*2e270*/  FFMA.FTZ R169, R42, R73, -R6 ;  /* 0x000000492aa97223 */ /* 0x000fce0000010806 */
        /* <DEDUP_REMOVED lines=78> */
[----:B------:R-:W3:Y:S08]  /*2e760*/  MUFU.EX2 R188, R188 ;  /* 0x000000bc00bc7308 */ /* 0x000ef00000000800 */
[----:B------:R-:W4:Y:S01]  /*2e770*/  MUFU.EX2 R162, R162 ;  /* 0x000000a200a27308 */ /* 0x000f220000000800 */
[----:B0-----:R-:W-:Y:S01]  /*2e780*/  FADD.FTZ R6, R182, R7 ;  /* 0x00000007b6067221 */ /* 0x001fe20000010000 */
[----:B-1----:R-:W-:-:S06]  /*2e790*/  FADD.FTZ R30, R14, R29 ;  /* 0x0000001d0e1e7221 */ /* 0x002fcc0000010000 */
[----:B------:R-:W0:Y:S08]  /*2e7a0*/  MUFU.EX2 R187, R187 ;  /* 0x000000bb00bb7308 */ /* 0x000e300000000800 */
[----:B------:R-:W1:Y:S01]  /*2e7b0*/  MUFU.EX2 R160, R160 ;  /* 0x000000a000a07308 */ /* 0x000e620000000800 */
[----:B--2---:R-:W-:Y:S01]  /*2e7c0*/  FADD.FTZ R7, R189, R6 ;  /* 0x00000006bd077221 */ /* 0x004fe20000010000 */
[----:B------:R-:W-:-:S06]  /*2e7d0*/  FADD.FTZ R29, R163, R30 ;  /* 0x0000001ea31d7221 */ /* 0x000fcc0000010000 */
[----:B------:R-:W2:Y:S08]  /*2e7e0*/  MUFU.EX2 R186, R186 ;  /* 0x000000ba00ba7308 */ /* 0x000eb00000000800 */
[----:B------:R-:W2:Y:S01]  /*2e7f0*/  MUFU.EX2 R159, R159 ;  /* 0x0000009f009f7308 */ /* 0x000ea20000000800 */
[----:B---3--:R-:W-:Y:S01]  /*2e800*/  FADD.FTZ R6, R188, R7 ;  /* 0x00000007bc067221 */ /* 0x008fe20000010000 */
[----:B----4-:R-:W-:-:S03]  /*2e810*/  FADD.FTZ R29, R162, R29 ;  /* 0x0000001da21d7221 */ /* 0x010fc60000010000 */
[----:B0-----:R-:W-:Y:S01]  /*2e820*/  FADD.FTZ R7, R187, R6 ;  /* 0x00000006bb077221 */ /* 0x001fe20000010000 */
[----:B-1----:R-:W-:-:S03]  /*2e830*/  FADD.FTZ R6, R160, R29 ;  /* 0x0000001da0067221 */ /* 0x002fc60000010000 */
[----:B--2---:R-:W-:Y:S01]  /*2e840*/  FADD.FTZ R29, R186, R7 ;  /* 0x00000007ba1d7221 */ /* 0x004fe20000010000 */
[----:B------:R-:W-:-:S04]  /*2e850*/  FADD.FTZ R31, R159, R6 ;  /* 0x000000069f1f7221 */ /* 0x000fc80000010000 */
[----:B------:R-:W-:Y:S04]  /*2e860*/  ST.E desc[UR4][R2.64+0x10], R29 ;  /* 0x0000101d02007985 */ /* 0x000fe8000c101904 */
[----:B------:R0:W-:Y:S04]  /*2e870*/  ST.E desc[UR6][R2.64+0x14], R31 ;  /* 0x0000141f02007985 */ /* 0x0001e8000c101906 */
[----:B------:R-:W2:Y:S01]  /*2e880*/  LDL.64 R6, [R0+0x80] ;  /* 0x0000800000067983 */ /* 0x000ea20000100a00 */
[----:B------:R-:W-:Y:S02]  /*2e890*/  R2UR UR10, R4 ;  /* 0x00000000040a72ca */ /* 0x000fe400000e0000 */
[----:B------:R-:W-:-:S02]  /*2e8a0*/  R2UR UR11, R5 ;  /* 0x00000000050b72ca */ /* 0x000fc400000e0000 */
[C---:B------:R-:W-:Y:S02]  /*2e8b0*/  R2UR UR12, R4.reuse ;  /* 0x00000000040c72ca */ /* 0x040fe400000e0000 */
[C---:B------:R-:W-:Y:S02]  /*2e8c0*/  R2UR UR13, R5.reuse ;  /* 0x00000000050d72ca */ /* 0x040fe400000e0000 */
[C---:B------:R-:W-:Y:S02]  /*2e8d0*/  R2UR UR14, R4.reuse ;  /* 0x00000000040e72ca */ /* 0x040fe400000e0000 */
[C---:B------:R-:W-:Y:S02]  /*2e8e0*/  R2UR UR15, R5.reuse ;  /* 0x00000000050f72ca */ /* 0x040fe400000e0000 */
[C---:B------:R-:W-:Y:S02]  /*2e8f0*/  R2UR UR16, R4.reuse ;  /* 0x00000000041072ca */ /* 0x040fe400000e0000 */
[----:B------:R-:W-:Y:S01]  /*2e900*/  R2UR UR17, R5 ;  /* 0x00000000051172ca */ /* 0x000fe200000e0000 */
[----:B--2---:R-:W2:Y:S04]  /*2e910*/  LD.E R85, desc[UR4][R6.64] ;  /* 0x0000000406557980 */ /* 0x004ea8000c101900 */
[----:B------:R-:W3:Y:S04]  /*2e920*/  LD.E R87, desc[UR6][R6.64+0x4] ;  /* 0x0000040606577980 */ /* 0x000ee8000c101900 */
        /* <DEDUP_REMOVED lines=35> */
[----:B------:R-:W-:-:S03]  /*2eb60*/  R2UR UR18, R4 ;  /* 0x00000000041272ca */ /* 0x000fc600000e0000 */
[----:B------:R-:W4:Y:S01]  /*2eb70*/  LD.E R49, desc[UR4][R6.64+0x124] ;  /* 0x0001240406317980 */ /* 0x000f22000c101900 */
[----:B------:R-:W-:-:S03]  /*2eb80*/  R2UR UR19, R5 ;  /* 0x00000000051372ca */ /* 0x000fc600000e0000 */
[----:B------:R-:W4:Y:S01]  /*2eb90*/  LD.E R51, desc[UR14][R6.64+0x130] ;  /* 0x0001300e06337980 */ /* 0x000f22000c101900 */
[----:B------:R-:W-:-:S03]  /*2eba0*/  R2UR UR20, R4 ;  /* 0x00000000041472ca */ /* 0x000fc600000e0000 */
[----:B------:R-:W4:Y:S01]  /*2ebb0*/  LD.E R53, desc[UR16][R6.64+0x134] ;  /* 0x0001341006357980 */ /* 0x000f22000c101900 */
[----:B------:R-:W-:-:S03]  /*2ebc0*/  R2UR UR21, R5 ;  /* 0x00000000051572ca */ /* 0x000fc600000e0000 */
[----:B------:R-:W4:Y:S01]  /*2ebd0*/  LD.E R55, desc[UR6][R6.64+0x140] ;  /* 0x0001400606377980 */ /* 0x000f22000c101900 */
[C---:B------:R-:W-:Y:S02]  /*2ebe0*/  R2UR UR22, R4.reuse ;  /* 0x00000000041672ca */ /* 0x040fe400000e0000 */
[C---:B------:R-:W-:Y:S01]  /*2ebf0*/  R2UR UR23, R5.reuse ;  /* 0x00000000051772ca */ /* 0x040fe200000e0000 */
[----:B------:R-:W4:Y:S01]  /*2ec00*/  LD.E R57, desc[UR8][R6.64+0x144] ;  /* 0x0001440806397980 */ /* 0x000f22000c101900 */
[C---:B------:R-:W-:Y:S02]  /*2ec10*/  R2UR UR24, R4.reuse ;  /* 0x00000000041872ca */ /* 0x040fe400000e0000 */
[----:B------:R-:W-:Y:S01]  /*2ec20*/  R2UR UR25, R5 ;  /* 0x00000000051972ca */ /* 0x000fe200000e0000 */
        /* <DEDUP_REMOVED lines=35> */
[----:B--2---:R-:W-:-:S03]  /*2ee60*/  FMUL.FTZ R95, R24, R85 ;  /* 0x00000055185f7220 */ /* 0x004fc60000410000 */
[----:B------:R-:W2:Y:S01]  /*2ee70*/  LD.E R64, desc[UR20][R6.64+0x98] ;  /* 0x0000981406407980 */ /* 0x000ea2000c101900 */
[----:B---3--:R-:W-:-:S03]  /*2ee80*/  FMUL.FTZ R97, R24, R87 ;  /* 0x0000005718617220 */ /* 0x008fc60000410000 */
[----:B------:R-:W3:Y:S01]  /*2ee90*/  LD.E R85, desc[UR20][R6.64+0x1b0] ;  /* 0x0001b01406557980 */ /* 0x000ee2000c101900 */
[----:B----4-:R-:W-:-:S03]  /*2eea0*/  FMUL.FTZ R99, R24, R89 ;  /* 0x0000005918637220 */ /* 0x010fc60000410000 */
[----:B------:R-:W4:Y:S04]  /*2eeb0*/  LD.E R87, desc[UR22][R6.64+0x1b4] ;  /* 0x0001b41606577980 */ /* 0x000f28000c101900 */
[----:B------:R-:W2:Y:S04]  /*2eec0*/  LD.E R89, desc[UR24][R6.64+0x1c0] ;  /* 0x0001c01806597980 */ /* 0x000ea8000c101900 */
[----:B------:R0:W-:Y:S01]  /*2eed0*/  ST.E desc[UR4][R6.64], R95 ;  /* 0x0000005f06007985 */ /* 0x0001e2000c101904 */
[----:B------:R-:W-:-:S03]  /*2eee0*/  FMUL.FTZ R119, R24, R101 ;  /* 0x0000006518777220 */ /* 0x000fc60000410000 */
[----:B------:R1:W-:Y:S04]  /*2eef0*/  ST.E desc[UR6][R6.64+0x4], R97 ;  /* 0x0000046106007985 */ /* 0x0003e8000c101906 */
[----:B------:R1:W-:Y:S04]  /*2ef00*/  ST.E desc[UR8][R6.64+0x10], R99 ;  /* 0x0000106306007985 */ /* 0x0003e8000c101908 */
[----:B0-----:R-:W2:Y:S04]  /*2ef10*/  LD.E R95, desc[UR14][R6.64+0x1d4] ;  /* 0x0001d40e065f7980 */ /* 0x001ea8000c101900 */
[----:B-1----:R-:W2:Y:S04]  /*2ef20*/  LD.E R97, desc[UR16][R6.64+0x1e0] ;  /* 0x0001e01006617980 */ /* 0x002ea8000c101900 */
        /* <DEDUP_REMOVED lines=77> */
[----:B------:R-:W-:Y:S01]  /*2f400*/  ST.E desc[UR4][R6.64+0x14], R119 ;  /* 0x0000147706007985 */ /* 0x000fe2000c101904 */
[C---:B------:R-:W-:Y:S01]  /*2f410*/  FMUL.FTZ R43, R24.reuse, R43 ;  /* 0x0000002b182b7220 */ /* 0x040fe20000410000 */
[----:B------:R-:W-:-:S02]  /*2f420*/  FMUL.FTZ R45, R24, R45 ;  /* 0x0000002d182d7220 */ /* 0x000fc40000410000 */
[----:B------:R-:W-:Y:S01]  /*2f430*/  ST.E desc[UR6][R6.64+0x20], R121 ;  /* 0x0000207906007985 */ /* 0x000fe2000c101906 */
[----:B------:R-:W-:-:S03]  /*2f440*/  FMUL.FTZ R47, R24, R47 ;  /* 0x0000002f182f7220 */ /* 0x000fc60000410000 */
[----:B------:R-:W-:Y:S01]  /*2f450*/  ST.E desc[UR8][R6.64+0x24], R123 ;  /* 0x0000247b06007985 */ /* 0x000fe2000c101908 */
[----:B------:R-:W-:-:S03]  /*2f460*/  FMUL.FTZ R49, R24, R49 ;  /* 0x0000003118317220 */ /* 0x000fc60000410000 */
        /* <DEDUP_REMOVED lines=23> */
[----:B------:R1:W-:Y:S01]  /*2f5e0*/  ST.E desc[UR12][R6.64+0xe4], R33 ;  /* 0x0000e42106007985 */ /* 0x0003e2000c10190c */
[----:B------:R-:W-:-:S03]  /*2f5f0*/  FMUL.FTZ R51, R24, R51 ;  /* 0x0000003318337220 */ /* 0x000fc60000410000 */
[----:B------:R1:W-:Y:S01]  /*2f600*/  ST.E desc[UR14][R6.64+0xf0], R35 ;  /* 0x0000f02306007985 */ /* 0x0003e2000c10190e */
[----:B------:R-:W-:-:S03]  /*2f610*/  FMUL.FTZ R53, R24, R53 ;  /* 0x0000003518357220 */ /* 0x000fc60000410000 */
[----:B------:R1:W-:Y:S01]  /*2f620*/  ST.E desc[UR4][R6.64+0xf4], R37 ;  /* 0x0000f42506007985 */ /* 0x0003e2000c101904 */
[----:B------:R-:W-:-:S03]  /*2f630*/  FMUL.FTZ R55, R24, R55 ;  /* 0x0000003718377220 */ /* 0x000fc60000410000 */
[----:B------:R-:W-:Y:S01]  /*2f640*/  ST.E desc[UR16][R6.64+0x100], R39 ;  /* 0x0001002706007985 */ /* 0x000fe2000c101910 */
        /* <DEDUP_REMOVED lines=26> */
[----:B---3--:R-:W-:-:S03]  /*2f7f0*/  FMUL.FTZ R85, R24, R85 ;  /* 0x0000005518557220 */ /* 0x008fc60000410000 */
[----:B------:R-:W-:Y:S01]  /*2f800*/  ST.E desc[UR16][R6.64+0x170], R67 ;  /* 0x0001704306007985 */ /* 0x000fe2000c101910 */
[----:B----4-:R-:W-:-:S03]  /*2f810*/  FMUL.FTZ R87, R24, R87 ;  /* 0x0000005718577220 */ /* 0x010fc60000410000 */
[----:B------:R-:W-:Y:S01]  /*2f820*/  ST.E desc[UR6][R6.64+0x174], R69 ;  /* 0x0001744506007985 */ /* 0x000fe2000c101906 */
[----:B--2---:R-:W-:-:S03]  /*2f830*/  FMUL.FTZ R89, R24, R89 ;  /* 0x0000005918597220 */ /* 0x004fc60000410000 */
        /* <DEDUP_REMOVED lines=15> */
[----:B0-----:R-:W-:-:S03]  /*2f930*/  FMUL.FTZ R3, R9, R2 ;  /* 0x0000000209037220 */ /* 0x001fc60000410000 */
[----:B------:R-:W-:Y:S01]  /*2f940*/  ST.E desc[UR8][R6.64+0x1c0], R89 ;  /* 0x0001c05906007985 */ /* 0x000fe2000c101908 */
[----:B-1----:R-:W-:-:S03]  /*2f950*/  FMUL.FTZ R29, R9, R30 ;  /* 0x0000001e091d7220 */ /* 0x002fc60000410000 */
[----:B------:R-:W-:Y:S04]  /*2f960*/  ST.E desc[UR10][R6.64+0x1c4], R91 ;  /* 0x0001c45b06007985 */ /* 0x000fe8000c10190a */
[----:B------:R-:W-:Y:S01]  /*2f970*/  ST.E desc[UR12][R6.64+0x1d0], R93 ;  /* 0x0001d05d06007985 */ /* 0x000fe2000c10190c */
[----:B------:R-:W-:-:S03]  /*2f980*/  FMUL.FTZ R31, R9, R36 ;  /* 0x00000024091f7220 */ /* 0x000fc60000410000 */
[----:B------:R-:W-:Y:S01]  /*2f990*/  ST.E desc[UR14][R6.64+0x1d4], R95 ;  /* 0x0001d45f06007985 */ /* 0x000fe2000c10190e */
[----:B------:R-:W-:-:S03]  /*2f9a0*/  FMUL.FTZ R33, R9, R32 ;  /* 0x0000002009217220 */ /* 0x000fc60000410000 */
[----:B------:R-:W-:Y:S01]  /*2f9b0*/  ST.E desc[UR6][R6.64+0x1e0], R97 ;  /* 0x0001e06106007985 */ /* 0x000fe2000c101906 */
[----:B------:R-:W-:-:S03]  /*2f9c0*/  FMUL.FTZ R35, R9, R34 ;  /* 0x0000002209237220 */ /* 0x000fc60000410000 */
[----:B------:R-:W-:Y:S04]  /*2f9d0*/  ST.E desc[UR16][R6.64+0x1e4], R99 ;  /* 0x0001e46306007985 */ /* 0x000fe8000c101910 */
[----:B------:R-:W-:Y:S04]  /*2f9e0*/  ST.E desc[UR4][R6.64+0x1f0], R103 ;  /* 0x0001f06706007985 */ /* 0x000fe8000c101904 */
[----:B------:R-:W-:Y:S01]  /*2f9f0*/  ST.E desc[UR8][R6.64+0x1f4], R101 ;  /* 0x0001f46506007985 */ /* 0x000fe2000c101908 */
[----:B------:R-:W-:-:S03]  /*2fa00*/  FMUL.FTZ R37, R9, R42 ;  /* 0x0000002a09257220 */ /* 0x000fc60000410000 */
        /* <DEDUP_REMOVED lines=9> */
[C---:B------:R-:W-:Y:S01]  /*2faa0*/  FMUL.FTZ R39, R9.reuse, R50 ;  /* 0x0000003209277220 */ /* 0x040fe20000410000 */
[C---:B0-----:R-:W-:Y:S02]  /*2fab0*/  FMUL.FTZ R33, R9.reuse, R46 ;  /* 0x0000002e09217220 */ /* 0x041fe40000410000 */
[----:B------:R0:W-:Y:S01]  /*2fac0*/  ST.E desc[UR8][R6.64+0x38], R29 ;  /* 0x0000381d06007985 */ /* 0x0001e2000c101908 */
[----:B-1----:R-:W-:-:S03]  /*2fad0*/  FMUL.FTZ R35, R9, R48 ;  /* 0x0000003009237220 */ /* 0x002fc60000410000 */
[----:B------:R-:W-:Y:S01]  /*2fae0*/  ST.E desc[UR10][R6.64+0x3c], R37 ;  /* 0x00003c2506007985 */ /* 0x000fe2000c10190a */
[----:B--2---:R-:W-:-:S03]  /*2faf0*/  FMUL.FTZ R3, R9, R52 ;  /* 0x0000003409037220 */ /* 0x004fc60000410000 */
[----:B------:R1:W-:Y:S01]  /*2fb00*/  ST.E desc[UR6][R6.64+0x48], R31 ;  /* 0x0000481f06007985 */ /* 0x0003e2000c101906 */
[----:B0-----:R-:W-:-:S03]  /*2fb10*/  FMUL.FTZ R29, R9, R54 ;  /* 0x00000036091d7220 */ /* 0x001fc60000410000 */
[----:B------:R0:W-:Y:S04]  /*2fb20*/  ST.E desc[UR12][R6.64+0x4c], R33 ;  /* 0x00004c2106007985 */ /* 0x0001e8000c10190c */
[----:B------:R2:W-:Y:S01]  /*2fb30*/  ST.E desc[UR14][R6.64+0x58], R35 ;  /* 0x0000582306007985 */ /* 0x0005e2000c10190e */
[----:B-1----:R-:W-:-:S03]  /*2fb40*/  FMUL.FTZ R31, R9, R56 ;  /* 0x00000038091f7220 */ /* 0x002fc60000410000 */
[----:B------:R1:W-:Y:S01]  /*2fb50*/  ST.E desc[UR16][R6.64+0x5c], R39 ;  /* 0x00005c2706007985 */ /* 0x0003e2000c101910 */
[C---:B------:R-:W-:Y:S01]  /*2fb60*/  FMUL.FTZ R37, R9.reuse, R62 ;  /* 0x0000003e09257220 */ /* 0x040fe20000410000 */
[C---:B0-----:R-:W-:Y:S02]  /*2fb70*/  FMUL.FTZ R33, R9.reuse, R58 ;  /* 0x0000003a09217220 */ /* 0x041fe40000410000 */
[----:B------:R0:W-:Y:S01]  /*2fb80*/  ST.E desc[UR4][R6.64+0x68], R3 ;  /* 0x0000680306007985 */ /* 0x0001e2000c101904 */
[----:B--2---:R-:W-:-:S03]  /*2fb90*/  FMUL.FTZ R35, R9, R60 ;  /* 0x0000003c09237220 */ /* 0x004fc60000410000 */
[----:B------:R2:W-:Y:S01]  /*2fba0*/  ST.E desc[UR8][R6.64+0x6c], R29 ;  /* 0x00006c1d06007985 */ /* 0x0005e2000c101908 */
[----:B-1----:R-:W-:-:S03]  /*2fbb0*/  FMUL.FTZ R39, R9, R64 ;  /* 0x0000004009277220 */ /* 0x002fc60000410000 */
[----:B------:R1:W-:Y:S01]  /*2fbc0*/  ST.E desc[UR6][R6.64+0x78], R31 ;  /* 0x0000781f06007985 */ /* 0x0003e2000c101906 */
[----:B0-----:R-:W-:-:S03]  /*2fbd0*/  FMUL.FTZ R3, R9, R66 ;  /* 0x0000004209037220 */ /* 0x001fc60000410000 */
        /* <DEDUP_REMOVED lines=10> */
[----:B------:R1:W-:Y:S04]  /*2fc80*/  ST.E desc[UR6][R6.64+0xa8], R29 ;  /* 0x0000a81d06007985 */ /* 0x0003e8000c101906 */
[----:B------:R3:W-:Y:S01]  /*2fc90*/  ST.E desc[UR8][R6.64+0xac], R31 ;  /* 0x0000ac1f06007985 */ /* 0x0007e2000c101908 */
[C---:B0-----:R-:W-:Y:S01]  /*2fca0*/  FMUL.FTZ R39, R9.reuse, R78 ;  /* 0x0000004e09277220 */ /* 0x041fe20000410000 */
[C---:B--2---:R-:W-:Y:S02]  /*2fcb0*/  FMUL.FTZ R3, R9.reuse, R80 ;  /* 0x0000005009037220 */ /* 0x044fe40000410000 */
[----:B------:R0:W-:Y:S01]  /*2fcc0*/  ST.E desc[UR10][R6.64+0xb8], R33 ;  /* 0x0000b82106007985 */ /* 0x0001e2000c10190a */
[----:B-1----:R-:W-:-:S03]  /*2fcd0*/  FMUL.FTZ R29, R9, R88 ;  /* 0x00000058091d7220 */ /* 0x002fc60000410000 */
[----:B------:R1:W-:Y:S01]  /*2fce0*/  ST.E desc[UR12][R6.64+0xbc], R35 ;  /* 0x0000bc2306007985 */ /* 0x0003e2000c10190c */
[----:B---3--:R-:W-:-:S03]  /*2fcf0*/  FMUL.FTZ R31, R9, R82 ;  /* 0x00000052091f7220 */ /* 0x008fc60000410000 */
[----:B------:R2:W-:Y:S01]  /*2fd00*/  ST.E desc[UR14][R6.64+0xc8], R37 ;  /* 0x0000c82506007985 */ /* 0x0005e2000c10190e */
[----:B0-----:R-:W-:-:S03]  /*2fd10*/  FMUL.FTZ R33, R9, R86 ;  /* 0x0000005609217220 */ /* 0x001fc60000410000 */
[----:B------:R0:W-:Y:S01]  /*2fd20*/  ST.E desc[UR4][R6.64+0xcc], R3 ;  /* 0x0000cc0306007985 */ /* 0x0001e2000c101904 */
[----:B-1----:R-:W-:-:S03]  /*2fd30*/  FMUL.FTZ R35, R9, R84 ;  /* 0x0000005409237220 */ /* 0x002fc60000410000 */
[----:B------:R1:W-:Y:S01]  /*2fd40*/  ST.E desc[UR16][R6.64+0xd8], R39 ;  /* 0x0000d82706007985 */ /* 0x0003e2000c101910 */
[----:B--2---:R-:W-:-:S03]  /*2fd50*/  FMUL.FTZ R37, R9, R90 ;  /* 0x0000005a09257220 */ /* 0x004fc60000410000 */
        /* <DEDUP_REMOVED lines=59> */
[C---:B-1----:R-:W-:Y:S02]  /*30110*/  FMUL.FTZ R29, R9.reuse, R222 ;  /* 0x000000de091d7220 */ /* 0x042fe40000410000 */
[----:B------:R-:W-:Y:S01]  /*30120*/  ST.E desc[UR8][R6.64+0x1cc], R31 ;  /* 0x0001cc1f06007985 */ /* 0x000fe2000c101908 */
[----:B--2---:R-:W-:-:S03]  /*30130*/  FMUL.FTZ R39, R9, R148 ;  /* 0x0000009409277220 */ /* 0x004fc60000410000 */
[----:B------:R0:W-:Y:S01]  /*30140*/  ST.E desc[UR10][R6.64+0x1d8], R33 ;  /* 0x0001d82106007985 */ /* 0x0001e2000c10190a */
[----:B------:R-:W-:-:S03]  /*30150*/  FMUL.FTZ R9, R9, R224 ;  /* 0x000000e009097220 */ /* 0x000fc60000410000 */
[----:B------:R-:W-:Y:S04]  /*30160*/  ST.E desc[UR6][R6.64+0x1dc], R29 ;  /* 0x0001dc1d06007985 */ /* 0x000fe8000c101906 */
[----:B------:R-:W-:Y:S04]  /*30170*/  ST.E desc[UR12][R6.64+0x1e8], R35 ;  /* 0x0001e82306007985 */ /* 0x000fe8000c10190c */
[----:B------:R-:W-:Y:S04]  /*30180*/  ST.E desc[UR14][R6.64+0x1ec], R37 ;  /* 0x0001ec2506007985 */ /* 0x000fe8000c10190e */
[----:B------:R-:W-:Y:S04]  /*30190*/  ST.E desc[UR16][R6.64+0x1f8], R39 ;  /* 0x0001f82706007985 */ /* 0x000fe8000c101910 */
[----:B------:R1:W-:Y:S04]  /*301a0*/  ST.E desc[UR18][R6.64+0x1fc], R9 ;  /* 0x0001fc0906007985 */ /* 0x0003e8000c101912 */
[----:B---3--:R-:W2:Y:S01]  /*301b0*/  LDL.64 R2, [R0+0x80] ;  /* 0x0000800000027983 */ /* 0x008ea20000100a00 */
[----:B------:R-:W-:-:S02]  /*301c0*/  LEA.HI R8, R8, 0x8, RZ, 0x19 ;  /* 0x0000000808087811 */ /* 0x000fc400078fc8ff */
[----:B------:R-:W-:Y:S01]  /*301d0*/  R2UR UR28, R4 ;  /* 0x00000000041c72ca */ /* 0x000fe200000e0000 */
[----:B0-----:R-:W3:Y:S02]  /*301e0*/  LDL.64 R32, [R0] ;  /* 0x0000000000207983 */ /* 0x001ee40000100a00 */
[----:B------:R1:W-:Y:S01]  /*301f0*/  BAR.SYNC.DEFER_BLOCKING R8, 0x100 ;  /* 0x000400080000751d */ /* 0x0003e20000010000 */
[----:B------:R-:W-:-:S05]  /*30200*/  R2UR UR29, R5 ;  /* 0x00000000051d72ca */ /* 0x000fca00000e0000 */
[----:B------:R-:W4:Y:S04]  /*30210*/  LDL.64 R30, [R0+0x98] ;  /* 0x00009800001e7983 */ /* 0x000f280000100a00 */
[----:B-1----:R-:W4:Y:S04]  /*30220*/  LDL.64 R8, [R0+0x88] ;  /* 0x0000880000087983 */ /* 0x002f280000100a00 */
[----:B--2---:R-:W2:Y:S04]  /*30230*/  LD.E R29, desc[UR4][R2.64] ;  /* 0x00000004021d7980 */ /* 0x004ea8000c101900 */
        /* <DEDUP_REMOVED lines=64> */
[----:B---3--:R-:W3:Y:S04]  /*30640*/  LD.E R33, desc[UR6][R32.64] ;  /* 0x0000000620217980 */ /* 0x008ee8000c101900 */
[----:B----4-:R-:W3:Y:S04]  /*30650*/  LD.E.64 R6, desc[UR4][R30.64] ;  /* 0x000000041e067980 */ /* 0x010ee8000c101b00 */
[----:B--2---:R0:W-:Y:S04]  /*30660*/  ST.E desc[UR8][R2.64], R29 ;  /* 0x0000001d02007985 */ /* 0x0041e8000c101908 */
        /* <DEDUP_REMOVED lines=64> */
[----:B0-----:R-:W4:Y:S04]  /*30a70*/  LD.E R29, desc[UR28][R2.64+0x104] ;  /* 0x0001041c021d7980 */ /* 0x001f28000c101900 */
[----:B----4-:R0:W-:Y:S04]  /*30a80*/  ST.E desc[UR4][R2.64+0x104], R29 ;  /* 0x0001041d02007985 */ /* 0x0101e8000c101904 */
[----:B------:R-:W4:Y:S04]  /*30a90*/  LD.E R31, desc[UR6][R2.64+0x108] ;  /* 0x00010806021f7980 */ /* 0x000f28000c101900 */
[----:B-1----:R-:W3:Y:S04]  /*30aa0*/  LD.E R35, desc[UR8][R2.64+0x10c] ;  /* 0x00010c0802237980 */ /* 0x002ee8000c101900 */
        /* <DEDUP_REMOVED lines=8> */
[----:B0-----:R-:W2:Y:S04]  /*30b30*/  LD.E R29, desc[UR26][R2.64+0x130] ;  /* 0x0001301a021d7980 */ /* 0x001ea8000c101900 */
        /* <DEDUP_REMOVED lines=51> */
[----:B----4-:R-:W-:Y:S04]  /*30e70*/  ST.E desc[UR4][R2.64+0x108], R31 ;  /* 0x0001081f02007985 */ /* 0x010fe8000c101904 */
[----:B---3--:R-:W-:Y:S04]  /*30e80*/  ST.E desc[UR6][R2.64+0x10c], R35 ;  /* 0x00010c2302007985 */ /* 0x008fe8000c101906 */
[----:B--2---:R-:W-:Y:S04]  /*30e90*/  ST.E desc[UR8][R2.64+0x110], R37 ;  /* 0x0001102502007985 */ /* 0x004fe8000c101908 */
        /* <DEDUP_REMOVED lines=59> */
[----:B------:R-:W4:Y:S01]  /*31250*/  LD.E R24, desc[UR28][R8.64] ;  /* 0x0000001c08187980 */ /* 0x000f22000c101900 */
[----:B------:R-:W-:-:S02]  /*31260*/  R2UR UR32, R4 ;  /* 0x00000000042072ca */ /* 0x000fc400000e0000 */
[C---:B------:R-:W-:Y:S02]  /*31270*/  R2UR UR33, R5.reuse ;  /* 0x00000000052172ca */ /* 0x040fe400000e0000 */
[C---:B------:R-:W-:Y:S02]  /*31280*/  R2UR UR30, R4.reuse ;  /* 0x00000000041e72ca */ /* 0x040fe400000e0000 */
[C---:B------:R-:W-:Y:S02]  /*31290*/  R2UR UR31, R5.reuse ;  /* 0x00000000051f72ca */ /* 0x040fe400000e0000 */
[C---:B------:R-:W-:Y:S02]  /*312a0*/  R2UR UR56, R4.reuse ;  /* 0x00000000043872ca */ /* 0x040fe400000e0000 */
[----:B------:R-:W-:Y:S02]  /*312b0*/  R2UR UR57, R5 ;  /* 0x00000000053972ca */ /* 0x000fe400000e0000 */
        /* <DEDUP_REMOVED lines=14> */
[----:B------:R-:W-:Y:S02]  /*313a0*/  R2UR UR34, R4 ;  /* 0x00000000042272ca */ /* 0x000fe400000e0000 */
[----:B------:R-:W-:Y:S01]  /*313b0*/  R2UR UR35, R5 ;  /* 0x00000000052372ca */ /* 0x000fe200000e0000 */
[----:B------:R-:W-:Y:S01]  /*313c0*/  IMAD R6, R33, 0xc00, R6 ;  /* 0x00000c0021067824 */ /* 0x000fe200078e0206 */
[----:B------:R-:W-:Y:S01]  /*313d0*/  F2FP.F16.F32.PACK_AB R152, R25, R152 ;  /* 0x000000981998723e */ /* 0x000fe200000000ff */
[----:B0-----:R-:W4:Y:S01]  /*313e0*/  LD.E R29, desc[UR22][R2.64+0x14] ;  /* 0x00001416021d7980 */ /* 0x001f22000c101900 */
[----:B------:R-:W-:Y:S02]  /*313f0*/  F2FP.F16.F32.PACK_AB R154, R27, R154 ;  /* 0x0000009a1b9a723e */ /* 0x000fe400000000ff */
[----:B------:R-:W-:Y:S01]  /*31400*/  F2FP.F16.F32.PACK_AB R153, R26, R153 ;  /* 0x000000991a99723e */ /* 0x000fe200000000ff */
[----:B------:R-:W4:Y:S01]  /*31410*/  LD.E R25, desc[UR30][R2.64+0x4] ;  /* 0x0000041e02197980 */ /* 0x000f22000c101900 */
[----:B------:R-:W-:-:S03]  /*31420*/  F2FP.F16.F32.PACK_AB R155, R28, R155 ;  /* 0x0000009b1c9b723e */ /* 0x000fc600000000ff */
        /* <DEDUP_REMOVED lines=128> */
[----:B------:R-:W-:Y:S01]  /*31c30*/  R2UR UR7, R7 ;  /* 0x00000000070772ca */ /* 0x000fe200000e0000 */
[----:B------:R-:W-:Y:S01]  /*31c40*/  VOTEU.ANY UP0, P0 ;  /* 0x00000000003f7886 */ /* 0x000fe20000000100 */
        /* <DEDUP_REMOVED lines=23> */
[----:B------:R-:W-:Y:S01]  /*31dc0*/  R2UR UR29, R5 ;  /* 0x00000000051d72ca */ /* 0x000fe200000e0000 */
[----:B--2---:R-:W-:-:S06]  /*31dd0*/  WARPGROUP.ARRIVE ;  /* 0x00000000000079c5 */ /* 0x004fcc0000000000 */
[----:B------:R-:W-:Y:S01]  /*31de0*/  HGMMA.64x256x16.F32 R24, R152, gdesc[UR4].tnspB, R24, UP0, gsb0 ;  /* 0x43e0000498187df0 */ /* 0x000fe2000b800818 */
        /* <DEDUP_REMOVED lines=23> */
[----:B------:R-:W-:Y:S01]  /*31f60*/  R2UR UR31, R5 ;  /* 0x00000000051f72ca */ /* 0x000fe200000e0000 */
[----:B------:R-:W-:-:S02]  /*31f70*/  WARPGROUP.DEPBAR.LE gsb0, 0x0 ;  /* 0x00008000000079c5 */ /* 0x000fc40000010000 */
[----:B------:R0:W-:Y:S01]  /*31f80*/  ST.E desc[UR4][R2.64], R24 ;  /* 0x0000001802007985 */ /* 0x0001e2000c101904 */
[C---:B------:R-:W-:Y:S02]  /*31f90*/  R2UR UR4, R4.reuse ;  /* 0x00000000040472ca */ /* 0x040fe400000e0000 */
[C---:B------:R-:W-:Y:S01]  /*31fa0*/  R2UR UR5, R5.reuse ;  /* 0x00000000050572ca */ /* 0x040fe200000e0000 */
[----:B------:R1:W-:Y:S01]  /*31fb0*/  ST.E desc[UR6][R2.64+0x4], R25 ;  /* 0x0000041902007985 */ /* 0x0003e2000c101906 */
[----:B------:R-:W-:Y:S02]  /*31fc0*/  R2UR UR6, R4 ;  /* 0x00000000040672ca */ /* 0x000fe400000e0000 */
[----:B------:R-:W-:-:S09]  /*31fd0*/  R2UR UR7, R5 ;  /* 0x00000000050772ca */ /* 0x000fd200000e0000 */
[----:B------:R2:W-:Y:S01]  /*31fe0*/  ST.E desc[UR4][R2.64+0x8], R26 ;  /* 0x0000081a02007985 */ /* 0x0005e2000c101904 */
[C---:B------:R-:W-:Y:S02]  /*31ff0*/  R2UR UR4, R4.reuse ;  /* 0x00000000040472ca */ /* 0x040fe400000e0000 */
[C---:B------:R-:W-:Y:S01]  /*32000*/  R2UR UR5, R5.reuse ;  /* 0x00000000050572ca */ /* 0x040fe200000e0000 */
[----:B------:R3:W-:Y:S01]  /*32010*/  ST.E desc[UR6][R2.64+0xc], R27 ;  /* 0x00000c1b02007985 */ /* 0x0007e2000c101906 */
[C---:B------:R-:W-:Y:S02]  /*32020*/  R2UR UR6, R4.reuse ;  /* 0x00000000040672ca */ /* 0x040fe400000e0000 */
[C---:B------:R-:W-:Y:S01]  /*32030*/  R2UR UR7, R5.reuse ;  /* 0x00000000050772ca */ /* 0x040fe200000e0000 */
[----:B------:R4:W-:Y:S01]  /*32040*/  ST.E desc[UR8][R2.64+0x10], R28 ;  /* 0x0000101c02007985 */ /* 0x0009e2000c101908 */
[C---:B------:R-:W-:Y:S02]  /*32050*/  R2UR UR8, R4.reuse ;  /* 0x00000000040872ca */ /* 0x040fe400000e0000 */
[----:B------:R-:W-:Y:S01]  /*32060*/  R2UR UR9, R5 ;  /* 0x00000000050972ca */ /* 0x000fe200000e0000 */
[----:B------:R4:W-:Y:S01]  /*32070*/  ST.E desc[UR10][R2.64+0x14], R29 ;  /* 0x0000141d02007985 */ /* 0x0009e2000c10190a */
[----:B------:R-:W-:-:S02]  /*32080*/  R2UR UR10, R4 ;  /* 0x00000000040a72ca */ /* 0x000fc400000e0000 */
        /* <DEDUP_REMOVED lines=318> */
[----:B------:R-:W-:Y:S01]  /*33470*/  R2UR UR23, R5 ;  /* 0x00000000051772ca */ /* 0x000fe200000e0000 */
[----:B------:R4:W-:Y:S04]  /*33480*/  ST.E desc[UR24][R2.64+0x1c0], R136 ;  /* 0x0001c08802007985 */ /* 0x0009e8000c101918 */
[----:B------:R4:W-:Y:S04]  /*33490*/  ST.E desc[UR26][R2.64+0x1c4], R137 ;  /* 0x0001c48902007985 */ /* 0x0009e8000c10191a */
[----:B------:R4:W-:Y:S04]  /*334a0*/  ST.E desc[UR28][R2.64+0x1c8], R138 ;  /* 0x0001c88a02007985 */ /* 0x0009e8000c10191c */
[----:B------:R4:W-:Y:S04]  /*334b0*/  ST.E desc[UR4][R2.64+0x1cc], R139 ;  /* 0x0001cc8b02007985 */ /* 0x0009e8000c101904 */
[----:B------:R4:W-:Y:S04]  /*334c0*/  ST.E desc[UR6][R2.64+0x1d0], R140 ;  /* 0x0001d08c02007985 */ /* 0x0009e8000c101906 */
[----:B------:R4:W-:Y:S04]  /*334d0*/  ST.E desc[UR8][R2.64+0x1d4], R141 ;  /* 0x0001d48d02007985 */ /* 0x0009e8000c101908 */
[----:B------:R4:W-:Y:S01]  /*334e0*/  ST.E desc[UR10][R2.64+0x1d8], R142 ;  /* 0x0001d88e02007985 */ /* 0x0009e2000c10190a */
[----:B------:R-:W-:-:S03]  /*334f0*/  R2UR UR24, R4 ;  /* 0x00000000041872ca */ /* 0x000fc600000e0000 */
[----:B------:R4:W-:Y:S01]  /*33500*/  ST.E desc[UR12][R2.64+0x1dc], R143 ;  /* 0x0001dc8f02007985 */ /* 0x0009e2000c10190c */
[----:B------:R-:W-:-:S03]  /*33510*/  R2UR UR25, R5 ;  /* 0x00000000051972ca */ /* 0x000fc600000e0000 */
[----:B------:R4:W-:Y:S01]  /*33520*/  ST.E desc[UR14][R2.64+0x1e0], R144 ;  /* 0x0001e09002007985 */ /* 0x0009e2000c10190e */
[----:B------:R-:W-:-:S03]  /*33530*/  R2UR UR26, R4 ;  /* 0x00000000041a72ca */ /* 0x000fc600000e0000 */
[----:B------:R4:W-:Y:S01]  /*33540*/  ST.E desc[UR16][R2.64+0x1e4], R145 ;  /* 0x0001e49102007985 */ /* 0x0009e2000c101910 */
[----:B------:R-:W-:-:S03]  /*33550*/  R2UR UR27, R5 ;  /* 0x00000000051b72ca */ /* 0x000fc600000e0000 */
[----:B------:R4:W-:Y:S01]  /*33560*/  ST.E desc[UR18][R2.64+0x1e8], R146 ;  /* 0x0001e89202007985 */ /* 0x0009e2000c101912 */
[C---:B------:R-:W-:Y:S02]  /*33570*/  R2UR UR28, R4.reuse ;  /* 0x00000000041c72ca */ /* 0x040fe400000e0000 */
[----:B------:R-:W-:Y:S01]  /*33580*/  R2UR UR29, R5 ;  /* 0x00000000051d72ca */ /* 0x000fe200000e0000 */
[----:B------:R4:W-:Y:S01]  /*33590*/  ST.E desc[UR20][R2.64+0x1ec], R147 ;  /* 0x0001ec9302007985 */ /* 0x0009e2000c101914 */
[----:B------:R-:W-:-:S03]  /*335a0*/  R2UR UR20, R4 ;  /* 0x00000000041472ca */ /* 0x000fc600000e0000 */
[----:B------:R4:W-:Y:S01]  /*335b0*/  ST.E desc[UR22][R2.64+0x1f0], R148 ;  /* 0x0001f09402007985 */ /* 0x0009e2000c101916 */
        /* <DEDUP_REMOVED lines=13> */
[----:B------:R4:W-:Y:S04]  /*33690*/  ST.E desc[UR24][R2.64+0x1f4], R149 ;  /* 0x0001f49502007985 */ /* 0x0009e8000c101918 */
[----:B------:R4:W-:Y:S01]  /*336a0*/  ST.E desc[UR26][R2.64+0x1f8], R150 ;  /* 0x0001f89602007985 */ /* 0x0009e2000c10191a */
[----:B------:R-:W-:-:S03]  /*336b0*/  R2UR UR8, R4 ;  /* 0x00000000040872ca */ /* 0x000fc600000e0000 */
[----:B------:R4:W-:Y:S01]  /*336c0*/  ST.E desc[UR28][R2.64+0x1fc], R151 ;  /* 0x0001fc9702007985 */ /* 0x0009e2000c10191c */
[----:B------:R-:W-:-:S03]  /*336d0*/  R2UR UR9, R5 ;  /* 0x00000000050972ca */ /* 0x000fc600000e0000 */
[----:B------:R-:W-:Y:S01]  /*336e0*/  ST.E desc[UR22][R8.64], R197 ;  /* 0x000000c508007985 */ /* 0x000fe2000c101916 */
[C---:B------:R-:W-:Y:S02]  /*336f0*/  R2UR UR6, R4.reuse ;  /* 0x00000000040672ca */ /* 0x040fe400000e0000 */
[C---:B------:R-:W-:Y:S01]  /*33700*/  R2UR UR7, R5.reuse ;  /* 0x00000000050772ca */ /* 0x040fe200000e0000 */
[----:B0-----:R-:W4:Y:S01]  /*33710*/  LD.E R24, desc[UR20][R2.64] ;  /* 0x0000001402187980 */ /* 0x001f22000c101900 */
[C---:B------:R-:W-:Y:S02]  /*33720*/  R2UR UR4, R4.reuse ;  /* 0x00000000040472ca */ /* 0x040fe400000e0000 */
[C---:B------:R-:W-:Y:S01]  /*33730*/  R2UR UR5, R5.reuse ;  /* 0x00000000050572ca */ /* 0x040fe200000e0000 */
[----:B-1----:R-:W4:Y:S01]  /*33740*/  LD.E R25, desc[UR18][R2.64+0x4] ;  /* 0x0000041202197980 */ /* 0x002f22000c101900 */
[C---:B------:R-:W-:Y:S02]  /*33750*/  R2UR UR28, R4.reuse ;  /* 0x00000000041c72ca */ /* 0x040fe400000e0000 */
[----:B------:R-:W-:Y:S01]  /*33760*/  R2UR UR29, R5 ;  /* 0x00000000051d72ca */ /* 0x000fe200000e0000 */
[----:B--2---:R-:W2:Y:S01]  /*33770*/  LD.E R26, desc[UR16][R2.64+0x8] ;  /* 0x00000810021a7980 */ /* 0x004ea2000c101900 */
[----:B------:R-:W-:-:S02]  /*33780*/  R2UR UR26, R4 ;  /* 0x00000000041a72ca */ /* 0x000fc400000e0000 */
[C---:B------:R-:W-:Y:S01]  /*33790*/  R2UR UR27, R5.reuse ;  /* 0x00000000051b72ca */ /* 0x040fe200000e0000 */
[----:B---3--:R-:W2:Y:S01]  /*337a0*/  LD.E R27, desc[UR56][R2.64+0xc] ;  /* 0x00000c38021b7980 */ /* 0x008ea2000c101900 */
[C---:B------:R-:W-:Y:S02]  /*337b0*/  R2UR UR24, R4.reuse ;  /* 0x00000000041872ca */ /* 0x040fe400000e0000 */
[C---:B------:R-:W-:Y:S01]  /*337c0*/  R2UR UR25, R5.reuse ;  /* 0x00000000051972ca */ /* 0x040fe200000e0000 */
[----:B----4-:R-:W2:Y:S01]  /*337d0*/  LD.E R28, desc[UR54][R2.64+0x10] ;  /* 0x00001036021c7980 */ /* 0x010ea2000c101900 */
[C---:B------:R-:W-:Y:S02]  /*337e0*/  R2UR UR22, R4.reuse ;  /* 0x00000000041672ca */ /* 0x040fe400000e0000 */
[----:B------:R-:W-:Y:S01]  /*337f0*/  R2UR UR23, R5 ;  /* 0x00000000051772ca */ /* 0x000fe200000e0000 */
[----:B------:R-:W2:Y:S01]  /*33800*/  LD.E R29, desc[UR14][R2.64+0x14] ;  /* 0x0000140e021d7980 */ /* 0x000ea2000c101900 */
[----:B------:R-:W-:-:S02]  /*33810*/  R2UR UR20, R4 ;  /* 0x00000000041472ca */ /* 0x000fc400000e0000 */
[C---:B------:R-:W-:Y:S01]  /*33820*/  R2UR UR21, R5.reuse ;  /* 0x00000000051572ca */ /* 0x040fe200000e0000 */
[----:B------:R-:W2:Y:S01]  /*33830*/  LD.E R30, desc[UR12][R2.64+0x18] ;  /* 0x0000180c021e7980 */ /* 0x000ea2000c101900 */
[C---:B------:R-:W-:Y:S02]  /*33840*/  R2UR UR18, R4.reuse ;  /* 0x00000000041272ca */ /* 0x040fe400000e0000 */
[C---:B------:R-:W-:Y:S01]  /*33850*/  R2UR UR19, R5.reuse ;  /* 0x00000000051372ca */ /* 0x040fe200000e0000 */
[----:B------:R-:W2:Y:S01]  /*33860*/  LD.E R31, desc[UR10][R2.64+0x1c] ;  /* 0x00001c0a021f7980 */ /* 0x000ea2000c101900 */
        /* <DEDUP_REMOVED lines=303> */
[----:B------:R-:W-:Y:S02]  /*34b60*/  R2UR UR10, R4 ;  /* 0x00000000040a72ca */ /* 0x000fe400000e0000 */
[----:B------:R-:W-:Y:S01]  /*34b70*/  R2UR UR11, R5 ;  /* 0x00000000050b72ca */ /* 0x000fe200000e0000 */
        /* <DEDUP_REMOVED lines=19> */
[----:B------:R-:W-:-:S02]  /*34cb0*/  VIADD R152, R6, 0x80 ;  /* 0x0000008006987836 */ /* 0x000fc40000000000 */
[----:B------:R-:W-:-:S03]  /*34cc0*/  IMAD.MOV.U32 R153, RZ, RZ, R7 ;  /* 0x000000ffff997224 */ /* 0x000fc600078e0007 */
[----:B------:R-:W-:Y:S02]  /*34cd0*/  R2UR UR6, R152 ;  /* 0x00000000980672ca */ /* 0x000fe400000e0000 */
[----:B------:R-:W-:Y:S02]  /*34ce0*/  R2UR UR7, R153 ;  /* 0x00000000990772ca */ /* 0x000fe400000e0000 */
[----:B------:R-:W-:Y:S02]  /*34cf0*/  F2FP.F16.F32.PACK_AB R152, R20, R21 ;  /* 0x000000151498723e */ /* 0x000fe400000000ff */
[----:B------:R-:W-:Y:S02]  /*34d00*/  F2FP.F16.F32.PACK_AB R154, R12, R13 ;  /* 0x0000000d0c9a723e */ /* 0x000fe400000000ff */
[----:B------:R-:W-:Y:S02]  /*34d10*/  F2FP.F16.F32.PACK_AB R153, R156, R157 ;  /* 0x0000009d9c99723e */ /* 0x000fe400000000ff */
[----:B------:R-:W-:-:S02]  /*34d20*/  F2FP.F16.F32.PACK_AB R155, R158, R10 ;  /* 0x0000000a9e9b723e */ /* 0x000fc400000000ff */
        /* <DEDUP_REMOVED lines=24> */
[----:B--2---:R-:W-:-:S06]  /*34eb0*/  WARPGROUP.ARRIVE ;  /* 0x00000000000079c5 */ /* 0x004fcc0000000000 */
[----:B------:R-:W-:Y:S01]  /*34ec0*/  HGMMA.64x256x16.F32 R24, R152, gdesc[UR4].tnspB, R24, gsb0 ;  /* 0x43e0000498187df0 */ /* 0x000fe20008000818 */
        /* <DEDUP_REMOVED lines=2698> */
[----:B------:R4:W-:Y:S04]  /*3f770*/  ST.E desc[UR18][R2.64+0x1b4], R133 ;  /* 0x0001b48502007985 */ /* 0x0009e8000c101912 */
        /* <DEDUP_REMOVED lines=24> */
[----:B------:R-:W-:Y:S04]  /*3f900*/  ST.E desc[UR20][R2.64+0x1ec], R147 ;  /* 0x0001ec9302007985 */ /* 0x000fe8000c101914 */
[----:B------:R-:W-:Y:S01]  /*3f910*/  ST.E desc[UR22][R2.64+0x1f0], R148 ;  /* 0x0001f09402007985 */ /* 0x000fe2000c101916 */
[----:B------:R-:W-:-:S03]  /*3f920*/  R2UR UR22, R4 ;  /* 0x00000000041672ca */ /* 0x000fc600000e0000 */
[----:B------:R-:W-:Y:S01]  /*3f930*/  ST.E desc[UR24][R2.64+0x1f4], R149 ;  /* 0x0001f49502007985 */ /* 0x000fe2000c101918 */
[----:B------:R-:W-:-:S03]  /*3f940*/  R2UR UR23, R5 ;  /* 0x00000000051772ca */ /* 0x000fc600000e0000 */
[----:B------:R-:W-:Y:S01]  /*3f950*/  ST.E desc[UR26][R2.64+0x1f8], R150 ;  /* 0x0001f89602007985 */ /* 0x000fe2000c10191a */
[----:B------:R-:W-:-:S03]  /*3f960*/  R2UR UR20, R4 ;  /* 0x00000000041472ca */ /* 0x000fc600000e0000 */
[----:B------:R-:W-:Y:S01]  /*3f970*/  ST.E desc[UR28][R2.64+0x1fc], R151 ;  /* 0x0001fc9702007985 */ /* 0x000fe2000c10191c */
[C---:B------:R-:W-:Y:S02]  /*3f980*/  R2UR UR21, R5.reuse ;  /* 0x00000000051572ca */ /* 0x040fe400000e0000 */
[C---:B------:R-:W-:Y:S01]  /*3f990*/  R2UR UR16, R4.reuse ;  /* 0x00000000041072ca */ /* 0x040fe200000e0000 */
[----:B------:R4:W-:Y:S01]  /*3f9a0*/  ST.E desc[UR18][R2.64+0x1e8], R146 ;  /* 0x0001e89202007985 */ /* 0x0009e2000c101912 */
        /* <DEDUP_REMOVED lines=8> */
[----:B------:R-:W-:Y:S01]  /*3fa30*/  R2UR UR11, R5 ;  /* 0x00000000050b72ca */ /* 0x000fe200000e0000 */
[----:B------:R-:W-:Y:S01]  /*3fa40*/  ST.E desc[UR22][R8.64], R197 ;  /* 0x000000c508007985 */ /* 0x000fe2000c101916 */
[----:B------:R-:W-:-:S02]  /*3fa50*/  R2UR UR8, R4 ;  /* 0x00000000040872ca */ /* 0x000fc400000e0000 */
        /* <DEDUP_REMOVED lines=349> */
[----:B------:R-:W-:Y:S01]  /*41030*/  VIADD R6, R6, 0x280 ;  /* 0x0000028006067836 */ /* 0x000fe20000000000 */
[----:B------:R-:W-:-:S04]  /*41040*/  R2UR UR7, R7 ;  /* 0x00000000070772ca */ /* 0x000fc800000e0000 */
[----:B------:R-:W-:Y:S02]  /*41050*/  R2UR UR6, R6 ;  /* 0x00000000060672ca */ /* 0x000fe400000e0000 */
[----:B------:R-:W-:Y:S02]  /*41060*/  F2FP.F16.F32.PACK_AB R156, R188, R189 ;  /* 0x000000bdbc9c723e */ /* 0x000fe400000000ff */
[----:B------:R-:W-:Y:S02]  /*41070*/  F2FP.F16.F32.PACK_AB R158, R186, R187 ;  /* 0x000000bbba9e723e */ /* 0x000fe400000000ff */
[----:B------:R-:W-:Y:S02]  /*41080*/  F2FP.F16.F32.PACK_AB R157, R162, R163 ;  /* 0x000000a3a29d723e */ /* 0x000fe400000000ff */
[----:B------:R-:W-:Y:S02]  /*41090*/  F2FP.F16.F32.PACK_AB R159, R159, R160 ;  /* 0x000000a09f9f723e */ /* 0x000fe400000000ff */
        /* <DEDUP_REMOVED lines=27> */
[C---:B------:R-:W-:Y:S01]  /*41250*/  R2UR UR7, R5.reuse ;  /* 0x00000000050772ca */ /* 0x040fe200000e0000 */
[----:B------:R-:W-:Y:S02]  /*41260*/  WARPGROUP.DEPBAR.LE gsb0, 0x0 ;  /* 0x00008000000079c5 */ /* 0x000fe40000010000 */
[----:B------:R-:W-:Y:S01]  /*41270*/  ST.E desc[UR4][R2.64], R24 ;  /* 0x0000001802007985 */ /* 0x000fe2000c101904 */
[----:B------:R-:W-:Y:S02]  /*41280*/  R2UR UR4, R4 ;  /* 0x00000000040472ca */ /* 0x000fe400000e0000 */
[----:B------:R-:W-:-:S07]  /*41290*/  R2UR UR5, R5 ;  /* 0x00000000050572ca */ /* 0x000fce00000e0000 */
[----:B------:R0:W-:Y:S01]  /*412a0*/  ST.E desc[UR6][R2.64+0x4], R25 ;  /* 0x0000041902007985 */ /* 0x0001e2000c101906 */
[C---:B------:R-:W-:Y:S02]  /*412b0*/  R2UR UR6, R4.reuse ;  /* 0x00000000040672ca */ /* 0x040fe400000e0000 */
[C---:B------:R-:W-:Y:S01]  /*412c0*/  R2UR UR7, R5.reuse ;  /* 0x00000000050772ca */ /* 0x040fe200000e0000 */
[----:B------:R-:W-:Y:S01]  /*412d0*/  ST.E desc[UR8][R2.64+0x8], R26 ;  /* 0x0000081a02007985 */ /* 0x000fe2000c101908 */
[C---:B------:R-:W-:Y:S02]  /*412e0*/  R2UR UR8, R4.reuse ;  /* 0x00000000040872ca */ /* 0x040fe400000e0000 */
[C---:B------:R-:W-:Y:S01]  /*412f0*/  R2UR UR9, R5.reuse ;  /* 0x00000000050972ca */ /* 0x040fe200000e0000 */
[----:B------:R1:W-:Y:S01]  /*41300*/  ST.E desc[UR10][R2.64+0xc], R27 ;  /* 0x00000c1b02007985 */ /* 0x0003e2000c10190a */
[C---:B------:R-:W-:Y:S02]  /*41310*/  R2UR UR10, R4.reuse ;  /* 0x00000000040a72ca */ /* 0x040fe400000e0000 */
[----:B------:R-:W-:Y:S01]  /*41320*/  R2UR UR11, R5 ;  /* 0x00000000050b72ca */ /* 0x000fe200000e0000 */
[----:B------:R-:W-:Y:S01]  /*41330*/  ST.E desc[UR12][R2.64+0x10], R28 ;  /* 0x0000101c02007985 */ /* 0x000fe2000c10190c */
[----:B------:R-:W-:-:S02]  /*41340*/  R2UR UR12, R4 ;  /* 0x00000000040c72ca */ /* 0x000fc400000e0000 */
[C---:B------:R-:W-:Y:S01]  /*41350*/  R2UR UR13, R5.reuse ;  /* 0x00000000050d72ca */ /* 0x040fe200000e0000 */
[----:B------:R2:W-:Y:S01]  /*41360*/  ST.E desc[UR14][R2.64+0x14], R29 ;  /* 0x0000141d02007985 */ /* 0x0005e2000c10190e */
[C---:B------:R-:W-:Y:S02]  /*41370*/  R2UR UR14, R4.reuse ;  /* 0x00000000040e72ca */ /* 0x040fe400000e0000 */
[C---:B------:R-:W-:Y:S01]  /*41380*/  R2UR UR15, R5.reuse ;  /* 0x00000000050f72ca */ /* 0x040fe200000e0000 */
[----:B------:R-:W-:Y:S01]  /*41390*/  ST.E desc[UR16][R2.64+0x18], R30 ;  /* 0x0000181e02007985 */ /* 0x000fe2000c101910 */
[C---:B------:R-:W-:Y:S02]  /*413a0*/  R2UR UR16, R4.reuse ;  /* 0x00000000041072ca */ /* 0x040fe400000e0000 */
[----:B------:R-:W-:Y:S01]  /*413b0*/  R2UR UR17, R5 ;  /* 0x00000000051172ca */ /* 0x000fe200000e0000 */
[----:B------:R3:W-:Y:S01]  /*413c0*/  ST.E desc[UR18][R2.64+0x1c], R31 ;  /* 0x00001c1f02007985 */ /* 0x0007e2000c101912 */
[----:B------:R-:W-:-:S02]  /*413d0*/  R2UR UR18, R4 ;  /* 0x00000000041272ca */ /* 0x000fc400000e0000 */
        /* <DEDUP_REMOVED lines=10> */
[----:B------:R-:W-:Y:S01]  /*41480*/  ST.E desc[UR6][R2.64+0x2c], R35 ;  /* 0x00002c2302007985 */ /* 0x000fe2000c101906 */
[C---:B------:R-:W-:Y:S02]  /*41490*/  R2UR UR6, R4.reuse ;  /* 0x00000000040672ca */ /* 0x040fe400000e0000 */
[C---:B------:R-:W-:Y:S01]  /*414a0*/  R2UR UR7, R5.reuse ;  /* 0x00000000050772ca */ /* 0x040fe200000e0000 */
[----:B------:R-:W-:Y:S01]  /*414b0*/  ST.E desc[UR8][R2.64+0x30], R36 ;  /* 0x0000302402007985 */ /* 0x000fe2000c101908 */
        /* <DEDUP_REMOVED lines=345> */
[----:B------:R-:W-:-:S03]  /*42a50*/  R2UR UR4, R4 ;  /* 0x00000000040472ca */ /* 0x000fc600000e0000 */
[----:B------:R4:W-:Y:S01]  /*42a60*/  ST.E desc[UR6][R8.64], R197 ;  /* 0x000000c508007985 */ /* 0x0009e2000c101906 */
[----:B------:R-:W-:-:S03]  /*42a70*/  R2UR UR5, R5 ;  /* 0x00000000050572ca */ /* 0x000fc600000e0000 */
[----:B------:R-:W4:Y:S01]  /*42a80*/  LD.E R7, desc[UR8][R2.64] ;  /* 0x0000000802077980 */ /* 0x000f22000c101900 */
[C---:B------:R-:W-:Y:S02]  /*42a90*/  R2UR UR6, R4.reuse ;  /* 0x00000000040672ca */ /* 0x040fe400000e0000 */
[C---:B------:R-:W-:Y:S01]  /*42aa0*/  R2UR UR7, R5.reuse ;  /* 0x00000000050772ca */ /* 0x040fe200000e0000 */
[----:B------:R-:W4:Y:S01]  /*42ab0*/  LD.E R13, desc[UR10][R2.64+0x4] ;  /* 0x0000040a020d7980 */ /* 0x000f22000c101900 */
[C---:B------:R-:W-:Y:S02]  /*42ac0*/  R2UR UR8, R4.reuse ;  /* 0x00000000040872ca */ /* 0x040fe400000e0000 */
[C---:B------:R-:W-:Y:S01]  /*42ad0*/  R2UR UR9, R5.reuse ;  /* 0x00000000050972ca */ /* 0x040fe200000e0000 */
[----:B------:R-:W4:Y:S01]  /*42ae0*/  LD.E R15, desc[UR12][R2.64+0x8] ;  /* 0x0000080c020f7980 */ /* 0x000f22000c101900 */
[C---:B------:R-:W-:Y:S02]  /*42af0*/  R2UR UR10, R4.reuse ;  /* 0x00000000040a72ca */ /* 0x040fe400000e0000 */
[----:B------:R-:W-:Y:S01]  /*42b00*/  R2UR UR11, R5 ;  /* 0x00000000050b72ca */ /* 0x000fe200000e0000 */
[----:B------:R-:W4:Y:S01]  /*42b10*/  LD.E R19, desc[UR14][R2.64+0xc] ;  /* 0x00000c0e02137980 */ /* 0x000f22000c101900 */
[----:B------:R-:W-:-:S02]  /*42b20*/  R2UR UR12, R4 ;  /* 0x00000000040c72ca */ /* 0x000fc400000e0000 */
[C---:B------:R-:W-:Y:S01]  /*42b30*/  R2UR UR13, R5.reuse ;  /* 0x00000000050d72ca */ /* 0x040fe200000e0000 */
[----:B------:R-:W4:Y:S01]  /*42b40*/  LD.E R21, desc[UR16][R2.64+0x10] ;  /* 0x0000101002157980 */ /* 0x000f22000c101900 */
[C---:B------:R-:W-:Y:S02]  /*42b50*/  R2UR UR14, R4.reuse ;  /* 0x00000000040e72ca */ /* 0x040fe400000e0000 */
[C---:B------:R-:W-:Y:S01]  /*42b60*/  R2UR UR15, R5.reuse ;  /* 0x00000000050f72ca */ /* 0x040fe200000e0000 */
[----:B0-----:R-:W4:Y:S01]  /*42b70*/  LD.E R25, desc[UR18][R2.64+0x14] ;  /* 0x0000141202197980 */ /* 0x001f22000c101900 */
[C---:B------:R-:W-:Y:S02]  /*42b80*/  R2UR UR16, R4.reuse ;  /* 0x00000000041072ca */ /* 0x040fe400000e0000 */
[----:B------:R-:W-:Y:S01]  /*42b90*/  R2UR UR17, R5 ;  /* 0x00000000051172ca */ /* 0x000fe200000e0000 */
[----:B-1----:R-:W4:Y:S01]  /*42ba0*/  LD.E R27, desc[UR20][R2.64+0x18] ;  /* 0x00001814021b7980 */ /* 0x002f22000c101900 */
[----:B------:R-:W-:-:S02]  /*42bb0*/  R2UR UR18, R4 ;  /* 0x00000000041272ca */ /* 0x000fc400000e0000 */
[C---:B------:R-:W-:Y:S01]  /*42bc0*/  R2UR UR19, R5.reuse ;  /* 0x00000000051372ca */ /* 0x040fe200000e0000 */
[----:B--2---:R-:W2:Y:S01]  /*42bd0*/  LD.E R29, desc[UR22][R2.64+0x1c] ;  /* 0x00001c16021d7980 */ /* 0x004ea2000c101900 */
[C---:B------:R-:W-:Y:S02]  /*42be0*/  R2UR UR20, R4.reuse ;  /* 0x00000000041472ca */ /* 0x040fe400000e0000 */
[C---:B------:R-:W-:Y:S01]  /*42bf0*/  R2UR UR21, R5.reuse ;  /* 0x00000000051572ca */ /* 0x040fe200000e0000 */
[----:B---3--:R-:W3:Y:S01]  /*42c00*/  LD.E R31, desc[UR24][R2.64+0x20] ;  /* 0x00002018021f7980 */ /* 0x008ee2000c101900 */
[C---:B------:R-:W-:Y:S02]  /*42c10*/  R2UR UR22, R4.reuse ;  /* 0x00000000041672ca */ /* 0x040fe400000e0000 */
[----:B------:R-:W-:Y:S01]  /*42c20*/  R2UR UR23, R5 ;  /* 0x00000000051772ca */ /* 0x000fe200000e0000 */
[----:B----4-:R-:W4:Y:S01]  /*42c30*/  LD.E R33, desc[UR26][R2.64+0x24] ;  /* 0x0000241a02217980 */ /* 0x010f22000c101900 */
[----:B------:R-:W-:-:S02]  /*42c40*/  R2UR UR24, R4 ;  /* 0x00000000041872ca */ /* 0x000fc400000e0000 */
        /* <DEDUP_REMOVED lines=374> */
[----:B--2---:R-:W-:Y:S01]  /*443b0*/  ST.E desc[UR18][R2.64+0x1c], R29 ;  /* 0x00001c1d02007985 */ /* 0x004fe2000c101912 */
[----:B------:R-:W-:-:S02]  /*443c0*/  R2UR UR18, R4 ;  /* 0x00000000041272ca */ /* 0x000fc400000e0000 */
[C---:B------:R-:W-:Y:S01]  /*443d0*/  R2UR UR19, R5.reuse ;  /* 0x00000000051372ca */ /* 0x040fe200000e0000 */
[----:B---3--:R-:W-:Y:S01]  /*443e0*/  ST.E desc[UR20][R2.64+0x20], R31 ;  /* 0x0000201f02007985 */ /* 0x008fe2000c101914 */
[C---:B------:R-:W-:Y:S02]  /*443f0*/  R2UR UR20, R4.reuse ;  /* 0x00000000041472ca */ /* 0x040fe400000e0000 */
[C---:B------:R-:W-:Y:S01]  /*44400*/  R2UR UR21, R5.reuse ;  /* 0x00000000051572ca */ /* 0x040fe200000e0000 */
[----:B----4-:R-:W-:Y:S01]  /*44410*/  ST.E desc[UR22][R2.64+0x24], R33 ;  /* 0x0000242102007985 */ /* 0x010fe2000c101916 */
[C---:B------:R-:W-:Y:S02]  /*44420*/  R2UR UR22, R4.reuse ;  /* 0x00000000041672ca */ /* 0x040fe400000e0000 */
[----:B------:R-:W-:Y:S01]  /*44430*/  R2UR UR23, R5 ;  /* 0x00000000051772ca */ /* 0x000fe200000e0000 */
[----:B------:R-:W-:Y:S01]  /*44440*/  ST.E desc[UR24][R2.64+0x28], R9 ;  /* 0x0000280902007985 */ /* 0x000fe2000c101918 */
        /* <DEDUP_REMOVED lines=331> */
[----:B0-----:R-:W1:Y:S01]  /*45900*/  LDL.64 R8, [R0+0x40] ;  /* 0x0000400000087983 */ /* 0x001e620000100a00 */
[----:B------:R-:W-:-:S02]  /*45910*/  R2UR UR4, R4 ;  /* 0x00000000040472ca */ /* 0x000fc400000e0000 */
[----:B------:R-:W-:Y:S01]  /*45920*/  R2UR UR5, R5 ;  /* 0x00000000050572ca */ /* 0x000fe200000e0000 */
[----:B------:R-:W3:-:S12]  /*45930*/  LDL.64 R6, [R0] ;  /* 0x0000000000067983 */ /* 0x000ed80000100a00 */
[----:B-1----:R-:W4:Y:S01]  /*45940*/  LD.E R10, desc[UR4][R8.64] ;  /* 0x00000004080a7980 */ /* 0x002f22000c101900 */
[----:B------:R-:W-:Y:S02]  /*45950*/  R2UR UR4, R4 ;  /* 0x00000000040472ca */ /* 0x000fe400000e0000 */
[----:B------:R-:W-:Y:S01]  /*45960*/  R2UR UR5, R5 ;  /* 0x00000000050572ca */ /* 0x000fe200000e0000 */
[----:B------:R-:W-:-:S12]  /*45970*/  BSSY B2, `(.L_x_2494) ;  /* 0x0000006000027945 */ /* 0x000fd80003800000 */
[----:B---3--:R2:W5:Y:S01]  /*45980*/  LD.E R6, desc[UR4][R6.64] ;  /* 0x0000000406067980 */ /* 0x008562000c101900 */
[----:B----4-:R-:W-:-:S04]  /*45990*/  LOP3.LUT R10, R10, 0x1, RZ, 0xfc, !PT ;  /* 0x000000010a0a7812 */ /* 0x010fc800078efcff */
[----:B------:R-:W-:-:S13]  /*459a0*/  ISETP.NE.AND P0, PT, R10, 0x3, PT ;  /* 0x000000030a00780c */ /* 0x000fda0003f05270 */
[----:B--2---:R-:W-:Y:S05]  /*459b0*/  @!P0 BRA `(.L_x_2495) ;  /* 0x0000000000048947 */ /* 0x004fea0003800000 */
[----:B------:R-:W-:Y:S01]  /*459c0*/  BPT.TRAP 0x1 ;  /* 0x000000040000795c */ /* 0x000fe20000300000 */
.L_x_2495:
[----:B------:R-:W-:Y:S05]  /*459d0*/  BSYNC B2 ;  /* 0x0000000000027941 */ /* 0x000fea0003800000 */
.L_x_2494:
[C---:B------:R-:W-:Y:S02]  /*459e0*/  R2UR UR6, R4.reuse ;  /* 0x00000000040672ca */ /* 0x040fe400000e0000 */
[C---:B------:R-:W-:Y:S02]  /*459f0*/  R2UR UR7, R5.reuse ;  /* 0x00000000050772ca */ /* 0x040fe400000e0000 */
[----:B------:R-:W-:Y:S02]  /*45a00*/  R2UR UR4, R4 ;  /* 0x00000000040472ca */ /* 0x000fe400000e0000 */
[----:B------:R-:W-:-:S09]  /*45a10*/  R2UR UR5, R5 ;  /* 0x00000000050572ca */ /* 0x000fd200000e0000 */
[----:B------:R-:W2:Y:S04]  /*45a20*/  LD.E.64 R2, desc[UR6][R8.64+0x20] ;  /* 0x0000200608027980 */ /* 0x000ea8000c101b00 */
[----:B------:R-:W3:Y:S01]  /*45a30*/  LD.E R0, desc[UR4][R8.64+0xc] ;  /* 0x00000c0408007980 */ /* 0x000ee2000c101900 */
[----:B------:R-:W-:Y:S01]  /*45a40*/  IMAD.MOV.U32 R221, RZ, RZ, 0x0 ;  /* 0x00000000ffdd7424 */ /* 0x000fe200078e00ff */
[----:B--2---:R-:W-:-:S05]  /*45a50*/  MOV R3, R2 ;  /* 0x0000000200037202 */ /* 0x004fca0000000f00 */
[----:B-----5:R-:W-:-:S05]  /*45a60*/  IMAD R3, R6, 0x8, R3 ;  /* 0x0000000806037824 */ /* 0x020fca00078e0203 */
[----:B---3--:R-:W-:-:S04]  /*45a70*/  PRMT R0, R0, 0x654, R3 ;  /* 0x0000065400007816 */ /* 0x008fc80000000003 */
[----:B------:R0:W-:Y:S02]  /*45a80*/  SYNCS.ARRIVE.TRANS64.RED.A1T0 RZ, [R0+URZ], RZ ;  /* 0x000000ff00ff79a7 */ /* 0x0001e4000810043f */
[----:B0-----:R-:W-:Y:S05]  /*45a90*/  RET.REL.NODEC R220 `(_ZN7cutlass13device_kernelIN5flash11enable_sm90INS1_16FlashAttnFwdSm90INS1_25CollectiveMainloopFwdSm90ILi2EN4cute5tupleIJNS5_1CILi1EEES8_S8_EEENS6_IJNS7_ILi128EEENS7_ILi96EEENS7_ILi64EEEEEELi256ENS_6half_tEfNS_4arch4Sm90ELb0ELb1ELb0ELb0ELb1ELb0ELb1ELb1ELb0ELb1ELb0ELb0EEENS1_21CollectiveEpilogueFwdINS6_IJSA_NS7_ILi256EEESB_EEES9_SE_SG_Li256ELb0ELb1ELb0ELb0EEENS1_30DynamicPersistentTileSchedulerILi256ELi128ELb0ELb1ELb1EEEEEEEEEvNT_6ParamsE) ;  /* 0xfffffba4dc587950 */ /* 0x001fea0003c3ffff */
.L_x_2470:
[----:B0-----:R0:W1:Y:S02]  /*45aa0*/  SYNCS.PHASECHK.TRANS64.TRYWAIT P0, [R2+URZ], R3 ;  /* 0x00000003020075a7 */ /* 0x001064000800017f */
[----:B-1----:R-:W-:Y:S05]  /*45ab0*/  @!P0 NANOSLEEP.SYNCS 0x989680 ;  /* 0x009896800000895d */ /* 0x002fea0003900000 */
[----:B------:R-:W1:Y:S02]  /*45ac0*/  @!P0 SYNCS.PHASECHK.TRANS64 P0, [R2+URZ], R3 ;  /* 0x00000003020085a7 */ /* 0x000e64000800007f */
[----:B-1----:R-:W-:Y:S05]  /*45ad0*/  @!P0 BRA `(.L_x_2470) ;  /* 0xfffffffc00f08947 */ /* 0x002fea000383ffff */
[----:B------:R-:W-:Y:S05]  /*45ae0*/  BRA `(.L_x_2469) ;  /* 0xfffffe4c00747947 */ /* 0x000fea000383ffff */
.L_x_2477:
[----:B0-----:R0:W1:Y:S02]  /*45af0*/  SYNCS.PHASECHK.TRANS64.TRYWAIT P0, [R8+URZ], R9 ;  /* 0x00000009080075a7 */ /* 0x001064000800017f */
[----:B-1----:R-:W-:Y:S05]  /*45b00*/  @!P0 NANOSLEEP.SYNCS 0x989680 ;  /* 0x009896800000895d */ /* 0x002fea0003900000 */
[----:B------:R-:W1:Y:S02]  /*45b10*/  @!P0 SYNCS.PHASECHK.TRANS64 P0, [R8+URZ], R9 ;  /* 0x00000009080085a7 */ /* 0x000e64000800007f */
[----:B-1----:R-:W-:Y:S05]  /*45b20*/  @!P0 BRA `(.L_x_2477) ;  /* 0xfffffffc00f08947 */ /* 0x002fea000383ffff */
[----:B------:R-:W-:Y:S05]  /*45b30*/  BRA `(.L_x_2476) ;  /* 0xfffffe5400487947 */ /* 0x000fea000383ffff */
.L_x_2496:
        /* <DEDUP_REMOVED lines=12> */
.L_x_6455:


//--------------------- .text._ZN7cutlass13device_kernelIN5flash11enable_sm90INS1_16FlashAttnFwdSm90INS1_25CollectiveMainloopFwdSm90ILi2EN4cute5tupleIJNS5_1CILi1EEES8_S8_EEENS6_IJNS7_ILi128EEENS7_ILi96EEENS7_ILi64EEEEEELi256ENS_6half_tEfNS_4arch4Sm90ELb0ELb1ELb0ELb1ELb1ELb0ELb0ELb1ELb0ELb1ELb0ELb0EEENS1_21CollectiveEpilogueFwdINS6_IJSA_NS7_ILi256EEESB_EEES9_SE_SG_Li256ELb1ELb1ELb0ELb0EEENS1_36VarlenDynamicPersistentTileSchedulerILi128ELi96ELi256ELi128ELb0ELb1ELb1ELb1ELb0ELb1EEEEEEEEEvNT_6ParamsE --------------------------
	.section	.text._ZN7cutlass13device_kernelIN5flash11enable_sm90INS1_16FlashAttnFwdSm90INS1_25CollectiveMainloopFwdSm90ILi2EN4cute5tupleIJNS5_1CILi1EEES8_S8_EEENS6_IJNS7_ILi128EEENS7_ILi96EEENS7_ILi64EEEEEELi256ENS_6half_tEfNS_4arch4Sm90ELb0ELb1ELb0ELb1ELb1ELb0ELb0ELb1ELb0ELb1ELb0ELb0EEENS1_21CollectiveEpilogueFwdINS6_IJSA_NS7_ILi256EEESB_EEES9_SE_SG_Li256ELb1ELb1ELb0ELb0EEENS1_36VarlenDynamicPersistentTileSchedulerILi128ELi96ELi256ELi128ELb0ELb1ELb1ELb1ELb0ELb1EEEEEEEEEvNT_6ParamsE,"ax",@progbits
	.align	128
.text._ZN7cutlass13device_kernelIN5flash11enable_sm90INS1_16FlashAttnFwdSm90INS1_25CollectiveMainloopFwdSm90ILi2EN4cute5tupleIJNS5_1CILi1EEES8_S8_EEENS6_IJNS7_ILi128EEENS7_ILi96EEENS7_ILi64EEEEEELi256ENS_6half_tEfNS_4arch4Sm90ELb0ELb1ELb0ELb1ELb1ELb0ELb0ELb1ELb0ELb1ELb0ELb0EEENS1_21CollectiveEpilogueFwdINS6_IJSA_NS7_ILi256EEESB_EEES9_SE_SG_Li256ELb1ELb1ELb0ELb0EEENS1_36VarlenDynamicPersistentTileSchedulerILi128ELi96ELi256ELi128ELb0ELb1ELb1ELb1ELb0ELb1EEEEEEEEEvNT_6ParamsE:
        .type           _ZN7cutlass13device_kernelIN5flash11enable_sm90INS1_16FlashAttnFwdSm90INS1_25CollectiveMainloopFwdSm90ILi2EN4cute5tupleIJNS5_1CILi1EEES8_S8_EEENS6_IJNS7_ILi128EEENS7_ILi96EEENS7_ILi64EEEEEELi256ENS_6half_tEfNS_4arch4Sm90ELb0ELb1ELb0ELb1ELb1ELb0ELb0ELb1ELb0ELb1ELb0ELb0EEENS1_21CollectiveEpilogueFwdINS6_IJSA_NS7_ILi256EEESB_EEES9_SE_SG_Li256ELb1ELb1ELb0ELb0EEENS1_36VarlenDynamicPersistentTileSchedulerILi128ELi96ELi256ELi128ELb0ELb1ELb1ELb1ELb0ELb1EEEEEEEEEvNT_6ParamsE,@function
        .size           _ZN7cutlass13device_kernelIN5flash11enable_sm90INS1_16FlashAttnFwdSm90INS1_25CollectiveMainloopFwdSm90ILi2EN4cute5tupleIJNS5_1CILi1EEES8_S8_EEENS6_IJNS7_ILi128EEENS7_ILi96EEENS7_ILi64EEEEEELi256ENS_6half_tEfNS_4arch4Sm90ELb0ELb1ELb0ELb1ELb1ELb0ELb0ELb1ELb0ELb1ELb0ELb0EEENS1_21CollectiveEpilogueFwdINS6_IJSA_NS7_ILi256EEESB_EEES9_SE_SG_Li256ELb1ELb1ELb0ELb0EEENS1_36VarlenDynamicPersistentTileSchedulerILi128ELi96ELi256ELi128ELb0ELb1ELb1ELb1ELb0ELb1EEEEEEEEEvNT_6ParamsE,(.L_x_6457 - _ZN7cutlass13device_kernelIN5flash11enable_sm90INS1_16FlashAttnFwdSm90INS1_25CollectiveMainloopFwdSm90ILi2EN4cute5tupleIJNS5_1CILi1EEES8_S8_EEENS6_IJNS7_ILi128EEENS7_ILi96EEENS7_ILi64EEEEEELi256ENS_6half_tEfNS_4arch4Sm90ELb0ELb1ELb0ELb1ELb1ELb0ELb0ELb1ELb0ELb1ELb0ELb0EEENS1_21CollectiveEpilogueFwdINS6_IJSA_NS7_ILi256EEESB_EEES9_SE_SG_Li256ELb1ELb1ELb0ELb0EEENS1_36VarlenDynamicPersistentTileSchedulerILi128ELi96ELi256ELi128ELb0ELb1ELb1ELb1ELb0ELb1EEEEEEEEEvNT_6ParamsE)
        .other          _ZN7cutlass13device_kernelIN5flash11enable_sm90INS1_16FlashAttnFwdSm90INS1_25CollectiveMainloopFwdSm90ILi2EN4cute5tupleIJNS5_1CILi1EEES8_S8_EEENS6_IJNS7_ILi128EEENS7_ILi96EEENS7_ILi64EEEEEELi256ENS_6half_tEfNS_4arch4Sm90ELb0ELb1ELb0ELb1ELb1ELb0ELb0ELb1ELb0ELb1ELb0ELb0EEENS1_21CollectiveEpilogueFwdINS6_IJSA_NS7_ILi256EEESB_EEES9_SE_SG_Li256ELb1ELb1ELb0ELb0EEENS1_36VarlenDynamicPersistentTileSchedulerILi128ELi96ELi256ELi128ELb0ELb1ELb1ELb1ELb0ELb1EEEEEEEEEvNT_6ParamsE,@"STO_CUDA_ENTRY STV_DEFAULT"
_ZN7cutlass13device_kernelIN5flash11enable_sm90INS1_16FlashAttnFwdSm90INS1_25CollectiveMainloopFwdSm90ILi2EN4cute5tupleIJNS5_1CILi1EEES8_S8_EEENS6_IJNS7_ILi128EEENS7_ILi96EEENS7_ILi64EEEEEELi256ENS_6half_tEfNS_4arch4Sm90ELb0ELb1ELb0ELb1ELb1ELb0ELb0ELb1ELb0ELb1ELb0ELb0EEENS1_21CollectiveEpilogueFwdINS6_IJSA_NS7_ILi256EEESB_EEES9_SE_SG_Li256ELb1ELb1ELb0ELb0EEENS1_36VarlenDynamicPersistentTileSchedulerILi128ELi96ELi256ELi128ELb0ELb1ELb1ELb1ELb0ELb1EEEEEEEEEvNT_6ParamsE:
        /* <DEDUP_REMOVED lines=45> */
.L_x_2497:
        /* <DEDUP_REMOVED lines=22> */
.L_x_2498:
        /* <DEDUP_REMOVED lines=18> */
.L_x_2499:
        /* <DEDUP_REMOVED lines=22> */
.L_x_2500:
        /* <DEDUP_REMOVED lines=23> */
.L_x_2501:
        /* <DEDUP_REMOVED lines=8> */
.L_x_2503:
[----:B------:R-:W-:-:S08]  /*08a0*/  NOP ;  /* 0x0000000000007918 */ /* 0x000fd00000000000 */
[----:B------:R-:W0:Y:S02]  /*08b0*/  USETMAXREG.TRY_ALLOC.CTAPOOL UP0, 0xe8 ;  /* 0x000000e8000079c8 */ /* 0x000e240008000600 */
[----:B0-----:R-:W-:-:S13]  /*08c0*/  PLOP3.LUT P0, PT, PT, PT, UP0, 0x80, 0x0 ;  /* 0x000000000000781c */ /* 0x001fda0003f0f008 */
[----:B------:R-:W-:Y:S05]  /*08d0*/  @!P0 BRA `(.L_x_2503) ;  /* 0xfffffffc00f08947 */ /* 0x000fea000383ffff */
[----:B------:R-:W-:Y:S01]  /*08e0*/  SHF.R.U32.HI R2, RZ, 0x7, R0 ;  /* 0x00000007ff027819 */ /* 0x000fe20000011600 */
[----:B------:R-:W0:Y:S08]  /*08f0*/  S2UR UR5, SR_CgaCtaId ;  /* 0x00000000000579c3 */ /* 0x000e300000008800 */
[----:B------:R-:W-:Y:S06]  /*0900*/  BAR.ARV 0x8, 0x180 ;  /* 0x0206000000007b1d */ /* 0x000fec0000002000 */
[----:B------:R-:W-:Y:S01]  /*0910*/  ISETP.NE.AND P0, PT, R2, 0x1, PT ;  /* 0x000000010200780c */ /* 0x000fe20003f05270 */
[----:B------:R-:W-:-:S12]  /*0920*/  UMOV UR4, 0x400 ;  /* 0x0000040000047882 */ /* 0x000fd80000000000 */
[----:B------:R-:W-:Y:S06]  /*0930*/  @!P0 BAR.ARV 0x9, 0x100 ;  /* 0x0244000000008b1d */ /* 0x000fec0000002000 */
[----:B0-----:R-:W-:Y:S02]  /*0940*/  ULEA UR4, UR5, UR4, 0x18 ;  /* 0x0000000405047291 */ /* 0x001fe4000f8ec03f */
[----:B------:R-:W-:Y:S07]  /*0950*/  BAR.SYNC.DEFER_BLOCKING 0x5, 0x180 ;  /* 0x0146000000007b1d */ /* 0x000fee0000010000 */
[----:B------:R-:W0:Y:S01]  /*0960*/  LDS.128 R4, [UR4+0x228d0] ;  /* 0x0228d004ff047984 */ /* 0x000e220008000c00 */
[----:B------:R-:W-:Y:S01]  /*0970*/  ULDC UR4, c[0x0][0xc3c] ;  /* 0x00030f0000047ab9 */ /* 0x000fe20000000800 */
[----:B------:R-:W-:Y:S06]  /*0980*/  BAR.ARV 0x4, 0x180 ;  /* 0x0106000000007b1d */ /* 0x000fec0000002000 */
[----:B0-----:R-:W-:-:S13]  /*0990*/  ISETP.GE.AND P0, PT, R7, UR4, PT ;  /* 0x0000000407007c0c */ /* 0x001fda000bf06270 */
[----:B------:R-:W-:Y:S05]  /*09a0*/  @P0 EXIT ;  /* 0x000000000000094d */ /* 0x000fea0003800000 */
[----:B------:R-:W-:Y:S01]  /*09b0*/  VIADD R214, R0, 0xffffff80 ;  /* 0xffffff8000d67836 */ /* 0x000fe20000000000 */
[----:B------:R-:W-:Y:S01]  /*09c0*/  R2UR UR7, R6 ;  /* 0x00000000060772ca */ /* 0x000fe200000e0000 */
[----:B------:R-:W-:Y:S01]  /*09d0*/  ULOP3.LUT UR40, UR39, 0x1, URZ, 0xfc, !UPT ;  /* 0x0000000127287892 */ /* 0x000fe2000f8efc3f */
[----:B------:R-:W-:Y:S01]  /*09e0*/  R2UR UR5, R5 ;  /* 0x00000000050572ca */ /* 0x000fe200000e0000 */
[----:B------:R-:W-:Y:S01]  /*09f0*/  UMOV UR36, URZ ;  /* 0x0000003f00247c82 */ /* 0x000fe20008000000 */
[----:B------:R-:W-:Y:S01]  /*0a00*/  SHF.R.S32.HI R3, RZ, 0x1f, R214 ;  /* 0x0000001fff037819 */ /* 0x000fe200000114d6 */
[----:B------:R-:W-:Y:S01]  /*0a10*/  UMOV UR37, URZ ;  /* 0x0000003f00257c82 */ /* 0x000fe20008000000 */
[----:B------:R-:W-:Y:S01]  /*0a20*/  R2UR UR6, R7 ;  /* 0x00000000070672ca */ /* 0x000fe200000e0000 */
[----:B------:R-:W-:Y:S01]  /*0a30*/  UMOV UR38, URZ ;  /* 0x0000003f00267c82 */ /* 0x000fe20008000000 */
[CC--:B------:R-:W-:Y:S02]  /*0a40*/  LEA.HI R0, R3.reuse, R214.reuse, RZ, 0x7 ;  /* 0x000000d603007211 */ /* 0x0c0fe400078f38ff */
[----:B------:R-:W-:-:S02]  /*0a50*/  LEA.HI R4, R3, R214, RZ, 0x5 ;  /* 0x000000d603047211 */ /* 0x000fc400078f28ff */
[----:B------:R-:W-:Y:S02]  /*0a60*/  LOP3.LUT R205, R0, 0xffffff80, RZ, 0xc0, !PT ;  /* 0xffffff8000cd7812 */ /* 0x000fe400078ec0ff */
[CC--:B------:R-:W-:Y:S01]  /*0a70*/  LEA.HI R2, R3.reuse, R214.reuse, RZ, 0x4 ;  /* 0x000000d603027211 */ /* 0x0c0fe200078f20ff */
[----:B------:R-:W-:Y:S01]  /*0a80*/  IMAD.SHL.U32 R4, R4, 0x20, RZ ;  /* 0x0000002004047824 */ /* 0x000fe200078e00ff */
[-C--:B------:R-:W-:Y:S01]  /*0a90*/  LEA.HI R11, R3, R214.reuse, RZ, 0x2 ;  /* 0x000000d6030b7211 */ /* 0x080fe200078f10ff */
[----:B------:R-:W-:Y:S01]  /*0aa0*/  IMAD.IADD R205, R214, 0x1, -R205 ;  /* 0x00000001d6cd7824 */ /* 0x000fe200078e0acd */
[----:B------:R-:W-:Y:S02]  /*0ab0*/  LOP3.LUT R5, R2, 0x3fffff0, RZ, 0xc0, !PT ;  /* 0x03fffff002057812 */ /* 0x000fe400078ec0ff */
[----:B------:R-:W-:Y:S02]  /*0ac0*/  LOP3.LUT R11, R11, 0xfffffffc, RZ, 0xc0, !PT ;  /* 0xfffffffc0b0b7812 */ /* 0x000fe400078ec0ff */
[----:B------:R-:W-:Y:S01]  /*0ad0*/  SHF.R.S32.HI R6, RZ, 0x1f, R205 ;  /* 0x0000001fff067819 */ /* 0x000fe200000114cd */
[C---:B------:R-:W-:Y:S01]  /*0ae0*/  IMAD.IADD R5, R214.reuse, 0x1, -R5 ;  /* 0x00000001d6057824 */ /* 0x040fe200078e0a05 */
[----:B------:R-:W-:Y:S01]  /*0af0*/  LEA.HI R3, R3, R214, RZ, 0x3 ;  /* 0x000000d603037211 */ /* 0x000fe200078f18ff */
[----:B------:R-:W-:Y:S01]  /*0b00*/  IMAD.IADD R11, R214, 0x1, -R11 ;  /* 0x00000001d60b7824 */ /* 0x000fe200078e0a0b */
[----:B------:R-:W-:-:S02]  /*0b10*/  LEA.HI R8, R6, R205, RZ, 0x2 ;  /* 0x000000cd06087211 */ /* 0x000fc400078f10ff */
[----:B------:R-:W-:Y:S02]  /*0b20*/  SHF.R.S32.HI R207, RZ, 0x7, R0 ;  /* 0x00000007ffcf7819 */ /* 0x000fe40000011400 */
[--C-:B------:R-:W-:Y:S02]  /*0b30*/  SHF.R.S32.HI R9, RZ, 0x2, R8.reuse ;  /* 0x00000002ff097819 */ /* 0x100fe40000011408 */
[----:B------:R-:W-:Y:S02]  /*0b40*/  SHF.R.S32.HI R10, RZ, 0x1f, R8 ;  /* 0x0000001fff0a7819 */ /* 0x000fe40000011408 */
[----:B------:R-:W-:Y:S02]  /*0b50*/  LOP3.LUT R4, R4, 0xfffffc00, RZ, 0xc0, !PT ;  /* 0xfffffc0004047812 */ /* 0x000fe400078ec0ff */
[----:B------:R-:W-:Y:S02]  /*0b60*/  LEA.HI R10, R10, R9, RZ, 0x3 ;  /* 0x000000090a0a7211 */ /* 0x000fe400078f18ff */
[----:B------:R-:W-:Y:S01]  /*0b70*/  LOP3.LUT R203, R3, 0xfffffff8, RZ, 0xc0, !PT ;  /* 0xfffffff803cb7812 */ /* 0x000fe200078ec0ff */
[----:B------:R-:W-:Y:S01]  /*0b80*/  IMAD R5, R5, 0x40, R4 ;  /* 0x0000004005057824 */ /* 0x000fe200078e0204 */
[----:B------:R-:W-:-:S02]  /*0b90*/  SHF.R.S32.HI R7, RZ, 0x4, R2 ;  /* 0x00000004ff077819 */ /* 0x000fc40000011402 */
[----:B------:R-:W-:Y:S01]  /*0ba0*/  LOP3.LUT R10, R10, 0xfffffff8, RZ, 0xc0, !PT ;  /* 0xfffffff80a0a7812 */ /* 0x000fe200078ec0ff */
[----:B------:R-:W-:Y:S01]  /*0bb0*/  IMAD.IADD R203, R214, 0x1, -R203 ;  /* 0x00000001d6cb7824 */ /* 0x000fe200078e0acb */
[----:B------:R-:W-:Y:S02]  /*0bc0*/  LEA.HI R6, R6, R205, RZ, 0x5 ;  /* 0x000000cd06067211 */ /* 0x000fe400078f28ff */
[----:B------:R-:W-:Y:S01]  /*0bd0*/  LEA.HI R0, R0, R207, RZ, 0x1 ;  /* 0x000000cf00007211 */ /* 0x000fe200078f08ff */
[----:B------:R-:W-:Y:S01]  /*0be0*/  IMAD.IADD R9, R9, 0x1, -R10 ;  /* 0x0000000109097824 */ /* 0x000fe200078e0a0a */
[----:B------:R-:W-:Y:S01]  /*0bf0*/  LEA.HI R2, R2, R7, RZ, 0x1 ;  /* 0x0000000702027211 */ /* 0x000fe200078f08ff */
[----:B------:R-:W-:Y:S01]  /*0c00*/  IMAD.SHL.U32 R22, R203, 0x8, RZ ;  /* 0x00000008cb167824 */ /* 0x000fe200078e00ff */
[----:B------:R-:W-:Y:S02]  /*0c10*/  SHF.R.S32.HI R6, RZ, 0x5, R6 ;  /* 0x00000005ff067819 */ /* 0x000fe40000011406 */
[----:B------:R-:W-:Y:S01]  /*0c20*/  LEA.HI R4, R11, R11, RZ, 0x1 ;  /* 0x0000000b0b047211 */ /* 0x000fe200078f08ff */
[----:B------:R-:W-:Y:S01]  /*0c30*/  VIADD R201, R22, 0x40 ;  /* 0x0000004016c97836 */ /* 0x000fe20000000000 */
[----:B------:R-:W-:Y:S01]  /*0c40*/  LOP3.LUT R0, R0, 0x3fffffe, RZ, 0xc0, !PT ;  /* 0x03fffffe00007812 */ /* 0x000fe200078ec0ff */
[----:B------:R-:W-:Y:S01]  /*0c50*/  IMAD R9, R6, 0x10, R9 ;  /* 0x0000001006097824 */ /* 0x000fe200078e0209 */
[----:B------:R-:W-:Y:S01]  /*0c60*/  LOP3.LUT R2, R2, 0x1ffffffe, RZ, 0xc0, !PT ;  /* 0x1ffffffe02027812 */ /* 0x000fe200078ec0ff */
[----:B------:R-:W-:Y:S01]  /*0c70*/  VIADD R200, R22, 0x80 ;  /* 0x0000008016c87836 */ /* 0x000fe20000000000 */
[----:B------:R-:W-:Y:S01]  /*0c80*/  LOP3.LUT R4, R4, 0x1ffffffe, RZ, 0xc0, !PT ;  /* 0x1ffffffe04047812 */ /* 0x000fe200078ec0ff */
[----:B------:R-:W-:Y:S01]  /*0c90*/  IMAD.IADD R0, R207, 0x1, -R0 ;  /* 0x00000001cf007824 */ /* 0x000fe200078e0a00 */
[----:B------:R-:W-:Y:S01]  /*0ca0*/  LOP3.LUT R8, R8, 0x7ffffffc, RZ, 0xc0, !PT ;  /* 0x7ffffffc08087812 */ /* 0x000fe200078ec0ff */
[----:B------:R-:W-:Y:S01]  /*0cb0*/  VIADD R202, R22, 0xc0 ;  /* 0x000000c016ca7836 */ /* 0x000fe20000000000 */
[----:B------:R-:W-:Y:S01]  /*0cc0*/  SHF.R.S32.HI R204, RZ, 0x3, R3 ;  /* 0x00000003ffcc7819 */ /* 0x000fe20000011403 */
[----:B------:R-:W-:Y:S01]  /*0cd0*/  IMAD.IADD R2, R7, 0x1, -R2 ;  /* 0x0000000107027824 */ /* 0x000fe200078e0a02 */
[----:B------:R-:W-:Y:S01]  /*0ce0*/  SHF.R.S32.HI R213, RZ, 0x1f, R22 ;  /* 0x0000001fffd57819 */ /* 0x000fe20000011416 */
[----:B------:R-:W-:Y:S01]  /*0cf0*/  IMAD.IADD R23, R11, 0x1, -R4 ;  /* 0x000000010b177824 */ /* 0x000fe200078e0a04 */
[----:B------:R-:W-:Y:S01]  /*0d00*/  SHF.R.S32.HI R212, RZ, 0x1f, R201 ;  /* 0x0000001fffd47819 */ /* 0x000fe200000114c9 */
[----:B------:R-:W-:Y:S01]  /*0d10*/  IMAD R208, R0, 0x40, R9 ;  /* 0x0000004000d07824 */ /* 0x000fe200078e0209 */
[----:B------:R-:W-:Y:S01]  /*0d20*/  SHF.R.S32.HI R211, RZ, 0x1f, R200 ;  /* 0x0000001fffd37819 */ /* 0x000fe200000114c8 */
[----:B------:R-:W-:Y:S01]  /*0d30*/  IMAD R209, R2, 0x8, R5 ;  /* 0x0000000802d17824 */ /* 0x000fe200078e0205 */
[----:B------:R-:W-:Y:S01]  /*0d40*/  SHF.R.S32.HI R210, RZ, 0x1f, R202 ;  /* 0x0000001fffd27819 */ /* 0x000fe200000114ca */
[----:B------:R-:W-:-:S02]  /*0d50*/  IMAD.IADD R19, R205, 0x1, -R8 ;  /* 0x00000001cd137824 */ /* 0x000fc400078e0a08 */
[----:B------:R-:W-:-:S07]  /*0d60*/  IMAD R23, R23, 0x8, R208 ;  /* 0x0000000817177824 */ /* 0x000fce00078e02d0 */
.L_x_2611:
[----:B------:R-:W-:Y:S01]  /*0d70*/  ULDC.64 UR8, c[0x0][0xa28] ;  /* 0x00028a0000087ab9 */ /* 0x000fe20000000a00 */
[----:B01----:R-:W-:Y:S01]  /*0d80*/  IMAD.MOV.U32 R7, RZ, RZ, RZ ;  /* 0x000000ffff077224 */ /* 0x003fe200078e00ff */
[----:B------:R-:W-:Y:S01]  /*0d90*/  UISETP.NE.U32.AND UP0, UPT, UR8, URZ, UPT ;  /* 0x0000003f0800728c */ /* 0x000fe2000bf05070 */
[----:B------:R-:W-:-:S03]  /*0da0*/  ULDC UR4, c[0x0][0x424] ;  /* 0x0001090000047ab9 */ /* 0x000fc60000000800 */
[----:B------:R-:W-:-:S03]  /*0db0*/  UISETP.NE.AND.EX UP0, UPT, UR9, URZ, UPT, UP0 ;  /* 0x0000003f0900728c */ /* 0x000fc6000bf05300 */
[----:B------:R-:W-:Y:S02]  /*0dc0*/  ULDC.64 UR8, c[0x0][0xa18] ;  /* 0x0002860000087ab9 */ /* 0x000fe40000000a00 */
[----:B------:R-:W-:Y:S01]  /*0dd0*/  UISETP.NE.U32.AND UP1, UPT, UR8, URZ, UPT ;  /* 0x0000003f0800728c */ /* 0x000fe2000bf25070 */
[----:B------:R-:W-:-:S03]  /*0de0*/  PLOP3.LUT P0, PT, PT, PT, UP0, 0x80, 0x0 ;  /* 0x000000000000781c */ /* 0x000fc60003f0f008 */
[----:B------:R-:W-:-:S03]  /*0df0*/  UISETP.NE.AND.EX UP1, UPT, UR9, URZ, UPT, UP1 ;  /* 0x0000003f0900728c */ /* 0x000fc6000bf25310 */
[----:B------:R-:W-:Y:S02]  /*0e00*/  @UP0 ULDC.64 UR8, c[0x0][0xa28] ;  /* 0x00028a0000080ab9 */ /* 0x000fe40000000a00 */
[----:B------:R-:W-:Y:S01]  /*0e10*/  @UP0 UIMAD.WIDE UR8, UR6, 0x4, UR8 ;  /* 0x00000004060808a5 */ /* 0x000fe2000f8e0208 */
[----:B------:R-:W-:-:S05]  /*0e20*/  PLOP3.LUT P2, PT, PT, PT, UP1, 0x80, 0x0 ;  /* 0x000000000000781c */ /* 0x000fca0003f4f018 */
[----:B------:R-:W-:Y:S01]  /*0e30*/  @UP1 ULDC.64 UR10, c[0x0][0xa18] ;  /* 0x00028600000a1ab9 */ /* 0x000fe20000000a00 */
[----:B------:R-:W-:Y:S02]  /*0e40*/  IMAD.U32 R2, RZ, RZ, UR8 ;  /* 0x00000008ff027e24 */ /* 0x000fe4000f8e00ff */
[----:B--2---:R-:W-:Y:S01]  /*0e50*/  IMAD.U32 R3, RZ, RZ, UR9 ;  /* 0x00000009ff037e24 */ /* 0x004fe2000f8e00ff */
[----:B------:R-:W-:-:S04]  /*0e60*/  @UP1 UIMAD.WIDE UR8, UR6, 0x4, UR10 ;  /* 0x00000004060818a5 */ /* 0x000fc8000f8e020a */
[----:B------:R0:W5:Y:S02]  /*0e70*/  @P0 LDG.E R7, desc[UR46][R2.64] ;  /* 0x0000002e02070981 */ /* 0x000164000c1e1900 */
[----:B------:R-:W-:Y:S02]  /*0e80*/  IMAD.U32 R4, RZ, RZ, UR8 ;  /* 0x00000008ff047e24 */ /* 0x000fe4000f8e00ff */
[----:B------:R-:W-:Y:S01]  /*0e90*/  IMAD.U32 R5, RZ, RZ, UR9 ;  /* 0x00000009ff057e24 */ /* 0x000fe2000f8e00ff */
[----:B------:R-:W-:-:S04]  /*0ea0*/  ULDC.64 UR8, c[0x0][0x418] ;  /* 0x0001060000087ab9 */ /* 0x000fc80000000a00 */
[----:B----4-:R0:W5:Y:S01]  /*0eb0*/  @P2 LDG.E R17, desc[UR46][R4.64] ;  /* 0x0000002e04112981 */ /* 0x010162000c1e1900 */
[----:B------:R-:W-:Y:S01]  /*0ec0*/  UISETP.NE.U32.AND UP0, UPT, UR8, URZ, UPT ;  /* 0x0000003f0800728c */ /* 0x000fe2000bf05070 */
[----:B------:R-:W-:-:S03]  /*0ed0*/  UMOV UR41, UR7 ;  /* 0x0000000700297c82 */ /* 0x000fc60008000000 */
[----:B------:R-:W-:-:S03]  /*0ee0*/  UISETP.NE.AND.EX UP0, UPT, UR9, URZ, UPT, UP0 ;  /* 0x0000003f0900728c */ /* 0x000fc6000bf05300 */
[----:B------:R-:W-:Y:S01]  /*0ef0*/  ULDC.64 UR8, c[0x0][0xa20] ;  /* 0x0002880000087ab9 */ /* 0x000fe20000000a00 */
[----:B------:R-:W-:Y:S01]  /*0f00*/  USEL UR4, UR4, 0x1, UP0 ;  /* 0x0000000104047887 */ /* 0x000fe20008000000 */
[----:B------:R-:W-:Y:S01]  /*0f10*/  ISETP.NE.U32.AND P1, PT, RZ, UR8, PT ;  /* 0x00000008ff007c0c */ /* 0x000fe2000bf25070 */
[----:B------:R-:W-:Y:S02]  /*0f20*/  ULDC UR8, c[0x0][0x2f0] ;  /* 0x0000bc0000087ab9 */ /* 0x000fe40000000800 */
[----:B------:R-:W-:Y:S01]  /*0f30*/  UIMAD UR4, UR4, UR8, URZ ;  /* 0x00000008040472a4 */ /* 0x000fe2000f8e023f */
[----:B------:R-:W-:Y:S01]  /*0f40*/  ISETP.NE.AND.EX P1, PT, RZ, UR9, PT, P1 ;  /* 0x00000009ff007c0c */ /* 0x000fe2000bf25310 */
[----:B0--3--:R-:W-:-:S12]  /*0f50*/  @P2 BRA `(.L_x_2504) ;  /* 0x0000000000302947 */ /* 0x009fd80003800000 */
[----:B------:R-:W-:Y:S01]  /*0f60*/  ULDC.64 UR8, c[0x0][0xa00] ;  /* 0x0002800000087ab9 */ /* 0x000fe20000000a00 */
[----:B-----5:R-:W0:Y:S01]  /*0f70*/  LDC R17, c[0x0][0x288] ;  /* 0x0000a200ff117b82 */ /* 0x020e220000000800 */
[----:B------:R-:W-:-:S04]  /*0f80*/  ISETP.NE.U32.AND P0, PT, RZ, UR8, PT ;  /* 0x00000008ff007c0c */ /* 0x000fc8000bf05070 */
[----:B------:R-:W-:-:S13]  /*0f90*/  ISETP.NE.AND.EX P0, PT, RZ, UR9, PT, P0 ;  /* 0x00000009ff007c0c */ /* 0x000fda000bf05300 */
[----:B------:R-:W-:Y:S05]  /*0fa0*/  @!P0 BRA `(.L_x_2504) ;  /* 0x00000000001c8947 */ /* 0x000fea0003800000 */
[----:B------:R-:W-:Y:S02]  /*0fb0*/  ULDC.64 UR8, c[0x0][0xa00] ;  /* 0x0002800000087ab9 */ /* 0x000fe40000000a00 */
[----:B------:R-:W-:-:S06]  /*0fc0*/  UIMAD.WIDE UR8, UR6, 0x4, UR8 ;  /* 0x00000004060878a5 */ /* 0x000fcc000f8e0208 */
[----:B------:R-:W-:Y:S02]  /*0fd0*/  IMAD.U32 R2, RZ, RZ, UR8 ;  /* 0x00000008ff027e24 */ /* 0x000fe4000f8e00ff */
[----:B------:R-:W-:-:S05]  /*0fe0*/  IMAD.U32 R3, RZ, RZ, UR9 ;  /* 0x00000009ff037e24 */ /* 0x000fca000f8e00ff */
[----:B0-----:R-:W2:Y:S04]  /*0ff0*/  LDG.E R17, desc[UR46][R2.64] ;  /* 0x0000002e02117981 */ /* 0x001ea8000c1e1900 */
[----:B------:R-:W2:Y:S02]  /*1000*/  LDG.E R0, desc[UR46][R2.64+0x4] ;  /* 0x0000042e02007981 */ /* 0x000ea4000c1e1900 */
[----:B--2---:R-:W-:-:S07]  /*1010*/  IMAD.IADD R17, R0, 0x1, -R17 ;  /* 0x0000000100117824 */ /* 0x004fce00078e0a11 */
.L_x_2504:
[----:B------:R-:W-:Y:S01]  /*1020*/  IMAD.U32 R18, RZ, RZ, UR4 ;  /* 0x00000004ff127e24 */ /* 0x000fe2000f8e00ff */
[----:B------:R-:W-:Y:S01]  /*1030*/  UMOV UR42, UR6 ;  /* 0x00000006002a7c82 */ /* 0x000fe20008000000 */
[----:B------:R-:W-:Y:S05]  /*1040*/  @!P1 BRA `(.L_x_2505) ;  /* 0x0000000000189947 */ /* 0x000fea0003800000 */
[----:B------:R-:W-:Y:S02]  /*1050*/  ULDC.64 UR8, c[0x0][0xa20] ;  /* 0x0002880000087ab9 */ /* 0x000fe40000000a00 */
[----:B------:R-:W-:-:S06]  /*1060*/  UIMAD.WIDE UR6, UR6, 0x4, UR8 ;  /* 0x00000004060678a5 */ /* 0x000fcc000f8e0208 */
[----:B------:R-:W-:Y:S02]  /*1070*/  IMAD.U32 R2, RZ, RZ, UR6 ;  /* 0x00000006ff027e24 */ /* 0x000fe4000f8e00ff */
[----:B------:R-:W-:-:S05]  /*1080*/  IMAD.U32 R3, RZ, RZ, UR7 ;  /* 0x00000007ff037e24 */ /* 0x000fca000f8e00ff */
[----:B------:R1:W5:Y:S01]  /*1090*/  LDG.E R18, desc[UR46][R2.64] ;  /* 0x0000002e02127981 */ /* 0x000362000c1e1900 */
[----:B------:R-:W-:Y:S05]  /*10a0*/  BRA `(.L_x_2506) ;  /* 0x00000000002c7947 */ /* 0x000fea0003800000 */
.L_x_2505:
        /* <DEDUP_REMOVED lines=9> */
[----:B------:R-:W2:Y:S02]  /*1140*/  LDG.E R5, desc[UR46][R2.64+0x4] ;  /* 0x0000042e02057981 */ /* 0x000ea4000c1e1900 */
[----:B--2---:R-:W-:-:S07]  /*1150*/  IMAD.IADD R18, R5, 0x1, -R18 ;  /* 0x0000000105127824 */ /* 0x004fce00078e0a12 */
.L_x_2506:
[----:B------:R-:W2:Y:S01]  /*1160*/  LDC R206, c[0x0][0x448] ;  /* 0x00011200ffce7b82 */ /* 0x000ea20000000800 */
[----:B------:R-:W-:Y:S01]  /*1170*/  USHF.L.U32 UR43, UR5, 0x7, URZ ;  /* 0x00000007052b7899 */ /* 0x000fe2000800063f */
[----:B-----5:R-:W-:Y:S01]  /*1180*/  IMAD.IADD R18, R18, 0x1, -R7 ;  /* 0x0000000112127824 */ /* 0x020fe200078e0a07 */
[----:B------:R-:W-:Y:S02]  /*1190*/  LOP3.LUT R16, R16, 0xffefffff, RZ, 0xc0, !PT ;  /* 0xffefffff10107812 */ /* 0x000fe400078ec0ff */
[----:B------:R-:W-:Y:S02]  /*11a0*/  UIADD3 UR4, UR43, 0x7f, URZ ;  /* 0x0000007f2b047890 */ /* 0x000fe4000fffe03f */
[----:B01----:R-:W-:Y:S01]  /*11b0*/  IADD3 R3, R18, 0x1, -R17 ;  /* 0x0000000112037810 */ /* 0x003fe20007ffe811 */
[----:B------:R-:W0:Y:S03]  /*11c0*/  LDC.64 R8, c[0x0][0x9e0] ;  /* 0x00027800ff087b82 */ /* 0x000e260000000a00 */
[----:B------:R-:W-:Y:S01]  /*11d0*/  IMAD.U32 R0, RZ, RZ, UR4 ;  /* 0x00000004ff007e24 */ /* 0x000fe2000f8e00ff */
[----:B--2---:R-:W-:-:S02]  /*11e0*/  ISETP.NE.AND P2, PT, R206, 0x1, PT ;  /* 0x00000001ce00780c */ /* 0x004fc40003f45270 */
[----:B0-----:R-:W-:-:S11]  /*11f0*/  ISETP.GE.AND P1, PT, R9, 0x1, PT ;  /* 0x000000010900780c */ /* 0x001fd60003f26270 */
[----:B------:R-:W0:Y:S01]  /*1200*/  @P2 LDC R2, c[0x0][0x44c] ;  /* 0x00011300ff022b82 */ /* 0x000e220000000800 */
[----:B------:R-:W-:-:S04]  /*1210*/  @P2 LOP3.LUT R16, R16, 0x100000, RZ, 0xfc, !PT ;  /* 0x0010000010102812 */ /* 0x000fc800078efcff */
[----:B------:R-:W-:-:S03]  /*1220*/  LOP3.LUT R16, R16, 0xfff7ffff, RZ, 0xc0, !PT ;  /* 0xfff7ffff10107812 */ /* 0x000fc600078ec0ff */
[----:B------:R-:W1:Y:S01]  /*1230*/  @P2 LDC R5, c[0x0][0x450] ;  /* 0x00011400ff052b82 */ /* 0x000e620000000800 */
[----:B------:R-:W-:Y:S01]  /*1240*/  @P1 LOP3.LUT R16, R16, 0x80000, RZ, 0xfc, !PT ;  /* 0x0008000010101812 */ /* 0x000fe200078efcff */
[----:B0-----:R-:W-:-:S05]  /*1250*/  @P2 IMAD.HI.U32 R2, R2, UR4, RZ ;  /* 0x0000000402022c27 */ /* 0x001fca000f8e00ff */
[----:B-1----:R-:W-:-:S05]  /*1260*/  @P2 SHF.R.U32.HI R0, RZ, R5, R2 ;  /* 0x00000005ff002219 */ /* 0x002fca0000011602 */
        /* <DEDUP_REMOVED lines=13> */
.L_x_2508:
[----:B------:R-:W-:-:S13]  /*1340*/  ISETP.NE.AND P0, PT, R9, 0x1, PT ;  /* 0x000000010900780c */ /* 0x000fda0003f05270 */
[----:B------:R-:W0:Y:S02]  /*1350*/  @P0 LDC.64 R4, c[0x0][0x9e8] ;  /* 0x00027a00ff040b82 */ /* 0x000e240000000a00 */
[----:B0-----:R-:W-:-:S05]  /*1360*/  @P0 IMAD.HI.U32 R4, R2, R4, RZ ;  /* 0x0000000402040227 */ /* 0x001fca00078e00ff */
[----:B------:R-:W-:-:S07]  /*1370*/  @P0 SHF.R.U32.HI R2, RZ, R5, R4 ;  /* 0x00000005ff020219 */ /* 0x000fce0000011604 */
.L_x_2509:
[----:B------:R-:W-:-:S05]  /*1380*/  IMAD R3, R2, R9, R9 ;  /* 0x0000000902037224 */ /* 0x000fca00078e0209 */
[----:B------:R-:W-:-:S07]  /*1390*/  VIMNMX R0, R0, R3, PT ;  /* 0x0000000300007248 */ /* 0x000fce0003fe0100 */
.L_x_2507:
[----:B------:R-:W0:Y:S01]  /*13a0*/  @P2 LDC R4, c[0x0][0x44c] ;  /* 0x00011300ff042b82 */ /* 0x000e220000000800 */
[----:B------:R-:W-:Y:S01]  /*13b0*/  IMAD.U32 R3, RZ, RZ, UR43 ;  /* 0x0000002bff037e24 */ /* 0x000fe2000f8e00ff */
[----:B------:R-:W-:Y:S01]  /*13c0*/  ULDC UR4, c[0x0][0x9dc] ;  /* 0x0002770000047ab9 */ /* 0x000fe20000000800 */
[----:B------:R-:W-:Y:S02]  /*13d0*/  VIADD R2, R0, 0x5f ;  /* 0x0000005f00027836 */ /* 0x000fe40000000000 */
[----:B------:R-:W-:Y:S02]  /*13e0*/  VIADD R0, R18, 0x5f ;  /* 0x0000005f12007836 */ /* 0x000fe40000000000 */
[----:B------:R-:W-:Y:S01]  /*13f0*/  IMAD.HI R2, R2, 0x2aaaaaab, RZ ;  /* 0x2aaaaaab02027827 */ /* 0x000fe200078e02ff */
[----:B------:R-:W1:Y:S03]  /*1400*/  @P2 LDC R5, c[0x0][0x450] ;  /* 0x00011400ff052b82 */ /* 0x000e660000000800 */
[----:B------:R-:W-:-:S04]  /*1410*/  IMAD.HI R0, R0, 0x2aaaaaab, RZ ;  /* 0x2aaaaaab00007827 */ /* 0x000fc800078e02ff */
[----:B0-----:R-:W-:-:S05]  /*1420*/  @P2 IMAD.HI.U32 R4, R4, UR43, RZ ;  /* 0x0000002b04042c27 */ /* 0x001fca000f8e00ff */
[----:B-1----:R-:W-:Y:S02]  /*1430*/  @P2 SHF.R.U32.HI R3, RZ, R5, R4 ;  /* 0x00000005ff032219 */ /* 0x002fe40000011604 */
[----:B------:R-:W-:Y:S02]  /*1440*/  SHF.R.U32.HI R5, RZ, 0x1f, R2 ;  /* 0x0000001fff057819 */ /* 0x000fe40000011602 */
[----:B------:R-:W-:Y:S02]  /*1450*/  IADD3 R4, R3, R18, -R17 ;  /* 0x0000001203047210 */ /* 0x000fe40007ffe811 */
        /* <DEDUP_REMOVED lines=16> */
.L_x_2511:
[----:B------:R-:W-:-:S13]  /*1560*/  ISETP.NE.AND P0, PT, R9, 0x1, PT ;  /* 0x000000010900780c */ /* 0x000fda0003f05270 */
[----:B------:R-:W0:Y:S02]  /*1570*/  @P0 LDC.64 R2, c[0x0][0x9e8] ;  /* 0x00027a00ff020b82 */ /* 0x000e240000000a00 */
[----:B0-----:R-:W-:-:S05]  /*1580*/  @P0 IMAD.HI.U32 R0, R4, R2, RZ ;  /* 0x0000000204000227 */ /* 0x001fca00078e00ff */
[----:B------:R-:W-:-:S07]  /*1590*/  @P0 SHF.R.U32.HI R4, RZ, R3, R0 ;  /* 0x00000003ff040219 */ /* 0x000fce0000011600 */
.L_x_2512:
[----:B------:R-:W-:-:S05]  /*15a0*/  IMAD R4, R4, R9, RZ ;  /* 0x0000000904047224 */ /* 0x000fca00078e02ff */
[----:B------:R-:W-:-:S13]  /*15b0*/  R2UR UR5, R4 ;  /* 0x00000000040572ca */ /* 0x000fda00000e0000 */
[----:B------:R-:W-:-:S04]  /*15c0*/  UISETP.LT.AND UP0, UPT, UR4, UR5, UPT ;  /* 0x000000050400728c */ /* 0x000fc8000bf01270 */
[----:B------:R-:W-:-:S12]  /*15d0*/  USEL UR4, UR4, UR5, !UP0 ;  /* 0x0000000504047287 */ /* 0x000fd8000c000000 */
.L_x_2510:
[----:B------:R-:W-:Y:S01]  /*15e0*/  UIMAD.WIDE UR4, UR4, 0x2aaaaaab, URZ ;  /* 0x2aaaaaab040478a5 */ /* 0x000fe2000f8e023f */
[----:B------:R-:W-:Y:S02]  /*15f0*/  PLOP3.LUT P0, PT, PT, PT, PT, 0x80, 0x0 ;  /* 0x000000000000781c */ /* 0x000fe40003f0f070 */
[----:B------:R-:W-:Y:S01]  /*1600*/  CS2R R2, SRZ ;  /* 0x0000000000027805 */ /* 0x000fe2000001ff00 */
[----:B------:R-:W-:Y:S01]  /*1610*/  IMAD.MOV.U32 R0, RZ, RZ, RZ ;  /* 0x000000ffff007224 */ /* 0x000fe200078e00ff */
[----:B------:R-:W-:Y:S01]  /*1620*/  USHF.R.U32.HI UR4, URZ, 0x1f, UR5 ;  /* 0x0000001f3f047899 */ /* 0x000fe20008011605 */
[----:B------:R-:W-:Y:S01]  /*1630*/  IMAD.MOV.U32 R150, RZ, RZ, RZ ;  /* 0x000000ffff967224 */ /* 0x000fe200078e00ff */
        /* <DEDUP_REMOVED lines=99> */
.L_x_2514:
        /* <DEDUP_REMOVED lines=13> */
.L_x_2704:
[----:B------:R-:W-:Y:S01]  /*1d40*/  IMAD.U32 R0, RZ, RZ, UR40 ;  /* 0x00000028ff007e24 */ /* 0x000fe2000f8e00ff */
[----:B------:R-:W-:Y:S05]  /*1d50*/  WARPSYNC.ALL ;  /* 0x0000000000007948 */ /* 0x000fea0003800000 */
[----:B------:R1:W-:Y:S01]  /*1d60*/  BAR.SYNC.DEFER_BLOCKING R7, 0x100 ;  /* 0x000400070000751d */ /* 0x0003e20000010000 */
[----:B------:R-:W-:-:S13]  /*1d70*/  ISETP.NE.AND P0, PT, R0, 0x3, PT ;  /* 0x000000030000780c */ /* 0x000fda0003f05270 */
[----:B-1----:R-:W-:Y:S05]  /*1d80*/  @!P0 BRA `(.L_x_2516) ;  /* 0x0000000000048947 */ /* 0x002fea0003800000 */
[----:B------:R-:W-:Y:S01]  /*1d90*/  BPT.TRAP 0x1 ;  /* 0x000000040000795c */ /* 0x000fe20000300000 */
.L_x_2516:
[----:B------:R-:W-:Y:S01]  /*1da0*/  R2UR UR24, R6 ;  /* 0x00000000061872ca */ /* 0x000fe200000e0000 */
[----:B------:R-:W-:-:S05]  /*1db0*/  IMAD.U32 R8, RZ, RZ, UR37 ;  /* 0x00000025ff087e24 */ /* 0x000fca000f8e00ff */
[----:B------:R-:W-:-:S07]  /*1dc0*/  SHF.L.U32 R8, R8, 0x1f, RZ ;  /* 0x0000001f08087819 */ /* 0x000fce00000006ff */
[----:B------:R-:W-:-:S09]  /*1dd0*/  ULEA UR24, UR38, UR24, 0x3 ;  /* 0x0000001826187291 */ /* 0x000fd2000f8e183f */
[----:B------:R1:W2:Y:S01]  /*1de0*/  SYNCS.PHASECHK.TRANS64.TRYWAIT P1, [UR24+0x22830], R8 ;  /* 0x02283008ff0075a7 */ /* 0x0002a20008020158 */
[----:B------:R-:W-:Y:S05]  /*1df0*/  @!P0 BRA `(.L_x_2517) ;  /* 0x0000000000048947 */ /* 0x000fea0003800000 */
[----:B------:R-:W-:Y:S01]  /*1e00*/  BPT.TRAP 0x1 ;  /* 0x000000040000795c */ /* 0x000fe20000300000 */
.L_x_2517:
[----:B--2---:R-:W-:Y:S05]  /*1e10*/  @P1 BRA `(.L_x_2518) ;  /* 0x0000000000081947 */ /* 0x004fea0003800000 */
[----:B------:R-:W2:Y:S02]  /*1e20*/  SYNCS.PHASECHK.TRANS64.TRYWAIT P1, [UR24+0x22830], R8 ;  /* 0x02283008ff0075a7 */ /* 0x000ea40008020158 */
[----:B--2---:R-:W-:Y:S05]  /*1e30*/  @!P1 BRA `(.L_x_2519) ;  /* 0x0000013800b09947 */ /* 0x004fea0003800000 */
.L_x_2518:
[----:B------:R-:W-:Y:S01]  /*1e40*/  R2UR UR4, R6 ;  /* 0x00000000060472ca */ /* 0x000fe200000e0000 */
[----:B------:R-:W-:Y:S01]  /*1e50*/  ULOP3.LUT UR20, UR45, 0x10000, URZ, 0xfc, !UPT ;  /* 0x000100002d147892 */ /* 0x000fe2000f8efc3f */
[----:B------:R-:W-:Y:S01]  /*1e60*/  WARPGROUP.ARRIVE ;  /* 0x00000000000079c5 */ /* 0x000fe20000000000 */
[----:B------:R-:W-:Y:S01]  /*1e70*/  UMOV UR21, 0x40000040 ;  /* 0x4000004000157882 */ /* 0x000fe20000000000 */
[----:B------:R-:W-:Y:S01]  /*1e80*/  UMOV UR23, 0x40000040 ;  /* 0x4000004000177882 */ /* 0x000fe20000000000 */
[----:B------:R-:W-:-:S03]  /*1e90*/  UIADD3 UR8, UR20, 0x2, URZ ;  /* 0x0000000214087890 */ /* 0x000fc6000fffe03f */
[----:B------:R-:W2:Y:S01]  /*1ea0*/  S2R R0, SR_TID.X ;  /* 0x0000000000007919 */ /* 0x000ea20000002100 */
        /* <DEDUP_REMOVED lines=17> */
[----:B--2---:R-:W-:-:S04]  /*1fc0*/  SHF.R.U32.HI R0, RZ, 0x7, R0 ;  /* 0x00000007ff007819 */ /* 0x004fc80000011600 */
[----:B0-----:R-:W-:Y:S01]  /*1fd0*/  IADD3 R3, -R0, 0xb, RZ ;  /* 0x0000000b00037810 */ /* 0x001fe20007ffe1ff */
        /* <DEDUP_REMOVED lines=13> */
.L_x_2520:
[----:B------:R-:W-:Y:S01]  /*20b0*/  ISETP.NE.AND P2, PT, R206, 0x1, PT ;  /* 0x00000001ce00780c */ /* 0x000fe20003f45270 */
[----:B------:R-:W2:Y:S01]  /*20c0*/  S2UR UR6, SR_CgaCtaId ;  /* 0x00000000000679c3 */ /* 0x000ea20000008800 */
[----:B------:R-:W-:Y:S01]  /*20d0*/  VIADD R0, R23, UR43 ;  /* 0x0000002b17007c36 */ /* 0x000fe20008000000 */
[----:B------:R-:W-:Y:S01]  /*20e0*/  UIADD3 UR5, UR24, 0x22840, URZ ;  /* 0x0002284018057890 */ /* 0x000fe2000fffe03f */
[----:B------:R-:W-:Y:S01]  /*20f0*/  LOP3.LUT P1, RZ, R16, 0x80000, RZ, 0xc0, !PT ;  /* 0x0008000010ff7812 */ /* 0x000fe2000782c0ff */
[----:B------:R-:W-:Y:S01]  /*2100*/  ULDC UR7, c[0x0][0x9dc] ;  /* 0x0002770000077ab9 */ /* 0x000fe20000000800 */
[----:B------:R-:W-:Y:S01]  /*2110*/  IMAD.MOV.U32 R2, RZ, RZ, R0 ;  /* 0x000000ffff027224 */ /* 0x000fe200078e0000 */
[----:B------:R-:W-:-:S06]  /*2120*/  ULDC UR15, c[0x0][0x9e0] ;  /* 0x00027800000f7ab9 */ /* 0x000fcc0000000800 */
[----:B------:R-:W3:Y:S08]  /*2130*/  @P2 LDC R5, c[0x0][0x44c] ;  /* 0x00011300ff052b82 */ /* 0x000ef00000000800 */
[----:B------:R-:W4:Y:S01]  /*2140*/  @P2 LDC R9, c[0x0][0x450] ;  /* 0x00011400ff092b82 */ /* 0x000f220000000800 */
[----:B--2---:R-:W-:-:S09]  /*2150*/  UPRMT UR5, UR6, 0x654, UR5 ;  /* 0x0000065406057896 */ /* 0x004fd20008000005 */
[----:B------:R-:W-:Y:S01]  /*2160*/  SYNCS.ARRIVE.TRANS64.RED.A1T0 RZ, [UR5], RZ ;  /* 0x000000ffffff79a7 */ /* 0x000fe20008100405 */
[----:B------:R-:W-:Y:S01]  /*2170*/  ULOP3.LUT UR5, URZ, UR7, URZ, 0x33, !UPT ;  /* 0x000000073f057292 */ /* 0x000fe2000f8e333f */
[----:B---3--:R-:W-:-:S04]  /*2180*/  @P2 IMAD.HI.U32 R4, R0, R5, RZ ;  /* 0x0000000500042227 */ /* 0x008fc800078e00ff */
[----:B------:R-:W-:Y:S02]  /*2190*/  IMAD R0, R176, -0x60, R18 ;  /* 0xffffffa0b0007824 */ /* 0x000fe400078e0212 */
[----:B------:R-:W-:Y:S01]  /*21a0*/  IMAD.MOV.U32 R5, RZ, RZ, -0x60 ;  /* 0xffffffa0ff057424 */ /* 0x000fe200078e00ff */
[----:B----4-:R-:W-:Y:S01]  /*21b0*/  @P2 SHF.R.U32.HI R2, RZ, R9, R4 ;  /* 0x00000009ff022219 */ /* 0x010fe20000011604 */
[C---:B------:R-:W-:Y:S02]  /*21c0*/  VIADD R4, R0.reuse, 0x61 ;  /* 0x0000006100047836 */ /* 0x040fe40000000000 */
[----:B------:R-:W-:Y:S02]  /*21d0*/  VIADD R0, R0, 0x60 ;  /* 0x0000006000007836 */ /* 0x000fe40000000000 */
[----:B------:R-:W2:Y:S01]  /*21e0*/  SHFL.IDX PT, R10, R2, RZ, 0x1c1f ;  /* 0x001c1fff020a7589 */ /* 0x000ea200000e0000 */
[C---:B------:R-:W-:Y:S02]  /*21f0*/  IMAD R4, R19.reuse, -0x2, R4 ;  /* 0xfffffffe13047824 */ /* 0x040fe400078e0204 */
[----:B------:R-:W-:-:S02]  /*2200*/  IMAD R9, R19, -0x2, R0 ;  /* 0xfffffffe13097824 */ /* 0x000fc400078e0200 */
[----:B------:R-:W-:Y:S02]  /*2210*/  IMAD.IADD R4, R4, 0x1, -R17 ;  /* 0x0000000104047824 */ /* 0x000fe400078e0a11 */
[----:B------:R-:W-:Y:S02]  /*2220*/  IMAD R14, R176, R5, 0x60 ;  /* 0x00000060b00e7424 */ /* 0x000fe400078e0205 */
[C---:B------:R-:W-:Y:S02]  /*2230*/  VIADD R12, R4.reuse, UR15 ;  /* 0x0000000f040c7c36 */ /* 0x040fe40008000000 */
[----:B------:R-:W-:Y:S02]  /*2240*/  VIADD R11, R4, UR5 ;  /* 0x00000005040b7c36 */ /* 0x000fe40008000000 */
[----:B------:R-:W-:Y:S01]  /*2250*/  IMAD R20, R19, -0x2, R14 ;  /* 0xfffffffe13147824 */ /* 0x000fe200078e020e */
[----:B--2---:R-:W-:Y:S01]  /*2260*/  VIADDMNMX R0, R10, R12, R9, PT ;  /* 0x0000000c0a007246 */ /* 0x004fe20003800109 */
[----:B------:R-:W-:Y:S01]  /*2270*/  IMAD.IADD R4, R11, 0x1, R10 ;  /* 0x000000010b047824 */ /* 0x000fe200078e020a */
[----:B------:R-:W-:Y:S06]  /*2280*/  @!P1 BRA `(.L_x_2521) ;  /* 0x00000000005c9947 */ /* 0x000fec0003800000 */
[----:B------:R-:W-:Y:S01]  /*2290*/  IADD3 R5, -R17, R18, R10 ;  /* 0x0000001211057210 */ /* 0x000fe20007ffe10a */
        /* <DEDUP_REMOVED lines=12> */
.L_x_2523:
[----:B------:R-:W-:Y:S02]  /*2360*/  ULDC UR5, c[0x0][0x9e4] ;  /* 0x0002790000057ab9 */ /* 0x000fe40000000800 */
[----:B------:R-:W-:-:S05]  /*2370*/  IMAD.U32 R13, RZ, RZ, UR5 ;  /* 0x00000005ff0d7e24 */ /* 0x000fca000f8e00ff */
[----:B------:R-:W-:-:S13]  /*2380*/  ISETP.NE.AND P1, PT, R13, 0x1, PT ;  /* 0x000000010d00780c */ /* 0x000fda0003f25270 */
[----:B------:R-:W2:Y:S02]  /*2390*/  @P1 LDC.64 R72, c[0x0][0x9e8] ;  /* 0x00027a00ff481b82 */ /* 0x000ea40000000a00 */
[----:B--2---:R-:W-:-:S05]  /*23a0*/  @P1 IMAD.HI.U32 R10, R5, R72, RZ ;  /* 0x00000048050a1227 */ /* 0x004fca00078e00ff */
[----:B------:R-:W-:-:S07]  /*23b0*/  @P1 SHF.R.U32.HI R5, RZ, R73, R10 ;  /* 0x00000049ff051219 */ /* 0x000fce000001160a */
.L_x_2524:
[----:B------:R-:W-:Y:S05]  /*23c0*/  BSYNC B0 ;  /* 0x0000000000007941 */ /* 0x000fea0003800000 */
.L_x_2522:
[----:B------:R-:W-:-:S05]  /*23d0*/  IMAD R5, R5, R13, R20 ;  /* 0x0000000d05057224 */ /* 0x000fca00078e0214 */
[----:B------:R-:W-:Y:S02]  /*23e0*/  VIADDMNMX R0, R5, R13, R0, PT ;  /* 0x0000000d05007246 */ /* 0x000fe40003800100 */
[----:B------:R-:W-:-:S07]  /*23f0*/  VIMNMX R4, R4, R5, !PT ;  /* 0x0000000504047248 */ /* 0x000fce0007fe0100 */
.L_x_2521:
[C---:B------:R-:W-:Y:S01]  /*2400*/  ISETP.GE.AND P6, PT, R14.reuse, 0x9, PT ;  /* 0x000000090e00780c */ /* 0x040fe20003fc6270 */
[----:B------:R-:W2:Y:S01]  /*2410*/  SHFL.IDX PT, R2, R2, 0x1, 0x1c1f ;  /* 0x003c1f0002027f89 */ /* 0x000ea200000e0000 */
        /* <DEDUP_REMOVED lines=131> */
.L_x_2527:
[----:B------:R-:W-:Y:S02]  /*2c50*/  ULDC UR5, c[0x0][0x9e4] ;  /* 0x0002790000057ab9 */ /* 0x000fe40000000800 */
[----:B------:R-:W-:-:S05]  /*2c60*/  IMAD.U32 R4, RZ, RZ, UR5 ;  /* 0x00000005ff047e24 */ /* 0x000fca000f8e00ff */
[----:B------:R-:W-:-:S13]  /*2c70*/  ISETP.NE.AND P5, PT, R4, 0x1, PT ;  /* 0x000000010400780c */ /* 0x000fda0003fa5270 */
[----:B------:R-:W2:Y:S02]  /*2c80*/  @P5 LDC.64 R10, c[0x0][0x9e8] ;  /* 0x00027a00ff0a5b82 */ /* 0x000ea40000000a00 */
[----:B--2---:R-:W-:-:S05]  /*2c90*/  @P5 IMAD.HI.U32 R2, R9, R10, RZ ;  /* 0x0000000a09025227 */ /* 0x004fca00078e00ff */
[----:B------:R-:W-:-:S07]  /*2ca0*/  @P5 SHF.R.U32.HI R9, RZ, R11, R2 ;  /* 0x0000000bff095219 */ /* 0x000fce0000011602 */
.L_x_2528:
[----:B------:R-:W-:Y:S05]  /*2cb0*/  BSYNC B0 ;  /* 0x0000000000007941 */ /* 0x000fea0003800000 */
.L_x_2526:
[----:B------:R-:W-:-:S05]  /*2cc0*/  IMAD R9, R9, R4, R20 ;  /* 0x0000000409097224 */ /* 0x000fca00078e0214 */
[----:B------:R-:W-:Y:S02]  /*2cd0*/  VIADDMNMX R0, R9, R4, R0, PT ;  /* 0x0000000409007246 */ /* 0x000fe40003800100 */
[----:B------:R-:W-:-:S07]  /*2ce0*/  VIMNMX R5, R5, R9, !PT ;  /* 0x0000000905057248 */ /* 0x000fce0007fe0100 */
.L_x_2525:
        /* <DEDUP_REMOVED lines=128> */
[----:B------:R2:W3:Y:S01]  /*34f0*/  MUFU.EX2 R13, R10 ;  /* 0x0000000a000d7308 */ /* 0x0004e20000000800 */
        /* <DEDUP_REMOVED lines=9> */
[--C-:B--2---:R-:W-:Y:S01]  /*3590*/  FFMA.FTZ R10, R76, UR6, -R11.reuse ;  /* 0x000000064c0a7c23 */ /* 0x104fe2000801080b */
[----:B------:R-:W-:Y:S01]  /*35a0*/  FMNMX.FTZ R2, R42, R9, !PT ;  /* 0x000000092a027209 */ /* 0x000fe20007810000 */
[--C-:B------:R-:W-:Y:S01]  /*35b0*/  FFMA.FTZ R33, R84, UR6, -R11.reuse ;  /* 0x0000000654217c23 */ /* 0x100fe2000801080b */
[----:B------:R-:W-:Y:S01]  /*35c0*/  FSEL R66, R66, -INF , !P1 ;  /* 0xff80000042427808 */ /* 0x000fe20004800000 */
[----:B------:R-:W-:Y:S01]  /*35d0*/  FFMA.FTZ R52, R52, UR6, -R11 ;  /* 0x0000000634347c23 */ /* 0x000fe2000801080b */
[----:B------:R-:W-:Y:S01]  /*35e0*/  FMNMX.FTZ R9, R43, R2, !PT ;  /* 0x000000022b097209 */ /* 0x000fe20007810000 */
[----:B------:R-:W2:Y:S01]  /*35f0*/  MUFU.EX2 R15, R15 ;  /* 0x0000000f000f7308 */ /* 0x000ea20000000800 */
[----:B------:R-:W-:Y:S01]  /*3600*/  ISETP.LT.OR P4, PT, R0, 0x5a, P4 ;  /* 0x0000005a0000780c */ /* 0x000fe20002781670 */
[----:B---3--:R-:W-:Y:S01]  /*3610*/  FADD.FTZ R37, R12, R13 ;  /* 0x0000000d0c257221 */ /* 0x008fe20000010000 */
        /* <DEDUP_REMOVED lines=13> */
[----:B------:R3:W4:Y:S01]  /*36f0*/  MUFU.EX2 R21, R10 ;  /* 0x0000000a00157308 */ /* 0x0007220000000800 */
[----:B------:R-:W-:Y:S01]  /*3700*/  F2FP.F16.F32.PACK_AB R152, R13, R12 ;  /* 0x0000000c0d98723e */ /* 0x000fe200000000ff */
[----:B------:R-:W-:Y:S01]  /*3710*/  FFMA.FTZ R68, R68, UR6, -R11 ;  /* 0x0000000644447c23 */ /* 0x000fe2000801080b */
[----:B------:R-:W-:-:S02]  /*3720*/  FMNMX.FTZ R2, R54, R9, !PT ;  /* 0x0000000936027209 */ /* 0x000fc40007810000 */
[----:B--2---:R-:W-:Y:S02]  /*3730*/  F2FP.F16.F32.PACK_AB R154, R15, R14 ;  /* 0x0000000e0f9a723e */ /* 0x004fe400000000ff */
[----:B------:R-:W-:Y:S01]  /*3740*/  FMNMX.FTZ R9, R55, R2, !PT ;  /* 0x0000000237097209 */ /* 0x000fe20007810000 */
[----:B------:R-:W-:Y:S01]  /*3750*/  MUFU.EX2 R24, R24 ;  /* 0x0000001800187308 */ /* 0x000fe20000000800 */
[----:B---3--:R-:W-:Y:S02]  /*3760*/  FFMA.FTZ R10, R40, UR6, -R11 ;  /* 0x00000006280a7c23 */ /* 0x008fe4000801080b */
[----:B------:R-:W-:-:S04]  /*3770*/  FMNMX.FTZ R2, R58, R9, !PT ;  /* 0x000000093a027209 */ /* 0x000fc80007810000 */
[----:B------:R-:W-:Y:S01]  /*3780*/  FMNMX.FTZ R9, R59, R2, !PT ;  /* 0x000000023b097209 */ /* 0x000fe20007810000 */
[----:B------:R-:W2:Y:S01]  /*3790*/  MUFU.EX2 R25, R25 ;  /* 0x0000001900197308 */ /* 0x000ea20000000800 */
[----:B----4-:R-:W-:Y:S02]  /*37a0*/  F2FP.F16.F32.PACK_AB R156, R21, R20 ;  /* 0x00000014159c723e */ /* 0x010fe400000000ff */
[----:B------:R-:W-:Y:S01]  /*37b0*/  FMNMX.FTZ R2, R62, R9, !PT ;  /* 0x000000093e027209 */ /* 0x000fe20007810000 */
[----:B------:R-:W-:-:S03]  /*37c0*/  FFMA.FTZ R9, R80, UR6, -R11 ;  /* 0x0000000650097c23 */ /* 0x000fc6000801080b */
        /* <DEDUP_REMOVED lines=15> */
[----:B------:R-:W3:Y:S01]  /*38c0*/  MUFU.EX2 R33, R33 ;  /* 0x0000002100217308 */ /* 0x000ee20000000800 */
[----:B--2---:R-:W-:-:S05]  /*38d0*/  FMNMX.FTZ R2, R0, R5, !PT ;  /* 0x0000000500027209 */ /* 0x004fca0007810000 */
[----:B------:R-:W2:Y:S02]  /*38e0*/  SHFL.BFLY PT, R5, R2, 0x1, 0x1f ;  /* 0x0c201f0002057f89 */ /* 0x000ea400000e0000 */
[----:B------:R-:W-:Y:S08]  /*38f0*/  MUFU.EX2 R52, R52 ;  /* 0x0000003400347308 */ /* 0x000ff00000000800 */
[----:B------:R-:W4:Y:S01]  /*3900*/  MUFU.EX2 R53, R53 ;  /* 0x0000003500357308 */ /* 0x000f220000000800 */
[----:B---3--:R-:W-:-:S07]  /*3910*/  F2FP.F16.F32.PACK_AB R164, R33, R32 ;  /* 0x0000002021a4723e */ /* 0x008fce00000000ff */
[----:B------:R-:W-:Y:S01]  /*3920*/  MUFU.EX2 R56, R56 ;  /* 0x0000003800387308 */ /* 0x000fe20000000800 */
[----:B--2---:R-:W-:Y:S01]  /*3930*/  FMNMX.FTZ R5, R2, R5, !PT ;  /* 0x0000000502057209 */ /* 0x004fe20007810000 */
[----:B------:R-:W-:-:S06]  /*3940*/  FADD.FTZ R2, R14, R37 ;  /* 0x000000250e027221 */ /* 0x000fcc0000010000 */
[----:B------:R-:W-:Y:S01]  /*3950*/  MUFU.EX2 R57, R57 ;  /* 0x0000003900397308 */ /* 0x000fe20000000800 */
[----:B----4-:R-:W-:Y:S01]  /*3960*/  F2FP.F16.F32.PACK_AB R166, R53, R52 ;  /* 0x0000003435a6723e */ /* 0x010fe200000000ff */
[C---:B------:R-:W-:Y:S01]  /*3970*/  FMUL.FTZ R0, R5.reuse, UR6 ;  /* 0x0000000605007c20 */ /* 0x040fe20008410000 */
[----:B------:R-:W-:Y:S01]  /*3980*/  FSETP.NEU.FTZ.AND P1, PT, R5, -INF , PT ;  /* 0xff8000000500780b */ /* 0x000fe20003f3d000 */
[----:B------:R-:W-:-:S03]  /*3990*/  FADD.FTZ R37, R15, R2 ;  /* 0x000000020f257221 */ /* 0x000fc60000010000 */
[----:B------:R-:W-:Y:S01]  /*39a0*/  FSEL R0, R0, RZ, P1 ;  /* 0x000000ff00007208 */ /* 0x000fe20000800000 */
[----:B------:R-:W-:Y:S01]  /*39b0*/  FADD.FTZ R2, R20, R37 ;  /* 0x0000002514027221 */ /* 0x000fe20000010000 */
[----:B------:R-:W-:Y:S03]  /*39c0*/  MUFU.EX2 R60, R60 ;  /* 0x0000003c003c7308 */ /* 0x000fe60000000800 */
        /* <DEDUP_REMOVED lines=51> */
[----:B------:R-:W-:-:S04]  /*3d00*/  FADD.FTZ R15, R57, R12 ;  /* 0x0000000c390f7221 */ /* 0x000fc80000010000 */
[----:B------:R-:W-:Y:S01]  /*3d10*/  FADD.FTZ R12, R60, R15 ;  /* 0x0000000f3c0c7221 */ /* 0x000fe20000010000 */
        /* <DEDUP_REMOVED lines=61> */
.L_x_2529:
[----:B------:R2:W3:Y:S01]  /*40f0*/  SYNCS.PHASECHK.TRANS64.TRYWAIT P1, [UR24+0x22850], R8 ;  /* 0x02285008ff0075a7 */ /* 0x0004e20008020158 */
[----:B------:R-:W-:Y:S05]  /*4100*/  @!P0 BRA `(.L_x_2530) ;  /* 0x0000000000048947 */ /* 0x000fea0003800000 */
[----:B------:R-:W-:Y:S01]  /*4110*/  BPT.TRAP 0x1 ;  /* 0x000000040000795c */ /* 0x000fe20000300000 */
.L_x_2530:
[----:B---3--:R-:W-:Y:S05]  /*4120*/  @P1 BRA `(.L_x_2531) ;  /* 0x0000000000081947 */ /* 0x008fea0003800000 */
[----:B------:R-:W3:Y:S02]  /*4130*/  SYNCS.PHASECHK.TRANS64.TRYWAIT P1, [UR24+0x22850], R8 ;  /* 0x02285008ff0075a7 */ /* 0x000ee40008020158 */
[----:B---3--:R-:W-:Y:S05]  /*4140*/  @!P1 BRA `(.L_x_2532) ;  /* 0x0000011800049947 */ /* 0x008fea0003800000 */
.L_x_2531:
        /* <DEDUP_REMOVED lines=44> */
.L_x_2533:
[----:B------:R-:W-:Y:S01]  /*4410*/  ISETP.NE.AND P2, PT, R206, 0x1, PT ;  /* 0x00000001ce00780c */ /* 0x000fe20003f45270 */
[----:B------:R-:W4:Y:S01]  /*4420*/  S2UR UR10, SR_CgaCtaId ;  /* 0x00000000000a79c3 */ /* 0x000f220000008800 */
[----:B------:R-:W-:Y:S01]  /*4430*/  UIADD3 UR24, UR24, 0x22860, URZ ;  /* 0x0002286018187890 */ /* 0x000fe2000fffe03f */
[----:B------:R-:W-:-:S10]  /*4440*/  LOP3.LUT P1, RZ, R16, 0x80000, RZ, 0xc0, !PT ;  /* 0x0008000010ff7812 */ /* 0x000fd4000782c0ff */
[----:B------:R-:W5:Y:S08]  /*4450*/  @P2 LDC R6, c[0x0][0x44c] ;  /* 0x00011300ff062b82 */ /* 0x000f700000000800 */
[----:B-123--:R-:W1:Y:S01]  /*4460*/  @P2 LDC R8, c[0x0][0x450] ;  /* 0x00011400ff082b82 */ /* 0x00ee620000000800 */
[----:B----4-:R-:W-:-:S09]  /*4470*/  UPRMT UR24, UR10, 0x654, UR24 ;  /* 0x000006540a187896 */ /* 0x010fd20008000018 */
[----:B------:R-:W-:Y:S01]  /*4480*/  SYNCS.ARRIVE.TRANS64.RED.A1T0 RZ, [UR24], RZ ;  /* 0x000000ffffff79a7 */ /* 0x000fe20008100418 */
[----:B-----5:R-:W-:-:S04]  /*4490*/  @P2 IMAD.HI.U32 R7, R6, UR43, RZ ;  /* 0x0000002b06072c27 */ /* 0x020fc8000f8e00ff */
[----:B------:R-:W-:Y:S01]  /*44a0*/  IMAD.U32 R6, RZ, RZ, UR43 ;  /* 0x0000002bff067e24 */ /* 0x000fe2000f8e00ff */
[----:B-1----:R-:W-:-:S04]  /*44b0*/  @P2 SHF.R.U32.HI R6, RZ, R8, R7 ;  /* 0x00000008ff062219 */ /* 0x002fc80000011607 */
[----:B------:R-:W-:-:S05]  /*44c0*/  IADD3 R7, R6, R18, -R17 ;  /* 0x0000001206077210 */ /* 0x000fca0007ffe811 */
        /* <DEDUP_REMOVED lines=17> */
.L_x_2535:
[----:B------:R-:W-:Y:S02]  /*45e0*/  ULDC UR18, c[0x0][0x9e4] ;  /* 0x0002790000127ab9 */ /* 0x000fe40000000800 */
[----:B------:R-:W-:-:S11]  /*45f0*/  UISETP.NE.AND UP0, UPT, UR18, 0x1, UPT ;  /* 0x000000011200788c */ /* 0x000fd6000bf05270 */
[----:B------:R-:W-:Y:S02]  /*4600*/  @UP0 ULDC.64 UR22, c[0x0][0x9e8] ;  /* 0x00027a0000160ab9 */ /* 0x000fe40000000a00 */
[----:B------:R-:W-:-:S04]  /*4610*/  UIMAD.WIDE.U32 UR10, UR15, UR22, URZ ;  /* 0x000000160f0a72a5 */ /* 0x000fc8000f8e003f */
[----:B------:R-:W-:-:S12]  /*4620*/  @UP0 USHF.R.U32.HI UR15, URZ, UR23, UR11 ;  /* 0x000000173f0f0299 */ /* 0x000fd8000801160b */
.L_x_2536:
[----:B------:R-:W-:-:S04]  /*4630*/  UIMAD UR15, UR15, UR18, UR18 ;  /* 0x000000120f0f72a4 */ /* 0x000fc8000f8e0212 */
[----:B------:R-:W-:-:S04]  /*4640*/  UISETP.LT.AND UP0, UPT, UR14, UR15, UPT ;  /* 0x0000000f0e00728c */ /* 0x000fc8000bf01270 */
[----:B------:R-:W-:-:S12]  /*4650*/  USEL UR14, UR14, UR15, UP0 ;  /* 0x0000000f0e0e7287 */ /* 0x000fd80008000000 */
.L_x_2534:
        /* <DEDUP_REMOVED lines=13> */
.L_x_2556:
[----:B------:R-:W-:-:S04]  /*4730*/  UIADD3 UR38, UR38, 0x1, URZ ;  /* 0x0000000126267890 */ /* 0x000fc8000fffe03f */
[----:B------:R-:W-:-:S04]  /*4740*/  UISETP.NE.AND UP0, UPT, UR38, 0x2, UPT ;  /* 0x000000022600788c */ /* 0x000fc8000bf05270 */
[----:B------:R-:W-:Y:S02]  /*4750*/  USEL UR10, URZ, 0x1, UP0 ;  /* 0x000000013f0a7887 */ /* 0x000fe40008000000 */
[----:B------:R-:W-:Y:S02]  /*4760*/  USEL UR38, UR38, URZ, UP0 ;  /* 0x0000003f26267287 */ /* 0x000fe40008000000 */
[----:B------:R-:W-:Y:S01]  /*4770*/  ULOP3.LUT UR37, UR37, UR10, URZ, 0x3c, !UPT ;  /* 0x0000000a25257292 */ /* 0x000fe2000f8e3c3f */
[----:B012---:R-:W-:Y:S11]  /*4780*/  @!P0 BRA `(.L_x_2538) ;  /* 0x0000000000048947 */ /* 0x007ff60003800000 */
[----:B------:R-:W-:Y:S01]  /*4790*/  BPT.TRAP 0x1 ;  /* 0x000000040000795c */ /* 0x000fe20000300000 */
.L_x_2538:
[----:B------:R-:W1:Y:S01]  /*47a0*/  S2UR UR26, SR_CgaCtaId ;  /* 0x00000000001a79c3 */ /* 0x000e620000008800 */
[----:B------:R-:W-:Y:S01]  /*47b0*/  UMOV UR10, 0x400 ;  /* 0x00000400000a7882 */ /* 0x000fe20000000000 */
[----:B------:R-:W-:-:S05]  /*47c0*/  IMAD.U32 R7, RZ, RZ, UR37 ;  /* 0x00000025ff077e24 */ /* 0x000fca000f8e00ff */
[----:B------:R-:W-:Y:S01]  /*47d0*/  SHF.L.U32 R7, R7, 0x1f, RZ ;  /* 0x0000001f07077819 */ /* 0x000fe200000006ff */
[----:B-1----:R-:W-:-:S04]  /*47e0*/  ULEA UR10, UR26, UR10, 0x18 ;  /* 0x0000000a1a0a7291 */ /* 0x002fc8000f8ec03f */
[----:B------:R-:W-:-:S09]  /*47f0*/  ULEA UR25, UR38, UR10, 0x3 ;  /* 0x0000000a26197291 */ /* 0x000fd2000f8e183f */
[----:B------:R1:W2:Y:S01]  /*4800*/  SYNCS.PHASECHK.TRANS64.TRYWAIT P1, [UR25+0x22830], R7 ;  /* 0x02283007ff0075a7 */ /* 0x0002a20008020159 */
[----:B------:R-:W-:Y:S05]  /*4810*/  @!P0 BRA `(.L_x_2539) ;  /* 0x0000000000048947 */ /* 0x000fea0003800000 */
[----:B------:R-:W-:Y:S01]  /*4820*/  BPT.TRAP 0x1 ;  /* 0x000000040000795c */ /* 0x000fe20000300000 */
.L_x_2539:
[----:B--2---:R-:W-:Y:S05]  /*4830*/  @P1 BRA `(.L_x_2540) ;  /* 0x0000000000081947 */ /* 0x004fea0003800000 */
[----:B------:R-:W2:Y:S02]  /*4840*/  SYNCS.PHASECHK.TRANS64.TRYWAIT P1, [UR25+0x22830], R7 ;  /* 0x02283007ff0075a7 */ /* 0x000ea40008020159 */
[----:B--2---:R-:W-:Y:S05]  /*4850*/  @!P1 BRA `(.L_x_2541) ;  /* 0x0000011000589947 */ /* 0x004fea0003800000 */
.L_x_2540:
[----:B------:R-:W-:Y:S01]  /*4860*/  UIMAD UR22, UR38, 0x300, UR4 ;  /* 0x00000300261678a4 */ /* 0x000fe2000f8e0204 */
[----:B------:R-:W-:Y:S01]  /*4870*/  WARPGROUP.ARRIVE ;  /* 0x00000000000079c5 */ /* 0x000fe20000000000 */
[----:B------:R-:W-:Y:S01]  /*4880*/  UMOV UR23, 0x40000040 ;  /* 0x4000004000177882 */ /* 0x000fe20000000000 */
[----:B------:R-:W-:Y:S01]  /*4890*/  UMOV UR11, 0x40000040 ;  /* 0x40000040000b7882 */ /* 0x000fe20000000000 */
[----:B------:R-:W-:-:S03]  /*48a0*/  UIADD3 UR10, UR22, 0x2, URZ ;  /* 0x00000002160a7890 */ /* 0x000fc6000fffe03f */
[----:B------:R-:W3:Y:S01]  /*48b0*/  S2R R215, SR_TID.X ;  /* 0x0000000000d77919 */ /* 0x000ee20000002100 */
[----:B------:R-:W-:Y:S01]  /*48c0*/  UIADD3 UR14, UR22, 0x4, URZ ;  /* 0x00000004160e7890 */ /* 0x000fe2000fffe03f */
[----:B------:R-:W-:Y:S01]  /*48d0*/  UMOV UR15, 0x40000040 ;  /* 0x40000040000f7882 */ /* 0x000fe20000000000 */
[----:B------:R-:W-:Y:S01]  /*48e0*/  HGMMA.64x96x16.F32 R152, gdesc[UR20], RZ, !UPT, gsb0 ;  /* 0x01600000149879f0 */ /* 0x000fe2000c0008ff */
[----:B------:R-:W-:Y:S01]  /*48f0*/  UIADD3 UR18, UR22, 0x6, URZ ;  /* 0x0000000616127890 */ /* 0x000fe2000fffe03f */
[----:B------:R-:W-:Y:S01]  /*4900*/  UMOV UR19, 0x40000040 ;  /* 0x4000004000137882 */ /* 0x000fe20000000000 */
[----:B---3--:R-:W-:-:S04]  /*4910*/  SHF.R.U32.HI R215, RZ, 0x7, R215 ;  /* 0x00000007ffd77819 */ /* 0x008fc800000116d7 */
        /* <DEDUP_REMOVED lines=14> */
.L_x_2542:
[----:B------:R-:W-:Y:S01]  /*4a00*/  ISETP.NE.AND P2, PT, R206, 0x1, PT ;  /* 0x00000001ce00780c */ /* 0x000fe20003f45270 */
[----:B------:R-:W-:Y:S01]  /*4a10*/  VIADD R20, R23, UR43 ;  /* 0x0000002b17147c36 */ /* 0x000fe20008000000 */
[----:B------:R-:W-:Y:S01]  /*4a20*/  UIADD3 UR10, UR25, 0x22840, URZ ;  /* 0x00022840190a7890 */ /* 0x000fe2000fffe03f */
[----:B------:R-:W-:Y:S01]  /*4a30*/  IMAD R10, R6, -0x60, RZ ;  /* 0xffffffa0060a7824 */ /* 0x000fe200078e02ff */
[----:B------:R-:W-:Y:S02]  /*4a40*/  LOP3.LUT P1, RZ, R16, 0x80000, RZ, 0xc0, !PT ;  /* 0x0008000010ff7812 */ /* 0x000fe4000782c0ff */
[----:B------:R-:W-:-:S07]  /*4a50*/  UPRMT UR10, UR26, 0x654, UR10 ;  /* 0x000006541a0a7896 */ /* 0x000fce000800000a */
[----:B------:R-:W3:Y:S08]  /*4a60*/  @P2 LDC R5, c[0x0][0x44c] ;  /* 0x00011300ff052b82 */ /* 0x000ef00000000800 */
[----:B--2---:R-:W2:Y:S01]  /*4a70*/  @P2 LDC R4, c[0x0][0x450] ;  /* 0x00011400ff042b82 */ /* 0x004ea20000000800 */
[----:B------:R-:W-:Y:S01]  /*4a80*/  SYNCS.ARRIVE.TRANS64.RED.A1T0 RZ, [UR10], RZ ;  /* 0x000000ffffff79a7 */ /* 0x000fe2000810040a */
[----:B------:R-:W-:Y:S01]  /*4a90*/  ULOP3.LUT UR10, URZ, UR7, URZ, 0x33, !UPT ;  /* 0x000000073f0a7292 */ /* 0x000fe2000f8e333f */
[----:B---3--:R-:W-:-:S05]  /*4aa0*/  @P2 IMAD.HI.U32 R5, R20, R5, RZ ;  /* 0x0000000514052227 */ /* 0x008fca00078e00ff */
[----:B--2---:R-:W-:Y:S01]  /*4ab0*/  @P2 SHF.R.U32.HI R20, RZ, R4, R5 ;  /* 0x00000004ff142219 */ /* 0x004fe20000011605 */
[----:B------:R-:W-:-:S04]  /*4ac0*/  VIADD R4, R10, 0x1 ;  /* 0x000000010a047836 */ /* 0x000fc80000000000 */
[----:B------:R-:W2:Y:S01]  /*4ad0*/  SHFL.IDX PT, R11, R20, RZ, 0x1c1f ;  /* 0x001c1fff140b7589 */ /* 0x000ea200000e0000 */
[----:B------:R-:W-:-:S05]  /*4ae0*/  IMAD R4, R19, -0x2, R4 ;  /* 0xfffffffe13047824 */ /* 0x000fca00078e0204 */
[----:B------:R-:W-:-:S05]  /*4af0*/  IADD3 R4, -R17, R4, R18 ;  /* 0x0000000411047210 */ /* 0x000fca0007ffe112 */
[C---:B------:R-:W-:Y:S02]  /*4b00*/  VIADD R15, R4.reuse, UR27 ;  /* 0x0000001b040f7c36 */ /* 0x040fe40008000000 */
[----:B------:R-:W-:Y:S02]  /*4b10*/  VIADD R14, R4, UR10 ;  /* 0x0000000a040e7c36 */ /* 0x000fe40008000000 */
[----:B--2---:R-:W-:Y:S02]  /*4b20*/  IMAD.IADD R13, R15, 0x1, R11 ;  /* 0x000000010f0d7824 */ /* 0x004fe400078e020b */
[----:B------:R-:W-:Y:S01]  /*4b30*/  IMAD.IADD R12, R11, 0x1, R14 ;  /* 0x000000010b0c7824 */ /* 0x000fe200078e020e */
[----:B------:R-:W-:Y:S06]  /*4b40*/  @!P1 BRA `(.L_x_2543) ;  /* 0x0000000000589947 */ /* 0x000fec0003800000 */
[----:B------:R-:W-:Y:S01]  /*4b50*/  IADD3 R11, -R17, R18, R11 ;  /* 0x00000012110b7210 */ /* 0x000fe20007ffe10b */
        /* <DEDUP_REMOVED lines=11> */
.L_x_2545:
[----:B------:R-:W-:-:S05]  /*4c10*/  IMAD.U32 R21, RZ, RZ, UR28 ;  /* 0x0000001cff157e24 */ /* 0x000fca000f8e00ff */
[----:B------:R-:W-:-:S13]  /*4c20*/  ISETP.NE.AND P1, PT, R21, 0x1, PT ;  /* 0x000000011500780c */ /* 0x000fda0003f25270 */
[----:B------:R-:W2:Y:S02]  /*4c30*/  @P1 LDC.64 R4, c[0x0][0x9e8] ;  /* 0x00027a00ff041b82 */ /* 0x000ea40000000a00 */
[----:B--2---:R-:W-:-:S05]  /*4c40*/  @P1 IMAD.HI.U32 R4, R11, R4, RZ ;  /* 0x000000040b041227 */ /* 0x004fca00078e00ff */
[----:B------:R-:W-:-:S07]  /*4c50*/  @P1 SHF.R.U32.HI R11, RZ, R5, R4 ;  /* 0x00000005ff0b1219 */ /* 0x000fce0000011604 */
.L_x_2546:
[----:B------:R-:W-:Y:S05]  /*4c60*/  BSYNC B0 ;  /* 0x0000000000007941 */ /* 0x000fea0003800000 */
.L_x_2544:
[----:B------:R-:W-:-:S04]  /*4c70*/  IMAD R4, R19, -0x2, R10 ;  /* 0xfffffffe13047824 */ /* 0x000fc800078e020a */
[----:B------:R-:W-:-:S05]  /*4c80*/  IMAD R4, R11, R21, R4 ;  /* 0x000000150b047224 */ /* 0x000fca00078e0204 */
[----:B------:R-:W-:Y:S02]  /*4c90*/  VIADDMNMX R13, R4, R21, R13, PT ;  /* 0x00000015040d7246 */ /* 0x000fe4000380010d */
[----:B------:R-:W-:-:S07]  /*4ca0*/  VIMNMX R12, R12, R4, !PT ;  /* 0x000000040c0c7248 */ /* 0x000fce0007fe0100 */
.L_x_2543:
[----:B------:R-:W-:Y:S02]  /*4cb0*/  ISETP.GE.AND P2, PT, R10, 0x1, PT ;  /* 0x000000010a00780c */ /* 0x000fe40003f46270 */
[----:B------:R-:W-:Y:S02]  /*4cc0*/  LOP3.LUT R16, R16, 0xfffbffff, RZ, 0xc0, !PT ;  /* 0xfffbffff10107812 */ /* 0x000fe400078ec0ff */
[----:B------:R-:W-:Y:S02]  /*4cd0*/  ISETP.GE.AND P1, PT, R10, 0x2, PT ;  /* 0x000000020a00780c */ /* 0x000fe40003f26270 */
        /* <DEDUP_REMOVED lines=148> */
.L_x_2549:
[----:B------:R-:W-:-:S05]  /*5620*/  IMAD.U32 R12, RZ, RZ, UR28 ;  /* 0x0000001cff0c7e24 */ /* 0x000fca000f8e00ff */
[----:B------:R-:W-:-:S13]  /*5630*/  ISETP.NE.AND P6, PT, R12, 0x1, PT ;  /* 0x000000010c00780c */ /* 0x000fda0003fc5270 */
[----:B------:R-:W2:Y:S02]  /*5640*/  @P6 LDC.64 R4, c[0x0][0x9e8] ;  /* 0x00027a00ff046b82 */ /* 0x000ea40000000a00 */
[----:B--2---:R-:W-:-:S05]  /*5650*/  @P6 IMAD.HI.U32 R4, R13, R4, RZ ;  /* 0x000000040d046227 */ /* 0x004fca00078e00ff */
[----:B------:R-:W-:-:S07]  /*5660*/  @P6 SHF.R.U32.HI R13, RZ, R5, R4 ;  /* 0x00000005ff0d6219 */ /* 0x000fce0000011604 */
.L_x_2550:
[----:B------:R-:W-:Y:S05]  /*5670*/  BSYNC B0 ;  /* 0x0000000000007941 */ /* 0x000fea0003800000 */
.L_x_2548:
[----:B------:R-:W-:-:S04]  /*5680*/  IMAD R10, R19, -0x2, R10 ;  /* 0xfffffffe130a7824 */ /* 0x000fc800078e020a */
[----:B------:R-:W-:-:S05]  /*5690*/  IMAD R13, R13, R12, R10 ;  /* 0x0000000c0d0d7224 */ /* 0x000fca00078e020a */
[----:B------:R-:W-:Y:S02]  /*56a0*/  VIADDMNMX R15, R13, R12, R15, PT ;  /* 0x0000000c0d0f7246 */ /* 0x000fe4000380010f */
[----:B------:R-:W-:-:S07]  /*56b0*/  VIMNMX R14, R14, R13, !PT ;  /* 0x0000000d0e0e7248 */ /* 0x000fce0007fe0100 */
.L_x_2547:
        /* <DEDUP_REMOVED lines=434> */
[----:B------:R-:W2:Y:S01]  /*71e0*/  MUFU.EX2 R169, R186 ;  /* 0x000000ba00a97308 */ /* 0x000ea20000000800 */
[----:B---3--:R-:W-:-:S07]  /*71f0*/  FADD.FTZ R178, R182, R13 ;  /* 0x0000000db6b27221 */ /* 0x008fce0000010000 */
[----:B------:R-:W3:Y:S01]  /*7200*/  MUFU.EX2 R0, R187 ;  /* 0x000000bb00007308 */ /* 0x000ee20000000800 */
[----:B0-----:R-:W-:-:S07]  /*7210*/  FADD.FTZ R178, R183, R178 ;  /* 0x000000b2b7b27221 */ /* 0x001fce0000010000 */
[----:B------:R0:W4:Y:S01]  /*7220*/  MUFU.EX2 R171, R167 ;  /* 0x000000a700ab7308 */ /* 0x0001220000000800 */
[----:B--2---:R-:W-:-:S07]  /*7230*/  FADD.FTZ R13, R169, R178 ;  /* 0x000000b2a90d7221 */ /* 0x004fce0000010000 */
[----:B------:R-:W2:Y:S01]  /*7240*/  MUFU.EX2 R20, R191 ;  /* 0x000000bf00147308 */ /* 0x000ea20000000800 */
[C---:B---3--:R-:W-:Y:S01]  /*7250*/  FADD.FTZ R178, R0.reuse, R13 ;  /* 0x0000000d00b27221 */ /* 0x048fe20000010000 */
[----:B------:R-:W-:Y:S02]  /*7260*/  F2FP.F16.F32.PACK_AB R169, R0, R169 ;  /* 0x000000a900a9723e */ /* 0x000fe400000000ff */
[----:B0-----:R-:W-:-:S04]  /*7270*/  F2FP.F16.F32.PACK_AB R167, R183, R182 ;  /* 0x000000b6b7a7723e */ /* 0x001fc800000000ff */
[----:B------:R-:W0:Y:S01]  /*7280*/  MUFU.EX2 R173, R194 ;  /* 0x000000c200ad7308 */ /* 0x000e220000000800 */
[----:B----4-:R-:W-:-:S07]  /*7290*/  FADD.FTZ R13, R171, R178 ;  /* 0x000000b2ab0d7221 */ /* 0x010fce0000010000 */
[----:B------:R-:W3:Y:S01]  /*72a0*/  MUFU.EX2 R176, R195 ;  /* 0x000000c300b07308 */ /* 0x000ee20000000800 */
[C---:B--2---:R-:W-:Y:S01]  /*72b0*/  FADD.FTZ R180, R20.reuse, R13 ;  /* 0x0000000d14b47221 */ /* 0x044fe20000010000 */
[----:B------:R-:W-:-:S06]  /*72c0*/  F2FP.F16.F32.PACK_AB R171, R20, R171 ;  /* 0x000000ab14ab723e */ /* 0x000fcc00000000ff */
[----:B------:R-:W2:Y:S01]  /*72d0*/  MUFU.EX2 R175, R198 ;  /* 0x000000c600af7308 */ /* 0x000ea20000000800 */
[----:B0-----:R-:W-:-:S07]  /*72e0*/  FADD.FTZ R13, R173, R180 ;  /* 0x000000b4ad0d7221 */ /* 0x001fce0000010000 */
[----:B------:R-:W0:Y:S01]  /*72f0*/  MUFU.EX2 R178, R189 ;  /* 0x000000bd00b27308 */ /* 0x000e220000000800 */
[C---:B---3--:R-:W-:Y:S01]  /*7300*/  FADD.FTZ R8, R176.reuse, R13 ;  /* 0x0000000db0087221 */ /* 0x048fe20000010000 */
[----:B------:R-:W-:-:S03]  /*7310*/  F2FP.F16.F32.PACK_AB R173, R176, R173 ;  /* 0x000000adb0ad723e */ /* 0x000fc600000000ff */
[----:B--2---:R-:W-:-:S04]  /*7320*/  FADD.FTZ R9, R175, R8 ;  /* 0x00000008af097221 */ /* 0x004fc80000010000 */
[C---:B0-----:R-:W-:Y:S01]  /*7330*/  FADD.FTZ R0, R178.reuse, R9 ;  /* 0x00000009b2007221 */ /* 0x041fe20000010000 */
[----:B------:R-:W-:Y:S01]  /*7340*/  F2FP.F16.F32.PACK_AB R175, R178, R175 ;  /* 0x000000afb2af723e */ /* 0x000fe200000000ff */
[----:B------:R-:W-:Y:S06]  /*7350*/  @!P0 BRA `(.L_x_2551) ;  /* 0x0000000000048947 */ /* 0x000fec0003800000 */
[----:B------:R-:W-:Y:S01]  /*7360*/  BPT.TRAP 0x1 ;  /* 0x000000040000795c */ /* 0x000fe20000300000 */
.L_x_2551:
[----:B------:R0:W2:Y:S01]  /*7370*/  SYNCS.PHASECHK.TRANS64.TRYWAIT P1, [UR25+0x22850], R7 ;  /* 0x02285007ff0075a7 */ /* 0x0000a20008020159 */
[----:B------:R-:W-:Y:S05]  /*7380*/  @!P0 BRA `(.L_x_2552) ;  /* 0x0000000000048947 */ /* 0x000fea0003800000 */
[----:B------:R-:W-:Y:S01]  /*7390*/  BPT.TRAP 0x1 ;  /* 0x000000040000795c */ /* 0x000fe20000300000 */
.L_x_2552:
[----:B------:R-:W-:Y:S01]  /*73a0*/  VIADD R8, R215, 0x8 ;  /* 0x00000008d7087836 */ /* 0x000fe20000000000 */
[----:B--2---:R-:W-:Y:S06]  /*73b0*/  @P1 BRA `(.L_x_2553) ;  /* 0x0000000000081947 */ /* 0x004fec0003800000 */
[----:B------:R-:W2:Y:S02]  /*73c0*/  SYNCS.PHASECHK.TRANS64.TRYWAIT P1, [UR25+0x22850], R7 ;  /* 0x02285007ff0075a7 */ /* 0x000ea40008020159 */
[----:B--2---:R-:W-:Y:S05]  /*73d0*/  @!P1 BRA `(.L_x_2554) ;  /* 0x000000e400909947 */ /* 0x004fea0003800000 */
.L_x_2553:
        /* <DEDUP_REMOVED lines=39> */
.L_x_2555:
        /* <DEDUP_REMOVED lines=8> */
.L_x_2537:
[----:B------:R-:W-:Y:S01]  /*76d0*/  ISETP.NE.AND P2, PT, R206, 0x1, PT ;  /* 0x00000001ce00780c */ /* 0x000fe20003f45270 */
[----:B------:R-:W-:Y:S01]  /*76e0*/  UIADD3 UR10, UR43, 0x7f, URZ ;  /* 0x0000007f2b0a7890 */ /* 0x000fe2000fffe03f */
[----:B--2---:R-:W-:Y:S02]  /*76f0*/  IADD3 R10, R18, 0x1, -R17 ;  /* 0x00000001120a7810 */ /* 0x004fe40007ffe811 */
[----:B------:R-:W-:-:S09]  /*7700*/  LOP3.LUT P1, RZ, R16, 0x80000, RZ, 0xc0, !PT ;  /* 0x0008000010ff7812 */ /* 0x000fd2000782c0ff */
[----:B01----:R-:W0:Y:S08]  /*7710*/  @P2 LDC R7, c[0x0][0x44c] ;  /* 0x00011300ff072b82 */ /* 0x003e300000000800 */
[----:B------:R-:W1:Y:S01]  /*7720*/  @P2 LDC R9, c[0x0][0x450] ;  /* 0x00011400ff092b82 */ /* 0x000e620000000800 */
[----:B0-----:R-:W-:-:S04]  /*7730*/  @P2 IMAD.HI.U32 R8, R7, UR10, RZ ;  /* 0x0000000a07082c27 */ /* 0x001fc8000f8e00ff */
[----:B------:R-:W-:Y:S01]  /*7740*/  IMAD.U32 R7, RZ, RZ, UR10 ;  /* 0x0000000aff077e24 */ /* 0x000fe2000f8e00ff */
[----:B-1----:R-:W-:-:S05]  /*7750*/  @P2 SHF.R.U32.HI R7, RZ, R9, R8 ;  /* 0x00000009ff072219 */ /* 0x002fca0000011608 */
        /* <DEDUP_REMOVED lines=16> */
.L_x_2558:
[----:B------:R-:W-:Y:S02]  /*7860*/  ULDC UR15, c[0x0][0x9e4] ;  /* 0x00027900000f7ab9 */ /* 0x000fe40000000800 */
[----:B------:R-:W-:-:S11]  /*7870*/  UISETP.NE.AND UP0, UPT, UR15, 0x1, UPT ;  /* 0x000000010f00788c */ /* 0x000fd6000bf05270 */
[----:B------:R-:W-:Y:S02]  /*7880*/  @UP0 ULDC.64 UR18, c[0x0][0x9e8] ;  /* 0x00027a0000120ab9 */ /* 0x000fe40000000a00 */
[----:B------:R-:W-:-:S04]  /*7890*/  UIMAD.WIDE.U32 UR10, UR7, UR18, URZ ;  /* 0x00000012070a72a5 */ /* 0x000fc8000f8e003f */
[----:B------:R-:W-:-:S12]  /*78a0*/  @UP0 USHF.R.U32.HI UR7, URZ, UR19, UR11 ;  /* 0x000000133f070299 */ /* 0x000fd8000801160b */
.L_x_2559:
[----:B------:R-:W-:-:S04]  /*78b0*/  UIMAD UR7, UR7, UR15, URZ ;  /* 0x0000000f070772a4 */ /* 0x000fc8000f8e023f */
[----:B------:R-:W-:-:S04]  /*78c0*/  UISETP.LT.AND UP0, UPT, UR14, UR7, UPT ;  /* 0x000000070e00728c */ /* 0x000fc8000bf01270 */
[----:B------:R-:W-:-:S12]  /*78d0*/  USEL UR14, UR14, UR7, !UP0 ;  /* 0x000000070e0e7287 */ /* 0x000fd8000c000000 */
.L_x_2557:
        /* <DEDUP_REMOVED lines=12> */
.L_x_2571:
[----:B------:R-:W-:Y:S01]  /*79a0*/  UIADD3 UR38, UR38, 0x1, URZ ;  /* 0x0000000126267890 */ /* 0x000fe2000fffe03f */
[C---:B------:R-:W-:Y:S01]  /*79b0*/  ISETP.GT.AND P1, PT, R8.reuse, UR7, PT ;  /* 0x0000000708007c0c */ /* 0x040fe2000bf24270 */
[----:B------:R-:W-:Y:S02]  /*79c0*/  VIADD R8, R8, 0xffffffff ;  /* 0xffffffff08087836 */ /* 0x000fe40000000000 */
[----:B------:R-:W-:-:S04]  /*79d0*/  UISETP.NE.AND UP0, UPT, UR38, 0x2, UPT ;  /* 0x000000022600788c */ /* 0x000fc8000bf05270 */
[----:B------:R-:W-:Y:S02]  /*79e0*/  USEL UR10, URZ, 0x1, UP0 ;  /* 0x000000013f0a7887 */ /* 0x000fe40008000000 */
[----:B------:R-:W-:Y:S02]  /*79f0*/  USEL UR38, UR38, URZ, UP0 ;  /* 0x0000003f26267287 */ /* 0x000fe40008000000 */
[----:B------:R-:W-:Y:S01]  /*7a00*/  ULOP3.LUT UR37, UR37, UR10, URZ, 0x3c, !UPT ;  /* 0x0000000a25257292 */ /* 0x000fe2000f8e3c3f */
[----:B0-----:R-:W-:Y:S11]  /*7a10*/  @!P0 BRA `(.L_x_2561) ;  /* 0x0000000000048947 */ /* 0x001ff60003800000 */
[----:B------:R-:W-:Y:S01]  /*7a20*/  BPT.TRAP 0x1 ;  /* 0x000000040000795c */ /* 0x000fe20000300000 */
.L_x_2561:
        /* <DEDUP_REMOVED lines=9> */
.L_x_2562:
[----:B-1----:R-:W-:Y:S05]  /*7ac0*/  @P2 BRA `(.L_x_2563) ;  /* 0x0000000000082947 */ /* 0x002fea0003800000 */
[----:B------:R-:W1:Y:S02]  /*7ad0*/  SYNCS.PHASECHK.TRANS64.TRYWAIT P2, [UR25+0x22830], R6 ;  /* 0x02283006ff0075a7 */ /* 0x000e640008040159 */
[----:B-1----:R-:W-:Y:S05]  /*7ae0*/  @!P2 BRA `(.L_x_2564) ;  /* 0x000000dc00e4a947 */ /* 0x002fea0003800000 */
.L_x_2563:
        /* <DEDUP_REMOVED lines=26> */
.L_x_2565:
        /* <DEDUP_REMOVED lines=40> */
[C---:B------:R-:W-:Y:S01]  /*7f10*/  FMUL.FTZ R10, R4.reuse, UR6 ;  /* 0x00000006040a7c20 */ /* 0x040fe20008410000 */
[----:B------:R-:W-:Y:S01]  /*7f20*/  FMNMX.FTZ R5, R171, R12, !PT ;  /* 0x0000000cab057209 */ /* 0x000fe20007810000 */
[----:B------:R-:W-:Y:S02]  /*7f30*/  FADD.FTZ R7, -R4, R7 ;  /* 0x0000000704077221 */ /* 0x000fe40000010100 */
        /* <DEDUP_REMOVED lines=11> */
[----:B------:R-:W-:Y:S01]  /*7ff0*/  FMUL.FTZ R7, R7, UR6 ;  /* 0x0000000607077c20 */ /* 0x000fe20008410000 */
        /* <DEDUP_REMOVED lines=8> */
[----:B------:R-:W2:Y:S01]  /*8080*/  MUFU.EX2 R7, R7 ;  /* 0x0000000700077308 */ /* 0x000ea20000000800 */
[----:B------:R-:W-:Y:S01]  /*8090*/  FMNMX.FTZ R5, R183, R12, !PT ;  /* 0x0000000cb7057209 */ /* 0x000fe20007810000 */
[--C-:B------:R-:W-:Y:S01]  /*80a0*/  FFMA.FTZ R169, R173, UR6, -R10.reuse ;  /* 0x00000006ada97c23 */ /* 0x100fe2000801080a */
[--C-:B------:R-:W-:Y:S01]  /*80b0*/  FFMA.FTZ R173, R177, UR6, -R10.reuse ;  /* 0x00000006b1ad7c23 */ /* 0x100fe2000801080a */
[--C-:B------:R-:W-:Y:S01]  /*80c0*/  FFMA.FTZ R177, R185, UR6, -R10.reuse ;  /* 0x00000006b9b17c23 */ /* 0x100fe2000801080a */
[----:B------:R-:W-:Y:S01]  /*80d0*/  FMNMX.FTZ R12, R186, R5, !PT ;  /* 0x00000005ba0c7209 */ /* 0x000fe20007810000 */
[--C-:B------:R-:W-:Y:S01]  /*80e0*/  FFMA.FTZ R14, R172, UR6, -R10.reuse ;  /* 0x00000006ac0e7c23 */ /* 0x100fe2000801080a */
[--C-:B------:R-:W-:Y:S01]  /*80f0*/  FFMA.FTZ R172, R192, UR6, -R10.reuse ;  /* 0x00000006c0ac7c23 */ /* 0x100fe2000801080a */
[----:B------:R-:W3:Y:S01]  /*8100*/  MUFU.EX2 R152, R152 ;  /* 0x0000009800987308 */ /* 0x000ee20000000800 */
[----:B------:R-:W-:Y:S01]  /*8110*/  FMNMX.FTZ R5, R187, R12, !PT ;  /* 0x0000000cbb057209 */ /* 0x000fe20007810000 */
[--C-:B------:R-:W-:Y:S01]  /*8120*/  FFMA.FTZ R13, R180, UR6, -R10.reuse ;  /* 0x00000006b40d7c23 */ /* 0x100fe2000801080a */
[--C-:B------:R-:W-:Y:S01]  /*8130*/  FFMA.FTZ R180, R189, UR6, -R10.reuse ;  /* 0x00000006bdb47c23 */ /* 0x100fe2000801080a */
[----:B------:R-:W-:Y:S01]  /*8140*/  FFMA.FTZ R196, R196, UR6, -R10 ;  /* 0x00000006c4c47c23 */ /* 0x000fe2000801080a */
[----:B------:R-:W-:-:S03]  /*8150*/  FMNMX.FTZ R12, R190, R5, !PT ;  /* 0x00000005be0c7209 */ /* 0x000fc60007810000 */
[----:B------:R-:W4:Y:S01]  /*8160*/  MUFU.EX2 R20, R20 ;  /* 0x0000001400147308 */ /* 0x000f220000000800 */
[----:B------:R-:W-:Y:S01]  /*8170*/  FMNMX.FTZ R5, R191, R12, !PT ;  /* 0x0000000cbf057209 */ /* 0x000fe20007810000 */
[-C--:B--2---:R-:W-:Y:S01]  /*8180*/  FMUL.FTZ R24, R24, R7.reuse ;  /* 0x0000000718187220 */ /* 0x084fe20000410000 */
[-C--:B------:R-:W-:Y:S01]  /*8190*/  FMUL.FTZ R25, R25, R7.reuse ;  /* 0x0000000719197220 */ /* 0x080fe20000410000 */
[----:B------:R-:W-:Y:S01]  /*81a0*/  FMUL.FTZ R28, R28, R7 ;  /* 0x000000071c1c7220 */ /* 0x000fe20000410000 */
[----:B------:R-:W-:Y:S01]  /*81b0*/  FMNMX.FTZ R12, R194, R5, !PT ;  /* 0x00000005c20c7209 */ /* 0x000fe20007810000 */
[-C--:B------:R-:W-:Y:S01]  /*81c0*/  FMUL.FTZ R29, R29, R7.reuse ;  /* 0x000000071d1d7220 */ /* 0x080fe20000410000 */
[-C--:B------:R-:W-:Y:S01]  /*81d0*/  FMUL.FTZ R32, R32, R7.reuse ;  /* 0x0000000720207220 */ /* 0x080fe20000410000 */
[----:B------:R-:W2:Y:S01]  /*81e0*/  MUFU.EX2 R21, R21 ;  /* 0x0000001500157308 */ /* 0x000ea20000000800 */
[----:B------:R-:W-:Y:S01]  /*81f0*/  FMNMX.FTZ R5, R195, R12, !PT ;  /* 0x0000000cc3057209 */ /* 0x000fe20007810000 */
[-C--:B------:R-:W-:Y:S01]  /*8200*/  FMUL.FTZ R33, R33, R7.reuse ;  /* 0x0000000721217220 */ /* 0x080fe20000410000 */
[-C--:B------:R-:W-:Y:S01]  /*8210*/  FMUL.FTZ R36, R36, R7.reuse ;  /* 0x0000000724247220 */ /* 0x080fe20000410000 */
[----:B------:R-:W-:Y:S01]  /*8220*/  FMUL.FTZ R37, R37, R7 ;  /* 0x0000000725257220 */ /* 0x000fe20000410000 */
[----:B------:R-:W-:Y:S01]  /*8230*/  FMNMX.FTZ R12, R198, R5, !PT ;  /* 0x00000005c60c7209 */ /* 0x000fe20007810000 */
[-C--:B------:R-:W-:Y:S01]  /*8240*/  FMUL.FTZ R40, R40, R7.reuse ;  /* 0x0000000728287220 */ /* 0x080fe20000410000 */
[-C--:B------:R-:W-:Y:S01]  /*8250*/  FMUL.FTZ R41, R41, R7.reuse ;  /* 0x0000000729297220 */ /* 0x080fe20000410000 */
[----:B------:R-:W5:Y:S01]  /*8260*/  MUFU.EX2 R153, R153 ;  /* 0x0000009900997308 */ /* 0x000f620000000800 */
[----:B------:R-:W-:Y:S01]  /*8270*/  FMNMX.FTZ R12, R199, R12, !PT ;  /* 0x0000000cc70c7209 */ /* 0x000fe20007810000 */
[-C--:B------:R-:W-:Y:S01]  /*8280*/  FMUL.FTZ R44, R44, R7.reuse ;  /* 0x000000072c2c7220 */ /* 0x080fe20000410000 */
[-C--:B------:R-:W-:Y:S01]  /*8290*/  FMUL.FTZ R45, R45, R7.reuse ;  /* 0x000000072d2d7220 */ /* 0x080fe20000410000 */
[-C--:B------:R-:W-:Y:S01]  /*82a0*/  FMUL.FTZ R48, R48, R7.reuse ;  /* 0x0000000730307220 */ /* 0x080fe20000410000 */
[-C--:B------:R-:W-:Y:S01]  /*82b0*/  FMUL.FTZ R49, R49, R7.reuse ;  /* 0x0000000731317220 */ /* 0x080fe20000410000 */
[----:B------:R-:W0:Y:S01]  /*82c0*/  SHFL.BFLY PT, R5, R12, 0x2, 0x1f ;  /* 0x0c401f000c057f89 */ /* 0x000e2200000e0000 */
        /* <DEDUP_REMOVED lines=22> */
[----:B------:R-:W-:Y:S01]  /*8430*/  FMUL.FTZ R89, R89, R7 ;  /* 0x0000000759597220 */ /* 0x000fe20000410000 */
[----:B0-----:R-:W-:Y:S01]  /*8440*/  FMNMX.FTZ R11, R12, R5, !PT ;  /* 0x000000050c0b7209 */ /* 0x001fe20007810000 */
[--C-:B------:R-:W-:Y:S01]  /*8450*/  FFMA.FTZ R12, R188, UR6, -R10.reuse ;  /* 0x00000006bc0c7c23 */ /* 0x100fe2000801080a */
[----:B------:R-:W-:Y:S01]  /*8460*/  MUFU.EX2 R161, R161 ;  /* 0x000000a100a17308 */ /* 0x000fe20000000800 */
[----:B------:R-:W-:Y:S01]  /*8470*/  FFMA.FTZ R10, R197, UR6, -R10 ;  /* 0x00000006c50a7c23 */ /* 0x000fe2000801080a */
[-C--:B------:R-:W-:Y:S01]  /*8480*/  FMUL.FTZ R92, R92, R7.reuse ;  /* 0x000000075c5c7220 */ /* 0x080fe20000410000 */
[----:B------:R-:W0:Y:S01]  /*8490*/  SHFL.BFLY PT, R184, R11, 0x1, 0x1f ;  /* 0x0c201f000bb87f89 */ /* 0x000e2200000e0000 */
        /* <DEDUP_REMOVED lines=23> */
[----:B0-----:R-:W-:Y:S01]  /*8610*/  FMNMX.FTZ R5, R11, R184, !PT ;  /* 0x000000b80b057209 */ /* 0x001fe20007810000 */
        /* <DEDUP_REMOVED lines=18> */
[----:B---3--:R-:W-:Y:S01]  /*8740*/  FFMA.FTZ R175, R7, R2, R152 ;  /* 0x0000000207af7223 */ /* 0x008fe20000010098 */
[--C-:B------:R-:W-:Y:S01]  /*8750*/  FFMA.FTZ R159, R166, UR6, -R193.reuse ;  /* 0x00000006a69f7c23 */ /* 0x100fe200080108c1 */
[--C-:B------:R-:W-:Y:S01]  /*8760*/  FFMA.FTZ R188, R167, UR6, -R193.reuse ;  /* 0x00000006a7bc7c23 */ /* 0x100fe200080108c1 */
[----:B------:R-:W-:Y:S01]  /*8770*/  FFMA.FTZ R167, R179, UR6, -R193 ;  /* 0x00000006b3a77c23 */ /* 0x000fe200080108c1 */
[----:B------:R-:W0:Y:S01]  /*8780*/  MUFU.EX2 R184, R184 ;  /* 0x000000b800b87308 */ /* 0x000e220000000800 */
[----:B----4-:R-:W-:Y:S01]  /*8790*/  FADD.FTZ R154, R20, R175 ;  /* 0x000000af149a7221 */ /* 0x010fe20000010000 */
[--C-:B------:R-:W-:Y:S01]  /*87a0*/  FFMA.FTZ R175, R183, UR6, -R193.reuse ;  /* 0x00000006b7af7c23 */ /* 0x100fe200080108c1 */
[--C-:B------:R-:W-:Y:S01]  /*87b0*/  FFMA.FTZ R171, R171, UR6, -R193.reuse ;  /* 0x00000006abab7c23 */ /* 0x100fe200080108c1 */
[--C-:B------:R-:W-:Y:S01]  /*87c0*/  FFMA.FTZ R163, R174, UR6, -R193.reuse ;  /* 0x00000006aea37c23 */ /* 0x100fe200080108c1 */
[----:B--2---:R-:W-:Y:S01]  /*87d0*/  FADD.FTZ R154, R21, R154 ;  /* 0x0000009a159a7221 */ /* 0x004fe20000010000 */
[--C-:B------:R-:W-:Y:S01]  /*87e0*/  FFMA.FTZ R166, R178, UR6, -R193.reuse ;  /* 0x00000006b2a67c23 */ /* 0x100fe200080108c1 */
[--C-:B------:R-:W-:Y:S01]  /*87f0*/  FFMA.FTZ R182, R182, UR6, -R193.reuse ;  /* 0x00000006b6b67c23 */ /* 0x100fe200080108c1 */
[----:B------:R-:W2:Y:S01]  /*8800*/  MUFU.EX2 R155, R155 ;  /* 0x0000009b009b7308 */ /* 0x000ea20000000800 */
[----:B-----5:R-:W-:Y:S01]  /*8810*/  FADD.FTZ R183, R153, R154 ;  /* 0x0000009a99b77221 */ /* 0x020fe20000010000 */
[--C-:B------:R-:W-:Y:S01]  /*8820*/  FFMA.FTZ R190, R190, UR6, -R193.reuse ;  /* 0x00000006bebe7c23 */ /* 0x100fe200080108c1 */
[----:B------:R-:W-:Y:S01]  /*8830*/  FFMA.FTZ R191, R191, UR6, -R193 ;  /* 0x00000006bfbf7c23 */ /* 0x000fe200080108c1 */
[----:B------:R-:W-:Y:S01]  /*8840*/  F2FP.F16.F32.PACK_AB R152, R20, R152 ;  /* 0x000000981498723e */ /* 0x000fe200000000ff */
[----:B-1----:R-:W-:Y:S01]  /*8850*/  FADD.FTZ R154, R156, R183 ;  /* 0x000000b79c9a7221 */ /* 0x002fe20000010000 */
[----:B------:R-:W-:Y:S01]  /*8860*/  F2FP.F16.F32.PACK_AB R156, R157, R156 ;  /* 0x0000009c9d9c723e */ /* 0x000fe200000000ff */
[--C-:B------:R-:W-:Y:S01]  /*8870*/  FFMA.FTZ R194, R194, UR6, -R193.reuse ;  /* 0x00000006c2c27c23 */ /* 0x100fe200080108c1 */
[----:B------:R-:W1:Y:S01]  /*8880*/  MUFU.EX2 R185, R185 ;  /* 0x000000b900b97308 */ /* 0x000e620000000800 */
[----:B0-----:R-:W-:Y:S01]  /*8890*/  FFMA.FTZ R2, R9, R0, R184 ;  /* 0x0000000009027223 */ /* 0x001fe200000100b8 */
[----:B------:R-:W-:Y:S01]  /*88a0*/  FADD.FTZ R154, R157, R154 ;  /* 0x0000009a9d9a7221 */ /* 0x000fe20000010000 */
[--C-:B------:R-:W-:Y:S01]  /*88b0*/  FFMA.FTZ R195, R195, UR6, -R193.reuse ;  /* 0x00000006c3c37c23 */ /* 0x100fe200080108c1 */
[--C-:B------:R-:W-:Y:S01]  /*88c0*/  FFMA.FTZ R198, R198, UR6, -R193.reuse ;  /* 0x00000006c6c67c23 */ /* 0x100fe200080108c1 */
[-C--:B------:R-:W-:Y:S01]  /*88d0*/  FMUL.FTZ R144, R144, R7.reuse ;  /* 0x0000000790907220 */ /* 0x080fe20000410000 */
[----:B------:R-:W-:Y:S01]  /*88e0*/  FADD.FTZ R154, R15, R154 ;  /* 0x0000009a0f9a7221 */ /* 0x000fe20000010000 */
[-C--:B------:R-:W-:Y:S01]  /*88f0*/  FMUL.FTZ R145, R145, R7.reuse ;  /* 0x0000000791917220 */ /* 0x080fe20000410000 */
[----:B------:R-:W0:Y:S01]  /*8900*/  MUFU.EX2 R192, R192 ;  /* 0x000000c000c07308 */ /* 0x000e220000000800 */
[----:B--2---:R-:W-:Y:S01]  /*8910*/  FADD.FTZ R2, R155, R2 ;  /* 0x000000029b027221 */ /* 0x004fe20000010000 */
[-C--:B------:R-:W-:Y:S01]  /*8920*/  FMUL.FTZ R148, R148, R7.reuse ;  /* 0x0000000794947220 */ /* 0x080fe20000410000 */
[----:B------:R-:W-:Y:S01]  /*8930*/  FMUL.FTZ R149, R149, R7 ;  /* 0x0000000795957220 */ /* 0x000fe20000410000 */
[-C--:B------:R-:W-:Y:S01]  /*8940*/  FMUL.FTZ R26, R26, R9.reuse ;  /* 0x000000091a1a7220 */ /* 0x080fe20000410000 */
[-C--:B------:R-:W-:Y:S01]  /*8950*/  FMUL.FTZ R27, R27, R9.reuse ;  /* 0x000000091b1b7220 */ /* 0x080fe20000410000 */
[-C--:B------:R-:W-:Y:S01]  /*8960*/  FMUL.FTZ R30, R30, R9.reuse ;  /* 0x000000091e1e7220 */ /* 0x080fe20000410000 */
[-C--:B------:R-:W-:Y:S01]  /*8970*/  FMUL.FTZ R31, R31, R9.reuse ;  /* 0x000000091f1f7220 */ /* 0x080fe20000410000 */
[----:B------:R-:W2:Y:S01]  /*8980*/  MUFU.EX2 R158, R158 ;  /* 0x0000009e009e7308 */ /* 0x000ea20000000800 */
[----:B-1----:R-:W-:Y:S01]  /*8990*/  FADD.FTZ R179, R185, R2 ;  /* 0x00000002b9b37221 */ /* 0x002fe20000010000 */
[----:B------:R-:W-:Y:S01]  /*89a0*/  FFMA.FTZ R2, R186, UR6, -R193 ;  /* 0x00000006ba027c23 */ /* 0x000fe200080108c1 */
[-C--:B------:R-:W-:Y:S01]  /*89b0*/  FMUL.FTZ R34, R34, R9.reuse ;  /* 0x0000000922227220 */ /* 0x080fe20000410000 */
[-C--:B------:R-:W-:Y:S01]  /*89c0*/  FMUL.FTZ R35, R35, R9.reuse ;  /* 0x0000000923237220 */ /* 0x080fe20000410000 */
[-C--:B------:R-:W-:Y:S01]  /*89d0*/  FMUL.FTZ R38, R38, R9.reuse ;  /* 0x0000000926267220 */ /* 0x080fe20000410000 */
[-C--:B------:R-:W-:Y:S01]  /*89e0*/  FMUL.FTZ R39, R39, R9.reuse ;  /* 0x0000000927277220 */ /* 0x080fe20000410000 */
[-C--:B------:R-:W-:Y:S01]  /*89f0*/  FMUL.FTZ R42, R42, R9.reuse ;  /* 0x000000092a2a7220 */ /* 0x080fe20000410000 */
[----:B------:R-:W1:Y:S01]  /*8a00*/  MUFU.EX2 R189, R189 ;  /* 0x000000bd00bd7308 */ /* 0x000e620000000800 */
[----:B0-----:R-:W-:Y:S01]  /*8a10*/  FADD.FTZ R197, R192, R179 ;  /* 0x000000b3c0c57221 */ /* 0x001fe20000010000 */
[--C-:B------:R-:W-:Y:S01]  /*8a20*/  FFMA.FTZ R179, R187, UR6, -R193.reuse ;  /* 0x00000006bbb37c23 */ /* 0x100fe200080108c1 */
[----:B------:R-:W-:Y:S01]  /*8a30*/  FADD.FTZ R187, R161, R154 ;  /* 0x0000009aa1bb7221 */ /* 0x000fe20000010000 */
[----:B------:R-:W-:Y:S01]  /*8a40*/  FFMA.FTZ R193, R199, UR6, -R193 ;  /* 0x00000006c7c17c23 */ /* 0x000fe200080108c1 */
[-C--:B------:R-:W-:Y:S01]  /*8a50*/  FMUL.FTZ R43, R43, R9.reuse ;  /* 0x000000092b2b7220 */ /* 0x080fe20000410000 */
[-C--:B------:R-:W-:Y:S01]  /*8a60*/  FMUL.FTZ R46, R46, R9.reuse ;  /* 0x000000092e2e7220 */ /* 0x080fe20000410000 */
[----:B------:R-:W-:Y:S01]  /*8a70*/  FADD.FTZ R154, R160, R187 ;  /* 0x000000bba09a7221 */ /* 0x000fe20000010000 */
[----:B------:R-:W0:Y:S01]  /*8a80*/  MUFU.EX2 R159, R159 ;  /* 0x0000009f009f7308 */ /* 0x000e220000000800 */
[----:B--2---:R-:W-:Y:S01]  /*8a90*/  FADD.FTZ R174, R158, R197 ;  /* 0x000000c59eae7221 */ /* 0x004fe20000010000 */
[----:B------:R-:W-:Y:S01]  /*8aa0*/  F2FP.F16.F32.PACK_AB R160, R165, R160 ;  /* 0x000000a0a5a0723e */ /* 0x000fe200000000ff */
[-C--:B------:R-:W-:Y:S01]  /*8ab0*/  FMUL.FTZ R47, R47, R9.reuse ;  /* 0x000000092f2f7220 */ /* 0x080fe20000410000 */
[-C--:B------:R-:W-:Y:S01]  /*8ac0*/  FMUL.FTZ R50, R50, R9.reuse ;  /* 0x0000000932327220 */ /* 0x080fe20000410000 */
[-C--:B------:R-:W-:Y:S01]  /*8ad0*/  FMUL.FTZ R51, R51, R9.reuse ;  /* 0x0000000933337220 */ /* 0x080fe20000410000 */
[-C--:B------:R-:W-:Y:S01]  /*8ae0*/  FMUL.FTZ R54, R54, R9.reuse ;  /* 0x0000000936367220 */ /* 0x080fe20000410000 */
[-C--:B------:R-:W-:Y:S01]  /*8af0*/  FMUL.FTZ R55, R55, R9.reuse ;  /* 0x0000000937377220 */ /* 0x080fe20000410000 */
[----:B------:R-:W2:Y:S01]  /*8b00*/  MUFU.EX2 R188, R188 ;  /* 0x000000bc00bc7308 */ /* 0x000ea20000000800 */
[C---:B-1----:R-:W-:Y:S01]  /*8b10*/  FADD.FTZ R174, R189.reuse, R174 ;  /* 0x000000aebdae7221 */ /* 0x042fe20000010000 */
[----:B------:R-:W-:Y:S01]  /*8b20*/  F2FP.F16.F32.PACK_AB R157, R189, R158 ;  /* 0x0000009ebd9d723e */ /* 0x000fe200000000ff */
[----:B------:R-:W-:Y:S01]  /*8b30*/  FMUL.FTZ R58, R58, R9 ;  /* 0x000000093a3a7220 */ /* 0x000fe20000410000 */
[----:B------:R-:W-:Y:S01]  /*8b40*/  F2FP.F16.F32.PACK_AB R158, R161, R15 ;  /* 0x0000000fa19e723e */ /* 0x000fe200000000ff */
        /* <DEDUP_REMOVED lines=20> */
[----:B-1----:R-:W-:Y:S01]  /*8c90*/  FADD.FTZ R174, R162, R183 ;  /* 0x000000b7a2ae7221 */ /* 0x002fe20000010000 */
[----:B------:R-:W-:Y:S01]  /*8ca0*/  FADD.FTZ R183, R165, R154 ;  /* 0x0000009aa5b77221 */ /* 0x000fe20000010000 */
[----:B------:R-:W-:Y:S01]  /*8cb0*/  F2FP.F16.F32.PACK_AB R154, R153, R21 ;  /* 0x00000015999a723e */ /* 0x000fe200000000ff */
[----:B------:R-:W-:Y:S01]  /*8cc0*/  FMUL.FTZ R87, R87, R9 ;  /* 0x0000000957577220 */ /* 0x000fe20000410000 */
[----:B------:R-:W-:Y:S01]  /*8cd0*/  F2FP.F16.F32.PACK_AB R153, R155, R184 ;  /* 0x000000b89b99723e */ /* 0x000fe200000000ff */
[----:B------:R-:W-:Y:S01]  /*8ce0*/  FADD.FTZ R178, R14, R183 ;  /* 0x000000b70eb27221 */ /* 0x000fe20000010000 */
[----:B------:R-:W-:Y:S01]  /*8cf0*/  F2FP.F16.F32.PACK_AB R155, R192, R185 ;  /* 0x000000b9c09b723e */ /* 0x000fe200000000ff */
[----:B------:R-:W1:Y:S01]  /*8d00*/  MUFU.EX2 R170, R170 ;  /* 0x000000aa00aa7308 */ /* 0x000e620000000800 */
[----:B0-----:R-:W-:Y:S01]  /*8d10*/  FADD.FTZ R174, R171, R174 ;  /* 0x000000aeabae7221 */ /* 0x001fe20000010000 */
[----:B------:R-:W-:Y:S01]  /*8d20*/  FADD.FTZ R183, R169, R178 ;  /* 0x000000b2a9b77221 */ /* 0x000fe20000010000 */
[----:B------:R-:W-:Y:S01]  /*8d30*/  F2FP.F16.F32.PACK_AB R161, R171, R162 ;  /* 0x000000a2aba1723e */ /* 0x000fe200000000ff */
[-C--:B------:R-:W-:Y:S01]  /*8d40*/  FMUL.FTZ R90, R90, R9.reuse ;  /* 0x000000095a5a7220 */ /* 0x080fe20000410000 */
[----:B------:R-:W-:Y:S01]  /*8d50*/  F2FP.F16.F32.PACK_AB R162, R169, R14 ;  /* 0x0000000ea9a2723e */ /* 0x000fe200000000ff */
        /* <DEDUP_REMOVED lines=9> */
[----:B------:R-:W-:Y:S01]  /*8df0*/  FMUL.FTZ R106, R106, R9 ;  /* 0x000000096a6a7220 */ /* 0x000fe20000410000 */
[----:B------:R-:W2:Y:S01]  /*8e00*/  MUFU.EX2 R166, R166 ;  /* 0x000000a600a67308 */ /* 0x000ea20000000800 */
        /* <DEDUP_REMOVED lines=32> */
[C---:B0-----:R-:W-:Y:S01]  /*9010*/  FADD.FTZ R15, R167.reuse, R178 ;  /* 0x000000b2a70f7221 */ /* 0x041fe20000010000 */
[----:B------:R-:W-:Y:S01]  /*9020*/  F2FP.F16.F32.PACK_AB R165, R167, R166 ;  /* 0x000000a6a7a5723e */ /* 0x000fe200000000ff */
[----:B------:R-:W-:-:S05]  /*9030*/  FMUL.FTZ R151, R151, R9 ;  /* 0x0000000997977220 */ /* 0x000fca0000410000 */
[----:B------:R-:W0:Y:S01]  /*9040*/  MUFU.EX2 R176, R176 ;  /* 0x000000b000b07308 */ /* 0x000e220000000800 */
[----:B--2---:R-:W-:-:S07]  /*9050*/  FADD.FTZ R21, R13, R174 ;  /* 0x000000ae0d157221 */ /* 0x004fce0000010000 */
[----:B------:R-:W2:Y:S01]  /*9060*/  MUFU.EX2 R175, R175 ;  /* 0x000000af00af7308 */ /* 0x000ea20000000800 */
[----:B-1----:R-:W-:-:S07]  /*9070*/  FADD.FTZ R174, R0, R15 ;  /* 0x0000000f00ae7221 */ /* 0x002fce0000010000 */
[----:B------:R-:W1:Y:S01]  /*9080*/  MUFU.EX2 R168, R168 ;  /* 0x000000a800a87308 */ /* 0x000e620000000800 */
[C---:B0-----:R-:W-:Y:S01]  /*9090*/  FADD.FTZ R21, R176.reuse, R21 ;  /* 0x00000015b0157221 */ /* 0x041fe20000010000 */
[----:B------:R-:W-:-:S06]  /*90a0*/  F2FP.F16.F32.PACK_AB R166, R176, R13 ;  /* 0x0000000db0a6723e */ /* 0x000fcc00000000ff */
[----:B------:R-:W0:Y:S01]  /*90b0*/  MUFU.EX2 R2, R2 ;  /* 0x0000000200027308 */ /* 0x000e220000000800 */
[C---:B--2---:R-:W-:Y:S01]  /*90c0*/  FADD.FTZ R15, R175.reuse, R174 ;  /* 0x000000aeaf0f7221 */ /* 0x044fe20000010000 */
[----:B------:R-:W-:-:S06]  /*90d0*/  F2FP.F16.F32.PACK_AB R167, R175, R0 ;  /* 0x00000000afa7723e */ /* 0x000fcc00000000ff */
[----:B------:R-:W2:Y:S01]  /*90e0*/  MUFU.EX2 R177, R177 ;  /* 0x000000b100b17308 */ /* 0x000ea20000000800 */
[----:B-1----:R-:W-:-:S07]  /*90f0*/  FADD.FTZ R14, R168, R21 ;  /* 0x00000015a80e7221 */ /* 0x002fce0000010000 */
[----:B------:R-:W1:Y:S01]  /*9100*/  MUFU.EX2 R179, R179 ;  /* 0x000000b300b37308 */ /* 0x000e620000000800 */
[----:B0-----:R-:W-:-:S07]  /*9110*/  FADD.FTZ R170, R2, R15 ;  /* 0x0000000f02aa7221 */ /* 0x001fce0000010000 */
[----:B------:R-:W0:Y:S01]  /*9120*/  MUFU.EX2 R12, R12 ;  /* 0x0000000c000c7308 */ /* 0x000e220000000800 */
[C---:B--2---:R-:W-:Y:S01]  /*9130*/  FADD.FTZ R15, R177.reuse, R14 ;  /* 0x0000000eb10f7221 */ /* 0x044fe20000010000 */
[----:B------:R-:W-:-:S06]  /*9140*/  F2FP.F16.F32.PACK_AB R168, R177, R168 ;  /* 0x000000a8b1a8723e */ /* 0x000fcc00000000ff */
[----:B------:R-:W2:Y:S01]  /*9150*/  MUFU.EX2 R20, R190 ;  /* 0x000000be00147308 */ /* 0x000ea20000000800 */
[C---:B-1----:R-:W-:Y:S01]  /*9160*/  FADD.FTZ R21, R179.reuse, R170 ;  /* 0x000000aab3157221 */ /* 0x042fe20000010000 */
[----:B------:R-:W-:-:S06]  /*9170*/  F2FP.F16.F32.PACK_AB R169, R179, R2 ;  /* 0x00000002b3a9723e */ /* 0x000fcc00000000ff */
[----:B------:R-:W1:Y:S01]  /*9180*/  MUFU.EX2 R180, R180 ;  /* 0x000000b400b47308 */ /* 0x000e620000000800 */
[----:B0-----:R-:W-:-:S07]  /*9190*/  FADD.FTZ R15, R12, R15 ;  /* 0x0000000f0c0f7221 */ /* 0x001fce0000010000 */
[----:B------:R-:W0:Y:S01]  /*91a0*/  MUFU.EX2 R191, R191 ;  /* 0x000000bf00bf7308 */ /* 0x000e220000000800 */
[----:B--2---:R-:W-:-:S07]  /*91b0*/  FADD.FTZ R14, R20, R21 ;  /* 0x00000015140e7221 */ /* 0x004fce0000010000 */
[----:B------:R-:W2:Y:S01]  /*91c0*/  MUFU.EX2 R172, R172 ;  /* 0x000000ac00ac7308 */ /* 0x000ea20000000800 */
[C---:B-1----:R-:W-:Y:S01]  /*91d0*/  FADD.FTZ R15, R180.reuse, R15 ;  /* 0x0000000fb40f7221 */ /* 0x042fe20000010000 */
[----:B------:R-:W-:-:S06]  /*91e0*/  F2FP.F16.F32.PACK_AB R170, R180, R12 ;  /* 0x0000000cb4aa723e */ /* 0x000fcc00000000ff */
[----:B------:R-:W1:Y:S01]  /*91f0*/  MUFU.EX2 R194, R194 ;  /* 0x000000c200c27308 */ /* 0x000e620000000800 */
[C---:B0-----:R-:W-:Y:S01]  /*9200*/  FADD.FTZ R13, R191.reuse, R14 ;  /* 0x0000000ebf0d7221 */ /* 0x041fe20000010000 */
[----:B------:R-:W-:-:S06]  /*9210*/  F2FP.F16.F32.PACK_AB R171, R191, R20 ;  /* 0x00000014bfab723e */ /* 0x000fcc00000000ff */
        /* <DEDUP_REMOVED lines=13> */
[----:B0-----:R-:W-:-:S04]  /*92f0*/  FADD.FTZ R0, R198, R13 ;  /* 0x0000000dc6007221 */ /* 0x001fc80000010000 */
[C---:B--2---:R-:W-:Y:S01]  /*9300*/  FADD.FTZ R0, R175.reuse, R0 ;  /* 0x00000000af007221 */ /* 0x044fe20000010000 */
[----:B------:R-:W-:Y:S01]  /*9310*/  F2FP.F16.F32.PACK_AB R175, R175, R198 ;  /* 0x000000c6afaf723e */ /* 0x000fe200000000ff */
[C---:B-1----:R-:W-:Y:S01]  /*9320*/  FADD.FTZ R2, R10.reuse, R15 ;  /* 0x0000000f0a027221 */ /* 0x042fe20000010000 */
[----:B------:R-:W-:Y:S01]  /*9330*/  F2FP.F16.F32.PACK_AB R174, R10, R11 ;  /* 0x0000000b0aae723e */ /* 0x000fe200000000ff */
[----:B------:R-:W-:Y:S06]  /*9340*/  @!P0 BRA `(.L_x_2566) ;  /* 0x0000000000048947 */ /* 0x000fec0003800000 */
[----:B------:R-:W-:Y:S01]  /*9350*/  BPT.TRAP 0x1 ;  /* 0x000000040000795c */ /* 0x000fe20000300000 */
.L_x_2566:
[----:B------:R0:W1:Y:S01]  /*9360*/  SYNCS.PHASECHK.TRANS64.TRYWAIT P2, [UR25+0x22850], R6 ;  /* 0x02285006ff0075a7 */ /* 0x0000620008040159 */
[----:B------:R-:W-:Y:S05]  /*9370*/  @!P0 BRA `(.L_x_2567) ;  /* 0x0000000000048947 */ /* 0x000fea0003800000 */
[----:B------:R-:W-:Y:S01]  /*9380*/  BPT.TRAP 0x1 ;  /* 0x000000040000795c */ /* 0x000fe20000300000 */
.L_x_2567:
[----:B------:R-:W-:Y:S01]  /*9390*/  VIADD R7, R215, 0x8 ;  /* 0x00000008d7077836 */ /* 0x000fe20000000000 */
[----:B-1----:R-:W-:Y:S06]  /*93a0*/  @P2 BRA `(.L_x_2568) ;  /* 0x0000000000082947 */ /* 0x002fec0003800000 */
[----:B------:R-:W1:Y:S02]  /*93b0*/  SYNCS.PHASECHK.TRANS64.TRYWAIT P2, [UR25+0x22850], R6 ;  /* 0x02285006ff0075a7 */ /* 0x000e640008040159 */
[----:B-1----:R-:W-:Y:S05]  /*93c0*/  @!P2 BRA `(.L_x_2569) ;  /* 0x000000c400c4a947 */ /* 0x002fea0003800000 */
.L_x_2568:
        /* <DEDUP_REMOVED lines=39> */
.L_x_2570:
[----:B------:R-:W-:Y:S01]  /*9640*/  UIADD3 UR25, UR25, 0x22860, URZ ;  /* 0x0002286019197890 */ /* 0x000fe2000fffe03f */
[----:B-1----:R-:W-:Y:S02]  /*9650*/  IMAD.MOV.U32 R9, RZ, RZ, R5 ;  /* 0x000000ffff097224 */ /* 0x002fe400078e0005 */
[----:B------:R-:W-:Y:S01]  /*9660*/  IMAD.MOV.U32 R7, RZ, RZ, R4 ;  /* 0x000000ffff077224 */ /* 0x000fe200078e0004 */
[----:B------:R-:W-:-:S09]  /*9670*/  UPRMT UR25, UR24, 0x654, UR25 ;  /* 0x0000065418197896 */ /* 0x000fd20008000019 */
[----:B------:R-:W-:Y:S01]  /*9680*/  SYNCS.ARRIVE.TRANS64.RED.A1T0 RZ, [UR25], RZ ;  /* 0x000000ffffff79a7 */ /* 0x000fe20008100419 */
[----:B------:R-:W-:Y:S05]  /*9690*/  @P1 BRA `(.L_x_2571) ;  /* 0xffffffe000c01947 */ /* 0x000fea000383ffff */
[----:B0-----:R-:W-:-:S07]  /*96a0*/  IMAD.MOV.U32 R6, RZ, RZ, R8 ;  /* 0x000000ffff067224 */ /* 0x001fce00078e0008 */
.L_x_2560:
        /* <DEDUP_REMOVED lines=8> */
.L_x_2591:
[----:B------:R-:W-:-:S04]  /*9730*/  UIADD3 UR38, UR38, 0x1, URZ ;  /* 0x0000000126267890 */ /* 0x000fc8000fffe03f */
[----:B------:R-:W-:-:S04]  /*9740*/  UISETP.NE.AND UP0, UPT, UR38, 0x2, UPT ;  /* 0x000000022600788c */ /* 0x000fc8000bf05270 */
[----:B------:R-:W-:Y:S02]  /*9750*/  USEL UR7, URZ, 0x1, UP0 ;  /* 0x000000013f077887 */ /* 0x000fe40008000000 */
[----:B------:R-:W-:Y:S02]  /*9760*/  USEL UR38, UR38, URZ, UP0 ;  /* 0x0000003f26267287 */ /* 0x000fe40008000000 */
[----:B------:R-:W-:Y:S01]  /*9770*/  ULOP3.LUT UR37, UR37, UR7, URZ, 0x3c, !UPT ;  /* 0x0000000725257292 */ /* 0x000fe2000f8e3c3f */
[----:B012---:R-:W-:Y:S11]  /*9780*/  @!P0 BRA `(.L_x_2573) ;  /* 0x0000000000048947 */ /* 0x007ff60003800000 */
[----:B------:R-:W-:Y:S01]  /*9790*/  BPT.TRAP 0x1 ;  /* 0x000000040000795c */ /* 0x000fe20000300000 */
.L_x_2573:
        /* <DEDUP_REMOVED lines=9> */
.L_x_2574:
[----:B-1----:R-:W-:Y:S05]  /*9830*/  @P1 BRA `(.L_x_2575) ;  /* 0x0000000000081947 */ /* 0x002fea0003800000 */
[----:B------:R-:W1:Y:S02]  /*9840*/  SYNCS.PHASECHK.TRANS64.TRYWAIT P1, [UR24+0x22830], R7 ;  /* 0x02283007ff0075a7 */ /* 0x000e640008020158 */
[----:B-1----:R-:W-:Y:S05]  /*9850*/  @!P1 BRA `(.L_x_2576) ;  /* 0x000000c000b89947 */ /* 0x002fea0003800000 */
.L_x_2575:
        /* <DEDUP_REMOVED lines=26> */
.L_x_2577:
[----:B------:R-:W-:Y:S01]  /*9a00*/  ISETP.NE.AND P2, PT, R206, 0x1, PT ;  /* 0x00000001ce00780c */ /* 0x000fe20003f45270 */
[----:B------:R-:W-:Y:S01]  /*9a10*/  VIADD R20, R23, UR43 ;  /* 0x0000002b17147c36 */ /* 0x000fe20008000000 */
[----:B------:R-:W-:Y:S01]  /*9a20*/  UIADD3 UR10, UR24, 0x22840, URZ ;  /* 0x00022840180a7890 */ /* 0x000fe2000fffe03f */
[----:B------:R-:W-:Y:S01]  /*9a30*/  IMAD R10, R6, -0x60, RZ ;  /* 0xffffffa0060a7824 */ /* 0x000fe200078e02ff */
[----:B------:R-:W-:Y:S02]  /*9a40*/  LOP3.LUT P1, RZ, R16, 0x80000, RZ, 0xc0, !PT ;  /* 0x0008000010ff7812 */ /* 0x000fe4000782c0ff */
[----:B------:R-:W-:-:S07]  /*9a50*/  UPRMT UR10, UR7, 0x654, UR10 ;  /* 0x00000654070a7896 */ /* 0x000fce000800000a */
[----:B------:R-:W3:Y:S08]  /*9a60*/  @P2 LDC R5, c[0x0][0x44c] ;  /* 0x00011300ff052b82 */ /* 0x000ef00000000800 */
[----:B-1----:R-:W1:Y:S01]  /*9a70*/  @P2 LDC R4, c[0x0][0x450] ;  /* 0x00011400ff042b82 */ /* 0x002e620000000800 */
[----:B------:R-:W-:Y:S01]  /*9a80*/  SYNCS.ARRIVE.TRANS64.RED.A1T0 RZ, [UR10], RZ ;  /* 0x000000ffffff79a7 */ /* 0x000fe2000810040a */
[----:B------:R-:W-:Y:S01]  /*9a90*/  ULOP3.LUT UR10, URZ, UR26, URZ, 0x33, !UPT ;  /* 0x0000001a3f0a7292 */ /* 0x000fe2000f8e333f */
[----:B---3--:R-:W-:-:S05]  /*9aa0*/  @P2 IMAD.HI.U32 R5, R20, R5, RZ ;  /* 0x0000000514052227 */ /* 0x008fca00078e00ff */
[----:B-1----:R-:W-:Y:S01]  /*9ab0*/  @P2 SHF.R.U32.HI R20, RZ, R4, R5 ;  /* 0x00000004ff142219 */ /* 0x002fe20000011605 */
[----:B------:R-:W-:-:S04]  /*9ac0*/  VIADD R4, R10, 0x1 ;  /* 0x000000010a047836 */ /* 0x000fc80000000000 */
[----:B------:R-:W1:Y:S01]  /*9ad0*/  SHFL.IDX PT, R11, R20, RZ, 0x1c1f ;  /* 0x001c1fff140b7589 */ /* 0x000e6200000e0000 */
[----:B------:R-:W-:-:S05]  /*9ae0*/  IMAD R4, R19, -0x2, R4 ;  /* 0xfffffffe13047824 */ /* 0x000fca00078e0204 */
[----:B------:R-:W-:-:S05]  /*9af0*/  IADD3 R4, -R17, R4, R18 ;  /* 0x0000000411047210 */ /* 0x000fca0007ffe112 */
[C---:B------:R-:W-:Y:S02]  /*9b00*/  VIADD R15, R4.reuse, UR27 ;  /* 0x0000001b040f7c36 */ /* 0x040fe40008000000 */
[----:B------:R-:W-:Y:S02]  /*9b10*/  VIADD R14, R4, UR10 ;  /* 0x0000000a040e7c36 */ /* 0x000fe40008000000 */
[----:B-1----:R-:W-:Y:S02]  /*9b20*/  IMAD.IADD R13, R15, 0x1, R11 ;  /* 0x000000010f0d7824 */ /* 0x002fe400078e020b */
        /* <DEDUP_REMOVED lines=9> */
[----:B------:R-:W1:Y:S02]  /*9bc0*/  @P1 LDC.64 R4, c[0x0][0x9e8] ;  /* 0x00027a00ff041b82 */ /* 0x000e640000000a00 */
[----:B-1----:R-:W-:-:S05]  /*9bd0*/  @P1 IMAD.HI.U32 R4, R11, R4, RZ ;  /* 0x000000040b041227 */ /* 0x002fca00078e00ff */
[----:B------:R-:W-:-:S04]  /*9be0*/  @P1 SHF.R.U32.HI R11, RZ, R5, R4 ;  /* 0x00000005ff0b1219 */ /* 0x000fc80000011604 */
[----:B------:R-:W-:Y:S01]  /*9bf0*/  LOP3.LUT R11, RZ, R11, RZ, 0x33, !PT ;  /* 0x0000000bff0b7212 */ /* 0x000fe200078e33ff */
[----:B------:R-:W-:Y:S06]  /*9c00*/  BRA `(.L_x_2581) ;  /* 0x0000000000147947 */ /* 0x000fec0003800000 */
.L_x_2580:
[----:B------:R-:W-:-:S05]  /*9c10*/  IMAD.U32 R21, RZ, RZ, UR25 ;  /* 0x00000019ff157e24 */ /* 0x000fca000f8e00ff */
[----:B------:R-:W-:-:S13]  /*9c20*/  ISETP.NE.AND P1, PT, R21, 0x1, PT ;  /* 0x000000011500780c */ /* 0x000fda0003f25270 */
[----:B------:R-:W1:Y:S02]  /*9c30*/  @P1 LDC.64 R4, c[0x0][0x9e8] ;  /* 0x00027a00ff041b82 */ /* 0x000e640000000a00 */
[----:B-1----:R-:W-:-:S05]  /*9c40*/  @P1 IMAD.HI.U32 R4, R11, R4, RZ ;  /* 0x000000040b041227 */ /* 0x002fca00078e00ff */
[----:B------:R-:W-:-:S07]  /*9c50*/  @P1 SHF.R.U32.HI R11, RZ, R5, R4 ;  /* 0x00000005ff0b1219 */ /* 0x000fce0000011604 */
.L_x_2581:
[----:B------:R-:W-:Y:S05]  /*9c60*/  BSYNC B0 ;  /* 0x0000000000007941 */ /* 0x000fea0003800000 */
.L_x_2579:
[----:B------:R-:W-:-:S04]  /*9c70*/  IMAD R4, R19, -0x2, R10 ;  /* 0xfffffffe13047824 */ /* 0x000fc800078e020a */
[----:B------:R-:W-:-:S05]  /*9c80*/  IMAD R4, R11, R21, R4 ;  /* 0x000000150b047224 */ /* 0x000fca00078e0204 */
[----:B------:R-:W-:Y:S02]  /*9c90*/  VIADDMNMX R13, R4, R21, R13, PT ;  /* 0x00000015040d7246 */ /* 0x000fe4000380010d */
[----:B------:R-:W-:-:S07]  /*9ca0*/  VIMNMX R12, R12, R4, !PT ;  /* 0x000000040c0c7248 */ /* 0x000fce0007fe0100 */
.L_x_2578:
        /* <DEDUP_REMOVED lines=133> */
[----:B------:R-:W1:Y:S02]  /*a500*/  SHFL.IDX PT, R13, R20, 0x1, 0x1c1f ;  /* 0x003c1f00140d7f89 */ /* 0x000e6400000e0000 */
[----:B------:R-:W-:Y:S02]  /*a510*/  FSEL R197, R197, -INF , !P6 ;  /* 0xff800000c5c57808 */ /* 0x000fe40007000000 */
[----:B------:R-:W-:Y:S01]  /*a520*/  LOP3.LUT P6, RZ, R16, 0x80000, RZ, 0xc0, !PT ;  /* 0x0008000010ff7812 */ /* 0x000fe200078cc0ff */
[--C-:B-1----:R-:W-:Y:S02]  /*a530*/  IMAD.IADD R15, R15, 0x1, R13.reuse ;  /* 0x000000010f0f7824 */ /* 0x102fe400078e020d */
        /* <DEDUP_REMOVED lines=14> */
.L_x_2584:
[----:B------:R-:W-:-:S05]  /*a620*/  IMAD.U32 R12, RZ, RZ, UR25 ;  /* 0x00000019ff0c7e24 */ /* 0x000fca000f8e00ff */
[----:B------:R-:W-:-:S13]  /*a630*/  ISETP.NE.AND P6, PT, R12, 0x1, PT ;  /* 0x000000010c00780c */ /* 0x000fda0003fc5270 */
[----:B------:R-:W1:Y:S02]  /*a640*/  @P6 LDC.64 R4, c[0x0][0x9e8] ;  /* 0x00027a00ff046b82 */ /* 0x000e640000000a00 */
[----:B-1----:R-:W-:-:S05]  /*a650*/  @P6 IMAD.HI.U32 R4, R13, R4, RZ ;  /* 0x000000040d046227 */ /* 0x002fca00078e00ff */
[----:B------:R-:W-:-:S07]  /*a660*/  @P6 SHF.R.U32.HI R13, RZ, R5, R4 ;  /* 0x00000005ff0d6219 */ /* 0x000fce0000011604 */
.L_x_2585:
[----:B------:R-:W-:Y:S05]  /*a670*/  BSYNC B0 ;  /* 0x0000000000007941 */ /* 0x000fea0003800000 */
.L_x_2583:
[----:B------:R-:W-:-:S04]  /*a680*/  IMAD R10, R19, -0x2, R10 ;  /* 0xfffffffe130a7824 */ /* 0x000fc800078e020a */
[----:B------:R-:W-:-:S05]  /*a690*/  IMAD R13, R13, R12, R10 ;  /* 0x0000000c0d0d7224 */ /* 0x000fca00078e020a */
[----:B------:R-:W-:Y:S02]  /*a6a0*/  VIADDMNMX R15, R13, R12, R15, PT ;  /* 0x0000000c0d0f7246 */ /* 0x000fe4000380010f */
[----:B------:R-:W-:-:S07]  /*a6b0*/  VIMNMX R14, R14, R13, !PT ;  /* 0x0000000d0e0e7248 */ /* 0x000fce0007fe0100 */
.L_x_2582:
        /* <DEDUP_REMOVED lines=60> */
[----:B------:R-:W1:Y:S01]  /*aa80*/  SHFL.BFLY PT, R4, R5, 0x2, 0x1f ;  /* 0x0c401f0005047f89 */ /* 0x000e6200000e0000 */
        /* <DEDUP_REMOVED lines=14> */
[----:B-1----:R-:W-:Y:S02]  /*ab70*/  FMNMX.FTZ R12, R5, R4, !PT ;  /* 0x00000004050c7209 */ /* 0x002fe40007810000 */
[C---:B------:R-:W-:Y:S02]  /*ab80*/  ISETP.GT.AND P1, PT, R14.reuse, 0x30, !P1 ;  /* 0x000000300e00780c */ /* 0x040fe40004f24270 */
[----:B------:R-:W-:Y:S01]  /*ab90*/  ISETP.GT.AND P4, PT, R14, 0x51, !P4 ;  /* 0x000000510e00780c */ /* 0x000fe20006784270 */
[----:B------:R-:W1:Y:S01]  /*aba0*/  SHFL.BFLY PT, R13, R12, 0x1, 0x1f ;  /* 0x0c201f000c0d7f89 */ /* 0x000e6200000e0000 */
        /* <DEDUP_REMOVED lines=13> */
[----:B-1----:R-:W-:-:S02]  /*ac80*/  FMNMX.FTZ R4, R12, R13, !PT ;  /* 0x0000000d0c047209 */ /* 0x002fc40007810000 */
        /* <DEDUP_REMOVED lines=69> */
[----:B-1----:R-:W-:Y:S01]  /*b0e0*/  FFMA.FTZ R169, R184, UR6, -R10 ;  /* 0x00000006b8a97c23 */ /* 0x002fe2000801080a */
        /* <DEDUP_REMOVED lines=16> */
[--C-:B-1----:R-:W-:Y:S01]  /*b1f0*/  FFMA.FTZ R161, R177, UR6, -R10.reuse ;  /* 0x00000006b1a17c23 */ /* 0x102fe2000801080a */
[--C-:B------:R-:W-:Y:S01]  /*b200*/  FFMA.FTZ R177, R192, UR6, -R10.reuse ;  /* 0x00000006c0b17c23 */ /* 0x100fe2000801080a */
[----:B------:R-:W1:Y:S05]  /*b210*/  SHFL.BFLY PT, R176, R5, 0x2, 0x1f ;  /* 0x0c401f0005b07f89 */ /* 0x000e6a00000e0000 */
        /* <DEDUP_REMOVED lines=12> */
[----:B-1----:R-:W-:Y:S01]  /*b2e0*/  FMNMX.FTZ R184, R5, R176, !PT ;  /* 0x000000b005b87209 */ /* 0x002fe20007810000 */
[--C-:B------:R-:W-:Y:S01]  /*b2f0*/  FFMA.FTZ R176, R189, UR6, -R10.reuse ;  /* 0x00000006bdb07c23 */ /* 0x100fe2000801080a */
[----:B------:R-:W-:Y:S01]  /*b300*/  FFMA.FTZ R10, R197, UR6, -R10 ;  /* 0x00000006c50a7c23 */ /* 0x000fe2000801080a */
[-C--:B------:R-:W-:Y:S01]  /*b310*/  FMUL.FTZ R41, R41, R8.reuse ;  /* 0x0000000829297220 */ /* 0x080fe20000410000 */
[-C--:B------:R-:W-:Y:S01]  /*b320*/  FMUL.FTZ R44, R44, R8.reuse ;  /* 0x000000082c2c7220 */ /* 0x080fe20000410000 */
[----:B------:R-:W1:Y:S01]  /*b330*/  SHFL.BFLY PT, R5, R184, 0x1, 0x1f ;  /* 0x0c201f00b8057f89 */ /* 0x000e6200000e0000 */
        /* <DEDUP_REMOVED lines=23> */
[----:B-1----:R-:W-:Y:S01]  /*b4b0*/  FMNMX.FTZ R5, R184, R5, !PT ;  /* 0x00000005b8057209 */ /* 0x002fe20007810000 */
        /* <DEDUP_REMOVED lines=8> */
[----:B------:R-:W1:Y:S01]  /*b540*/  MUFU.EX2 R168, R168 ;  /* 0x000000a800a87308 */ /* 0x000e620000000800 */
        /* <DEDUP_REMOVED lines=29> */
[----:B-1----:R-:W-:Y:S01]  /*b720*/  F2FP.F16.F32.PACK_AB R166, R168, R165 ;  /* 0x000000a5a8a6723e */ /* 0x002fe200000000ff */
[----:B------:R-:W-:Y:S01]  /*b730*/  FADD.FTZ R2, R20, R193 ;  /* 0x000000c114027221 */ /* 0x000fe20000010000 */
[--C-:B------:R-:W-:Y:S01]  /*b740*/  FFMA.FTZ R179, R179, UR6, -R189.reuse ;  /* 0x00000006b3b37c23 */ /* 0x100fe200080108bd */
[----:B------:R-:W1:Y:S01]  /*b750*/  MUFU.EX2 R176, R176 ;  /* 0x000000b000b07308 */ /* 0x000e620000000800 */
        /* <DEDUP_REMOVED lines=20> */
[----:B-1----:R-:W-:Y:S01]  /*b8a0*/  F2FP.F16.F32.PACK_AB R170, R176, R173 ;  /* 0x000000adb0aa723e */ /* 0x002fe200000000ff */
[----:B------:R-:W-:Y:S01]  /*b8b0*/  FADD.FTZ R154, R164, R193 ;  /* 0x000000c1a49a7221 */ /* 0x000fe20000010000 */
[-C--:B------:R-:W-:Y:S01]  /*b8c0*/  FMUL.FTZ R105, R105, R8.reuse ;  /* 0x0000000869697220 */ /* 0x080fe20000410000 */
[-C--:B------:R-:W-:Y:S01]  /*b8d0*/  FMUL.FTZ R108, R108, R8.reuse ;  /* 0x000000086c6c7220 */ /* 0x080fe20000410000 */
[----:B------:R-:W1:Y:S01]  /*b8e0*/  MUFU.EX2 R10, R10 ;  /* 0x0000000a000a7308 */ /* 0x000e620000000800 */
        /* <DEDUP_REMOVED lines=40> */
[----:B-1----:R-:W-:Y:S01]  /*bb70*/  FADD.FTZ R2, R10, R13 ;  /* 0x0000000d0a027221 */ /* 0x002fe20000010000 */
[----:B----4-:R-:W-:Y:S01]  /*bb80*/  FFMA.FTZ R13, R14, R0, R185 ;  /* 0x000000000e0d7223 */ /* 0x010fe200000100b9 */
[----:B------:R-:W-:Y:S01]  /*bb90*/  FMUL.FTZ R149, R149, R8 ;  /* 0x0000000895957220 */ /* 0x000fe20000410000 */
[----:B------:R-:W-:Y:S01]  /*bba0*/  F2FP.F16.F32.PACK_AB R164, R161, R164 ;  /* 0x000000a4a1a4723e */ /* 0x000fe200000000ff */
[----:B------:R-:W-:Y:S01]  /*bbb0*/  FMUL.FTZ R26, R26, R14 ;  /* 0x0000000e1a1a7220 */ /* 0x000fe20000410000 */
[C---:B---3--:R-:W-:Y:S01]  /*bbc0*/  FADD.FTZ R0, R184.reuse, R13 ;  /* 0x0000000db8007221 */ /* 0x048fe20000010000 */
[----:B------:R-:W-:Y:S01]  /*bbd0*/  F2FP.F16.F32.PACK_AB R160, R157, R160 ;  /* 0x000000a09da0723e */ /* 0x000fe200000000ff */
[----:B------:R-:W1:Y:S01]  /*bbe0*/  MUFU.EX2 R159, R159 ;  /* 0x0000009f009f7308 */ /* 0x000e620000000800 */
        /* <DEDUP_REMOVED lines=56> */
[----:B-1----:R-:W-:Y:S01]  /*bf70*/  F2FP.F16.F32.PACK_AB R174, R10, R181 ;  /* 0x000000b50aae723e */ /* 0x002fe200000000ff */
        /* <DEDUP_REMOVED lines=37> */
[----:B------:R-:W-:Y:S01]  /*c1d0*/  FMUL.FTZ R151, R151, R14 ;  /* 0x0000000e97977220 */ /* 0x000fe20000410000 */
[----:B------:R-:W1:Y:S01]  /*c1e0*/  MUFU.EX2 R169, R186 ;  /* 0x000000ba00a97308 */ /* 0x000e620000000800 */
[----:B---3--:R-:W-:-:S07]  /*c1f0*/  FADD.FTZ R178, R182, R13 ;  /* 0x0000000db6b27221 */ /* 0x008fce0000010000 */
[----:B------:R-:W3:Y:S01]  /*c200*/  MUFU.EX2 R0, R187 ;  /* 0x000000bb00007308 */ /* 0x000ee20000000800 */
[----:B0-----:R-:W-:-:S07]  /*c210*/  FADD.FTZ R178, R183, R178 ;  /* 0x000000b2b7b27221 */ /* 0x001fce0000010000 */
[----:B------:R0:W4:Y:S01]  /*c220*/  MUFU.EX2 R171, R167 ;  /* 0x000000a700ab7308 */ /* 0x0001220000000800 */
[----:B-1----:R-:W-:-:S07]  /*c230*/  FADD.FTZ R13, R169, R178 ;  /* 0x000000b2a90d7221 */ /* 0x002fce0000010000 */
[----:B------:R-:W1:Y:S01]  /*c240*/  MUFU.EX2 R20, R191 ;  /* 0x000000bf00147308 */ /* 0x000e620000000800 */
[C---:B---3--:R-:W-:Y:S01]  /*c250*/  FADD.FTZ R178, R0.reuse, R13 ;  /* 0x0000000d00b27221 */ /* 0x048fe20000010000 */
[----:B------:R-:W-:Y:S02]  /*c260*/  F2FP.F16.F32.PACK_AB R169, R0, R169 ;  /* 0x000000a900a9723e */ /* 0x000fe400000000ff */
[----:B0-----:R-:W-:-:S04]  /*c270*/  F2FP.F16.F32.PACK_AB R167, R183, R182 ;  /* 0x000000b6b7a7723e */ /* 0x001fc800000000ff */
[----:B------:R-:W0:Y:S01]  /*c280*/  MUFU.EX2 R173, R194 ;  /* 0x000000c200ad7308 */ /* 0x000e220000000800 */
[----:B----4-:R-:W-:-:S07]  /*c290*/  FADD.FTZ R13, R171, R178 ;  /* 0x000000b2ab0d7221 */ /* 0x010fce0000010000 */
[----:B------:R-:W3:Y:S01]  /*c2a0*/  MUFU.EX2 R176, R195 ;  /* 0x000000c300b07308 */ /* 0x000ee20000000800 */
[C---:B-1----:R-:W-:Y:S01]  /*c2b0*/  FADD.FTZ R180, R20.reuse, R13 ;  /* 0x0000000d14b47221 */ /* 0x042fe20000010000 */
[----:B------:R-:W-:-:S06]  /*c2c0*/  F2FP.F16.F32.PACK_AB R171, R20, R171 ;  /* 0x000000ab14ab723e */ /* 0x000fcc00000000ff */
[----:B------:R-:W1:Y:S01]  /*c2d0*/  MUFU.EX2 R175, R198 ;  /* 0x000000c600af7308 */ /* 0x000e620000000800 */
[----:B0-----:R-:W-:-:S07]  /*c2e0*/  FADD.FTZ R13, R173, R180 ;  /* 0x000000b4ad0d7221 */ /* 0x001fce0000010000 */
[----:B------:R-:W0:Y:S01]  /*c2f0*/  MUFU.EX2 R178, R189 ;  /* 0x000000bd00b27308 */ /* 0x000e220000000800 */
[C---:B---3--:R-:W-:Y:S01]  /*c300*/  FADD.FTZ R8, R176.reuse, R13 ;  /* 0x0000000db0087221 */ /* 0x048fe20000010000 */
[----:B------:R-:W-:-:S03]  /*c310*/  F2FP.F16.F32.PACK_AB R173, R176, R173 ;  /* 0x000000adb0ad723e */ /* 0x000fc600000000ff */
[----:B-1----:R-:W-:-:S04]  /*c320*/  FADD.FTZ R9, R175, R8 ;  /* 0x00000008af097221 */ /* 0x002fc80000010000 */
[C---:B0-----:R-:W-:Y:S01]  /*c330*/  FADD.FTZ R0, R178.reuse, R9 ;  /* 0x00000009b2007221 */ /* 0x041fe20000010000 */
[----:B------:R-:W-:Y:S01]  /*c340*/  F2FP.F16.F32.PACK_AB R175, R178, R175 ;  /* 0x000000afb2af723e */ /* 0x000fe200000000ff */
[----:B------:R-:W-:Y:S06]  /*c350*/  @!P0 BRA `(.L_x_2586) ;  /* 0x0000000000048947 */ /* 0x000fec0003800000 */
[----:B------:R-:W-:Y:S01]  /*c360*/  BPT.TRAP 0x1 ;  /* 0x000000040000795c */ /* 0x000fe20000300000 */
.L_x_2586:
[----:B------:R0:W1:Y:S01]  /*c370*/  SYNCS.PHASECHK.TRANS64.TRYWAIT P1, [UR24+0x22850], R7 ;  /* 0x02285007ff0075a7 */ /* 0x0000620008020158 */
[----:B------:R-:W-:Y:S05]  /*c380*/  @!P0 BRA `(.L_x_2587) ;  /* 0x0000000000048947 */ /* 0x000fea0003800000 */
[----:B------:R-:W-:Y:S01]  /*c390*/  BPT.TRAP 0x1 ;  /* 0x000000040000795c */ /* 0x000fe20000300000 */
.L_x_2587:
[----:B------:R-:W-:Y:S01]  /*c3a0*/  VIADD R8, R215, 0x8 ;  /* 0x00000008d7087836 */ /* 0x000fe20000000000 */
[----:B-1----:R-:W-:Y:S06]  /*c3b0*/  @P1 BRA `(.L_x_2588) ;  /* 0x0000000000081947 */ /* 0x002fec0003800000 */
[----:B------:R-:W1:Y:S02]  /*c3c0*/  SYNCS.PHASECHK.TRANS64.TRYWAIT P1, [UR24+0x22850], R7 ;  /* 0x02285007ff0075a7 */ /* 0x000e640008020158 */
[----:B-1----:R-:W-:Y:S05]  /*c3d0*/  @!P1 BRA `(.L_x_2589) ;  /* 0x0000009400f09947 */ /* 0x002fea0003800000 */
.L_x_2588:
        /* <DEDUP_REMOVED lines=39> */
.L_x_2590:
        /* <DEDUP_REMOVED lines=8> */
.L_x_2572:
[----:B01----:R-:W0:Y:S01]  /*c6d0*/  SHFL.BFLY PT, R7, R2, 0x2, 0x1f ;  /* 0x0c401f0002077f89 */ /* 0x003e2200000e0000 */
[----:B------:R-:W-:Y:S01]  /*c6e0*/  IMAD.MOV.U32 R8, RZ, RZ, RZ ;  /* 0x000000ffff087224 */ /* 0x000fe200078e00ff */
[----:B------:R-:W-:Y:S01]  /*c6f0*/  UIADD3 UR38, UR38, 0x1, URZ ;  /* 0x0000000126267890 */ /* 0x000fe2000fffe03f */
[----:B------:R-:W-:Y:S01]  /*c700*/  IMAD.U32 R13, RZ, RZ, UR6 ;  /* 0x00000006ff0d7e24 */ /* 0x000fe2000f8e00ff */
[----:B------:R-:W1:Y:S01]  /*c710*/  SHFL.BFLY PT, R9, R0, 0x2, 0x1f ;  /* 0x0c401f0000097f89 */ /* 0x000e6200000e0000 */
[----:B------:R2:W-:Y:S06]  /*c720*/  BAR.ARV R3, 0x100 ;  /* 0x000400030000751d */ /* 0x0005ec0000002000 */
[----:B------:R-:W-:-:S02]  /*c730*/  UISETP.NE.AND UP0, UPT, UR38, 0x2, UPT ;  /* 0x000000022600788c */ /* 0x000fc4000bf05270 */
[----:B------:R-:W-:Y:S06]  /*c740*/  BAR.ARV 0x8, 0x180 ;  /* 0x0206000000007b1d */ /* 0x000fec0000002000 */
[----:B--2---:R-:W-:Y:S01]  /*c750*/  IMAD.MOV.U32 R3, RZ, RZ, -0x800000 ;  /* 0xff800000ff037424 */ /* 0x004fe200078e00ff */
[----:B------:R-:W-:Y:S01]  /*c760*/  USEL UR4, URZ, 0x1, UP0 ;  /* 0x000000013f047887 */ /* 0x000fe20008000000 */
[----:B0-----:R-:W-:Y:S01]  /*c770*/  FADD.FTZ R7, R7, R2 ;  /* 0x0000000207077221 */ /* 0x001fe20000010000 */
[----:B------:R-:W-:Y:S01]  /*c780*/  IMAD.MOV.U32 R2, RZ, RZ, -0x800000 ;  /* 0xff800000ff027424 */ /* 0x000fe200078e00ff */
[----:B------:R-:W-:Y:S01]  /*c790*/  PLOP3.LUT P0, PT, PT, PT, PT, 0x8, 0x0 ;  /* 0x000000000000781c */ /* 0x000fe20003f0e170 */
[----:B------:R-:W-:Y:S01]  /*c7a0*/  UIADD3 UR36, UR36, 0x1, URZ ;  /* 0x0000000124247890 */ /* 0x000fe2000fffe03f */
[----:B-1----:R-:W-:Y:S01]  /*c7b0*/  FADD.FTZ R9, R9, R0 ;  /* 0x0000000009097221 */ /* 0x002fe20000010000 */
[----:B------:R-:W0:Y:S01]  /*c7c0*/  SHFL.BFLY PT, R6, R7, 0x1, 0x1f ;  /* 0x0c201f0007067f89 */ /* 0x000e2200000e0000 */
[----:B------:R-:W-:Y:S01]  /*c7d0*/  IMAD.MOV.U32 R0, RZ, RZ, RZ ;  /* 0x000000ffff007224 */ /* 0x000fe200078e00ff */
[----:B------:R-:W-:-:S02]  /*c7e0*/  USEL UR38, UR38, URZ, UP0 ;  /* 0x0000003f26267287 */ /* 0x000fc40008000000 */
[----:B------:R-:W-:Y:S01]  /*c7f0*/  ULOP3.LUT UR37, UR37, UR4, URZ, 0x3c, !UPT ;  /* 0x0000000425257292 */ /* 0x000fe2000f8e3c3f */
[----:B0-----:R-:W-:Y:S01]  /*c800*/  FADD.FTZ R10, R7, R6 ;  /* 0x00000006070a7221 */ /* 0x001fe20000010000 */
[----:B------:R-:W-:Y:S01]  /*c810*/  IMAD.U32 R7, RZ, RZ, UR6 ;  /* 0x00000006ff077e24 */ /* 0x000fe2000f8e00ff */
[----:B------:R-:W0:Y:S03]  /*c820*/  SHFL.BFLY PT, R6, R9, 0x1, 0x1f ;  /* 0x0c201f0009067f89 */ /* 0x000e2600000e0000 */
[----:B------:R-:W-:-:S13]  /*c830*/  FSETP.NE.FTZ.AND P1, PT, R10, RZ, PT ;  /* 0x000000ff0a00720b */ /* 0x000fda0003f35000 */
[----:B------:R-:W1:Y:S01]  /*c840*/  @P1 MUFU.RCP R8, R10 ;  /* 0x0000000a00081308 */ /* 0x000e620000001000 */
[----:B------:R-:W-:Y:S01]  /*c850*/  @P1 FMUL.FTZ R7, R7, 0.69314718246459960938 ;  /* 0x3f31721807071820 */ /* 0x000fe20000410000 */
[----:B0-----:R-:W-:-:S06]  /*c860*/  FADD.FTZ R12, R9, R6 ;  /* 0x00000006090c7221 */ /* 0x001fcc0000010000 */
        /* <DEDUP_REMOVED lines=10> */
[----:B------:R-:W-:-:S04]  /*c910*/  FMUL.FTZ R40, R40, R8 ;  /* 0x0000000828287220 */ /* 0x000fc80000410000 */
[----:B------:R-:W-:Y:S01]  /*c920*/  @P2 MUFU.RCP R0, R12 ;  /* 0x0000000c00002308 */ /* 0x000fe20000001000 */
[-C--:B------:R-:W-:Y:S01]  /*c930*/  FMUL.FTZ R41, R41, R8.reuse ;  /* 0x0000000829297220 */ /* 0x080fe20000410000 */
[-C--:B------:R-:W-:Y:S01]  /*c940*/  FMUL.FTZ R44, R44, R8.reuse ;  /* 0x000000082c2c7220 */ /* 0x080fe20000410000 */
[-C--:B------:R-:W-:Y:S01]  /*c950*/  FMUL.FTZ R45, R45, R8.reuse ;  /* 0x000000082d2d7220 */ /* 0x080fe20000410000 */
[-C--:B------:R-:W-:Y:S01]  /*c960*/  FMUL.FTZ R48, R48, R8.reuse ;  /* 0x0000000830307220 */ /* 0x080fe20000410000 */
[-C--:B------:R-:W-:Y:S01]  /*c970*/  FMUL.FTZ R49, R49, R8.reuse ;  /* 0x0000000831317220 */ /* 0x080fe20000410000 */
[-C--:B------:R-:W-:Y:S01]  /*c980*/  FMUL.FTZ R52, R52, R8.reuse ;  /* 0x0000000834347220 */ /* 0x080fe20000410000 */
[-C--:B------:R-:W-:Y:S01]  /*c990*/  FMUL.FTZ R53, R53, R8.reuse ;  /* 0x0000000835357220 */ /* 0x080fe20000410000 */
[----:B------:R-:W1:Y:S01]  /*c9a0*/  @P2 MUFU.LG2 R12, R12 ;  /* 0x0000000c000c2308 */ /* 0x000e620000000c00 */
        /* <DEDUP_REMOVED lines=48> */
[----:B------:R-:W-:Y:S01]  /*ccb0*/  @P2 FMUL.FTZ R13, R13, 0.69314718246459960938 ;  /* 0x3f3172180d0d2820 */ /* 0x000fe20000410000 */
[----:B0-----:R-:W-:Y:S01]  /*ccc0*/  @P1 FMUL.FTZ R6, R6, 0.69314718246459960938 ;  /* 0x3f31721806061820 */ /* 0x001fe20000410000 */
        /* <DEDUP_REMOVED lines=66> */
[----:B------:R-:W-:-:S07]  /*d0f0*/  @P2 FFMA.FTZ R3, R13, R5, R12 ;  /* 0x000000050d032223 */ /* 0x000fce000001000c */
.L_x_2513:
[----:B------:R-:W0:Y:S01]  /*d100*/  S2R R4, SR_CgaCtaId ;  /* 0x0000000000047919 */ /* 0x000e220000008800 */
[----:B------:R-:W-:Y:S01]  /*d110*/  MOV R17, 0x400 ;  /* 0x0000040000117802 */ /* 0x000fe20000000f00 */
[----:B------:R-:W-:Y:S01]  /*d120*/  BSSY B0, `(.L_x_2592) ;  /* 0x00002d5000007945 */ /* 0x000fe20003800000 */
[----:B------:R-:W-:Y:S02]  /*d130*/  BAR.SYNC.DEFER_BLOCKING 0x5, 0x180 ;  /* 0x0146000000007b1d */ /* 0x000fe40000010000 */
[----:B0-----:R-:W-:-:S05]  /*d140*/  LEA R17, R4, R17, 0x18 ;  /* 0x0000001104117211 */ /* 0x001fca00078ec0ff */
[----:B------:R-:W0:Y:S02]  /*d150*/  LDS.128 R4, [R17+0x228d0] ;  /* 0x0228d00011047984 */ /* 0x000e240000000c00 */
[----:B0-----:R-:W-:Y:S02]  /*d160*/  R2UR UR5, R5 ;  /* 0x00000000050572ca */ /* 0x001fe400000e0000 */
[----:B------:R-:W-:Y:S02]  /*d170*/  R2UR UR7, R6 ;  /* 0x00000000060772ca */ /* 0x000fe400000e0000 */
        /* <DEDUP_REMOVED lines=8> */
[----:B------:R-:W-:Y:S02]  /*d200*/  F2FP.F16.F32.PACK_AB R26, R29, R28 ;  /* 0x0000001c1d1a723e */ /* 0x000fe400000000ff */
[----:B------:R-:W-:Y:S01]  /*d210*/  F2FP.F16.F32.PACK_AB R32, R33, R32 ;  /* 0x000000202120723e */ /* 0x000fe200000000ff */
[----:B------:R-:W-:Y:S01]  /*d220*/  UISETP.NE.AND.EX UP0, UPT, UR9, URZ, UPT, UP0 ;  /* 0x0000003f0900728c */ /* 0x000fe2000bf05300 */
[----:B------:R-:W-:Y:S02]  /*d230*/  F2FP.F16.F32.PACK_AB R27, R157, R27 ;  /* 0x0000001b9d1b723e */ /* 0x000fe400000000ff */
[----:B------:R-:W-:Y:S01]  /*d240*/  F2FP.F16.F32.PACK_AB R33, R156, R34 ;  /* 0x000000229c21723e */ /* 0x000fe200000000ff */
[----:B------:R-:W-:Y:S01]  /*d250*/  ULDC.64 UR8, c[0x0][0xc00] ;  /* 0x0003000000087ab9 */ /* 0x000fe20000000a00 */
[----:B------:R-:W-:Y:S01]  /*d260*/  F2FP.F16.F32.PACK_AB R40, R41, R40 ;  /* 0x000000282928723e */ /* 0x000fe200000000ff */
[----:B------:R-:W-:Y:S01]  /*d270*/  UIMAD.WIDE UR8, UR42, 0x4, UR8 ;  /* 0x000000042a0878a5 */ /* 0x000fe2000f8e0208 */
        /* <DEDUP_REMOVED lines=9> */
[----:B------:R-:W-:Y:S02]  /*d310*/  MOV R170, R17 ;  /* 0x0000001100aa7202 */ /* 0x000fe40000000f00 */
[----:B0-----:R-:W-:Y:S02]  /*d320*/  MOV R171, R4 ;  /* 0x0000000400ab7202 */ /* 0x001fe40000000f00 */
[----:B------:R-:W-:Y:S02]  /*d330*/  F2FP.F16.F32.PACK_AB R51, R11, R51 ;  /* 0x000000330b33723e */ /* 0x000fe400000000ff */
[----:B------:R-:W-:Y:S01]  /*d340*/  F2FP.F16.F32.PACK_AB R57, R10, R58 ;  /* 0x0000003a0a39723e */ /* 0x000fe200000000ff */
[----:B------:R-:W-:Y:S01]  /*d350*/  IMAD.WIDE R110, R209, 0x2, R170 ;  /* 0x00000002d16e7825 */ /* 0x000fe200078e02aa */
[----:B------:R-:W-:-:S02]  /*d360*/  F2FP.F16.F32.PACK_AB R64, R65, R64 ;  /* 0x000000404140723e */ /* 0x000fc400000000ff */
[----:B------:R-:W-:Y:S02]  /*d370*/  F2FP.F16.F32.PACK_AB R58, R61, R60 ;  /* 0x0000003c3d3a723e */ /* 0x000fe400000000ff */
[C---:B------:R-:W-:Y:S02]  /*d380*/  IADD3 R151, P1, R110.reuse, 0x20, RZ ;  /* 0x000000206e977810 */ /* 0x040fe40007f3e0ff */
[C---:B------:R-:W-:Y:S02]  /*d390*/  LOP3.LUT R5, R110.reuse, 0x380, RZ, 0xc0, !PT ;  /* 0x000003806e057812 */ /* 0x040fe400078ec0ff */
[C---:B------:R-:W-:Y:S01]  /*d3a0*/  IADD3 R173, P0, R110.reuse, 0x40, RZ ;  /* 0x000000406ead7810 */ /* 0x040fe20007f1e0ff */
[--C-:B------:R-:W-:Y:S01]  /*d3b0*/  IMAD.X R13, RZ, RZ, R111.reuse, P1 ;  /* 0x000000ffff0d7224 */ /* 0x100fe200008e066f */
        /* <DEDUP_REMOVED lines=26> */
[----:B------:R-:W-:Y:S01]  /*d560*/  LOP3.LUT R110, R5, R110, RZ, 0x3c, !PT ;  /* 0x0000006e056e7212 */ /* 0x000fe200078e3cff */
[--C-:B------:R-:W-:Y:S01]  /*d570*/  IMAD.X R5, RZ, RZ, R111.reuse, P2 ;  /* 0x000000ffff057224 */ /* 0x100fe200010e066f */
[----:B------:R-:W-:Y:S01]  /*d580*/  LOP3.LUT R12, R151, 0x380, RZ, 0xc0, !PT ;  /* 0x00000380970c7812 */ /* 0x000fe200078ec0ff */
[----:B------:R-:W-:Y:S01]  /*d590*/  IMAD.X R7, RZ, RZ, R111, P1 ;  /* 0x000000ffff077224 */ /* 0x000fe200008e066f */
[----:B------:R-:W-:-:S02]  /*d5a0*/  LOP3.LUT R14, R173, 0x380, RZ, 0xc0, !PT ;  /* 0x00000380ad0e7812 */ /* 0x000fc400078ec0ff */
[----:B------:R-:W-:Y:S02]  /*d5b0*/  LOP3.LUT R20, R175, 0x380, RZ, 0xc0, !PT ;  /* 0x00000380af147812 */ /* 0x000fe400078ec0ff */
[----:B------:R-:W-:Y:S02]  /*d5c0*/  LOP3.LUT R30, R177, 0x380, RZ, 0xc0, !PT ;  /* 0x00000380b11e7812 */ /* 0x000fe400078ec0ff */
[----:B------:R-:W-:Y:S01]  /*d5d0*/  MOV R110, R110 ;  /* 0x0000006e006e7202 */ /* 0x000fe20000000f00 */
[----:B------:R-:W-:Y:S01]  /*d5e0*/  BAR.SYNC.DEFER_BLOCKING 0x1, 0x100 ;  /* 0x0044000000007b1d */ /* 0x000fe20000010000 */
[----:B------:R-:W-:Y:S02]  /*d5f0*/  LOP3.LUT R106, R4, 0x380, RZ, 0xc0, !PT ;  /* 0x00000380046a7812 */ /* 0x000fe400078ec0ff */
[----:B------:R-:W-:Y:S02]  /*d600*/  SHF.R.U64 R12, R12, 0x3, RZ ;  /* 0x000000030c0c7819 */ /* 0x000fe400000012ff */
[----:B------:R-:W-:-:S02]  /*d610*/  LOP3.LUT R38, R179, 0x380, RZ, 0xc0, !PT ;  /* 0x00000380b3267812 */ /* 0x000fc400078ec0ff */
[----:B------:R-:W-:Y:S02]  /*d620*/  LOP3.LUT R111, R18, 0x380, RZ, 0xc0, !PT ;  /* 0x00000380126f7812 */ /* 0x000fe400078ec0ff */
[----:B------:R-:W-:Y:S02]  /*d630*/  SHF.R.U64 R14, R14, 0x3, RZ ;  /* 0x000000030e0e7819 */ /* 0x000fe400000012ff */
[----:B------:R-:W-:Y:S02]  /*d640*/  LOP3.LUT R46, R181, 0x380, RZ, 0xc0, !PT ;  /* 0x00000380b52e7812 */ /* 0x000fe400078ec0ff */
[----:B------:R-:W-:Y:S02]  /*d650*/  SHF.R.U64 R20, R20, 0x3, RZ ;  /* 0x0000000314147819 */ /* 0x000fe400000012ff */
[----:B------:R-:W-:Y:S02]  /*d660*/  LOP3.LUT R54, R183, 0x380, RZ, 0xc0, !PT ;  /* 0x00000380b7367812 */ /* 0x000fe400078ec0ff */
[----:B------:R-:W-:-:S02]  /*d670*/  LOP3.LUT R90, R187, 0x380, RZ, 0xc0, !PT ;  /* 0x00000380bb5a7812 */ /* 0x000fc400078ec0ff */
[----:B------:R-:W-:Y:S02]  /*d680*/  SHF.R.U64 R30, R30, 0x3, RZ ;  /* 0x000000031e1e7819 */ /* 0x000fe400000012ff */
[----:B------:R-:W-:Y:S02]  /*d690*/  LOP3.LUT R86, R185, 0x380, RZ, 0xc0, !PT ;  /* 0x00000380b9567812 */ /* 0x000fe400078ec0ff */
[----:B------:R-:W-:Y:S01]  /*d6a0*/  LOP3.LUT R98, R191, 0x380, RZ, 0xc0, !PT ;  /* 0x00000380bf627812 */ /* 0x000fe200078ec0ff */
[----:B------:R0:W-:Y:S01]  /*d6b0*/  STSM.16.M88.4 [R110], R24 ;  /* 0x000000186e007844 */ /* 0x0001e20000000200 */
[----:B------:R-:W-:Y:S02]  /*d6c0*/  SHF.R.U64 R29, R106, 0x3, RZ ;  /* 0x000000036a1d7819 */ /* 0x000fe400000012ff */
[----:B------:R-:W-:Y:S02]  /*d6d0*/  LOP3.LUT R12, R12, R151, RZ, 0x3c, !PT ;  /* 0x000000970c0c7212 */ /* 0x000fe400078e3cff */
[----:B------:R-:W-:-:S02]  /*d6e0*/  SHF.R.U64 R38, R38, 0x3, RZ ;  /* 0x0000000326267819 */ /* 0x000fc400000012ff */
[----:B------:R-:W-:Y:S02]  /*d6f0*/  SHF.R.U64 R111, R111, 0x3, RZ ;  /* 0x000000036f6f7819 */ /* 0x000fe400000012ff */
[----:B------:R-:W-:Y:S02]  /*d700*/  LOP3.LUT R14, R14, R173, RZ, 0x3c, !PT ;  /* 0x000000ad0e0e7212 */ /* 0x000fe400078e3cff */
[----:B------:R-:W-:Y:S02]  /*d710*/  SHF.R.U64 R46, R46, 0x3, RZ ;  /* 0x000000032e2e7819 */ /* 0x000fe400000012ff */
[----:B------:R-:W-:Y:S02]  /*d720*/  LOP3.LUT R94, R189, 0x380, RZ, 0xc0, !PT ;  /* 0x00000380bd5e7812 */ /* 0x000fe400078ec0ff */
[----:B------:R-:W-:Y:S02]  /*d730*/  LOP3.LUT R20, R20, R175, RZ, 0x3c, !PT ;  /* 0x000000af14147212 */ /* 0x000fe400078e3cff */
[----:B------:R-:W-:-:S02]  /*d740*/  SHF.R.U64 R54, R54, 0x3, RZ ;  /* 0x0000000336367819 */ /* 0x000fc400000012ff */
[----:B------:R-:W-:Y:S02]  /*d750*/  SHF.R.U64 R90, R90, 0x3, RZ ;  /* 0x000000035a5a7819 */ /* 0x000fe400000012ff */
[----:B------:R-:W-:Y:S02]  /*d760*/  LOP3.LUT R30, R30, R177, RZ, 0x3c, !PT ;  /* 0x000000b11e1e7212 */ /* 0x000fe400078e3cff */
[----:B------:R-:W-:Y:S02]  /*d770*/  SHF.R.U64 R86, R86, 0x3, RZ ;  /* 0x0000000356567819 */ /* 0x000fe400000012ff */
[----:B------:R-:W-:Y:S02]  /*d780*/  LOP3.LUT R102, R193, 0x380, RZ, 0xc0, !PT ;  /* 0x00000380c1667812 */ /* 0x000fe400078ec0ff */
[----:B------:R-:W-:Y:S02]  /*d790*/  SHF.R.U64 R98, R98, 0x3, RZ ;  /* 0x0000000362627819 */ /* 0x000fe400000012ff */
[----:B------:R-:W-:-:S02]  /*d7a0*/  LOP3.LUT R106, R29, R4, RZ, 0x3c, !PT ;  /* 0x000000041d6a7212 */ /* 0x000fc400078e3cff */
[----:B------:R-:W-:Y:S02]  /*d7b0*/  LOP3.LUT R38, R38, R179, RZ, 0x3c, !PT ;  /* 0x000000b326267212 */ /* 0x000fe400078e3cff */
[----:B------:R-:W-:Y:S02]  /*d7c0*/  LOP3.LUT R4, R111, R18, RZ, 0x3c, !PT ;  /* 0x000000126f047212 */ /* 0x000fe400078e3cff */
[----:B------:R-:W-:Y:S02]  /*d7d0*/  MOV R28, R12 ;  /* 0x0000000c001c7202 */ /* 0x000fe40000000f00 */
[----:B------:R-:W-:Y:S02]  /*d7e0*/  LOP3.LUT R46, R46, R181, RZ, 0x3c, !PT ;  /* 0x000000b52e2e7212 */ /* 0x000fe400078e3cff */
[----:B------:R-:W-:Y:S01]  /*d7f0*/  SHF.R.U64 R94, R94, 0x3, RZ ;  /* 0x000000035e5e7819 */ /* 0x000fe200000012ff */
[----:B------:R0:W-:Y:S01]  /*d800*/  STSM.16.M88.4 [R28], R32 ;  /* 0x000000201c007844 */ /* 0x0001e20000000200 */
[----:B------:R-:W-:-:S02]  /*d810*/  MOV R18, R14 ;  /* 0x0000000e00127202 */ /* 0x000fc40000000f00 */
[----:B------:R-:W-:Y:S02]  /*d820*/  LOP3.LUT R54, R54, R183, RZ, 0x3c, !PT ;  /* 0x000000b736367212 */ /* 0x000fe400078e3cff */
[----:B------:R-:W-:Y:S01]  /*d830*/  LOP3.LUT R90, R90, R187, RZ, 0x3c, !PT ;  /* 0x000000bb5a5a7212 */ /* 0x000fe200078e3cff */
[----:B------:R0:W-:Y:S01]  /*d840*/  STSM.16.M88.4 [R18], R40 ;  /* 0x0000002812007844 */ /* 0x0001e20000000200 */
[----:B------:R-:W-:Y:S02]  /*d850*/  LOP3.LUT R151, R6, 0x380, RZ, 0xc0, !PT ;  /* 0x0000038006977812 */ /* 0x000fe400078ec0ff */
[----:B------:R-:W-:Y:S02]  /*d860*/  MOV R20, R20 ;  /* 0x0000001400147202 */ /* 0x000fe40000000f00 */
[----:B------:R-:W-:Y:S02]  /*d870*/  LOP3.LUT R86, R86, R185, RZ, 0x3c, !PT ;  /* 0x000000b956567212 */ /* 0x000fe400078e3cff */
[----:B------:R-:W-:Y:S01]  /*d880*/  SHF.R.U64 R102, R102, 0x3, RZ ;  /* 0x0000000366667819 */ /* 0x000fe200000012ff */
[----:B------:R0:W-:Y:S01]  /*d890*/  STSM.16.M88.4 [R20], R48 ;  /* 0x0000003014007844 */ /* 0x0001e20000000200 */
[----:B------:R-:W-:-:S02]  /*d8a0*/  LOP3.LUT R98, R98, R191, RZ, 0x3c, !PT ;  /* 0x000000bf62627212 */ /* 0x000fc400078e3cff */
[----:B------:R-:W-:Y:S02]  /*d8b0*/  MOV R30, R30 ;  /* 0x0000001e001e7202 */ /* 0x000fe40000000f00 */
        /* <DEDUP_REMOVED lines=10> */
[----:B------:R-:W-:Y:S02]  /*d960*/  LOP3.LUT R94, R94, R189, RZ, 0x3c, !PT ;  /* 0x000000bd5e5e7212 */ /* 0x000fe400078e3cff */
[----:B------:R-:W-:Y:S02]  /*d970*/  MOV R46, R46 ;  /* 0x0000002e002e7202 */ /* 0x000fe40000000f00 */
[----:B------:R-:W-:-:S02]  /*d980*/  F2FP.F16.F32.PACK_AB R74, R77, R76 ;  /* 0x0000004c4d4a723e */ /* 0x000fc400000000ff */
[----:B------:R-:W-:Y:S02]  /*d990*/  F2FP.F16.F32.PACK_AB R75, R75, R78 ;  /* 0x0000004e4b4b723e */ /* 0x000fe400000000ff */
[----:B------:R-:W-:Y:S02]  /*d9a0*/  F2FP.F16.F32.PACK_AB R88, R89, R88 ;  /* 0x000000585958723e */ /* 0x000fe400000000ff */
[----:B------:R-:W-:Y:S01]  /*d9b0*/  F2FP.F16.F32.PACK_AB R96, R97, R96 ;  /* 0x000000606160723e */ /* 0x000fe200000000ff */
[----:B------:R0:W-:Y:S01]  /*d9c0*/  STSM.16.M88.4 [R46], R72 ;  /* 0x000000482e007844 */ /* 0x0001e20000000200 */
[----:B------:R-:W-:Y:S02]  /*d9d0*/  F2FP.F16.F32.PACK_AB R81, R83, R82 ;  /* 0x000000525351723e */ /* 0x000fe400000000ff */
[----:B------:R-:W-:Y:S02]  /*d9e0*/  F2FP.F16.F32.PACK_AB R104, R105, R104 ;  /* 0x000000686968723e */ /* 0x000fe400000000ff */
[----:B------:R-:W-:-:S02]  /*d9f0*/  F2FP.F16.F32.PACK_AB R112, R113, R112 ;  /* 0x000000707170723e */ /* 0x000fc400000000ff */
[----:B------:R-:W-:Y:S02]  /*da00*/  F2FP.F16.F32.PACK_AB R120, R121, R120 ;  /* 0x000000787978723e */ /* 0x000fe400000000ff */
[----:B------:R-:W-:Y:S02]  /*da10*/  F2FP.F16.F32.PACK_AB R128, R129, R128 ;  /* 0x000000808180723e */ /* 0x000fe400000000ff */
[----:B------:R-:W-:Y:S02]  /*da20*/  F2FP.F16.F32.PACK_AB R136, R137, R136 ;  /* 0x000000888988723e */ /* 0x000fe400000000ff */
[----:B------:R-:W-:Y:S01]  /*da30*/  F2FP.F16.F32.PACK_AB R144, R145, R144 ;  /* 0x000000909190723e */ /* 0x000fe200000000ff */
[----:B------:R-:W-:Y:S01]  /*da40*/  ULDC UR10, c[0x0][0xa88] ;  /* 0x0002a200000a7ab9 */ /* 0x000fe20000000800 */
[----:B------:R-:W-:Y:S01]  /*da50*/  SHF.R.U64 R151, R151, 0x3, RZ ;  /* 0x0000000397977819 */ /* 0x000fe200000012ff */
[----:B------:R-:W-:Y:S01]  /*da60*/  UMOV UR4, URZ ;  /* 0x0000003f00047c82 */ /* 0x000fe20008000000 */
[----:B------:R-:W-:Y:S01]  /*da70*/  MOV R54, R54 ;  /* 0x0000003600367202 */ /* 0x000fe20000000f00 */
[----:B------:R-:W1:Y:S01]  /*da80*/  LDC R77, c[0x0][0xbe8] ;  /* 0x0002fa00ff4d7b82 */ /* 0x000e620000000800 */
[----:B------:R-:W-:-:S02]  /*da90*/  MOV R15, R90 ;  /* 0x0000005a000f7202 */ /* 0x000fc40000000f00 */
[----:B------:R-:W-:Y:S02]  /*daa0*/  F2FP.F16.F32.PACK_AB R82, R85, R84 ;  /* 0x000000545552723e */ /* 0x000fe400000000ff */
[----:B------:R-:W-:Y:S02]  /*dab0*/  F2FP.F16.F32.PACK_AB R83, R70, R62 ;  /* 0x0000003e4653723e */ /* 0x000fe400000000ff */
[----:B------:R-:W-:Y:S02]  /*dac0*/  LOP3.LUT R102, R102, R193, RZ, 0x3c, !PT ;  /* 0x000000c166667212 */ /* 0x000fe400078e3cff */
[----:B------:R-:W-:Y:S01]  /*dad0*/  MOV R86, R86 ;  /* 0x0000005600567202 */ /* 0x000fe20000000f00 */
[----:B------:R0:W-:Y:S01]  /*dae0*/  STSM.16.M88.4 [R54], R80 ;  /* 0x0000005036007844 */ /* 0x0001e20000000200 */
[----:B------:R-:W-:Y:S02]  /*daf0*/  MOV R14, R98 ;  /* 0x00000062000e7202 */ /* 0x000fe40000000f00 */
[----:B------:R-:W-:-:S02]  /*db00*/  F2FP.F16.F32.PACK_AB R89, R159, R79 ;  /* 0x0000004f9f59723e */ /* 0x000fc400000000ff */
[----:B------:R-:W-:Y:S02]  /*db10*/  F2FP.F16.F32.PACK_AB R90, R93, R92 ;  /* 0x0000005c5d5a723e */ /* 0x000fe400000000ff */
[----:B------:R-:W-:Y:S02]  /*db20*/  F2FP.F16.F32.PACK_AB R91, R161, R160 ;  /* 0x000000a0a15b723e */ /* 0x000fe400000000ff */
[----:B------:R-:W-:Y:S02]  /*db30*/  MOV R13, R106 ;  /* 0x0000006a000d7202 */ /* 0x000fe40000000f00 */
[----:B------:R-:W-:Y:S01]  /*db40*/  F2FP.F16.F32.PACK_AB R97, R163, R162 ;  /* 0x000000a2a361723e */ /* 0x000fe200000000ff */
[----:B------:R0:W-:Y:S01]  /*db50*/  STSM.16.M88.4 [R86], R88 ;  /* 0x0000005856007844 */ /* 0x0001e20000000200 */
[----:B------:R-:W-:Y:S02]  /*db60*/  F2FP.F16.F32.PACK_AB R98, R101, R100 ;  /* 0x000000646562723e */ /* 0x000fe400000000ff */
[----:B------:R-:W-:-:S02]  /*db70*/  F2FP.F16.F32.PACK_AB R99, R165, R164 ;  /* 0x000000a4a563723e */ /* 0x000fc400000000ff */
[----:B------:R-:W-:Y:S02]  /*db80*/  MOV R94, R94 ;  /* 0x0000005e005e7202 */ /* 0x000fe40000000f00 */
[----:B------:R-:W-:Y:S01]  /*db90*/  F2FP.F16.F32.PACK_AB R105, R167, R166 ;  /* 0x000000a6a769723e */ /* 0x000fe200000000ff */
[----:B------:R0:W-:Y:S01]  /*dba0*/  STSM.16.M88.4 [R15], R96 ;  /* 0x000000600f007844 */ /* 0x0001e20000000200 */
[----:B------:R-:W-:Y:S02]  /*dbb0*/  F2FP.F16.F32.PACK_AB R106, R109, R108 ;  /* 0x0000006c6d6a723e */ /* 0x000fe400000000ff */
[----:B------:R-:W-:Y:S02]  /*dbc0*/  F2FP.F16.F32.PACK_AB R107, R169, R168 ;  /* 0x000000a8a96b723e */ /* 0x000fe400000000ff */
[----:B------:R-:W-:Y:S02]  /*dbd0*/  F2FP.F16.F32.PACK_AB R113, R115, R114 ;  /* 0x000000727371723e */ /* 0x000fe400000000ff */
[----:B------:R-:W-:Y:S01]  /*dbe0*/  LOP3.LUT R6, R151, R6, RZ, 0x3c, !PT ;  /* 0x0000000697067212 */ /* 0x000fe200078e3cff */
[----:B------:R0:W-:Y:S01]  /*dbf0*/  STSM.16.M88.4 [R94], R104 ;  /* 0x000000685e007844 */ /* 0x0001e20000000200 */
[----:B------:R-:W-:-:S02]  /*dc00*/  F2FP.F16.F32.PACK_AB R114, R117, R116 ;  /* 0x000000747572723e */ /* 0x000fc400000000ff */
[----:B------:R-:W-:Y:S02]  /*dc10*/  F2FP.F16.F32.PACK_AB R115, R119, R118 ;  /* 0x000000767773723e */ /* 0x000fe400000000ff */
[----:B------:R-:W-:Y:S02]  /*dc20*/  F2FP.F16.F32.PACK_AB R121, R123, R122 ;  /* 0x0000007a7b79723e */ /* 0x000fe400000000ff */
[----:B------:R-:W-:Y:S01]  /*dc30*/  MOV R102, R102 ;  /* 0x0000006600667202 */ /* 0x000fe20000000f00 */
[----:B------:R0:W-:Y:S01]  /*dc40*/  STSM.16.M88.4 [R14], R112 ;  /* 0x000000700e007844 */ /* 0x0001e20000000200 */
[----:B------:R-:W-:Y:S02]  /*dc50*/  F2FP.F16.F32.PACK_AB R122, R125, R124 ;  /* 0x0000007c7d7a723e */ /* 0x000fe400000000ff */
[----:B------:R-:W-:Y:S02]  /*dc60*/  F2FP.F16.F32.PACK_AB R123, R127, R126 ;  /* 0x0000007e7f7b723e */ /* 0x000fe400000000ff */
[----:B------:R-:W-:-:S02]  /*dc70*/  F2FP.F16.F32.PACK_AB R129, R131, R130 ;  /* 0x000000828381723e */ /* 0x000fc400000000ff */
[----:B------:R-:W-:Y:S01]  /*dc80*/  F2FP.F16.F32.PACK_AB R130, R133, R132 ;  /* 0x000000848582723e */ /* 0x000fe200000000ff */
[----:B------:R0:W-:Y:S01]  /*dc90*/  STSM.16.M88.4 [R102], R120 ;  /* 0x0000007866007844 */ /* 0x0001e20000000200 */
[----:B------:R-:W-:Y:S02]  /*dca0*/  F2FP.F16.F32.PACK_AB R131, R135, R134 ;  /* 0x000000868783723e */ /* 0x000fe400000000ff */
[----:B------:R-:W-:Y:S02]  /*dcb0*/  F2FP.F16.F32.PACK_AB R137, R139, R138 ;  /* 0x0000008a8b89723e */ /* 0x000fe400000000ff */
[----:B------:R-:W-:Y:S01]  /*dcc0*/  MOV R12, R4 ;  /* 0x00000004000c7202 */ /* 0x000fe20000000f00 */
[----:B------:R0:W-:Y:S01]  /*dcd0*/  STSM.16.M88.4 [R13], R128 ;  /* 0x000000800d007844 */ /* 0x0001e20000000200 */
[----:B------:R-:W-:Y:S01]  /*dce0*/  F2FP.F16.F32.PACK_AB R138, R141, R140 ;  /* 0x0000008c8d8a723e */ /* 0x000fe200000000ff */
[----:B------:R-:W-:Y:S01]  /*dcf0*/  IMAD.U32 R4, RZ, RZ, UR8 ;  /* 0x00000008ff047e24 */ /* 0x000fe2000f8e00ff */
[----:B------:R-:W-:Y:S01]  /*dd00*/  F2FP.F16.F32.PACK_AB R139, R143, R142 ;  /* 0x0000008e8f8b723e */ /* 0x000fe200000000ff */
[----:B------:R-:W-:Y:S01]  /*dd10*/  IMAD.U32 R5, RZ, RZ, UR9 ;  /* 0x00000009ff057e24 */ /* 0x000fe2000f8e00ff */
[----:B------:R-:W-:Y:S01]  /*dd20*/  F2FP.F16.F32.PACK_AB R145, R147, R146 ;  /* 0x000000929391723e */ /* 0x000fe200000000ff */
[----:B------:R-:W-:Y:S01]  /*dd30*/  ULDC.64 UR8, c[0x0][0xc08] ;  /* 0x0003020000087ab9 */ /* 0x000fe20000000a00 */
[----:B------:R-:W-:Y:S01]  /*dd40*/  MOV R6, R6 ;  /* 0x0000000600067202 */ /* 0x000fe20000000f00 */
[----:B------:R0:W-:Y:S01]  /*dd50*/  STSM.16.M88.4 [R12], R136 ;  /* 0x000000880c007844 */ /* 0x0001e20000000200 */
[----:B------:R-:W-:-:S02]  /*dd60*/  F2FP.F16.F32.PACK_AB R146, R149, R148 ;  /* 0x000000949592723e */ /* 0x000fc400000000ff */
[----:B------:R-:W-:Y:S02]  /*dd70*/  F2FP.F16.F32.PACK_AB R147, R0, R150 ;  /* 0x000000960093723e */ /* 0x000fe400000000ff */
[----:B------:R-:W-:-:S03]  /*dd80*/  PLOP3.LUT P0, PT, PT, PT, UP0, 0x80, 0x0 ;  /* 0x000000000000781c */ /* 0x000fc60003f0f008 */
[----:B------:R0:W-:Y:S01]  /*dd90*/  STSM.16.M88.4 [R6], R144 ;  /* 0x0000009006007844 */ /* 0x0001e20000000200 */
[----:B------:R-:W-:Y:S09]  /*dda0*/  BAR.SYNC.DEFER_BLOCKING 0x1, 0x100 ;  /* 0x0044000000007b1d */ /* 0x000ff20000010000 */
[----:B------:R-:W2:Y:S01]  /*ddb0*/  @P0 LDG.E R0, desc[UR46][R4.64] ;  /* 0x0000002e04000981 */ /* 0x000ea2000c1e1900 */
[----:B------:R-:W-:Y:S01]  /*ddc0*/  UISETP.NE.U32.AND UP1, UPT, UR8, URZ, UPT ;  /* 0x0000003f0800728c */ /* 0x000fe2000bf25070 */
[----:B-1----:R-:W-:-:S03]  /*ddd0*/  ISETP.NE.AND P1, PT, R77, 0x1, PT ;  /* 0x000000014d00780c */ /* 0x002fc60003f25270 */
[----:B------:R-:W-:-:S06]  /*dde0*/  UISETP.NE.AND.EX UP1, UPT, UR9, URZ, UPT, UP1 ;  /* 0x0000003f0900728c */ /* 0x000fcc000bf25310 */
[----:B------:R-:W-:-:S04]  /*ddf0*/  PLOP3.LUT P2, PT, PT, PT, UP1, 0x80, 0x0 ;  /* 0x000000000000781c */ /* 0x000fc80003f4f018 */
[----:B------:R-:W1:Y:S01]  /*de00*/  @P1 LDC R7, c[0x0][0xbec] ;  /* 0x0002fb00ff071b82 */ /* 0x000e620000000800 */
[----:B------:R-:W-:Y:S02]  /*de10*/  @UP1 ULDC.64 UR8, c[0x0][0xc08] ;  /* 0x0003020000081ab9 */ /* 0x000fe40000000a00 */
[----:B------:R-:W-:-:S05]  /*de20*/  @UP1 UIMAD.WIDE UR8, UR42, 0x4, UR8 ;  /* 0x000000042a0818a5 */ /* 0x000fca000f8e0208 */
[----:B------:R-:W3:Y:S01]  /*de30*/  @P1 LDC R8, c[0x0][0xbf0] ;  /* 0x0002fc00ff081b82 */ /* 0x000ee20000000800 */
[----:B------:R-:W-:Y:S02]  /*de40*/  IMAD.U32 R10, RZ, RZ, UR8 ;  /* 0x00000008ff0a7e24 */ /* 0x000fe4000f8e00ff */
[----:B------:R-:W-:Y:S01]  /*de50*/  IMAD.U32 R11, RZ, RZ, UR9 ;  /* 0x00000009ff0b7e24 */ /* 0x000fe2000f8e00ff */
[----:B--2---:R-:W-:Y:S01]  /*de60*/  @P0 R2UR UR4, R0 ;  /* 0x00000000000402ca */ /* 0x004fe200000e0000 */
[----:B------:R-:W-:-:S06]  /*de70*/  IMAD.U32 R0, RZ, RZ, UR10 ;  /* 0x0000000aff007e24 */ /* 0x000fcc000f8e00ff */
[----:B------:R0:W5:Y:S01]  /*de80*/  @P2 LDG.E R0, desc[UR46][R10.64] ;  /* 0x0000002e0a002981 */ /* 0x000162000c1e1900 */
[----:B-1-3--:R-:W-:Y:S07]  /*de90*/  @P2 BRA `(.L_x_2594) ;  /* 0x0000000000102947 */ /* 0x00afee0003800000 */
[----:B------:R-:W-:Y:S05]  /*dea0*/  @!P0 BRA `(.L_x_2594) ;  /* 0x00000000000c8947 */ /* 0x000fea0003800000 */
[----:B------:R-:W2:Y:S04]  /*deb0*/  LDG.E R9, desc[UR46][R4.64] ;  /* 0x0000002e04097981 */ /* 0x000ea8000c1e1900 */
[----:B-----5:R-:W2:Y:S02]  /*dec0*/  LDG.E R0, desc[UR46][R4.64+0x4] ;  /* 0x0000042e04007981 */ /* 0x020ea4000c1e1900 */
[----:B--2---:R-:W-:-:S07]  /*ded0*/  IMAD.IADD R0, R0, 0x1, -R9 ;  /* 0x0000000100007824 */ /* 0x004fce00078e0a09 */
.L_x_2594:
[----:B------:R-:W-:Y:S01]  /*dee0*/  USHF.R.S32.HI UR9, URZ, 0x1f, UR4 ;  /* 0x0000001f3f097899 */ /* 0x000fe20008011404 */
[----:B0-----:R-:W-:Y:S01]  /*def0*/  VIADD R10, R23, UR43 ;  /* 0x0000002b170a7c36 */ /* 0x001fe20008000000 */
[----:B------:R-:W-:Y:S01]  /*df00*/  USHF.R.S32.HI UR16, URZ, 0x1f, UR41 ;  /* 0x0000001f3f107899 */ /* 0x000fe20008011429 */
[----:B------:R-:W-:Y:S01]  /*df10*/  VIADD R14, R208, UR43 ;  /* 0x0000002bd00e7c36 */ /* 0x000fe20008000000 */
[----:B------:R-:W-:Y:S01]  /*df20*/  ULDC.64 UR14, c[0x0][0xb90] ;  /* 0x0002e400000e7ab9 */ /* 0x000fe20000000a00 */
[----:B------:R-:W-:Y:S01]  /*df30*/  UMOV UR8, UR4 ;  /* 0x0000000400087c82 */ /* 0x000fe20008000000 */
[----:B------:R-:W-:Y:S01]  /*df40*/  UIMAD UR12, UR16, UR14, URZ ;  /* 0x0000000e100c72a4 */ /* 0x000fe2000f8e023f */
[----:B------:R-:W-:Y:S01]  /*df50*/  @P1 IMAD.HI.U32 R5, R10, R7, RZ ;  /* 0x000000070a051227 */ /* 0x000fe200078e00ff */
[----:B------:R-:W-:Y:S01]  /*df60*/  UIMAD.WIDE.U32 UR10, UR41, UR14, UR8 ;  /* 0x0000000e290a72a5 */ /* 0x000fe2000f8e0008 */
[----:B------:R-:W0:Y:S01]  /*df70*/  @P1 LDC R79, c[0x0][0xbf0] ;  /* 0x0002fc00ff4f1b82 */ /* 0x000e220000000800 */
[----:B------:R-:W-:Y:S01]  /*df80*/  USHF.R.S32.HI UR8, URZ, 0x1f, UR42 ;  /* 0x0000001f3f087899 */ /* 0x000fe2000801142a */
[----:B------:R-:W-:Y:S01]  /*df90*/  IMAD.MOV.U32 R4, RZ, RZ, R10 ;  /* 0x000000ffff047224 */ /* 0x000fe200078e000a */
[----:B------:R-:W-:Y:S01]  /*dfa0*/  UIMAD UR12, UR41, UR15, UR12 ;  /* 0x0000000f290c72a4 */ /* 0x000fe2000f8e020c */
[----:B------:R-:W-:Y:S01]  /*dfb0*/  @P1 SHF.R.U32.HI R4, RZ, R8, R5 ;  /* 0x00000008ff041219 */ /* 0x000fe20000011605 */
[----:B------:R-:W-:Y:S01]  /*dfc0*/  USEL UR18, UR8, URZ, !UP0 ;  /* 0x0000003f08127287 */ /* 0x000fe2000c000000 */
[----:B------:R-:W-:Y:S01]  /*dfd0*/  IMAD R5, R204, 0x40, R22 ;  /* 0x00000040cc057824 */ /* 0x000fe200078e0216 */
[----:B------:R-:W-:Y:S01]  /*dfe0*/  ULDC.64 UR14, c[0x0][0xb98] ;  /* 0x0002e600000e7ab9 */ /* 0x000fe20000000a00 */
[----:B------:R-:W-:Y:S01]  /*dff0*/  USEL UR17, UR42, URZ, !UP0 ;  /* 0x0000003f2a117287 */ /* 0x000fe2000c000000 */
[----:B------:R-:W-:Y:S01]  /*e000*/  IMAD.MOV R6, RZ, RZ, -R4 ;  /* 0x000000ffff067224 */ /* 0x000fe200078e0a04 */
[----:B------:R-:W-:Y:S01]  /*e010*/  UIMAD UR8, UR18, UR14, URZ ;  /* 0x0000000e120872a4 */ /* 0x000fe2000f8e023f */
[----:B------:R-:W-:Y:S01]  /*e020*/  IMAD.WIDE R170, R5, 0x2, R170 ;  /* 0x0000000205aa7825 */ /* 0x000fe200078e02aa */
[----:B------:R-:W-:Y:S01]  /*e030*/  UIADD3 UR11, UR11, UR12, URZ ;  /* 0x0000000c0b0b7290 */ /* 0x000fe2000fffe03f */
[----:B------:R-:W-:Y:S01]  /*e040*/  SHF.R.S32.HI R5, RZ, 0x1f, R4 ;  /* 0x0000001fff057819 */ /* 0x000fe20000011404 */
[----:B------:R-:W-:Y:S01]  /*e050*/  UIMAD UR8, UR17, UR15, UR8 ;  /* 0x0000000f110872a4 */ /* 0x000fe2000f8e0208 */
[----:B------:R-:W-:Y:S01]  /*e060*/  IMAD R7, R77, R6, R10 ;  /* 0x000000064d077224 */ /* 0x000fe200078e020a */
[----:B------:R-:W-:Y:S01]  /*e070*/  UIMAD.WIDE.U32 UR10, UR17, UR14, UR10 ;  /* 0x0000000e110a72a5 */ /* 0x000fe2000f8e000a */
[----:B------:R-:W-:Y:S01]  /*e080*/  IADD3 R29, P2, R170, 0x5000, RZ ;  /* 0x00005000aa1d7810 */ /* 0x000fe20007f5e0ff */
[----:B-----5:R-:W-:Y:S01]  /*e090*/  IMAD R81, R0, R77, RZ ;  /* 0x0000004d00517224 */ /* 0x020fe200078e02ff */
[----:B------:R-:W-:Y:S01]  /*e0a0*/  IADD3 R53, P3, R170, 0x4000, RZ ;  /* 0x00004000aa357810 */ /* 0x000fe20007f7e0ff */
[----:B------:R-:W-:Y:S01]  /*e0b0*/  IMAD.U32 R8, RZ, RZ, UR8 ;  /* 0x00000008ff087e24 */ /* 0x000fe2000f8e00ff */
[----:B------:R-:W-:Y:S01]  /*e0c0*/  SHF.R.S32.HI R6, RZ, 0x1f, R7 ;  /* 0x0000001fff067819 */ /* 0x000fe20000011407 */
[----:B------:R-:W-:Y:S01]  /*e0d0*/  ULDC.64 UR12, c[0x0][0xaa0] ;  /* 0x0002a800000c7ab9 */ /* 0x000fe20000000a00 */
[----:B------:R-:W-:-:S02]  /*e0e0*/  IADD3 R4, P0, R4, UR10, RZ ;  /* 0x0000000a04047c10 */ /* 0x000fc4000ff1e0ff */
[----:B------:R-:W-:Y:S02]  /*e0f0*/  LOP3.LUT R28, R29, 0x380, RZ, 0xc0, !PT ;  /* 0x000003801d1c7812 */ /* 0x000fe400078ec0ff */
[----:B------:R-:W-:Y:S01]  /*e100*/  IADD3.X R5, R5, UR11, R8, P0, !PT ;  /* 0x0000000b05057c10 */ /* 0x000fe200087fe408 */
[----:B------:R-:W-:Y:S01]  /*e110*/  ULDC.64 UR10, c[0x0][0xb88] ;  /* 0x0002e200000a7ab9 */ /* 0x000fe20000000a00 */
[----:B------:R-:W-:Y:S01]  /*e120*/  SHF.R.U64 R28, R28, 0x3, RZ ;  /* 0x000000031c1c7819 */ /* 0x000fe200000012ff */
[----:B------:R-:W-:Y:S01]  /*e130*/  IMAD R6, R6, UR10, RZ ;  /* 0x0000000a06067c24 */ /* 0x000fe2000f8e02ff */
[----:B------:R-:W-:Y:S01]  /*e140*/  LOP3.LUT R52, R53, 0x380, RZ, 0xc0, !PT ;  /* 0x0000038035347812 */ /* 0x000fe200078ec0ff */
[C---:B------:R-:W-:Y:S01]  /*e150*/  IMAD.WIDE.U32 R4, R7.reuse, UR10, R4 ;  /* 0x0000000a07047c25 */ /* 0x040fe2000f8e0004 */
[----:B------:R-:W-:Y:S02]  /*e160*/  LOP3.LUT R28, R28, R29, RZ, 0x3c, !PT ;  /* 0x0000001d1c1c7212 */ /* 0x000fe400078e3cff */
[----:B------:R-:W-:Y:S01]  /*e170*/  SHF.R.U64 R52, R52, 0x3, RZ ;  /* 0x0000000334347819 */ /* 0x000fe200000012ff */
[----:B------:R-:W-:Y:S01]  /*e180*/  IMAD R11, R7, UR11, R6 ;  /* 0x0000000b070b7c24 */ /* 0x000fe2000f8e0206 */
[----:B------:R-:W-:Y:S01]  /*e190*/  ULDC.64 UR10, c[0x0][0xb50] ;  /* 0x0002d400000a7ab9 */ /* 0x000fe20000000a00 */
[----:B------:R-:W-:Y:S01]  /*e1a0*/  IMAD.X R29, RZ, RZ, R171, P2 ;  /* 0x000000ffff1d7224 */ /* 0x000fe200010e06ab */
[----:B------:R-:W-:Y:S01]  /*e1b0*/  LEA R6, P0, R4, UR10, 0x2 ;  /* 0x0000000a04067c11 */ /* 0x000fe2000f8010ff */
[----:B------:R-:W-:Y:S01]  /*e1c0*/  IMAD.IADD R5, R5, 0x1, R11 ;  /* 0x0000000105057824 */ /* 0x000fe200078e020b */
[----:B------:R-:W-:-:S02]  /*e1d0*/  IADD3 R45, P2, R170, 0xb000, RZ ;  /* 0x0000b000aa2d7810 */ /* 0x000fc40007f5e0ff */
[----:B------:R-:W-:Y:S01]  /*e1e0*/  LOP3.LUT R52, R52, R53, RZ, 0x3c, !PT ;  /* 0x0000003534347212 */ /* 0x000fe200078e3cff */
[----:B------:R-:W-:Y:S01]  /*e1f0*/  SHFL.IDX PT, R20, R6, RZ, 0x1c1f ;  /* 0x001c1fff06147589 */ /* 0x000fe200000e0000 */
[----:B------:R-:W-:Y:S01]  /*e200*/  LEA.HI.X R10, R4, UR11, R5, 0x2, P0 ;  /* 0x0000000b040a7c11 */ /* 0x000fe200080f1405 */
[----:B------:R-:W-:Y:S01]  /*e210*/  VIADD R4, R14, 0x8 ;  /* 0x000000080e047836 */ /* 0x000fe20000000000 */
[----:B------:R-:W-:Y:S01]  /*e220*/  IADD3 R25, P0, R170, 0x3000, RZ ;  /* 0x00003000aa197810 */ /* 0x000fe20007f1e0ff */
[----:B------:R-:W-:Y:S01]  /*e230*/  SHFL.IDX PT, R42, R6, 0x1, 0x1c1f ;  /* 0x003c1f00062a7f89 */ /* 0x000fe200000e0000 */
[----:B------:R-:W-:Y:S01]  /*e240*/  LOP3.LUT R44, R45, 0x380, RZ, 0xc0, !PT ;  /* 0x000003802d2c7812 */ /* 0x000fe200078ec0ff */
[----:B------:R-:W-:Y:S01]  /*e250*/  IMAD.X R53, RZ, RZ, R171, P3 ;  /* 0x000000ffff357224 */ /* 0x000fe200018e06ab */
[----:B------:R-:W-:Y:S01]  /*e260*/  LOP3.LUT R24, R25, 0x380, RZ, 0xc0, !PT ;  /* 0x0000038019187812 */ /* 0x000fe200078ec0ff */
[----:B------:R-:W1:Y:S01]  /*e270*/  SHFL.IDX PT, R21, R10, RZ, 0x1c1f ;  /* 0x001c1fff0a157589 */ /* 0x000e6200000e0000 */
[----:B------:R-:W-:-:S02]  /*e280*/  SHF.R.U64 R44, R44, 0x3, RZ ;  /* 0x000000032c2c7819 */ /* 0x000fc400000012ff */
[----:B------:R-:W-:Y:S01]  /*e290*/  SHF.R.U64 R24, R24, 0x3, RZ ;  /* 0x0000000318187819 */ /* 0x000fe200000012ff */
[----:B------:R-:W2:Y:S01]  /*e2a0*/  SHFL.IDX PT, R43, R10, 0x1, 0x1c1f ;  /* 0x003c1f000a2b7f89 */ /* 0x000ea200000e0000 */
[----:B------:R-:W-:Y:S01]  /*e2b0*/  LOP3.LUT R44, R44, R45, RZ, 0x3c, !PT ;  /* 0x0000002d2c2c7212 */ /* 0x000fe200078e3cff */
[--C-:B------:R-:W-:Y:S01]  /*e2c0*/  IMAD.X R45, RZ, RZ, R171.reuse, P2 ;  /* 0x000000ffff2d7224 */ /* 0x100fe200010e06ab */
[----:B------:R-:W-:Y:S01]  /*e2d0*/  LOP3.LUT R24, R24, R25, RZ, 0x3c, !PT ;  /* 0x0000001918187212 */ /* 0x000fe200078e3cff */
[----:B------:R-:W-:Y:S01]  /*e2e0*/  IMAD.X R25, RZ, RZ, R171, P0 ;  /* 0x000000ffff197224 */ /* 0x000fe200000e06ab */
[C---:B------:R-:W-:Y:S02]  /*e2f0*/  IADD3 R57, P0, R170.reuse, 0x9000, RZ ;  /* 0x00009000aa397810 */ /* 0x040fe40007f1e0ff */
[----:B------:R-:W-:Y:S02]  /*e300*/  IADD3 R41, P3, R170, 0xa000, RZ ;  /* 0x0000a000aa297810 */ /* 0x000fe40007f7e0ff */
[----:B------:R-:W-:-:S02]  /*e310*/  LOP3.LUT R56, R57, 0x380, RZ, 0xc0, !PT ;  /* 0x0000038039387812 */ /* 0x000fc400078ec0ff */
[----:B------:R-:W-:Y:S02]  /*e320*/  IADD3 R9, P5, R170, 0x1000, RZ ;  /* 0x00001000aa097810 */ /* 0x000fe40007fbe0ff */
[----:B------:R-:W-:Y:S02]  /*e330*/  SHF.R.U64 R56, R56, 0x3, RZ ;  /* 0x0000000338387819 */ /* 0x000fe400000012ff */
[----:B------:R-:W-:Y:S02]  /*e340*/  IADD3 R13, P4, R170, 0x2000, RZ ;  /* 0x00002000aa0d7810 */ /* 0x000fe40007f9e0ff */
[----:B------:R-:W-:Y:S01]  /*e350*/  LOP3.LUT R56, R56, R57, RZ, 0x3c, !PT ;  /* 0x0000003938387212 */ /* 0x000fe200078e3cff */
[----:B------:R-:W-:Y:S01]  /*e360*/  IMAD.X R57, RZ, RZ, R171, P0 ;  /* 0x000000ffff397224 */ /* 0x000fe200000e06ab */
[----:B------:R-:W-:Y:S02]  /*e370*/  LOP3.LUT P0, RZ, R205, 0x3, RZ, 0xc0, !PT ;  /* 0x00000003cdff7812 */ /* 0x000fe4000780c0ff */
[----:B------:R-:W-:-:S02]  /*e380*/  LOP3.LUT R40, R41, 0x380, RZ, 0xc0, !PT ;  /* 0x0000038029287812 */ /* 0x000fc400078ec0ff */
[-C--:B------:R-:W-:Y:S02]  /*e390*/  ISETP.GE.OR P2, PT, R14, R81.reuse, P0 ;  /* 0x000000510e00720c */ /* 0x080fe40000746670 */
[----:B------:R-:W-:Y:S02]  /*e3a0*/  ISETP.GE.OR P0, PT, R4, R81, P0 ;  /* 0x000000510400720c */ /* 0x000fe40000706670 */
[----:B------:R-:W-:Y:S02]  /*e3b0*/  LOP3.LUT R8, R9, 0x380, RZ, 0xc0, !PT ;  /* 0x0000038009087812 */ /* 0x000fe400078ec0ff */
[----:B------:R-:W-:Y:S02]  /*e3c0*/  LOP3.LUT R12, R13, 0x380, RZ, 0xc0, !PT ;  /* 0x000003800d0c7812 */ /* 0x000fe400078ec0ff */
[----:B------:R-:W-:Y:S02]  /*e3d0*/  SHF.R.U64 R40, R40, 0x3, RZ ;  /* 0x0000000328287819 */ /* 0x000fe400000012ff */
[----:B------:R-:W-:-:S02]  /*e3e0*/  SHF.R.U64 R8, R8, 0x3, RZ ;  /* 0x0000000308087819 */ /* 0x000fc400000012ff */
[----:B------:R-:W-:Y:S01]  /*e3f0*/  SHF.R.U64 R12, R12, 0x3, RZ ;  /* 0x000000030c0c7819 */ /* 0x000fe200000012ff */
[----:B-1----:R-:W-:Y:S01]  /*e400*/  @!P2 ST.E desc[UR46][R20.64], R2 ;  /* 0x000000021400a985 */ /* 0x002fe2000c10192e */
[----:B------:R-:W-:Y:S01]  /*e410*/  LOP3.LUT R40, R40, R41, RZ, 0x3c, !PT ;  /* 0x0000002928287212 */ /* 0x000fe200078e3cff */
[--C-:B------:R-:W-:Y:S01]  /*e420*/  IMAD.X R41, RZ, RZ, R171.reuse, P3 ;  /* 0x000000ffff297224 */ /* 0x100fe200018e06ab */
[----:B------:R-:W-:Y:S01]  /*e430*/  IADD3 R5, P3, R170, 0xf000, RZ ;  /* 0x0000f000aa057810 */ /* 0x000fe20007f7e0ff */
[----:B--2---:R1:W-:Y:S01]  /*e440*/  @!P0 ST.E desc[UR46][R42.64], R3 ;  /* 0x000000032a008985 */ /* 0x0043e2000c10192e */
[----:B------:R-:W-:Y:S01]  /*e450*/  LOP3.LUT R8, R8, R9, RZ, 0x3c, !PT ;  /* 0x0000000908087212 */ /* 0x000fe200078e3cff */
[--C-:B------:R-:W-:Y:S01]  /*e460*/  IMAD.X R9, RZ, RZ, R171.reuse, P5 ;  /* 0x000000ffff097224 */ /* 0x100fe200028e06ab */
[----:B------:R-:W-:Y:S01]  /*e470*/  LOP3.LUT R12, R12, R13, RZ, 0x3c, !PT ;  /* 0x0000000d0c0c7212 */ /* 0x000fe200078e3cff */
[--C-:B------:R-:W-:Y:S01]  /*e480*/  IMAD.X R13, RZ, RZ, R171.reuse, P4 ;  /* 0x000000ffff0d7224 */ /* 0x100fe200020e06ab */
[C---:B------:R-:W-:Y:S01]  /*e490*/  IADD3 R33, P6, R170.reuse, 0x6000, RZ ;  /* 0x00006000aa217810 */ /* 0x040fe20007fde0ff */
[----:B------:R-:W-:Y:S01]  /*e4a0*/  UIMAD UR10, UR9, UR12, URZ ;  /* 0x0000000c090a72a4 */ /* 0x000fe2000f8e023f */
[C---:B------:R-:W-:Y:S01]  /*e4b0*/  IADD3 R37, P5, R170.reuse, 0x7000, RZ ;  /* 0x00007000aa257810 */ /* 0x040fe20007fbe0ff */
[----:B------:R-:W-:Y:S01]  /*e4c0*/  IMAD.X R49, RZ, RZ, R171, P3 ;  /* 0x000000ffff317224 */ /* 0x000fe200018e06ab */
[----:B------:R-:W-:Y:S01]  /*e4d0*/  IADD3 R65, P4, R170, 0x8000, RZ ;  /* 0x00008000aa417810 */ /* 0x000fe20007f9e0ff */
[----:B------:R-:W5:Y:S01]  /*e4e0*/  LD.E.128 R8, desc[UR46][R8.64] ;  /* 0x0000002e08087980 */ /* 0x000f62000c101d00 */
[----:B------:R-:W-:Y:S01]  /*e4f0*/  LOP3.LUT R0, R5, 0x380, RZ, 0xc0, !PT ;  /* 0x0000038005007812 */ /* 0x000fe200078ec0ff */
[----:B-1----:R-:W1:Y:S01]  /*e500*/  @P1 LDC R3, c[0x0][0xbec] ;  /* 0x0002fb00ff031b82 */ /* 0x002e620000000800 */
[----:B------:R-:W-:Y:S01]  /*e510*/  LOP3.LUT R32, R33, 0x380, RZ, 0xc0, !PT ;  /* 0x0000038021207812 */ /* 0x000fe200078ec0ff */
[----:B------:R-:W5:Y:S01]  /*e520*/  LD.E.128 R12, desc[UR46][R12.64] ;  /* 0x0000002e0c0c7980 */ /* 0x000f62000c101d00 */
[----:B------:R-:W-:-:S02]  /*e530*/  LOP3.LUT R36, R37, 0x380, RZ, 0xc0, !PT ;  /* 0x0000038025247812 */ /* 0x000fc400078ec0ff */
[----:B------:R-:W-:Y:S01]  /*e540*/  LOP3.LUT R64, R65, 0x380, RZ, 0xc0, !PT ;  /* 0x0000038041407812 */ /* 0x000fe200078ec0ff */
[----:B------:R-:W5:Y:S01]  /*e550*/  LD.E.128 R24, desc[UR46][R24.64] ;  /* 0x0000002e18187980 */ /* 0x000f62000c101d00 */
[----:B------:R-:W-:Y:S01]  /*e560*/  SHF.R.U64 R0, R0, 0x3, RZ ;  /* 0x0000000300007819 */ /* 0x000fe200000012ff */
[----:B------:R-:W-:Y:S01]  /*e570*/  UIMAD.WIDE.U32 UR8, UR4, UR12, URZ ;  /* 0x0000000c040872a5 */ /* 0x000fe2000f8e003f */
[----:B------:R-:W-:Y:S01]  /*e580*/  SHF.R.U64 R32, R32, 0x3, RZ ;  /* 0x0000000320207819 */ /* 0x000fe200000012ff */
[----:B------:R-:W-:Y:S01]  /*e590*/  UIMAD UR10, UR4, UR13, UR10 ;  /* 0x0000000d040a72a4 */ /* 0x000fe2000f8e020a */
[----:B------:R-:W-:Y:S01]  /*e5a0*/  SHF.R.U64 R36, R36, 0x3, RZ ;  /* 0x0000000324247819 */ /* 0x000fe200000012ff */
[----:B------:R-:W5:Y:S01]  /*e5b0*/  LD.E.128 R52, desc[UR46][R52.64] ;  /* 0x0000002e34347980 */ /* 0x000f62000c101d00 */
[----:B------:R-:W-:Y:S01]  /*e5c0*/  SHF.R.U64 R64, R64, 0x3, RZ ;  /* 0x0000000340407819 */ /* 0x000fe200000012ff */
[----:B------:R-:W-:Y:S01]  /*e5d0*/  ULDC.64 UR12, c[0x0][0xae8] ;  /* 0x0002ba00000c7ab9 */ /* 0x000fe20000000a00 */
[----:B------:R-:W-:Y:S01]  /*e5e0*/  LOP3.LUT R48, R0, R5, RZ, 0x3c, !PT ;  /* 0x0000000500307212 */ /* 0x000fe200078e3cff */
[----:B------:R-:W-:Y:S01]  /*e5f0*/  IMAD R0, R203, 0x20, R204 ;  /* 0x00000020cb007824 */ /* 0x000fe200078e02cc */
[----:B------:R-:W-:Y:S01]  /*e600*/  UIADD3 UR9, UR9, UR10, URZ ;  /* 0x0000000a09097290 */ /* 0x000fe2000fffe03f */
[----:B------:R-:W-:Y:S01]  /*e610*/  LOP3.LUT R32, R32, R33, RZ, 0x3c, !PT ;  /* 0x0000002120207212 */ /* 0x000fe200078e3cff */
[----:B------:R-:W-:Y:S01]  /*e620*/  UIMAD UR4, UR16, UR12, URZ ;  /* 0x0000000c100472a4 */ /* 0x000fe2000f8e023f */
[----:B------:R-:W-:Y:S01]  /*e630*/  LOP3.LUT R36, R36, R37, RZ, 0x3c, !PT ;  /* 0x0000002524247212 */ /* 0x000fe200078e3cff */
[--C-:B------:R-:W-:Y:S01]  /*e640*/  IMAD.X R33, RZ, RZ, R171.reuse, P6 ;  /* 0x000000ffff217224 */ /* 0x100fe200030e06ab */
[----:B------:R-:W-:Y:S01]  /*e650*/  LOP3.LUT R64, R64, R65, RZ, 0x3c, !PT ;  /* 0x0000004140407212 */ /* 0x000fe200078e3cff */
[--C-:B------:R-:W-:Y:S01]  /*e660*/  IMAD.X R37, RZ, RZ, R171.reuse, P5 ;  /* 0x000000ffff257224 */ /* 0x100fe200028e06ab */
[C---:B------:R-:W-:Y:S01]  /*e670*/  IADD3 R73, P6, R170.reuse, 0xc000, RZ ;  /* 0x0000c000aa497810 */ /* 0x040fe20007fde0ff */
[----:B------:R-:W-:Y:S01]  /*e680*/  IMAD.X R65, RZ, RZ, R171, P4 ;  /* 0x000000ffff417224 */ /* 0x000fe200020e06ab */
[----:B------:R-:W-:Y:S01]  /*e690*/  IADD3 R69, P5, R170, 0xd000, RZ ;  /* 0x0000d000aa457810 */ /* 0x000fe20007fbe0ff */
[----:B------:R-:W-:Y:S01]  /*e6a0*/  VIADD R20, R0, UR43 ;  /* 0x0000002b00147c36 */ /* 0x000fe20008000000 */
[----:B------:R-:W-:Y:S01]  /*e6b0*/  IADD3 R61, P4, R170, 0xe000, RZ ;  /* 0x0000e000aa3d7810 */ /* 0x000fe20007f9e0ff */
[----:B------:R-:W-:Y:S01]  /*e6c0*/  UIMAD UR4, UR41, UR13, UR4 ;  /* 0x0000000d290472a4 */ /* 0x000fe2000f8e0204 */
[----:B------:R-:W-:Y:S01]  /*e6d0*/  LOP3.LUT R72, R73, 0x380, RZ, 0xc0, !PT ;  /* 0x0000038049487812 */ /* 0x000fe200078ec0ff */
[----:B------:R-:W-:Y:S01]  /*e6e0*/  UIMAD.WIDE.U32 UR8, UR41, UR12, UR8 ;  /* 0x0000000c290872a5 */ /* 0x000fe2000f8e0008 */
[----:B-1----:R-:W-:Y:S01]  /*e6f0*/  @P1 IMAD.HI.U32 R0, R20, R3, RZ ;  /* 0x0000000314001227 */ /* 0x002fe200078e00ff */
[----:B------:R-:W-:Y:S01]  /*e700*/  ULDC.64 UR10, c[0x0][0xaf0] ;  /* 0x0002bc00000a7ab9 */ /* 0x000fe20000000a00 */
[----:B------:R-:W-:Y:S01]  /*e710*/  LOP3.LUT R68, R69, 0x380, RZ, 0xc0, !PT ;  /* 0x0000038045447812 */ /* 0x000fe200078ec0ff */
[----:B------:R-:W-:Y:S01]  /*e720*/  UIADD3 UR9, UR9, UR4, URZ ;  /* 0x0000000409097290 */ /* 0x000fe2000fffe03f */
[----:B------:R-:W-:Y:S01]  /*e730*/  LOP3.LUT R60, R61, 0x380, RZ, 0xc0, !PT ;  /* 0x000003803d3c7812 */ /* 0x000fe200078ec0ff */
[----:B------:R-:W-:Y:S01]  /*e740*/  UIMAD UR4, UR18, UR10, URZ ;  /* 0x0000000a120472a4 */ /* 0x000fe2000f8e023f */
[----:B------:R-:W-:Y:S01]  /*e750*/  LOP3.LUT R7, R170, 0x380, RZ, 0xc0, !PT ;  /* 0x00000380aa077812 */ /* 0x000fe200078ec0ff */
[----:B------:R-:W-:Y:S01]  /*e760*/  IMAD.MOV.U32 R21, RZ, RZ, R20 ;  /* 0x000000ffff157224 */ /* 0x000fe200078e0014 */
[----:B------:R-:W-:Y:S01]  /*e770*/  SHF.R.U64 R72, R72, 0x3, RZ ;  /* 0x0000000348487819 */ /* 0x000fe200000012ff */
[----:B------:R-:W-:Y:S01]  /*e780*/  UIMAD UR4, UR17, UR11, UR4 ;  /* 0x0000000b110472a4 */ /* 0x000fe2000f8e0204 */
[----:B------:R-:W-:Y:S01]  /*e790*/  SHF.R.U64 R68, R68, 0x3, RZ ;  /* 0x0000000344447819 */ /* 0x000fe200000012ff */
[----:B------:R-:W-:Y:S01]  /*e7a0*/  UIMAD.WIDE.U32 UR8, UR17, UR10, UR8 ;  /* 0x0000000a110872a5 */ /* 0x000fe2000f8e0008 */
[----:B------:R-:W-:Y:S01]  /*e7b0*/  SHF.R.U64 R60, R60, 0x3, RZ ;  /* 0x000000033c3c7819 */ /* 0x000fe200000012ff */
[----:B------:R-:W5:Y:S01]  /*e7c0*/  LD.E.128 R28, desc[UR46][R28.64] ;  /* 0x0000002e1c1c7980 */ /* 0x000f62000c101d00 */
[----:B0-----:R-:W-:-:S02]  /*e7d0*/  @P1 SHF.R.U32.HI R21, RZ, R79, R0 ;  /* 0x0000004fff151219 */ /* 0x001fc40000011600 */
[----:B------:R-:W-:Y:S01]  /*e7e0*/  SHF.R.U64 R7, R7, 0x3, RZ ;  /* 0x0000000307077819 */ /* 0x000fe200000012ff */
[----:B------:R-:W-:Y:S01]  /*e7f0*/  UIADD3 UR4, UR9, UR4, URZ ;  /* 0x0000000409047290 */ /* 0x000fe2000fffe03f */
[----:B------:R-:W-:Y:S01]  /*e800*/  LOP3.LUT R72, R72, R73, RZ, 0x3c, !PT ;  /* 0x0000004948487212 */ /* 0x000fe200078e3cff */
[--C-:B------:R-:W-:Y:S01]  /*e810*/  IMAD.X R73, RZ, RZ, R171.reuse, P6 ;  /* 0x000000ffff497224 */ /* 0x100fe200030e06ab */
[----:B------:R-:W-:Y:S01]  /*e820*/  LOP3.LUT R68, R68, R69, RZ, 0x3c, !PT ;  /* 0x0000004544447212 */ /* 0x000fe200078e3cff */
[--C-:B------:R-:W-:Y:S01]  /*e830*/  IMAD.X R69, RZ, RZ, R171.reuse, P5 ;  /* 0x000000ffff457224 */ /* 0x100fe200028e06ab */
[----:B------:R-:W-:Y:S01]  /*e840*/  LOP3.LUT R60, R60, R61, RZ, 0x3c, !PT ;  /* 0x0000003d3c3c7212 */ /* 0x000fe200078e3cff */
[----:B------:R-:W-:Y:S01]  /*e850*/  IMAD.X R61, RZ, RZ, R171, P4 ;  /* 0x000000ffff3d7224 */ /* 0x000fe200020e06ab */
[--C-:B------:R-:W-:Y:S01]  /*e860*/  SHF.R.S32.HI R0, RZ, 0x1f, R21.reuse ;  /* 0x0000001fff007819 */ /* 0x100fe20000011415 */
[----:B------:R-:W-:Y:S01]  /*e870*/  IMAD.MOV R18, RZ, RZ, -R21 ;  /* 0x000000ffff127224 */ /* 0x000fe200078e0a15 */
[----:B------:R-:W-:Y:S01]  /*e880*/  LOP3.LUT R170, R7, R170, RZ, 0x3c, !PT ;  /* 0x000000aa07aa7212 */ /* 0x000fe200078e3cff */
[----:B------:R-:W-:Y:S01]  /*e890*/  ULDC.64 UR10, c[0x0][0xae0] ;  /* 0x0002b800000a7ab9 */ /* 0x000fe20000000a00 */
[----:B------:R-:W-:Y:S01]  /*e8a0*/  IMAD.U32 R3, RZ, RZ, UR9 ;  /* 0x00000009ff037e24 */ /* 0x000fe2000f8e00ff */
[----:B------:R-:W5:Y:S01]  /*e8b0*/  LD.E.128 R32, desc[UR46][R32.64] ;  /* 0x0000002e20207980 */ /* 0x000f62000c101d00 */
[----:B------:R-:W-:-:S02]  /*e8c0*/  IMAD R0, R0, UR10, RZ ;  /* 0x0000000a00007c24 */ /* 0x000fc4000f8e02ff */
[----:B------:R-:W-:Y:S01]  /*e8d0*/  IMAD R77, R77, R18, R20 ;  /* 0x000000124d4d7224 */ /* 0x000fe200078e0214 */
[----:B------:R0:W5:Y:S01]  /*e8e0*/  LD.E.128 R4, desc[UR46][R170.64] ;  /* 0x0000002eaa047980 */ /* 0x000162000c101d00 */
[----:B------:R-:W-:Y:S01]  /*e8f0*/  IMAD.U32 R2, RZ, RZ, UR8 ;  /* 0x00000008ff027e24 */ /* 0x000fe2000f8e00ff */
[----:B------:R-:W-:Y:S01]  /*e900*/  ULDC.64 UR8, c[0x0][0xad8] ;  /* 0x0002b60000087ab9 */ /* 0x000fe20000000a00 */
[----:B------:R-:W-:Y:S01]  /*e910*/  IMAD.U32 R3, RZ, RZ, UR4 ;  /* 0x00000004ff037e24 */ /* 0x000fe2000f8e00ff */
[----:B------:R-:W5:Y:S01]  /*e920*/  LD.E.128 R36, desc[UR46][R36.64] ;  /* 0x0000002e24247980 */ /* 0x000f62000c101d00 */
[----:B------:R-:W-:-:S03]  /*e930*/  IMAD R79, R21, UR11, R0 ;  /* 0x0000000b154f7c24 */ /* 0x000fc6000f8e0200 */
[----:B------:R-:W5:Y:S01]  /*e940*/  LD.E.128 R64, desc[UR46][R64.64] ;  /* 0x0000002e40407980 */ /* 0x000f62000c101d00 */
[----:B------:R-:W-:-:S03]  /*e950*/  SHF.R.S32.HI R0, RZ, 0x1f, R77 ;  /* 0x0000001fff007819 */ /* 0x000fc6000001144d */
[----:B------:R-:W5:Y:S04]  /*e960*/  LD.E.128 R56, desc[UR46][R56.64] ;  /* 0x0000002e38387980 */ /* 0x000f68000c101d00 */
[----:B------:R-:W5:Y:S04]  /*e970*/  LD.E.128 R40, desc[UR46][R40.64] ;  /* 0x0000002e28287980 */ /* 0x000f68000c101d00 */
[----:B------:R-:W5:Y:S04]  /*e980*/  LD.E.128 R44, desc[UR46][R44.64] ;  /* 0x0000002e2c2c7980 */ /* 0x000f68000c101d00 */
[----:B------:R-:W5:Y:S04]  /*e990*/  LD.E.128 R72, desc[UR46][R72.64] ;  /* 0x0000002e48487980 */ /* 0x000f68000c101d00 */
[----:B------:R-:W5:Y:S04]  /*e9a0*/  LD.E.128 R68, desc[UR46][R68.64] ;  /* 0x0000002e44447980 */ /* 0x000f68000c101d00 */
[----:B------:R-:W5:Y:S04]  /*e9b0*/  LD.E.128 R60, desc[UR46][R60.64] ;  /* 0x0000002e3c3c7980 */ /* 0x000f68000c101d00 */
[----:B------:R-:W5:Y:S01]  /*e9c0*/  LD.E.128 R48, desc[UR46][R48.64] ;  /* 0x0000002e30307980 */ /* 0x000f62000c101d00 */
[----:B------:R-:W-:Y:S01]  /*e9d0*/  IMAD.WIDE.U32 R2, R21, UR10, R2 ;  /* 0x0000000a15027c25 */ /* 0x000fe2000f8e0002 */
        /* <DEDUP_REMOVED lines=8> */
[----:B------:R-:W-:Y:S02]  /*ea60*/  VIADD R82, R204, UR43 ;  /* 0x0000002bcc527c36 */ /* 0x000fe40008000000 */
[C---:B------:R-:W-:Y:S02]  /*ea70*/  IMAD R21, R77.reuse, UR9, R18 ;  /* 0x000000094d157c24 */ /* 0x040fe4000f8e0212 */
[----:B------:R-:W-:Y:S01]  /*ea80*/  IMAD.WIDE.U32 R2, R77, UR8, R2 ;  /* 0x000000084d027c25 */ /* 0x000fe2000f8e0002 */
[----:B------:R-:W-:Y:S01]  /*ea90*/  ISETP.GE.AND P2, PT, R82, R81, PT ;  /* 0x000000515200720c */ /* 0x000fe20003f46270 */
[----:B------:R-:W-:Y:S02]  /*eaa0*/  ULDC.64 UR8, c[0x0][0xa80] ;  /* 0x0002a00000087ab9 */ /* 0x000fe40000000a00 */
[----:B------:R-:W-:Y:S01]  /*eab0*/  VIADD R17, R17, 0x22820 ;  /* 0x0002282011117836 */ /* 0x000fe20000000000 */
[----:B------:R-:W-:Y:S01]  /*eac0*/  LEA R18, P3, R2, UR8, 0x1 ;  /* 0x0000000802127c11 */ /* 0x000fe2000f8608ff */
[----:B------:R-:W-:-:S02]  /*ead0*/  IMAD.IADD R3, R3, 0x1, R21 ;  /* 0x0000000103037824 */ /* 0x000fc400078e0215 */
[----:B------:R-:W-:Y:S01]  /*eae0*/  VIADD R0, R82, 0x20 ;  /* 0x0000002052007836 */ /* 0x000fe20000000000 */
[----:B------:R-:W-:Y:S02]  /*eaf0*/  PRMT R17, RZ, 0x654, R17 ;  /* 0x00000654ff117816 */ /* 0x000fe40000000011 */
[----:B------:R-:W-:Y:S02]  /*eb00*/  LEA.HI.X R80, R2, UR9, R3, 0x1, P3 ;  /* 0x0000000902507c11 */ /* 0x000fe400098f0c03 */
[-C--:B------:R-:W-:Y:S01]  /*eb10*/  ISETP.GE.AND P1, PT, R0, R81.reuse, PT ;  /* 0x000000510000720c */ /* 0x080fe20003f26270 */
[----:B------:R-:W-:Y:S01]  /*eb20*/  VIADD R0, R82, 0x40 ;  /* 0x0000004052007836 */ /* 0x000fe20000000000 */
[----:B-1----:R1:W-:Y:S01]  /*eb30*/  SYNCS.ARRIVE.TRANS64.RED.A1T0 RZ, [R17+URZ], RZ ;  /* 0x000000ff11ff79a7 */ /* 0x0023e2000810043f */
[----:B------:R0:W2:Y:S01]  /*eb40*/  SHFL.IDX PT, R79, R18, RZ, 0x181f ;  /* 0x00181fff124f7589 */ /* 0x0000a200000e0000 */
[----:B------:R-:W-:Y:S02]  /*eb50*/  BSSY B1, `(.L_x_2595) ;  /* 0x0000015000017945 */ /* 0x000fe40003800000 */
[----:B------:R-:W-:Y:S01]  /*eb60*/  ISETP.GE.AND P0, PT, R0, R81, PT ;  /* 0x000000510000720c */ /* 0x000fe20003f06270 */
[----:B-1----:R0:W1:Y:S01]  /*eb70*/  SHFL.IDX PT, R17, R80, RZ, 0x181f ;  /* 0x00181fff50117589 */ /* 0x00206200000e0000 */
[----:B------:R-:W-:Y:S11]  /*eb80*/  @P2 BRA `(.L_x_2596) ;  /* 0x0000000000442947 */ /* 0x000ff60003800000 */
[----:B------:R-:W-:Y:S02]  /*eb90*/  ULDC UR4, c[0x0][0xac8] ;  /* 0x0002b20000047ab9 */ /* 0x000fe40000000800 */
[----:B------:R-:W-:Y:S02]  /*eba0*/  ISETP.GE.AND P5, PT, R22, UR4, PT ;  /* 0x0000000416007c0c */ /* 0x000fe4000bfa6270 */
[----:B------:R-:W-:Y:S02]  /*ebb0*/  ISETP.GE.AND P4, PT, R201, UR4, PT ;  /* 0x00000004c9007c0c */ /* 0x000fe4000bf86270 */
[----:B------:R-:W-:Y:S02]  /*ebc0*/  ISETP.GE.AND P3, PT, R200, UR4, PT ;  /* 0x00000004c8007c0c */ /* 0x000fe4000bf66270 */
[----:B------:R-:W-:-:S07]  /*ebd0*/  ISETP.GE.AND P2, PT, R202, UR4, PT ;  /* 0x00000004ca007c0c */ /* 0x000fce000bf46270 */
[----:B--2---:R-:W-:-:S04]  /*ebe0*/  @!P5 LEA R2, P6, R22, R79, 0x1 ;  /* 0x0000004f1602d211 */ /* 0x004fc800078c08ff */
        /* <DEDUP_REMOVED lines=11> */
.L_x_2596:
[----:B------:R-:W-:Y:S05]  /*eca0*/  BSYNC B1 ;  /* 0x0000000000017941 */ /* 0x000fea0003800000 */
.L_x_2595:
[----:B-1----:R1:W4:Y:S01]  /*ecb0*/  SHFL.IDX PT, R17, R80, 0x1, 0x181f ;  /* 0x00381f0050117f89 */ /* 0x00232200000e0000 */
        /* <DEDUP_REMOVED lines=20> */
.L_x_2598:
[----:B------:R-:W-:Y:S05]  /*ee00*/  BSYNC B1 ;  /* 0x0000000000017941 */ /* 0x000fea0003800000 */
.L_x_2597:
[----:B---3-5:R3:W0:Y:S01]  /*ee10*/  SHFL.IDX PT, R9, R80, 0x2, 0x181f ;  /* 0x00581f0050097f89 */ /* 0x02862200000e0000 */
        /* <DEDUP_REMOVED lines=20> */
.L_x_2600:
[----:B------:R-:W-:Y:S05]  /*ef60*/  BSYNC B1 ;  /* 0x0000000000017941 */ /* 0x000fea0003800000 */
.L_x_2599:
[----:B------:R-:W-:Y:S01]  /*ef70*/  VIADD R0, R82, 0x60 ;  /* 0x0000006052007836 */ /* 0x000fe20000000000 */
[----:B0-----:R0:W0:Y:S04]  /*ef80*/  SHFL.IDX PT, R9, R80, 0x3, 0x181f ;  /* 0x00781f0050097f89 */ /* 0x00102800000e0000 */
[----:B------:R-:W-:Y:S01]  /*ef90*/  ISETP.GE.AND P0, PT, R0, R81, PT ;  /* 0x000000510000720c */ /* 0x000fe20003f06270 */
[----:B------:R0:W0:-:S12]  /*efa0*/  SHFL.IDX PT, R11, R18, 0x3, 0x181f ;  /* 0x00781f00120b7f89 */ /* 0x00001800000e0000 */
        /* <DEDUP_REMOVED lines=20> */
.L_x_2593:
        /* <DEDUP_REMOVED lines=11> */
[----:B------:R-:W-:Y:S01]  /*f1a0*/  UISETP.NE.U32.AND UP1, UPT, UR8, URZ, UPT ;  /* 0x0000003f0800728c */ /* 0x000fe2000bf25070 */
[----:B------:R-:W-:Y:S02]  /*f1b0*/  IMAD.U32 R0, RZ, RZ, UR4 ;  /* 0x00000004ff007e24 */ /* 0x000fe4000f8e00ff */
[----:B------:R-:W2:Y:S01]  /*f1c0*/  @P2 LDG.E R6, desc[UR46][R2.64] ;  /* 0x0000002e02062981 */ /* 0x000ea2000c1e1900 */
[----:B------:R-:W-:-:S06]  /*f1d0*/  UISETP.NE.AND.EX UP1, UPT, UR9, URZ, UPT, UP1 ;  /* 0x0000003f0900728c */ /* 0x000fcc000bf25310 */
        /* <DEDUP_REMOVED lines=11> */
[----:B--2---:R-:W-:Y:S01]  /*f290*/  @P2 R2UR UR4, R6 ;  /* 0x00000000060422ca */ /* 0x004fe200000e0000 */
[----:B01----:R-:W-:-:S14]  /*f2a0*/  @P3 BRA `(.L_x_2602) ;  /* 0x0000000000103947 */ /* 0x003fdc0003800000 */
[----:B------:R-:W-:Y:S05]  /*f2b0*/  @!P2 BRA `(.L_x_2602) ;  /* 0x00000000000ca947 */ /* 0x000fea0003800000 */
[----:B------:R-:W2:Y:S04]  /*f2c0*/  LDG.E R5, desc[UR46][R2.64] ;  /* 0x0000002e02057981 */ /* 0x000ea8000c1e1900 */
[----:B-----5:R-:W2:Y:S02]  /*f2d0*/  LDG.E R0, desc[UR46][R2.64+0x4] ;  /* 0x0000042e02007981 */ /* 0x020ea4000c1e1900 */
[----:B--2---:R-:W-:-:S07]  /*f2e0*/  IMAD.IADD R0, R0, 0x1, -R5 ;  /* 0x0000000100007824 */ /* 0x004fce00078e0a05 */
.L_x_2602:
[----:B------:R-:W-:Y:S01]  /*f2f0*/  USHF.R.S32.HI UR8, URZ, 0x1f, UR42 ;  /* 0x0000001f3f087899 */ /* 0x000fe2000801142a */
[----:B------:R-:W-:Y:S01]  /*f300*/  BSSY B1, `(.L_x_2603) ;  /* 0x000002e000017945 */ /* 0x000fe20003800000 */
[----:B------:R-:W-:Y:S02]  /*f310*/  USHF.R.S32.HI UR11, URZ, 0x1f, UR4 ;  /* 0x0000001f3f0b7899 */ /* 0x000fe40008011404 */
[----:B------:R-:W-:Y:S02]  /*f320*/  USEL UR13, UR42, URZ, !UP0 ;  /* 0x0000003f2a0d7287 */ /* 0x000fe4000c000000 */
[----:B------:R-:W-:Y:S01]  /*f330*/  USEL UR14, UR8, URZ, !UP0 ;  /* 0x0000003f080e7287 */ /* 0x000fe2000c000000 */
[----:B------:R-:W-:Y:S11]  /*f340*/  @P1 BRA `(.L_x_2604) ;  /* 0x0000000000a41947 */ /* 0x000ff60003800000 */
[----:B------:R-:W0:Y:S01]  /*f350*/  S2R R4, SR_TID.X ;  /* 0x0000000000047919 */ /* 0x000e220000002100 */
[----:B------:R-:W1:Y:S01]  /*f360*/  LDC R7, c[0x0][0xbe8] ;  /* 0x0002fa00ff077b82 */ /* 0x000e620000000800 */
[----:B------:R-:W-:Y:S02]  /*f370*/  IMAD.U32 R3, RZ, RZ, UR43 ;  /* 0x0000002bff037e24 */ /* 0x000fe4000f8e00ff */
[----:B-1---5:R-:W-:-:S03]  /*f380*/  IMAD R2, R0, R7, RZ ;  /* 0x0000000700027224 */ /* 0x022fc600078e02ff */
[----:B0-----:R-:W-:-:S04]  /*f390*/  IADD3 R4, R3, -0x80, R4 ;  /* 0xffffff8003047810 */ /* 0x001fc80007ffe004 */
[----:B------:R-:W-:-:S13]  /*f3a0*/  ISETP.GE.AND P1, PT, R4, R2, PT ;  /* 0x000000020400720c */ /* 0x000fda0003f26270 */
[----:B------:R-:W-:Y:S05]  /*f3b0*/  @P1 BRA `(.L_x_2604) ;  /* 0x0000000000881947 */ /* 0x000fea0003800000 */
[----:B------:R-:W-:Y:S01]  /*f3c0*/  ISETP.NE.AND P1, PT, R7, 0x1, PT ;  /* 0x000000010700780c */ /* 0x000fe20003f25270 */
[----:B------:R-:W-:Y:S01]  /*f3d0*/  ULDC.64 UR16, c[0x0][0xb90] ;  /* 0x0002e40000107ab9 */ /* 0x000fe20000000a00 */
[----:B------:R-:W-:Y:S01]  /*f3e0*/  UMOV UR8, UR4 ;  /* 0x0000000400087c82 */ /* 0x000fe20008000000 */
[----:B------:R-:W-:Y:S01]  /*f3f0*/  UIMAD UR10, UR12, UR16, URZ ;  /* 0x000000100c0a72a4 */ /* 0x000fe2000f8e023f */
[----:B------:R-:W-:Y:S01]  /*f400*/  IMAD.MOV.U32 R2, RZ, RZ, R4 ;  /* 0x000000ffff027224 */ /* 0x000fe200078e0004 */
[----:B------:R-:W-:Y:S02]  /*f410*/  UMOV UR9, UR11 ;  /* 0x0000000b00097c82 */ /* 0x000fe40008000000 */
[----:B------:R-:W-:Y:S02]  /*f420*/  UIMAD.WIDE.U32 UR8, UR41, UR16, UR8 ;  /* 0x00000010290872a5 */ /* 0x000fe4000f8e0008 */
[----:B------:R-:W-:-:S03]  /*f430*/  UIMAD UR10, UR41, UR17, UR10 ;  /* 0x00000011290a72a4 */ /* 0x000fc6000f8e020a */
[----:B------:R-:W-:Y:S01]  /*f440*/  ULDC.64 UR16, c[0x0][0xb98] ;  /* 0x0002e60000107ab9 */ /* 0x000fe20000000a00 */
[----:B------:R-:W0:Y:S01]  /*f450*/  @P1 LDC R3, c[0x0][0xbec] ;  /* 0x0002fb00ff031b82 */ /* 0x000e220000000800 */
[----:B------:R-:W-:Y:S02]  /*f460*/  UIADD3 UR9, UR9, UR10, URZ ;  /* 0x0000000a09097290 */ /* 0x000fe4000fffe03f */
[----:B------:R-:W-:Y:S02]  /*f470*/  UIMAD UR10, UR14, UR16, URZ ;  /* 0x000000100e0a72a4 */ /* 0x000fe4000f8e023f */
[----:B------:R-:W-:Y:S02]  /*f480*/  UIMAD.WIDE.U32 UR8, UR13, UR16, UR8 ;  /* 0x000000100d0872a5 */ /* 0x000fe4000f8e0008 */
[----:B------:R-:W-:Y:S01]  /*f490*/  UIMAD UR10, UR13, UR17, UR10 ;  /* 0x000000110d0a72a4 */ /* 0x000fe2000f8e020a */
[----:B------:R-:W1:Y:S02]  /*f4a0*/  @P1 LDC R6, c[0x0][0xbf0] ;  /* 0x0002fc00ff061b82 */ /* 0x000e640000000800 */
[----:B------:R-:W-:Y:S01]  /*f4b0*/  ULDC.64 UR16, c[0x0][0xb88] ;  /* 0x0002e20000107ab9 */ /* 0x000fe20000000a00 */
[----:B0-----:R-:W-:-:S05]  /*f4c0*/  @P1 IMAD.HI.U32 R3, R4, R3, RZ ;  /* 0x0000000304031227 */ /* 0x001fca00078e00ff */
[----:B-1----:R-:W-:Y:S01]  /*f4d0*/  @P1 SHF.R.U32.HI R2, RZ, R6, R3 ;  /* 0x00000006ff021219 */ /* 0x002fe20000011603 */
[----:B------:R-:W-:-:S03]  /*f4e0*/  IMAD.U32 R6, RZ, RZ, UR10 ;  /* 0x0000000aff067e24 */ /* 0x000fc6000f8e00ff */
[--C-:B------:R-:W-:Y:S01]  /*f4f0*/  SHF.R.S32.HI R3, RZ, 0x1f, R2.reuse ;  /* 0x0000001fff037819 */ /* 0x100fe20000011402 */
[----:B------:R-:W-:Y:S01]  /*f500*/  IMAD.MOV R5, RZ, RZ, -R2 ;  /* 0x000000ffff057224 */ /* 0x000fe200078e0a02 */
[----:B------:R-:W-:-:S03]  /*f510*/  IADD3 R2, P1, R2, UR8, RZ ;  /* 0x0000000802027c10 */ /* 0x000fc6000ff3e0ff */
[----:B------:R-:W-:Y:S01]  /*f520*/  IMAD R5, R7, R5, R4 ;  /* 0x0000000507057224 */ /* 0x000fe200078e0204 */
[----:B------:R-:W-:Y:S01]  /*f530*/  IADD3.X R3, R3, UR9, R6, P1, !PT ;  /* 0x0000000903037c10 */ /* 0x000fe20008ffe406 */
[----:B------:R-:W-:-:S03]  /*f540*/  ULDC.64 UR8, c[0x0][0xb50] ;  /* 0x0002d40000087ab9 */ /* 0x000fc60000000a00 */
[----:B------:R-:W-:Y:S01]  /*f550*/  SHF.R.S32.HI R4, RZ, 0x1f, R5 ;  /* 0x0000001fff047819 */ /* 0x000fe20000011405 */
[----:B------:R-:W-:-:S04]  /*f560*/  IMAD.WIDE.U32 R2, R5, UR16, R2 ;  /* 0x0000001005027c25 */ /* 0x000fc8000f8e0002 */
[----:B------:R-:W-:-:S04]  /*f570*/  IMAD R4, R4, UR16, RZ ;  /* 0x0000001004047c24 */ /* 0x000fc8000f8e02ff */
[----:B------:R-:W-:Y:S01]  /*f580*/  IMAD R7, R5, UR17, R4 ;  /* 0x0000001105077c24 */ /* 0x000fe2000f8e0204 */
[----:B------:R-:W-:-:S03]  /*f590*/  LEA R4, P1, R2, UR8, 0x2 ;  /* 0x0000000802047c11 */ /* 0x000fc6000f8210ff */
[----:B------:R-:W-:-:S05]  /*f5a0*/  IMAD.IADD R3, R3, 0x1, R7 ;  /* 0x0000000103037824 */ /* 0x000fca00078e0207 */
[----:B------:R-:W-:Y:S01]  /*f5b0*/  LEA.HI.X R5, R2, UR9, R3, 0x2, P1 ;  /* 0x0000000902057c11 */ /* 0x000fe200088f1403 */
[----:B------:R-:W-:-:S05]  /*f5c0*/  IMAD.MOV.U32 R3, RZ, RZ, -0x800000 ;  /* 0xff800000ff037424 */ /* 0x000fca00078e00ff */
[----:B------:R0:W-:Y:S02]  /*f5d0*/  STG.E desc[UR46][R4.64], R3 ;  /* 0x0000000304007986 */ /* 0x0001e4000c10192e */
.L_x_2604:
[----:B------:R-:W-:Y:S05]  /*f5e0*/  BSYNC B1 ;  /* 0x0000000000017941 */ /* 0x000fea0003800000 */
.L_x_2603:
[----:B0-----:R-:W0:Y:S01]  /*f5f0*/  @P0 LDC R3, c[0x0][0xbf0] ;  /* 0x0002fc00ff030b82 */ /* 0x001e220000000800 */
[----:B------:R-:W-:Y:S01]  /*f600*/  ULDC.64 UR16, c[0x0][0xaa0] ;  /* 0x0002a80000107ab9 */ /* 0x000fe20000000a00 */
[----:B------:R-:W-:Y:S01]  /*f610*/  IMAD R2, R203, 0x20, R204 ;  /* 0x00000020cb027824 */ /* 0x000fe200078e02cc */
[----:B------:R-:W-:Y:S01]  /*f620*/  UIMAD UR10, UR11, UR16, URZ ;  /* 0x000000100b0a72a4 */ /* 0x000fe2000f8e023f */
[----:B------:R-:W-:Y:S01]  /*f630*/  BSSY B1, `(.L_x_2605) ;  /* 0x0000041000017945 */ /* 0x000fe20003800000 */
[----:B------:R-:W-:Y:S01]  /*f640*/  UIMAD.WIDE.U32 UR8, UR4, UR16, URZ ;  /* 0x00000010040872a5 */ /* 0x000fe2000f8e003f */
[----:B------:R-:W-:Y:S01]  /*f650*/  VIADD R6, R2, UR43 ;  /* 0x0000002b02067c36 */ /* 0x000fe20008000000 */
[----:B------:R-:W-:-:S03]  /*f660*/  UIMAD UR10, UR4, UR17, UR10 ;  /* 0x00000011040a72a4 */ /* 0x000fc6000f8e020a */
[----:B------:R-:W-:Y:S01]  /*f670*/  ULDC.64 UR16, c[0x0][0xae8] ;  /* 0x0002ba0000107ab9 */ /* 0x000fe20000000a00 */
[----:B------:R-:W-:Y:S01]  /*f680*/  UIADD3 UR9, UR9, UR10, URZ ;  /* 0x0000000a09097290 */ /* 0x000fe2000fffe03f */
[----:B------:R-:W-:Y:S01]  /*f690*/  @P0 IMAD.HI.U32 R2, R6, R9, RZ ;  /* 0x0000000906020227 */ /* 0x000fe200078e00ff */
[----:B------:R-:W-:Y:S02]  /*f6a0*/  UIMAD UR4, UR12, UR16, URZ ;  /* 0x000000100c0472a4 */ /* 0x000fe4000f8e023f */
[----:B------:R-:W-:Y:S01]  /*f6b0*/  UIMAD.WIDE.U32 UR8, UR41, UR16, UR8 ;  /* 0x00000010290872a5 */ /* 0x000fe2000f8e0008 */
[----:B------:R-:W-:Y:S01]  /*f6c0*/  IMAD.MOV.U32 R5, RZ, RZ, R6 ;  /* 0x000000ffff057224 */ /* 0x000fe200078e0006 */
[----:B------:R-:W-:Y:S01]  /*f6d0*/  UIMAD UR4, UR41, UR17, UR4 ;  /* 0x00000011290472a4 */ /* 0x000fe2000f8e0204 */
[----:B------:R-:W-:-:S03]  /*f6e0*/  ULDC.64 UR10, c[0x0][0xaf0] ;  /* 0x0002bc00000a7ab9 */ /* 0x000fc60000000a00 */
[----:B------:R-:W-:Y:S02]  /*f6f0*/  UIADD3 UR9, UR9, UR4, URZ ;  /* 0x0000000409097290 */ /* 0x000fe4000fffe03f */
[----:B------:R-:W-:Y:S01]  /*f700*/  UIMAD UR4, UR14, UR10, URZ ;  /* 0x0000000a0e0472a4 */ /* 0x000fe2000f8e023f */
[----:B0-----:R-:W-:Y:S01]  /*f710*/  @P0 SHF.R.U32.HI R5, RZ, R3, R2 ;  /* 0x00000003ff050219 */ /* 0x001fe20000011602 */
[----:B------:R-:W-:Y:S02]  /*f720*/  UIMAD.WIDE.U32 UR8, UR13, UR10, UR8 ;  /* 0x0000000a0d0872a5 */ /* 0x000fe4000f8e0008 */
[----:B------:R-:W-:Y:S01]  /*f730*/  UIMAD UR4, UR13, UR11, UR4 ;  /* 0x0000000b0d0472a4 */ /* 0x000fe2000f8e0204 */
[--C-:B------:R-:W-:Y:S01]  /*f740*/  SHF.R.S32.HI R2, RZ, 0x1f, R5.reuse ;  /* 0x0000001fff027819 */ /* 0x100fe20000011405 */
[----:B------:R-:W-:Y:S01]  /*f750*/  IMAD.MOV R7, RZ, RZ, -R5 ;  /* 0x000000ffff077224 */ /* 0x000fe200078e0a05 */
[----:B------:R-:W-:Y:S01]  /*f760*/  ULDC.64 UR10, c[0x0][0xae0] ;  /* 0x0002b800000a7ab9 */ /* 0x000fe20000000a00 */
[----:B------:R-:W-:-:S02]  /*f770*/  UIADD3 UR4, UR9, UR4, URZ ;  /* 0x0000000409047290 */ /* 0x000fc4000fffe03f */
[----:B------:R-:W-:Y:S02]  /*f780*/  IMAD.U32 R3, RZ, RZ, UR9 ;  /* 0x00000009ff037e24 */ /* 0x000fe4000f8e00ff */
[----:B------:R-:W-:Y:S02]  /*f790*/  IMAD R4, R2, UR10, RZ ;  /* 0x0000000a02047c24 */ /* 0x000fe4000f8e02ff */
[----:B------:R-:W-:Y:S02]  /*f7a0*/  IMAD R7, R11, R7, R6 ;  /* 0x000000070b077224 */ /* 0x000fe400078e0206 */
[----:B------:R-:W-:Y:S01]  /*f7b0*/  IMAD.U32 R2, RZ, RZ, UR8 ;  /* 0x00000008ff027e24 */ /* 0x000fe2000f8e00ff */
[----:B------:R-:W-:Y:S01]  /*f7c0*/  ULDC.64 UR8, c[0x0][0xad8] ;  /* 0x0002b60000087ab9 */ /* 0x000fe20000000a00 */
[----:B------:R-:W-:Y:S02]  /*f7d0*/  IMAD.U32 R3, RZ, RZ, UR4 ;  /* 0x00000004ff037e24 */ /* 0x000fe4000f8e00ff */
[C---:B------:R-:W-:Y:S01]  /*f7e0*/  IMAD R9, R5.reuse, UR11, R4 ;  /* 0x0000000b05097c24 */ /* 0x040fe2000f8e0204 */
[----:B------:R-:W-:Y:S01]  /*f7f0*/  SHF.R.S32.HI R4, RZ, 0x1f, R7 ;  /* 0x0000001fff047819 */ /* 0x000fe20000011407 */
[----:B------:R-:W-:-:S04]  /*f800*/  IMAD.WIDE.U32 R2, R5, UR10, R2 ;  /* 0x0000000a05027c25 */ /* 0x000fc8000f8e0002 */
[----:B------:R-:W-:Y:S02]  /*f810*/  IMAD.IADD R3, R3, 0x1, R9 ;  /* 0x0000000103037824 */ /* 0x000fe400078e0209 */
[----:B------:R-:W-:Y:S02]  /*f820*/  IMAD R4, R4, UR8, RZ ;  /* 0x0000000804047c24 */ /* 0x000fe4000f8e02ff */
[----:B------:R-:W-:Y:S02]  /*f830*/  VIADD R6, R204, UR43 ;  /* 0x0000002bcc067c36 */ /* 0x000fe40008000000 */
        /* <DEDUP_REMOVED lines=32> */
.L_x_2606:
[----:B------:R-:W-:Y:S05]  /*fa40*/  BSYNC B1 ;  /* 0x0000000000017941 */ /* 0x000fea0003800000 */
.L_x_2605:
        /* <DEDUP_REMOVED lines=21> */
.L_x_2608:
[----:B------:R-:W-:Y:S05]  /*fba0*/  BSYNC B1 ;  /* 0x0000000000017941 */ /* 0x000fea0003800000 */
.L_x_2607:
        /* <DEDUP_REMOVED lines=21> */
.L_x_2610:
[----:B------:R-:W-:Y:S05]  /*fd00*/  BSYNC B1 ;  /* 0x0000000000017941 */ /* 0x000fea0003800000 */
.L_x_2609:
        /* <DEDUP_REMOVED lines=22> */
.L_x_2601:
[----:B------:R-:W-:Y:S05]  /*fe70*/  BSYNC B0 ;  /* 0x0000000000007941 */ /* 0x000fea0003800000 */
.L_x_2592:
[----:B------:R-:W-:Y:S02]  /*fe80*/  ULDC UR4, c[0x0][0xc3c] ;  /* 0x00030f0000047ab9 */ /* 0x000fe40000000800 */
[----:B------:R-:W-:-:S06]  /*fe90*/  UISETP.GE.AND UP0, UPT, UR6, UR4, UPT ;  /* 0x000000040600728c */ /* 0x000fcc000bf06270 */
[----:B------:R-:W-:-:S13]  /*fea0*/  PLOP3.LUT P0, PT, PT, PT, UP0, 0x80, 0x0 ;  /* 0x000000000000781c */ /* 0x000fda0003f0f008 */
[----:B------:R-:W-:Y:S05]  /*feb0*/  @!P0 BRA `(.L_x_2611) ;  /* 0xffffff0c00ac8947 */ /* 0x000fea000383ffff */
[----:B------:R-:W-:Y:S05]  /*fec0*/  EXIT ;  /* 0x000000000000794d */ /* 0x000fea0003800000 */
.L_x_2502:
[----:B------:R-:W-:-:S08]  /*fed0*/  NOP ;  /* 0x0000000000007918 */ /* 0x000fd00000000000 */
[----:B------:R-:W0:-:S00]  /*fee0*/  USETMAXREG.DEALLOC.CTAPOOL 0x28 ;  /* 0x00000028000079c8 */ /* 0x000e0000080e0500 */
        /* <DEDUP_REMOVED lines=14> */
.L_x_2612:
        /* <DEDUP_REMOVED lines=36> */
[----:B------:R-:W-:Y:S01]  /*10210*/  IMAD.MOV.U32 R6, RZ, RZ, R3 ;  /* 0x000000ffff067224 */ /* 0x000fe200078e0003 */
[----:B------:R-:W-:Y:S01]  /*10220*/  UMOV UR4, URZ ;  /* 0x0000003f00047c82 */ /* 0x000fe20008000000 */
[----:B------:R-:W-:-:S05]  /*10230*/  ULDC UR5, c[0x0][0xc38] ;  /* 0x00030e0000057ab9 */ /* 0x000fca0000000800 */
.L_x_2618:
        /* <DEDUP_REMOVED lines=12> */
.L_x_2617:
[----:B------:R-:W-:Y:S05]  /*10300*/  BSYNC B0 ;  /* 0x0000000000007941 */ /* 0x000fea0003800000 */
.L_x_2616:
        /* <DEDUP_REMOVED lines=20> */
.L_x_2614:
[----:B------:R-:W-:-:S04]  /*10450*/  IMAD.IADD R13, R6, 0x1, -R3 ;  /* 0x00000001060d7824 */ /* 0x000fc800078e0a03 */
[----:B------:R-:W-:-:S05]  /*10460*/  IMAD R2, R8, UR5, R13 ;  /* 0x0000000508027c24 */ /* 0x000fca000f8e020d */
[----:B------:R-:W-:Y:S02]  /*10470*/  ISETP.GT.AND P0, PT, R2, UR6, PT ;  /* 0x0000000602007c0c */ /* 0x000fe4000bf04270 */
[----:B------:R-:W0:Y:S11]  /*10480*/  LDC.64 R2, c[0x0][0xc90] ;  /* 0x00032400ff027b82 */ /* 0x000e360000000a00 */
[----:B------:R-:W-:-:S04]  /*10490*/  VOTE.ANY R9, PT, !P0 ;  /* 0x0000000000097806 */ /* 0x000fc800040e0100 */
[----:B------:R-:W1:Y:S02]  /*104a0*/  POPC R15, R9 ;  /* 0x00000009000f7309 */ /* 0x000e640000000000 */
[----:B-1----:R-:W-:-:S04]  /*104b0*/  VIADD R27, R15, UR4 ;  /* 0x000000040f1b7c36 */ /* 0x002fc80008000000 */
[----:B0-----:R-:W-:-:S05]  /*104c0*/  IMAD.WIDE R2, R27, 0x4, R2 ;  /* 0x000000041b027825 */ /* 0x001fca00078e0202 */
[----:B------:R-:W2:Y:S01]  /*104d0*/  LDG.E R7, desc[UR46][R2.64] ;  /* 0x0000002e02077981 */ /* 0x000ea2000c1e1900 */
[----:B------:R-:W-:-:S03]  /*104e0*/  ISETP.NE.AND P0, PT, R9, RZ, PT ;  /* 0x000000ff0900720c */ /* 0x000fc60003f05270 */
[----:B------:R-:W2:Y:S02]  /*104f0*/  SHFL.IDX PT, R4, R4, R15, 0x1f ;  /* 0x00001f0f04047589 */ /* 0x000ea400000e0000 */
[----:B--2---:R-:W-:-:S05]  /*10500*/  IMAD R6, R4, R7, RZ ;  /* 0x0000000704067224 */ /* 0x004fca00078e02ff */
[----:B------:R-:W-:-:S04]  /*10510*/  IABS R12, R6 ;  /* 0x00000006000c7213 */ /* 0x000fc80000000000 */
[----:B------:R-:W0:Y:S08]  /*10520*/  I2F.RP R10, R12 ;  /* 0x0000000c000a7306 */ /* 0x000e300000209400 */
[----:B0-----:R-:W0:Y:S02]  /*10530*/  MUFU.RCP R10, R10 ;  /* 0x0000000a000a7308 */ /* 0x001e240000001000 */
[----:B0-----:R-:W-:-:S06]  /*10540*/  VIADD R11, R10, 0xffffffe ;  /* 0x0ffffffe0a0b7836 */ /* 0x001fcc0000000000 */
[----:B------:R0:W1:Y:S01]  /*10550*/  F2I.FTZ.U32.TRUNC.NTZ R3, R11 ;  /* 0x0000000b00037305 */ /* 0x000062000021f000 */
[----:B------:R-:W-:Y:S05]  /*10560*/  @!P0 BRA `(.L_x_2619) ;  /* 0x0000000000088947 */ /* 0x000fea0003800000 */
[----:B------:R-:W-:-:S05]  /*10570*/  VIADD R9, R15, 0xffffffff ;  /* 0xffffffff0f097836 */ /* 0x000fca0000000000 */
[----:B------:R2:W3:Y:S02]  /*10580*/  SHFL.IDX PT, R24, R8, R9, 0x1f ;  /* 0x00001f0908187589 */ /* 0x0004e400000e0000 */
.L_x_2619:
[----:B---3--:R-:W-:Y:S01]  /*10590*/  IMAD R24, R24, UR5, R13 ;  /* 0x0000000518187c24 */ /* 0x008fe2000f8e020d */
[----:B------:R-:W-:Y:S01]  /*105a0*/  IABS R2, R6 ;  /* 0x0000000600027213 */ /* 0x000fe20000000000 */
[----:B-12---:R-:W-:-:S03]  /*105b0*/  IMAD.MOV R9, RZ, RZ, -R3 ;  /* 0x000000ffff097224 */ /* 0x006fc600078e0a03 */
[----:B0-----:R-:W-:Y:S01]  /*105c0*/  IADD3 R11, -R24, UR6, RZ ;  /* 0x00000006180b7c10 */ /* 0x001fe2000fffe1ff */
        /* <DEDUP_REMOVED lines=19> */
[----:B------:R-:W-:Y:S02]  /*10700*/  IMAD R13, R7, R2, RZ ;  /* 0x00000002070d7224 */ /* 0x000fe400078e02ff */
[----:B------:R-:W-:Y:S02]  /*10710*/  IMAD.MOV R9, RZ, RZ, -R2 ;  /* 0x000000ffff097224 */ /* 0x000fe400078e0a02 */
[----:B------:R-:W-:Y:S02]  /*10720*/  IMAD.MOV R8, RZ, RZ, -R13 ;  /* 0x000000ffff087224 */ /* 0x000fe400078e0a0d */
[----:B------:R-:W-:-:S03]  /*10730*/  IMAD R6, R6, R9, R11 ;  /* 0x0000000906067224 */ /* 0x000fc600078e020b */
[----:B------:R-:W-:Y:S02]  /*10740*/  VIADDMNMX R15, R8, UR5, R7, PT ;  /* 0x00000005080f7c46 */ /* 0x000fe4000b800107 */
[----:B------:R-:W-:Y:S02]  /*10750*/  IABS R11, R6 ;  /* 0x00000006000b7213 */ /* 0x000fe40000000000 */
[-C--:B------:R-:W-:Y:S01]  /*10760*/  IABS R8, R15.reuse ;  /* 0x0000000f00087213 */ /* 0x080fe20000000000 */
[----:B------:R-:W-:Y:S01]  /*10770*/  IMAD.MOV R26, RZ, RZ, -R15 ;  /* 0x000000ffff1a7224 */ /* 0x000fe200078e0a0f */
[----:B------:R-:W-:Y:S02]  /*10780*/  IABS R10, R15 ;  /* 0x0000000f000a7213 */ /* 0x000fe40000000000 */
[----:B------:R-:W0:Y:S08]  /*10790*/  I2F.RP R7, R8 ;  /* 0x0000000800077306 */ /* 0x000e300000209400 */
[----:B0-----:R-:W0:Y:S02]  /*107a0*/  MUFU.RCP R7, R7 ;  /* 0x0000000700077308 */ /* 0x001e240000001000 */
[----:B0-----:R-:W-:-:S06]  /*107b0*/  VIADD R3, R7, 0xffffffe ;  /* 0x0ffffffe07037836 */ /* 0x001fcc0000000000 */
[----:B------:R-:W0:Y:S02]  /*107c0*/  F2I.FTZ.U32.TRUNC.NTZ R3, R3 ;  /* 0x0000000300037305 */ /* 0x000e24000021f000 */
[----:B0-----:R-:W-:-:S04]  /*107d0*/  IMAD.MOV R2, RZ, RZ, -R3 ;  /* 0x000000ffff027224 */ /* 0x001fc800078e0a03 */
[----:B------:R-:W-:Y:S02]  /*107e0*/  IMAD.MOV.U32 R9, RZ, RZ, R2 ;  /* 0x000000ffff097224 */ /* 0x000fe400078e0002 */
[----:B------:R-:W-:Y:S02]  /*107f0*/  IMAD.MOV.U32 R2, RZ, RZ, RZ ;  /* 0x000000ffff027224 */ /* 0x000fe400078e00ff */
[----:B------:R-:W-:-:S04]  /*10800*/  IMAD R9, R9, R8, RZ ;  /* 0x0000000809097224 */ /* 0x000fc800078e02ff */
[----:B------:R-:W-:-:S04]  /*10810*/  IMAD.HI.U32 R2, R3, R9, R2 ;  /* 0x0000000903027227 */ /* 0x000fc800078e0002 */
[----:B------:R-:W-:Y:S02]  /*10820*/  IMAD.MOV R3, RZ, RZ, -R10 ;  /* 0x000000ffff037224 */ /* 0x000fe400078e0a0a */
        /* <DEDUP_REMOVED lines=8> */
[----:B------:R-:W-:Y:S01]  /*108b0*/  ISETP.GE.AND P2, PT, R3, RZ, PT ;  /* 0x000000ff0300720c */ /* 0x000fe20003f46270 */
[----:B------:R-:W-:-:S06]  /*108c0*/  IMAD.IADD R3, R6, 0x1, R13 ;  /* 0x0000000106037824 */ /* 0x000fcc00078e020d */
[----:B------:R-:W-:-:S06]  /*108d0*/  @P0 VIADD R2, R2, 0x1 ;  /* 0x0000000102020836 */ /* 0x000fcc0000000000 */
[----:B------:R-:W-:Y:S01]  /*108e0*/  @!P2 IMAD.MOV R2, RZ, RZ, -R2 ;  /* 0x000000ffff02a224 */ /* 0x000fe200078e0a02 */
[----:B------:R-:W-:-:S04]  /*108f0*/  @!P1 LOP3.LUT R2, RZ, R15, RZ, 0x33, !PT ;  /* 0x0000000fff029212 */ /* 0x000fc800078e33ff */
[----:B------:R-:W-:Y:S01]  /*10900*/  LOP3.LUT R25, RZ, R2, RZ, 0x33, !PT ;  /* 0x00000002ff197212 */ /* 0x000fe200078e33ff */
[----:B------:R-:W-:-:S04]  /*10910*/  IMAD R26, R2, R26, R3 ;  /* 0x0000001a021a7224 */ /* 0x000fc800078e0203 */
[----:B------:R-:W-:Y:S01]  /*10920*/  IMAD.IADD R25, R4, 0x1, R25 ;  /* 0x0000000104197824 */ /* 0x000fe200078e0219 */
[----:B------:R-:W-:Y:S06]  /*10930*/  BRA `(.L_x_2620) ;  /* 0x0000000000147947 */ /* 0x000fec0003800000 */
.L_x_2615:
[----:B------:R-:W-:Y:S01]  /*10940*/  ULDC UR4, c[0x0][0xc3c] ;  /* 0x00030f0000047ab9 */ /* 0x000fe20000000800 */
[----:B------:R-:W-:Y:S02]  /*10950*/  IMAD.MOV.U32 R25, RZ, RZ, RZ ;  /* 0x000000ffff197224 */ /* 0x000fe400078e00ff */
[----:B------:R-:W-:Y:S02]  /*10960*/  IMAD.U32 R24, RZ, RZ, UR6 ;  /* 0x00000006ff187e24 */ /* 0x000fe4000f8e00ff */
[----:B------:R-:W-:Y:S02]  /*10970*/  IMAD.MOV.U32 R26, RZ, RZ, RZ ;  /* 0x000000ffff1a7224 */ /* 0x000fe400078e00ff */
[----:B------:R-:W-:-:S07]  /*10980*/  IMAD.U32 R27, RZ, RZ, UR4 ;  /* 0x00000004ff1b7e24 */ /* 0x000fce000f8e00ff */
.L_x_2620:
[----:B------:R-:W-:-:S13]  /*10990*/  ISETP.NE.AND P0, PT, R5, RZ, PT ;  /* 0x000000ff0500720c */ /* 0x000fda0003f05270 */
[----:B------:R-:W0:Y:S01]  /*109a0*/  @!P0 S2R R3, SR_CgaCtaId ;  /* 0x0000000000038919 */ /* 0x000e220000008800 */
[----:B------:R-:W-:-:S04]  /*109b0*/  @!P0 MOV R2, 0x400 ;  /* 0x0000040000028802 */ /* 0x000fc80000000f00 */
[----:B0-----:R-:W-:-:S05]  /*109c0*/  @!P0 LEA R2, R3, R2, 0x18 ;  /* 0x0000000203028211 */ /* 0x001fca00078ec0ff */
[----:B------:R1:W-:Y:S01]  /*109d0*/  @!P0 STS.128 [R2+0x228d0], R24 ;  /* 0x0228d01802008388 */ /* 0x0003e20000000c00 */
[----:B------:R-:W-:Y:S06]  /*109e0*/  BAR.ARV 0x5, 0x180 ;  /* 0x0146000000007b1d */ /* 0x000fec0000002000 */
.L_x_2613:
[----:B------:R2:W-:Y:S01]  /*109f0*/  STL [R1+0x10], RZ ;  /* 0x000010ff01007387 */ /* 0x0005e20000100800 */
[----:B------:R-:W-:Y:S01]  /*10a00*/  ULDC UR4, c[0x0][0xc3c] ;  /* 0x00030f0000047ab9 */ /* 0x000fe20000000800 */
[----:B------:R-:W-:Y:S01]  /*10a10*/  IMAD.MOV.U32 R22, RZ, RZ, 0x1 ;  /* 0x00000001ff167424 */ /* 0x000fe200078e00ff */
[----:B0-----:R-:W-:Y:S01]  /*10a20*/  ISETP.GE.AND P0, PT, R27, UR4, PT ;  /* 0x000000041b007c0c */ /* 0x001fe2000bf06270 */
[----:B------:R-:W-:-:S12]  /*10a30*/  IMAD.MOV.U32 R18, RZ, RZ, RZ ;  /* 0x000000ffff127224 */ /* 0x000fd800078e00ff */
[----:B--2---:R-:W-:Y:S05]  /*10a40*/  @P0 BRA `(.L_x_2621) ;  /* 0x0000004800b00947 */ /* 0x004fea0003800000 */
[----:B------:R-:W0:Y:S01]  /*10a50*/  S2UR UR5, SR_CgaCtaId ;  /* 0x00000000000579c3 */ /* 0x000e220000008800 */
[----:B------:R2:W-:Y:S01]  /*10a60*/  STL [R1+0x10], RZ ;  /* 0x000010ff01007387 */ /* 0x0005e20000100800 */
[C---:B-1----:R-:W-:Y:S01]  /*10a70*/  IMAD.SHL.U32 R2, R0.reuse, 0x8, RZ ;  /* 0x0000000800027824 */ /* 0x042fe200078e00ff */
[----:B------:R-:W-:Y:S01]  /*10a80*/  UMOV UR4, 0x400 ;  /* 0x0000040000047882 */ /* 0x000fe20000000000 */
[----:B------:R-:W-:Y:S01]  /*10a90*/  LOP3.LUT R4, R0, 0x7f, RZ, 0xc0, !PT ;  /* 0x0000007f00047812 */ /* 0x000fe200078ec0ff */
[----:B------:R-:W-:Y:S01]  /*10aa0*/  BSSY B8, `(.L_x_2621) ;  /* 0x00004a6000087945 */ /* 0x000fe20003800000 */
[----:B------:R-:W-:Y:S01]  /*10ab0*/  IMAD.MOV.U32 R22, RZ, RZ, 0x1 ;  /* 0x00000001ff167424 */ /* 0x000fe200078e00ff */
[----:B------:R-:W-:Y:S01]  /*10ac0*/  LOP3.LUT R3, R2, 0x1f8, RZ, 0xc0, !PT ;  /* 0x000001f802037812 */ /* 0x000fe200078ec0ff */
[----:B------:R-:W-:Y:S01]  /*10ad0*/  IMAD.MOV.U32 R18, RZ, RZ, RZ ;  /* 0x000000ffff127224 */ /* 0x000fe200078e00ff */
[----:B------:R-:W-:Y:S01]  /*10ae0*/  SHF.R.U32.HI R5, RZ, 0x3, R4 ;  /* 0x00000003ff057819 */ /* 0x000fe20000011604 */
[----:B------:R-:W-:Y:S01]  /*10af0*/  ULOP3.LUT UR36, UR39, 0x2, URZ, 0xfc, !UPT ;  /* 0x0000000227247892 */ /* 0x000fe2000f8efc3f */
[----:B------:R-:W-:Y:S01]  /*10b00*/  LOP3.LUT R3, R3, 0x38, R0, 0x78, !PT ;  /* 0x0000003803037812 */ /* 0x000fe200078e7800 */
[----:B------:R-:W-:Y:S01]  /*10b10*/  IMAD.SHL.U32 R0, R0, 0x10, RZ ;  /* 0x0000001000007824 */ /* 0x000fe200078e00ff */
[----:B------:R-:W-:Y:S01]  /*10b20*/  LOP3.LUT R4, R2, 0x38, RZ, 0xc0, !PT ;  /* 0x0000003802047812 */ /* 0x000fe200078ec0ff */
[----:B------:R-:W-:Y:S01]  /*10b30*/  ULDC UR37, c[0x0][0xc] ;  /* 0x0000030000257ab9 */ /* 0x000fe20000000800 */
[----:B------:R-:W-:-:S02]  /*10b40*/  LOP3.LUT R28, R3, 0x200, R2, 0xf8, !PT ;  /* 0x00000200031c7812 */ /* 0x000fc400078ef802 */
[----:B------:R-:W-:Y:S02]  /*10b50*/  LOP3.LUT R0, R5, 0x70, R0, 0xf8, !PT ;  /* 0x0000007005007812 */ /* 0x000fe400078ef800 */
[C---:B------:R-:W-:Y:S02]  /*10b60*/  LOP3.LUT R3, R4.reuse, 0x40, RZ, 0xfc, !PT ;  /* 0x0000004004037812 */ /* 0x040fe400078efcff */
[C---:B------:R-:W-:Y:S02]  /*10b70*/  LOP3.LUT R2, R4.reuse, 0x80, RZ, 0xfc, !PT ;  /* 0x0000008004027812 */ /* 0x040fe400078efcff */
[----:B------:R-:W-:Y:S01]  /*10b80*/  LOP3.LUT R0, R4, 0xc0, RZ, 0xfc, !PT ;  /* 0x000000c004007812 */ /* 0x000fe200078efcff */
[----:B0-----:R-:W-:-:S06]  /*10b90*/  ULEA UR4, UR5, UR4, 0x18 ;  /* 0x0000000405047291 */ /* 0x001fcc000f8ec03f */
[----:B------:R-:W-:-:S04]  /*10ba0*/  IMAD.U32 R17, RZ, RZ, UR4 ;  /* 0x00000004ff117e24 */ /* 0x000fc8000f8e00ff */
[----:B--2---:R-:W-:-:S07]  /*10bb0*/  IMAD R37, R28, 0x2, R17 ;  /* 0x000000021c257824 */ /* 0x004fce00078e0211 */
.L_x_2690:
[----:B------:R-:W-:Y:S05]  /*10bc0*/  YIELD ;  /* 0x0000000000007946 */ /* 0x000fea0003800000 */
[----:B------:R-:W-:Y:S01]  /*10bd0*/  ULDC.64 UR4, c[0x0][0xa28] ;  /* 0x00028a0000047ab9 */ /* 0x000fe20000000a00 */
[----:B------:R-:W-:Y:S01]  /*10be0*/  IMAD.MOV.U32 R29, RZ, RZ, RZ ;  /* 0x000000ffff1d7224 */ /* 0x000fe200078e00ff */
[----:B------:R-:W-:-:S04]  /*10bf0*/  ISETP.NE.U32.AND P0, PT, RZ, UR4, PT ;  /* 0x00000004ff007c0c */ /* 0x000fc8000bf05070 */
[----:B------:R-:W-:Y:S01]  /*10c00*/  ISETP.NE.AND.EX P0, PT, RZ, UR5, PT, P0 ;  /* 0x00000005ff007c0c */ /* 0x000fe2000bf05300 */
[----:B------:R-:W-:-:S12]  /*10c10*/  ULDC.64 UR4, c[0x0][0xa18] ;  /* 0x0002860000047ab9 */ /* 0x000fd80000000a00 */
[----:B------:R-:W0:Y:S02]  /*10c20*/  @P0 LDC.64 R2, c[0x0][0xa28] ;  /* 0x00028a00ff020b82 */ /* 0x000e240000000a00 */
[----:B0-----:R-:W-:-:S05]  /*10c30*/  @P0 IMAD.WIDE R2, R27, 0x4, R2 ;  /* 0x000000041b020825 */ /* 0x001fca00078e0202 */
[----:B------:R0:W5:Y:S01]  /*10c40*/  @P0 LDG.E R29, desc[UR46][R2.64] ;  /* 0x0000002e021d0981 */ /* 0x000162000c1e1900 */
[----:B------:R-:W-:Y:S01]  /*10c50*/  ISETP.NE.U32.AND P0, PT, RZ, UR4, PT ;  /* 0x00000004ff007c0c */ /* 0x000fe2000bf05070 */
[----:B------:R-:W-:Y:S01]  /*10c60*/  IMAD.MOV.U32 R0, RZ, RZ, RZ ;  /* 0x000000ffff007224 */ /* 0x000fe200078e00ff */
[----:B------:R-:W-:Y:S02]  /*10c70*/  LOP3.LUT R16, R16, 0xfffffdff, RZ, 0xc0, !PT ;  /* 0xfffffdff10107812 */ /* 0x000fe400078ec0ff */
[----:B------:R-:W-:Y:S01]  /*10c80*/  ISETP.NE.AND.EX P1, PT, RZ, UR5, PT, P0 ;  /* 0x00000005ff007c0c */ /* 0x000fe2000bf25300 */
[----:B------:R-:W-:Y:S02]  /*10c90*/  ULDC.64 UR4, c[0x0][0xa00] ;  /* 0x0002800000047ab9 */ /* 0x000fe40000000a00 */
[----:B------:R-:W-:Y:S01]  /*10ca0*/  ISETP.NE.U32.AND P0, PT, RZ, UR4, PT ;  /* 0x00000004ff007c0c */ /* 0x000fe2000bf05070 */
[----:B0-----:R-:W0:Y:S03]  /*10cb0*/  LDC.64 R2, c[0x0][0xa00] ;  /* 0x00028000ff027b82 */ /* 0x001e260000000a00 */
[----:B------:R-:W-:Y:S01]  /*10cc0*/  ISETP.NE.AND.EX P2, PT, RZ, UR5, PT, P0 ;  /* 0x00000005ff007c0c */ /* 0x000fe2000bf45300 */
[----:B------:R-:W-:-:S05]  /*10cd0*/  ULDC.64 UR4, c[0x0][0x418] ;  /* 0x0001060000047ab9 */ /* 0x000fca0000000a00 */
[----:B-1----:R-:W1:Y:S07]  /*10ce0*/  @P1 LDC.64 R4, c[0x0][0xa18] ;  /* 0x00028600ff041b82 */ /* 0x002e6e0000000a00 */
[----:B------:R-:W-:Y:S01]  /*10cf0*/  @P2 LOP3.LUT R16, R16, 0x200, RZ, 0xfc, !PT ;  /* 0x0000020010102812 */ /* 0x000fe200078efcff */
[----:B0-----:R-:W-:-:S05]  /*10d00*/  IMAD.WIDE R2, R27, 0x4, R2 ;  /* 0x000000041b027825 */ /* 0x001fca00078e0202 */
[----:B--2---:R-:W2:Y:S01]  /*10d10*/  @P2 LDG.E R0, desc[UR46][R2.64] ;  /* 0x0000002e02002981 */ /* 0x004ea2000c1e1900 */
[----:B-1----:R-:W-:-:S05]  /*10d20*/  @P1 IMAD.WIDE R4, R27, 0x4, R4 ;  /* 0x000000041b041825 */ /* 0x002fca00078e0204 */
[----:B------:R0:W5:Y:S01]  /*10d30*/  @P1 LDG.E R36, desc[UR46][R4.64] ;  /* 0x0000002e04241981 */ /* 0x000162000c1e1900 */
[----:B------:R-:W-:-:S03]  /*10d40*/  UISETP.NE.U32.AND UP0, UPT, UR4, URZ, UPT ;  /* 0x0000003f0400728c */ /* 0x000fc6000bf05070 */
[----:B------:R-:W-:Y:S01]  /*10d50*/  ULDC UR4, c[0x0][0x424] ;  /* 0x0001090000047ab9 */ /* 0x000fe20000000800 */
[----:B------:R-:W-:-:S03]  /*10d60*/  UISETP.NE.AND.EX UP0, UPT, UR5, URZ, UPT, UP0 ;  /* 0x0000003f0500728c */ /* 0x000fc6000bf05300 */
[----:B------:R-:W-:Y:S01]  /*10d70*/  ULDC UR5, c[0x0][0x2f0] ;  /* 0x0000bc0000057ab9 */ /* 0x000fe20000000800 */
[----:B------:R-:W-:-:S04]  /*10d80*/  USEL UR4, UR4, 0x1, UP0 ;  /* 0x0000000104047887 */ /* 0x000fc80008000000 */
[----:B------:R-:W-:Y:S01]  /*10d90*/  UIMAD UR4, UR4, UR5, URZ ;  /* 0x00000005040472a4 */ /* 0x000fe2000f8e023f */
[----:B--2---:R1:W-:Y:S05]  /*10da0*/  STL [R1], R0 ;  /* 0x0000000001007387 */ /* 0x0043ea0000100800 */
[----:B-1----:R-:W-:Y:S01]  /*10db0*/  IMAD.U32 R0, RZ, RZ, UR4 ;  /* 0x00000004ff007e24 */ /* 0x002fe2000f8e00ff */
[----:B0--34-:R-:W-:Y:S06]  /*10dc0*/  @P1 BRA `(.L_x_2622) ;  /* 0x0000000000181947 */ /* 0x019fec0003800000 */
[----:B------:R-:W-:Y:S02]  /*10dd0*/  ULDC UR4, c[0x0][0x288] ;  /* 0x0000a20000047ab9 */ /* 0x000fe40000000800 */
[----:B-----5:R-:W-:Y:S01]  /*10de0*/  IMAD.U32 R36, RZ, RZ, UR4 ;  /* 0x00000004ff247e24 */ /* 0x020fe2000f8e00ff */
[----:B------:R-:W-:Y:S06]  /*10df0*/  @!P2 BRA `(.L_x_2622) ;  /* 0x00000000000ca947 */ /* 0x000fec0003800000 */
[----:B------:R-:W2:Y:S04]  /*10e00*/  LDG.E R5, desc[UR46][R2.64] ;  /* 0x0000002e02057981 */ /* 0x000ea8000c1e1900 */
[----:B------:R-:W2:Y:S02]  /*10e10*/  LDG.E R36, desc[UR46][R2.64+0x4] ;  /* 0x0000042e02247981 */ /* 0x000ea4000c1e1900 */
[----:B--2---:R-:W-:-:S07]  /*10e20*/  IMAD.IADD R36, R36, 0x1, -R5 ;  /* 0x0000000124247824 */ /* 0x004fce00078e0a05 */
.L_x_2622:
[----:B------:R-:W-:Y:S02]  /*10e30*/  ULDC.64 UR4, c[0x0][0xa20] ;  /* 0x0002880000047ab9 */ /* 0x000fe40000000a00 */
[----:B------:R-:W-:-:S04]  /*10e40*/  ISETP.NE.U32.AND P0, PT, RZ, UR4, PT ;  /* 0x00000004ff007c0c */ /* 0x000fc8000bf05070 */
[----:B------:R-:W-:-:S13]  /*10e50*/  ISETP.NE.AND.EX P0, PT, RZ, UR5, PT, P0 ;  /* 0x00000005ff007c0c */ /* 0x000fda000bf05300 */
[----:B------:R-:W-:Y:S05]  /*10e60*/  @!P0 BRA `(.L_x_2623) ;  /* 0x0000000000108947 */ /* 0x000fea0003800000 */
[----:B------:R-:W0:Y:S02]  /*10e70*/  LDC.64 R2, c[0x0][0xa20] ;  /* 0x00028800ff027b82 */ /* 0x000e240000000a00 */
[----:B0-----:R-:W-:-:S05]  /*10e80*/  IMAD.WIDE R2, R27, 0x4, R2 ;  /* 0x000000041b027825 */ /* 0x001fca00078e0202 */
[----:B------:R0:W5:Y:S01]  /*10e90*/  LDG.E R0, desc[UR46][R2.64] ;  /* 0x0000002e02007981 */ /* 0x000162000c1e1900 */
[----:B------:R-:W-:Y:S05]  /*10ea0*/  BRA `(.L_x_2624) ;  /* 0x0000000000247947 */ /* 0x000fea0003800000 */
.L_x_2623:
[----:B------:R-:W-:Y:S02]  /*10eb0*/  ULDC.64 UR4, c[0x0][0xa08] ;  /* 0x0002820000047ab9 */ /* 0x000fe40000000a00 */
[----:B------:R-:W-:-:S04]  /*10ec0*/  ISETP.NE.U32.AND P0, PT, RZ, UR4, PT ;  /* 0x00000004ff007c0c */ /* 0x000fc8000bf05070 */
[----:B------:R-:W-:-:S13]  /*10ed0*/  ISETP.NE.AND.EX P0, PT, RZ, UR5, PT, P0 ;  /* 0x00000005ff007c0c */ /* 0x000fda000bf05300 */
[----:B------:R-:W-:Y:S05]  /*10ee0*/  @!P0 BRA `(.L_x_2624) ;  /* 0x0000000000148947 */ /* 0x000fea0003800000 */
[----:B------:R-:W0:Y:S02]  /*10ef0*/  LDC.64 R2, c[0x0][0xa08] ;  /* 0x00028200ff027b82 */ /* 0x000e240000000a00 */
[----:B0-----:R-:W-:-:S05]  /*10f00*/  IMAD.WIDE R2, R27, 0x4, R2 ;  /* 0x000000041b027825 */ /* 0x001fca00078e0202 */
[----:B------:R-:W2:Y:S04]  /*10f10*/  LDG.E R0, desc[UR46][R2.64] ;  /* 0x0000002e02007981 */ /* 0x000ea8000c1e1900 */
[----:B------:R-:W2:Y:S02]  /*10f20*/  LDG.E R5, desc[UR46][R2.64+0x4] ;  /* 0x0000042e02057981 */ /* 0x000ea4000c1e1900 */
[----:B--2---:R-:W-:-:S07]  /*10f30*/  IMAD.IADD R0, R5, 0x1, -R0 ;  /* 0x0000000105007824 */ /* 0x004fce00078e0a00 */
.L_x_2624:
[----:B0-----:R-:W0:Y:S01]  /*10f40*/  LDC R2, c[0x0][0x448] ;  /* 0x00011200ff027b82 */ /* 0x001e220000000800 */
[----:B------:R-:W-:Y:S01]  /*10f50*/  IMAD.SHL.U32 R34, R25, 0x80, RZ ;  /* 0x0000008019227824 */ /* 0x000fe200078e00ff */
[----:B------:R-:W-:Y:S01]  /*10f60*/  LOP3.LUT R16, R16, 0xfffffeff, RZ, 0xc0, !PT ;  /* 0xfffffeff10107812 */ /* 0x000fe200078ec0ff */
[----:B-----5:R-:W-:Y:S02]  /*10f70*/  IMAD.IADD R19, R0, 0x1, -R29 ;  /* 0x0000000100137824 */ /* 0x020fe400078e0a1d */
[----:B------:R-:W-:Y:S01]  /*10f80*/  VIADD R4, R34, 0x7f ;  /* 0x0000007f22047836 */ /* 0x000fe20000000000 */
[----:B0-----:R-:W-:Y:S02]  /*10f90*/  ISETP.NE.AND P2, PT, R2, 0x1, PT ;  /* 0x000000010200780c */ /* 0x001fe40003f45270 */
[----:B------:R-:W0:Y:S11]  /*10fa0*/  LDC.64 R2, c[0x0][0x9e0] ;  /* 0x00027800ff027b82 */ /* 0x000e360000000a00 */
[----:B------:R-:W1:Y:S01]  /*10fb0*/  @P2 LDC R5, c[0x0][0x44c] ;  /* 0x00011300ff052b82 */ /* 0x000e620000000800 */
[----:B------:R-:W-:-:S07]  /*10fc0*/  @P2 LOP3.LUT R16, R16, 0x100, RZ, 0xfc, !PT ;  /* 0x0000010010102812 */ /* 0x000fce00078efcff */
[----:B------:R-:W2:Y:S01]  /*10fd0*/  @P2 LDC R6, c[0x0][0x450] ;  /* 0x00011400ff062b82 */ /* 0x000ea20000000800 */
[----:B0-----:R-:W-:Y:S01]  /*10fe0*/  ISETP.GE.AND P1, PT, R3, 0x1, PT ;  /* 0x000000010300780c */ /* 0x001fe20003f26270 */
[----:B-1----:R-:W-:-:S05]  /*10ff0*/  @P2 IMAD.HI.U32 R5, R4, R5, RZ ;  /* 0x0000000504052227 */ /* 0x002fca00078e00ff */
[----:B--2---:R-:W-:Y:S02]  /*11000*/  @P2 SHF.R.U32.HI R4, RZ, R6, R5 ;  /* 0x00000006ff042219 */ /* 0x004fe40000011605 */
[----:B------:R-:W-:-:S05]  /*11010*/  IADD3 R5, R19, 0x1, -R36 ;  /* 0x0000000113057810 */ /* 0x000fca0007ffe824 */
[----:B------:R-:W-:-:S04]  /*11020*/  IMAD.IADD R7, R5, 0x1, R4 ;  /* 0x0000000105077824 */ /* 0x000fc800078e0204 */
[----:B------:R-:W-:Y:S01]  /*11030*/  IMAD.IADD R2, R7, 0x1, R2 ;  /* 0x0000000107027824 */ /* 0x000fe200078e0202 */
[----:B------:R-:W-:Y:S06]  /*11040*/  @!P1 BRA `(.L_x_2625) ;  /* 0x0000000000489947 */ /* 0x000fec0003800000 */
[C---:B------:R-:W-:Y:S01]  /*11050*/  ISETP.GT.AND P0, PT, R7.reuse, RZ, PT ;  /* 0x000000ff0700720c */ /* 0x040fe20003f04270 */
[----:B------:R-:W-:Y:S01]  /*11060*/  BSSY B0, `(.L_x_2626) ;  /* 0x000000e000007945 */ /* 0x000fe20003800000 */
[----:B------:R-:W-:-:S11]  /*11070*/  VIADD R0, R7, 0xffffffff ;  /* 0xffffffff07007836 */ /* 0x000fd60000000000 */
        /* <DEDUP_REMOVED lines=8> */
.L_x_2627:
[----:B------:R-:W-:-:S13]  /*11100*/  ISETP.NE.AND P0, PT, R3, 0x1, PT ;  /* 0x000000010300780c */ /* 0x000fda0003f05270 */
[----:B------:R-:W0:Y:S02]  /*11110*/  @P0 LDC.64 R4, c[0x0][0x9e8] ;  /* 0x00027a00ff040b82 */ /* 0x000e240000000a00 */
[----:B0-----:R-:W-:-:S05]  /*11120*/  @P0 IMAD.HI.U32 R4, R0, R4, RZ ;  /* 0x0000000400040227 */ /* 0x001fca00078e00ff */
[----:B------:R-:W-:-:S07]  /*11130*/  @P0 SHF.R.U32.HI R0, RZ, R5, R4 ;  /* 0x00000005ff000219 */ /* 0x000fce0000011604 */
.L_x_2628:
[----:B------:R-:W-:Y:S05]  /*11140*/  BSYNC B0 ;  /* 0x0000000000007941 */ /* 0x000fea0003800000 */
.L_x_2626:
[----:B------:R-:W-:-:S05]  /*11150*/  IMAD R5, R0, R3, R3 ;  /* 0x0000000300057224 */ /* 0x000fca00078e0203 */
[----:B------:R-:W-:-:S07]  /*11160*/  VIMNMX R2, R2, R5, PT ;  /* 0x0000000502027248 */ /* 0x000fce0003fe0100 */
.L_x_2625:
[----:B------:R-:W0:Y:S01]  /*11170*/  @P2 LDC R5, c[0x0][0x44c] ;  /* 0x00011300ff052b82 */ /* 0x000e220000000800 */
[----:B------:R-:W-:Y:S01]  /*11180*/  VIADD R2, R2, 0x5f ;  /* 0x0000005f02027836 */ /* 0x000fe20000000000 */
[----:B------:R-:W-:Y:S01]  /*11190*/  ULDC UR4, c[0x0][0x9dc] ;  /* 0x0002770000047ab9 */ /* 0x000fe20000000800 */
[----:B------:R-:W-:-:S05]  /*111a0*/  IMAD.MOV.U32 R0, RZ, RZ, R34 ;  /* 0x000000ffff007224 */ /* 0x000fca00078e0022 */
[----:B------:R-:W1:Y:S01]  /*111b0*/  @P2 LDC R7, c[0x0][0x450] ;  /* 0x00011400ff072b82 */ /* 0x000e620000000800 */
[----:B0-----:R-:W-:-:S05]  /*111c0*/  @P2 IMAD.HI.U32 R4, R34, R5, RZ ;  /* 0x0000000522042227 */ /* 0x001fca00078e00ff */
[----:B-1----:R-:W-:Y:S01]  /*111d0*/  @P2 SHF.R.U32.HI R0, RZ, R7, R4 ;  /* 0x00000007ff002219 */ /* 0x002fe20000011604 */
[----:B------:R-:W-:-:S04]  /*111e0*/  IMAD.HI R4, R2, 0x2aaaaaab, RZ ;  /* 0x2aaaaaab02047827 */ /* 0x000fc800078e02ff */
[----:B------:R-:W-:Y:S01]  /*111f0*/  VIADD R2, R19, 0x5f ;  /* 0x0000005f13027836 */ /* 0x000fe20000000000 */
[----:B------:R-:W-:-:S03]  /*11200*/  SHF.R.U32.HI R5, RZ, 0x1f, R4 ;  /* 0x0000001fff057819 */ /* 0x000fc60000011604 */
[----:B------:R-:W-:Y:S01]  /*11210*/  IMAD.HI R2, R2, 0x2aaaaaab, RZ ;  /* 0x2aaaaaab02027827 */ /* 0x000fe200078e02ff */
[----:B------:R-:W-:-:S04]  /*11220*/  LEA.HI.SX32 R4, R4, R5, 0x1c ;  /* 0x0000000504047211 */ /* 0x000fc800078fe2ff */
[----:B------:R-:W-:-:S04]  /*11230*/  SHF.R.U32.HI R5, RZ, 0x1f, R2 ;  /* 0x0000001fff057819 */ /* 0x000fc80000011602 */
[----:B------:R-:W-:Y:S02]  /*11240*/  LEA.HI.SX32 R5, R2, R5, 0x1c ;  /* 0x0000000502057211 */ /* 0x000fe400078fe2ff */
[----:B------:R-:W-:Y:S02]  /*11250*/  IADD3 R2, R0, R19, -R36 ;  /* 0x0000001300027210 */ /* 0x000fe40007ffe824 */
[----:B------:R-:W-:-:S03]  /*11260*/  VIMNMX R30, R5, R4, PT ;  /* 0x00000004051e7248 */ /* 0x000fc60003fe0100 */
[----:B------:R-:W-:Y:S02]  /*11270*/  VIADD R0, R2, -UR4 ;  /* 0x8000000402007c36 */ /* 0x000fe40008000000 */
[----:B------:R0:W-:Y:S01]  /*11280*/  STL [R1+0x4], R30 ;  /* 0x0000041e01007387 */ /* 0x0001e20000100800 */
[----:B------:R-:W-:Y:S05]  /*11290*/  @!P1 BRA `(.L_x_2629) ;  /* 0x0000000000449947 */ /* 0x000fea0003800000 */
[----:B------:R-:W-:Y:S01]  /*112a0*/  ISETP.GT.AND P0, PT, R2, -0x1, PT ;  /* 0xffffffff0200780c */ /* 0x000fe20003f04270 */
[----:B------:R-:W-:-:S12]  /*112b0*/  BSSY B0, `(.L_x_2630) ;  /* 0x000000d000007945 */ /* 0x000fd80003800000 */
[----:B------:R-:W-:Y:S05]  /*112c0*/  @P0 BRA `(.L_x_2631) ;  /* 0x00000000001c0947 */ /* 0x000fea0003800000 */
[----:B------:R-:W-:Y:S02]  /*112d0*/  ISETP.NE.AND P0, PT, R3, 0x1, PT ;  /* 0x000000010300780c */ /* 0x000fe40003f05270 */
[----:B------:R-:W-:-:S11]  /*112e0*/  LOP3.LUT R7, RZ, R2, RZ, 0x33, !PT ;  /* 0x00000002ff077212 */ /* 0x000fd600078e33ff */
[----:B------:R-:W1:Y:S02]  /*112f0*/  @P0 LDC.64 R4, c[0x0][0x9e8] ;  /* 0x00027a00ff040b82 */ /* 0x000e640000000a00 */
[----:B-1----:R-:W-:-:S05]  /*11300*/  @P0 IMAD.HI.U32 R4, R7, R4, RZ ;  /* 0x0000000407040227 */ /* 0x002fca00078e00ff */
[----:B------:R-:W-:-:S04]  /*11310*/  @P0 SHF.R.U32.HI R7, RZ, R5, R4 ;  /* 0x00000005ff070219 */ /* 0x000fc80000011604 */
[----:B------:R-:W-:Y:S01]  /*11320*/  LOP3.LUT R2, RZ, R7, RZ, 0x33, !PT ;  /* 0x00000007ff027212 */ /* 0x000fe200078e33ff */
[----:B------:R-:W-:Y:S06]  /*11330*/  BRA `(.L_x_2632) ;  /* 0x0000000000107947 */ /* 0x000fec0003800000 */
.L_x_2631:
[----:B------:R-:W-:-:S13]  /*11340*/  ISETP.NE.AND P0, PT, R3, 0x1, PT ;  /* 0x000000010300780c */ /* 0x000fda0003f05270 */
[----:B------:R-:W1:Y:S02]  /*11350*/  @P0 LDC.64 R4, c[0x0][0x9e8] ;  /* 0x00027a00ff040b82 */ /* 0x000e640000000a00 */
[----:B-1----:R-:W-:-:S05]  /*11360*/  @P0 IMAD.HI.U32 R4, R2, R4, RZ ;  /* 0x0000000402040227 */ /* 0x002fca00078e00ff */
[----:B------:R-:W-:-:S07]  /*11370*/  @P0 SHF.R.U32.HI R2, RZ, R5, R4 ;  /* 0x00000005ff020219 */ /* 0x000fce0000011604 */
.L_x_2632:
[----:B------:R-:W-:Y:S05]  /*11380*/  BSYNC B0 ;  /* 0x0000000000007941 */ /* 0x000fea0003800000 */
.L_x_2630:
[----:B------:R-:W-:-:S05]  /*11390*/  IMAD R3, R2, R3, RZ ;  /* 0x0000000302037224 */ /* 0x000fca00078e02ff */
[----:B------:R-:W-:-:S07]  /*113a0*/  VIMNMX R0, R0, R3, !PT ;  /* 0x0000000300007248 */ /* 0x000fce0007fe0100 */
.L_x_2629:
[----:B------:R-:W-:Y:S01]  /*113b0*/  IMAD.HI R0, R0, 0x2aaaaaab, RZ ;  /* 0x2aaaaaab00007827 */ /* 0x000fe200078e02ff */
[----:B------:R-:W-:Y:S04]  /*113c0*/  BSSY B7, `(.L_x_2633) ;  /* 0x0000352000077945 */ /* 0x000fe80003800000 */
[----:B------:R-:W-:-:S04]  /*113d0*/  SHF.R.U32.HI R3, RZ, 0x1f, R0 ;  /* 0x0000001fff037819 */ /* 0x000fc80000011600 */
[----:B------:R-:W-:-:S04]  /*113e0*/  LEA.HI.SX32 R3, R0, R3, 0x1c ;  /* 0x0000000300037211 */ /* 0x000fc800078fe2ff */
[----:B------:R-:W-:-:S04]  /*113f0*/  VIMNMX R31, RZ, R3, !PT ;  /* 0x00000003ff1f7248 */ /* 0x000fc80007fe0100 */
[----:B------:R-:W-:-:S13]  /*11400*/  ISETP.GT.AND P0, PT, R30, R31, PT ;  /* 0x0000001f1e00720c */ /* 0x000fda0003f04270 */
        /* <DEDUP_REMOVED lines=18> */
.L_x_2634:
        /* <DEDUP_REMOVED lines=8> */
[----:B------:R-:W-:Y:S02]  /*115b0*/  IMAD.U32 R4, RZ, RZ, UR6 ;  /* 0x00000006ff047e24 */ /* 0x000fe4000f8e00ff */
[----:B------:R-:W1:Y:S01]  /*115c0*/  LDC.64 R2, c[0x4][R2] ;  /* 0x0100000002027b82 */ /* 0x000e620000000a00 */
        /* <DEDUP_REMOVED lines=10> */
.L_x_2637:
[----:B------:R-:W-:Y:S05]  /*11670*/  BSYNC B6 ;  /* 0x0000000000067941 */ /* 0x000fea0003800000 */
.L_x_2636:
        /* <DEDUP_REMOVED lines=20> */
.L_x_2640:
        /* <DEDUP_REMOVED lines=15> */
.L_x_2639:
[----:B------:R-:W-:Y:S05]  /*118b0*/  BSYNC B6 ;  /* 0x0000000000067941 */ /* 0x000fea0003800000 */
.L_x_2638:
[----:B------:R-:W1:Y:S01]  /*118c0*/  S2R R32, SR_TID.X ;  /* 0x0000000000207919 */ /* 0x000e620000002100 */
[----:B------:R-:W-:Y:S01]  /*118d0*/  ULDC.64 UR4, c[0x0][0x9f8] ;  /* 0x00027e0000047ab9 */ /* 0x000fe20000000a00 */
[----:B------:R-:W-:Y:S01]  /*118e0*/  IMAD.MOV.U32 R25, RZ, RZ, R27 ;  /* 0x000000ffff197224 */ /* 0x000fe200078e001b */
[----:B------:R-:W-:Y:S01]  /*118f0*/  ISETP.NE.U32.AND P0, PT, RZ, UR4, PT ;  /* 0x00000004ff007c0c */ /* 0x000fe2000bf05070 */
[----:B------:R-:W-:Y:S01]  /*11900*/  ULDC UR4, c[0x0][0x320] ;  /* 0x0000c80000047ab9 */ /* 0x000fe20000000800 */
[----:B------:R-:W2:Y:S02]  /*11910*/  LDC R10, c[0x0][0x430] ;  /* 0x00010c00ff0a7b82 */ /* 0x000ea40000000800 */
[----:B------:R-:W-:-:S13]  /*11920*/  ISETP.NE.AND.EX P0, PT, RZ, UR5, PT, P0 ;  /* 0x00000005ff007c0c */ /* 0x000fda000bf05300 */
[----:B------:R-:W3:Y:S01]  /*11930*/  @P0 LDC.64 R2, c[0x0][0x9f8] ;  /* 0x00027e00ff020b82 */ /* 0x000ee20000000a00 */
[----:B-1----:R-:W-:-:S05]  /*11940*/  IMAD.SHL.U32 R32, R32, 0x8, RZ ;  /* 0x0000000820207824 */ /* 0x002fca00078e00ff */
[----:B------:R-:W-:-:S04]  /*11950*/  LOP3.LUT R32, R32, 0x38, RZ, 0xc0, !PT ;  /* 0x0000003820207812 */ /* 0x000fc800078ec0ff */
[----:B------:R-:W-:Y:S02]  /*11960*/  LOP3.LUT R23, R32, 0x40, RZ, 0xfc, !PT ;  /* 0x0000004020177812 */ /* 0x000fe400078efcff */
[----:B------:R-:W-:Y:S01]  /*11970*/  LOP3.LUT R16, R16, 0xffffffef, RZ, 0xc0, !PT ;  /* 0xffffffef10107812 */ /* 0x000fe200078ec0ff */
[----:B---3--:R-:W-:Y:S01]  /*11980*/  @P0 IMAD.WIDE R2, R27, 0x4, R2 ;  /* 0x000000041b020825 */ /* 0x008fe200078e0202 */
[----:B------:R-:W-:Y:S02]  /*11990*/  ISETP.GE.AND P3, PT, R23, UR4, PT ;  /* 0x0000000417007c0c */ /* 0x000fe4000bf66270 */
[C---:B------:R-:W-:Y:S02]  /*119a0*/  LOP3.LUT R21, R32.reuse, 0x80, RZ, 0xfc, !PT ;  /* 0x0000008020157812 */ /* 0x040fe400078efcff */
[C---:B------:R-:W-:Y:S01]  /*119b0*/  ISETP.GE.AND P2, PT, R32.reuse, UR4, PT ;  /* 0x0000000420007c0c */ /* 0x040fe2000bf46270 */
[----:B------:R1:W5:Y:S01]  /*119c0*/  @P0 LDG.E R25, desc[UR46][R2.64] ;  /* 0x0000002e02190981 */ /* 0x000362000c1e1900 */
[----:B------:R-:W-:Y:S01]  /*119d0*/  ISETP.GE.AND P1, PT, R21, UR4, PT ;  /* 0x0000000415007c0c */ /* 0x000fe2000bf26270 */
[----:B------:R-:W-:Y:S01]  /*119e0*/  UMOV UR5, 0xffffffff ;  /* 0xffffffff00057882 */ /* 0x000fe20000000000 */
[----:B------:R-:W-:Y:S01]  /*119f0*/  LOP3.LUT R20, R32, 0xc0, RZ, 0xfc, !PT ;  /* 0x000000c020147812 */ /* 0x000fe200078efcff */
[----:B------:R-:W-:-:S03]  /*11a00*/  VIADD R0, R30, 0xffffffff ;  /* 0xffffffff1e007836 */ /* 0x000fc60000000000 */
[----:B------:R-:W-:Y:S02]  /*11a10*/  ISETP.GE.AND P0, PT, R20, UR4, PT ;  /* 0x0000000414007c0c */ /* 0x000fe4000bf06270 */
[----:B------:R-:W-:-:S04]  /*11a20*/  @P3 LOP3.LUT R16, R16, 0x10, RZ, 0xfc, !PT ;  /* 0x0000001010103812 */ /* 0x000fc800078efcff */
[----:B------:R-:W-:-:S04]  /*11a30*/  LOP3.LUT R16, R16, 0xfffffffe, RZ, 0xc0, !PT ;  /* 0xfffffffe10107812 */ /* 0x000fc800078ec0ff */
[----:B------:R-:W-:-:S04]  /*11a40*/  LOP3.LUT R16, R16, 0xfffffff7, RZ, 0xc0, !PT ;  /* 0xfffffff710107812 */ /* 0x000fc800078ec0ff */
[----:B------:R-:W-:-:S04]  /*11a50*/  @P1 LOP3.LUT R16, R16, 0x8, RZ, 0xfc, !PT ;  /* 0x0000000810101812 */ /* 0x000fc800078efcff */
[----:B------:R-:W-:-:S04]  /*11a60*/  @P2 LOP3.LUT R16, R16, 0x1, RZ, 0xfc, !PT ;  /* 0x0000000110102812 */ /* 0x000fc800078efcff */
[----:B------:R-:W-:-:S04]  /*11a70*/  LOP3.LUT R16, R16, 0xfffffffb, RZ, 0xc0, !PT ;  /* 0xfffffffb10107812 */ /* 0x000fc800078ec0ff */
[----:B------:R-:W-:Y:S01]  /*11a80*/  @P0 LOP3.LUT R16, R16, 0x4, RZ, 0xfc, !PT ;  /* 0x0000000410100812 */ /* 0x000fe200078efcff */
[----:B-12---:R-:W-:Y:S06]  /*11a90*/  BRA.DIV UR5, `(.L_x_2641) ;  /* 0x0000004205587947 */ /* 0x006fec000b800000 */
.L_x_2707:
[----:B------:R-:W1:Y:S01]  /*11aa0*/  S2R R2, SR_TID.X ;  /* 0x0000000000027919 */ /* 0x000e620000002100 */
[----:B------:R-:W-:Y:S01]  /*11ab0*/  ISETP.NE.AND P1, PT, R10, 0x1, PT ;  /* 0x000000010a00780c */ /* 0x000fe20003f25270 */
[----:B------:R-:W-:Y:S01]  /*11ac0*/  IMAD.MOV.U32 R33, RZ, RZ, RZ ;  /* 0x000000ffff217224 */ /* 0x000fe200078e00ff */
[----:B0----5:R-:W-:Y:S01]  /*11ad0*/  SHF.R.S32.HI R30, RZ, 0x1f, R25 ;  /* 0x0000001fff1e7819 */ /* 0x021fe20000011419 */
[----:B------:R-:W0:Y:S01]  /*11ae0*/  S2R R9, SR_TID.X ;  /* 0x0000000000097919 */ /* 0x000e220000002100 */
[----:B------:R-:W-:-:S09]  /*11af0*/  LOP3.LUT R16, R16, 0xffffff7f, RZ, 0xc0, !PT ;  /* 0xffffff7f10107812 */ /* 0x000fd200078ec0ff */
[----:B------:R-:W2:Y:S01]  /*11b00*/  @P1 LDC R6, c[0x0][0x434] ;  /* 0x00010d00ff061b82 */ /* 0x000ea20000000800 */
[----:B------:R-:W-:-:S07]  /*11b10*/  @P1 LOP3.LUT R16, R16, 0x80, RZ, 0xfc, !PT ;  /* 0x0000008010101812 */ /* 0x000fce00078efcff */
[----:B------:R-:W3:Y:S01]  /*11b20*/  @P1 LDC R4, c[0x0][0x438] ;  /* 0x00010e00ff041b82 */ /* 0x000ee20000000800 */
[----:B-1----:R-:W-:Y:S01]  /*11b30*/  LOP3.LUT R2, R2, 0x7f, RZ, 0xc0, !PT ;  /* 0x0000007f02027812 */ /* 0x002fe200078ec0ff */
[----:B0-----:R-:W-:-:S03]  /*11b40*/  IMAD.SHL.U32 R9, R9, 0x10, RZ ;  /* 0x0000001009097824 */ /* 0x001fc600078e00ff */
[----:B------:R-:W-:-:S04]  /*11b50*/  SHF.R.U32.HI R2, RZ, 0x3, R2 ;  /* 0x00000003ff027819 */ /* 0x000fc80000011602 */
[----:B------:R-:W-:-:S05]  /*11b60*/  LOP3.LUT R9, R2, 0x70, R9, 0xf8, !PT ;  /* 0x0000007002097812 */ /* 0x000fca00078ef809 */
[----:B------:R-:W-:-:S04]  /*11b70*/  IMAD R2, R0, 0x60, R9 ;  /* 0x0000006000027824 */ /* 0x000fc800078e0209 */
[C---:B------:R-:W-:Y:S01]  /*11b80*/  IMAD.IADD R35, R2.reuse, 0x1, R29 ;  /* 0x0000000102237824 */ /* 0x040fe200078e021d */
[----:B------:R-:W-:-:S03]  /*11b90*/  ISETP.GE.AND P0, PT, R2, R19, PT ;  /* 0x000000130200720c */ /* 0x000fc60003f06270 */
[----:B--2---:R-:W-:Y:S01]  /*11ba0*/  @P1 IMAD.HI.U32 R5, R35, R6, RZ ;  /* 0x0000000623051227 */ /* 0x004fe200078e00ff */
[----:B------:R-:W-:-:S03]  /*11bb0*/  ISETP.GT.U32.OR P0, PT, R9, 0x5f, P0 ;  /* 0x0000005f0900780c */ /* 0x000fc60000704470 */
[----:B------:R-:W-:Y:S01]  /*11bc0*/  IMAD.MOV.U32 R6, RZ, RZ, R35 ;  /* 0x000000ffff067224 */ /* 0x000fe200078e0023 */
[----:B---3--:R-:W-:-:S09]  /*11bd0*/  @P1 SHF.R.U32.HI R6, RZ, R4, R5 ;  /* 0x00000004ff061219 */ /* 0x008fd20000011605 */
[----:B------:R-:W0:Y:S01]  /*11be0*/  @!P0 LDC.64 R2, c[0x0][0x428] ;  /* 0x00010a00ff028b82 */ /* 0x000e220000000a00 */
[----:B------:R-:W-:-:S07]  /*11bf0*/  @!P0 SHF.R.S32.HI R7, RZ, 0x1f, R6 ;  /* 0x0000001fff078819 */ /* 0x000fce0000011406 */
[----:B------:R-:W1:Y:S01]  /*11c00*/  @!P0 LDC.64 R4, c[0x0][0x418] ;  /* 0x00010600ff048b82 */ /* 0x000e620000000a00 */
[----:B0-----:R-:W-:-:S04]  /*11c10*/  @!P0 IMAD R8, R30, R2, RZ ;  /* 0x000000021e088224 */ /* 0x001fc800078e02ff */
[C---:B------:R-:W-:Y:S02]  /*11c20*/  @!P0 IMAD R8, R25.reuse, R3, R8 ;  /* 0x0000000319088224 */ /* 0x040fe400078e0208 */
[----:B------:R-:W-:-:S04]  /*11c30*/  @!P0 IMAD.WIDE.U32 R2, R25, R2, R6 ;  /* 0x0000000219028225 */ /* 0x000fc800078e0006 */
[----:B------:R-:W-:Y:S01]  /*11c40*/  @!P0 IMAD.IADD R8, R3, 0x1, R8 ;  /* 0x0000000103088824 */ /* 0x000fe200078e0208 */
[----:B-1----:R-:W-:-:S04]  /*11c50*/  @!P0 LEA R4, P1, R2, R4, 0x2 ;  /* 0x0000000402048211 */ /* 0x002fc800078210ff */
[----:B------:R-:W-:Y:S01]  /*11c60*/  @!P0 LEA.HI.X R5, R2, R5, R8, 0x2, P1 ;  /* 0x0000000502058211 */ /* 0x000fe200008f1408 */
[----:B------:R-:W-:Y:S02]  /*11c70*/  IMAD.MOV R2, RZ, RZ, -R6 ;  /* 0x000000ffff027224 */ /* 0x000fe400078e0a06 */
[----:B------:R-:W-:Y:S02]  /*11c80*/  IMAD.U32 R3, RZ, RZ, UR36 ;  /* 0x00000024ff037e24 */ /* 0x000fe4000f8e00ff */
[----:B------:R-:W-:Y:S01]  /*11c90*/  IMAD R35, R10, R2, R35 ;  /* 0x000000020a237224 */ /* 0x000fe200078e0223 */
[----:B------:R-:W-:Y:S01]  /*11ca0*/  SEL R2, RZ, 0x1, P2 ;  /* 0x00000001ff027807 */ /* 0x000fe20001000000 */
[----:B------:R0:W5:Y:S01]  /*11cb0*/  @!P0 LDG.E R33, desc[UR46][R4.64] ;  /* 0x0000002e04218981 */ /* 0x000162000c1e1900 */
[----:B------:R-:W-:Y:S02]  /*11cc0*/  ISETP.NE.AND P0, PT, R3, 0x3, PT ;  /* 0x000000030300780c */ /* 0x000fe40003f05270 */
[----:B------:R-:W-:Y:S01]  /*11cd0*/  ISETP.GT.U32.AND P1, PT, R9, 0x5f, PT ;  /* 0x0000005f0900780c */ /* 0x000fe20003f24070 */
[----:B------:R0:W-:Y:S01]  /*11ce0*/  STL [R1+0x14], R2 ;  /* 0x0000140201007387 */ /* 0x0001e20000100800 */
[----:B------:R-:W-:-:S02]  /*11cf0*/  LOP3.LUT R16, R16, 0xffffffbf, RZ, 0xc0, !PT ;  /* 0xffffffbf10107812 */ /* 0x000fc400078ec0ff */
[----:B------:R-:W-:-:S07]  /*11d00*/  SHF.R.S32.HI R23, RZ, 0x1f, R26 ;  /* 0x0000001fff177819 */ /* 0x000fce000001141a */
[----:B------:R-:W-:-:S04]  /*11d10*/  @P0 LOP3.LUT R16, R16, 0x40, RZ, 0xfc, !PT ;  /* 0x0000004010100812 */ /* 0x000fc800078efcff */
[----:B------:R-:W-:-:S04]  /*11d20*/  LOP3.LUT R16, R16, 0xffffffdf, RZ, 0xc0, !PT ;  /* 0xffffffdf10107812 */ /* 0x000fc800078ec0ff */
[----:B------:R-:W-:Y:S01]  /*11d30*/  @P1 LOP3.LUT R16, R16, 0x20, RZ, 0xfc, !PT ;  /* 0x0000002010101812 */ /* 0x000fe200078efcff */
[----:B0-----:R-:W-:Y:S06]  /*11d40*/  @!P0 BRA `(.L_x_2642) ;  /* 0x0000000000048947 */ /* 0x001fec0003800000 */
[----:B------:R-:W-:Y:S01]  /*11d50*/  BPT.TRAP 0x1 ;  /* 0x000000040000795c */ /* 0x000fe20000300000 */
.L_x_2642:
[----:B------:R-:W-:Y:S01]  /*11d60*/  IMAD R32, R0, -0x60, R19 ;  /* 0xffffffa000207824 */ /* 0x000fe200078e0213 */
[----:B------:R-:W-:Y:S01]  /*11d70*/  SHF.L.U32 R0, R22, 0x1f, RZ ;  /* 0x0000001f16007819 */ /* 0x000fe200000006ff */
[----:B------:R-:W-:Y:S01]  /*11d80*/  IMAD R19, R18, 0x8, R17 ;  /* 0x0000000812137824 */ /* 0x000fe200078e0211 */
[----:B------:R-:W-:Y:S03]  /*11d90*/  BSSY B0, `(.L_x_2643) ;  /* 0x0000003000007945 */ /* 0x000fe60003800000 */
[----:B------:R-:W0:Y:S02]  /*11da0*/  SYNCS.PHASECHK.TRANS64.TRYWAIT P0, [R19+URZ+0x22840], R0 ;  /* 0x02284000130075a7 */ /* 0x000e24000800017f */
[----:B0-----:R-:W-:Y:S05]  /*11db0*/  @!P0 BRA `(.L_x_2644) ;  /* 0x0000003c00c48947 */ /* 0x001fea0003800000 */
.L_x_2708:
[----:B------:R-:W-:Y:S05]  /*11dc0*/  BSYNC B0 ;  /* 0x0000000000007941 */ /* 0x000fea0003800000 */
.L_x_2643:
[----:B0-----:R-:W-:Y:S01]  /*11dd0*/  SHF.R.S32.HI R0, RZ, 0x1f, R35 ;  /* 0x0000001fff007819 */ /* 0x001fe20000011423 */
[----:B------:R-:W-:Y:S01]  /*11de0*/  ULDC.64 UR4, c[0x0][0x300] ;  /* 0x0000c00000047ab9 */ /* 0x000fe20000000a00 */
[----:B-----5:R-:W-:Y:S01]  /*11df0*/  SHF.R.S32.HI R4, RZ, 0x1f, R33 ;  /* 0x0000001fff047819 */ /* 0x020fe20000011421 */
[----:B------:R-:W-:Y:S01]  /*11e00*/  IMAD.WIDE.U32 R2, R35, UR4, RZ ;  /* 0x0000000423027c25 */ /* 0x000fe2000f8e00ff */
[----:B------:R-:W0:Y:S01]  /*11e10*/  S2R R7, SR_TID.X ;  /* 0x0000000000077919 */ /* 0x000e220000002100 */
[----:B------:R-:W-:Y:S01]  /*11e20*/  LOP3.LUT R16, R16, 0xfffffffd, RZ, 0xc0, !PT ;  /* 0xfffffffd10107812 */ /* 0x000fe200078ec0ff */
[----:B------:R1:W-:Y:S04]  /*11e30*/  STL [R1+0x8], R0 ;  /* 0x0000080001007387 */ /* 0x0003e80000100800 */
[----:B------:R2:W-:Y:S01]  /*11e40*/  STL [R1+0xc], R4 ;  /* 0x00000c0401007387 */ /* 0x0005e20000100800 */
[----:B-1----:R-:W-:-:S04]  /*11e50*/  IMAD R0, R0, UR4, RZ ;  /* 0x0000000400007c24 */ /* 0x002fc8000f8e02ff */
[----:B------:R-:W-:Y:S01]  /*11e60*/  IMAD R0, R35, UR5, R0 ;  /* 0x0000000523007c24 */ /* 0x000fe2000f8e0200 */
[----:B------:R-:W-:-:S03]  /*11e70*/  ULDC.64 UR4, c[0x0][0x310] ;  /* 0x0000c40000047ab9 */ /* 0x000fc60000000a00 */
[----:B------:R-:W-:Y:S02]  /*11e80*/  IMAD.IADD R3, R3, 0x1, R0 ;  /* 0x0000000103037824 */ /* 0x000fe400078e0200 */
[----:B------:R-:W-:Y:S02]  /*11e90*/  IMAD R0, R4, UR4, RZ ;  /* 0x0000000404007c24 */ /* 0x000fe4000f8e02ff */
[----:B--2---:R-:W1:Y:S01]  /*11ea0*/  S2R R4, SR_TID.X ;  /* 0x0000000000047919 */ /* 0x004e620000002100 */
[----:B------:R-:W-:-:S04]  /*11eb0*/  IMAD.WIDE.U32 R2, R33, UR4, R2 ;  /* 0x0000000421027c25 */ /* 0x000fc8000f8e0002 */
[----:B------:R-:W-:Y:S01]  /*11ec0*/  IMAD R0, R33, UR5, R0 ;  /* 0x0000000521007c24 */ /* 0x000fe2000f8e0200 */
[----:B------:R-:W-:Y:S01]  /*11ed0*/  ULDC.64 UR4, c[0x0][0x308] ;  /* 0x0000c20000047ab9 */ /* 0x000fe20000000a00 */
[----:B0-----:R-:W-:Y:S02]  /*11ee0*/  IMAD.SHL.U32 R7, R7, 0x8, RZ ;  /* 0x0000000807077824 */ /* 0x001fe400078e00ff */
[----:B------:R-:W-:Y:S02]  /*11ef0*/  IMAD.IADD R3, R3, 0x1, R0 ;  /* 0x0000000103037824 */ /* 0x000fe400078e0200 */
[----:B------:R-:W-:Y:S01]  /*11f00*/  IMAD R0, R23, UR4, RZ ;  /* 0x0000000417007c24 */ /* 0x000fe2000f8e02ff */
[----:B------:R-:W-:Y:S01]  /*11f10*/  LOP3.LUT R7, R7, 0x38, RZ, 0xc0, !PT ;  /* 0x0000003807077812 */ /* 0x000fe200078ec0ff */
[----:B------:R-:W-:-:S04]  /*11f20*/  IMAD.WIDE.U32 R2, R26, UR4, R2 ;  /* 0x000000041a027c25 */ /* 0x000fc8000f8e0002 */
[----:B------:R-:W-:Y:S01]  /*11f30*/  IMAD R0, R26, UR5, R0 ;  /* 0x000000051a007c24 */ /* 0x000fe2000f8e0200 */
[----:B------:R-:W-:Y:S01]  /*11f40*/  ULDC.64 UR4, c[0x0][0x2e8] ;  /* 0x0000ba0000047ab9 */ /* 0x000fe20000000a00 */
[----:B-1----:R-:W-:-:S04]  /*11f50*/  LOP3.LUT R4, R4, 0x7f, RZ, 0xc0, !PT ;  /* 0x0000007f04047812 */ /* 0x002fc800078ec0ff */
[----:B------:R-:W-:Y:S01]  /*11f60*/  SHF.R.U32.HI R5, RZ, 0x3, R4 ;  /* 0x00000003ff057819 */ /* 0x000fe20000011604 */
[----:B------:R-:W-:Y:S01]  /*11f70*/  IMAD.IADD R4, R3, 0x1, R0 ;  /* 0x0000000103047824 */ /* 0x000fe200078e0200 */
[----:B------:R-:W-:Y:S01]  /*11f80*/  LEA R0, P0, R2, UR4, 0x1 ;  /* 0x0000000402007c11 */ /* 0x000fe2000f8008ff */
[----:B------:R-:W-:Y:S02]  /*11f90*/  ULDC UR4, c[0x0][0x2f4] ;  /* 0x0000bd0000047ab9 */ /* 0x000fe40000000800 */
[----:B------:R-:W-:Y:S01]  /*11fa0*/  ISETP.GE.AND P2, PT, R7, UR4, PT ;  /* 0x0000000407007c0c */ /* 0x000fe2000bf46270 */
[----:B------:R-:W-:Y:S01]  /*11fb0*/  IMAD.IADD R32, R32, 0x1, -R5 ;  /* 0x0000000120207824 */ /* 0x000fe200078e0a05 */
[----:B------:R-:W-:Y:S01]  /*11fc0*/  LEA.HI.X R4, R2, UR5, R4, 0x1, P0 ;  /* 0x0000000502047c11 */ /* 0x000fe200080f0c04 */
[----:B------:R-:W-:Y:S01]  /*11fd0*/  UMOV UR5, 0xffffffff ;  /* 0xffffffff00057882 */ /* 0x000fe20000000000 */
[----:B------:R-:W-:Y:S02]  /*11fe0*/  IMAD R5, R18, 0x1800, R28 ;  /* 0x0000180012057824 */ /* 0x000fe400078e021c */
[----:B------:R-:W-:-:S07]  /*11ff0*/  ISETP.GE.AND P0, PT, R32, 0x1, PT ;  /* 0x000000012000780c */ /* 0x000fce0003f06270 */
        /* <DEDUP_REMOVED lines=54> */
.L_x_2722:
        /* <DEDUP_REMOVED lines=10> */
.L_x_2646:
        /* <DEDUP_REMOVED lines=11> */
.L_x_2647:
        /* <DEDUP_REMOVED lines=23> */
.L_x_2649:
[----:B------:R-:W-:Y:S05]  /*12620*/  BSYNC B6 ;  /* 0x0000000000067941 */ /* 0x000fea0003800000 */
.L_x_2648:
[----:B0-----:R-:W2:Y:S01]  /*12630*/  LDL.LU R2, [R1] ;  /* 0x0000000001027983 */ /* 0x001ea20000300800 */
[----:B------:R-:W0:Y:S01]  /*12640*/  LDC R21, c[0x0][0x448] ;  /* 0x00011200ff157b82 */ /* 0x000e220000000800 */
[----:B------:R-:W-:Y:S01]  /*12650*/  ULDC.64 UR4, c[0x0][0x298] ;  /* 0x0000a60000047ab9 */ /* 0x000fe20000000a00 */
[----:B------:R-:W-:Y:S01]  /*12660*/  LOP3.LUT P6, RZ, R16, 0x200, RZ, 0xc0, !PT ;  /* 0x0000020010ff7812 */ /* 0x000fe200078cc0ff */
[----:B------:R-:W3:Y:S01]  /*12670*/  S2R R20, SR_TID.X ;  /* 0x0000000000147919 */ /* 0x000ee20000002100 */
[----:B------:R-:W-:Y:S01]  /*12680*/  SHF.R.S32.HI R4, RZ, 0x1f, R27 ;  /* 0x0000001fff047819 */ /* 0x000fe2000001141b */
[----:B------:R-:W4:Y:S03]  /*12690*/  S2R R7, SR_TID.X ;  /* 0x0000000000077919 */ /* 0x000f260000002100 */
[----:B------:R-:W-:Y:S02]  /*126a0*/  SEL R4, R4, RZ, !P6 ;  /* 0x000000ff04047207 */ /* 0x000fe40007000000 */
[----:B---3--:R-:W-:Y:S01]  /*126b0*/  LOP3.LUT R20, R20, 0x7f, RZ, 0xc0, !PT ;  /* 0x0000007f14147812 */ /* 0x008fe200078ec0ff */
[----:B----4-:R-:W-:-:S05]  /*126c0*/  IMAD.SHL.U32 R7, R7, 0x8, RZ ;  /* 0x0000000807077824 */ /* 0x010fca00078e00ff */
[----:B------:R-:W-:Y:S02]  /*126d0*/  LOP3.LUT R7, R7, 0x38, RZ, 0xc0, !PT ;  /* 0x0000003807077812 */ /* 0x000fe400078ec0ff */
[----:B--2---:R-:W-:-:S05]  /*126e0*/  SHF.R.S32.HI R0, RZ, 0x1f, R2 ;  /* 0x0000001fff007819 */ /* 0x004fca0000011402 */
        /* <DEDUP_REMOVED lines=10> */
[----:B------:R-:W-:Y:S01]  /*12790*/  IMAD.IADD R3, R3, 0x1, R0 ;  /* 0x0000000103037824 */ /* 0x000fe200078e0200 */
[----:B------:R-:W-:Y:S02]  /*127a0*/  SEL R0, R27, RZ, !P6 ;  /* 0x000000ff1b007207 */ /* 0x000fe40007000000 */
[----:B0-----:R-:W-:Y:S02]  /*127b0*/  ISETP.NE.AND P6, PT, R21, 0x1, PT ;  /* 0x000000011500780c */ /* 0x001fe40003fc5270 */
[----:B------:R-:W-:Y:S01]  /*127c0*/  SHF.R.U32.HI R21, RZ, 0x3, R20 ;  /* 0x00000003ff157819 */ /* 0x000fe20000011614 */
[C---:B------:R-:W-:Y:S01]  /*127d0*/  IMAD.WIDE.U32 R2, R0.reuse, UR4, R2 ;  /* 0x0000000400027c25 */ /* 0x040fe2000f8e0002 */
[----:B------:R-:W0:Y:S03]  /*127e0*/  S2R R20, SR_TID.X ;  /* 0x0000000000147919 */ /* 0x000e260000002100 */
[----:B------:R-:W-:Y:S01]  /*127f0*/  IMAD R4, R0, UR5, R4 ;  /* 0x0000000500047c24 */ /* 0x000fe2000f8e0204 */
[----:B------:R-:W-:-:S03]  /*12800*/  ULDC.64 UR4, c[0x0][0x2d0] ;  /* 0x0000b40000047ab9 */ /* 0x000fc60000000a00 */
[----:B------:R-:W-:Y:S02]  /*12810*/  IMAD.IADD R3, R3, 0x1, R4 ;  /* 0x0000000103037824 */ /* 0x000fe400078e0204 */
[----:B------:R-:W2:Y:S08]  /*12820*/  @P6 LDC R6, c[0x0][0x44c] ;  /* 0x00011300ff066b82 */ /* 0x000eb00000000800 */
[----:B------:R-:W3:Y:S01]  /*12830*/  @P6 LDC R5, c[0x0][0x450] ;  /* 0x00011400ff056b82 */ /* 0x000ee20000000800 */
[----:B0-----:R-:W-:-:S05]  /*12840*/  IMAD.SHL.U32 R20, R20, 0x10, RZ ;  /* 0x0000001014147824 */ /* 0x001fca00078e00ff */
[----:B------:R-:W-:-:S05]  /*12850*/  LOP3.LUT R20, R21, 0x70, R20, 0xf8, !PT ;  /* 0x0000007015147812 */ /* 0x000fca00078ef814 */
[----:B------:R-:W-:Y:S02]  /*12860*/  IMAD.IADD R0, R20, 0x1, R34 ;  /* 0x0000000114007824 */ /* 0x000fe400078e0222 */
[----:B------:R-:W0:Y:S02]  /*12870*/  S2R R20, SR_TID.X ;  /* 0x0000000000147919 */ /* 0x000e240000002100 */
[----:B--2---:R-:W-:-:S04]  /*12880*/  @P6 IMAD.HI.U32 R6, R0, R6, RZ ;  /* 0x0000000600066227 */ /* 0x004fc800078e00ff */
[----:B------:R-:W-:Y:S01]  /*12890*/  IMAD.MOV.U32 R4, RZ, RZ, R0 ;  /* 0x000000ffff047224 */ /* 0x000fe200078e0000 */
[----:B---3--:R-:W-:Y:S02]  /*128a0*/  @P6 SHF.R.U32.HI R4, RZ, R5, R6 ;  /* 0x00000005ff046219 */ /* 0x008fe40000011606 */
[----:B------:R-:W2:Y:S03]  /*128b0*/  LDC R6, c[0x0][0x448] ;  /* 0x00011200ff067b82 */ /* 0x000ea60000000800 */
[----:B------:R-:W-:Y:S02]  /*128c0*/  IMAD.MOV R5, RZ, RZ, -R4 ;  /* 0x000000ffff057224 */ /* 0x000fe400078e0a04 */
[----:B------:R-:W-:Y:S01]  /*128d0*/  IMAD.WIDE.U32 R2, R4, UR4, R2 ;  /* 0x0000000404027c25 */ /* 0x000fe2000f8e0002 */
[----:B0-----:R-:W-:-:S03]  /*128e0*/  LOP3.LUT R20, R20, 0x7f, RZ, 0xc0, !PT ;  /* 0x0000007f14147812 */ /* 0x001fc600078ec0ff */
[----:B--2---:R-:W-:Y:S01]  /*128f0*/  IMAD R0, R6, R5, R0 ;  /* 0x0000000506007224 */ /* 0x004fe200078e0200 */
[----:B------:R-:W-:Y:S02]  /*12900*/  SHF.R.S32.HI R5, RZ, 0x1f, R4 ;  /* 0x0000001fff057819 */ /* 0x000fe40000011404 */
[----:B------:R-:W-:-:S03]  /*12910*/  SHF.R.U32.HI R8, RZ, 0x3, R20 ;  /* 0x00000003ff087819 */ /* 0x000fc60000011614 */
        /* <DEDUP_REMOVED lines=14> */
[----:B------:R-:W-:-:S03]  /*12a00*/  UMOV UR5, 0xffffffff ;  /* 0xffffffff00057882 */ /* 0x000fc60000000000 */
[----:B------:R-:W-:Y:S07]  /*12a10*/  BRA.DIV UR5, `(.L_x_2650) ;  /* 0x0000003a05c07947 */ /* 0x000fee000b800000 */
[----:B------:R-:W0:Y:S01]  /*12a20*/  SHFL.IDX PT, R3, R0, RZ, 0x181f ;  /* 0x00181fff00037589 */ /* 0x000e2200000e0000 */
[----:B------:R-:W-:Y:S02]  /*12a30*/  IMAD R36, R36, R6, RZ ;  /* 0x0000000624247224 */ /* 0x000fe400078e02ff */
        /* <DEDUP_REMOVED lines=72> */
.L_x_2739:
        /* <DEDUP_REMOVED lines=10> */
.L_x_2651:
        /* <DEDUP_REMOVED lines=18> */
.L_x_2740:
[----:B------:R-:W-:Y:S05]  /*13080*/  BSYNC B0 ;  /* 0x0000000000007941 */ /* 0x000fea0003800000 */
.L_x_2652:
[----:B------:R-:W-:-:S05]  /*13090*/  IMAD.U32 R2, RZ, RZ, UR36 ;  /* 0x00000024ff027e24 */ /* 0x000fca000f8e00ff */
[----:B------:R-:W-:-:S13]  /*130a0*/  ISETP.NE.AND P0, PT, R2, 0x3, PT ;  /* 0x000000030200780c */ /* 0x000fda0003f05270 */
[----:B------:R-:W-:Y:S05]  /*130b0*/  @!P0 BRA `(.L_x_2654) ;  /* 0x0000000000048947 */ /* 0x000fea0003800000 */
[----:B------:R-:W-:Y:S01]  /*130c0*/  BPT.TRAP 0x1 ;  /* 0x000000040000795c */ /* 0x000fe20000300000 */
.L_x_2654:
[----:B0-----:R-:W-:Y:S01]  /*130d0*/  SHF.L.U32 R0, R22, 0x1f, RZ ;  /* 0x0000001f16007819 */ /* 0x001fe200000006ff */
[----:B------:R-:W-:Y:S03]  /*130e0*/  BSSY B0, `(.L_x_2655) ;  /* 0x0000003000007945 */ /* 0x000fe60003800000 */
[----:B------:R-:W0:Y:S02]  /*130f0*/  SYNCS.PHASECHK.TRANS64.TRYWAIT P0, [R19+URZ+0x22860], R0 ;  /* 0x02286000130075a7 */ /* 0x000e24000800017f */
[----:B0-----:R-:W-:Y:S05]  /*13100*/  @!P0 BRA `(.L_x_2656) ;  /* 0x0000003c00bc8947 */ /* 0x001fea0003800000 */
.L_x_2741:
[----:B------:R-:W-:Y:S05]  /*13110*/  BSYNC B0 ;  /* 0x0000000000007941 */ /* 0x000fea0003800000 */
.L_x_2655:
[----:B------:R-:W0:Y:S01]  /*13120*/  LDL.LU R2, [R1+0x8] ;  /* 0x0000080001027983 */ /* 0x000e220000300800 */
[----:B------:R-:W-:-:S03]  /*13130*/  ULDC.64 UR4, c[0x0][0x328] ;  /* 0x0000ca0000047ab9 */ /* 0x000fc60000000a00 */
[----:B------:R-:W2:Y:S04]  /*13140*/  LDL.LU R6, [R1+0xc] ;  /* 0x00000c0001067983 */ /* 0x000ea80000300800 */
[----:B------:R-:W3:Y:S01]  /*13150*/  LDL.LU R4, [R1+0x14] ;  /* 0x0000140001047983 */ /* 0x000ee20000300800 */
[C---:B------:R-:W-:Y:S02]  /*13160*/  LOP3.LUT P3, RZ, R16.reuse, 0x10, RZ, 0xc0, !PT ;  /* 0x0000001010ff7812 */ /* 0x040fe4000786c0ff */
[C---:B------:R-:W-:Y:S02]  /*13170*/  LOP3.LUT P2, RZ, R16.reuse, 0x8, RZ, 0xc0, !PT ;  /* 0x0000000810ff7812 */ /* 0x040fe4000784c0ff */
[C---:B------:R-:W-:Y:S02]  /*13180*/  LOP3.LUT P1, RZ, R16.reuse, 0x4, RZ, 0xc0, !PT ;  /* 0x0000000410ff7812 */ /* 0x040fe4000782c0ff */
[----:B------:R-:W-:-:S02]  /*13190*/  LOP3.LUT P4, RZ, R16, 0x1, RZ, 0xc0, !PT ;  /* 0x0000000110ff7812 */ /* 0x000fc4000788c0ff */
[----:B------:R-:W-:Y:S01]  /*131a0*/  SEL R7, RZ, 0x8, P1 ;  /* 0x00000008ff077807 */ /* 0x000fe20000800000 */
[----:B0-----:R-:W-:Y:S02]  /*131b0*/  IMAD R0, R2, UR4, RZ ;  /* 0x0000000402007c24 */ /* 0x001fe4000f8e02ff */
[----:B------:R-:W-:-:S04]  /*131c0*/  IMAD.WIDE.U32 R2, R35, UR4, RZ ;  /* 0x0000000423027c25 */ /* 0x000fc8000f8e00ff */
[----:B------:R-:W-:Y:S01]  /*131d0*/  IMAD R5, R35, UR5, R0 ;  /* 0x0000000523057c24 */ /* 0x000fe2000f8e0200 */
[----:B------:R-:W-:Y:S02]  /*131e0*/  ULDC.64 UR4, c[0x0][0x338] ;  /* 0x0000ce0000047ab9 */ /* 0x000fe40000000a00 */
[----:B--2---:R-:W-:Y:S02]  /*131f0*/  IMAD R0, R6, UR4, RZ ;  /* 0x0000000406007c24 */ /* 0x004fe4000f8e02ff */
[----:B------:R-:W-:Y:S02]  /*13200*/  IMAD.IADD R3, R3, 0x1, R5 ;  /* 0x0000000103037824 */ /* 0x000fe400078e0205 */
[C---:B------:R-:W-:Y:S01]  /*13210*/  IMAD R5, R33.reuse, UR5, R0 ;  /* 0x0000000521057c24 */ /* 0x040fe2000f8e0200 */
[----:B------:R-:W-:Y:S01]  /*13220*/  SEL R0, RZ, 0x2, P3 ;  /* 0x00000002ff007807 */ /* 0x000fe20001800000 */
[----:B------:R-:W-:Y:S01]  /*13230*/  IMAD.WIDE.U32 R2, R33, UR4, R2 ;  /* 0x0000000421027c25 */ /* 0x000fe2000f8e0002 */
        /* <DEDUP_REMOVED lines=11> */
[----:B---3--:R-:W-:Y:S01]  /*132f0*/  IADD3 R0, R3, R0, R4 ;  /* 0x0000000003007210 */ /* 0x008fe20007ffe004 */
[----:B------:R-:W-:-:S04]  /*13300*/  IMAD R4, R18, 0x6000, R28 ;  /* 0x0000600012047824 */ /* 0x000fc800078e021c */
[----:B------:R-:W-:Y:S01]  /*13310*/  IMAD.IADD R7, R0, 0x1, R7 ;  /* 0x0000000100077824 */ /* 0x000fe200078e0207 */
[----:B------:R-:W-:Y:S06]  /*13320*/  BRA.DIV UR4, `(.L_x_2657) ;  /* 0x0000003e04487947 */ /* 0x000fec000b800000 */
[----:B------:R-:W0:Y:S01]  /*13330*/  S2R R2, SR_TID.X ;  /* 0x0000000000027919 */ /* 0x000e220000002100 */
[----:B------:R-:W-:Y:S01]  /*13340*/  IMAD R4, R4, 0x2, R17 ;  /* 0x0000000204047824 */ /* 0x000fe200078e0211 */
[C---:B------:R-:W-:Y:S01]  /*13350*/  LOP3.LUT P2, RZ, R7.reuse, 0x2, RZ, 0xc0, !PT ;  /* 0x0000000207ff7812 */ /* 0x040fe2000784c0ff */
[----:B------:R-:W2:Y:S01]  /*13360*/  SHFL.IDX PT, R14, R5, RZ, 0x181f ;  /* 0x00181fff050e7589 */ /* 0x000ea200000e0000 */
[----:B------:R-:W-:-:S03]  /*13370*/  LOP3.LUT P1, RZ, R7, 0x4, RZ, 0xc0, !PT ;  /* 0x0000000407ff7812 */ /* 0x000fc6000782c0ff */
        /* <DEDUP_REMOVED lines=18> */
[----:B--2---:R-:W0:Y:S02]  /*134a0*/  SHFL.IDX PT, R3, R6, 0x1, 0x181f ;  /* 0x00381f0006037f89 */ /* 0x004e2400000e0000 */
        /* <DEDUP_REMOVED lines=25> */
[C---:B------:R-:W-:Y:S01]  /*13640*/  ISETP.LT.OR P3, PT, R32.reuse, 0x31, P4 ;  /* 0x000000312000780c */ /* 0x040fe20002761670 */
[----:B------:R-:W0:Y:S04]  /*13650*/  SHFL.IDX PT, R3, R6, 0x4, 0x181f ;  /* 0x00981f0006037f89 */ /* 0x000e2800000e0000 */
[----:B------:R-:W2:Y:S08]  /*13660*/  SHFL.IDX PT, R6, R6, 0x5, 0x181f ;  /* 0x00b81f0006067f89 */ /* 0x000eb000000e0000 */
        /* <DEDUP_REMOVED lines=8> */
[----:B------:R3:W4:Y:S02]  /*136f0*/  SHFL.IDX PT, R14, R5, 0x5, 0x181f ;  /* 0x00b81f00050e7f89 */ /* 0x00072400000e0000 */
        /* <DEDUP_REMOVED lines=9> */
.L_x_2755:
[----:B0--3--:R-:W-:Y:S02]  /*13790*/  IADD3 R2, P3, R14, R0, RZ ;  /* 0x000000000e027210 */ /* 0x009fe40007f7e0ff */
        /* <DEDUP_REMOVED lines=14> */
.L_x_2658:
        /* <DEDUP_REMOVED lines=11> */
.L_x_2659:
[----:B------:R-:W2:Y:S01]  /*13930*/  LDL.LU R2, [R1+0x4] ;  /* 0x0000040001027983 */ /* 0x000ea20000300800 */
[----:B------:R0:W-:Y:S01]  /*13940*/  SYNCS.ARRIVE.TRANS64.A1T0 RZ, [R19+URZ+0x22850], RZ ;  /* 0x022850ff13ff79a7 */ /* 0x0001e2000810003f */
[----:B------:R-:W-:Y:S01]  /*13950*/  BSSY B0, `(.L_x_2660) ;  /* 0x00000e1000007945 */ /* 0x000fe20003800000 */
[----:B--2---:R-:W-:-:S05]  /*13960*/  VIADD R10, R2, 0xfffffffe ;  /* 0xfffffffe020a7836 */ /* 0x004fca0000000000 */
[----:B------:R-:W-:-:S13]  /*13970*/  ISETP.GE.AND P0, PT, R10, R31, PT ;  /* 0x0000001f0a00720c */ /* 0x000fda0003f06270 */
[----:B0-----:R-:W-:Y:S05]  /*13980*/  @!P0 BRA `(.L_x_2661) ;  /* 0x0000000c00748947 */ /* 0x001fea0003800000 */
.L_x_2674:
[----:B0-----:R-:W0:Y:S01]  /*13990*/  S2R R2, SR_TID.X ;  /* 0x0000000000027919 */ /* 0x001e220000002100 */
[----:B--2---:R-:W2:Y:S01]  /*139a0*/  LDC R3, c[0x0][0x430] ;  /* 0x00010c00ff037b82 */ /* 0x004ea20000000800 */
[----:B------:R-:W-:Y:S02]  /*139b0*/  IMAD R8, R10, 0x60, R29 ;  /* 0x000000600a087824 */ /* 0x000fe400078e021d */
[----:B------:R-:W-:Y:S01]  /*139c0*/  VIADD R18, R18, 0x1 ;  /* 0x0000000112127836 */ /* 0x000fe20000000000 */
[----:B--2---:R-:W-:Y:S02]  /*139d0*/  ISETP.NE.AND P0, PT, R3, 0x1, PT ;  /* 0x000000010300780c */ /* 0x004fe40003f05270 */
[----:B0-----:R-:W-:-:S04]  /*139e0*/  LOP3.LUT R2, R2, 0x7f, RZ, 0xc0, !PT ;  /* 0x0000007f02027812 */ /* 0x001fc800078ec0ff */
[----:B------:R-:W-:Y:S02]  /*139f0*/  SHF.R.U32.HI R4, RZ, 0x3, R2 ;  /* 0x00000003ff047819 */ /* 0x000fe40000011602 */
[----:B------:R-:W0:Y:S05]  /*13a00*/  S2R R2, SR_TID.X ;  /* 0x0000000000027919 */ /* 0x000e2a0000002100 */
[----:B------:R-:W2:Y:S08]  /*13a10*/  @P0 LDC R3, c[0x0][0x434] ;  /* 0x00010d00ff030b82 */ /* 0x000eb00000000800 */
[----:B---3--:R-:W3:Y:S01]  /*13a20*/  @P0 LDC R7, c[0x0][0x438] ;  /* 0x00010e00ff070b82 */ /* 0x008ee20000000800 */
[----:B0-----:R-:W-:-:S05]  /*13a30*/  IMAD.SHL.U32 R2, R2, 0x10, RZ ;  /* 0x0000001002027824 */ /* 0x001fca00078e00ff */
[----:B------:R-:W-:-:S04]  /*13a40*/  LOP3.LUT R2, R4, 0x70, R2, 0xf8, !PT ;  /* 0x0000007004027812 */ /* 0x000fc800078ef802 */
[C---:B------:R-:W-:Y:S01]  /*13a50*/  ISETP.GT.U32.AND P1, PT, R2.reuse, 0x5f, PT ;  /* 0x0000005f0200780c */ /* 0x040fe20003f24070 */
[----:B------:R-:W-:-:S04]  /*13a60*/  IMAD.IADD R8, R2, 0x1, R8 ;  /* 0x0000000102087824 */ /* 0x000fc800078e0208 */
[----:B--2---:R-:W-:-:S04]  /*13a70*/  @P0 IMAD.HI.U32 R2, R8, R3, RZ ;  /* 0x0000000308020227 */ /* 0x004fc800078e00ff */
[----:B------:R-:W-:Y:S01]  /*13a80*/  IMAD.MOV.U32 R9, RZ, RZ, R8 ;  /* 0x000000ffff097224 */ /* 0x000fe200078e0008 */
[----:B---3--:R-:W-:-:S03]  /*13a90*/  @P0 SHF.R.U32.HI R9, RZ, R7, R2 ;  /* 0x00000007ff090219 */ /* 0x008fc60000011602 */
[----:B------:R-:W0:Y:S01]  /*13aa0*/  @!P1 LDC.64 R4, c[0x0][0x428] ;  /* 0x00010a00ff049b82 */ /* 0x000e220000000a00 */
[----:B------:R-:W-:-:S07]  /*13ab0*/  @!P1 SHF.R.S32.HI R3, RZ, 0x1f, R9 ;  /* 0x0000001fff039819 */ /* 0x000fce0000011409 */
[----:B------:R-:W2:Y:S01]  /*13ac0*/  @!P1 LDC.64 R6, c[0x0][0x418] ;  /* 0x00010600ff069b82 */ /* 0x000ea20000000a00 */
[----:B0-----:R-:W-:-:S04]  /*13ad0*/  @!P1 IMAD R2, R30, R4, RZ ;  /* 0x000000041e029224 */ /* 0x001fc800078e02ff */
[----:B------:R-:W-:Y:S02]  /*13ae0*/  @!P1 IMAD R5, R25, R5, R2 ;  /* 0x0000000519059224 */ /* 0x000fe400078e0202 */
[----:B------:R-:W-:-:S04]  /*13af0*/  @!P1 IMAD.MOV.U32 R2, RZ, RZ, R9 ;  /* 0x000000ffff029224 */ /* 0x000fc800078e0009 */
[----:B------:R-:W-:-:S04]  /*13b00*/  @!P1 IMAD.WIDE.U32 R2, R25, R4, R2 ;  /* 0x0000000419029225 */ /* 0x000fc800078e0002 */
[----:B------:R-:W-:Y:S01]  /*13b10*/  @!P1 IMAD.IADD R5, R5, 0x1, R3 ;  /* 0x0000000105059824 */ /* 0x000fe200078e0203 */
[C---:B--2---:R-:W-:Y:S01]  /*13b20*/  @!P1 LEA R6, P0, R2.reuse, R6, 0x2 ;  /* 0x0000000602069211 */ /* 0x044fe200078010ff */
[----:B------:R-:W-:Y:S02]  /*13b30*/  IMAD.MOV.U32 R4, RZ, RZ, RZ ;  /* 0x000000ffff047224 */ /* 0x000fe400078e00ff */
[----:B------:R-:W-:Y:S01]  /*13b40*/  IMAD.U32 R11, RZ, RZ, UR36 ;  /* 0x00000024ff0b7e24 */ /* 0x000fe2000f8e00ff */
        /* <DEDUP_REMOVED lines=13> */
[----:B------:R-:W-:Y:S01]  /*13c20*/  ISETP.GT.AND P2, PT, R2, R31, PT ;  /* 0x0000001f0200720c */ /* 0x000fe20003f44270 */
[----:B0-----:R-:W-:-:S12]  /*13c30*/  @!P1 BRA `(.L_x_2662) ;  /* 0x0000000000049947 */ /* 0x001fd80003800000 */
[----:B------:R-:W-:Y:S01]  /*13c40*/  BPT.TRAP 0x1 ;  /* 0x000000040000795c */ /* 0x000fe20000300000 */
.L_x_2662:
[----:B------:R-:W-:Y:S01]  /*13c50*/  IMAD R6, R18, 0x8, R17 ;  /* 0x0000000812067824 */ /* 0x000fe200078e0211 */
[----:B------:R-:W-:Y:S01]  /*13c60*/  SHF.L.U32 R21, R22, 0x1f, RZ ;  /* 0x0000001f16157819 */ /* 0x000fe200000006ff */
[----:B------:R-:W-:Y:S01]  /*13c70*/  BSSY B1, `(.L_x_2663) ;  /* 0x0000004000017945 */ /* 0x000fe20003800000 */
[----:B-1----:R-:W-:Y:S02]  /*13c80*/  SHF.R.S32.HI R19, RZ, 0x1f, R5 ;  /* 0x0000001fff137819 */ /* 0x002fe40000011405 */
[----:B------:R-:W0:Y:S02]  /*13c90*/  SYNCS.PHASECHK.TRANS64.TRYWAIT P0, [R6+URZ+0x22840], R21 ;  /* 0x02284015060075a7 */ /* 0x000e24000800017f */
[----:B0-----:R-:W-:Y:S05]  /*13ca0*/  @!P0 BRA `(.L_x_2664) ;  /* 0x0000003c00288947 */ /* 0x001fea0003800000 */
.L_x_2756:
[----:B------:R-:W-:Y:S05]  /*13cb0*/  BSYNC B1 ;  /* 0x0000000000017941 */ /* 0x000fea0003800000 */
.L_x_2663:
        /* <DEDUP_REMOVED lines=52> */
.L_x_2770:
        /* <DEDUP_REMOVED lines=8> */
.L_x_2666:
        /* <DEDUP_REMOVED lines=11> */
.L_x_2667:
[----:B------:R2:W-:Y:S01]  /*14130*/  SYNCS.ARRIVE.TRANS64.A1T0 RZ, [R6+URZ+0x22830], RZ ;  /* 0x022830ff06ff79a7 */ /* 0x0005e2000810003f */
[----:B------:R-:W-:Y:S05]  /*14140*/  @!P3 BRA `(.L_x_2668) ;  /* 0x000000000004b947 */ /* 0x000fea0003800000 */
[----:B------:R-:W-:Y:S01]  /*14150*/  BPT.TRAP 0x1 ;  /* 0x000000040000795c */ /* 0x000fe20000300000 */
.L_x_2668:
[----:B------:R-:W3:Y:S01]  /*14160*/  SYNCS.PHASECHK.TRANS64.TRYWAIT P0, [R6+URZ+0x22860], R21 ;  /* 0x02286015060075a7 */ /* 0x000ee2000800017f */
[----:B------:R-:W-:Y:S04]  /*14170*/  BSSY B1, `(.L_x_2669) ;  /* 0x0000002000017945 */ /* 0x000fe80003800000 */
[----:B---3--:R-:W-:Y:S05]  /*14180*/  @!P0 BRA `(.L_x_2670) ;  /* 0x0000003c00a88947 */ /* 0x008fea0003800000 */
.L_x_2771:
[----:B------:R-:W-:Y:S05]  /*14190*/  BSYNC B1 ;  /* 0x0000000000017941 */ /* 0x000fea0003800000 */
.L_x_2669:
[----:B------:R-:W-:Y:S01]  /*141a0*/  ULDC.64 UR4, c[0x0][0x328] ;  /* 0x0000ca0000047ab9 */ /* 0x000fe20000000a00 */
[C---:B------:R-:W-:Y:S01]  /*141b0*/  LOP3.LUT P5, RZ, R16.reuse, 0x1, RZ, 0xc0, !PT ;  /* 0x0000000110ff7812 */ /* 0x040fe200078ac0ff */
[----:B------:R-:W-:Y:S01]  /*141c0*/  IMAD R2, R19, UR4, RZ ;  /* 0x0000000413027c24 */ /* 0x000fe2000f8e02ff */
[----:B------:R-:W-:Y:S01]  /*141d0*/  LOP3.LUT P4, RZ, R16, 0x10, RZ, 0xc0, !PT ;  /* 0x0000001010ff7812 */ /* 0x000fe2000788c0ff */
[----:B------:R-:W-:Y:S01]  /*141e0*/  IMAD R8, R18, 0x6000, R28 ;  /* 0x0000600012087824 */ /* 0x000fe200078e021c */
[C---:B------:R-:W-:Y:S01]  /*141f0*/  LOP3.LUT P3, RZ, R16.reuse, 0x8, RZ, 0xc0, !PT ;  /* 0x0000000810ff7812 */ /* 0x040fe2000786c0ff */
[C---:B-1----:R-:W-:Y:S01]  /*14200*/  IMAD R7, R5.reuse, UR5, R2 ;  /* 0x0000000505077c24 */ /* 0x042fe2000f8e0202 */
[----:B------:R-:W-:Y:S01]  /*14210*/  LOP3.LUT P1, RZ, R16, 0x4, RZ, 0xc0, !PT ;  /* 0x0000000410ff7812 */ /* 0x000fe2000782c0ff */
        /* <DEDUP_REMOVED lines=17> */
[----:B------:R-:W1:Y:S01]  /*14330*/  SHFL.IDX PT, R14, R7, RZ, 0x181f ;  /* 0x00181fff070e7589 */ /* 0x000e6200000e0000 */
[----:B------:R-:W-:-:S03]  /*14340*/  IMAD R8, R8, 0x2, R17 ;  /* 0x0000000208087824 */ /* 0x000fc600078e0211 */
[----:B------:R-:W4:Y:S04]  /*14350*/  SHFL.IDX PT, R3, R9, RZ, 0x181f ;  /* 0x00181fff09037589 */ /* 0x000f2800000e0000 */
[----:B------:R-:W-:Y:S04]  /*14360*/  SHFL.IDX PT, R5, R9, 0x1, 0x181f ;  /* 0x00381f0009057f89 */ /* 0x000fe800000e0000 */
[----:B------:R-:W-:Y:S01]  /*14370*/  SHFL.IDX PT, R19, R9, 0x2, 0x181f ;  /* 0x00581f0009137f89 */ /* 0x000fe200000e0000 */
[----:B-1----:R-:W-:-:S03]  /*14380*/  IADD3 R2, P0, R14, R0, RZ ;  /* 0x000000000e027210 */ /* 0x002fc60007f1e0ff */
[----:B------:R-:W1:Y:S02]  /*14390*/  SHFL.IDX PT, R14, R7, 0x1, 0x181f ;  /* 0x00381f00070e7f89 */ /* 0x000e6400000e0000 */
[----:B----4-:R-:W-:-:S05]  /*143a0*/  IMAD.X R3, RZ, RZ, R3, P0 ;  /* 0x000000ffff037224 */ /* 0x010fca00000e0603 */
[----:B------:R-:W-:Y:S04]  /*143b0*/  LDGSTS.E.BYPASS.LTC128B.128 [R8+0x400], desc[UR46][R2.64], !P5 ;  /* 0x0040000002087fae */ /* 0x000fe8000e901d6e */
[----:B------:R-:W-:Y:S04]  /*143c0*/  LDGSTS.E.BYPASS.LTC128B.128 [R8+0x3400], desc[UR46][R2.64+0x80], !P4 ;  /* 0x0340008002087fae */ /* 0x000fe8000e101d6e */
[----:B------:R-:W-:Y:S04]  /*143d0*/  LDGSTS.E.BYPASS.LTC128B.128 [R8+0x6400], desc[UR46][R2.64+0x100], !P3 ;  /* 0x0640010002087fae */ /* 0x000fe8000d901d6e */
[----:B------:R4:W-:Y:S01]  /*143e0*/  LDGSTS.E.BYPASS.LTC128B.128 [R8+0x9400], desc[UR46][R2.64+0x180], !P1 ;  /* 0x0940018002087fae */ /* 0x0009e2000c901d6e */
[----:B-1----:R-:W-:-:S03]  /*143f0*/  IADD3 R4, P0, R14, R0, RZ ;  /* 0x000000000e047210 */ /* 0x002fc60007f1e0ff */
[----:B------:R-:W4:Y:S02]  /*14400*/  SHFL.IDX PT, R14, R7, 0x2, 0x181f ;  /* 0x00581f00070e7f89 */ /* 0x000f2400000e0000 */
[----:B------:R-:W-:-:S05]  /*14410*/  IMAD.X R5, RZ, RZ, R5, P0 ;  /* 0x000000ffff057224 */ /* 0x000fca00000e0605 */
[----:B------:R-:W-:Y:S04]  /*14420*/  LDGSTS.E.BYPASS.LTC128B.128 [R8+0xc00], desc[UR46][R4.64], !P5 ;  /* 0x00c0000004087fae */ /* 0x000fe8000e901d6e */
[----:B------:R-:W-:Y:S04]  /*14430*/  LDGSTS.E.BYPASS.LTC128B.128 [R8+0x3c00], desc[UR46][R4.64+0x80], !P4 ;  /* 0x03c0008004087fae */ /* 0x000fe8000e101d6e */
[----:B------:R-:W-:Y:S04]  /*14440*/  LDGSTS.E.BYPASS.LTC128B.128 [R8+0x6c00], desc[UR46][R4.64+0x100], !P3 ;  /* 0x06c0010004087fae */ /* 0x000fe8000d901d6e */
[----:B------:R1:W-:Y:S01]  /*14450*/  LDGSTS.E.BYPASS.LTC128B.128 [R8+0x9c00], desc[UR46][R4.64+0x180], !P1 ;  /* 0x09c0018004087fae */ /* 0x0003e2000c901d6e */
[----:B----4-:R-:W-:-:S03]  /*14460*/  IADD3 R2, P0, R14, R0, RZ ;  /* 0x000000000e027210 */ /* 0x010fc60007f1e0ff */
[----:B------:R-:W4:Y:S02]  /*14470*/  SHFL.IDX PT, R14, R7, 0x3, 0x181f ;  /* 0x00781f00070e7f89 */ /* 0x000f2400000e0000 */
[----:B------:R-:W-:Y:S02]  /*14480*/  IMAD.X R3, RZ, RZ, R19, P0 ;  /* 0x000000ffff037224 */ /* 0x000fe400000e0613 */
[----:B------:R-:W-:Y:S04]  /*14490*/  SHFL.IDX PT, R19, R9, 0x4, 0x181f ;  /* 0x00981f0009137f89 */ /* 0x000fe800000e0000 */
[----:B-1----:R-:W1:Y:S04]  /*144a0*/  SHFL.IDX PT, R5, R9, 0x3, 0x181f ;  /* 0x00781f0009057f89 */ /* 0x002e6800000e0000 */
[----:B------:R-:W-:Y:S04]  /*144b0*/  LDGSTS.E.BYPASS.LTC128B.128 [R8+0x1400], desc[UR46][R2.64], !P5 ;  /* 0x0140000002087fae */ /* 0x000fe8000e901d6e */
[----:B------:R-:W-:Y:S04]  /*144c0*/  LDGSTS.E.BYPASS.LTC128B.128 [R8+0x4400], desc[UR46][R2.64+0x80], !P4 ;  /* 0x0440008002087fae */ /* 0x000fe8000e101d6e */
[----:B------:R-:W-:Y:S01]  /*144d0*/  LDGSTS.E.BYPASS.LTC128B.128 [R8+0x7400], desc[UR46][R2.64+0x100], !P3 ;  /* 0x0740010002087fae */ /* 0x000fe2000d901d6e */
[----:B----4-:R-:W-:-:S03]  /*144e0*/  IADD3 R4, P0, R14, R0, RZ ;  /* 0x000000000e047210 */ /* 0x010fc60007f1e0ff */
[----:B------:R4:W-:Y:S04]  /*144f0*/  LDGSTS.E.BYPASS.LTC128B.128 [R8+0xa400], desc[UR46][R2.64+0x180], !P1 ;  /* 0x0a40018002087fae */ /* 0x0009e8000c901d6e */
[----:B------:R-:W4:Y:S01]  /*14500*/  SHFL.IDX PT, R14, R7, 0x4, 0x181f ;  /* 0x00981f00070e7f89 */ /* 0x000f2200000e0000 */
[----:B-1----:R-:W-:-:S03]  /*14510*/  IMAD.X R5, RZ, RZ, R5, P0 ;  /* 0x000000ffff057224 */ /* 0x002fc600000e0605 */
[----:B------:R-:W1:Y:S04]  /*14520*/  SHFL.IDX PT, R9, R9, 0x5, 0x181f ;  /* 0x00b81f0009097f89 */ /* 0x000e6800000e0000 */
[----:B------:R0:W-:Y:S04]  /*14530*/  LDGSTS.E.BYPASS.LTC128B.128 [R8+0x1c00], desc[UR46][R4.64], !P5 ;  /* 0x01c0000004087fae */ /* 0x0001e8000e901d6e */
[----:B------:R0:W-:Y:S04]  /*14540*/  LDGSTS.E.BYPASS.LTC128B.128 [R8+0x4c00], desc[UR46][R4.64+0x80], !P4 ;  /* 0x04c0008004087fae */ /* 0x0001e8000e101d6e */
[----:B------:R0:W-:Y:S04]  /*14550*/  LDGSTS.E.BYPASS.LTC128B.128 [R8+0x7c00], desc[UR46][R4.64+0x100], !P3 ;  /* 0x07c0010004087fae */ /* 0x0001e8000d901d6e */
[----:B------:R0:W-:Y:S01]  /*14560*/  LDGSTS.E.BYPASS.LTC128B.128 [R8+0xac00], desc[UR46][R4.64+0x180], !P1 ;  /* 0x0ac0018004087fae */ /* 0x0001e2000c901d6e */
[----:B----4-:R-:W-:-:S03]  /*14570*/  IADD3 R2, P0, R14, R0, RZ ;  /* 0x000000000e027210 */ /* 0x010fc60007f1e0ff */
[----:B------:R0:W4:Y:S02]  /*14580*/  SHFL.IDX PT, R14, R7, 0x5, 0x181f ;  /* 0x00b81f00070e7f89 */ /* 0x00012400000e0000 */
[----:B------:R-:W-:-:S05]  /*14590*/  IMAD.X R3, RZ, RZ, R19, P0 ;  /* 0x000000ffff037224 */ /* 0x000fca00000e0613 */
[----:B------:R0:W-:Y:S04]  /*145a0*/  LDGSTS.E.BYPASS.LTC128B.128 [R8+0x2400], desc[UR46][R2.64], !P5 ;  /* 0x0240000002087fae */ /* 0x0001e8000e901d6e */
[----:B------:R0:W-:Y:S04]  /*145b0*/  LDGSTS.E.BYPASS.LTC128B.128 [R8+0x5400], desc[UR46][R2.64+0x80], !P4 ;  /* 0x0540008002087fae */ /* 0x0001e8000e101d6e */
[----:B------:R0:W-:Y:S04]  /*145c0*/  LDGSTS.E.BYPASS.LTC128B.128 [R8+0x8400], desc[UR46][R2.64+0x100], !P3 ;  /* 0x0840010002087fae */ /* 0x0001e8000d901d6e */
[----:B-1----:R0:W-:Y:S02]  /*145d0*/  LDGSTS.E.BYPASS.LTC128B.128 [R8+0xb400], desc[UR46][R2.64+0x180], !P1 ;  /* 0x0b40018002087fae */ /* 0x0021e4000c901d6e */
.L_x_2785:
        /* <DEDUP_REMOVED lines=11> */
.L_x_2672:
        /* <DEDUP_REMOVED lines=11> */
.L_x_2673:
[----:B------:R0:W-:Y:S01]  /*14740*/  SYNCS.ARRIVE.TRANS64.A1T0 RZ, [R6+URZ+0x22850], RZ ;  /* 0x022850ff06ff79a7 */ /* 0x0001e2000810003f */
[----:B------:R-:W-:Y:S05]  /*14750*/  @P2 BRA `(.L_x_2674) ;  /* 0xfffffff0008c2947 */ /* 0x000fea000383ffff */
.L_x_2661:
[----:B------:R-:W-:Y:S05]  /*14760*/  BSYNC B0 ;  /* 0x0000000000007941 */ /* 0x000fea0003800000 */
.L_x_2660:
[----:B------:R-:W4:Y:S01]  /*14770*/  S2R R2, SR_TID.X ;  /* 0x0000000000027919 */ /* 0x000f220000002100 */
[----:B------:R-:W-:Y:S01]  /*14780*/  VIADD R18, R18, 0x1 ;  /* 0x0000000112127836 */ /* 0x000fe20000000000 */
[----:B------:R-:W-:Y:S04]  /*14790*/  BSSY B0, `(.L_x_2675) ;  /* 0x0000012000007945 */ /* 0x000fe80003800000 */
[----:B------:R-:W-:-:S04]  /*147a0*/  ISETP.NE.AND P0, PT, R18, 0x2, PT ;  /* 0x000000021200780c */ /* 0x000fc80003f05270 */
[----:B------:R-:W-:Y:S02]  /*147b0*/  SEL R5, RZ, 0x1, P0 ;  /* 0x00000001ff057807 */ /* 0x000fe40000000000 */
[----:B----4-:R-:W-:-:S04]  /*147c0*/  LOP3.LUT R2, R2, 0x7f, RZ, 0xc0, !PT ;  /* 0x0000007f02027812 */ /* 0x010fc800078ec0ff */
[----:B------:R-:W-:-:S13]  /*147d0*/  ISETP.NE.AND P1, PT, R2, RZ, PT ;  /* 0x000000ff0200720c */ /* 0x000fda0003f25270 */
[----:B------:R-:W-:Y:S05]  /*147e0*/  @P1 BRA `(.L_x_2676) ;  /* 0x0000000000301947 */ /* 0x000fea0003800000 */
[----:B------:R-:W4:Y:S01]  /*147f0*/  S2R R7, SR_LANEID ;  /* 0x0000000000077919 */ /* 0x000f220000000000 */
[----:B------:R-:W-:Y:S01]  /*14800*/  VOTEU.ANY UR4, UPT, PT ;  /* 0x0000000000047886 */ /* 0x000fe200038e0100 */
[----:B------:R-:W5:Y:S01]  /*14810*/  LDC.64 R2, c[0x0][0xc60] ;  /* 0x00031800ff027b82 */ /* 0x000f620000000a00 */
[----:B------:R-:W4:Y:S02]  /*14820*/  FLO.U32 R0, UR4 ;  /* 0x0000000400007d00 */ /* 0x000f2400080e0000 */
[----:B----4-:R-:W-:-:S06]  /*14830*/  ISETP.EQ.U32.AND P1, PT, R0, R7, PT ;  /* 0x000000070000720c */ /* 0x010fcc0003f22070 */
[----:B------:R-:W5:Y:S07]  /*14840*/  POPC R7, UR4 ;  /* 0x0000000400077d09 */ /* 0x000f6e0008000000 */
[----:B-----5:R-:W4:Y:S01]  /*14850*/  @P1 ATOMG.E.ADD.STRONG.GPU PT, R3, desc[UR46][R2.64], R7 ;  /* 0x00000007020319a8 */ /* 0x020f2200081ee1ee */
[----:B------:R-:W5:Y:S02]  /*14860*/  S2R R4, SR_LTMASK ;  /* 0x0000000000047919 */ /* 0x000f640000003900 */
[----:B-----5:R-:W-:-:S04]  /*14870*/  LOP3.LUT R4, R4, UR4, RZ, 0xc0, !PT ;  /* 0x0000000404047c12 */ /* 0x020fc8000f8ec0ff */
[----:B------:R-:W5:Y:S01]  /*14880*/  POPC R9, R4 ;  /* 0x0000000400097309 */ /* 0x000f620000000000 */
[----:B----4-:R-:W5:Y:S02]  /*14890*/  SHFL.IDX PT, R0, R3, R0, 0x1f ;  /* 0x00001f0003007589 */ /* 0x010f6400000e0000 */
[----:B-----5:R-:W-:-:S07]  /*148a0*/  IADD3 R24, R0, UR37, R9 ;  /* 0x0000002500187c10 */ /* 0x020fce000fffe009 */
.L_x_2676:
[----:B------:R-:W-:Y:S05]  /*148b0*/  BSYNC B0 ;  /* 0x0000000000007941 */ /* 0x000fea0003800000 */
.L_x_2675:
[----:B------:R-:W-:Y:S02]  /*148c0*/  SEL R18, R18, RZ, P0 ;  /* 0x000000ff12127207 */ /* 0x000fe40000000000 */
[----:B------:R-:W-:-:S07]  /*148d0*/  LOP3.LUT R22, R22, R5, RZ, 0x3c, !PT ;  /* 0x0000000516167212 */ /* 0x000fce00078e3cff */
.L_x_2635:
[----:B------:R-:W-:Y:S05]  /*148e0*/  BSYNC B7 ;  /* 0x0000000000077941 */ /* 0x000fea0003800000 */
.L_x_2633:
[----:B------:R-:W-:-:S13]  /*148f0*/  LOP3.LUT P0, RZ, R16, 0x400, RZ, 0xc0, !PT ;  /* 0x0000040010ff7812 */ /* 0x000fda000780c0ff */
[----:B------:R-:W-:Y:S05]  /*14900*/  @!P0 BRA `(.L_x_2677) ;  /* 0x0000000000248947 */ /* 0x000fea0003800000 */
[----:B------:R-:W-:Y:S05]  /*14910*/  WARPSYNC.ALL ;  /* 0x0000000000007948 */ /* 0x000fea0003800000 */
[----:B------:R-:W4:Y:S08]  /*14920*/  S2UR UR5, SR_CgaCtaId ;  /* 0x00000000000579c3 */ /* 0x000f300000008800 */
[----:B------:R-:W-:Y:S06]  /*14930*/  BAR.SYNC.DEFER_BLOCKING 0x5, 0x180 ;  /* 0x0146000000007b1d */ /* 0x000fec0000010000 */
[----:B------:R-:W-:-:S02]  /*14940*/  UMOV UR4, 0x400 ;  /* 0x0000040000047882 */ /* 0x000fc40000000000 */
[----:B----4-:R-:W-:-:S06]  /*14950*/  ULEA UR4, UR5, UR4, 0x18 ;  /* 0x0000000405047291 */ /* 0x010fcc000f8ec03f */
[----:B------:R-:W-:-:S05]  /*14960*/  IMAD.U32 R17, RZ, RZ, UR4 ;  /* 0x00000004ff117e24 */ /* 0x000fca000f8e00ff */
[----:B------:R4:W0:Y:S01]  /*14970*/  LDS.128 R24, [R17+0x228d0] ;  /* 0x0228d00011187984 */ /* 0x0008220000000c00 */
[----:B------:R-:W-:Y:S06]  /*14980*/  BAR.ARV 0x4, 0x180 ;  /* 0x0106000000007b1d */ /* 0x000fec0000002000 */
[----:B------:R-:W-:Y:S05]  /*14990*/  BRA `(.L_x_2678) ;  /* 0x0000000800cc7947 */ /* 0x000fea0003800000 */
.L_x_2677:
[----:B------:R-:W4:Y:S01]  /*149a0*/  S2R R8, SR_TID.X ;  /* 0x0000000000087919 */ /* 0x000f220000002100 */
[----:B------:R-:W-:Y:S01]  /*149b0*/  UMOV UR4, 0xffffffff ;  /* 0xffffffff00047882 */ /* 0x000fe20000000000 */
[----:B----4-:R-:W-:-:S04]  /*149c0*/  LOP3.LUT R8, R8, 0x1f, RZ, 0xc0, !PT ;  /* 0x0000001f08087812 */ /* 0x010fc800078ec0ff */
[----:B------:R-:W-:Y:S01]  /*149d0*/  ISETP.NE.AND P0, PT, R8, 0x1f, PT ;  /* 0x0000001f0800780c */ /* 0x000fe20003f05270 */
[----:B------:R-:W-:-:S12]  /*149e0*/  BRA.DIV UR4, `(.L_x_2679) ;  /* 0x0000003e046c7947 */ /* 0x000fd8000b800000 */
[----:B------:R-:W-:Y:S01]  /*149f0*/  IMAD.IADD R5, R27, 0x1, R8 ;  /* 0x000000011b057824 */ /* 0x000fe200078e0208 */
[----:B------:R-:W-:-:S04]  /*14a00*/  ULDC UR4, c[0x0][0xc3c] ;  /* 0x00030f0000047ab9 */ /* 0x000fc80000000800 */
[----:B------:R-:W-:-:S13]  /*14a10*/  ISETP.GE.OR P1, PT, R5, UR4, !P0 ;  /* 0x0000000405007c0c */ /* 0x000fda000c726670 */
[----:B------:R-:W4:Y:S02]  /*14a20*/  @!P1 LDC.64 R2, c[0x0][0xc80] ;  /* 0x00032000ff029b82 */ /* 0x000f240000000a00 */
[----:B----4-:R-:W-:-:S06]  /*14a30*/  @!P1 IMAD.WIDE R2, R5, 0x4, R2 ;  /* 0x0000000405029825 */ /* 0x010fcc00078e0202 */
[----:B------:R-:W4:Y:S01]  /*14a40*/  @!P1 LDG.E R2, desc[UR46][R2.64] ;  /* 0x0000002e02029981 */ /* 0x000f22000c1e1900 */
[----:B------:R-:W-:Y:S01]  /*14a50*/  IMAD.MOV.U32 R5, RZ, RZ, RZ ;  /* 0x000000ffff057224 */ /* 0x000fe200078e00ff */
[C---:B------:R-:W-:Y:S02]  /*14a60*/  ISETP.GE.U32.AND P2, PT, R8.reuse, 0x2, PT ;  /* 0x000000020800780c */ /* 0x040fe40003f46070 */
[C---:B------:R-:W-:Y:S01]  /*14a70*/  ISETP.GE.U32.AND P3, PT, R8.reuse, 0x4, PT ;  /* 0x000000040800780c */ /* 0x040fe20003f66070 */
[----:B------:R-:W-:Y:S01]  /*14a80*/  SHFL.IDX PT, R0, R24, RZ, 0x1f ;  /* 0x00001fff18007589 */ /* 0x000fe200000e0000 */
[C---:B------:R-:W-:Y:S02]  /*14a90*/  ISETP.GE.U32.AND P4, PT, R8.reuse, 0x8, PT ;  /* 0x000000080800780c */ /* 0x040fe40003f86070 */
[C---:B------:R-:W-:Y:S01]  /*14aa0*/  ISETP.GE.U32.AND P5, PT, R8.reuse, 0x10, PT ;  /* 0x000000100800780c */ /* 0x040fe20003fa6070 */
[----:B------:R-:W-:Y:S01]  /*14ab0*/  SHFL.IDX PT, R4, R24, 0x1, 0x1f ;  /* 0x00201f0018047f89 */ /* 0x000fe200000e0000 */
[----:B----4-:R-:W-:Y:S01]  /*14ac0*/  @!P1 IMAD.MOV.U32 R5, RZ, RZ, R2 ;  /* 0x000000ffff059224 */ /* 0x010fe200078e0002 */
[----:B------:R-:W-:-:S04]  /*14ad0*/  ISETP.NE.AND P1, PT, R8, RZ, PT ;  /* 0x000000ff0800720c */ /* 0x000fc80003f25270 */
[----:B------:R-:W0:Y:S02]  /*14ae0*/  SHFL.UP PT, R14, R5, 0x1, RZ ;  /* 0x04200000050e7989 */ /* 0x000e2400000e00ff */
[----:B0-23--:R-:W-:-:S05]  /*14af0*/  SEL R6, R14, RZ, P1 ;  /* 0x000000ff0e067207 */ /* 0x00dfca0000800000 */
        /* <DEDUP_REMOVED lines=13> */
[----:B------:R0:W2:Y:S02]  /*14bd0*/  SHFL.IDX PT, R14, R6, 0x1f, 0x1f ;  /* 0x03e01f00060e7f89 */ /* 0x0000a400000e0000 */
.L_x_2795:
[----:B------:R-:W-:Y:S02]  /*14be0*/  ULDC UR4, c[0x0][0xc38] ;  /* 0x00030e0000047ab9 */ /* 0x000fe40000000800 */
[----:B------:R-:W-:-:S04]  /*14bf0*/  IMAD.U32 R7, RZ, RZ, UR4 ;  /* 0x00000004ff077e24 */ /* 0x000fc8000f8e00ff */
[----:B--2---:R-:W-:-:S04]  /*14c00*/  IMAD R14, R14, R7, RZ ;  /* 0x000000070e0e7224 */ /* 0x004fc800078e02ff */
[----:B------:R-:W-:-:S05]  /*14c10*/  IMAD.IADD R9, R4, 0x1, R14 ;  /* 0x0000000104097824 */ /* 0x000fca00078e020e */
[----:B------:R-:W-:-:S13]  /*14c20*/  ISETP.GT.AND P6, PT, R9, R0, PT ;  /* 0x000000000900720c */ /* 0x000fda0003fc4270 */
[----:B------:R-:W-:Y:S05]  /*14c30*/  @P6 BRA `(.L_x_2680) ;  /* 0x00000000009c6947 */ /* 0x000fea0003800000 */
.L_x_2685:
[----:B------:R-:W2:Y:S01]  /*14c40*/  LDC R2, c[0x0][0xc3c] ;  /* 0x00030f00ff027b82 */ /* 0x000ea20000000800 */
[----:B------:R-:W-:-:S05]  /*14c50*/  VIADD R27, R27, 0x1f ;  /* 0x0000001f1b1b7836 */ /* 0x000fca0000000000 */
[----:B--2---:R-:W-:-:S13]  /*14c60*/  ISETP.GE.AND P6, PT, R27, R2, PT ;  /* 0x000000021b00720c */ /* 0x004fda0003fc6270 */
[----:B------:R-:W-:Y:S05]  /*14c70*/  @P6 BRA `(.L_x_2681) ;  /* 0x0000000400d06947 */ /* 0x000fea0003800000 */
[----:B------:R-:W2:Y:S01]  /*14c80*/  S2R R3, SR_TID.X ;  /* 0x0000000000037919 */ /* 0x000ea20000002100 */
[----:B------:R-:W-:Y:S01]  /*14c90*/  BSSY B0, `(.L_x_2682) ;  /* 0x0000009000007945 */ /* 0x000fe20003800000 */
[----:B------:R-:W-:Y:S01]  /*14ca0*/  IMAD.MOV.U32 R5, RZ, RZ, RZ ;  /* 0x000000ffff057224 */ /* 0x000fe200078e00ff */
[----:B--2---:R-:W-:-:S05]  /*14cb0*/  LOP3.LUT R3, R3, 0x1f, RZ, 0xc0, !PT ;  /* 0x0000001f03037812 */ /* 0x004fca00078ec0ff */
[----:B------:R-:W-:-:S05]  /*14cc0*/  IMAD.IADD R7, R27, 0x1, R3 ;  /* 0x000000011b077824 */ /* 0x000fca00078e0203 */
[----:B------:R-:W-:-:S13]  /*14cd0*/  ISETP.GE.OR P6, PT, R7, R2, !P0 ;  /* 0x000000020700720c */ /* 0x000fda00047c6670 */
[----:B------:R-:W-:Y:S05]  /*14ce0*/  @P6 BRA `(.L_x_2683) ;  /* 0x00000000000c6947 */ /* 0x000fea0003800000 */
[----:B------:R-:W2:Y:S02]  /*14cf0*/  LDC.64 R2, c[0x0][0xc80] ;  /* 0x00032000ff027b82 */ /* 0x000ea40000000a00 */
[----:B--2---:R-:W-:-:S05]  /*14d00*/  IMAD.WIDE R2, R7, 0x4, R2 ;  /* 0x0000000407027825 */ /* 0x004fca00078e0202 */
[----:B------:R2:W5:Y:S02]  /*14d10*/  LDG.E R5, desc[UR46][R2.64] ;  /* 0x0000002e02057981 */ /* 0x000564000c1e1900 */
.L_x_2683:
[----:B------:R-:W-:Y:S05]  /*14d20*/  BSYNC B0 ;  /* 0x0000000000007941 */ /* 0x000fea0003800000 */
.L_x_2682:
[----:B------:R-:W-:-:S03]  /*14d30*/  UMOV UR4, 0xffffffff ;  /* 0xffffffff00047882 */ /* 0x000fc60000000000 */
[----:B------:R-:W-:Y:S05]  /*14d40*/  BRA.DIV UR4, `(.L_x_2684) ;  /* 0x0000003e04b87947 */ /* 0x000fea000b800000 */
[----:B-----5:R-:W3:Y:S02]  /*14d50*/  SHFL.UP PT, R14, R5, 0x1, RZ ;  /* 0x04200000050e7989 */ /* 0x020ee400000e00ff */
[----:B---3--:R-:W-:-:S05]  /*14d60*/  SEL R14, R14, RZ, P1 ;  /* 0x000000ff0e0e7207 */ /* 0x008fca0000800000 */
[----:B------:R-:W-:-:S05]  /*14d70*/  IMAD.IADD R13, R5, 0x1, R14 ;  /* 0x00000001050d7824 */ /* 0x000fca00078e020e */
[----:B------:R-:W2:Y:S02]  /*14d80*/  SHFL.UP PT, R14, R13, 0x2, RZ ;  /* 0x044000000d0e7989 */ /* 0x000ea400000e00ff */
[----:B--2---:R-:W-:-:S05]  /*14d90*/  SEL R2, R14, RZ, P2 ;  /* 0x000000ff0e027207 */ /* 0x004fca0001000000 */
        /* <DEDUP_REMOVED lines=9> */
[----:B0-----:R-:W-:-:S05]  /*14e30*/  IMAD.IADD R6, R4, 0x1, R7 ;  /* 0x0000000104067824 */ /* 0x001fca00078e0207 */
[----:B------:R0:W2:Y:S02]  /*14e40*/  SHFL.IDX PT, R14, R6, 0x1f, 0x1f ;  /* 0x03e01f00060e7f89 */ /* 0x0000a400000e0000 */
.L_x_2803:
[----:B------:R-:W-:Y:S02]  /*14e50*/  ULDC UR4, c[0x0][0xc38] ;  /* 0x00030e0000047ab9 */ /* 0x000fe40000000800 */
[----:B------:R-:W-:-:S04]  /*14e60*/  IMAD.U32 R7, RZ, RZ, UR4 ;  /* 0x00000004ff077e24 */ /* 0x000fc8000f8e00ff */
[----:B--2---:R-:W-:-:S04]  /*14e70*/  IMAD R14, R14, R7, RZ ;  /* 0x000000070e0e7224 */ /* 0x004fc800078e02ff */
[----:B------:R-:W-:-:S05]  /*14e80*/  IMAD.IADD R9, R14, 0x1, R9 ;  /* 0x000000010e097824 */ /* 0x000fca00078e0209 */
[----:B------:R-:W-:-:S13]  /*14e90*/  ISETP.GT.AND P6, PT, R9, R0, PT ;  /* 0x000000000900720c */ /* 0x000fda0003fc4270 */
[----:B------:R-:W-:Y:S05]  /*14ea0*/  @!P6 BRA `(.L_x_2685) ;  /* 0xfffffffc0064e947 */ /* 0x000fea000383ffff */
.L_x_2680:
[----:B------:R-:W-:Y:S01]  /*14eb0*/  IMAD.IADD R24, R9, 0x1, -R14 ;  /* 0x0000000109187824 */ /* 0x000fe200078e0a0e */
[----:B------:R-:W-:-:S03]  /*14ec0*/  UMOV UR4, 0xffffffff ;  /* 0xffffffff00047882 */ /* 0x000fc60000000000 */
[----:B------:R-:W-:-:S05]  /*14ed0*/  IMAD R3, R6, R7, R24 ;  /* 0x0000000706037224 */ /* 0x000fca00078e0218 */
[----:B------:R-:W-:Y:S01]  /*14ee0*/  ISETP.GT.AND P6, PT, R3, R0, PT ;  /* 0x000000000300720c */ /* 0x000fe20003fc4270 */
[----:B------:R-:W-:-:S12]  /*14ef0*/  BRA.DIV UR4, `(.L_x_2686) ;  /* 0x0000004204087947 */ /* 0x000fd8000b800000 */
[----:B------:R-:W-:-:S04]  /*14f00*/  VOTE.ANY R2, PT, !P6 ;  /* 0x0000000000027806 */ /* 0x000fc800070e0100 */
[----:B------:R-:W2:Y:S02]  /*14f10*/  POPC R4, R2 ;  /* 0x0000000200047309 */ /* 0x000ea40000000000 */
[----:B--2---:R2:W3:Y:S02]  /*14f20*/  SHFL.IDX PT, R5, R5, R4, 0x1f ;  /* 0x00001f0405057589 */ /* 0x0044e400000e0000 */
.L_x_2807:
[----:B------:R-:W-:Y:S01]  /*14f30*/  ISETP.NE.AND P0, PT, R2, RZ, PT ;  /* 0x000000ff0200720c */ /* 0x000fe20003f05270 */
[----:B------:R-:W-:-:S12]  /*14f40*/  IMAD.MOV.U32 R14, RZ, RZ, RZ ;  /* 0x000000ffff0e7224 */ /* 0x000fd800078e00ff */
[----:B------:R-:W-:Y:S05]  /*14f50*/  @!P0 BRA `(.L_x_2687) ;  /* 0x0000000000108947 */ /* 0x000fea0003800000 */
[----:B------:R-:W-:Y:S01]  /*14f60*/  UMOV UR4, 0xffffffff ;  /* 0xffffffff00047882 */ /* 0x000fe20000000000 */
[----:B------:R-:W-:Y:S02]  /*14f70*/  VIADD R12, R4, 0xffffffff ;  /* 0xffffffff040c7836 */ /* 0x000fe40000000000 */
[----:B------:R-:W-:Y:S05]  /*14f80*/  BRA.DIV UR4, `(.L_x_2688) ;  /* 0x00000042042c7947 */ /* 0x000fea000b800000 */
[----:B------:R4:W0:Y:S02]  /*14f90*/  SHFL.IDX PT, R14, R6, R12, 0x1f ;  /* 0x00001f0c060e7589 */ /* 0x00082400000e0000 */
.L_x_2687:
[----:B------:R-:W5:Y:S01]  /*14fa0*/  LDC.64 R2, c[0x0][0xc90] ;  /* 0x00032400ff027b82 */ /* 0x000f620000000a00 */
[----:B------:R-:W-:-:S04]  /*14fb0*/  IMAD.IADD R27, R4, 0x1, R27 ;  /* 0x00000001041b7824 */ /* 0x000fc800078e021b */
[----:B-----5:R-:W-:-:S05]  /*14fc0*/  IMAD.WIDE R2, R27, 0x4, R2 ;  /* 0x000000041b027825 */ /* 0x020fca00078e0202 */
[----:B0---4-:R0:W2:Y:S01]  /*14fd0*/  LDG.E R6, desc[UR46][R2.64] ;  /* 0x0000002e02067981 */ /* 0x0110a2000c1e1900 */
[----:B------:R-:W-:Y:S02]  /*14fe0*/  IMAD R24, R14, R7, R24 ;  /* 0x000000070e187224 */ /* 0x000fe400078e0218 */
[----:B0-----:R-:W-:Y:S02]  /*14ff0*/  IMAD.MOV.U32 R2, RZ, RZ, RZ ;  /* 0x000000ffff027224 */ /* 0x001fe400078e00ff */
[----:B--23--:R-:W-:-:S05]  /*15000*/  IMAD R4, R5, R6, RZ ;  /* 0x0000000605047224 */ /* 0x00cfca00078e02ff */
[----:B------:R-:W-:-:S04]  /*15010*/  IABS R8, R4 ;  /* 0x0000000400087213 */ /* 0x000fc80000000000 */
[----:B------:R-:W0:Y:S08]  /*15020*/  I2F.RP R10, R8 ;  /* 0x00000008000a7306 */ /* 0x000e300000209400 */
[----:B0-----:R-:W0:Y:S02]  /*15030*/  MUFU.RCP R10, R10 ;  /* 0x0000000a000a7308 */ /* 0x001e240000001000 */
[----:B0-----:R-:W-:-:S06]  /*15040*/  VIADD R11, R10, 0xffffffe ;  /* 0x0ffffffe0a0b7836 */ /* 0x001fcc0000000000 */
[----:B------:R-:W0:Y:S02]  /*15050*/  F2I.FTZ.U32.TRUNC.NTZ R3, R11 ;  /* 0x0000000b00037305 */ /* 0x000e24000021f000 */
[----:B0-----:R-:W-:-:S04]  /*15060*/  IMAD.MOV R9, RZ, RZ, -R3 ;  /* 0x000000ffff097224 */ /* 0x001fc800078e0a03 */
        /* <DEDUP_REMOVED lines=18> */
[----:B------:R-:W-:Y:S02]  /*15190*/  IMAD R0, R6, R2, RZ ;  /* 0x0000000206007224 */ /* 0x000fe400078e02ff */
[----:B------:R-:W-:Y:S02]  /*151a0*/  IMAD.MOV R2, RZ, RZ, -R2 ;  /* 0x000000ffff027224 */ /* 0x000fe400078e0a02 */
[----:B------:R-:W-:Y:S02]  /*151b0*/  IMAD.MOV R3, RZ, RZ, -R0 ;  /* 0x000000ffff037224 */ /* 0x000fe400078e0a00 */
[----:B------:R-:W-:-:S03]  /*151c0*/  IMAD R9, R4, R2, R9 ;  /* 0x0000000204097224 */ /* 0x000fc600078e0209 */
[----:B------:R-:W-:-:S04]  /*151d0*/  VIADDMNMX R6, R3, R7, R6, PT ;  /* 0x0000000703067246 */ /* 0x000fc80003800106 */
[-C--:B------:R-:W-:Y:S02]  /*151e0*/  IABS R7, R6.reuse ;  /* 0x0000000600077213 */ /* 0x080fe40000000000 */
[----:B------:R-:W-:Y:S02]  /*151f0*/  IABS R4, R6 ;  /* 0x0000000600047213 */ /* 0x000fe40000000000 */
[----:B------:R-:W0:Y:S03]  /*15200*/  I2F.RP R8, R7 ;  /* 0x0000000700087306 */ /* 0x000e260000209400 */
[----:B------:R-:W-:-:S05]  /*15210*/  IMAD.MOV R4, RZ, RZ, -R4 ;  /* 0x000000ffff047224 */ /* 0x000fca00078e0a04 */
[----:B0-----:R-:W0:Y:S02]  /*15220*/  MUFU.RCP R8, R8 ;  /* 0x0000000800087308 */ /* 0x001e240000001000 */
[----:B0-----:R-:W-:-:S06]  /*15230*/  VIADD R3, R8, 0xffffffe ;  /* 0x0ffffffe08037836 */ /* 0x001fcc0000000000 */
[----:B------:R-:W0:Y:S02]  /*15240*/  F2I.FTZ.U32.TRUNC.NTZ R3, R3 ;  /* 0x0000000300037305 */ /* 0x000e24000021f000 */
[----:B0-----:R-:W-:-:S04]  /*15250*/  IMAD.MOV R2, RZ, RZ, -R3 ;  /* 0x000000ffff027224 */ /* 0x001fc800078e0a03 */
[----:B------:R-:W-:Y:S02]  /*15260*/  IMAD R11, R2, R7, RZ ;  /* 0x00000007020b7224 */ /* 0x000fe400078e02ff */
[----:B------:R-:W-:-:S04]  /*15270*/  IMAD.MOV.U32 R2, RZ, RZ, RZ ;  /* 0x000000ffff027224 */ /* 0x000fc800078e00ff */
[----:B------:R-:W-:Y:S01]  /*15280*/  IMAD.HI.U32 R2, R3, R11, R2 ;  /* 0x0000000b03027227 */ /* 0x000fe200078e0002 */
[----:B------:R-:W-:Y:S02]  /*15290*/  IABS R11, R9 ;  /* 0x00000009000b7213 */ /* 0x000fe40000000000 */
[C---:B------:R-:W-:Y:S01]  /*152a0*/  LOP3.LUT R3, R9.reuse, R6, RZ, 0x3c, !PT ;  /* 0x0000000609037212 */ /* 0x040fe200078e3cff */
[----:B------:R-:W-:Y:S02]  /*152b0*/  IMAD.IADD R9, R9, 0x1, R0 ;  /* 0x0000000109097824 */ /* 0x000fe400078e0200 */
[----:B------:R-:W-:Y:S01]  /*152c0*/  IMAD.HI.U32 R2, R2, R11, RZ ;  /* 0x0000000b02027227 */ /* 0x000fe200078e00ff */
[----:B------:R-:W-:-:S03]  /*152d0*/  ISETP.GE.AND P2, PT, R3, RZ, PT ;  /* 0x000000ff0300720c */ /* 0x000fc60003f46270 */
[----:B------:R-:W-:-:S05]  /*152e0*/  IMAD R4, R2, R4, R11 ;  /* 0x0000000402047224 */ /* 0x000fca00078e020b */
[----:B------:R-:W-:-:S13]  /*152f0*/  ISETP.GT.U32.AND P1, PT, R7, R4, PT ;  /* 0x000000040700720c */ /* 0x000fda0003f24070 */
[----:B------:R-:W-:Y:S02]  /*15300*/  @!P1 IMAD.IADD R4, R4, 0x1, -R7 ;  /* 0x0000000104049824 */ /* 0x000fe400078e0a07 */
[----:B------:R-:W-:Y:S01]  /*15310*/  @!P1 VIADD R2, R2, 0x1 ;  /* 0x0000000102029836 */ /* 0x000fe20000000000 */
[----:B------:R-:W-:Y:S02]  /*15320*/  ISETP.NE.AND P1, PT, R6, RZ, PT ;  /* 0x000000ff0600720c */ /* 0x000fe40003f25270 */
[----:B------:R-:W-:-:S13]  /*15330*/  ISETP.GE.U32.AND P0, PT, R4, R7, PT ;  /* 0x000000070400720c */ /* 0x000fda0003f06070 */
[----:B------:R-:W-:-:S04]  /*15340*/  @P0 VIADD R2, R2, 0x1 ;  /* 0x0000000102020836 */ /* 0x000fc80000000000 */
[----:B------:R-:W-:Y:S01]  /*15350*/  @!P2 IMAD.MOV R2, RZ, RZ, -R2 ;  /* 0x000000ffff02a224 */ /* 0x000fe200078e0a02 */
[----:B------:R-:W-:Y:S01]  /*15360*/  @!P1 LOP3.LUT R2, RZ, R6, RZ, 0x33, !PT ;  /* 0x00000006ff029212 */ /* 0x000fe200078e33ff */
[----:B------:R-:W-:-:S04]  /*15370*/  IMAD.MOV R6, RZ, RZ, -R6 ;  /* 0x000000ffff067224 */ /* 0x000fc800078e0a06 */
[----:B------:R-:W-:Y:S01]  /*15380*/  IMAD R26, R2, R6, R9 ;  /* 0x00000006021a7224 */ /* 0x000fe200078e0209 */
[----:B------:R-:W-:-:S05]  /*15390*/  LOP3.LUT R2, RZ, R2, RZ, 0x33, !PT ;  /* 0x00000002ff027212 */ /* 0x000fca00078e33ff */
[----:B------:R-:W-:Y:S01]  /*153a0*/  IMAD.IADD R25, R5, 0x1, R2 ;  /* 0x0000000105197824 */ /* 0x000fe200078e0202 */
[----:B------:R-:W-:Y:S06]  /*153b0*/  BRA `(.L_x_2689) ;  /* 0x00000000001c7947 */ /* 0x000fec0003800000 */
.L_x_2681:
[----:B------:R-:W-:Y:S01]  /*153c0*/  UMOV UR4, URZ ;  /* 0x0000003f00047c82 */ /* 0x000fe20008000000 */
[----:B------:R-:W-:Y:S01]  /*153d0*/  UMOV UR5, URZ ;  /* 0x0000003f00057c82 */ /* 0x000fe20008000000 */
[----:B------:R-:W-:Y:S01]  /*153e0*/  ULDC UR6, c[0x0][0xc3c] ;  /* 0x00030f0000067ab9 */ /* 0x000fe20000000800 */
[----:B------:R-:W-:Y:S02]  /*153f0*/  IMAD.MOV.U32 R24, RZ, RZ, R0 ;  /* 0x000000ffff187224 */ /* 0x000fe400078e0000 */
[----:B------:R-:W-:Y:S02]  /*15400*/  IMAD.U32 R25, RZ, RZ, UR4 ;  /* 0x00000004ff197e24 */ /* 0x000fe4000f8e00ff */
[----:B------:R-:W-:Y:S02]  /*15410*/  IMAD.U32 R26, RZ, RZ, UR5 ;  /* 0x00000005ff1a7e24 */ /* 0x000fe4000f8e00ff */
[----:B------:R-:W-:-:S07]  /*15420*/  IMAD.U32 R27, RZ, RZ, UR6 ;  /* 0x00000006ff1b7e24 */ /* 0x000fce000f8e00ff */
.L_x_2689:
[----:B------:R-:W2:Y:S01]  /*15430*/  S2R R0, SR_TID.X ;  /* 0x0000000000007919 */ /* 0x000ea20000002100 */
[----:B------:R-:W-:Y:S05]  /*15440*/  WARPSYNC.ALL ;  /* 0x0000000000007948 */ /* 0x000fea0003800000 */
[----:B------:R-:W-:Y:S01]  /*15450*/  BAR.SYNC.DEFER_BLOCKING 0x4, 0x180 ;  /* 0x0106000000007b1d */ /* 0x000fe20000010000 */
[----:B--2---:R-:W-:-:S04]  /*15460*/  LOP3.LUT R0, R0, 0x1f, RZ, 0xc0, !PT ;  /* 0x0000001f00007812 */ /* 0x004fc800078ec0ff */
[----:B------:R-:W-:-:S13]  /*15470*/  ISETP.NE.AND P0, PT, R0, RZ, PT ;  /* 0x000000ff0000720c */ /* 0x000fda0003f05270 */
[----:B------:R-:W2:Y:S01]  /*15480*/  @!P0 S2R R3, SR_CgaCtaId ;  /* 0x0000000000038919 */ /* 0x000ea20000008800 */
[----:B------:R-:W-:-:S04]  /*15490*/  @!P0 MOV R0, 0x400 ;  /* 0x0000040000008802 */ /* 0x000fc80000000f00 */
[----:B--2---:R-:W-:-:S05]  /*154a0*/  @!P0 LEA R17, R3, R0, 0x18 ;  /* 0x0000000003118211 */ /* 0x004fca00078ec0ff */
[----:B------:R2:W-:Y:S01]  /*154b0*/  @!P0 STS.128 [R17+0x228d0], R24 ;  /* 0x0228d01811008388 */ /* 0x0005e20000000c00 */
[----:B------:R-:W-:Y:S06]  /*154c0*/  BAR.ARV 0x5, 0x180 ;  /* 0x0146000000007b1d */ /* 0x000fec0000002000 */
.L_x_2678:
[----:B------:R-:W-:Y:S02]  /*154d0*/  ULDC UR4, c[0x0][0xc3c] ;  /* 0x00030f0000047ab9 */ /* 0x000fe40000000800 */
[----:B0-----:R-:W-:-:S13]  /*154e0*/  ISETP.GE.AND P0, PT, R27, UR4, PT ;  /* 0x000000041b007c0c */ /* 0x001fda000bf06270 */
[----:B------:R-:W-:Y:S05]  /*154f0*/  @!P0 BRA `(.L_x_2690) ;  /* 0xffffffb400b08947 */ /* 0x000fea000383ffff */
[----:B------:R-:W-:Y:S05]  /*15500*/  BSYNC B8 ;  /* 0x0000000000087941 */ /* 0x000fea0003800000 */
.L_x_2621:
[----:B------:R-:W5:Y:S01]  /*15510*/  LDL.LU R0, [R1+0x10] ;  /* 0x0000100001007983 */ /* 0x000f620000300800 */
[----:B------:R-:W-:Y:S01]  /*15520*/  BSSY B0, `(.L_x_2691) ;  /* 0x000000b000007945 */ /* 0x000fe20003800000 */
[----:B------:R-:W0:Y:S01]  /*15530*/  S2R R5, SR_CgaCtaId ;  /* 0x0000000000057919 */ /* 0x000e220000008800 */
[----:B-----5:R-:W-:-:S05]  /*15540*/  VIADD R0, R0, 0x1 ;  /* 0x0000000100007836 */ /* 0x020fca0000000000 */
[----:B-1----:R-:W-:-:S04]  /*15550*/  LEA.HI R2, R0, R0, RZ, 0x1 ;  /* 0x0000000000027211 */ /* 0x002fc800078f08ff */
[----:B------:R-:W-:Y:S02]  /*15560*/  LOP3.LUT R3, R2, 0xfffffffe, RZ, 0xc0, !PT ;  /* 0xfffffffe02037812 */ /* 0x000fe400078ec0ff */
[----:B------:R-:W-:-:S03]  /*15570*/  MOV R2, 0x400 ;  /* 0x0000040000027802 */ /* 0x000fc60000000f00 */
[----:B------:R-:W-:Y:S01]  /*15580*/  IMAD.IADD R0, R0, 0x1, -R3 ;  /* 0x0000000100007824 */ /* 0x000fe200078e0a03 */
[----:B0-----:R-:W-:-:S04]  /*15590*/  LEA R7, R5, R2, 0x18 ;  /* 0x0000000205077211 */ /* 0x001fc800078ec0ff */
[----:B------:R-:W-:-:S04]  /*155a0*/  SHF.L.U32 R0, R0, 0x1f, RZ ;  /* 0x0000001f00007819 */ /* 0x000fc800000006ff */
[----:B------:R-:W0:Y:S02]  /*155b0*/  SYNCS.PHASECHK.TRANS64.TRYWAIT P0, [R7+URZ+0x22820], R0 ;  /* 0x02282000070075a7 */ /* 0x000e24000800017f */
[----:B0-----:R-:W-:Y:S05]  /*155c0*/  @!P0 BRA `(.L_x_2692) ;  /* 0x0000003800c08947 */ /* 0x001fea0003800000 */
.L_x_2810:
[----:B------:R-:W-:Y:S05]  /*155d0*/  BSYNC B0 ;  /* 0x0000000000007941 */ /* 0x000fea0003800000 */
.L_x_2691:
[----:B------:R-:W-:-:S03]  /*155e0*/  UMOV UR4, 0xffffffff ;  /* 0xffffffff00047882 */ /* 0x000fc60000000000 */
[----:B------:R-:W-:Y:S05]  /*155f0*/  BRA.DIV UR4, `(.L_x_2693) ;  /* 0x0000003a04c87947 */ /* 0x000fea000b800000 */
[----:B0-----:R-:W0:Y:S02]  /*15600*/  S2R R0, SR_TID.X ;  /* 0x0000000000007919 */ /* 0x001e240000002100 */
[----:B0-----:R-:W-:-:S04]  /*15610*/  SHF.R.U32.HI R0, RZ, 0x5, R0 ;  /* 0x00000005ff007819 */ /* 0x001fc80000011600 */
[----:B------:R-:W-:-:S05]  /*15620*/  LOP3.LUT R0, R0, 0x3, RZ, 0xc0, !PT ;  /* 0x0000000300007812 */ /* 0x000fca00078ec0ff */
[----:B------:R0:W1:Y:S02]  /*15630*/  SHFL.IDX PT, R14, R0, RZ, 0x1f ;  /* 0x00001fff000e7589 */ /* 0x00006400000e0000 */
.L_x_2813:
[----:B-1----:R-:W-:Y:S01]  /*15640*/  ISETP.NE.AND P0, PT, R14, RZ, PT ;  /* 0x000000ff0e00720c */ /* 0x002fe20003f05270 */
[----:B------:R-:W-:-:S12]  /*15650*/  BSSY B0, `(.L_x_2694) ;  /* 0x0000024000007945 */ /* 0x000fd80003800000 */
[----:B------:R-:W-:Y:S05]  /*15660*/  @P0 BRA `(.L_x_2695) ;  /* 0x0000000000880947 */ /* 0x000fea0003800000 */
[----:B------:R-:W-:-:S03]  /*15670*/  UMOV UR4, 0xffffffff ;  /* 0xffffffff00047882 */ /* 0x000fc60000000000 */
[----:B------:R-:W-:Y:S05]  /*15680*/  BRA.DIV UR4, `(.L_x_2696) ;  /* 0x0000003a04d87947 */ /* 0x000fea000b800000 */
[----:B------:R-:W-:-:S13]  /*15690*/  ELECT P6, URZ, PT ;  /* 0x00000000003f782f */ /* 0x000fda00038c0000 */
.L_x_2816:
[----:B------:R-:W-:Y:S05]  /*156a0*/  @!P6 BRA `(.L_x_2695) ;  /* 0x000000000078e947 */ /* 0x000fea0003800000 */
[----:B------:R-:W-:-:S06]  /*156b0*/  ULOP3.LUT UR4, UR39, 0x2, URZ, 0xfc, !UPT ;  /* 0x0000000227047892 */ /* 0x000fcc000f8efc3f */
[----:B0-----:R-:W-:-:S05]  /*156c0*/  IMAD.U32 R0, RZ, RZ, UR4 ;  /* 0x00000004ff007e24 */ /* 0x001fca000f8e00ff */
[----:B------:R-:W-:-:S13]  /*156d0*/  ISETP.NE.AND P0, PT, R0, 0x3, PT ;  /* 0x000000030000780c */ /* 0x000fda0003f05270 */
[----:B------:R-:W-:Y:S05]  /*156e0*/  @!P0 BRA `(.L_x_2697) ;  /* 0x0000000000048947 */ /* 0x000fea0003800000 */
[----:B------:R-:W-:Y:S01]  /*156f0*/  BPT.TRAP 0x1 ;  /* 0x000000040000795c */ /* 0x000fe20000300000 */
.L_x_2697:
[----:B------:R-:W-:Y:S01]  /*15700*/  IMAD R5, R18, 0x8, R7 ;  /* 0x0000000812057824 */ /* 0x000fe200078e0207 */
[----:B------:R-:W-:Y:S01]  /*15710*/  SHF.L.U32 R0, R22, 0x1f, RZ ;  /* 0x0000001f16007819 */ /* 0x000fe200000006ff */
[----:B------:R-:W-:-:S03]  /*15720*/  VIADD R18, R18, 0x1 ;  /* 0x0000000112127836 */ /* 0x000fc60000000000 */
[----:B------:R-:W0:Y:S02]  /*15730*/  SYNCS.PHASECHK.TRANS64.TRYWAIT P1, [R5+URZ+0x22840], R0 ;  /* 0x02284000050075a7 */ /* 0x000e24000802017f */
[----:B------:R-:W-:-:S04]  /*15740*/  ISETP.NE.AND P2, PT, R18, 0x2, PT ;  /* 0x000000021200780c */ /* 0x000fc80003f45270 */
[----:B------:R-:W-:Y:S01]  /*15750*/  SEL R3, RZ, 0x1, P2 ;  /* 0x00000001ff037807 */ /* 0x000fe20001000000 */
[----:B0-----:R-:W-:Y:S08]  /*15760*/  @!P1 BRA `(.L_x_2698) ;  /* 0x0000003800c09947 */ /* 0x001ff00003800000 */
.L_x_2817:
[----:B------:R-:W-:Y:S02]  /*15770*/  SEL R18, R18, RZ, P2 ;  /* 0x000000ff12127207 */ /* 0x000fe40001000000 */
[----:B------:R-:W-:Y:S01]  /*15780*/  LOP3.LUT R2, R22, R3, RZ, 0x3c, !PT ;  /* 0x0000000316027212 */ /* 0x000fe200078e3cff */
[----:B------:R-:W-:Y:S06]  /*15790*/  @!P0 BRA `(.L_x_2699) ;  /* 0x0000000000048947 */ /* 0x000fec0003800000 */
[----:B------:R-:W-:Y:S01]  /*157a0*/  BPT.TRAP 0x1 ;  /* 0x000000040000795c */ /* 0x000fe20000300000 */
.L_x_2699:
[----:B------:R-:W-:Y:S01]  /*157b0*/  IMAD R3, R18, 0x8, R7 ;  /* 0x0000000812037824 */ /* 0x000fe200078e0207 */
[----:B------:R-:W-:-:S04]  /*157c0*/  SHF.L.U32 R2, R2, 0x1f, RZ ;  /* 0x0000001f02027819 */ /* 0x000fc800000006ff */
[----:B------:R-:W1:Y:S02]  /*157d0*/  SYNCS.PHASECHK.TRANS64.TRYWAIT P1, [R3+URZ+0x22840], R2 ;  /* 0x02284002030075a7 */ /* 0x000e64000802017f */
[----:B-1----:R-:W-:Y:S05]  /*157e0*/  @!P1 BRA `(.L_x_2700) ;  /* 0x0000003800b49947 */ /* 0x002fea0003800000 */
.L_x_2818:
[----:B------:R-:W-:Y:S05]  /*157f0*/  @!P0 BRA `(.L_x_2701) ;  /* 0x0000000000048947 */ /* 0x000fea0003800000 */
[----:B------:R-:W-:Y:S01]  /*15800*/  BPT.TRAP 0x1 ;  /* 0x000000040000795c */ /* 0x000fe20000300000 */
.L_x_2701:
[----:B------:R-:W5:Y:S02]  /*15810*/  SYNCS.PHASECHK.TRANS64.TRYWAIT P1, [R5+URZ+0x22860], R0 ;  /* 0x02286000050075a7 */ /* 0x000f64000802017f */
[----:B-----5:R-:W-:Y:S05]  /*15820*/  @!P1 BRA `(.L_x_2702) ;  /* 0x0000003800b89947 */ /* 0x020fea0003800000 */
.L_x_2819:
[----:B------:R-:W-:Y:S05]  /*15830*/  @!P0 BRA `(.L_x_2703) ;  /* 0x0000000000048947 */ /* 0x000fea0003800000 */
[----:B------:R-:W-:Y:S01]  /*15840*/  BPT.TRAP 0x1 ;  /* 0x000000040000795c */ /* 0x000fe20000300000 */
.L_x_2703:
[----:B------:R0:W0:Y:S02]  /*15850*/  SYNCS.PHASECHK.TRANS64.TRYWAIT P0, [R3+URZ+0x22860], R2 ;  /* 0x02286002030075a7 */ /* 0x000024000800017f */
[----:B0-----:R-:W-:Y:S05]  /*15860*/  @!P0 NANOSLEEP.SYNCS 0x989680 ;  /* 0x009896800000895d */ /* 0x001fea0003900000 */
[----:B------:R-:W0:Y:S02]  /*15870*/  @!P0 SYNCS.PHASECHK.TRANS64 P0, [R3+URZ+0x22860], R2 ;  /* 0x02286002030085a7 */ /* 0x000e24000800007f */
[----:B0-----:R-:W-:Y:S05]  /*15880*/  @!P0 BRA `(.L_x_2703) ;  /* 0xfffffffc00f08947 */ /* 0x001fea000383ffff */
.L_x_2695:
[----:B------:R-:W-:Y:S05]  /*15890*/  BSYNC B0 ;  /* 0x0000000000007941 */ /* 0x000fea0003800000 */
.L_x_2694:
[----:B------:R-:W-:Y:S05]  /*158a0*/  EXIT ;  /* 0x000000000000794d */ /* 0x000fea0003800000 */
.L_x_2515:
[----:B0-----:R0:W1:Y:S02]  /*158b0*/  SYNCS.PHASECHK.TRANS64.TRYWAIT P0, [R6+URZ+0x22800], R3 ;  /* 0x02280003060075a7 */ /* 0x001064000800017f */
[----:B-1----:R-:W-:Y:S05]  /*158c0*/  @!P0 NANOSLEEP.SYNCS 0x989680 ;  /* 0x009896800000895d */ /* 0x002fea0003900000 */
[----:B------:R-:W1:Y:S02]  /*158d0*/  @!P0 SYNCS.PHASECHK.TRANS64 P0, [R6+URZ+0x22800], R3 ;  /* 0x02280003060085a7 */ /* 0x000e64000800007f */
[----:B-1----:R-:W-:Y:S05]  /*158e0*/  @!P0 BRA `(.L_x_2515) ;  /* 0xfffffffc00f08947 */ /* 0x002fea000383ffff */
[----:B------:R-:W-:Y:S05]  /*158f0*/  BRA `(.L_x_2704) ;  /* 0xfffffec400107947 */ /* 0x000fea000383ffff */
.L_x_2519:
[----:B0-----:R-:W-:-:S04]  /*15900*/  IMAD.U32 R3, RZ, RZ, UR24 ;  /* 0x00000018ff037e24 */ /* 0x001fc8000f8e00ff */
[----:B------:R0:W2:Y:S03]  /*15910*/  SYNCS.PHASECHK.TRANS64.TRYWAIT P1, [R3+URZ+0x22830], R8 ;  /* 0x02283008030075a7 */ /* 0x0000a6000802017f */
[----:B--2---:R-:W-:Y:S05]  /*15920*/  @!P1 NANOSLEEP.SYNCS 0x989680 ;  /* 0x009896800000995d */ /* 0x004fea0003900000 */
[----:B------:R-:W2:Y:S02]  /*15930*/  @!P1 SYNCS.PHASECHK.TRANS64 P1, [R3+URZ+0x22830], R8 ;  /* 0x02283008030095a7 */ /* 0x000ea4000802007f */
[----:B--2---:R-:W-:Y:S05]  /*15940*/  @!P1 BRA `(.L_x_2519) ;  /* 0xfffffffc00ec9947 */ /* 0x004fea000383ffff */
[----:B------:R-:W-:Y:S05]  /*15950*/  BRA `(.L_x_2518) ;  /* 0xfffffec400387947 */ /* 0x000fea000383ffff */
.L_x_2532:
[----:B---3--:R-:W-:-:S04]  /*15960*/  IMAD.U32 R9, RZ, RZ, UR24 ;  /* 0x00000018ff097e24 */ /* 0x008fc8000f8e00ff */
[----:B------:R3:W4:Y:S03]  /*15970*/  SYNCS.PHASECHK.TRANS64.TRYWAIT P1, [R9+URZ+0x22850], R8 ;  /* 0x02285008090075a7 */ /* 0x000726000802017f */
[----:B----4-:R-:W-:Y:S05]  /*15980*/  @!P1 NANOSLEEP.SYNCS 0x989680 ;  /* 0x009896800000995d */ /* 0x010fea0003900000 */
[----:B------:R-:W4:Y:S02]  /*15990*/  @!P1 SYNCS.PHASECHK.TRANS64 P1, [R9+URZ+0x22850], R8 ;  /* 0x02285008090095a7 */ /* 0x000f24000802007f */
[----:B----4-:R-:W-:Y:S05]  /*159a0*/  @!P1 BRA `(.L_x_2532) ;  /* 0xfffffffc00ec9947 */ /* 0x010fea000383ffff */
[----:B------:R-:W-:Y:S05]  /*159b0*/  BRA `(.L_x_2531) ;  /* 0xfffffee400e47947 */ /* 0x000fea000383ffff */
.L_x_2541:
[----:B--2---:R-:W-:-:S04]  /*159c0*/  IMAD.U32 R4, RZ, RZ, UR25 ;  /* 0x00000019ff047e24 */ /* 0x004fc8000f8e00ff */
[----:B------:R2:W3:Y:S03]  /*159d0*/  SYNCS.PHASECHK.TRANS64.TRYWAIT P1, [R4+URZ+0x22830], R7 ;  /* 0x02283007040075a7 */ /* 0x0004e6000802017f */
[----:B---3--:R-:W-:Y:S05]  /*159e0*/  @!P1 NANOSLEEP.SYNCS 0x989680 ;  /* 0x009896800000995d */ /* 0x008fea0003900000 */
[----:B------:R-:W3:Y:S02]  /*159f0*/  @!P1 SYNCS.PHASECHK.TRANS64 P1, [R4+URZ+0x22830], R7 ;  /* 0x02283007040095a7 */ /* 0x000ee4000802007f */
[----:B---3--:R-:W-:Y:S05]  /*15a00*/  @!P1 BRA `(.L_x_2541) ;  /* 0xfffffffc00ec9947 */ /* 0x008fea000383ffff */
[----:B------:R-:W-:Y:S05]  /*15a10*/  BRA `(.L_x_2540) ;  /* 0xfffffeec00907947 */ /* 0x000fea000383ffff */
.L_x_2554:
[----:B--2---:R-:W-:-:S04]  /*15a20*/  IMAD.U32 R10, RZ, RZ, UR25 ;  /* 0x00000019ff0a7e24 */ /* 0x004fc8000f8e00ff */
[----:B------:R2:W3:Y:S03]  /*15a30*/  SYNCS.PHASECHK.TRANS64.TRYWAIT P1, [R10+URZ+0x22850], R7 ;  /* 0x022850070a0075a7 */ /* 0x0004e6000802017f */
[----:B---3--:R-:W-:Y:S05]  /*15a40*/  @!P1 NANOSLEEP.SYNCS 0x989680 ;  /* 0x009896800000995d */ /* 0x008fea0003900000 */
[----:B------:R-:W3:Y:S02]  /*15a50*/  @!P1 SYNCS.PHASECHK.TRANS64 P1, [R10+URZ+0x22850], R7 ;  /* 0x022850070a0095a7 */ /* 0x000ee4000802007f */
[----:B---3--:R-:W-:Y:S05]  /*15a60*/  @!P1 BRA `(.L_x_2554) ;  /* 0xfffffffc00ec9947 */ /* 0x008fea000383ffff */
[----:B------:R-:W-:Y:S05]  /*15a70*/  BRA `(.L_x_2553) ;  /* 0xffffff1800587947 */ /* 0x000fea000383ffff */
.L_x_2564:
[----:B-1----:R-:W-:-:S04]  /*15a80*/  IMAD.U32 R3, RZ, RZ, UR25 ;  /* 0x00000019ff037e24 */ /* 0x002fc8000f8e00ff */
[----:B------:R1:W2:Y:S03]  /*15a90*/  SYNCS.PHASECHK.TRANS64.TRYWAIT P2, [R3+URZ+0x22830], R6 ;  /* 0x02283006030075a7 */ /* 0x0002a6000804017f */
[----:B--2---:R-:W-:Y:S05]  /*15aa0*/  @!P2 NANOSLEEP.SYNCS 0x989680 ;  /* 0x009896800000a95d */ /* 0x004fea0003900000 */
[----:B------:R-:W2:Y:S02]  /*15ab0*/  @!P2 SYNCS.PHASECHK.TRANS64 P2, [R3+URZ+0x22830], R6 ;  /* 0x022830060300a5a7 */ /* 0x000ea4000804007f */
[----:B--2---:R-:W-:Y:S05]  /*15ac0*/  @!P2 BRA `(.L_x_2564) ;  /* 0xfffffffc00eca947 */ /* 0x004fea000383ffff */
[----:B------:R-:W-:Y:S05]  /*15ad0*/  BRA `(.L_x_2563) ;  /* 0xffffff2000047947 */ /* 0x000fea000383ffff */
.L_x_2569:
[----:B-1----:R-:W-:-:S04]  /*15ae0*/  IMAD.U32 R9, RZ, RZ, UR25 ;  /* 0x00000019ff097e24 */ /* 0x002fc8000f8e00ff */
[----:B------:R1:W2:Y:S03]  /*15af0*/  SYNCS.PHASECHK.TRANS64.TRYWAIT P2, [R9+URZ+0x22850], R6 ;  /* 0x02285006090075a7 */ /* 0x0002a6000804017f */
[----:B--2---:R-:W-:Y:S05]  /*15b00*/  @!P2 NANOSLEEP.SYNCS 0x989680 ;  /* 0x009896800000a95d */ /* 0x004fea0003900000 */
[----:B------:R-:W2:Y:S02]  /*15b10*/  @!P2 SYNCS.PHASECHK.TRANS64 P2, [R9+URZ+0x22850], R6 ;  /* 0x022850060900a5a7 */ /* 0x000ea4000804007f */
[----:B--2---:R-:W-:Y:S05]  /*15b20*/  @!P2 BRA `(.L_x_2569) ;  /* 0xfffffffc00eca947 */ /* 0x004fea000383ffff */
[----:B------:R-:W-:Y:S05]  /*15b30*/  BRA `(.L_x_2568) ;  /* 0xffffff3800247947 */ /* 0x000fea000383ffff */
.L_x_2576:
[----:B-1----:R-:W-:-:S04]  /*15b40*/  IMAD.U32 R4, RZ, RZ, UR24 ;  /* 0x00000018ff047e24 */ /* 0x002fc8000f8e00ff */
[----:B------:R1:W2:Y:S03]  /*15b50*/  SYNCS.PHASECHK.TRANS64.TRYWAIT P1, [R4+URZ+0x22830], R7 ;  /* 0x02283007040075a7 */ /* 0x0002a6000802017f */
[----:B--2---:R-:W-:Y:S05]  /*15b60*/  @!P1 NANOSLEEP.SYNCS 0x989680 ;  /* 0x009896800000995d */ /* 0x004fea0003900000 */
[----:B------:R-:W2:Y:S02]  /*15b70*/  @!P1 SYNCS.PHASECHK.TRANS64 P1, [R4+URZ+0x22830], R7 ;  /* 0x02283007040095a7 */ /* 0x000ea4000802007f */
[----:B--2---:R-:W-:Y:S05]  /*15b80*/  @!P1 BRA `(.L_x_2576) ;  /* 0xfffffffc00ec9947 */ /* 0x004fea000383ffff */
[----:B------:R-:W-:Y:S05]  /*15b90*/  BRA `(.L_x_2575) ;  /* 0xffffff3c00307947 */ /* 0x000fea000383ffff */
.L_x_2589:
[----:B-1----:R-:W-:-:S04]  /*15ba0*/  IMAD.U32 R10, RZ, RZ, UR24 ;  /* 0x00000018ff0a7e24 */ /* 0x002fc8000f8e00ff */
[----:B------:R1:W3:Y:S03]  /*15bb0*/  SYNCS.PHASECHK.TRANS64.TRYWAIT P1, [R10+URZ+0x22850], R7 ;  /* 0x022850070a0075a7 */ /* 0x0002e6000802017f */
[----:B---3--:R-:W-:Y:S05]  /*15bc0*/  @!P1 NANOSLEEP.SYNCS 0x989680 ;  /* 0x009896800000995d */ /* 0x008fea0003900000 */
[----:B------:R-:W3:Y:S02]  /*15bd0*/  @!P1 SYNCS.PHASECHK.TRANS64 P1, [R10+URZ+0x22850], R7 ;  /* 0x022850070a0095a7 */ /* 0x000ee4000802007f */
[----:B---3--:R-:W-:Y:S05]  /*15be0*/  @!P1 BRA `(.L_x_2589) ;  /* 0xfffffffc00ec9947 */ /* 0x008fea000383ffff */
[----:B------:R-:W-:Y:S05]  /*15bf0*/  BRA `(.L_x_2588) ;  /* 0xffffff6400f87947 */ /* 0x000fea000383ffff */
.L_x_2641:
        /* <DEDUP_REMOVED lines=8> */
[----:B0----5:R-:W-:Y:S05]  /*15c80*/  WARPSYNC.COLLECTIVE R15, `(.L_x_2706) ;  /* 0x000000000f087348 */ /* 0x021fea0003c00000 */
[----:B------:R1:W2:Y:S02]  /*15c90*/  SHFL.IDX P6, R14, R13, R12, R11 ;  /* 0x0000000c0d0e7389 */ /* 0x0002a400000c000b */
[----:B012--5:R-:W-:Y:S01]  /*15ca0*/  ENDCOLLECTIVE ;  /* 0x000000000000791b */ /* 0x027fe20003800000 */
.L_x_2706:
[----:B------:R-:W-:Y:S05]  /*15cb0*/  BSYNC B0 ;  /* 0x0000000000007941 */ /* 0x000fea0003800000 */
.L_x_2705:
[----:B------:R-:W-:Y:S05]  /*15cc0*/  BRA `(.L_x_2707) ;  /* 0xffffffbc00747947 */ /* 0x000fea000383ffff */
.L_x_2644:
[----:B0-----:R0:W1:Y:S02]  /*15cd0*/  SYNCS.PHASECHK.TRANS64.TRYWAIT P0, [R19+URZ+0x22840], R0 ;  /* 0x02284000130075a7 */ /* 0x001064000800017f */
[----:B-1----:R-:W-:Y:S05]  /*15ce0*/  @!P0 NANOSLEEP.SYNCS 0x989680 ;  /* 0x009896800000895d */ /* 0x002fea0003900000 */
[----:B------:R-:W1:Y:S02]  /*15cf0*/  @!P0 SYNCS.PHASECHK.TRANS64 P0, [R19+URZ+0x22840], R0 ;  /* 0x02284000130085a7 */ /* 0x000e64000800007f */
[----:B-1----:R-:W-:Y:S05]  /*15d00*/  @!P0 BRA `(.L_x_2644) ;  /* 0xfffffffc00f08947 */ /* 0x002fea000383ffff */
[----:B------:R-:W-:Y:S05]  /*15d10*/  BRA `(.L_x_2708) ;  /* 0xffffffc000287947 */ /* 0x000fea000383ffff */
.L_x_2645:
        /* <DEDUP_REMOVED lines=8> */
.L_x_2710:
[----:B------:R-:W-:Y:S05]  /*15da0*/  BSYNC B0 ;  /* 0x0000000000007941 */ /* 0x000fea0003800000 */
.L_x_2709:
        /* <DEDUP_REMOVED lines=9> */
.L_x_2711:
[----:B------:R-:W-:Y:S02]  /*15e40*/  IMAD.MOV.U32 R13, RZ, RZ, R4 ;  /* 0x000000ffff0d7224 */ /* 0x000fe400078e0004 */
[----:B------:R-:W-:Y:S02]  /*15e50*/  IMAD.MOV.U32 R12, RZ, RZ, 0x1 ;  /* 0x00000001ff0c7424 */ /* 0x000fe400078e00ff */
[----:B------:R-:W-:-:S07]  /*15e60*/  IMAD.MOV.U32 R3, RZ, RZ, R14 ;  /* 0x000000ffff037224 */ /* 0x000fce00078e000e */
[----:B------:R-:W-:Y:S05]  /*15e70*/  WARPSYNC.COLLECTIVE R15, `(.L_x_2712) ;  /* 0x000000000f087348 */ /* 0x000fea0003c00000 */
[----:B------:R0:W1:Y:S02]  /*15e80*/  SHFL.IDX P6, R14, R13, R12, R11 ;  /* 0x0000000c0d0e7389 */ /* 0x00006400000c000b */
[----:B01----:R-:W-:Y:S01]  /*15e90*/  ENDCOLLECTIVE ;  /* 0x000000000000791b */ /* 0x003fe20003800000 */
.L_x_2712:
        /* <DEDUP_REMOVED lines=15> */
.L_x_2713:
[----:B------:R-:W-:Y:S02]  /*15f90*/  @P0 IMAD R6, R5, 0x2, R17 ;  /* 0x0000000205060824 */ /* 0x000fe400078e0211 */
[----:B------:R-:W-:Y:S02]  /*15fa0*/  IMAD.MOV.U32 R13, RZ, RZ, R4 ;  /* 0x000000ffff0d7224 */ /* 0x000fe400078e0004 */
[----:B------:R-:W-:Y:S02]  /*15fb0*/  IMAD.MOV.U32 R12, RZ, RZ, 0x2 ;  /* 0x00000002ff0c7424 */ /* 0x000fe400078e00ff */
[----:B------:R-:W-:-:S07]  /*15fc0*/  IMAD.MOV.U32 R3, RZ, RZ, R14 ;  /* 0x000000ffff037224 */ /* 0x000fce00078e000e */
[----:B------:R-:W-:Y:S05]  /*15fd0*/  WARPSYNC.COLLECTIVE R15, `(.L_x_2714) ;  /* 0x000000000f087348 */ /* 0x000fea0003c00000 */
[----:B------:R0:W1:Y:S02]  /*15fe0*/  SHFL.IDX P6, R14, R13, R12, R11 ;  /* 0x0000000c0d0e7389 */ /* 0x00006400000c000b */
[----:B01----:R-:W-:Y:S01]  /*15ff0*/  ENDCOLLECTIVE ;  /* 0x000000000000791b */ /* 0x003fe20003800000 */
.L_x_2714:
        /* <DEDUP_REMOVED lines=15> */
.L_x_2715:
[----:B------:R-:W-:Y:S02]  /*160f0*/  @P0 IMAD R6, R5, 0x2, R17 ;  /* 0x0000000205060824 */ /* 0x000fe400078e0211 */
[----:B------:R-:W-:Y:S02]  /*16100*/  IMAD.MOV.U32 R13, RZ, RZ, R4 ;  /* 0x000000ffff0d7224 */ /* 0x000fe400078e0004 */
[----:B------:R-:W-:Y:S02]  /*16110*/  IMAD.MOV.U32 R12, RZ, RZ, 0x3 ;  /* 0x00000003ff0c7424 */ /* 0x000fe400078e00ff */
[----:B------:R-:W-:-:S07]  /*16120*/  IMAD.MOV.U32 R3, RZ, RZ, R14 ;  /* 0x000000ffff037224 */ /* 0x000fce00078e000e */
[----:B------:R-:W-:Y:S05]  /*16130*/  WARPSYNC.COLLECTIVE R15, `(.L_x_2716) ;  /* 0x000000000f087348 */ /* 0x000fea0003c00000 */
[----:B------:R0:W1:Y:S02]  /*16140*/  SHFL.IDX P6, R14, R13, R12, R11 ;  /* 0x0000000c0d0e7389 */ /* 0x00006400000c000b */
[----:B01----:R-:W-:Y:S01]  /*16150*/  ENDCOLLECTIVE ;  /* 0x000000000000791b */ /* 0x003fe20003800000 */
.L_x_2716:
        /* <DEDUP_REMOVED lines=15> */
.L_x_2717:
[----:B------:R-:W-:Y:S02]  /*16250*/  @P0 IMAD R6, R5, 0x2, R17 ;  /* 0x0000000205060824 */ /* 0x000fe400078e0211 */
[----:B------:R-:W-:Y:S02]  /*16260*/  IMAD.MOV.U32 R13, RZ, RZ, R4 ;  /* 0x000000ffff0d7224 */ /* 0x000fe400078e0004 */
[----:B------:R-:W-:Y:S02]  /*16270*/  IMAD.MOV.U32 R12, RZ, RZ, 0x4 ;  /* 0x00000004ff0c7424 */ /* 0x000fe400078e00ff */
[----:B------:R-:W-:-:S07]  /*16280*/  IMAD.MOV.U32 R3, RZ, RZ, R14 ;  /* 0x000000ffff037224 */ /* 0x000fce00078e000e */
[----:B------:R-:W-:Y:S05]  /*16290*/  WARPSYNC.COLLECTIVE R15, `(.L_x_2718) ;  /* 0x000000000f087348 */ /* 0x000fea0003c00000 */
[----:B------:R0:W1:Y:S02]  /*162a0*/  SHFL.IDX P6, R14, R13, R12, R11 ;  /* 0x0000000c0d0e7389 */ /* 0x00006400000c000b */
[----:B01----:R-:W-:Y:S01]  /*162b0*/  ENDCOLLECTIVE ;  /* 0x000000000000791b */ /* 0x003fe20003800000 */
.L_x_2718:
        /* <DEDUP_REMOVED lines=15> */
.L_x_2719:
[----:B------:R-:W-:Y:S02]  /*163b0*/  @P0 IMAD R6, R5, 0x2, R17 ;  /* 0x0000000205060824 */ /* 0x000fe400078e0211 */
[----:B------:R-:W-:Y:S02]  /*163c0*/  IMAD.MOV.U32 R13, RZ, RZ, R4 ;  /* 0x000000ffff0d7224 */ /* 0x000fe400078e0004 */
[----:B------:R-:W-:Y:S02]  /*163d0*/  IMAD.MOV.U32 R12, RZ, RZ, 0x5 ;  /* 0x00000005ff0c7424 */ /* 0x000fe400078e00ff */
[----:B------:R-:W-:-:S07]  /*163e0*/  IMAD.MOV.U32 R3, RZ, RZ, R14 ;  /* 0x000000ffff037224 */ /* 0x000fce00078e000e */
[----:B------:R-:W-:Y:S05]  /*163f0*/  WARPSYNC.COLLECTIVE R15, `(.L_x_2720) ;  /* 0x000000000f087348 */ /* 0x000fea0003c00000 */
[----:B------:R0:W1:Y:S02]  /*16400*/  SHFL.IDX P6, R14, R13, R12, R11 ;  /* 0x0000000c0d0e7389 */ /* 0x00006400000c000b */
[----:B01----:R-:W-:Y:S01]  /*16410*/  ENDCOLLECTIVE ;  /* 0x000000000000791b */ /* 0x003fe20003800000 */
.L_x_2720:
        /* <DEDUP_REMOVED lines=10> */
.L_x_2721:
[----:B------:R-:W-:Y:S01]  /*164c0*/  @!PT LDS RZ, [RZ] ;  /* 0x00000000fffff984 */ /* 0x000fe20000000800 */
[----:B------:R-:W-:Y:S01]  /*164d0*/  @!PT LDS RZ, [RZ] ;  /* 0x00000000fffff984 */ /* 0x000fe20000000800 */
[----:B------:R-:W-:Y:S01]  /*164e0*/  @!PT LDS RZ, [RZ] ;  /* 0x00000000fffff984 */ /* 0x000fe20000000800 */
[----:B------:R0:W-:Y:S01]  /*164f0*/  @P0 LDGSTS.E.BYPASS.LTC128B.128 [R6+0x1e400], desc[UR46][R2.64], !P2 ;  /* 0x1e40000002060fae */ /* 0x0001e2000d101d6e */
[----:B------:R-:W-:Y:S01]  /*16500*/  IMAD.MOV.U32 R0, RZ, RZ, R14 ;  /* 0x000000ffff007224 */ /* 0x000fe200078e000e */
[----:B------:R-:W-:Y:S06]  /*16510*/  BRA `(.L_x_2722) ;  /* 0xffffffbc00907947 */ /* 0x000fec000383ffff */
.L_x_2650:
[----:B------:R-:W-:Y:S02]  /*16520*/  IMAD.MOV.U32 R13, RZ, RZ, R4 ;  /* 0x000000ffff0d7224 */ /* 0x000fe400078e0004 */
[----:B------:R-:W-:Y:S02]  /*16530*/  IMAD.MOV.U32 R12, RZ, RZ, RZ ;  /* 0x000000ffff0c7224 */ /* 0x000fe400078e00ff */
[----:B------:R-:W-:Y:S02]  /*16540*/  IMAD.MOV.U32 R11, RZ, RZ, 0x181f ;  /* 0x0000181fff0b7424 */ /* 0x000fe400078e00ff */
[----:B------:R-:W-:Y:S02]  /*16550*/  IMAD.MOV.U32 R15, RZ, RZ, -0x1 ;  /* 0xffffffffff0f7424 */ /* 0x000fe400078e00ff */
[----:B------:R-:W-:Y:S02]  /*16560*/  IMAD R36, R36, R6, RZ ;  /* 0x0000000624247224 */ /* 0x000fe400078e02ff */
[----:B------:R-:W-:-:S07]  /*16570*/  IMAD.IADD R34, R8, 0x1, R34 ;  /* 0x0000000108227824 */ /* 0x000fce00078e0222 */
[----:B-1----:R-:W-:Y:S05]  /*16580*/  WARPSYNC.COLLECTIVE R15, `(.L_x_2723) ;  /* 0x000000000f087348 */ /* 0x002fea0003c00000 */
[----:B------:R0:W2:Y:S02]  /*16590*/  SHFL.IDX P6, R14, R13, R12, R11 ;  /* 0x0000000c0d0e7389 */ /* 0x0000a400000c000b */
[----:B012---:R-:W-:Y:S01]  /*165a0*/  ENDCOLLECTIVE ;  /* 0x000000000000791b */ /* 0x007fe20003800000 */
.L_x_2723:
[C---:B------:R-:W-:Y:S01]  /*165b0*/  VIADD R5, R34.reuse, 0x10 ;  /* 0x0000001022057836 */ /* 0x040fe20000000000 */
[----:B------:R-:W-:Y:S01]  /*165c0*/  ISETP.GE.AND P0, PT, R34, R36, PT ;  /* 0x000000242200720c */ /* 0x000fe20003f06270 */
[----:B------:R-:W-:Y:S02]  /*165d0*/  IMAD.MOV.U32 R13, RZ, RZ, R0 ;  /* 0x000000ffff0d7224 */ /* 0x000fe400078e0000 */
[----:B------:R-:W-:-:S10]  /*165e0*/  IMAD.MOV.U32 R2, RZ, RZ, R14 ;  /* 0x000000ffff027224 */ /* 0x000fd400078e000e */
[----:B------:R-:W-:Y:S05]  /*165f0*/  WARPSYNC.COLLECTIVE R15, `(.L_x_2724) ;  /* 0x000000000f087348 */ /* 0x000fea0003c00000 */
[----:B------:R0:W1:Y:S02]  /*16600*/  SHFL.IDX P6, R14, R13, R12, R11 ;  /* 0x0000000c0d0e7389 */ /* 0x00006400000c000b */
[----:B01----:R-:W-:Y:S01]  /*16610*/  ENDCOLLECTIVE ;  /* 0x000000000000791b */ /* 0x003fe20003800000 */
.L_x_2724:
[----:B------:R-:W-:Y:S02]  /*16620*/  IMAD.MOV.U32 R13, RZ, RZ, R4 ;  /* 0x000000ffff0d7224 */ /* 0x000fe400078e0004 */
[----:B------:R-:W-:Y:S02]  /*16630*/  IMAD.MOV.U32 R12, RZ, RZ, 0x1 ;  /* 0x00000001ff0c7424 */ /* 0x000fe400078e00ff */
[----:B------:R-:W-:-:S07]  /*16640*/  IMAD.MOV.U32 R3, RZ, RZ, R14 ;  /* 0x000000ffff037224 */ /* 0x000fce00078e000e */
[----:B------:R-:W-:Y:S05]  /*16650*/  WARPSYNC.COLLECTIVE R15, `(.L_x_2725) ;  /* 0x000000000f087348 */ /* 0x000fea0003c00000 */
[----:B------:R0:W1:Y:S02]  /*16660*/  SHFL.IDX P6, R14, R13, R12, R11 ;  /* 0x0000000c0d0e7389 */ /* 0x00006400000c000b */
[----:B01----:R-:W-:Y:S01]  /*16670*/  ENDCOLLECTIVE ;  /* 0x000000000000791b */ /* 0x003fe20003800000 */
.L_x_2725:
        /* <DEDUP_REMOVED lines=15> */
.L_x_2726:
[----:B------:R-:W-:Y:S02]  /*16770*/  IMAD.MOV.U32 R13, RZ, RZ, R4 ;  /* 0x000000ffff0d7224 */ /* 0x000fe400078e0004 */
[----:B------:R-:W-:Y:S02]  /*16780*/  IMAD.MOV.U32 R12, RZ, RZ, 0x2 ;  /* 0x00000002ff0c7424 */ /* 0x000fe400078e00ff */
[----:B------:R-:W-:-:S07]  /*16790*/  IMAD.MOV.U32 R3, RZ, RZ, R14 ;  /* 0x000000ffff037224 */ /* 0x000fce00078e000e */
[----:B------:R-:W-:Y:S05]  /*167a0*/  WARPSYNC.COLLECTIVE R15, `(.L_x_2727) ;  /* 0x000000000f087348 */ /* 0x000fea0003c00000 */
[----:B------:R0:W1:Y:S02]  /*167b0*/  SHFL.IDX P6, R14, R13, R12, R11 ;  /* 0x0000000c0d0e7389 */ /* 0x00006400000c000b */
[----:B01----:R-:W-:Y:S01]  /*167c0*/  ENDCOLLECTIVE ;  /* 0x000000000000791b */ /* 0x003fe20003800000 */
.L_x_2727:
        /* <DEDUP_REMOVED lines=16> */
.L_x_2728:
[----:B------:R-:W-:Y:S02]  /*168d0*/  IMAD.MOV.U32 R13, RZ, RZ, R4 ;  /* 0x000000ffff0d7224 */ /* 0x000fe400078e0004 */
[----:B------:R-:W-:Y:S02]  /*168e0*/  IMAD.MOV.U32 R12, RZ, RZ, 0x3 ;  /* 0x00000003ff0c7424 */ /* 0x000fe400078e00ff */
[----:B------:R-:W-:-:S07]  /*168f0*/  IMAD.MOV.U32 R3, RZ, RZ, R14 ;  /* 0x000000ffff037224 */ /* 0x000fce00078e000e */
[----:B------:R-:W-:Y:S05]  /*16900*/  WARPSYNC.COLLECTIVE R15, `(.L_x_2729) ;  /* 0x000000000f087348 */ /* 0x000fea0003c00000 */
[----:B------:R0:W1:Y:S02]  /*16910*/  SHFL.IDX P6, R14, R13, R12, R11 ;  /* 0x0000000c0d0e7389 */ /* 0x00006400000c000b */
[----:B01----:R-:W-:Y:S01]  /*16920*/  ENDCOLLECTIVE ;  /* 0x000000000000791b */ /* 0x003fe20003800000 */
.L_x_2729:
        /* <DEDUP_REMOVED lines=16> */
.L_x_2730:
[----:B------:R-:W-:Y:S02]  /*16a30*/  IMAD.MOV.U32 R13, RZ, RZ, R4 ;  /* 0x000000ffff0d7224 */ /* 0x000fe400078e0004 */
[----:B------:R-:W-:Y:S02]  /*16a40*/  IMAD.MOV.U32 R12, RZ, RZ, 0x4 ;  /* 0x00000004ff0c7424 */ /* 0x000fe400078e00ff */
[----:B------:R-:W-:-:S07]  /*16a50*/  IMAD.MOV.U32 R3, RZ, RZ, R14 ;  /* 0x000000ffff037224 */ /* 0x000fce00078e000e */
[----:B------:R-:W-:Y:S05]  /*16a60*/  WARPSYNC.COLLECTIVE R15, `(.L_x_2731) ;  /* 0x000000000f087348 */ /* 0x000fea0003c00000 */
[----:B------:R0:W1:Y:S02]  /*16a70*/  SHFL.IDX P6, R14, R13, R12, R11 ;  /* 0x0000000c0d0e7389 */ /* 0x00006400000c000b */
[----:B01----:R-:W-:Y:S01]  /*16a80*/  ENDCOLLECTIVE ;  /* 0x000000000000791b */ /* 0x003fe20003800000 */
.L_x_2731:
        /* <DEDUP_REMOVED lines=16> */
.L_x_2732:
[----:B------:R-:W-:Y:S02]  /*16b90*/  IMAD.MOV.U32 R13, RZ, RZ, R4 ;  /* 0x000000ffff0d7224 */ /* 0x000fe400078e0004 */
[----:B------:R-:W-:Y:S02]  /*16ba0*/  IMAD.MOV.U32 R12, RZ, RZ, 0x5 ;  /* 0x00000005ff0c7424 */ /* 0x000fe400078e00ff */
[----:B------:R-:W-:-:S07]  /*16bb0*/  IMAD.MOV.U32 R3, RZ, RZ, R14 ;  /* 0x000000ffff037224 */ /* 0x000fce00078e000e */
[----:B------:R-:W-:Y:S05]  /*16bc0*/  WARPSYNC.COLLECTIVE R15, `(.L_x_2733) ;  /* 0x000000000f087348 */ /* 0x000fea0003c00000 */
[----:B------:R0:W1:Y:S02]  /*16bd0*/  SHFL.IDX P6, R14, R13, R12, R11 ;  /* 0x0000000c0d0e7389 */ /* 0x00006400000c000b */
[----:B01----:R-:W-:Y:S01]  /*16be0*/  ENDCOLLECTIVE ;  /* 0x000000000000791b */ /* 0x003fe20003800000 */
.L_x_2733:
        /* <DEDUP_REMOVED lines=16> */
.L_x_2734:
[----:B------:R-:W-:Y:S02]  /*16cf0*/  IMAD.MOV.U32 R13, RZ, RZ, R4 ;  /* 0x000000ffff0d7224 */ /* 0x000fe400078e0004 */
[----:B------:R-:W-:Y:S02]  /*16d00*/  IMAD.MOV.U32 R12, RZ, RZ, 0x6 ;  /* 0x00000006ff0c7424 */ /* 0x000fe400078e00ff */
[----:B------:R-:W-:-:S07]  /*16d10*/  IMAD.MOV.U32 R3, RZ, RZ, R14 ;  /* 0x000000ffff037224 */ /* 0x000fce00078e000e */
[----:B------:R-:W-:Y:S05]  /*16d20*/  WARPSYNC.COLLECTIVE R15, `(.L_x_2735) ;  /* 0x000000000f087348 */ /* 0x000fea0003c00000 */
[----:B------:R0:W1:Y:S02]  /*16d30*/  SHFL.IDX P6, R14, R13, R12, R11 ;  /* 0x0000000c0d0e7389 */ /* 0x00006400000c000b */
[----:B01----:R-:W-:Y:S01]  /*16d40*/  ENDCOLLECTIVE ;  /* 0x000000000000791b */ /* 0x003fe20003800000 */
.L_x_2735:
        /* <DEDUP_REMOVED lines=16> */
.L_x_2736:
[----:B------:R-:W-:Y:S02]  /*16e50*/  IMAD.MOV.U32 R13, RZ, RZ, R4 ;  /* 0x000000ffff0d7224 */ /* 0x000fe400078e0004 */
[----:B------:R-:W-:Y:S02]  /*16e60*/  IMAD.MOV.U32 R12, RZ, RZ, 0x7 ;  /* 0x00000007ff0c7424 */ /* 0x000fe400078e00ff */
[----:B------:R-:W-:-:S07]  /*16e70*/  IMAD.MOV.U32 R3, RZ, RZ, R14 ;  /* 0x000000ffff037224 */ /* 0x000fce00078e000e */
[----:B------:R-:W-:Y:S05]  /*16e80*/  WARPSYNC.COLLECTIVE R15, `(.L_x_2737) ;  /* 0x000000000f087348 */ /* 0x000fea0003c00000 */
[----:B------:R0:W1:Y:S02]  /*16e90*/  SHFL.IDX P6, R14, R13, R12, R11 ;  /* 0x0000000c0d0e7389 */ /* 0x00006400000c000b */
[----:B01----:R-:W-:Y:S01]  /*16ea0*/  ENDCOLLECTIVE ;  /* 0x000000000000791b */ /* 0x003fe20003800000 */
.L_x_2737:
        /* <DEDUP_REMOVED lines=10> */
.L_x_2738:
[----:B------:R-:W-:Y:S01]  /*16f50*/  @!PT LDS RZ, [RZ] ;  /* 0x00000000fffff984 */ /* 0x000fe20000000800 */
[----:B------:R-:W-:Y:S01]  /*16f60*/  @!PT LDS RZ, [RZ] ;  /* 0x00000000fffff984 */ /* 0x000fe20000000800 */
[----:B------:R-:W-:Y:S01]  /*16f70*/  @!PT LDS RZ, [RZ] ;  /* 0x00000000fffff984 */ /* 0x000fe20000000800 */
[----:B------:R0:W-:Y:S01]  /*16f80*/  @!P0 LDGSTS.E.BYPASS.LTC128B.128 [R37+0x1b400], desc[UR46][R2.64], !P1 ;  /* 0x1b40000002258fae */ /* 0x0001e2000c901d6e */
[----:B------:R-:W-:Y:S01]  /*16f90*/  IMAD.MOV.U32 R0, RZ, RZ, R14 ;  /* 0x000000ffff007224 */ /* 0x000fe200078e000e */
[----:B------:R-:W-:Y:S06]  /*16fa0*/  BRA `(.L_x_2739) ;  /* 0xffffffbc00c47947 */ /* 0x000fec000383ffff */
.L_x_2653:
[----:B0-----:R0:W2:Y:S02]  /*16fb0*/  SYNCS.PHASECHK.TRANS64.TRYWAIT P0, [R17+URZ+0x22820], R0 ;  /* 0x02282000110075a7 */ /* 0x0010a4000800017f */
[----:B--2---:R-:W-:Y:S05]  /*16fc0*/  @!P0 NANOSLEEP.SYNCS 0x989680 ;  /* 0x009896800000895d */ /* 0x004fea0003900000 */
[----:B------:R-:W2:Y:S02]  /*16fd0*/  @!P0 SYNCS.PHASECHK.TRANS64 P0, [R17+URZ+0x22820], R0 ;  /* 0x02282000110085a7 */ /* 0x000ea4000800007f */
[----:B--2---:R-:W-:Y:S05]  /*16fe0*/  @!P0 BRA `(.L_x_2653) ;  /* 0xfffffffc00f08947 */ /* 0x004fea000383ffff */
[----:B------:R-:W-:Y:S05]  /*16ff0*/  BRA `(.L_x_2740) ;  /* 0xffffffc000207947 */ /* 0x000fea000383ffff */
.L_x_2656:
[----:B0-----:R0:W2:Y:S02]  /*17000*/  SYNCS.PHASECHK.TRANS64.TRYWAIT P0, [R19+URZ+0x22860], R0 ;  /* 0x02286000130075a7 */ /* 0x0010a4000800017f */
[----:B--2---:R-:W-:Y:S05]  /*17010*/  @!P0 NANOSLEEP.SYNCS 0x989680 ;  /* 0x009896800000895d */ /* 0x004fea0003900000 */
[----:B------:R-:W2:Y:S02]  /*17020*/  @!P0 SYNCS.PHASECHK.TRANS64 P0, [R19+URZ+0x22860], R0 ;  /* 0x02286000130085a7 */ /* 0x000ea4000800007f */
[----:B--2---:R-:W-:Y:S05]  /*17030*/  @!P0 BRA `(.L_x_2656) ;  /* 0xfffffffc00f08947 */ /* 0x004fea000383ffff */
[----:B------:R-:W-:Y:S05]  /*17040*/  BRA `(.L_x_2741) ;  /* 0xffffffc000307947 */ /* 0x000fea000383ffff */
.L_x_2657:
        /* <DEDUP_REMOVED lines=8> */
.L_x_2743:
[----:B------:R-:W-:Y:S05]  /*170d0*/  BSYNC B0 ;  /* 0x0000000000007941 */ /* 0x000fea0003800000 */
.L_x_2742:
        /* <DEDUP_REMOVED lines=13> */
.L_x_2744:
        /* <DEDUP_REMOVED lines=9> */
.L_x_2745:
        /* <DEDUP_REMOVED lines=17> */
.L_x_2746:
[----:B------:R-:W-:Y:S02]  /*17350*/  IMAD.MOV.U32 R13, RZ, RZ, R6 ;  /* 0x000000ffff0d7224 */ /* 0x000fe400078e0006 */
[----:B------:R-:W-:Y:S01]  /*17360*/  IMAD.MOV.U32 R12, RZ, RZ, 0x2 ;  /* 0x00000002ff0c7424 */ /* 0x000fe200078e00ff */
[----:B------:R-:W-:-:S13]  /*17370*/  IADD3 R2, P3, R14, R0, RZ ;  /* 0x000000000e027210 */ /* 0x000fda0007f7e0ff */
[----:B------:R-:W-:Y:S05]  /*17380*/  WARPSYNC.COLLECTIVE R15, `(.L_x_2747) ;  /* 0x000000000f087348 */ /* 0x000fea0003c00000 */
[----:B------:R0:W1:Y:S02]  /*17390*/  SHFL.IDX P6, R14, R13, R12, R11 ;  /* 0x0000000c0d0e7389 */ /* 0x00006400000c000b */
[----:B01----:R-:W-:Y:S01]  /*173a0*/  ENDCOLLECTIVE ;  /* 0x000000000000791b */ /* 0x003fe20003800000 */
.L_x_2747:
        /* <DEDUP_REMOVED lines=17> */
.L_x_2748:
[----:B------:R-:W-:Y:S02]  /*174c0*/  IMAD.MOV.U32 R13, RZ, RZ, R6 ;  /* 0x000000ffff0d7224 */ /* 0x000fe400078e0006 */
[----:B------:R-:W-:Y:S01]  /*174d0*/  IMAD.MOV.U32 R12, RZ, RZ, 0x3 ;  /* 0x00000003ff0c7424 */ /* 0x000fe200078e00ff */
[----:B------:R-:W-:-:S13]  /*174e0*/  IADD3 R2, P3, R14, R0, RZ ;  /* 0x000000000e027210 */ /* 0x000fda0007f7e0ff */
[----:B------:R-:W-:Y:S05]  /*174f0*/  WARPSYNC.COLLECTIVE R15, `(.L_x_2749) ;  /* 0x000000000f087348 */ /* 0x000fea0003c00000 */
[----:B------:R0:W1:Y:S02]  /*17500*/  SHFL.IDX P6, R14, R13, R12, R11 ;  /* 0x0000000c0d0e7389 */ /* 0x00006400000c000b */
[----:B01----:R-:W-:Y:S01]  /*17510*/  ENDCOLLECTIVE ;  /* 0x000000000000791b */ /* 0x003fe20003800000 */
.L_x_2749:
        /* <DEDUP_REMOVED lines=17> */
.L_x_2750:
[----:B------:R-:W-:Y:S02]  /*17630*/  IMAD.MOV.U32 R13, RZ, RZ, R6 ;  /* 0x000000ffff0d7224 */ /* 0x000fe400078e0006 */
[----:B------:R-:W-:Y:S01]  /*17640*/  IMAD.MOV.U32 R12, RZ, RZ, 0x4 ;  /* 0x00000004ff0c7424 */ /* 0x000fe200078e00ff */
[----:B------:R-:W-:-:S13]  /*17650*/  IADD3 R2, P3, R14, R0, RZ ;  /* 0x000000000e027210 */ /* 0x000fda0007f7e0ff */
[----:B------:R-:W-:Y:S05]  /*17660*/  WARPSYNC.COLLECTIVE R15, `(.L_x_2751) ;  /* 0x000000000f087348 */ /* 0x000fea0003c00000 */
[----:B------:R0:W1:Y:S02]  /*17670*/  SHFL.IDX P6, R14, R13, R12, R11 ;  /* 0x0000000c0d0e7389 */ /* 0x00006400000c000b */
[----:B01----:R-:W-:Y:S01]  /*17680*/  ENDCOLLECTIVE ;  /* 0x000000000000791b */ /* 0x003fe20003800000 */
.L_x_2751:
        /* <DEDUP_REMOVED lines=17> */
.L_x_2752:
[----:B------:R-:W-:Y:S02]  /*177a0*/  IMAD.MOV.U32 R13, RZ, RZ, R6 ;  /* 0x000000ffff0d7224 */ /* 0x000fe400078e0006 */
[----:B------:R-:W-:Y:S01]  /*177b0*/  IMAD.MOV.U32 R12, RZ, RZ, 0x5 ;  /* 0x00000005ff0c7424 */ /* 0x000fe200078e00ff */
[----:B------:R-:W-:-:S13]  /*177c0*/  IADD3 R2, P3, R14, R0, RZ ;  /* 0x000000000e027210 */ /* 0x000fda0007f7e0ff */
[----:B------:R-:W-:Y:S05]  /*177d0*/  WARPSYNC.COLLECTIVE R15, `(.L_x_2753) ;  /* 0x000000000f087348 */ /* 0x000fea0003c00000 */
[----:B------:R0:W1:Y:S02]  /*177e0*/  SHFL.IDX P6, R14, R13, R12, R11 ;  /* 0x0000000c0d0e7389 */ /* 0x00006400000c000b */
[----:B01----:R-:W-:Y:S01]  /*177f0*/  ENDCOLLECTIVE ;  /* 0x000000000000791b */ /* 0x003fe20003800000 */
.L_x_2753:
        /* <DEDUP_REMOVED lines=12> */
.L_x_2754:
        /* <DEDUP_REMOVED lines=9> */
.L_x_2664:
[----:B0-----:R0:W1:Y:S02]  /*17950*/  SYNCS.PHASECHK.TRANS64.TRYWAIT P0, [R6+URZ+0x22840], R21 ;  /* 0x02284015060075a7 */ /* 0x001064000800017f */
[----:B-1----:R-:W-:Y:S05]  /*17960*/  @!P0 NANOSLEEP.SYNCS 0x989680 ;  /* 0x009896800000895d */ /* 0x002fea0003900000 */
[----:B------:R-:W1:Y:S02]  /*17970*/  @!P0 SYNCS.PHASECHK.TRANS64 P0, [R6+URZ+0x22840], R21 ;  /* 0x02284015060085a7 */ /* 0x000e64000800007f */
[----:B-1----:R-:W-:Y:S05]  /*17980*/  @!P0 BRA `(.L_x_2664) ;  /* 0xfffffffc00f08947 */ /* 0x002fea000383ffff */
[----:B------:R-:W-:Y:S05]  /*17990*/  BRA `(.L_x_2756) ;  /* 0xffffffc000c47947 */ /* 0x000fea000383ffff */
.L_x_2665:
        /* <DEDUP_REMOVED lines=8> */
.L_x_2758:
[----:B------:R-:W-:Y:S05]  /*17a20*/  BSYNC B1 ;  /* 0x0000000000017941 */ /* 0x000fea0003800000 */
.L_x_2757:
        /* <DEDUP_REMOVED lines=9> */
.L_x_2759:
[----:B------:R-:W-:Y:S02]  /*17ac0*/  IMAD.MOV.U32 R13, RZ, RZ, R9 ;  /* 0x000000ffff0d7224 */ /* 0x000fe400078e0009 */
[----:B------:R-:W-:Y:S02]  /*17ad0*/  IMAD.MOV.U32 R12, RZ, RZ, 0x1 ;  /* 0x00000001ff0c7424 */ /* 0x000fe400078e00ff */
[----:B------:R-:W-:-:S07]  /*17ae0*/  IMAD.MOV.U32 R2, RZ, RZ, R14 ;  /* 0x000000ffff027224 */ /* 0x000fce00078e000e */
[----:B------:R-:W-:Y:S05]  /*17af0*/  WARPSYNC.COLLECTIVE R15, `(.L_x_2760) ;  /* 0x000000000f087348 */ /* 0x000fea0003c00000 */
[----:B------:R0:W1:Y:S02]  /*17b00*/  SHFL.IDX P6, R14, R13, R12, R11 ;  /* 0x0000000c0d0e7389 */ /* 0x00006400000c000b */
[----:B01----:R-:W-:Y:S01]  /*17b10*/  ENDCOLLECTIVE ;  /* 0x000000000000791b */ /* 0x003fe20003800000 */
.L_x_2760:
        /* <DEDUP_REMOVED lines=11> */
.L_x_2761:
[----:B------:R-:W-:Y:S02]  /*17bd0*/  IMAD.MOV.U32 R13, RZ, RZ, R9 ;  /* 0x000000ffff0d7224 */ /* 0x000fe400078e0009 */
[----:B------:R-:W-:Y:S02]  /*17be0*/  IMAD.MOV.U32 R12, RZ, RZ, 0x2 ;  /* 0x00000002ff0c7424 */ /* 0x000fe400078e00ff */
[----:B------:R-:W-:-:S07]  /*17bf0*/  IMAD.MOV.U32 R2, RZ, RZ, R14 ;  /* 0x000000ffff027224 */ /* 0x000fce00078e000e */
[----:B------:R-:W-:Y:S05]  /*17c00*/  WARPSYNC.COLLECTIVE R15, `(.L_x_2762) ;  /* 0x000000000f087348 */ /* 0x000fea0003c00000 */
[----:B------:R0:W1:Y:S02]  /*17c10*/  SHFL.IDX P6, R14, R13, R12, R11 ;  /* 0x0000000c0d0e7389 */ /* 0x00006400000c000b */
[----:B01----:R-:W-:Y:S01]  /*17c20*/  ENDCOLLECTIVE ;  /* 0x000000000000791b */ /* 0x003fe20003800000 */
.L_x_2762:
        /* <DEDUP_REMOVED lines=11> */
.L_x_2763:
[----:B------:R-:W-:Y:S02]  /*17ce0*/  IMAD.MOV.U32 R13, RZ, RZ, R9 ;  /* 0x000000ffff0d7224 */ /* 0x000fe400078e0009 */
[----:B------:R-:W-:Y:S02]  /*17cf0*/  IMAD.MOV.U32 R12, RZ, RZ, 0x3 ;  /* 0x00000003ff0c7424 */ /* 0x000fe400078e00ff */
[----:B------:R-:W-:-:S07]  /*17d00*/  IMAD.MOV.U32 R2, RZ, RZ, R14 ;  /* 0x000000ffff027224 */ /* 0x000fce00078e000e */
[----:B------:R-:W-:Y:S05]  /*17d10*/  WARPSYNC.COLLECTIVE R15, `(.L_x_2764) ;  /* 0x000000000f087348 */ /* 0x000fea0003c00000 */
[----:B------:R0:W1:Y:S02]  /*17d20*/  SHFL.IDX P6, R14, R13, R12, R11 ;  /* 0x0000000c0d0e7389 */ /* 0x00006400000c000b */
[----:B01----:R-:W-:Y:S01]  /*17d30*/  ENDCOLLECTIVE ;  /* 0x000000000000791b */ /* 0x003fe20003800000 */
.L_x_2764:
        /* <DEDUP_REMOVED lines=11> */
.L_x_2765:
[----:B------:R-:W-:Y:S02]  /*17df0*/  IMAD.MOV.U32 R13, RZ, RZ, R9 ;  /* 0x000000ffff0d7224 */ /* 0x000fe400078e0009 */
[----:B------:R-:W-:Y:S02]  /*17e00*/  IMAD.MOV.U32 R12, RZ, RZ, 0x4 ;  /* 0x00000004ff0c7424 */ /* 0x000fe400078e00ff */
[----:B------:R-:W-:-:S07]  /*17e10*/  IMAD.MOV.U32 R2, RZ, RZ, R14 ;  /* 0x000000ffff027224 */ /* 0x000fce00078e000e */
[----:B------:R-:W-:Y:S05]  /*17e20*/  WARPSYNC.COLLECTIVE R15, `(.L_x_2766) ;  /* 0x000000000f087348 */ /* 0x000fea0003c00000 */
[----:B------:R0:W1:Y:S02]  /*17e30*/  SHFL.IDX P6, R14, R13, R12, R11 ;  /* 0x0000000c0d0e7389 */ /* 0x00006400000c000b */
[----:B01----:R-:W-:Y:S01]  /*17e40*/  ENDCOLLECTIVE ;  /* 0x000000000000791b */ /* 0x003fe20003800000 */
.L_x_2766:
        /* <DEDUP_REMOVED lines=11> */
.L_x_2767:
[----:B------:R-:W-:Y:S02]  /*17f00*/  IMAD.MOV.U32 R13, RZ, RZ, R9 ;  /* 0x000000ffff0d7224 */ /* 0x000fe400078e0009 */
[----:B------:R-:W-:Y:S02]  /*17f10*/  IMAD.MOV.U32 R12, RZ, RZ, 0x5 ;  /* 0x00000005ff0c7424 */ /* 0x000fe400078e00ff */
[----:B------:R-:W-:-:S07]  /*17f20*/  IMAD.MOV.U32 R2, RZ, RZ, R14 ;  /* 0x000000ffff027224 */ /* 0x000fce00078e000e */
[----:B------:R-:W-:Y:S05]  /*17f30*/  WARPSYNC.COLLECTIVE R15, `(.L_x_2768) ;  /* 0x000000000f087348 */ /* 0x000fea0003c00000 */
[----:B------:R0:W1:Y:S02]  /*17f40*/  SHFL.IDX P6, R14, R13, R12, R11 ;  /* 0x0000000c0d0e7389 */ /* 0x00006400000c000b */
[----:B01----:R-:W-:Y:S01]  /*17f50*/  ENDCOLLECTIVE ;  /* 0x000000000000791b */ /* 0x003fe20003800000 */
.L_x_2768:
        /* <DEDUP_REMOVED lines=11> */
.L_x_2769:
[----:B------:R-:W-:Y:S01]  /*18010*/  IMAD.MOV.U32 R2, RZ, RZ, R14 ;  /* 0x000000ffff027224 */ /* 0x000fe200078e000e */
[----:B------:R-:W-:Y:S06]  /*18020*/  BRA `(.L_x_2770) ;  /* 0xffffffbc00f47947 */ /* 0x000fec000383ffff */
.L_x_2670:
[----:B---3--:R3:W4:Y:S02]  /*18030*/  SYNCS.PHASECHK.TRANS64.TRYWAIT P0, [R6+URZ+0x22860], R21 ;  /* 0x02286015060075a7 */ /* 0x008724000800017f */
[----:B----4-:R-:W-:Y:S05]  /*18040*/  @!P0 NANOSLEEP.SYNCS 0x989680 ;  /* 0x009896800000895d */ /* 0x010fea0003900000 */
[----:B------:R-:W4:Y:S02]  /*18050*/  @!P0 SYNCS.PHASECHK.TRANS64 P0, [R6+URZ+0x22860], R21 ;  /* 0x02286015060085a7 */ /* 0x000f24000800007f */
[----:B----4-:R-:W-:Y:S05]  /*18060*/  @!P0 BRA `(.L_x_2670) ;  /* 0xfffffffc00f08947 */ /* 0x010fea000383ffff */
[----:B------:R-:W-:Y:S05]  /*18070*/  BRA `(.L_x_2771) ;  /* 0xffffffc000447947 */ /* 0x000fea000383ffff */
.L_x_2671:
        /* <DEDUP_REMOVED lines=8> */
.L_x_2773:
[----:B------:R-:W-:Y:S05]  /*18100*/  BSYNC B1 ;  /* 0x0000000000017941 */ /* 0x000fea0003800000 */
.L_x_2772:
        /* <DEDUP_REMOVED lines=9> */
.L_x_2774:
[----:B------:R-:W-:Y:S02]  /*181a0*/  IMAD.MOV.U32 R13, RZ, RZ, R9 ;  /* 0x000000ffff0d7224 */ /* 0x000fe400078e0009 */
[----:B------:R-:W-:Y:S01]  /*181b0*/  IMAD.MOV.U32 R12, RZ, RZ, 0x1 ;  /* 0x00000001ff0c7424 */ /* 0x000fe200078e00ff */
[----:B------:R-:W-:-:S13]  /*181c0*/  IADD3 R2, P0, R14, R0, RZ ;  /* 0x000000000e027210 */ /* 0x000fda0007f1e0ff */
[----:B------:R-:W-:Y:S05]  /*181d0*/  WARPSYNC.COLLECTIVE R15, `(.L_x_2775) ;  /* 0x000000000f087348 */ /* 0x000fea0003c00000 */
[----:B------:R0:W1:Y:S02]  /*181e0*/  SHFL.IDX P6, R14, R13, R12, R11 ;  /* 0x0000000c0d0e7389 */ /* 0x00006400000c000b */
[----:B01----:R-:W-:Y:S01]  /*181f0*/  ENDCOLLECTIVE ;  /* 0x000000000000791b */ /* 0x003fe20003800000 */
.L_x_2775:
        /* <DEDUP_REMOVED lines=13> */
.L_x_2776:
[----:B------:R-:W-:Y:S02]  /*182d0*/  IMAD.MOV.U32 R13, RZ, RZ, R9 ;  /* 0x000000ffff0d7224 */ /* 0x000fe400078e0009 */
[----:B------:R-:W-:Y:S01]  /*182e0*/  IMAD.MOV.U32 R12, RZ, RZ, 0x2 ;  /* 0x00000002ff0c7424 */ /* 0x000fe200078e00ff */
[----:B------:R-:W-:-:S13]  /*182f0*/  IADD3 R2, P0, R14, R0, RZ ;  /* 0x000000000e027210 */ /* 0x000fda0007f1e0ff */
[----:B------:R-:W-:Y:S05]  /*18300*/  WARPSYNC.COLLECTIVE R15, `(.L_x_2777) ;  /* 0x000000000f087348 */ /* 0x000fea0003c00000 */
[----:B------:R0:W1:Y:S02]  /*18310*/  SHFL.IDX P6, R14, R13, R12, R11 ;  /* 0x0000000c0d0e7389 */ /* 0x00006400000c000b */
[----:B01----:R-:W-:Y:S01]  /*18320*/  ENDCOLLECTIVE ;  /* 0x000000000000791b */ /* 0x003fe20003800000 */
.L_x_2777:
        /* <DEDUP_REMOVED lines=13> */
.L_x_2778:
[----:B------:R-:W-:Y:S02]  /*18400*/  IMAD.MOV.U32 R13, RZ, RZ, R9 ;  /* 0x000000ffff0d7224 */ /* 0x000fe400078e0009 */
[----:B------:R-:W-:Y:S01]  /*18410*/  IMAD.MOV.U32 R12, RZ, RZ, 0x3 ;  /* 0x00000003ff0c7424 */ /* 0x000fe200078e00ff */
[----:B------:R-:W-:-:S13]  /*18420*/  IADD3 R2, P0, R14, R0, RZ ;  /* 0x000000000e027210 */ /* 0x000fda0007f1e0ff */
[----:B------:R-:W-:Y:S05]  /*18430*/  WARPSYNC.COLLECTIVE R15, `(.L_x_2779) ;  /* 0x000000000f087348 */ /* 0x000fea0003c00000 */
[----:B------:R0:W1:Y:S02]  /*18440*/  SHFL.IDX P6, R14, R13, R12, R11 ;  /* 0x0000000c0d0e7389 */ /* 0x00006400000c000b */
[----:B01----:R-:W-:Y:S01]  /*18450*/  ENDCOLLECTIVE ;  /* 0x000000000000791b */ /* 0x003fe20003800000 */
.L_x_2779:
        /* <DEDUP_REMOVED lines=13> */
.L_x_2780:
[----:B------:R-:W-:Y:S02]  /*18530*/  IMAD.MOV.U32 R13, RZ, RZ, R9 ;  /* 0x000000ffff0d7224 */ /* 0x000fe400078e0009 */
[----:B------:R-:W-:Y:S01]  /*18540*/  IMAD.MOV.U32 R12, RZ, RZ, 0x4 ;  /* 0x00000004ff0c7424 */ /* 0x000fe200078e00ff */
[----:B------:R-:W-:-:S13]  /*18550*/  IADD3 R2, P0, R14, R0, RZ ;  /* 0x000000000e027210 */ /* 0x000fda0007f1e0ff */
[----:B------:R-:W-:Y:S05]  /*18560*/  WARPSYNC.COLLECTIVE R15, `(.L_x_2781) ;  /* 0x000000000f087348 */ /* 0x000fea0003c00000 */
[----:B------:R0:W1:Y:S02]  /*18570*/  SHFL.IDX P6, R14, R13, R12, R11 ;  /* 0x0000000c0d0e7389 */ /* 0x00006400000c000b */
[----:B01----:R-:W-:Y:S01]  /*18580*/  ENDCOLLECTIVE ;  /* 0x000000000000791b */ /* 0x003fe20003800000 */
.L_x_2781:
        /* <DEDUP_REMOVED lines=13> */
.L_x_2782:
[----:B------:R-:W-:Y:S02]  /*18660*/  IMAD.MOV.U32 R13, RZ, RZ, R9 ;  /* 0x000000ffff0d7224 */ /* 0x000fe400078e0009 */
[----:B------:R-:W-:Y:S01]  /*18670*/  IMAD.MOV.U32 R12, RZ, RZ, 0x5 ;  /* 0x00000005ff0c7424 */ /* 0x000fe200078e00ff */
[----:B------:R-:W-:-:S13]  /*18680*/  IADD3 R2, P0, R14, R0, RZ ;  /* 0x000000000e027210 */ /* 0x000fda0007f1e0ff */
[----:B------:R-:W-:Y:S05]  /*18690*/  WARPSYNC.COLLECTIVE R15, `(.L_x_2783) ;  /* 0x000000000f087348 */ /* 0x000fea0003c00000 */
[----:B------:R0:W1:Y:S02]  /*186a0*/  SHFL.IDX P6, R14, R13, R12, R11 ;  /* 0x0000000c0d0e7389 */ /* 0x00006400000c000b */
[----:B01----:R-:W-:Y:S01]  /*186b0*/  ENDCOLLECTIVE ;  /* 0x000000000000791b */ /* 0x003fe20003800000 */
.L_x_2783:
        /* <DEDUP_REMOVED lines=13> */
.L_x_2784:
[----:B------:R-:W-:Y:S05]  /*18790*/  BRA `(.L_x_2785) ;  /* 0xffffffbc00907947 */ /* 0x000fea000383ffff */
.L_x_2679:
        /* <DEDUP_REMOVED lines=8> */
.L_x_2787:
[----:B------:R-:W-:Y:S05]  /*18820*/  BSYNC B0 ;  /* 0x0000000000007941 */ /* 0x000fea0003800000 */
.L_x_2786:
        /* <DEDUP_REMOVED lines=9> */
.L_x_2788:
        /* <DEDUP_REMOVED lines=18> */
.L_x_2789:
[----:B------:R-:W-:Y:S01]  /*189e0*/  IMAD.MOV.U32 R12, RZ, RZ, 0x2 ;  /* 0x00000002ff0c7424 */ /* 0x000fe200078e00ff */
[----:B------:R-:W-:-:S05]  /*189f0*/  SEL R6, R14, RZ, P1 ;  /* 0x000000ff0e067207 */ /* 0x000fca0000800000 */
[----:B------:R-:W-:-:S04]  /*18a00*/  IMAD.IADD R6, R5, 0x1, R6 ;  /* 0x0000000105067824 */ /* 0x000fc800078e0206 */
[----:B------:R-:W-:-:S07]  /*18a10*/  IMAD.MOV.U32 R13, RZ, RZ, R6 ;  /* 0x000000ffff0d7224 */ /* 0x000fce00078e0006 */
[----:B------:R-:W-:Y:S05]  /*18a20*/  WARPSYNC.COLLECTIVE R15, `(.L_x_2790) ;  /* 0x000000000f087348 */ /* 0x000fea0003c00000 */
[----:B------:R0:W1:Y:S02]  /*18a30*/  SHFL.UP P6, R14, R13, R12, R11 ;  /* 0x0400000c0d0e7389 */ /* 0x00006400000c000b */
[----:B01----:R-:W-:Y:S01]  /*18a40*/  ENDCOLLECTIVE ;  /* 0x000000000000791b */ /* 0x003fe20003800000 */
.L_x_2790:
[----:B------:R-:W-:Y:S01]  /*18a50*/  IMAD.MOV.U32 R12, RZ, RZ, 0x4 ;  /* 0x00000004ff0c7424 */ /* 0x000fe200078e00ff */
[----:B------:R-:W-:-:S05]  /*18a60*/  SEL R7, R14, RZ, P2 ;  /* 0x000000ff0e077207 */ /* 0x000fca0001000000 */
[----:B------:R-:W-:-:S04]  /*18a70*/  IMAD.IADD R7, R6, 0x1, R7 ;  /* 0x0000000106077824 */ /* 0x000fc800078e0207 */
[----:B------:R-:W-:-:S07]  /*18a80*/  IMAD.MOV.U32 R13, RZ, RZ, R7 ;  /* 0x000000ffff0d7224 */ /* 0x000fce00078e0007 */
[----:B------:R-:W-:Y:S05]  /*18a90*/  WARPSYNC.COLLECTIVE R15, `(.L_x_2791) ;  /* 0x000000000f087348 */ /* 0x000fea0003c00000 */
[----:B------:R0:W1:Y:S02]  /*18aa0*/  SHFL.UP P6, R14, R13, R12, R11 ;  /* 0x0400000c0d0e7389 */ /* 0x00006400000c000b */
[----:B01----:R-:W-:Y:S01]  /*18ab0*/  ENDCOLLECTIVE ;  /* 0x000000000000791b */ /* 0x003fe20003800000 */
.L_x_2791:
[----:B------:R-:W-:Y:S01]  /*18ac0*/  IMAD.MOV.U32 R12, RZ, RZ, 0x8 ;  /* 0x00000008ff0c7424 */ /* 0x000fe200078e00ff */
[----:B------:R-:W-:-:S05]  /*18ad0*/  SEL R2, R14, RZ, P3 ;  /* 0x000000ff0e027207 */ /* 0x000fca0001800000 */
[----:B------:R-:W-:-:S04]  /*18ae0*/  IMAD.IADD R2, R7, 0x1, R2 ;  /* 0x0000000107027824 */ /* 0x000fc800078e0202 */
[----:B------:R-:W-:-:S07]  /*18af0*/  IMAD.MOV.U32 R13, RZ, RZ, R2 ;  /* 0x000000ffff0d7224 */ /* 0x000fce00078e0002 */
[----:B------:R-:W-:Y:S05]  /*18b00*/  WARPSYNC.COLLECTIVE R15, `(.L_x_2792) ;  /* 0x000000000f087348 */ /* 0x000fea0003c00000 */
[----:B------:R0:W1:Y:S02]  /*18b10*/  SHFL.UP P6, R14, R13, R12, R11 ;  /* 0x0400000c0d0e7389 */ /* 0x00006400000c000b */
[----:B01----:R-:W-:Y:S01]  /*18b20*/  ENDCOLLECTIVE ;  /* 0x000000000000791b */ /* 0x003fe20003800000 */
.L_x_2792:
[----:B------:R-:W-:Y:S01]  /*18b30*/  IMAD.MOV.U32 R12, RZ, RZ, 0x10 ;  /* 0x00000010ff0c7424 */ /* 0x000fe200078e00ff */
[----:B------:R-:W-:-:S05]  /*18b40*/  SEL R3, R14, RZ, P4 ;  /* 0x000000ff0e037207 */ /* 0x000fca0002000000 */
[----:B------:R-:W-:-:S04]  /*18b50*/  IMAD.IADD R3, R2, 0x1, R3 ;  /* 0x0000000102037824 */ /* 0x000fc800078e0203 */
[----:B------:R-:W-:-:S07]  /*18b60*/  IMAD.MOV.U32 R13, RZ, RZ, R3 ;  /* 0x000000ffff0d7224 */ /* 0x000fce00078e0003 */
[----:B------:R-:W-:Y:S05]  /*18b70*/  WARPSYNC.COLLECTIVE R15, `(.L_x_2793) ;  /* 0x000000000f087348 */ /* 0x000fea0003c00000 */
[----:B------:R0:W1:Y:S02]  /*18b80*/  SHFL.UP P6, R14, R13, R12, R11 ;  /* 0x0400000c0d0e7389 */ /* 0x00006400000c000b */
[----:B01----:R-:W-:Y:S01]  /*18b90*/  ENDCOLLECTIVE ;  /* 0x000000000000791b */ /* 0x003fe20003800000 */
.L_x_2793:
        /* <DEDUP_REMOVED lines=8> */
.L_x_2794:
[----:B------:R-:W-:Y:S05]  /*18c20*/  BRA `(.L_x_2795) ;  /* 0xffffffbc00ec7947 */ /* 0x000fea000383ffff */
.L_x_2684:
[----:B------:R-:W-:Y:S01]  /*18c30*/  BSSY B0, `(.L_x_2796) ;  /* 0x0000008000007945 */ /* 0x000fe20003800000 */
[----:B-----5:R-:W-:Y:S02]  /*18c40*/  IMAD.MOV.U32 R13, RZ, RZ, R5 ;  /* 0x000000ffff0d7224 */ /* 0x020fe400078e0005 */
[----:B------:R-:W-:Y:S02]  /*18c50*/  IMAD.MOV.U32 R12, RZ, RZ, 0x1 ;  /* 0x00000001ff0c7424 */ /* 0x000fe400078e00ff */
[----:B------:R-:W-:Y:S02]  /*18c60*/  IMAD.MOV.U32 R11, RZ, RZ, RZ ;  /* 0x000000ffff0b7224 */ /* 0x000fe400078e00ff */
[----:B------:R-:W-:-:S07]  /*18c70*/  IMAD.MOV.U32 R15, RZ, RZ, -0x1 ;  /* 0xffffffffff0f7424 */ /* 0x000fce00078e00ff */
[----:B012---:R-:W-:Y:S05]  /*18c80*/  WARPSYNC.COLLECTIVE R15, `(.L_x_2797) ;  /* 0x000000000f087348 */ /* 0x007fea0003c00000 */
[----:B------:R3:W4:Y:S02]  /*18c90*/  SHFL.UP P6, R14, R13, R12, R11 ;  /* 0x0400000c0d0e7389 */ /* 0x00072400000c000b */
[----:B01234-:R-:W-:Y:S01]  /*18ca0*/  ENDCOLLECTIVE ;  /* 0x000000000000791b */ /* 0x01ffe20003800000 */
.L_x_2797:
[----:B------:R-:W-:Y:S05]  /*18cb0*/  BSYNC B0 ;  /* 0x0000000000007941 */ /* 0x000fea0003800000 */
.L_x_2796:
        /* <DEDUP_REMOVED lines=8> */
.L_x_2798:
[----:B------:R-:W-:Y:S01]  /*18d40*/  IMAD.MOV.U32 R12, RZ, RZ, 0x4 ;  /* 0x00000004ff0c7424 */ /* 0x000fe200078e00ff */
[----:B------:R-:W-:-:S05]  /*18d50*/  SEL R2, R14, RZ, P2 ;  /* 0x000000ff0e027207 */ /* 0x000fca0001000000 */
[----:B------:R-:W-:-:S04]  /*18d60*/  IMAD.IADD R2, R13, 0x1, R2 ;  /* 0x000000010d027824 */ /* 0x000fc800078e0202 */
[----:B------:R-:W-:-:S07]  /*18d70*/  IMAD.MOV.U32 R13, RZ, RZ, R2 ;  /* 0x000000ffff0d7224 */ /* 0x000fce00078e0002 */
[----:B------:R-:W-:Y:S05]  /*18d80*/  WARPSYNC.COLLECTIVE R15, `(.L_x_2799) ;  /* 0x000000000f087348 */ /* 0x000fea0003c00000 */
[----:B------:R0:W1:Y:S02]  /*18d90*/  SHFL.UP P6, R14, R13, R12, R11 ;  /* 0x0400000c0d0e7389 */ /* 0x00006400000c000b */
[----:B01----:R-:W-:Y:S01]  /*18da0*/  ENDCOLLECTIVE ;  /* 0x000000000000791b */ /* 0x003fe20003800000 */
.L_x_2799:
[----:B------:R-:W-:Y:S01]  /*18db0*/  IMAD.MOV.U32 R12, RZ, RZ, 0x8 ;  /* 0x00000008ff0c7424 */ /* 0x000fe200078e00ff */
[----:B------:R-:W-:-:S05]  /*18dc0*/  SEL R3, R14, RZ, P3 ;  /* 0x000000ff0e037207 */ /* 0x000fca0001800000 */
[----:B------:R-:W-:-:S04]  /*18dd0*/  IMAD.IADD R3, R2, 0x1, R3 ;  /* 0x0000000102037824 */ /* 0x000fc800078e0203 */
[----:B------:R-:W-:-:S07]  /*18de0*/  IMAD.MOV.U32 R13, RZ, RZ, R3 ;  /* 0x000000ffff0d7224 */ /* 0x000fce00078e0003 */
[----:B------:R-:W-:Y:S05]  /*18df0*/  WARPSYNC.COLLECTIVE R15, `(.L_x_2800) ;  /* 0x000000000f087348 */ /* 0x000fea0003c00000 */
[----:B------:R0:W1:Y:S02]  /*18e00*/  SHFL.UP P6, R14, R13, R12, R11 ;  /* 0x0400000c0d0e7389 */ /* 0x00006400000c000b */
[----:B01----:R-:W-:Y:S01]  /*18e10*/  ENDCOLLECTIVE ;  /* 0x000000000000791b */ /* 0x003fe20003800000 */
.L_x_2800:
[----:B------:R-:W-:Y:S01]  /*18e20*/  IMAD.MOV.U32 R12, RZ, RZ, 0x10 ;  /* 0x00000010ff0c7424 */ /* 0x000fe200078e00ff */
[----:B------:R-:W-:-:S05]  /*18e30*/  SEL R4, R14, RZ, P4 ;  /* 0x000000ff0e047207 */ /* 0x000fca0002000000 */
[----:B------:R-:W-:-:S04]  /*18e40*/  IMAD.IADD R4, R3, 0x1, R4 ;  /* 0x0000000103047824 */ /* 0x000fc800078e0204 */
[----:B------:R-:W-:-:S07]  /*18e50*/  IMAD.MOV.U32 R13, RZ, RZ, R4 ;  /* 0x000000ffff0d7224 */ /* 0x000fce00078e0004 */
[----:B------:R-:W-:Y:S05]  /*18e60*/  WARPSYNC.COLLECTIVE R15, `(.L_x_2801) ;  /* 0x000000000f087348 */ /* 0x000fea0003c00000 */
[----:B------:R0:W1:Y:S02]  /*18e70*/  SHFL.UP P6, R14, R13, R12, R11 ;  /* 0x0400000c0d0e7389 */ /* 0x00006400000c000b */
[----:B01----:R-:W-:Y:S01]  /*18e80*/  ENDCOLLECTIVE ;  /* 0x000000000000791b */ /* 0x003fe20003800000 */
.L_x_2801:
        /* <DEDUP_REMOVED lines=8> */
.L_x_2802:
[----:B------:R-:W-:Y:S05]  /*18f10*/  BRA `(.L_x_2803) ;  /* 0xffffffbc00cc7947 */ /* 0x000fea000383ffff */
.L_x_2686:
[----:B------:R-:W-:Y:S01]  /*18f20*/  BSSY B0, `(.L_x_2804) ;  /* 0x0000006000007945 */ /* 0x000fe20003800000 */
[----:B------:R-:W-:Y:S01]  /*18f30*/  PLOP3.LUT P6, PT, P6, PT, PT, 0x8, 0x0 ;  /* 0x000000000000781c */ /* 0x000fe200037ce170 */
[----:B------:R-:W-:-:S12]  /*18f40*/  IMAD.MOV.U32 R15, RZ, RZ, -0x1 ;  /* 0xffffffffff0f7424 */ /* 0x000fd800078e00ff */
[----:B01----:R-:W-:Y:S05]  /*18f50*/  WARPSYNC.COLLECTIVE R15, `(.L_x_2805) ;  /* 0x000000000f087348 */ /* 0x003fea0003c00000 */
[----:B------:R-:W-:Y:S01]  /*18f60*/  VOTE.ANY R14, PT, P6 ;  /* 0x00000000000e7806 */ /* 0x000fe200030e0100 */
[----:B01----:R-:W-:Y:S06]  /*18f70*/  ENDCOLLECTIVE ;  /* 0x000000000000791b */ /* 0x003fec0003800000 */
.L_x_2805:
[----:B------:R-:W-:Y:S05]  /*18f80*/  BSYNC B0 ;  /* 0x0000000000007941 */ /* 0x000fea0003800000 */
.L_x_2804:
        /* <DEDUP_REMOVED lines=9> */
.L_x_2806:
[----:B------:R-:W-:Y:S01]  /*19020*/  IMAD.MOV.U32 R5, RZ, RZ, R14 ;  /* 0x000000ffff057224 */ /* 0x000fe200078e000e */
[----:B------:R-:W-:Y:S06]  /*19030*/  BRA `(.L_x_2807) ;  /* 0xffffffbc00bc7947 */ /* 0x000fec000383ffff */
.L_x_2688:
[----:B------:R-:W-:Y:S01]  /*19040*/  BSSY B0, `(.L_x_2808) ;  /* 0x0000007000007945 */ /* 0x000fe20003800000 */
[----:B------:R-:W-:Y:S02]  /*19050*/  IMAD.MOV.U32 R13, RZ, RZ, R6 ;  /* 0x000000ffff0d7224 */ /* 0x000fe400078e0006 */
[----:B------:R-:W-:Y:S02]  /*19060*/  IMAD.MOV.U32 R11, RZ, RZ, 0x1f ;  /* 0x0000001fff0b7424 */ /* 0x000fe400078e00ff */
[----:B------:R-:W-:-:S07]  /*19070*/  IMAD.MOV.U32 R15, RZ, RZ, -0x1 ;  /* 0xffffffffff0f7424 */ /* 0x000fce00078e00ff */
[----:B0123--:R-:W-:Y:S05]  /*19080*/  WARPSYNC.COLLECTIVE R15, `(.L_x_2809) ;  /* 0x000000000f087348 */ /* 0x00ffea0003c00000 */
[----:B------:R4:W0:Y:S02]  /*19090*/  SHFL.IDX P6, R14, R13, R12, R11 ;  /* 0x0000000c0d0e7389 */ /* 0x00082400000c000b */
[----:B01234-:R-:W-:Y:S01]  /*190a0*/  ENDCOLLECTIVE ;  /* 0x000000000000791b */ /* 0x01ffe20003800000 */
.L_x_2809:
[----:B------:R-:W-:Y:S05]  /*190b0*/  BSYNC B0 ;  /* 0x0000000000007941 */ /* 0x000fea0003800000 */
.L_x_2808:
[----:B------:R-:W-:Y:S05]  /*190c0*/  BRA `(.L_x_2687) ;  /* 0xffffffbc00b47947 */ /* 0x000fea000383ffff */
.L_x_2692:
[----:B0-----:R0:W1:Y:S02]  /*190d0*/  SYNCS.PHASECHK.TRANS64.TRYWAIT P0, [R7+URZ+0x22820], R0 ;  /* 0x02282000070075a7 */ /* 0x001064000800017f */
[----:B-1----:R-:W-:Y:S05]  /*190e0*/  @!P0 NANOSLEEP.SYNCS 0x989680 ;  /* 0x009896800000895d */ /* 0x002fea0003900000 */
[----:B------:R-:W1:Y:S02]  /*190f0*/  @!P0 SYNCS.PHASECHK.TRANS64 P0, [R7+URZ+0x22820], R0 ;  /* 0x02282000070085a7 */ /* 0x000e64000800007f */
[----:B-1----:R-:W-:Y:S05]  /*19100*/  @!P0 BRA `(.L_x_2692) ;  /* 0xfffffffc00f08947 */ /* 0x002fea000383ffff */
[----:B------:R-:W-:Y:S05]  /*19110*/  BRA `(.L_x_2810) ;  /* 0xffffffc4002c7947 */ /* 0x000fea000383ffff */
.L_x_2693:
        /* <DEDUP_REMOVED lines=8> */
[----:B0-234-:R-:W-:Y:S05]  /*191a0*/  WARPSYNC.COLLECTIVE R15, `(.L_x_2812) ;  /* 0x000000000f087348 */ /* 0x01dfea0003c00000 */
[----:B------:R1:W0:Y:S02]  /*191b0*/  SHFL.IDX P6, R14, R13, R12, R11 ;  /* 0x0000000c0d0e7389 */ /* 0x00022400000c000b */
[----:B01234-:R-:W-:Y:S01]  /*191c0*/  ENDCOLLECTIVE ;  /* 0x000000000000791b */ /* 0x01ffe20003800000 */
.L_x_2812:
[----:B------:R-:W-:Y:S05]  /*191d0*/  BSYNC B0 ;  /* 0x0000000000007941 */ /* 0x000fea0003800000 */
.L_x_2811:
[----:B------:R-:W-:Y:S05]  /*191e0*/  BRA `(.L_x_2813) ;  /* 0xffffffc400147947 */ /* 0x000fea000383ffff */
.L_x_2696:
[----:B------:R-:W-:Y:S01]  /*191f0*/  BSSY B1, `(.L_x_2814) ;  /* 0x0000006000017945 */ /* 0x000fe20003800000 */
[----:B------:R-:W-:-:S07]  /*19200*/  IMAD.MOV.U32 R15, RZ, RZ, -0x1 ;  /* 0xffffffffff0f7424 */ /* 0x000fce00078e00ff */
[----:B0-234-:R-:W-:Y:S05]  /*19210*/  WARPSYNC.COLLECTIVE R15, `(.L_x_2815) ;  /* 0x000000000f0c7348 */ /* 0x01dfea0003c00000 */
[----:B------:R-:W-:Y:S02]  /*19220*/  ELECT P6, UR62, PT ;  /* 0x00000000003e782f */ /* 0x000fe400038c0000 */
[----:B------:R-:W-:Y:S01]  /*19230*/  MOV R14, UR62 ;  /* 0x0000003e000e7c02 */ /* 0x000fe20008000f00 */
[----:B0-234-:R-:W-:Y:S10]  /*19240*/  ENDCOLLECTIVE ;  /* 0x000000000000791b */ /* 0x01dff40003800000 */
.L_x_2815:
[----:B------:R-:W-:Y:S05]  /*19250*/  BSYNC B1 ;  /* 0x0000000000017941 */ /* 0x000fea0003800000 */
.L_x_2814:
[----:B------:R-:W-:Y:S05]  /*19260*/  BRA `(.L_x_2816) ;  /* 0xffffffc4000c7947 */ /* 0x000fea000383ffff */
.L_x_2698:
[----:B0-----:R0:W1:Y:S02]  /*19270*/  SYNCS.PHASECHK.TRANS64.TRYWAIT P1, [R5+URZ+0x22840], R0 ;  /* 0x02284000050075a7 */ /* 0x001064000802017f */
[----:B-1----:R-:W-:Y:S05]  /*19280*/  @!P1 NANOSLEEP.SYNCS 0x989680 ;  /* 0x009896800000995d */ /* 0x002fea0003900000 */
[----:B------:R-:W1:Y:S02]  /*19290*/  @!P1 SYNCS.PHASECHK.TRANS64 P1, [R5+URZ+0x22840], R0 ;  /* 0x02284000050095a7 */ /* 0x000e64000802007f */
[----:B-1----:R-:W-:Y:S05]  /*192a0*/  @!P1 BRA `(.L_x_2698) ;  /* 0xfffffffc00f09947 */ /* 0x002fea000383ffff */
[----:B------:R-:W-:Y:S05]  /*192b0*/  BRA `(.L_x_2817) ;  /* 0xffffffc4002c7947 */ /* 0x000fea000383ffff */
.L_x_2700:
[----:B-1----:R1:W0:Y:S02]  /*192c0*/  SYNCS.PHASECHK.TRANS64.TRYWAIT P1, [R3+URZ+0x22840], R2 ;  /* 0x02284002030075a7 */ /* 0x002224000802017f */
[----:B0-----:R-:W-:Y:S05]  /*192d0*/  @!P1 NANOSLEEP.SYNCS 0x989680 ;  /* 0x009896800000995d */ /* 0x001fea0003900000 */
[----:B------:R-:W0:Y:S02]  /*192e0*/  @!P1 SYNCS.PHASECHK.TRANS64 P1, [R3+URZ+0x22840], R2 ;  /* 0x02284002030095a7 */ /* 0x000e24000802007f */
[----:B0-----:R-:W-:Y:S05]  /*192f0*/  @!P1 BRA `(.L_x_2700) ;  /* 0xfffffffc00f09947 */ /* 0x001fea000383ffff */
[----:B------:R-:W-:Y:S05]  /*19300*/  BRA `(.L_x_2818) ;  /* 0xffffffc400387947 */ /* 0x000fea000383ffff */
.L_x_2702:
[----:B------:R0:W0:Y:S02]  /*19310*/  SYNCS.PHASECHK.TRANS64.TRYWAIT P1, [R5+URZ+0x22860], R0 ;  /* 0x02286000050075a7 */ /* 0x000024000802017f */
[----:B0-----:R-:W-:Y:S05]  /*19320*/  @!P1 NANOSLEEP.SYNCS 0x989680 ;  /* 0x009896800000995d */ /* 0x001fea0003900000 */
[----:B------:R-:W0:Y:S02]  /*19330*/  @!P1 SYNCS.PHASECHK.TRANS64 P1, [R5+URZ+0x22860], R0 ;  /* 0x02286000050095a7 */ /* 0x000e24000802007f */
[----:B0-----:R-:W-:Y:S05]  /*19340*/  @!P1 BRA `(.L_x_2702) ;  /* 0xfffffffc00f09947 */ /* 0x001fea000383ffff */
[----:B------:R-:W-:Y:S05]  /*19350*/  BRA `(.L_x_2819) ;  /* 0xffffffc400347947 */ /* 0x000fea000383ffff */
.L_x_2820:
        /* <DEDUP_REMOVED lines=10> */
.L_x_6457:


//--------------------- .text._ZN7cutlass13device_kernelIN5flash11enable_sm90INS1_16FlashAttnFwdSm90INS1_25CollectiveMainloopFwdSm90ILi2EN4cute5tupleIJNS5_1CILi1EEES8_S8_EEENS6_IJNS7_ILi128EEENS7_ILi96EEENS7_ILi64EEEEEELi256ENS_6half_tEfNS_4arch4Sm90ELb0ELb1ELb0ELb1ELb1ELb1ELb0ELb1ELb0ELb1ELb0ELb0EEENS1_21CollectiveEpilogueFwdINS6_IJSA_NS7_ILi256EEESB_EEES9_SE_SG_Li256ELb1ELb1ELb0ELb0EEENS1_36VarlenDynamicPersistentTileSchedulerILi128ELi96ELi256ELi128ELb0ELb1ELb1ELb1ELb0ELb1EEEEEEEEEvNT_6ParamsE --------------------------
	.section	.text._ZN7cutlass13device_kernelIN5flash11enable_sm90INS1_16FlashAttnFwdSm90INS1_25CollectiveMainloopFwdSm90ILi2EN4cute5tupleIJNS5_1CILi1EEES8_S8_EEENS6_IJNS7_ILi128EEENS7_ILi96EEENS7_ILi64EEEEEELi256ENS_6half_tEfNS_4arch4Sm90ELb0ELb1ELb0ELb1ELb1ELb1ELb0ELb1ELb0ELb1ELb0ELb0EEENS1_21CollectiveEpilogueFwdINS6_IJSA_NS7_ILi256EEESB_EEES9_SE_SG_Li256ELb1ELb1ELb0ELb0EEENS1_36VarlenDynamicPersistentTileSchedulerILi128ELi96ELi256ELi128ELb0ELb1ELb1ELb1ELb0ELb1EEEEEEEEEvNT_6ParamsE,"ax",@progbits
	.align	128
.text._ZN7cutlass13device_kernelIN5flash11enable_sm90INS1_16FlashAttnFwdSm90INS1_25CollectiveMainloopFwdSm90ILi2EN4cute5tupleIJNS5_1CILi1EEES8_S8_EEENS6_IJNS7_ILi128EEENS7_ILi96EEENS7_ILi64EEEEEELi256ENS_6half_tEfNS_4arch4Sm90ELb0ELb1ELb0ELb1ELb1ELb1ELb0ELb1ELb0ELb1ELb0ELb0EEENS1_21CollectiveEpilogueFwdINS6_IJSA_NS7_ILi256EEESB_EEES9_SE_SG_Li256ELb1ELb1ELb0ELb0EEENS1_36VarlenDynamicPersistentTileSchedulerILi128ELi96ELi256ELi128ELb0ELb1ELb1ELb1ELb0ELb1EEEEEEEEEvNT_6ParamsE:
        .type           _ZN7cutlass13device_kernelIN5flash11enable_sm90INS1_16FlashAttnFwdSm90INS1_25CollectiveMainloopFwdSm90ILi2EN4cute5tupleIJNS5_1CILi1EEES8_S8_EEENS6_IJNS7_ILi128EEENS7_ILi96EEENS7_ILi64EEEEEELi256ENS_6half_tEfNS_4arch4Sm90ELb0ELb1ELb0ELb1ELb1ELb1ELb0ELb1ELb0ELb1ELb0ELb0EEENS1_21CollectiveEpilogueFwdINS6_IJSA_NS7_ILi256EEESB_EEES9_SE_SG_Li256ELb1ELb1ELb0ELb0EEENS1_36VarlenDynamicPersistentTileSchedulerILi128ELi96ELi256ELi128ELb0ELb1ELb1ELb1ELb0ELb1EEEEEEEEEvNT_6ParamsE,@function
        .size           _ZN7cutlass13device_kernelIN5flash11enable_sm90INS1_16FlashAttnFwdSm90INS1_25CollectiveMainloopFwdSm90ILi2EN4cute5tupleIJNS5_1CILi1EEES8_S8_EEENS6_IJNS7_ILi128EEENS7_ILi96EEENS7_ILi64EEEEEELi256ENS_6half_tEfNS_4arch4Sm90ELb0ELb1ELb0ELb1ELb1ELb1ELb0ELb1ELb0ELb1ELb0ELb0EEENS1_21CollectiveEpilogueFwdINS6_IJSA_NS7_ILi256EEESB_EEES9_SE_SG_Li256ELb1ELb1ELb0ELb0EEENS1_36VarlenDynamicPersistentTileSchedulerILi128ELi96ELi256ELi128ELb0ELb1ELb1ELb1ELb0ELb1EEEEEEEEEvNT_6ParamsE,(.L_x_6458 - _ZN7cutlass13device_kernelIN5flash11enable_sm90INS1_16FlashAttnFwdSm90INS1_25CollectiveMainloopFwdSm90ILi2EN4cute5tupleIJNS5_1CILi1EEES8_S8_EEENS6_IJNS7_ILi128EEENS7_ILi96EEENS7_ILi64EEEEEELi256ENS_6half_tEfNS_4arch4Sm90ELb0ELb1ELb0ELb1ELb1ELb1ELb0ELb1ELb0ELb1ELb0ELb0EEENS1_21CollectiveEpilogueFwdINS6_IJSA_NS7_ILi256EEESB_EEES9_SE_SG_Li256ELb1ELb1ELb0ELb0EEENS1_36VarlenDynamicPersistentTileSchedulerILi128ELi96ELi256ELi128ELb0ELb1ELb1ELb1ELb0ELb1EEEEEEEEEvNT_6ParamsE)
        .other          _ZN7cutlass13device_kernelIN5flash11enable_sm90INS1_16FlashAttnFwdSm90INS1_25CollectiveMainloopFwdSm90ILi2EN4cute5tupleIJNS5_1CILi1EEES8_S8_EEENS6_IJNS7_ILi128EEENS7_ILi96EEENS7_ILi64EEEEEELi256ENS_6half_tEfNS_4arch4Sm90ELb0ELb1ELb0ELb1ELb1ELb1ELb0ELb1ELb0ELb1ELb0ELb0EEENS1_21CollectiveEpilogueFwdINS6_IJSA_NS7_ILi256EEESB_EEES9_SE_SG_Li256ELb1ELb1ELb0ELb0EEENS1_36VarlenDynamicPersistentTileSchedulerILi128ELi96ELi256ELi128ELb0ELb1ELb1ELb1ELb0ELb1EEEEEEEEEvNT_6ParamsE,@"STO_CUDA_ENTRY STV_DEFAULT"
_ZN7cutlass13device_kernelIN5flash11enable_sm90INS1_16FlashAttnFwdSm90INS1_25CollectiveMainloopFwdSm90ILi2EN4cute5tupleIJNS5_1CILi1EEES8_S8_EEENS6_IJNS7_ILi128EEENS7_ILi96EEENS7_ILi64EEEEEELi256ENS_6half_tEfNS_4arch4Sm90ELb0ELb1ELb0ELb1ELb1ELb1ELb0ELb1ELb0ELb1ELb0ELb0EEENS1_21CollectiveEpilogueFwdINS6_IJSA_NS7_ILi256EEESB_EEES9_SE_SG_Li256ELb1ELb1ELb0ELb0EEENS1_36VarlenDynamicPersistentTileSchedulerILi128ELi96ELi256ELi128ELb0ELb1ELb1ELb1ELb0ELb1EEEEEEEEEvNT_6ParamsE:
[----:B------:R-:W0:Y:S02]  /*0000*/  LDC R1, c[0x0][0x28] ;  /* 0x00000a00ff017b82 */ /* 0x000e240000000800 */
[----:B0-----:R-:W-:Y:S01]  /*0010*/  VIADD R1, R1, 0xffffffc8 ;  /* 0xffffffc801017836 */ /* 0x001fe20000000000 */
[----:B------:R-:W0:Y:S01]  /*0020*/  S2R R0, SR_TID.X ;  /* 0x0000000000007919 */ /* 0x000e220000002100 */
[----:B------:R-:W-:Y:S01]  /*0030*/  ELECT P0, URZ, PT ;  /* 0x00000000003f782f */ /* 0x000fe20003800000 */
[----:B------:R-:W-:Y:S01]  /*0040*/  BSSY B0, `(.L_x_2821) ;  /* 0x000000e000007945 */ /* 0x000fe20003800000 */
[--C-:B0-----:R-:W-:Y:S02]  /*0050*/  SHF.R.U32.HI R2, RZ, 0x5, R0.reuse ;  /* 0x00000005ff027819 */ /* 0x101fe40000011600 */
[----:B------:R-:W-:-:S03]  /*0060*/  SHF.R.U32.HI R4, RZ, 0x7, R0 ;  /* 0x00000007ff047819 */ /* 0x000fc60000011600 */
        /* <DEDUP_REMOVED lines=11> */
.L_x_2822:
[----:B------:R-:W-:Y:S05]  /*0120*/  BSYNC B0 ;  /* 0x0000000000007941 */ /* 0x000fea0003800000 */
.L_x_2821:
[----:B------:R-:W-:Y:S01]  /*0130*/  VOTEU.ANY UP0, P0 ;  /* 0x00000000003f7886 */ /* 0x000fe20000000100 */
[----:B------:R-:W0:Y:S01]  /*0140*/  SHFL.IDX PT, R4, R4, RZ, 0x1f ;  /* 0x00001fff04047589 */ /* 0x000e2200000e0000 */
[----:B------:R-:W-:Y:S01]  /*0150*/  UMOV UR4, 0x80 ;  /* 0x0000008000047882 */ /* 0x000fe20000000000 */
[----:B------:R-:W-:Y:S01]  /*0160*/  UMOV UR7, 0x100 ;  /* 0x0000010000077882 */ /* 0x000fe20000000000 */
[----:B------:R-:W-:Y:S01]  /*0170*/  VOTEU.ANY UP1, P0 ;  /* 0x00000000003f7886 */ /* 0x000fe20000020100 */
[----:B------:R-:W1:Y:S01]  /*0180*/  @UP0 S2UR UR8, SR_CgaCtaId ;  /* 0x00000000000809c3 */ /* 0x000e620000008800 */
[----:B------:R-:W2:Y:S01]  /*0190*/  SHFL.IDX PT, R3, R2, RZ, 0x1f ;  /* 0x00001fff02037589 */ /* 0x000ea200000e0000 */
[----:B------:R-:W-:Y:S01]  /*01a0*/  @UP0 UMOV UR6, 0x400 ;  /* 0x0000040000060882 */ /* 0x000fe20000000000 */
[----:B------:R-:W-:-:S04]  /*01b0*/  @UP0 UIADD3 UR4, -UR4, 0x100000, URZ ;  /* 0x0010000004040890 */ /* 0x000fc8000fffe13f */
[----:B------:R-:W-:Y:S02]  /*01c0*/  @UP0 USHF.L.U32 UR5, UR4, 0xb, URZ ;  /* 0x0000000b04050899 */ /* 0x000fe4000800063f */
[----:B------:R-:W-:Y:S01]  /*01d0*/  @UP0 USHF.L.U32 UR4, UR4, 0x1, URZ ;  /* 0x0000000104040899 */ /* 0x000fe2000800063f */
[----:B------:R-:W-:Y:S01]  /*01e0*/  VOTEU.ANY UP2, P0 ;  /* 0x00000000003f7886 */ /* 0x000fe20000040100 */
[----:B0-----:R-:W-:Y:S01]  /*01f0*/  R2UR UR9, R4 ;  /* 0x00000000040972ca */ /* 0x001fe200000e0000 */
[----:B-1----:R-:W-:Y:S01]  /*0200*/  @UP0 ULEA UR8, UR8, UR6, 0x18 ;  /* 0x0000000608080291 */ /* 0x002fe2000f8ec03f */
[----:B--2---:R-:W-:Y:S01]  /*0210*/  ISETP.NE.AND P1, PT, R3, RZ, PT ;  /* 0x000000ff0300720c */ /* 0x004fe20003f25270 */
[----:B------:R-:W-:-:S04]  /*0220*/  @UP0 UIADD3 UR6, -UR7, 0x100000, URZ ;  /* 0x0010000007060890 */ /* 0x000fc8000fffe13f */
[----:B------:R-:W-:Y:S02]  /*0230*/  @UP0 USHF.L.U32 UR7, UR6, 0xb, URZ ;  /* 0x0000000b06070899 */ /* 0x000fe4000800063f */
[----:B------:R-:W-:-:S04]  /*0240*/  @UP0 USHF.L.U32 UR6, UR6, 0x1, URZ ;  /* 0x0000000106060899 */ /* 0x000fc8000800063f */
[----:B------:R-:W-:Y:S01]  /*0250*/  UISETP.NE.AND UP0, UPT, UR9, URZ, UPT ;  /* 0x0000003f0900728c */ /* 0x000fe2000bf05270 */
[----:B------:R-:W0:Y:S02]  /*0260*/  FENCE.VIEW.ASYNC.S ;  /* 0x00000000000073c6 */ /* 0x000e240000000000 */
[----:B0-----:R0:W1:Y:S05]  /*0270*/  @UP1 SYNCS.EXCH.64 URZ, [UR8+0x22800], UR4 ;  /* 0x02280004083f15b2 */ /* 0x00106a0008000100 */
[----:B------:R0:W2:Y:S01]  /*0280*/  @UP2 SYNCS.EXCH.64 URZ, [UR8+0x22820], UR6 ;  /* 0x02282006083f25b2 */ /* 0x0000a20008000100 */
        /* <DEDUP_REMOVED lines=17> */
[----:B------:R3:W0:Y:S02]  /*03a0*/  SYNCS.EXCH.64 URZ, [UR8+0x22848], UR6 ;  /* 0x02284806083f75b2 */ /* 0x0006240008000100 */
[----:B---3--:R-:W-:Y:S01]  /*03b0*/  NOP ;  /* 0x0000000000007918 */ /* 0x008fe20000000000 */
.L_x_2823:
[----:B------:R-:W3:Y:S01]  /*03c0*/  SHFL.IDX PT, R3, R2, RZ, 0x1f ;  /* 0x00001fff02037589 */ /* 0x000ee200000e0000 */
[----:B------:R-:W-:Y:S01]  /*03d0*/  NOP ;  /* 0x0000000000007918 */ /* 0x000fe20000000000 */
[----:B---3--:R-:W-:-:S13]  /*03e0*/  ISETP.NE.AND P0, PT, R3, RZ, PT ;  /* 0x000000ff0300720c */ /* 0x008fda0003f05270 */
        /* <DEDUP_REMOVED lines=17> */
[----:B------:R3:W0:Y:S02]  /*0500*/  SYNCS.EXCH.64 URZ, [UR8+0x22868], UR6 ;  /* 0x02286806083f75b2 */ /* 0x0006240008000100 */
[----:B---3--:R-:W-:Y:S01]  /*0510*/  NOP ;  /* 0x0000000000007918 */ /* 0x008fe20000000000 */
.L_x_2824:
[----:B------:R-:W3:Y:S01]  /*0520*/  SHFL.IDX PT, R3, R2, RZ, 0x1f ;  /* 0x00001fff02037589 */ /* 0x000ee200000e0000 */
[----:B------:R-:W-:Y:S01]  /*0530*/  NOP ;  /* 0x0000000000007918 */ /* 0x000fe20000000000 */
[----:B---3--:R-:W-:-:S13]  /*0540*/  ISETP.NE.AND P0, PT, R3, RZ, PT ;  /* 0x000000ff0300720c */ /* 0x008fda0003f05270 */
        /* <DEDUP_REMOVED lines=13> */
[----:B------:R3:W0:Y:S02]  /*0620*/  SYNCS.EXCH.64 URZ, [UR6+0x22888], UR4 ;  /* 0x02288804063f75b2 */ /* 0x0006240008000100 */
[----:B---3--:R-:W-:Y:S01]  /*0630*/  NOP ;  /* 0x0000000000007918 */ /* 0x008fe20000000000 */
.L_x_2825:
        /* <DEDUP_REMOVED lines=22> */
.L_x_2826:
        /* <DEDUP_REMOVED lines=22> */
.L_x_2827:
[----:B------:R-:W-:Y:S01]  /*0900*/  PLOP3.LUT P0, PT, PT, PT, UP0, 0x80, 0x0 ;  /* 0x000000000000781c */ /* 0x000fe20003f0f008 */
[----:B------:R-:W-:Y:S01]  /*0910*/  UMOV UR36, 0x1 ;  /* 0x0000000100247882 */ /* 0x000fe20000000000 */
[----:B------:R-:W-:Y:S01]  /*0920*/  NOP ;  /* 0x0000000000007918 */ /* 0x000fe20000000000 */
[----:B------:R-:W-:Y:S01]  /*0930*/  USEL UR36, UR36, 0x2, !UP0 ;  /* 0x0000000224247887 */ /* 0x000fe2000c000000 */
[----:B------:R-:W-:Y:S01]  /*0940*/  BSSY B9, `(.L_x_2828) ;  /* 0x0001f0f000097945 */ /* 0x000fe20003800000 */
[----:B------:R-:W-:Y:S01]  /*0950*/  ULDC.64 UR52, c[0x0][0x208] ;  /* 0x0000820000347ab9 */ /* 0x000fe20000000a00 */
[----:B012-4-:R-:W-:Y:S07]  /*0960*/  BAR.SYNC.DEFER_BLOCKING 0x0 ;  /* 0x0000000000007b1d */ /* 0x017fee0000010000 */
[----:B------:R-:W-:Y:S05]  /*0970*/  @!P0 BRA `(.L_x_2829) ;  /* 0x0000017c007c8947 */ /* 0x000fea0003800000 */
.L_x_2830:
        /* <DEDUP_REMOVED lines=8> */
[----:B------:R-:W-:Y:S01]  /*0a00*/  UMOV UR4, 0x400 ;  /* 0x0000040000047882 */ /* 0x000fe20000000000 */
[----:B------:R-:W-:-:S11]  /*0a10*/  LOP3.LUT R22, R22, 0xffdfffff, RZ, 0xc0, !PT ;  /* 0xffdfffff16167812 */ /* 0x000fd600078ec0ff */
[----:B------:R-:W-:Y:S06]  /*0a20*/  @!P0 BAR.ARV 0x9, 0x100 ;  /* 0x0244000000008b1d */ /* 0x000fec0000002000 */
[----:B0-----:R-:W-:Y:S01]  /*0a30*/  ULEA UR4, UR47, UR4, 0x18 ;  /* 0x000000042f047291 */ /* 0x001fe2000f8ec03f */
[----:B------:R-:W-:Y:S01]  /*0a40*/  @P0 LOP3.LUT R22, R22, 0x200000, RZ, 0xfc, !PT ;  /* 0x0020000016160812 */ /* 0x000fe200078efcff */
[----:B------:R-:W-:Y:S04]  /*0a50*/  BAR.SYNC.DEFER_BLOCKING 0x5, 0x180 ;  /* 0x0146000000007b1d */ /* 0x000fe80000010000 */
[----:B------:R-:W-:-:S02]  /*0a60*/  IMAD.U32 R23, RZ, RZ, UR4 ;  /* 0x00000004ff177e24 */ /* 0x000fc4000f8e00ff */
[----:B------:R-:W-:-:S03]  /*0a70*/  ULDC UR4, c[0x0][0xc3c] ;  /* 0x00030f0000047ab9 */ /* 0x000fc60000000800 */
[----:B------:R-:W0:Y:S01]  /*0a80*/  LDS.128 R120, [R23+0x228d0] ;  /* 0x0228d00017787984 */ /* 0x000e220000000c00 */
[----:B------:R-:W-:Y:S06]  /*0a90*/  BAR.ARV 0x4, 0x180 ;  /* 0x0106000000007b1d */ /* 0x000fec0000002000 */
[----:B0-----:R-:W-:-:S13]  /*0aa0*/  ISETP.GE.AND P0, PT, R123, UR4, PT ;  /* 0x000000047b007c0c */ /* 0x001fda000bf06270 */
[----:B------:R-:W-:Y:S05]  /*0ab0*/  @P0 BRA `(.L_x_2831) ;  /* 0x000001ec00dc0947 */ /* 0x000fea0003800000 */
[----:B------:R-:W-:Y:S01]  /*0ac0*/  VIADD R13, R0, 0xffffff80 ;  /* 0xffffff80000d7836 */ /* 0x000fe20000000000 */
[----:B------:R-:W-:Y:S01]  /*0ad0*/  STL [R1+0x10], RZ ;  /* 0x000010ff01007387 */ /* 0x000fe20000100800 */
[----:B------:R-:W-:Y:S01]  /*0ae0*/  IMAD.MOV.U32 R19, RZ, RZ, RZ ;  /* 0x000000ffff137224 */ /* 0x000fe200078e00ff */
[----:B------:R-:W-:Y:S01]  /*0af0*/  ULOP3.LUT UR50, UR36, 0x1, URZ, 0xfc, !UPT ;  /* 0x0000000124327892 */ /* 0x000fe2000f8efc3f */
[----:B------:R-:W-:Y:S01]  /*0b00*/  IMAD.MOV.U32 R216, RZ, RZ, RZ ;  /* 0x000000ffffd87224 */ /* 0x000fe200078e00ff */
[----:B------:R-:W-:Y:S01]  /*0b10*/  SHF.R.S32.HI R0, RZ, 0x1f, R13 ;  /* 0x0000001fff007819 */ /* 0x000fe2000001140d */
[----:B------:R-:W-:-:S03]  /*0b20*/  IMAD.MOV.U32 R206, RZ, RZ, RZ ;  /* 0x000000ffffce7224 */ /* 0x000fc600078e00ff */
[----:B------:R-:W-:-:S04]  /*0b30*/  LEA.HI R2, R0, R13, RZ, 0x7 ;  /* 0x0000000d00027211 */ /* 0x000fc800078f38ff */
[----:B------:R-:W-:-:S05]  /*0b40*/  LOP3.LUT R3, R2, 0xffffff80, RZ, 0xc0, !PT ;  /* 0xffffff8002037812 */ /* 0x000fca00078ec0ff */
[----:B------:R-:W-:-:S05]  /*0b50*/  IMAD.IADD R210, R13, 0x1, -R3 ;  /* 0x000000010dd27824 */ /* 0x000fca00078e0a03 */
[----:B------:R-:W-:-:S04]  /*0b60*/  SHF.R.S32.HI R5, RZ, 0x1f, R210 ;  /* 0x0000001fff057819 */ /* 0x000fc800000114d2 */
[CC--:B------:R-:W-:Y:S02]  /*0b70*/  LEA.HI R7, R5.reuse, R210.reuse, RZ, 0x2 ;  /* 0x000000d205077211 */ /* 0x0c0fe400078f10ff */
[----:B------:R-:W-:Y:S02]  /*0b80*/  LEA.HI R5, R5, R210, RZ, 0x5 ;  /* 0x000000d205057211 */ /* 0x000fe400078f28ff */
[--C-:B------:R-:W-:Y:S02]  /*0b90*/  SHF.R.S32.HI R6, RZ, 0x2, R7.reuse ;  /* 0x00000002ff067819 */ /* 0x100fe40000011407 */
[----:B------:R-:W-:Y:S02]  /*0ba0*/  SHF.R.S32.HI R3, RZ, 0x1f, R7 ;  /* 0x0000001fff037819 */ /* 0x000fe40000011407 */
[----:B------:R-:W-:Y:S02]  /*0bb0*/  LOP3.LUT R7, R7, 0x7ffffffc, RZ, 0xc0, !PT ;  /* 0x7ffffffc07077812 */ /* 0x000fe400078ec0ff */
[----:B------:R-:W-:-:S02]  /*0bc0*/  LEA.HI R4, R3, R6, RZ, 0x3 ;  /* 0x0000000603047211 */ /* 0x000fc400078f18ff */
[----:B------:R-:W-:Y:S01]  /*0bd0*/  SHF.R.S32.HI R3, RZ, 0x7, R2 ;  /* 0x00000007ff037819 */ /* 0x000fe20000011402 */
[----:B------:R-:W-:Y:S01]  /*0be0*/  IMAD.IADD R210, R210, 0x1, -R7 ;  /* 0x00000001d2d27824 */ /* 0x000fe200078e0a07 */
[----:B------:R-:W-:Y:S02]  /*0bf0*/  LOP3.LUT R9, R4, 0xfffffff8, RZ, 0xc0, !PT ;  /* 0xfffffff804097812 */ /* 0x000fe400078ec0ff */
[----:B------:R-:W-:Y:S02]  /*0c00*/  LEA.HI R4, R2, R3, RZ, 0x1 ;  /* 0x0000000302047211 */ /* 0x000fe400078f08ff */
[-C--:B------:R-:W-:Y:S01]  /*0c10*/  LEA.HI R2, R0, R13.reuse, RZ, 0x4 ;  /* 0x0000000d00027211 */ /* 0x080fe200078f20ff */
[----:B------:R-:W-:Y:S01]  /*0c20*/  IMAD.IADD R10, R6, 0x1, -R9 ;  /* 0x00000001060a7824 */ /* 0x000fe200078e0a09 */
[----:B------:R-:W-:Y:S02]  /*0c30*/  LEA.HI R6, R0, R13, RZ, 0x2 ;  /* 0x0000000d00067211 */ /* 0x000fe400078f10ff */
[----:B------:R-:W-:-:S02]  /*0c40*/  LOP3.LUT R8, R4, 0x3fffffe, RZ, 0xc0, !PT ;  /* 0x03fffffe04087812 */ /* 0x000fc400078ec0ff */
[----:B------:R-:W-:Y:S02]  /*0c50*/  SHF.R.S32.HI R9, RZ, 0x5, R5 ;  /* 0x00000005ff097819 */ /* 0x000fe40000011405 */
[----:B------:R-:W-:Y:S01]  /*0c60*/  LOP3.LUT R4, R6, 0xfffffffc, RZ, 0xc0, !PT ;  /* 0xfffffffc06047812 */ /* 0x000fe200078ec0ff */
[----:B------:R-:W-:Y:S01]  /*0c70*/  IMAD.IADD R8, R3, 0x1, -R8 ;  /* 0x0000000103087824 */ /* 0x000fe200078e0a08 */
[----:B------:R-:W-:Y:S01]  /*0c80*/  SHF.R.S32.HI R5, RZ, 0x4, R2 ;  /* 0x00000004ff057819 */ /* 0x000fe20000011402 */
[----:B------:R-:W-:Y:S01]  /*0c90*/  IMAD R9, R9, 0x10, R10 ;  /* 0x0000001009097824 */ /* 0x000fe200078e020a */
[----:B------:R-:W-:Y:S01]  /*0ca0*/  SHF.R.S32.HI R209, RZ, 0x2, R6 ;  /* 0x00000002ffd17819 */ /* 0x000fe20000011406 */
[----:B------:R-:W-:Y:S01]  /*0cb0*/  IMAD.IADD R11, R13, 0x1, -R4 ;  /* 0x000000010d0b7824 */ /* 0x000fe200078e0a04 */
[----:B------:R-:W-:Y:S01]  /*0cc0*/  LEA.HI R3, R2, R5, RZ, 0x1 ;  /* 0x0000000502037211 */ /* 0x000fe200078f08ff */
[----:B------:R-:W-:Y:S01]  /*0cd0*/  IMAD R8, R8, 0x40, R9 ;  /* 0x0000004008087824 */ /* 0x000fe200078e0209 */
[----:B------:R-:W-:Y:S01]  /*0ce0*/  LEA.HI R0, R0, R13, RZ, 0x5 ;  /* 0x0000000d00007211 */ /* 0x000fe200078f28ff */
[----:B------:R-:W-:Y:S01]  /*0cf0*/  IMAD.SHL.U32 R16, R11, 0x8, RZ ;  /* 0x000000080b107824 */ /* 0x000fe200078e00ff */
[----:B------:R-:W-:Y:S01]  /*0d00*/  LOP3.LUT R4, R3, 0x1ffffffe, RZ, 0xc0, !PT ;  /* 0x1ffffffe03047812 */ /* 0x000fe200078ec0ff */
[C---:B------:R-:W-:Y:S01]  /*0d10*/  IMAD.SHL.U32 R204, R11.reuse, 0x4, RZ ;  /* 0x000000040bcc7824 */ /* 0x040fe200078e00ff */
[----:B------:R-:W-:Y:S01]  /*0d20*/  LEA.HI R3, R11, R11, RZ, 0x1 ;  /* 0x0000000b0b037211 */ /* 0x000fe200078f08ff */
        /* <DEDUP_REMOVED lines=9> */
[----:B------:R-:W-:Y:S01]  /*0dc0*/  LEA.HI R6, R6, R209, RZ, 0x3 ;  /* 0x000000d106067211 */ /* 0x000fe200078f18ff */
[----:B------:R-:W-:Y:S01]  /*0dd0*/  VIADD R212, R16, 0xa0 ;  /* 0x000000a010d47836 */ /* 0x000fe20000000000 */
[----:B------:R-:W-:Y:S01]  /*0de0*/  SHF.R.S32.HI R17, RZ, 0x1f, R16 ;  /* 0x0000001fff117819 */ /* 0x000fe20000011410 */
[----:B------:R-:W-:Y:S01]  /*0df0*/  IMAD R226, R3, 0x8, R8 ;  /* 0x0000000803e27824 */ /* 0x000fe200078e0208 */
[----:B------:R-:W-:Y:S01]  /*0e00*/  LOP3.LUT R6, R6, 0xfffffff8, RZ, 0xc0, !PT ;  /* 0xfffffff806067812 */ /* 0x000fe200078ec0ff */
[----:B------:R-:W-:Y:S01]  /*0e10*/  VIADD R3, R209, 0x40 ;  /* 0x00000040d1037836 */ /* 0x000fe20000000000 */
[----:B------:R-:W-:Y:S01]  /*0e20*/  SHF.R.S32.HI R211, RZ, 0x1f, R18 ;  /* 0x0000001fffd37819 */ /* 0x000fe20000011412 */
[----:B------:R-:W-:-:S02]  /*0e30*/  IMAD R5, R12, 0x10, R2 ;  /* 0x000000100c057824 */ /* 0x000fc400078e0202 */
[----:B------:R-:W-:Y:S01]  /*0e40*/  IMAD.SHL.U32 R228, R3, 0x40, RZ ;  /* 0x0000004003e47824 */ /* 0x000fe200078e00ff */
[----:B------:R-:W-:Y:S01]  /*0e50*/  SHF.R.S32.HI R0, RZ, 0x1f, R3 ;  /* 0x0000001fff007819 */ /* 0x000fe20000011403 */
[----:B------:R-:W-:Y:S02]  /*0e60*/  IMAD R4, R5, 0x8, R4 ;  /* 0x0000000805047824 */ /* 0x000fe400078e0204 */
[----:B------:R-:W-:Y:S01]  /*0e70*/  IMAD.IADD R5, R209, 0x1, -R6 ;  /* 0x00000001d1057824 */ /* 0x000fe200078e0a06 */
[----:B------:R-:W-:Y:S01]  /*0e80*/  LEA.HI R0, R0, R3, RZ, 0x3 ;  /* 0x0000000300007211 */ /* 0x000fe200078f18ff */
[----:B------:R-:W-:Y:S01]  /*0e90*/  IMAD.MOV.U32 R2, RZ, RZ, RZ ;  /* 0x000000ffff027224 */ /* 0x000fe200078e00ff */
[----:B------:R-:W-:Y:S01]  /*0ea0*/  LOP3.LUT R228, R228, 0x1c0, RZ, 0xc0, !PT ;  /* 0x000001c0e4e47812 */ /* 0x000fe200078ec0ff */
[----:B------:R-:W-:Y:S01]  /*0eb0*/  VIADD R215, R16, 0xc0 ;  /* 0x000000c010d77836 */ /* 0x000fe20000000000 */
[----:B------:R0:W-:Y:S01]  /*0ec0*/  STL [R1+0x1c], R5 ;  /* 0x00001c0501007387 */ /* 0x0001e20000100800 */
[----:B------:R-:W-:Y:S01]  /*0ed0*/  IMAD.SHL.U32 R0, R0, 0x40, RZ ;  /* 0x0000004000007824 */ /* 0x000fe200078e00ff */
[----:B------:R-:W-:Y:S01]  /*0ee0*/  LOP3.LUT R3, R228, 0x38, R16, 0xf8, !PT ;  /* 0x00000038e4037812 */ /* 0x000fe200078ef810 */
[----:B------:R-:W-:-:S02]  /*0ef0*/  VIADD R214, R16, 0xe0 ;  /* 0x000000e010d67836 */ /* 0x000fc40000000000 */
[----:B------:R-:W-:Y:S01]  /*0f00*/  VIADD R217, R204, 0x10 ;  /* 0x00000010ccd97836 */ /* 0x000fe20000000000 */
[----:B------:R-:W-:Y:S02]  /*0f10*/  LOP3.LUT R0, R0, 0xfffffe00, RZ, 0xc0, !PT ;  /* 0xfffffe0000007812 */ /* 0x000fe400078ec0ff */
[----:B0-----:R-:W-:-:S03]  /*0f20*/  SHF.R.U32.HI R5, RZ, 0x3, R228 ;  /* 0x00000003ff057819 */ /* 0x001fc600000116e4 */
[----:B------:R0:W-:Y:S02]  /*0f30*/  STL [R1+0x4], R0 ;  /* 0x0000040001007387 */ /* 0x0001e40000100800 */
[----:B0-----:R-:W-:Y:S01]  /*0f40*/  LOP3.LUT R0, R0, R3, R5, 0xf6, !PT ;  /* 0x0000000300007212 */ /* 0x001fe200078ef605 */
[----:B------:R-:W-:-:S04]  /*0f50*/  IMAD.SHL.U32 R3, R4, 0x8, RZ ;  /* 0x0000000804037824 */ /* 0x000fc800078e00ff */
[----:B------:R-:W-:-:S05]  /*0f60*/  IMAD R0, R0, 0x2, R23 ;  /* 0x0000000200007824 */ /* 0x000fca00078e0217 */
[----:B------:R0:W-:Y:S04]  /*0f70*/  STL [R1+0x24], R0 ;  /* 0x0000240001007387 */ /* 0x0001e80000100800 */
[----:B------:R0:W-:Y:S02]  /*0f80*/  STL [R1+0x30], R3 ;  /* 0x0000300301007387 */ /* 0x0001e40000100800 */
.L_x_3051:
[----:B------:R-:W-:Y:S05]  /*0f90*/  YIELD ;  /* 0x0000000000007946 */ /* 0x000fea0003800000 */
[----:B------:R-:W-:Y:S01]  /*0fa0*/  ULDC.64 UR4, c[0x0][0xa28] ;  /* 0x00028a0000047ab9 */ /* 0x000fe20000000a00 */
[----:B01----:R-:W1:Y:S01]  /*0fb0*/  LDC.64 R6, c[0x0][0xa08] ;  /* 0x00028200ff067b82 */ /* 0x003e620000000a00 */
[----:B------:R-:W-:Y:S01]  /*0fc0*/  ISETP.NE.U32.AND P1, PT, RZ, UR4, PT ;  /* 0x00000004ff007c0c */ /* 0x000fe2000bf25070 */
[----:B0-----:R-:W-:Y:S02]  /*0fd0*/  IMAD.MOV.U32 R0, RZ, RZ, RZ ;  /* 0x000000ffff007224 */ /* 0x001fe400078e00ff */
[----:B------:R-:W-:Y:S01]  /*0fe0*/  IMAD.MOV.U32 R32, RZ, RZ, RZ ;  /* 0x000000ffff207224 */ /* 0x000fe200078e00ff */
[----:B------:R-:W-:Y:S01]  /*0ff0*/  ISETP.NE.AND.EX P1, PT, RZ, UR5, PT, P1 ;  /* 0x00000005ff007c0c */ /* 0x000fe2000bf25310 */
[----:B------:R-:W-:-:S02]  /*1000*/  ULDC.64 UR4, c[0x0][0xa18] ;  /* 0x0002860000047ab9 */ /* 0x000fc40000000a00 */
[----:B------:R-:W-:-:S04]  /*1010*/  ISETP.NE.U32.AND P2, PT, RZ, UR4, PT ;  /* 0x00000004ff007c0c */ /* 0x000fc8000bf45070 */
[----:B------:R-:W-:Y:S01]  /*1020*/  ISETP.NE.AND.EX P2, PT, RZ, UR5, PT, P2 ;  /* 0x00000005ff007c0c */ /* 0x000fe2000bf45320 */
[----:B------:R-:W-:Y:S02]  /*1030*/  ULDC.64 UR4, c[0x0][0xa08] ;  /* 0x0002820000047ab9 */ /* 0x000fe40000000a00 */
[----:B------:R-:W-:-:S03]  /*1040*/  ISETP.NE.U32.AND P0, PT, RZ, UR4, PT ;  /* 0x00000004ff007c0c */ /* 0x000fc6000bf05070 */
[----:B------:R-:W0:Y:S01]  /*1050*/  @P1 LDC.64 R4, c[0x0][0xa28] ;  /* 0x00028a00ff041b82 */ /* 0x000e220000000a00 */
[----:B------:R-:W-:Y:S01]  /*1060*/  ISETP.NE.AND.EX P0, PT, RZ, UR5, PT, P0 ;  /* 0x00000005ff007c0c */ /* 0x000fe2000bf05300 */
[----:B-1----:R-:W-:-:S06]  /*1070*/  IMAD.WIDE R10, R123, 0x4, R6 ;  /* 0x000000047b0a7825 */ /* 0x002fcc00078e0206 */
[----:B------:R-:W1:Y:S01]  /*1080*/  @P2 LDC.64 R8, c[0x0][0xa18] ;  /* 0x00028600ff082b82 */ /* 0x000e620000000a00 */
[----:B------:R-:W-:Y:S02]  /*1090*/  ULDC UR4, c[0x0][0x288] ;  /* 0x0000a20000047ab9 */ /* 0x000fe40000000800 */
[----:B------:R-:W-:Y:S01]  /*10a0*/  IMAD.U32 R207, RZ, RZ, UR4 ;  /* 0x00000004ffcf7e24 */ /* 0x000fe2000f8e00ff */
[----:B------:R-:W-:Y:S02]  /*10b0*/  ULDC.64 UR4, c[0x0][0x418] ;  /* 0x0001060000047ab9 */ /* 0x000fe40000000a00 */
[----:B------:R2:W5:Y:S01]  /*10c0*/  @P0 LDG.E R32, desc[UR52][R10.64] ;  /* 0x000000340a200981 */ /* 0x000562000c1e1900 */
[----:B0-----:R-:W-:-:S05]  /*10d0*/  @P1 IMAD.WIDE R4, R123, 0x4, R4 ;  /* 0x000000047b041825 */ /* 0x001fca00078e0204 */
[----:B------:R2:W5:Y:S01]  /*10e0*/  @P1 LDG.E R0, desc[UR52][R4.64] ;  /* 0x0000003404001981 */ /* 0x000562000c1e1900 */
[----:B-1----:R-:W-:-:S05]  /*10f0*/  @P2 IMAD.WIDE R6, R123, 0x4, R8 ;  /* 0x000000047b062825 */ /* 0x002fca00078e0208 */
        /* <DEDUP_REMOVED lines=8> */
[----:B------:R-:W-:Y:S02]  /*1180*/  IMAD.U32 R24, RZ, RZ, UR5 ;  /* 0x00000005ff187e24 */ /* 0x000fe4000f8e00ff */
[----:B------:R-:W-:Y:S01]  /*1190*/  IMAD.U32 R31, RZ, RZ, UR4 ;  /* 0x00000004ff1f7e24 */ /* 0x000fe2000f8e00ff */
[----:B--234-:R-:W-:Y:S06]  /*11a0*/  @P2 BRA `(.L_x_2832) ;  /* 0x0000000000242947 */ /* 0x01cfec0003800000 */
        /* <DEDUP_REMOVED lines=9> */
.L_x_2832:
[----:B------:R-:W-:Y:S01]  /*1240*/  ULDC.64 UR4, c[0x0][0xa20] ;  /* 0x0002880000047ab9 */ /* 0x000fe20000000a00 */
[----:B------:R0:W-:Y:S01]  /*1250*/  STL [R1+0x8], R122 ;  /* 0x0000087a01007387 */ /* 0x0001e20000100800 */
[----:B------:R-:W-:-:S03]  /*1260*/  ISETP.NE.U32.AND P1, PT, RZ, UR4, PT ;  /* 0x00000004ff007c0c */ /* 0x000fc6000bf25070 */
[----:B------:R0:W-:Y:S01]  /*1270*/  STL [R1+0xc], R123 ;  /* 0x00000c7b01007387 */ /* 0x0001e20000100800 */
[----:B------:R-:W-:-:S13]  /*1280*/  ISETP.NE.AND.EX P1, PT, RZ, UR5, PT, P1 ;  /* 0x00000005ff007c0c */ /* 0x000fda000bf25310 */
[----:B0-----:R-:W-:Y:S05]  /*1290*/  @!P1 BRA `(.L_x_2833) ;  /* 0x0000000000109947 */ /* 0x001fea0003800000 */
[----:B------:R-:W0:Y:S02]  /*12a0*/  LDC.64 R4, c[0x0][0xa20] ;  /* 0x00028800ff047b82 */ /* 0x000e240000000a00 */
[----:B0-----:R-:W-:-:S05]  /*12b0*/  IMAD.WIDE R4, R123, 0x4, R4 ;  /* 0x000000047b047825 */ /* 0x001fca00078e0204 */
[----:B------:R0:W5:Y:S01]  /*12c0*/  LDG.E R31, desc[UR52][R4.64] ;  /* 0x00000034041f7981 */ /* 0x000162000c1e1900 */
[----:B------:R-:W-:Y:S05]  /*12d0*/  BRA `(.L_x_2834) ;  /* 0x0000000000107947 */ /* 0x000fea0003800000 */
.L_x_2833:
[----:B------:R-:W-:Y:S05]  /*12e0*/  @!P0 BRA `(.L_x_2834) ;  /* 0x00000000000c8947 */ /* 0x000fea0003800000 */
[----:B------:R-:W2:Y:S04]  /*12f0*/  LDG.E R4, desc[UR52][R10.64] ;  /* 0x000000340a047981 */ /* 0x000ea8000c1e1900 */
[----:B------:R-:W2:Y:S02]  /*1300*/  LDG.E R31, desc[UR52][R10.64+0x4] ;  /* 0x000004340a1f7981 */ /* 0x000ea4000c1e1900 */
[----:B--2---:R-:W-:-:S07]  /*1310*/  IMAD.IADD R31, R31, 0x1, -R4 ;  /* 0x000000011f1f7824 */ /* 0x004fce00078e0a04 */
.L_x_2834:
[----:B------:R-:W-:Y:S01]  /*1320*/  ULDC.64 UR4, c[0x0][0xa10] ;  /* 0x0002840000047ab9 */ /* 0x000fe20000000a00 */
[----:B------:R-:W1:Y:S01]  /*1330*/  LDC R9, c[0x0][0x448] ;  /* 0x00011200ff097b82 */ /* 0x000e620000000800 */
[----:B------:R-:W-:-:S04]  /*1340*/  ISETP.NE.U32.AND P0, PT, RZ, UR4, PT ;  /* 0x00000004ff007c0c */ /* 0x000fc8000bf05070 */
[----:B------:R-:W-:Y:S01]  /*1350*/  ISETP.NE.AND.EX P0, PT, RZ, UR5, PT, P0 ;  /* 0x00000005ff007c0c */ /* 0x000fe2000bf05300 */
[----:B------:R-:W-:Y:S02]  /*1360*/  ULDC.64 UR4, c[0x0][0xa30] ;  /* 0x00028c0000047ab9 */ /* 0x000fe40000000a00 */
[----:B------:R-:W-:Y:S01]  /*1370*/  ISETP.NE.U32.AND P1, PT, RZ, UR4, PT ;  /* 0x00000004ff007c0c */ /* 0x000fe2000bf25070 */
[----:B-----5:R-:W-:Y:S01]  /*1380*/  IMAD.MOV.U32 R30, RZ, RZ, R31 ;  /* 0x000000ffff1e7224 */ /* 0x020fe200078e001f */
[----:B------:R-:W2:Y:S02]  /*1390*/  LDC.64 R14, c[0x0][0x9e0] ;  /* 0x00027800ff0e7b82 */ /* 0x000ea40000000a00 */
[----:B------:R-:W-:-:S06]  /*13a0*/  ISETP.NE.AND.EX P1, PT, RZ, UR5, PT, P1 ;  /* 0x00000005ff007c0c */ /* 0x000fcc000bf25310 */
[----:B0-----:R-:W0:Y:S08]  /*13b0*/  @P0 LDC.64 R4, c[0x0][0xa10] ;  /* 0x00028400ff040b82 */ /* 0x001e300000000a00 */
[----:B------:R-:W3:Y:S01]  /*13c0*/  @P1 LDC.64 R6, c[0x0][0xa30] ;  /* 0x00028c00ff061b82 */ /* 0x000ee20000000a00 */
[----:B0-----:R-:W-:-:S05]  /*13d0*/  @P0 IMAD.WIDE R4, R123, 0x4, R4 ;  /* 0x000000047b040825 */ /* 0x001fca00078e0204 */
[----:B------:R-:W4:Y:S04]  /*13e0*/  @P0 LDG.E R3, desc[UR52][R4.64] ;  /* 0x0000003404030981 */ /* 0x000f28000c1e1900 */
[----:B------:R-:W4:Y:S01]  /*13f0*/  @P0 LDG.E R8, desc[UR52][R4.64+0x4] ;  /* 0x0000043404080981 */ /* 0x000f22000c1e1900 */
[----:B---3--:R-:W-:-:S05]  /*1400*/  @P1 IMAD.WIDE R6, R123, 0x4, R6 ;  /* 0x000000047b061825 */ /* 0x008fca00078e0206 */
[----:B------:R0:W5:Y:S01]  /*1410*/  @P1 LDG.E R30, desc[UR52][R6.64] ;  /* 0x00000034061e1981 */ /* 0x000162000c1e1900 */
[----:B-1----:R-:W-:Y:S01]  /*1420*/  ISETP.NE.AND P1, PT, R9, 0x1, PT ;  /* 0x000000010900780c */ /* 0x002fe20003f25270 */
[----:B------:R-:W-:Y:S01]  /*1430*/  IMAD.SHL.U32 R218, R121, 0x80, RZ ;  /* 0x0000008079da7824 */ /* 0x000fe200078e00ff */
[----:B--2---:R-:W-:-:S11]  /*1440*/  ISETP.GE.AND P2, PT, R15, 0x1, PT ;  /* 0x000000010f00780c */ /* 0x004fd60003f46270 */
[----:B------:R-:W1:Y:S08]  /*1450*/  @P1 LDC R10, c[0x0][0x44c] ;  /* 0x00011300ff0a1b82 */ /* 0x000e700000000800 */
[----:B------:R-:W2:Y:S01]  /*1460*/  @P1 LDC R12, c[0x0][0x450] ;  /* 0x00011400ff0c1b82 */ /* 0x000ea20000000800 */
[----:B----4-:R-:W-:Y:S02]  /*1470*/  @P0 IMAD.IADD R24, R8, 0x1, -R3 ;  /* 0x0000000108180824 */ /* 0x010fe400078e0a03 */
[----:B------:R-:W-:-:S02]  /*1480*/  IMAD.IADD R8, R31, 0x1, -R0 ;  /* 0x000000011f087824 */ /* 0x000fc400078e0a00 */
[----:B------:R-:W-:Y:S02]  /*1490*/  VIADD R3, R218, 0x7f ;  /* 0x0000007fda037836 */ /* 0x000fe40000000000 */
[----:B------:R-:W-:Y:S02]  /*14a0*/  IMAD.IADD R208, R8, 0x1, R24 ;  /* 0x0000000108d07824 */ /* 0x000fe400078e0218 */
[----:B-1----:R-:W-:-:S04]  /*14b0*/  @P1 IMAD.HI.U32 R5, R3, R10, RZ ;  /* 0x0000000a03051227 */ /* 0x002fc800078e00ff */
[----:B------:R-:W-:Y:S02]  /*14c0*/  VIADD R0, R208, 0x5f ;  /* 0x0000005fd0007836 */ /* 0x000fe40000000000 */
[----:B------:R-:W-:Y:S01]  /*14d0*/  IMAD.MOV.U32 R4, RZ, RZ, R3 ;  /* 0x000000ffff047224 */ /* 0x000fe200078e0003 */
[----:B--2---:R-:W-:Y:S01]  /*14e0*/  @P1 SHF.R.U32.HI R4, RZ, R12, R5 ;  /* 0x0000000cff041219 */ /* 0x004fe20000011605 */
[----:B------:R-:W-:Y:S01]  /*14f0*/  IMAD.HI R0, R0, 0x2aaaaaab, RZ ;  /* 0x2aaaaaab00007827 */ /* 0x000fe200078e02ff */
[----:B------:R-:W-:-:S04]  /*1500*/  IADD3 R5, R208, 0x1, -R207 ;  /* 0x00000001d0057810 */ /* 0x000fc80007ffe8cf */
[----:B------:R-:W-:Y:S01]  /*1510*/  SHF.R.U32.HI R3, RZ, 0x1f, R0 ;  /* 0x0000001fff037819 */ /* 0x000fe20000011600 */
[----:B0-----:R-:W-:-:S03]  /*1520*/  IMAD.IADD R7, R5, 0x1, R4 ;  /* 0x0000000105077824 */ /* 0x001fc600078e0204 */
[----:B------:R-:W-:Y:S01]  /*1530*/  LEA.HI.SX32 R176, R0, R3, 0x1c ;  /* 0x0000000300b07211 */ /* 0x000fe200078fe2ff */
        /* <DEDUP_REMOVED lines=13> */
.L_x_2837:
[----:B------:R-:W-:-:S13]  /*1610*/  ISETP.NE.AND P0, PT, R15, 0x1, PT ;  /* 0x000000010f00780c */ /* 0x000fda0003f05270 */
[----:B------:R-:W0:Y:S02]  /*1620*/  @P0 LDC.64 R4, c[0x0][0x9e8] ;  /* 0x00027a00ff040b82 */ /* 0x000e240000000a00 */
[----:B0-----:R-:W-:-:S05]  /*1630*/  @P0 IMAD.HI.U32 R4, R3, R4, RZ ;  /* 0x0000000403040227 */ /* 0x001fca00078e00ff */
[----:B------:R-:W-:-:S07]  /*1640*/  @P0 SHF.R.U32.HI R3, RZ, R5, R4 ;  /* 0x00000005ff030219 */ /* 0x000fce0000011604 */
.L_x_2838:
[----:B------:R-:W-:Y:S05]  /*1650*/  BSYNC B0 ;  /* 0x0000000000007941 */ /* 0x000fea0003800000 */
.L_x_2836:
[----:B------:R-:W-:-:S05]  /*1660*/  IMAD R3, R3, R15, R15 ;  /* 0x0000000f03037224 */ /* 0x000fca00078e020f */
[----:B------:R-:W-:-:S07]  /*1670*/  VIMNMX R0, R0, R3, PT ;  /* 0x0000000300007248 */ /* 0x000fce0003fe0100 */
.L_x_2835:
[----:B------:R-:W0:Y:S01]  /*1680*/  @P1 LDC R3, c[0x0][0x44c] ;  /* 0x00011300ff031b82 */ /* 0x000e220000000800 */
[----:B------:R-:W-:Y:S01]  /*1690*/  IMAD.MOV.U32 R4, RZ, RZ, R218 ;  /* 0x000000ffff047224 */ /* 0x000fe200078e00da */
[----:B------:R-:W-:Y:S01]  /*16a0*/  ULDC UR4, c[0x0][0x9dc] ;  /* 0x0002770000047ab9 */ /* 0x000fe20000000800 */
[----:B------:R-:W-:-:S05]  /*16b0*/  IMAD.IADD R29, R208, 0x1, -R207 ;  /* 0x00000001d01d7824 */ /* 0x000fca00078e0acf */
[----:B------:R-:W1:Y:S01]  /*16c0*/  @P1 LDC R6, c[0x0][0x450] ;  /* 0x00011400ff061b82 */ /* 0x000e620000000800 */
[----:B0-----:R-:W-:-:S05]  /*16d0*/  @P1 IMAD.HI.U32 R3, R218, R3, RZ ;  /* 0x00000003da031227 */ /* 0x001fca00078e00ff */
[----:B-1----:R-:W-:-:S05]  /*16e0*/  @P1 SHF.R.U32.HI R4, RZ, R6, R3 ;  /* 0x00000006ff041219 */ /* 0x002fca0000011603 */
[----:B------:R-:W-:-:S04]  /*16f0*/  IMAD.IADD R3, R29, 0x1, R4 ;  /* 0x000000011d037824 */ /* 0x000fc800078e0204 */
[----:B------:R-:W-:Y:S01]  /*1700*/  VIADD R4, R3, -UR4 ;  /* 0x8000000403047c36 */ /* 0x000fe20008000000 */
[----:B------:R-:W-:Y:S06]  /*1710*/  @!P2 BRA `(.L_x_2839) ;  /* 0x000000000044a947 */ /* 0x000fec0003800000 */
[----:B------:R-:W-:Y:S01]  /*1720*/  ISETP.GT.AND P0, PT, R3, -0x1, PT ;  /* 0xffffffff0300780c */ /* 0x000fe20003f04270 */
[----:B------:R-:W-:-:S12]  /*1730*/  BSSY B0, `(.L_x_2840) ;  /* 0x000000d000007945 */ /* 0x000fd80003800000 */
        /* <DEDUP_REMOVED lines=8> */
.L_x_2841:
[----:B------:R-:W-:-:S13]  /*17c0*/  ISETP.NE.AND P0, PT, R15, 0x1, PT ;  /* 0x000000010f00780c */ /* 0x000fda0003f05270 */
[----:B------:R-:W0:Y:S02]  /*17d0*/  @P0 LDC.64 R6, c[0x0][0x9e8] ;  /* 0x00027a00ff060b82 */ /* 0x000e240000000a00 */
[----:B0-----:R-:W-:-:S05]  /*17e0*/  @P0 IMAD.HI.U32 R6, R3, R6, RZ ;  /* 0x0000000603060227 */ /* 0x001fca00078e00ff */
[----:B------:R-:W-:-:S07]  /*17f0*/  @P0 SHF.R.U32.HI R3, RZ, R7, R6 ;  /* 0x00000007ff030219 */ /* 0x000fce0000011606 */
.L_x_2842:
[----:B------:R-:W-:Y:S05]  /*1800*/  BSYNC B0 ;  /* 0x0000000000007941 */ /* 0x000fea0003800000 */
.L_x_2840:
[----:B------:R-:W-:-:S05]  /*1810*/  IMAD R3, R3, R15, RZ ;  /* 0x0000000f03037224 */ /* 0x000fca00078e02ff */
[----:B------:R-:W-:-:S07]  /*1820*/  VIMNMX R4, R4, R3, !PT ;  /* 0x0000000304047248 */ /* 0x000fce0007fe0100 */
.L_x_2839:
[----:B------:R-:W-:Y:S02]  /*1830*/  VIADD R0, R0, 0x5f ;  /* 0x0000005f00007836 */ /* 0x000fe40000000000 */
[----:B------:R-:W-:-:S04]  /*1840*/  IMAD.HI R4, R4, 0x2aaaaaab, RZ ;  /* 0x2aaaaaab04047827 */ /* 0x000fc800078e02ff */
[----:B------:R-:W-:Y:S01]  /*1850*/  IMAD.HI R0, R0, 0x2aaaaaab, RZ ;  /* 0x2aaaaaab00007827 */ /* 0x000fe200078e02ff */
[----:B------:R-:W-:-:S04]  /*1860*/  SHF.R.U32.HI R5, RZ, 0x1f, R4 ;  /* 0x0000001fff057819 */ /* 0x000fc80000011604 */
[----:B------:R-:W-:Y:S02]  /*1870*/  SHF.R.U32.HI R3, RZ, 0x1f, R0 ;  /* 0x0000001fff037819 */ /* 0x000fe40000011600 */
[----:B------:R-:W-:Y:S02]  /*1880*/  LEA.HI.SX32 R5, R4, R5, 0x1c ;  /* 0x0000000504057211 */ /* 0x000fe400078fe2ff */
[----:B------:R-:W-:Y:S02]  /*1890*/  LEA.HI.SX32 R3, R0, R3, 0x1c ;  /* 0x0000000300037211 */ /* 0x000fe400078fe2ff */
[----:B------:R-:W-:Y:S02]  /*18a0*/  VIMNMX R5, RZ, R5, !PT ;  /* 0x00000005ff057248 */ /* 0x000fe40007fe0100 */
[----:B------:R-:W-:-:S03]  /*18b0*/  VIMNMX R3, R176, R3, PT ;  /* 0x00000003b0037248 */ /* 0x000fc60003fe0100 */
[--C-:B------:R-:W-:Y:S02]  /*18c0*/  IMAD R5, R5, 0x60, -R8.reuse ;  /* 0x0000006005057824 */ /* 0x100fe400078e0a08 */
[----:B------:R-:W-:-:S03]  /*18d0*/  IMAD R3, R3, 0x60, -R8 ;  /* 0x0000006003037824 */ /* 0x000fc600078e0a08 */
[----:B------:R-:W-:Y:S02]  /*18e0*/  VIMNMX R5, RZ, R5, !PT ;  /* 0x00000005ff057248 */ /* 0x000fe40007fe0100 */
        /* <DEDUP_REMOVED lines=11> */
[----:B------:R-:W-:Y:S05]  /*19a0*/  @!P1 BRA `(.L_x_2843) ;  /* 0x0000004400809947 */ /* 0x000fea0003800000 */
        /* <DEDUP_REMOVED lines=20> */
.L_x_2845:
[----:B------:R-:W-:Y:S05]  /*1af0*/  BSYNC B6 ;  /* 0x0000000000067941 */ /* 0x000fea0003800000 */
.L_x_2844:
        /* <DEDUP_REMOVED lines=20> */
.L_x_2847:
[----:B------:R-:W-:Y:S05]  /*1c40*/  BSYNC B6 ;  /* 0x0000000000067941 */ /* 0x000fea0003800000 */
.L_x_2846:
[----:B------:R-:W2:Y:S01]  /*1c50*/  LDL R34, [R1+0x1c] ;  /* 0x00001c0001227983 */ /* 0x000ea20000100800 */
[----:B------:R-:W-:Y:S01]  /*1c60*/  ULDC.64 UR4, c[0x0][0x9f8] ;  /* 0x00027e0000047ab9 */ /* 0x000fe20000000a00 */
[----:B------:R-:W-:Y:S01]  /*1c70*/  IMAD.MOV.U32 R0, RZ, RZ, R123 ;  /* 0x000000ffff007224 */ /* 0x000fe200078e007b */
[----:B------:R-:W-:Y:S01]  /*1c80*/  ISETP.NE.U32.AND P0, PT, RZ, UR4, PT ;  /* 0x00000004ff007c0c */ /* 0x000fe2000bf05070 */
[----:B------:R-:W-:Y:S01]  /*1c90*/  ULDC UR4, c[0x0][0x320] ;  /* 0x0000c80000047ab9 */ /* 0x000fe20000000800 */
[----:B------:R-:W-:Y:S01]  /*1ca0*/  VIADD R4, R16, 0x60 ;  /* 0x0000006010047836 */ /* 0x000fe20000000000 */
[----:B------:R-:W0:Y:S01]  /*1cb0*/  LDC.64 R54, c[0x0][0x3f8] ;  /* 0x0000fe00ff367b82 */ /* 0x000e220000000a00 */
[----:B------:R-:W-:-:S07]  /*1cc0*/  ISETP.NE.AND.EX P0, PT, RZ, UR5, PT, P0 ;  /* 0x00000005ff007c0c */ /* 0x000fce000bf05300 */
[----:B------:R-:W1:Y:S08]  /*1cd0*/  LDC.64 R60, c[0x0][0x408] ;  /* 0x00010200ff3c7b82 */ /* 0x000e700000000a00 */
[----:B------:R-:W3:Y:S01]  /*1ce0*/  @P0 LDC.64 R6, c[0x0][0x9f8] ;  /* 0x00027e00ff060b82 */ /* 0x000ee20000000a00 */
[----:B------:R-:W-:-:S04]  /*1cf0*/  ISETP.GE.AND P1, PT, R18, UR4, PT ;  /* 0x0000000412007c0c */ /* 0x000fc8000bf26270 */
[----:B------:R-:W-:-:S03]  /*1d00*/  SEL R3, RZ, 0xffffffff, P1 ;  /* 0xffffffffff037807 */ /* 0x000fc60000800000 */
[----:B------:R-:W4:Y:S02]  /*1d10*/  LDC R67, c[0x0][0x3f4] ;  /* 0x0000fd00ff437b82 */ /* 0x000f240000000800 */
[----:B------:R-:W-:Y:S02]  /*1d20*/  IMAD.SHL.U32 R8, R3, 0x2, RZ ;  /* 0x0000000203087824 */ /* 0x000fe400078e00ff */
[----:B------:R-:W-:Y:S01]  /*1d30*/  VIADD R3, R16, 0x40 ;  /* 0x0000004010037836 */ /* 0x000fe20000000000 */
[----:B------:R-:W-:Y:S01]  /*1d40*/  ISETP.GE.AND P1, PT, R4, UR4, PT ;  /* 0x0000000404007c0c */ /* 0x000fe2000bf26270 */
[----:B---3--:R-:W-:-:S05]  /*1d50*/  @P0 IMAD.WIDE R6, R123, 0x4, R6 ;  /* 0x000000047b060825 */ /* 0x008fca00078e0206 */
[----:B------:R3:W2:Y:S01]  /*1d60*/  @P0 LDG.E R0, desc[UR52][R6.64] ;  /* 0x0000003406000981 */ /* 0x0006a2000c1e1900 */
[----:B------:R-:W-:Y:S01]  /*1d70*/  ISETP.GE.AND P0, PT, R16, UR4, PT ;  /* 0x0000000410007c0c */ /* 0x000fe2000bf06270 */
[----:B0-----:R-:W-:Y:S01]  /*1d80*/  IMAD.WIDE.U32 R12, R209, R54, R16 ;  /* 0x00000036d10c7225 */ /* 0x001fe200078e0010 */
[----:B------:R-:W-:Y:S01]  /*1d90*/  SHF.R.S32.HI R11, RZ, 0x1f, R209 ;  /* 0x0000001fff0b7819 */ /* 0x000fe200000114d1 */
[----:B------:R-:W0:Y:S01]  /*1da0*/  S2R R36, SR_TID.X ;  /* 0x0000000000247919 */ /* 0x000e220000002100 */
[----:B------:R-:W-:Y:S01]  /*1db0*/  SEL R5, RZ, 0x1, P0 ;  /* 0x00000001ff057807 */ /* 0x000fe20000000000 */
[----:B------:R-:W-:Y:S01]  /*1dc0*/  IMAD.MOV.U32 R66, RZ, RZ, 0x20 ;  /* 0x00000020ff427424 */ /* 0x000fe200078e00ff */
[----:B------:R-:W-:Y:S01]  /*1dd0*/  ISETP.GE.AND P0, PT, R3, UR4, PT ;  /* 0x0000000403007c0c */ /* 0x000fe2000bf06270 */
[C---:B-1----:R-:W-:Y:S01]  /*1de0*/  IMAD R14, R11.reuse, R60, RZ ;  /* 0x0000003c0b0e7224 */ /* 0x042fe200078e02ff */
[----:B------:R-:W-:Y:S01]  /*1df0*/  LOP3.LUT R5, R8, 0x2, R5, 0xe2, !PT ;  /* 0x0000000208057812 */ /* 0x000fe200078ee205 */
[----:B------:R-:W-:Y:S01]  /*1e00*/  IMAD R8, R11, R54, RZ ;  /* 0x000000360b087224 */ /* 0x000fe200078e02ff */
[----:B---3--:R-:W-:Y:S01]  /*1e10*/  SEL R6, RZ, 0x4, P0 ;  /* 0x00000004ff067807 */ /* 0x008fe20000000000 */
[C---:B------:R-:W-:Y:S01]  /*1e20*/  IMAD R59, R209.reuse, R61, R14 ;  /* 0x0000003dd13b7224 */ /* 0x040fe200078e020e */
[----:B------:R-:W-:Y:S01]  /*1e30*/  SEL R7, RZ, 0x8, P1 ;  /* 0x00000008ff077807 */ /* 0x000fe20000800000 */
[----:B------:R-:W-:Y:S01]  /*1e40*/  IMAD R15, R209, R55, R8 ;  /* 0x00000037d10f7224 */ /* 0x000fe200078e0208 */
[----:B------:R-:W-:-:S02]  /*1e50*/  ISETP.GE.AND P0, PT, R213, UR4, PT ;  /* 0x00000004d5007c0c */ /* 0x000fc4000bf06270 */
[----:B------:R-:W-:Y:S01]  /*1e60*/  ISETP.GE.AND P1, PT, R212, UR4, PT ;  /* 0x00000004d4007c0c */ /* 0x000fe2000bf26270 */
[----:B------:R-:W-:Y:S01]  /*1e70*/  IMAD.IADD R13, R15, 0x1, R13 ;  /* 0x000000010f0d7824 */ /* 0x000fe200078e020d */
[----:B------:R-:W-:Y:S02]  /*1e80*/  LOP3.LUT R5, R7, R5, R6, 0xfe, !PT ;  /* 0x0000000507057212 */ /* 0x000fe400078efe06 */
[----:B------:R-:W-:Y:S01]  /*1e90*/  SEL R6, RZ, 0x10, P0 ;  /* 0x00000010ff067807 */ /* 0x000fe20000000000 */
[----:B-----5:R-:W-:Y:S01]  /*1ea0*/  IMAD.WIDE.U32 R52, R30, R54, R12 ;  /* 0x000000361e347225 */ /* 0x020fe200078e000c */
[----:B------:R-:W-:Y:S02]  /*1eb0*/  SEL R7, RZ, 0x20, P1 ;  /* 0x00000020ff077807 */ /* 0x000fe40000800000 */
[----:B------:R-:W-:Y:S02]  /*1ec0*/  ISETP.GE.AND P0, PT, R215, UR4, PT ;  /* 0x00000004d7007c0c */ /* 0x000fe4000bf06270 */
[----:B------:R-:W-:Y:S01]  /*1ed0*/  LOP3.LUT R6, R7, R5, R6, 0xfe, !PT ;  /* 0x0000000507067212 */ /* 0x000fe200078efe06 */
[----:B------:R-:W-:Y:S01]  /*1ee0*/  IMAD.IADD R5, R32, 0x1, R31 ;  /* 0x0000000120057824 */ /* 0x000fe200078e021f */
[----:B------:R-:W-:Y:S01]  /*1ef0*/  SEL R7, RZ, 0x40, P0 ;  /* 0x00000040ff077807 */ /* 0x000fe20000000000 */
[----:B------:R-:W3:Y:S01]  /*1f00*/  LDL R32, [R1+0x4] ;  /* 0x0000040001207983 */ /* 0x000ee20000100800 */
[----:B------:R-:W-:-:S02]  /*1f10*/  ISETP.GE.AND P1, PT, R214, UR4, PT ;  /* 0x00000004d6007c0c */ /* 0x000fc4000bf26270 */
[--C-:B------:R-:W-:Y:S02]  /*1f20*/  SHF.R.S32.HI R205, RZ, 0x1f, R204.reuse ;  /* 0x0000001fffcd7819 */ /* 0x100fe400000114cc */
[----:B------:R-:W-:Y:S01]  /*1f30*/  SEL R10, RZ, 0x7fff80, P1 ;  /* 0x007fff80ff0a7807 */ /* 0x000fe20000800000 */
[----:B0-----:R-:W-:Y:S01]  /*1f40*/  VIADD R36, R36, 0xffffff80 ;  /* 0xffffff8024247836 */ /* 0x001fe20000000000 */
[----:B----4-:R-:W-:Y:S01]  /*1f50*/  ISETP.GE.AND P2, PT, R16, R67, PT ;  /* 0x000000431000720c */ /* 0x010fe20003f46270 */
[C---:B------:R-:W-:Y:S01]  /*1f60*/  IMAD.WIDE.U32 R8, R209.reuse, R54, R204 ;  /* 0x00000036d1087225 */ /* 0x040fe200078e00cc */
[----:B------:R-:W-:Y:S02]  /*1f70*/  LOP3.LUT R6, R10, R6, R7, 0xfe, !PT ;  /* 0x000000060a067212 */ /* 0x000fe400078efe07 */
[----:B------:R-:W-:Y:S01]  /*1f80*/  SHF.R.S32.HI R35, RZ, 0x1f, R36 ;  /* 0x0000001fff237819 */ /* 0x000fe20000011424 */
[----:B------:R-:W-:Y:S01]  /*1f90*/  IMAD.WIDE.U32 R10, R209, R60, R204 ;  /* 0x0000003cd10a7225 */ /* 0x000fe200078e00cc */
[----:B------:R-:W-:-:S02]  /*1fa0*/  SEL R7, R67, RZ, P2 ;  /* 0x000000ff43077207 */ /* 0x000fc40001000000 */
[----:B------:R-:W-:Y:S01]  /*1fb0*/  LEA.HI R35, R35, R36, RZ, 0x2 ;  /* 0x0000002423237211 */ /* 0x000fe200078f10ff */
[----:B------:R-:W-:Y:S01]  /*1fc0*/  IMAD.IADD R21, R9, 0x1, R15 ;  /* 0x0000000109157824 */ /* 0x000fe200078e020f */
[----:B------:R-:W-:Y:S01]  /*1fd0*/  P2R R91, PR, RZ, 0x4 ;  /* 0x00000004ff5b7803 */ /* 0x000fe20000000000 */
[----:B------:R-:W-:Y:S01]  /*1fe0*/  IMAD.MOV.U32 R20, RZ, RZ, R8 ;  /* 0x000000ffff147224 */ /* 0x000fe200078e0008 */
[----:B------:R-:W-:Y:S01]  /*1ff0*/  LOP3.LUT R35, R35, 0xfffffffc, RZ, 0xc0, !PT ;  /* 0xfffffffc23237812 */ /* 0x000fe200078ec0ff */
[----:B------:R-:W-:Y:S01]  /*2000*/  IMAD.IADD R57, R11, 0x1, R59 ;  /* 0x000000010b397824 */ /* 0x000fe200078e023b */
[----:B------:R-:W-:Y:S01]  /*2010*/  SHF.R.S32.HI R11, RZ, 0x1f, R30 ;  /* 0x0000001fff0b7819 */ /* 0x000fe2000001141e */
[----:B------:R-:W-:Y:S01]  /*2020*/  IMAD.WIDE.U32 R8, R209, R60, R16 ;  /* 0x0000003cd1087225 */ /* 0x000fe200078e0010 */
[----:B------:R-:W-:-:S03]  /*2030*/  SHF.R.S32.HI R62, RZ, 0x1f, R122 ;  /* 0x0000001fff3e7819 */ /* 0x000fc6000001147a */
[----:B------:R-:W-:Y:S02]  /*2040*/  IMAD.IADD R35, R36, 0x1, -R35 ;  /* 0x0000000124237824 */ /* 0x000fe400078e0a23 */
[----:B------:R-:W-:Y:S02]  /*2050*/  IMAD.IADD R59, R59, 0x1, R9 ;  /* 0x000000013b3b7824 */ /* 0x000fe400078e0209 */
[----:B------:R-:W-:Y:S02]  /*2060*/  IMAD R64, R35, 0x40, R209 ;  /* 0x0000004023407824 */ /* 0x000fe400078e02d1 */
[----:B------:R-:W0:Y:S01]  /*2070*/  S2R R35, SR_TID.X ;  /* 0x0000000000237919 */ /* 0x000e220000002100 */
[----:B------:R-:W-:Y:S02]  /*2080*/  IMAD R9, R11, R54, RZ ;  /* 0x000000360b097224 */ /* 0x000fe400078e02ff */
[----:B------:R-:W-:Y:S02]  /*2090*/  IMAD.IADD R7, R16, 0x1, R7 ;  /* 0x0000000110077824 */ /* 0x000fe400078e0207 */
[----:B------:R-:W-:-:S02]  /*20a0*/  IMAD R33, R30, R55, R9 ;  /* 0x000000371e217224 */ /* 0x000fc400078e0209 */
[-C--:B------:R-:W-:Y:S01]  /*20b0*/  IMAD R9, R11, R60.reuse, RZ ;  /* 0x0000003c0b097224 */ /* 0x080fe200078e02ff */
[----:B------:R-:W-:Y:S01]  /*20c0*/  SHF.R.S32.HI R14, RZ, 0x1f, R7 ;  /* 0x0000001fff0e7819 */ /* 0x000fe20000011407 */
[----:B------:R-:W-:Y:S02]  /*20d0*/  IMAD.MOV.U32 R56, RZ, RZ, R10 ;  /* 0x000000ffff387224 */ /* 0x000fe400078e000a */
[----:B------:R-:W-:Y:S01]  /*20e0*/  IMAD.MOV.U32 R58, RZ, RZ, R8 ;  /* 0x000000ffff3a7224 */ /* 0x000fe200078e0008 */
[----:B------:R-:W-:Y:S01]  /*20f0*/  LEA.HI R14, R14, R7, RZ, 0x3 ;  /* 0x000000070e0e7211 */ /* 0x000fe200078f18ff */
[----:B------:R-:W-:Y:S01]  /*2100*/  IMAD R13, R30, R61, R9 ;  /* 0x0000003d1e0d7224 */ /* 0x000fe200078e0209 */
[----:B------:R-:W-:Y:S01]  /*2110*/  SHF.L.U64.HI R9, R60, 0x6, R61 ;  /* 0x000000063c097819 */ /* 0x000fe2000001023d */
[----:B------:R-:W-:Y:S01]  /*2120*/  IMAD R11, R61, 0x60, RZ ;  /* 0x000000603d0b7824 */ /* 0x000fe200078e02ff */
[----:B------:R-:W-:Y:S01]  /*2130*/  PRMT R88, R6, 0x8880, RZ ;  /* 0x0000888006587816 */ /* 0x000fe200000000ff */
[----:B------:R-:W-:Y:S01]  /*2140*/  IMAD.SHL.U32 R10, R60, 0x40, RZ ;  /* 0x000000403c0a7824 */ /* 0x000fe200078e00ff */
[----:B------:R-:W-:Y:S01]  /*2150*/  SHF.L.U64.HI R7, R54, 0x6, R55 ;  /* 0x0000000636077819 */ /* 0x000fe20000010237 */
[----:B------:R-:W-:-:S04]  /*2160*/  IMAD.WIDE.U32 R56, R30, R60, R56 ;  /* 0x0000003c1e387225 */ /* 0x000fc800078e0038 */
[----:B------:R-:W-:-:S04]  /*2170*/  IMAD.WIDE.U32 R58, R30, R60, R58 ;  /* 0x0000003c1e3a7225 */ /* 0x000fc800078e003a */
[----:B------:R-:W-:-:S04]  /*2180*/  IMAD.WIDE.U32 R60, R60, 0x60, RZ ;  /* 0x000000603c3c7825 */ /* 0x000fc800078e00ff */
[----:B------:R-:W-:Y:S02]  /*2190*/  IMAD R15, R55, 0x60, RZ ;  /* 0x00000060370f7824 */ /* 0x000fe400078e02ff */
[----:B0-----:R-:W-:Y:S02]  /*21a0*/  VIADD R35, R35, 0xffffff80 ;  /* 0xffffff8023237836 */ /* 0x001fe40000000000 */
[----:B------:R-:W-:Y:S01]  /*21b0*/  IMAD.IADD R70, R61, 0x1, R11 ;  /* 0x000000013d467824 */ /* 0x000fe200078e020b */
[----:B------:R-:W-:Y:S01]  /*21c0*/  LOP3.LUT R11, R228, 0x38, R14, 0xf8, !PT ;  /* 0x00000038e40b7812 */ /* 0x000fe200078ef80e */
[----:B------:R-:W-:Y:S01]  /*21d0*/  IMAD.SHL.U32 R8, R54, 0x40, RZ ;  /* 0x0000004036087824 */ /* 0x000fe200078e00ff */
[----:B------:R-:W-:Y:S01]  /*21e0*/  PRMT R88, R88, 0x7710, RZ ;  /* 0x0000771058587816 */ /* 0x000fe200000000ff */
[----:B------:R-:W-:Y:S01]  /*21f0*/  IMAD.WIDE.U32 R20, R30, R54, R20 ;  /* 0x000000361e147225 */ /* 0x000fe200078e0014 */
[----:B------:R-:W-:-:S03]  /*2200*/  LOP3.LUT R78, R14, 0xfffffff8, RZ, 0xc0, !PT ;  /* 0xfffffff80e4e7812 */ /* 0x000fc600078ec0ff */
[----:B------:R-:W-:Y:S01]  /*2210*/  IMAD.WIDE.U32 R54, R54, 0x60, RZ ;  /* 0x0000006036367825 */ /* 0x000fe200078e00ff */
[C---:B------:R-:W-:Y:S02]  /*2220*/  LOP3.LUT R82, R88.reuse, 0x1, RZ, 0xc0, !PT ;  /* 0x0000000158527812 */ /* 0x040fe400078ec0ff */
[C---:B------:R-:W-:Y:S01]  /*2230*/  LOP3.LUT R83, R88.reuse, 0x2, RZ, 0xc0, !PT ;  /* 0x0000000258537812 */ /* 0x040fe200078ec0ff */
[----:B------:R-:W-:Y:S01]  /*2240*/  IMAD.SHL.U32 R67, R67, 0x2, RZ ;  /* 0x0000000243437824 */ /* 0x000fe200078e00ff */
[C---:B------:R-:W-:Y:S01]  /*2250*/  LOP3.LUT R84, R88.reuse, 0x4, RZ, 0xc0, !PT ;  /* 0x0000000458547812 */ /* 0x040fe200078ec0ff */
[----:B------:R-:W-:Y:S01]  /*2260*/  IMAD.IADD R68, R55, 0x1, R15 ;  /* 0x0000000137447824 */ /* 0x000fe200078e020f */
[C---:B------:R-:W-:Y:S01]  /*2270*/  LOP3.LUT R85, R88.reuse, 0x8, RZ, 0xc0, !PT ;  /* 0x0000000858557812 */ /* 0x040fe200078ec0ff */
[----:B------:R-:W-:Y:S01]  /*2280*/  IMAD.IADD R73, R21, 0x1, R33 ;  /* 0x0000000115497824 */ /* 0x000fe200078e0221 */
[C---:B------:R-:W-:Y:S01]  /*2290*/  LOP3.LUT R86, R88.reuse, 0x10, RZ, 0xc0, !PT ;  /* 0x0000001058567812 */ /* 0x040fe200078ec0ff */
[----:B------:R-:W-:Y:S01]  /*22a0*/  IMAD.IADD R74, R33, 0x1, R53 ;  /* 0x00000001214a7824 */ /* 0x000fe200078e0235 */
[----:B------:R-:W-:Y:S01]  /*22b0*/  LOP3.LUT R87, R88, 0x20, RZ, 0xc0, !PT ;  /* 0x0000002058577812 */ /* 0x000fe200078ec0ff */
[----:B------:R-:W-:Y:S01]  /*22c0*/  IMAD.IADD R75, R57, 0x1, R13 ;  /* 0x00000001394b7824 */ /* 0x000fe200078e020d */
[----:B------:R-:W-:Y:S01]  /*22d0*/  SHF.R.S32.HI R77, RZ, 0x3, R14 ;  /* 0x00000003ff4d7819 */ /* 0x000fe2000001140e */
[----:B------:R-:W-:Y:S01]  /*22e0*/  IMAD.IADD R76, R13, 0x1, R59 ;  /* 0x000000010d4c7824 */ /* 0x000fe200078e023b */
[----:B------:R-:W-:-:S02]  /*22f0*/  SHF.R.S32.HI R79, RZ, 0x1f, R78 ;  /* 0x0000001fff4f7819 */ /* 0x000fc4000001144e */
[----:B------:R-:W-:Y:S01]  /*2300*/  LOP3.LUT R88, R88, 0x40, RZ, 0xc0, !PT ;  /* 0x0000004058587812 */ /* 0x000fe200078ec0ff */
[C---:B--2---:R-:W-:Y:S01]  /*2310*/  IMAD.SHL.U32 R31, R34.reuse, 0x40, RZ ;  /* 0x00000040221f7824 */ /* 0x044fe200078e00ff */
[----:B------:R-:W-:Y:S02]  /*2320*/  LOP3.LUT P0, RZ, R34, 0x4, RZ, 0xc0, !PT ;  /* 0x0000000422ff7812 */ /* 0x000fe4000780c0ff */
[----:B------:R-:W0:Y:S02]  /*2330*/  S2R R34, SR_TID.X ;  /* 0x0000000000227919 */ /* 0x000e240000002100 */
[----:B------:R-:W-:-:S04]  /*2340*/  LOP3.LUT R31, R31, 0x1c0, RZ, 0xc0, !PT ;  /* 0x000001c01f1f7812 */ /* 0x000fc800078ec0ff */
[----:B------:R-:W-:Y:S02]  /*2350*/  SHF.R.U32.HI R65, RZ, 0x3, R31 ;  /* 0x00000003ff417819 */ /* 0x000fe4000001161f */
[----:B------:R-:W-:Y:S02]  /*2360*/  LOP3.LUT R12, R31, 0x18, R16, 0xf8, !PT ;  /* 0x000000181f0c7812 */ /* 0x000fe400078ef810 */
[----:B0-----:R-:W-:-:S04]  /*2370*/  SHF.R.U32.HI R34, RZ, 0x7, R34 ;  /* 0x00000007ff227819 */ /* 0x001fc80000011622 */
[C---:B------:R-:W-:Y:S01]  /*2380*/  ISETP.NE.AND P1, PT, R34.reuse, 0x1, PT ;  /* 0x000000012200780c */ /* 0x040fe20003f25270 */
[----:B------:R-:W-:Y:S01]  /*2390*/  VIADD R63, R34, 0x8 ;  /* 0x00000008223f7836 */ /* 0x000fe20000000000 */
[----:B------:R-:W-:-:S04]  /*23a0*/  SHF.R.S32.HI R34, RZ, 0x1f, R35 ;  /* 0x0000001fff227819 */ /* 0x000fc80000011423 */
[----:B------:R-:W-:-:S07]  /*23b0*/  LEA.HI R34, R34, R35, RZ, 0x5 ;  /* 0x0000002322227211 */ /* 0x000fce00078f28ff */
[----:B------:R-:W-:Y:S05]  /*23c0*/  @!P1 WARPSYNC.ALL ;  /* 0x0000000000009948 */ /* 0x000fea0003800000 */
[----:B------:R-:W-:Y:S01]  /*23d0*/  SHF.R.S32.HI R34, RZ, 0x5, R34 ;  /* 0x00000005ff227819 */ /* 0x000fe20000011422 */
[----:B------:R-:W-:Y:S01]  /*23e0*/  ULDC UR4, c[0x0][0x2f4] ;  /* 0x0000bd0000047ab9 */ /* 0x000fe20000000800 */
[----:B------:R-:W-:Y:S02]  /*23f0*/  LOP3.LUT R12, R12, R65, RZ, 0x3c, !PT ;  /* 0x000000410c0c7212 */ /* 0x000fe400078e3cff */
[----:B------:R-:W-:-:S03]  /*2400*/  SHF.R.U32.HI R35, RZ, 0x3, R228 ;  /* 0x00000003ff237819 */ /* 0x000fc600000116e4 */
[----:B------:R-:W-:Y:S01]  /*2410*/  IMAD R69, R34, 0x200, R12 ;  /* 0x0000020022457824 */ /* 0x000fe200078e020c */
[----:B------:R-:W-:Y:S02]  /*2420*/  LOP3.LUT R12, R31, 0x38, R14, 0xf8, !PT ;  /* 0x000000381f0c7812 */ /* 0x000fe400078ef80e */
[----:B------:R-:W-:Y:S02]  /*2430*/  SEL R66, R66, 0xffffffe0, !P0 ;  /* 0xffffffe042427807 */ /* 0x000fe40004000000 */
[----:B------:R-:W-:Y:S02]  /*2440*/  LOP3.LUT R12, R12, R65, RZ, 0x3c, !PT ;  /* 0x000000410c0c7212 */ /* 0x000fe400078e3cff */
[----:B------:R-:W-:Y:S01]  /*2450*/  LOP3.LUT R11, R11, R35, RZ, 0x3c, !PT ;  /* 0x000000230b0b7212 */ /* 0x000fe200078e3cff */
[----:B------:R-:W-:Y:S01]  /*2460*/  @!P1 BAR.SYNC.DEFER_BLOCKING 0x9, 0x100 ;  /* 0x0244000000009b1d */ /* 0x000fe20000010000 */
[----:B------:R-:W-:Y:S01]  /*2470*/  ISETP.GE.AND P2, PT, R18, UR4, PT ;  /* 0x0000000412007c0c */ /* 0x000fe2000bf46270 */
[----:B------:R-:W-:Y:S01]  /*2480*/  IMAD.IADD R71, R66, 0x1, R69 ;  /* 0x0000000142477824 */ /* 0x000fe200078e0245 */
[----:B------:R-:W-:Y:S01]  /*2490*/  ISETP.GE.AND P0, PT, R16, UR4, PT ;  /* 0x0000000410007c0c */ /* 0x000fe2000bf06270 */
[----:B------:R-:W-:Y:S01]  /*24a0*/  IMAD R80, R34, 0x200, R12 ;  /* 0x0000020022507824 */ /* 0x000fe200078e020c */
[----:B------:R-:W-:-:S02]  /*24b0*/  P2R R90, PR, RZ, 0x4 ;  /* 0x00000004ff5a7803 */ /* 0x000fc40000000000 */
[----:B------:R-:W-:Y:S01]  /*24c0*/  SHF.R.S32.HI R72, RZ, 0x1f, R0 ;  /* 0x0000001fff487819 */ /* 0x000fe20000011400 */
[----:B---3--:R-:W-:-:S08]  /*24d0*/  IMAD.IADD R81, R32, 0x1, R11 ;  /* 0x0000000120517824 */ /* 0x008fd000078e020b */
.L_x_2901:
        /* <DEDUP_REMOVED lines=10> */
[----:B----4-:R-:W0:Y:S08]  /*2580*/  @!P1 LDC.64 R14, c[0x0][0x428] ;  /* 0x00010a00ff0e9b82 */ /* 0x010e300000000a00 */
[----:B--2---:R-:W2:Y:S08]  /*2590*/  @!P1 LDC.64 R34, c[0x0][0x418] ;  /* 0x00010600ff229b82 */ /* 0x004eb00000000a00 */
[----:B---3--:R-:W3:Y:S08]  /*25a0*/  @P2 LDC R12, c[0x0][0x434] ;  /* 0x00010d00ff0c2b82 */ /* 0x008ef00000000800 */
[----:B------:R-:W4:Y:S01]  /*25b0*/  @P2 LDC R13, c[0x0][0x438] ;  /* 0x00010e00ff0d2b82 */ /* 0x000f220000000800 */
[----:B---3--:R-:W-:-:S05]  /*25c0*/  @P2 IMAD.HI.U32 R12, R33, R12, RZ ;  /* 0x0000000c210c2227 */ /* 0x008fca00078e00ff */
[----:B----4-:R-:W-:Y:S01]  /*25d0*/  @P2 SHF.R.U32.HI R11, RZ, R13, R12 ;  /* 0x0000000dff0b2219 */ /* 0x010fe2000001160c */
[----:B0-----:R-:W-:-:S03]  /*25e0*/  @!P1 IMAD R12, R72, R14, RZ ;  /* 0x0000000e480c9224 */ /* 0x001fc600078e02ff */
[--C-:B------:R-:W-:Y:S01]  /*25f0*/  @!P1 SHF.R.S32.HI R13, RZ, 0x1f, R11.reuse ;  /* 0x0000001fff0d9819 */ /* 0x100fe2000001140b */
[----:B------:R-:W-:Y:S02]  /*2600*/  @!P1 IMAD R15, R0, R15, R12 ;  /* 0x0000000f000f9224 */ /* 0x000fe400078e020c */
[----:B------:R-:W-:-:S04]  /*2610*/  @!P1 IMAD.MOV.U32 R12, RZ, RZ, R11 ;  /* 0x000000ffff0c9224 */ /* 0x000fc800078e000b */
        /* <DEDUP_REMOVED lines=10> */
[----:B------:R-:W-:Y:S01]  /*26c0*/  IMAD R100, R100, R11, R33 ;  /* 0x0000000b64647224 */ /* 0x000fe200078e0221 */
[----:B------:R-:W-:Y:S01]  /*26d0*/  BSSY B0, `(.L_x_2848) ;  /* 0x00002de000007945 */ /* 0x000fe20003800000 */
[----:B------:R-:W-:Y:S01]  /*26e0*/  IMAD R11, R19, 0x1800, R69 ;  /* 0x00001800130b7824 */ /* 0x000fe200078e0245 */
[----:B------:R-:W-:-:S02]  /*26f0*/  P2R R92, PR, RZ, 0x4 ;  /* 0x00000004ff5c7803 */ /* 0x000fc40000000000 */
[----:B------:R-:W-:Y:S01]  /*2700*/  LEA R103, R103, R26, 0x1 ;  /* 0x0000001a67677211 */ /* 0x000fe200078e08ff */
        /* <DEDUP_REMOVED lines=9> */
[----:B------:R-:W-:Y:S02]  /*27a0*/  IMAD R32, R70, R27, RZ ;  /* 0x0000001b46207224 */ /* 0x000fe400078e02ff */
[----:B------:R-:W-:Y:S01]  /*27b0*/  IMAD R11, R100, UR5, R11 ;  /* 0x00000005640b7c24 */ /* 0x000fe2000f8e020b */
[----:B------:R-:W-:Y:S01]  /*27c0*/  ULDC.64 UR4, c[0x0][0x310] ;  /* 0x0000c40000047ab9 */ /* 0x000fe20000000a00 */
[----:B------:R-:W-:-:S02]  /*27d0*/  IMAD R98, R27, -0x60, R24 ;  /* 0xffffffa01b627824 */ /* 0x000fc400078e0218 */
[----:B------:R-:W-:Y:S02]  /*27e0*/  IMAD R14, R95, UR4, RZ ;  /* 0x000000045f0e7c24 */ /* 0x000fe4000f8e02ff */
[----:B------:R-:W-:Y:S01]  /*27f0*/  IMAD.IADD R13, R13, 0x1, R11 ;  /* 0x000000010d0d7824 */ /* 0x000fe200078e020b */
[----:B------:R-:W-:Y:S01]  /*2800*/  SHF.R.S32.HI R11, RZ, 0x1f, R27 ;  /* 0x0000001fff0b7819 */ /* 0x000fe2000001141b */
[C---:B------:R-:W-:Y:S01]  /*2810*/  IMAD R15, R101.reuse, UR5, R14 ;  /* 0x00000005650f7c24 */ /* 0x040fe2000f8e020e */
[----:B------:R-:W-:Y:S01]  /*2820*/  VIMNMX R98, R98, 0x60, PT ;  /* 0x0000006062627848 */ /* 0x000fe20003fe0100 */
[----:B------:R-:W-:Y:S01]  /*2830*/  IMAD.WIDE.U32 R12, R101, UR4, R12 ;  /* 0x00000004650c7c25 */ /* 0x000fe2000f8e000c */
[----:B------:R-:W-:-:S03]  /*2840*/  ULDC.64 UR4, c[0x0][0x308] ;  /* 0x0000c20000047ab9 */ /* 0x000fc60000000a00 */
[----:B------:R-:W-:Y:S02]  /*2850*/  IMAD R14, R68, R27, RZ ;  /* 0x0000001b440e7224 */ /* 0x000fe400078e02ff */
[----:B------:R-:W-:Y:S02]  /*2860*/  IMAD.IADD R13, R13, 0x1, R15 ;  /* 0x000000010d0d7824 */ /* 0x000fe400078e020f */
[----:B------:R-:W-:Y:S02]  /*2870*/  IMAD R15, R62, UR4, RZ ;  /* 0x000000043e0f7c24 */ /* 0x000fe4000f8e02ff */
[C---:B------:R-:W-:Y:S02]  /*2880*/  IMAD R35, R11.reuse, R54, R14 ;  /* 0x000000360b237224 */ /* 0x040fe400078e020e */
[----:B------:R-:W-:Y:S02]  /*2890*/  IMAD R37, R11, R60, R32 ;  /* 0x0000003c0b257224 */ /* 0x000fe400078e0220 */
[----:B------:R-:W-:-:S02]  /*28a0*/  IMAD R11, R122, UR5, R15 ;  /* 0x000000057a0b7c24 */ /* 0x000fc4000f8e020f */
[----:B------:R-:W-:Y:S01]  /*28b0*/  IMAD.WIDE.U32 R32, R122, UR4, R12 ;  /* 0x000000047a207c25 */ /* 0x000fe2000f8e000c */
[----:B------:R-:W-:-:S03]  /*28c0*/  ULDC.64 UR4, c[0x0][0x2e8] ;  /* 0x0000ba0000047ab9 */ /* 0x000fc60000000a00 */
[----:B------:R-:W-:Y:S01]  /*28d0*/  IMAD.IADD R11, R33, 0x1, R11 ;  /* 0x00000001210b7824 */ /* 0x000fe200078e020b */
[----:B------:R-:W-:Y:S01]  /*28e0*/  LEA R93, P2, R32, UR4, 0x1 ;  /* 0x00000004205d7c11 */ /* 0x000fe2000f8408ff */
[----:B------:R-:W-:-:S03]  /*28f0*/  IMAD.WIDE.U32 R14, R54, R27, RZ ;  /* 0x0000001b360e7225 */ /* 0x000fc600078e00ff */
[----:B------:R-:W-:Y:S01]  /*2900*/  LEA.HI.X R94, R32, UR5, R11, 0x1, P2 ;  /* 0x00000005205e7c11 */ /* 0x000fe200090f0c0b */
        /* <DEDUP_REMOVED lines=32> */
.L_x_2852:
[----:B------:R-:W-:Y:S05]  /*2b10*/  BSYNC B1 ;  /* 0x0000000000017941 */ /* 0x000fea0003800000 */
.L_x_2851:
[----:B------:R-:W-:Y:S01]  /*2b20*/  VIADD R11, R209, 0x40 ;  /* 0x00000040d10b7836 */ /* 0x000fe20000000000 */
[----:B------:R-:W-:Y:S01]  /*2b30*/  BSSY B1, `(.L_x_2853) ;  /* 0x000001c000017945 */ /* 0x000fe20003800000 */
[----:B------:R-:W-:Y:S02]  /*2b40*/  CS2R R40, SRZ ;  /* 0x0000000000287805 */ /* 0x000fe4000001ff00 */
[----:B------:R-:W-:Y:S01]  /*2b50*/  CS2R R36, SRZ ;  /* 0x0000000000247805 */ /* 0x000fe2000001ff00 */
[----:B0----5:R-:W-:Y:S01]  /*2b60*/  IMAD.MOV.U32 R33, RZ, RZ, R44 ;  /* 0x000000ffff217224 */ /* 0x021fe200078e002c */
        /* <DEDUP_REMOVED lines=24> */
.L_x_2854:
[----:B------:R-:W-:Y:S05]  /*2cf0*/  BSYNC B1 ;  /* 0x0000000000017941 */ /* 0x000fea0003800000 */
.L_x_2853:
[----:B------:R-:W-:Y:S01]  /*2d00*/  IMAD.MOV.U32 R11, RZ, RZ, R48 ;  /* 0x000000ffff0b7224 */ /* 0x000fe200078e0030 */
[----:B------:R-:W-:Y:S01]  /*2d10*/  UISETP.NE.AND UP0, UPT, UR50, 0x3, UPT ;  /* 0x000000033200788c */ /* 0x000fe2000bf05270 */
[----:B0-----:R-:W-:Y:S01]  /*2d20*/  IMAD.MOV.U32 R12, RZ, RZ, R49 ;  /* 0x000000ffff0c7224 */ /* 0x001fe200078e0031 */
[----:B------:R-:W-:Y:S01]  /*2d30*/  PRMT R34, R34, 0x5410, R33 ;  /* 0x0000541022227816 */ /* 0x000fe20000000021 */
[----:B------:R-:W-:Y:S02]  /*2d40*/  IMAD.MOV.U32 R13, RZ, RZ, R50 ;  /* 0x000000ffff0d7224 */ /* 0x000fe400078e0032 */
[----:B------:R-:W-:Y:S01]  /*2d50*/  IMAD.MOV.U32 R14, RZ, RZ, R51 ;  /* 0x000000ffff0e7224 */ /* 0x000fe200078e0033 */
[----:B------:R-:W-:Y:S01]  /*2d60*/  PRMT R113, R11, 0x5410, R12 ;  /* 0x000054100b717816 */ /* 0x000fe2000000000c */
[----:B------:R-:W-:Y:S01]  /*2d70*/  IMAD.MOV.U32 R11, RZ, RZ, R46 ;  /* 0x000000ffff0b7224 */ /* 0x000fe200078e002e */
[----:B------:R-:W-:Y:S01]  /*2d80*/  PLOP3.LUT P2, PT, PT, PT, UP0, 0x80, 0x0 ;  /* 0x000000000000781c */ /* 0x000fe20003f4f008 */
[----:B------:R-:W-:Y:S01]  /*2d90*/  IMAD.MOV.U32 R12, RZ, RZ, R47 ;  /* 0x000000ffff0c7224 */ /* 0x000fe200078e002f */
[----:B------:R-:W-:Y:S01]  /*2da0*/  PRMT R116, R13, 0x5410, R14 ;  /* 0x000054100d747816 */ /* 0x000fe2000000000e */
[----:B-----5:R-:W-:-:S02]  /*2db0*/  IMAD.MOV.U32 R13, RZ, RZ, R40 ;  /* 0x000000ffff0d7224 */ /* 0x020fc400078e0028 */
[----:B------:R-:W-:Y:S01]  /*2dc0*/  IMAD.MOV.U32 R14, RZ, RZ, R41 ;  /* 0x000000ffff0e7224 */ /* 0x000fe200078e0029 */
[----:B------:R-:W-:Y:S01]  /*2dd0*/  PRMT R114, R11, 0x5410, R12 ;  /* 0x000054100b727816 */ /* 0x000fe2000000000c */
[----:B------:R-:W-:Y:S02]  /*2de0*/  IMAD.MOV.U32 R11, RZ, RZ, R38 ;  /* 0x000000ffff0b7224 */ /* 0x000fe400078e0026 */
[----:B------:R-:W-:Y:S01]  /*2df0*/  IMAD.MOV.U32 R12, RZ, RZ, R39 ;  /* 0x000000ffff0c7224 */ /* 0x000fe200078e0027 */
[----:B------:R-:W-:Y:S01]  /*2e00*/  PRMT R108, R14, 0x5410, R13 ;  /* 0x000054100e6c7816 */ /* 0x000fe2000000000d */
[----:B------:R-:W-:Y:S02]  /*2e10*/  IMAD.MOV.U32 R13, RZ, RZ, R42 ;  /* 0x000000ffff0d7224 */ /* 0x000fe400078e002a */
[----:B------:R-:W-:Y:S01]  /*2e20*/  IMAD.MOV.U32 R14, RZ, RZ, R43 ;  /* 0x000000ffff0e7224 */ /* 0x000fe200078e002b */
[----:B------:R-:W-:Y:S01]  /*2e30*/  PRMT R106, R11, 0x5410, R12 ;  /* 0x000054100b6a7816 */ /* 0x000fe2000000000c */
[----:B------:R-:W-:-:S02]  /*2e40*/  IMAD.MOV.U32 R11, RZ, RZ, R36 ;  /* 0x000000ffff0b7224 */ /* 0x000fc400078e0024 */
[----:B------:R-:W-:Y:S01]  /*2e50*/  IMAD.MOV.U32 R12, RZ, RZ, R37 ;  /* 0x000000ffff0c7224 */ /* 0x000fe200078e0025 */
[----:B------:R-:W-:-:S04]  /*2e60*/  PRMT R109, R14, 0x5410, R13 ;  /* 0x000054100e6d7816 */ /* 0x000fc8000000000d */
[----:B------:R-:W-:Y:S01]  /*2e70*/  PRMT R107, R11, 0x5410, R12 ;  /* 0x000054100b6b7816 */ /* 0x000fe2000000000c */
[----:B------:R-:W-:Y:S06]  /*2e80*/  @!P2 BRA `(.L_x_2855) ;  /* 0x000000000004a947 */ /* 0x000fec0003800000 */
[----:B------:R-:W-:Y:S01]  /*2e90*/  BPT.TRAP 0x1 ;  /* 0x000000040000795c */ /* 0x000fe20000300000 */
.L_x_2855:
[----:B------:R-:W-:Y:S01]  /*2ea0*/  IMAD R89, R19, 0x8, R23 ;  /* 0x0000000813597824 */ /* 0x000fe200078e0217 */
[----:B------:R-:W-:Y:S01]  /*2eb0*/  SHF.L.U32 R102, R216, 0x1f, RZ ;  /* 0x0000001fd8667819 */ /* 0x000fe200000006ff */
[----:B------:R-:W-:Y:S03]  /*2ec0*/  BSSY B1, `(.L_x_2856) ;  /* 0x0000003000017945 */ /* 0x000fe60003800000 */
[----:B------:R-:W0:Y:S02]  /*2ed0*/  SYNCS.PHASECHK.TRANS64.TRYWAIT P4, [R89+URZ+0x22890], R102 ;  /* 0x02289066590075a7 */ /* 0x000e24000808017f */
[----:B0-----:R-:W-:Y:S05]  /*2ee0*/  @!P4 BRA `(.L_x_2857) ;  /* 0x000001c800d8c947 */ /* 0x001fea0003800000 */
.L_x_3188:
[----:B------:R-:W-:Y:S05]  /*2ef0*/  BSYNC B1 ;  /* 0x0000000000017941 */ /* 0x000fea0003800000 */
.L_x_2856:
[----:B------:R-:W-:-:S03]  /*2f00*/  UMOV UR4, 0xffffffff ;  /* 0xffffffff00047882 */ /* 0x000fc60000000000 */
[----:B------:R-:W-:Y:S05]  /*2f10*/  BRA.DIV UR4, `(.L_x_2858) ;  /* 0x000001ca04e07947 */ /* 0x000fea000b800000 */
[----:B------:R1:W2:Y:S04]  /*2f20*/  SHFL.IDX PT, R33, R94, RZ, 0x1c1f ;  /* 0x001c1fff5e217589 */ /* 0x0002a800000e0000 */
[----:B------:R1:W3:Y:S02]  /*2f30*/  SHFL.IDX PT, R35, R93, RZ, 0x1c1f ;  /* 0x001c1fff5d237589 */ /* 0x0002e400000e0000 */
.L_x_3192:
        /* <DEDUP_REMOVED lines=10> */
[--C-:B------:R-:W-:Y:S01]  /*2fe0*/  SHF.R.U64 R50, R50, 0x10, R51.reuse ;  /* 0x0000001032327819 */ /* 0x100fe20000001233 */
[--C-:B0-----:R-:W-:Y:S01]  /*2ff0*/  HADD2.F32 R11, -RZ, R13.reuse.H1_H1 ;  /* 0x3000000dff0b7230 */ /* 0x101fe20000004100 */
[----:B------:R-:W-:Y:S01]  /*3000*/  SHF.R.U32.HI R51, RZ, 0x10, R51 ;  /* 0x00000010ff337819 */ /* 0x000fe20000011633 */
[----:B------:R-:W-:Y:S01]  /*3010*/  HADD2.F32 R13, -RZ, R13.H0_H0 ;  /* 0x2000000dff0d7230 */ /* 0x000fe20000004100 */
[--C-:B------:R-:W-:Y:S01]  /*3020*/  SHF.R.U64 R48, R48, 0x10, R49.reuse ;  /* 0x0000001030307819 */ /* 0x100fe20000001231 */
[----:B------:R-:W-:Y:S01]  /*3030*/  HADD2.F32 R50, -RZ, R50.H0_H0 ;  /* 0x20000032ff327230 */ /* 0x000fe20000004100 */
[----:B------:R-:W-:Y:S01]  /*3040*/  SHF.R.U32.HI R49, RZ, 0x10, R49 ;  /* 0x00000010ff317819 */ /* 0x000fe20000011631 */
[----:B------:R-:W-:Y:S02]  /*3050*/  HADD2.F32 R51, -RZ, R51.H0_H0 ;  /* 0x20000033ff337230 */ /* 0x000fe40000004100 */
[--C-:B------:R-:W-:Y:S02]  /*3060*/  HADD2.F32 R32, -RZ, R15.reuse.H1_H1 ;  /* 0x3000000fff207230 */ /* 0x100fe40000004100 */
[----:B------:R-:W-:Y:S01]  /*3070*/  FMUL.FTZ R110, R11, R50 ;  /* 0x000000320b6e7220 */ /* 0x000fe20000410000 */
[----:B------:R-:W-:-:S02]  /*3080*/  HADD2.F32 R15, -RZ, R15.H0_H0 ;  /* 0x2000000fff0f7230 */ /* 0x000fc40000004100 */
[----:B------:R-:W-:Y:S01]  /*3090*/  FMUL.FTZ R50, R13, R50 ;  /* 0x000000320d327220 */ /* 0x000fe20000410000 */
[----:B------:R-:W-:Y:S02]  /*30a0*/  HADD2.F32 R48, -RZ, R48.H0_H0 ;  /* 0x20000030ff307230 */ /* 0x000fe40000004100 */
[CC--:B------:R-:W-:Y:S01]  /*30b0*/  FMUL.FTZ R112, R32.reuse, R51.reuse ;  /* 0x0000003320707220 */ /* 0x0c0fe20000410000 */
[----:B------:R-:W-:Y:S02]  /*30c0*/  HADD2.F32 R49, -RZ, R49.H0_H0 ;  /* 0x20000031ff317230 */ /* 0x000fe40000004100 */
[----:B------:R-:W-:Y:S01]  /*30d0*/  FMUL.FTZ R51, R15, R51 ;  /* 0x000000330f337220 */ /* 0x000fe20000410000 */
[-C--:B------:R-:W-:Y:S01]  /*30e0*/  FFMA.FTZ R110, R13, R48.reuse, -R110 ;  /* 0x000000300d6e7223 */ /* 0x080fe2000001086e */
[----:B------:R-:W-:Y:S01]  /*30f0*/  FFMA.FTZ R111, R11, R48, R50 ;  /* 0x000000300b6f7223 */ /* 0x000fe20000010032 */
[-C--:B------:R-:W-:Y:S01]  /*3100*/  FFMA.FTZ R112, R15, R49.reuse, -R112 ;  /* 0x000000310f707223 */ /* 0x080fe20000010870 */
[----:B------:R-:W-:Y:S01]  /*3110*/  FFMA.FTZ R115, R32, R49, R51 ;  /* 0x0000003120737223 */ /* 0x000fe20000010033 */
[----:B------:R-:W-:-:S02]  /*3120*/  HADD2.F32 R48, -RZ, R116.H0_H0 ;  /* 0x20000074ff307230 */ /* 0x000fc40000004100 */
[----:B------:R-:W-:Y:S02]  /*3130*/  HADD2.F32 R11, -RZ, R12.H1_H1 ;  /* 0x3000000cff0b7230 */ /* 0x000fe40000004100 */
[----:B------:R-:W-:Y:S02]  /*3140*/  HADD2.F32 R13, -RZ, R14.H1_H1 ;  /* 0x3000000eff0d7230 */ /* 0x000fe40000004100 */
[----:B------:R-:W-:Y:S02]  /*3150*/  HADD2.F32 R49, -RZ, R116.H1_H1 ;  /* 0x30000074ff317230 */ /* 0x000fe40000004100 */
[----:B------:R-:W-:Y:S01]  /*3160*/  FMUL.FTZ R51, R11, R48 ;  /* 0x000000300b337220 */ /* 0x000fe20000410000 */
[----:B------:R-:W-:Y:S02]  /*3170*/  HADD2.F32 R12, -RZ, R12.H0_H0 ;  /* 0x2000000cff0c7230 */ /* 0x000fe40000004100 */
[----:B------:R-:W-:Y:S02]  /*3180*/  HADD2.F32 R14, -RZ, R14.H0_H0 ;  /* 0x2000000eff0e7230 */ /* 0x000fe40000004100 */
[----:B------:R-:W-:-:S02]  /*3190*/  HADD2.F32 R15, -RZ, R113.H0_H0 ;  /* 0x20000071ff0f7230 */ /* 0x000fc40000004100 */
[----:B------:R-:W-:Y:S01]  /*31a0*/  FMUL.FTZ R48, R12, R48 ;  /* 0x000000300c307220 */ /* 0x000fe20000410000 */
[----:B------:R-:W-:Y:S02]  /*31b0*/  HADD2.F32 R32, -RZ, R113.H1_H1 ;  /* 0x30000071ff207230 */ /* 0x000fe40000004100 */
[-C--:B------:R-:W-:Y:S01]  /*31c0*/  FMUL.FTZ R113, R13, R49.reuse ;  /* 0x000000310d717220 */ /* 0x080fe20000410000 */
[----:B------:R-:W-:Y:S01]  /*31d0*/  FMUL.FTZ R50, R14, R49 ;  /* 0x000000310e327220 */ /* 0x000fe20000410000 */
[-C--:B------:R-:W-:Y:S01]  /*31e0*/  FFMA.FTZ R51, R12, R15.reuse, -R51 ;  /* 0x0000000f0c337223 */ /* 0x080fe20000010833 */
[----:B------:R-:W-:Y:S01]  /*31f0*/  FFMA.FTZ R48, R11, R15, R48 ;  /* 0x0000000f0b307223 */ /* 0x000fe20000010030 */
[-C--:B------:R-:W-:Y:S01]  /*3200*/  FFMA.FTZ R113, R14, R32.reuse, -R113 ;  /* 0x000000200e717223 */ /* 0x080fe20000010871 */
[----:B------:R-:W-:Y:S01]  /*3210*/  FFMA.FTZ R50, R13, R32, R50 ;  /* 0x000000200d327223 */ /* 0x000fe20000010032 */
[----:B------:R-:W-:Y:S02]  /*3220*/  F2FP.F16.F32.PACK_AB R13, R111, R110 ;  /* 0x0000006e6f0d723e */ /* 0x000fe400000000ff */
[----:B------:R-:W-:-:S02]  /*3230*/  F2FP.F16.F32.PACK_AB R15, R115, R112 ;  /* 0x00000070730f723e */ /* 0x000fc400000000ff */
[----:B------:R-:W-:Y:S02]  /*3240*/  F2FP.F16.F32.PACK_AB R12, R48, R51 ;  /* 0x00000033300c723e */ /* 0x000fe400000000ff */
[----:B------:R-:W-:-:S07]  /*3250*/  F2FP.F16.F32.PACK_AB R14, R50, R113 ;  /* 0x00000071320e723e */ /* 0x000fce00000000ff */
.L_x_2864:
[----:B------:R-:W-:Y:S05]  /*3260*/  BSYNC B3 ;  /* 0x0000000000037941 */ /* 0x000fea0003800000 */
.L_x_2863:
[----:B0-----:R4:W-:Y:S02]  /*3270*/  ST.E.128 desc[UR52][R96.64], R12 ;  /* 0x0000000c60007985 */ /* 0x0019e4000c101d34 */
.L_x_2862:
[----:B------:R-:W-:Y:S05]  /*3280*/  BSYNC B2 ;  /* 0x0000000000027941 */ /* 0x000fea0003800000 */
.L_x_2861:
        /* <DEDUP_REMOVED lines=21> */
[-C--:B------:R-:W-:Y:S01]  /*33e0*/  FMUL.FTZ R110, R35, R50.reuse ;  /* 0x00000032236e7220 */ /* 0x080fe20000410000 */
[----:B------:R-:W-:Y:S02]  /*33f0*/  HADD2.F32 R46, -RZ, R45.H0_H0 ;  /* 0x2000002dff2e7230 */ /* 0x000fe40000004100 */
[----:B------:R-:W-:Y:S01]  /*3400*/  FMUL.FTZ R50, R15, R50 ;  /* 0x000000320f327220 */ /* 0x000fe20000410000 */
[----:B------:R-:W-:Y:S01]  /*3410*/  FFMA.FTZ R47, R11, R44, R48 ;  /* 0x0000002c0b2f7223 */ /* 0x000fe20000010030 */
[----:B------:R-:W-:Y:S02]  /*3420*/  HADD2.F32 R11, -RZ, R12.H1_H1 ;  /* 0x3000000cff0b7230 */ /* 0x000fe40000004100 */
[----:B------:R-:W-:Y:S01]  /*3430*/  FFMA.FTZ R49, R35, R46, R50 ;  /* 0x0000002e23317223 */ /* 0x000fe20000010032 */
[----:B------:R-:W-:Y:S01]  /*3440*/  FFMA.FTZ R96, R13, R44, -R96 ;  /* 0x0000002c0d607223 */ /* 0x000fe20000010860 */
[----:B------:R-:W-:-:S02]  /*3450*/  HADD2.F32 R35, -RZ, R114.H0_H0 ;  /* 0x20000072ff237230 */ /* 0x000fc40000004100 */
[----:B------:R-:W-:Y:S01]  /*3460*/  FFMA.FTZ R110, R15, R46, -R110 ;  /* 0x0000002e0f6e7223 */ /* 0x000fe2000001086e */
[----:B------:R-:W-:Y:S02]  /*3470*/  HADD2.F32 R12, -RZ, R12.H0_H0 ;  /* 0x2000000cff0c7230 */ /* 0x000fe40000004100 */
[----:B------:R-:W-:Y:S02]  /*3480*/  HADD2.F32 R44, -RZ, R114.H1_H1 ;  /* 0x30000072ff2c7230 */ /* 0x000fe40000004100 */
[-C--:B------:R-:W-:Y:S01]  /*3490*/  FMUL.FTZ R45, R11, R35.reuse ;  /* 0x000000230b2d7220 */ /* 0x080fe20000410000 */
[--C-:B------:R-:W-:Y:S02]  /*34a0*/  HADD2.F32 R13, -RZ, R14.reuse.H1_H1 ;  /* 0x3000000eff0d7230 */ /* 0x100fe40000004100 */
[----:B------:R-:W-:Y:S01]  /*34b0*/  FMUL.FTZ R46, R12, R35 ;  /* 0x000000230c2e7220 */ /* 0x000fe20000410000 */
[----:B------:R-:W-:Y:S02]  /*34c0*/  HADD2.F32 R14, -RZ, R14.H0_H0 ;  /* 0x2000000eff0e7230 */ /* 0x000fe40000004100 */
[----:B------:R-:W-:-:S02]  /*34d0*/  HADD2.F32 R15, -RZ, R34.H1_H1 ;  /* 0x30000022ff0f7230 */ /* 0x000fc40000004100 */
[-C--:B------:R-:W-:Y:S01]  /*34e0*/  FMUL.FTZ R35, R13, R44.reuse ;  /* 0x0000002c0d237220 */ /* 0x080fe20000410000 */
[----:B------:R-:W-:Y:S02]  /*34f0*/  HADD2.F32 R34, -RZ, R34.H0_H0 ;  /* 0x20000022ff227230 */ /* 0x000fe40000004100 */
        /* <DEDUP_REMOVED lines=9> */
.L_x_2866:
[----:B------:R-:W-:Y:S05]  /*3590*/  BSYNC B2 ;  /* 0x0000000000027941 */ /* 0x000fea0003800000 */
.L_x_2865:
[----:B0-----:R0:W-:Y:S02]  /*35a0*/  ST.E.128 desc[UR52][R32.64], R12 ;  /* 0x0000000c20007985 */ /* 0x0011e4000c101d34 */
.L_x_2860:
[----:B------:R-:W-:Y:S05]  /*35b0*/  BSYNC B1 ;  /* 0x0000000000017941 */ /* 0x000fea0003800000 */
.L_x_2859:
[----:B------:R-:W-:-:S03]  /*35c0*/  UMOV UR4, 0xffffffff ;  /* 0xffffffff00047882 */ /* 0x000fc60000000000 */
[----:B------:R-:W-:Y:S05]  /*35d0*/  BRA.DIV UR4, `(.L_x_2867) ;  /* 0x000001c6047c7947 */ /* 0x000fea000b800000 */
[----:B0-2---:R0:W2:Y:S04]  /*35e0*/  SHFL.IDX PT, R33, R94, 0x1, 0x1c1f ;  /* 0x003c1f005e217f89 */ /* 0x0050a800000e0000 */
[----:B-1----:R-:W1:Y:S02]  /*35f0*/  SHFL.IDX PT, R93, R93, 0x1, 0x1c1f ;  /* 0x003c1f005d5d7f89 */ /* 0x002e6400000e0000 */
.L_x_3196:
[----:B------:R-:W-:Y:S05]  /*3600*/  @P3 BRA `(.L_x_2868) ;  /* 0x0000001c00a83947 */ /* 0x000fea0003800000 */
[----:B------:R-:W-:Y:S04]  /*3610*/  BSSY B1, `(.L_x_2869) ;  /* 0x0000032000017945 */ /* 0x000fe80003800000 */
[----:B------:R-:W-:Y:S05]  /*3620*/  @P0 BRA `(.L_x_2870) ;  /* 0x0000000000c00947 */ /* 0x000fea0003800000 */
[----:B----4-:R4:W0:Y:S01]  /*3630*/  LDS.128 R12, [R104+0x2000] ;  /* 0x00200000680c7984 */ /* 0x0108220000000c00 */
[C---:B-1----:R-:W-:Y:S01]  /*3640*/  LEA R34, P1, R16.reuse, R93, 0x1 ;  /* 0x0000005d10227211 */ /* 0x042fe200078208ff */
[----:B------:R-:W-:Y:S03]  /*3650*/  BSSY B2, `(.L_x_2871) ;  /* 0x000002c000027945 */ /* 0x000fe60003800000 */
[----:B--23--:R-:W-:Y:S02]  /*3660*/  LEA.HI.X R35, R16, R33, R17, 0x1, P1 ;  /* 0x0000002110237211 */ /* 0x00cfe400008f0c11 */
[----:B------:R-:W-:-:S13]  /*3670*/  ISETP.GE.AND P1, PT, R204, R105, PT ;  /* 0x00000069cc00720c */ /* 0x000fda0003f26270 */
[----:B----4-:R-:W-:Y:S05]  /*3680*/  @P1 BRA `(.L_x_2872) ;  /* 0x0000000000a01947 */ /* 0x010fea0003800000 */
[--C-:B------:R-:W-:Y:S01]  /*3690*/  SHF.R.U64 R42, R42, 0x10, R43.reuse ;  /* 0x000000102a2a7819 */ /* 0x100fe2000000122b */
[----:B0-----:R-:W-:Y:S01]  /*36a0*/  HADD2.F32 R11, -RZ, R13.H1_H1 ;  /* 0x3000000dff0b7230 */ /* 0x001fe20000004100 */
[----:B------:R-:W-:Y:S01]  /*36b0*/  SHF.R.U32.HI R43, RZ, 0x10, R43 ;  /* 0x00000010ff2b7819 */ /* 0x000fe2000001162b */
[----:B------:R-:W-:Y:S01]  /*36c0*/  HADD2.F32 R32, -RZ, R15.H1_H1 ;  /* 0x3000000fff207230 */ /* 0x000fe20000004100 */
[--C-:B------:R-:W-:Y:S01]  /*36d0*/  SHF.R.U64 R40, R40, 0x10, R41.reuse ;  /* 0x0000001028287819 */ /* 0x100fe20000001229 */
[----:B------:R-:W-:Y:S01]  /*36e0*/  HADD2.F32 R42, -RZ, R42.H0_H0 ;  /* 0x2000002aff2a7230 */ /* 0x000fe20000004100 */
[----:B------:R-:W-:Y:S01]  /*36f0*/  SHF.R.U32.HI R41, RZ, 0x10, R41 ;  /* 0x00000010ff297819 */ /* 0x000fe20000011629 */
[----:B------:R-:W-:Y:S02]  /*3700*/  HADD2.F32 R43, -RZ, R43.H0_H0 ;  /* 0x2000002bff2b7230 */ /* 0x000fe40000004100 */
[----:B------:R-:W-:Y:S02]  /*3710*/  HADD2.F32 R13, -RZ, R13.H0_H0 ;  /* 0x2000000dff0d7230 */ /* 0x000fe40000004100 */
[----:B------:R-:W-:Y:S01]  /*3720*/  FMUL.FTZ R44, R11, R42 ;  /* 0x0000002a0b2c7220 */ /* 0x000fe20000410000 */
[----:B------:R-:W-:-:S02]  /*3730*/  HADD2.F32 R15, -RZ, R15.H0_H0 ;  /* 0x2000000fff0f7230 */ /* 0x000fc40000004100 */
[CC--:B------:R-:W-:Y:S01]  /*3740*/  FMUL.FTZ R46, R32.reuse, R43.reuse ;  /* 0x0000002b202e7220 */ /* 0x0c0fe20000410000 */
[----:B------:R-:W-:Y:S02]  /*3750*/  HADD2.F32 R40, -RZ, R40.H0_H0 ;  /* 0x20000028ff287230 */ /* 0x000fe40000004100 */
[----:B------:R-:W-:Y:S01]  /*3760*/  FMUL.FTZ R42, R13, R42 ;  /* 0x0000002a0d2a7220 */ /* 0x000fe20000410000 */
[----:B------:R-:W-:Y:S02]  /*3770*/  HADD2.F32 R41, -RZ, R41.H0_H0 ;  /* 0x20000029ff297230 */ /* 0x000fe40000004100 */
[----:B------:R-:W-:Y:S01]  /*3780*/  FMUL.FTZ R45, R15, R43 ;  /* 0x0000002b0f2d7220 */ /* 0x000fe20000410000 */
[-C--:B------:R-:W-:Y:S01]  /*3790*/  FFMA.FTZ R44, R13, R40.reuse, -R44 ;  /* 0x000000280d2c7223 */ /* 0x080fe2000001082c */
[----:B------:R-:W-:Y:S02]  /*37a0*/  FFMA.FTZ R43, R11, R40, R42 ;  /* 0x000000280b2b7223 */ /* 0x000fe4000001002a */
[----:B------:R-:W-:Y:S01]  /*37b0*/  FFMA.FTZ R47, R32, R41, R45 ;  /* 0x00000029202f7223 */ /* 0x000fe2000001002d */
[----:B------:R-:W-:-:S02]  /*37c0*/  HADD2.F32 R32, -RZ, R109.H1_H1 ;  /* 0x3000006dff207230 */ /* 0x000fc40000004100 */
[----:B------:R-:W-:Y:S01]  /*37d0*/  FFMA.FTZ R46, R15, R41, -R46 ;  /* 0x000000290f2e7223 */ /* 0x000fe2000001082e */
[----:B------:R-:W-:Y:S02]  /*37e0*/  HADD2.F32 R11, -RZ, R12.H1_H1 ;  /* 0x3000000cff0b7230 */ /* 0x000fe40000004100 */
[----:B------:R-:W-:Y:S02]  /*37f0*/  HADD2.F32 R13, -RZ, R14.H1_H1 ;  /* 0x3000000eff0d7230 */ /* 0x000fe40000004100 */
[----:B------:R-:W-:Y:S02]  /*3800*/  HADD2.F32 R109, -RZ, R109.H0_H0 ;  /* 0x2000006dff6d7230 */ /* 0x000fe40000004100 */
[----:B------:R-:W-:Y:S01]  /*3810*/  FMUL.FTZ R41, R11, R32 ;  /* 0x000000200b297220 */ /* 0x000fe20000410000 */
[----:B------:R-:W-:Y:S02]  /*3820*/  HADD2.F32 R12, -RZ, R12.H0_H0 ;  /* 0x2000000cff0c7230 */ /* 0x000fe40000004100 */
[----:B------:R-:W-:-:S02]  /*3830*/  HADD2.F32 R14, -RZ, R14.H0_H0 ;  /* 0x2000000eff0e7230 */ /* 0x000fc40000004100 */
[-C--:B------:R-:W-:Y:S01]  /*3840*/  FMUL.FTZ R45, R13, R109.reuse ;  /* 0x0000006d0d2d7220 */ /* 0x080fe20000410000 */
        /* <DEDUP_REMOVED lines=12> */
.L_x_2872:
[----:B------:R-:W-:Y:S05]  /*3910*/  BSYNC B2 ;  /* 0x0000000000027941 */ /* 0x000fea0003800000 */
.L_x_2871:
[----:B0-----:R0:W-:Y:S02]  /*3920*/  ST.E.128 desc[UR52][R34.64], R12 ;  /* 0x0000000c22007985 */ /* 0x0011e4000c101d34 */
.L_x_2870:
[----:B------:R-:W-:Y:S05]  /*3930*/  BSYNC B1 ;  /* 0x0000000000017941 */ /* 0x000fea0003800000 */
.L_x_2869:
[----:B------:R-:W-:-:S13]  /*3940*/  ISETP.NE.AND P1, PT, R90, RZ, PT ;  /* 0x000000ff5a00720c */ /* 0x000fda0003f25270 */
[----:B------:R-:W-:Y:S05]  /*3950*/  @P1 BRA `(.L_x_2868) ;  /* 0x0000001800d41947 */ /* 0x000fea0003800000 */
[----:B0---4-:R0:W4:Y:S01]  /*3960*/  LDS.128 R12, [R103+0x2000] ;  /* 0x00200000670c7984 */ /* 0x0111220000000c00 */
[C---:B-1----:R-:W-:Y:S01]  /*3970*/  LEA R32, P1, R18.reuse, R93, 0x1 ;  /* 0x0000005d12207211 */ /* 0x042fe200078208ff */
[----:B------:R-:W-:Y:S03]  /*3980*/  BSSY B1, `(.L_x_2873) ;  /* 0x000002c000017945 */ /* 0x000fe60003800000 */
[----:B--2---:R-:W-:Y:S02]  /*3990*/  LEA.HI.X R33, R18, R33, R211, 0x1, P1 ;  /* 0x0000002112217211 */ /* 0x004fe400008f0cd3 */
        /* <DEDUP_REMOVED lines=8> */
[----:B---3--:R-:W-:Y:S01]  /*3a20*/  SHF.R.U32.HI R35, RZ, 0x10, R39 ;  /* 0x00000010ff237819 */ /* 0x008fe20000011627 */
[----:B------:R-:W-:Y:S02]  /*3a30*/  HADD2.F32 R38, -RZ, R38.H0_H0 ;  /* 0x20000026ff267230 */ /* 0x000fe40000004100 */
[----:B------:R-:W-:Y:S02]  /*3a40*/  HADD2.F32 R11, -RZ, R13.H1_H1 ;  /* 0x3000000dff0b7230 */ /* 0x000fe40000004100 */
[----:B------:R-:W-:-:S02]  /*3a50*/  HADD2.F32 R37, -RZ, R37.H0_H0 ;  /* 0x20000025ff257230 */ /* 0x000fc40000004100 */
[----:B------:R-:W-:Y:S02]  /*3a60*/  HADD2.F32 R13, -RZ, R13.H0_H0 ;  /* 0x2000000dff0d7230 */ /* 0x000fe40000004100 */
[-C--:B------:R-:W-:Y:S01]  /*3a70*/  FMUL.FTZ R40, R11, R38.reuse ;  /* 0x000000260b287220 */ /* 0x080fe20000410000 */
[----:B------:R-:W-:Y:S02]  /*3a80*/  HADD2.F32 R35, -RZ, R35.H0_H0 ;  /* 0x20000023ff237230 */ /* 0x000fe40000004100 */
[-C--:B------:R-:W-:Y:S01]  /*3a90*/  FMUL.FTZ R39, R15, R37.reuse ;  /* 0x000000250f277220 */ /* 0x080fe20000410000 */
[C---:B------:R-:W-:Y:S01]  /*3aa0*/  FMUL.FTZ R42, R34.reuse, R37 ;  /* 0x00000025222a7220 */ /* 0x040fe20000410000 */
[C---:B------:R-:W-:Y:S01]  /*3ab0*/  FMUL.FTZ R38, R13.reuse, R38 ;  /* 0x000000260d267220 */ /* 0x040fe20000410000 */
[----:B------:R-:W-:Y:S01]  /*3ac0*/  FFMA.FTZ R40, R13, R36, -R40 ;  /* 0x000000240d287223 */ /* 0x000fe20000010828 */
[----:B------:R-:W-:Y:S01]  /*3ad0*/  FFMA.FTZ R41, R34, R35, R39 ;  /* 0x0000002322297223 */ /* 0x000fe20000010027 */
[----:B------:R-:W-:-:S02]  /*3ae0*/  HADD2.F32 R34, -RZ, R107.H0_H0 ;  /* 0x2000006bff227230 */ /* 0x000fc40000004100 */
[----:B------:R-:W-:Y:S01]  /*3af0*/  FFMA.FTZ R37, R11, R36, R38 ;  /* 0x000000240b257223 */ /* 0x000fe20000010026 */
[----:B------:R-:W-:Y:S02]  /*3b00*/  HADD2.F32 R11, -RZ, R12.H1_H1 ;  /* 0x3000000cff0b7230 */ /* 0x000fe40000004100 */
[----:B------:R-:W-:Y:S01]  /*3b10*/  FFMA.FTZ R42, R15, R35, -R42 ;  /* 0x000000230f2a7223 */ /* 0x000fe2000001082a */
[----:B------:R-:W-:Y:S02]  /*3b20*/  HADD2.F32 R13, -RZ, R14.H1_H1 ;  /* 0x3000000eff0d7230 */ /* 0x000fe40000004100 */
[----:B------:R-:W-:Y:S02]  /*3b30*/  HADD2.F32 R107, -RZ, R107.H1_H1 ;  /* 0x3000006bff6b7230 */ /* 0x000fe40000004100 */
[----:B------:R-:W-:Y:S01]  /*3b40*/  FMUL.FTZ R35, R11, R34 ;  /* 0x000000220b237220 */ /* 0x000fe20000410000 */
[----:B------:R-:W-:Y:S02]  /*3b50*/  HADD2.F32 R12, -RZ, R12.H0_H0 ;  /* 0x2000000cff0c7230 */ /* 0x000fe40000004100 */
[----:B------:R-:W-:-:S02]  /*3b60*/  HADD2.F32 R14, -RZ, R14.H0_H0 ;  /* 0x2000000eff0e7230 */ /* 0x000fc40000004100 */
[-C--:B------:R-:W-:Y:S01]  /*3b70*/  FMUL.FTZ R39, R13, R107.reuse ;  /* 0x0000006b0d277220 */ /* 0x080fe20000410000 */
        /* <DEDUP_REMOVED lines=12> */
.L_x_2874:
[----:B------:R-:W-:Y:S05]  /*3c40*/  BSYNC B1 ;  /* 0x0000000000017941 */ /* 0x000fea0003800000 */
.L_x_2873:
[----:B----4-:R0:W-:Y:S01]  /*3c50*/  ST.E.128 desc[UR52][R32.64], R12 ;  /* 0x0000000c20007985 */ /* 0x0101e2000c101d34 */
[----:B------:R-:W-:Y:S05]  /*3c60*/  BRA `(.L_x_2868) ;  /* 0x0000001800107947 */ /* 0x000fea0003800000 */
.L_x_2850:
[----:B------:R-:W-:-:S05]  /*3c70*/  VIADD R11, R209, 0x40 ;  /* 0x00000040d10b7836 */ /* 0x000fca0000000000 */
        /* <DEDUP_REMOVED lines=9> */
[----:B------:R-:W1:Y:S01]  /*3d10*/  @!P2 LDC.64 R34, c[0x0][0x3e8] ;  /* 0x0000fa00ff22ab82 */ /* 0x000e620000000a00 */
[----:B------:R-:W-:-:S05]  /*3d20*/  @!P2 IADD3 R15, P3, R52, R14, RZ ;  /* 0x0000000e340fa210 */ /* 0x000fca0007f7e0ff */
[----:B------:R-:W-:Y:S02]  /*3d30*/  @!P2 IMAD.X R32, R96, 0x1, R74, P3 ;  /* 0x000000016020a824 */ /* 0x000fe400018e064a */
[----:B------:R-:W2:Y:S01]  /*3d40*/  @!P2 LDC.64 R48, c[0x0][0x400] ;  /* 0x00010000ff30ab82 */ /* 0x000ea20000000a00 */
[----:B-1----:R-:W-:-:S04]  /*3d50*/  @!P2 LEA R14, P3, R15, R34, 0x1 ;  /* 0x000000220f0ea211 */ /* 0x002fc800078608ff */
[----:B------:R-:W-:Y:S02]  /*3d60*/  @!P2 LEA.HI.X R15, R15, R35, R32, 0x1, P3 ;  /* 0x000000230f0fa211 */ /* 0x000fe400018f0c20 */
[----:B------:R-:W-:Y:S02]  /*3d70*/  CS2R R34, SRZ ;  /* 0x0000000000227805 */ /* 0x000fe4000001ff00 */
[----:B------:R-:W-:Y:S02]  /*3d80*/  @!P2 IADD3 R12, P3, R58, R12, RZ ;  /* 0x0000000c3a0ca210 */ /* 0x000fe40007f7e0ff */
[----:B------:R-:W-:-:S03]  /*3d90*/  CS2R R32, SRZ ;  /* 0x0000000000207805 */ /* 0x000fc6000001ff00 */
[----:B------:R-:W-:Y:S01]  /*3da0*/  @!P2 IMAD.X R13, R102, 0x1, R76, P3 ;  /* 0x00000001660da824 */ /* 0x000fe200018e064c */
[C---:B--2---:R-:W-:Y:S02]  /*3db0*/  @!P2 LEA R48, P3, R12.reuse, R48, 0x1 ;  /* 0x000000300c30a211 */ /* 0x044fe400078608ff */
[----:B------:R-:W-:Y:S02]  /*3dc0*/  CS2R R38, SRZ ;  /* 0x0000000000267805 */ /* 0x000fe4000001ff00 */
[----:B------:R-:W-:Y:S01]  /*3dd0*/  CS2R R36, SRZ ;  /* 0x0000000000247805 */ /* 0x000fe2000001ff00 */
[----:B------:R-:W2:Y:S01]  /*3de0*/  @!P2 LDG.E.128 R32, desc[UR52][R14.64] ;  /* 0x000000340e20a981 */ /* 0x000ea2000c1e1d00 */
[----:B------:R-:W-:Y:S02]  /*3df0*/  @!P2 LEA.HI.X R49, R12, R49, R13, 0x1, P3 ;  /* 0x000000310c31a211 */ /* 0x000fe400018f0c0d */
[----:B------:R-:W1:Y:S03]  /*3e00*/  @!P1 LDC.64 R12, c[0x0][0x400] ;  /* 0x00010000ff0c9b82 */ /* 0x000e660000000a00 */
[----:B------:R3:W4:Y:S01]  /*3e10*/  @!P2 LDG.E.128 R36, desc[UR52][R48.64] ;  /* 0x000000343024a981 */ /* 0x000722000c1e1d00 */
[----:B0-----:R-:W-:-:S02]  /*3e20*/  @!P1 LEA R50, P2, R40, R50, 0x1 ;  /* 0x0000003228329211 */ /* 0x001fc400078408ff */
[----:B------:R-:W-:Y:S02]  /*3e30*/  CS2R R42, SRZ ;  /* 0x00000000002a7805 */ /* 0x000fe4000001ff00 */
[----:B------:R-:W-:Y:S02]  /*3e40*/  @!P1 LEA.HI.X R51, R40, R51, R41, 0x1, P2 ;  /* 0x0000003328339211 */ /* 0x000fe400010f0c29 */
[----:B------:R-:W-:Y:S02]  /*3e50*/  CS2R R40, SRZ ;  /* 0x0000000000287805 */ /* 0x000fe4000001ff00 */
[----:B------:R-:W-:-:S04]  /*3e60*/  CS2R R46, SRZ ;  /* 0x00000000002e7805 */ /* 0x000fc8000001ff00 */
[----:B------:R-:W5:Y:S01]  /*3e70*/  @!P1 LDG.E.128 R40, desc[UR52][R50.64] ;  /* 0x0000003432289981 */ /* 0x000f62000c1e1d00 */
[----:B-1----:R-:W-:-:S04]  /*3e80*/  @!P1 LEA R12, P2, R11, R12, 0x1 ;  /* 0x0000000c0b0c9211 */ /* 0x002fc800078408ff */
[----:B------:R-:W-:Y:S02]  /*3e90*/  @!P1 LEA.HI.X R13, R11, R13, R44, 0x1, P2 ;  /* 0x0000000d0b0d9211 */ /* 0x000fe400010f0c2c */
[----:B------:R-:W-:-:S06]  /*3ea0*/  CS2R R44, SRZ ;  /* 0x00000000002c7805 */ /* 0x000fcc000001ff00 */
[----:B------:R0:W5:Y:S01]  /*3eb0*/  @!P1 LDG.E.128 R44, desc[UR52][R12.64] ;  /* 0x000000340c2c9981 */ /* 0x000162000c1e1d00 */
[----:B------:R-:W-:-:S06]  /*3ec0*/  UISETP.NE.AND UP0, UPT, UR50, 0x3, UPT ;  /* 0x000000033200788c */ /* 0x000fcc000bf05270 */
[----:B------:R-:W-:Y:S02]  /*3ed0*/  PLOP3.LUT P2, PT, PT, PT, UP0, 0x80, 0x0 ;  /* 0x000000000000781c */ /* 0x000fe40003f4f008 */
[----:B------:R-:W-:Y:S01]  /*3ee0*/  ISETP.GE.AND P1, PT, R16, R105, PT ;  /* 0x000000691000720c */ /* 0x000fe20003f26270 */
[----:B--2---:R-:W-:Y:S02]  /*3ef0*/  IMAD.MOV.U32 R11, RZ, RZ, R34 ;  /* 0x000000ffff0b7224 */ /* 0x004fe400078e0022 */
[----:B------:R-:W-:Y:S02]  /*3f00*/  IMAD.MOV.U32 R14, RZ, RZ, R35 ;  /* 0x000000ffff0e7224 */ /* 0x000fe400078e0023 */
[----:B------:R-:W-:Y:S02]  /*3f10*/  IMAD.MOV.U32 R15, RZ, RZ, R32 ;  /* 0x000000ffff0f7224 */ /* 0x000fe400078e0020 */
[----:B---3--:R-:W-:Y:S01]  /*3f20*/  IMAD.MOV.U32 R48, RZ, RZ, R33 ;  /* 0x000000ffff307224 */ /* 0x008fe200078e0021 */
        /* <DEDUP_REMOVED lines=9> */
[----:B------:R-:W-:Y:S01]  /*3fc0*/  PRMT R117, R117, 0x5410, R12 ;  /* 0x0000541075757816 */ /* 0x000fe2000000000c */
[----:B-----5:R-:W-:Y:S01]  /*3fd0*/  IMAD.MOV.U32 R11, RZ, RZ, R42 ;  /* 0x000000ffff0b7224 */ /* 0x020fe200078e002a */
[----:B------:R-:W-:Y:S01]  /*3fe0*/  PRMT R123, R123, 0x5410, R13 ;  /* 0x000054107b7b7816 */ /* 0x000fe2000000000d */
[----:B------:R-:W-:Y:S01]  /*3ff0*/  IMAD.MOV.U32 R12, RZ, RZ, R43 ;  /* 0x000000ffff0c7224 */ /* 0x000fe200078e002b */
[----:B------:R-:W-:Y:S01]  /*4000*/  PRMT R113, R113, 0x5410, R14 ;  /* 0x0000541071717816 */ /* 0x000fe2000000000e */
[----:B------:R-:W-:Y:S02]  /*4010*/  IMAD.MOV.U32 R13, RZ, RZ, R40 ;  /* 0x000000ffff0d7224 */ /* 0x000fe400078e0028 */
[----:B------:R-:W-:Y:S01]  /*4020*/  IMAD.MOV.U32 R14, RZ, RZ, R41 ;  /* 0x000000ffff0e7224 */ /* 0x000fe200078e0029 */
[----:B------:R-:W-:-:S04]  /*4030*/  PRMT R103, R11, 0x5410, R12 ;  /* 0x000054100b677816 */ /* 0x000fc8000000000c */
[----:B------:R-:W-:Y:S01]  /*4040*/  PRMT R107, R13, 0x5410, R14 ;  /* 0x000054100d6b7816 */ /* 0x000fe2000000000e */
[----:B------:R-:W-:Y:S02]  /*4050*/  IMAD.MOV.U32 R11, RZ, RZ, R46 ;  /* 0x000000ffff0b7224 */ /* 0x000fe400078e002e */
[----:B------:R-:W-:Y:S02]  /*4060*/  IMAD.MOV.U32 R12, RZ, RZ, R47 ;  /* 0x000000ffff0c7224 */ /* 0x000fe400078e002f */
[----:B------:R-:W-:Y:S02]  /*4070*/  IMAD.MOV.U32 R13, RZ, RZ, R44 ;  /* 0x000000ffff0d7224 */ /* 0x000fe400078e002c */
[----:B------:R-:W-:Y:S01]  /*4080*/  IMAD.MOV.U32 R14, RZ, RZ, R45 ;  /* 0x000000ffff0e7224 */ /* 0x000fe200078e002d */
[----:B------:R-:W-:-:S04]  /*4090*/  PRMT R109, R11, 0x5410, R12 ;  /* 0x000054100b6d7816 */ /* 0x000fc8000000000c */
[----:B------:R-:W-:Y:S01]  /*40a0*/  PRMT R110, R13, 0x5410, R14 ;  /* 0x000054100d6e7816 */ /* 0x000fe2000000000e */
[----:B------:R-:W-:Y:S06]  /*40b0*/  @!P2 BRA `(.L_x_2875) ;  /* 0x000000000004a947 */ /* 0x000fec0003800000 */
[----:B------:R-:W-:Y:S01]  /*40c0*/  BPT.TRAP 0x1 ;  /* 0x000000040000795c */ /* 0x000fe20000300000 */
.L_x_2875:
[----:B------:R-:W-:Y:S01]  /*40d0*/  IMAD R89, R19, 0x8, R23 ;  /* 0x0000000813597824 */ /* 0x000fe200078e0217 */
[----:B------:R-:W-:Y:S01]  /*40e0*/  SHF.L.U32 R102, R216, 0x1f, RZ ;  /* 0x0000001fd8667819 */ /* 0x000fe200000006ff */
[----:B------:R-:W0:Y:S01]  /*40f0*/  LDC R106, c[0x0][0x2f4] ;  /* 0x0000bd00ff6a7b82 */ /* 0x000e220000000800 */
[----:B------:R-:W-:Y:S02]  /*4100*/  BSSY B1, `(.L_x_2876) ;  /* 0x0000003000017945 */ /* 0x000fe40003800000 */
[----:B------:R-:W1:Y:S02]  /*4110*/  SYNCS.PHASECHK.TRANS64.TRYWAIT P3, [R89+URZ+0x22890], R102 ;  /* 0x02289066590075a7 */ /* 0x000e64000806017f */
[----:B-1----:R-:W-:Y:S05]  /*4120*/  @!P3 BRA `(.L_x_2877) ;  /* 0x000001b800f4b947 */ /* 0x002fea0003800000 */
.L_x_3197:
[----:B------:R-:W-:Y:S05]  /*4130*/  BSYNC B1 ;  /* 0x0000000000017941 */ /* 0x000fea0003800000 */
.L_x_2876:
[----:B------:R-:W-:Y:S01]  /*4140*/  UMOV UR4, 0xffffffff ;  /* 0xffffffff00047882 */ /* 0x000fe20000000000 */
[----:B0-----:R-:W-:Y:S02]  /*4150*/  IMAD.IADD R108, R106, 0x1, -R67 ;  /* 0x000000016a6c7824 */ /* 0x001fe400078e0a43 */
[----:B------:R-:W-:Y:S05]  /*4160*/  BRA.DIV UR4, `(.L_x_2878) ;  /* 0x000001ba04f87947 */ /* 0x000fea000b800000 */
[----:B------:R0:W2:Y:S04]  /*4170*/  SHFL.IDX PT, R49, R94, RZ, 0x1c1f ;  /* 0x001c1fff5e317589 */ /* 0x0000a800000e0000 */
[----:B------:R0:W3:Y:S02]  /*4180*/  SHFL.IDX PT, R14, R93, RZ, 0x1c1f ;  /* 0x001c1fff5d0e7589 */ /* 0x0000e400000e0000 */
.L_x_3201:
[----:B------:R-:W-:Y:S01]  /*4190*/  ISETP.GE.OR P3, PT, R209, R98, P0 ;  /* 0x00000062d100720c */ /* 0x000fe20000766670 */
[----:B------:R-:W-:-:S12]  /*41a0*/  BSSY B1, `(.L_x_2879) ;  /* 0x0000072000017945 */ /* 0x000fd80003800000 */
[----:B------:R-:W-:Y:S05]  /*41b0*/  @P3 BRA `(.L_x_2880) ;  /* 0x0000000400c03947 */ /* 0x000fea0003800000 */
[----:B------:R-:W4:Y:S01]  /*41c0*/  S2R R15, SR_TID.X ;  /* 0x00000000000f7919 */ /* 0x000f220000002100 */
[----:B------:R-:W-:Y:S01]  /*41d0*/  ISETP.NE.AND P4, PT, R91, RZ, PT ;  /* 0x000000ff5b00720c */ /* 0x000fe20003f85270 */
[----:B---3--:R-:W-:Y:S01]  /*41e0*/  IMAD.MOV.U32 R104, RZ, RZ, R14 ;  /* 0x000000ffff687224 */ /* 0x008fe200078e000e */
[C---:B------:R-:W-:Y:S01]  /*41f0*/  LEA R96, P3, R78.reuse, R14, 0x1 ;  /* 0x0000000e4e607211 */ /* 0x040fe200078608ff */
[----:B--2---:R-:W-:Y:S01]  /*4200*/  IMAD.MOV.U32 R105, RZ, RZ, R49 ;  /* 0x000000ffff697224 */ /* 0x004fe200078e0031 */
[----:B------:R-:W-:Y:S01]  /*4210*/  SEL R11, R67, R108, !P4 ;  /* 0x0000006c430b7207 */ /* 0x000fe20006000000 */
[----:B------:R-:W-:Y:S01]  /*4220*/  BSSY B2, `(.L_x_2881) ;  /* 0x0000065000027945 */ /* 0x000fe20003800000 */
[----:B------:R-:W-:Y:S02]  /*4230*/  LEA.HI.X R97, R78, R49, R79, 0x1, P3 ;  /* 0x000000314e617211 */ /* 0x000fe400018f0c4f */
[----:B------:R-:W-:-:S04]  /*4240*/  SHF.R.S32.HI R12, RZ, 0x1f, R11 ;  /* 0x0000001fff0c7819 */ /* 0x000fc8000001140b */
[----:B------:R-:W-:-:S04]  /*4250*/  LEA.HI R12, R12, R11, RZ, 0x4 ;  /* 0x0000000b0c0c7211 */ /* 0x000fc800078f20ff */
[----:B------:R-:W-:-:S05]  /*4260*/  LEA.HI.SX32 R11, R12, R77, 0x1c ;  /* 0x0000004d0c0b7211 */ /* 0x000fca00078fe2ff */
[----:B------:R-:W-:-:S05]  /*4270*/  IMAD.SHL.U32 R11, R11, 0x8, RZ ;  /* 0x000000080b0b7824 */ /* 0x000fca00078e00ff */
[----:B------:R-:W-:-:S04]  /*4280*/  LOP3.LUT R12, R31, 0x38, R11, 0xf8, !PT ;  /* 0x000000381f0c7812 */ /* 0x000fc800078ef80b */
[----:B------:R-:W-:Y:S01]  /*4290*/  LOP3.LUT R12, R12, R65, RZ, 0x3c, !PT ;  /* 0x000000410c0c7212 */ /* 0x000fe200078e3cff */
[----:B----4-:R-:W-:-:S05]  /*42a0*/  VIADD R15, R15, 0xffffff80 ;  /* 0xffffff800f0f7836 */ /* 0x010fca0000000000 */
[----:B------:R-:W-:-:S04]  /*42b0*/  SHF.R.S32.HI R13, RZ, 0x1f, R15 ;  /* 0x0000001fff0d7819 */ /* 0x000fc8000001140f */
[----:B------:R-:W-:-:S04]  /*42c0*/  LEA.HI R13, R13, R15, RZ, 0x5 ;  /* 0x0000000f0d0d7211 */ /* 0x000fc800078f28ff */
[----:B------:R-:W-:-:S05]  /*42d0*/  SHF.R.S32.HI R13, RZ, 0x5, R13 ;  /* 0x00000005ff0d7819 */ /* 0x000fca000001140d */
        /* <DEDUP_REMOVED lines=8> */
[--C-:B------:R-:W-:Y:S02]  /*4360*/  SHF.R.U64 R119, R36, 0x10, R37.reuse ;  /* 0x0000001024777819 */ /* 0x100fe40000001225 */
[----:B------:R-:W-:Y:S02]  /*4370*/  SHF.R.U32.HI R36, RZ, 0x10, R37 ;  /* 0x00000010ff247819 */ /* 0x000fe40000011625 */
[--C-:B------:R-:W-:Y:S01]  /*4380*/  SHF.R.U64 R121, R32, 0x10, R33.reuse ;  /* 0x0000001020797819 */ /* 0x100fe20000001221 */
[----:B--2---:R-:W-:Y:S01]  /*4390*/  IMAD.MOV.U32 R32, RZ, RZ, R14 ;  /* 0x000000ffff207224 */ /* 0x004fe200078e000e */
[----:B------:R-:W-:Y:S01]  /*43a0*/  SHF.R.U32.HI R112, RZ, 0x10, R33 ;  /* 0x00000010ff707819 */ /* 0x000fe20000011621 */
[----:B---3--:R-:W-:Y:S01]  /*43b0*/  HADD2.F32 R33, -RZ, R49.H0_H0 ;  /* 0x20000031ff217230 */ /* 0x008fe20000004100 */
[--C-:B------:R-:W-:Y:S01]  /*43c0*/  SHF.R.U64 R120, R34, 0x10, R35.reuse ;  /* 0x0000001022787819 */ /* 0x100fe20000001223 */
[----:B------:R-:W-:Y:S01]  /*43d0*/  HADD2.F32 R14, -RZ, R13.H0_H0 ;  /* 0x2000000dff0e7230 */ /* 0x000fe20000004100 */
[----:B------:R-:W-:Y:S01]  /*43e0*/  SHF.R.U32.HI R115, RZ, 0x10, R35 ;  /* 0x00000010ff737819 */ /* 0x000fe20000011623 */
[----:B------:R-:W-:Y:S01]  /*43f0*/  HADD2.F32 R35, -RZ, R113.H1_H1 ;  /* 0x30000071ff237230 */ /* 0x000fe20000004100 */
[--C-:B------:R-:W-:Y:S01]  /*4400*/  SHF.R.U64 R118, R38, 0x10, R39.reuse ;  /* 0x0000001026767819 */ /* 0x100fe20000001227 */
[----:B------:R-:W-:Y:S01]  /*4410*/  HADD2.F32 R49, -RZ, R49.H1_H1 ;  /* 0x30000031ff317230 */ /* 0x000fe20000004100 */
[----:B------:R-:W-:Y:S01]  /*4420*/  SHF.R.U32.HI R39, RZ, 0x10, R39 ;  /* 0x00000010ff277819 */ /* 0x000fe20000011627 */
[----:B------:R-:W-:-:S02]  /*4430*/  HADD2.F32 R38, -RZ, R36.H0_H0 ;  /* 0x20000024ff267230 */ /* 0x000fc40000004100 */
[-C--:B------:R-:W-:Y:S01]  /*4440*/  FMUL.FTZ R37, R33, R35.reuse ;  /* 0x0000002321257220 */ /* 0x080fe20000410000 */
[----:B------:R-:W-:Y:S02]  /*4450*/  HADD2.F32 R13, -RZ, R13.H1_H1 ;  /* 0x3000000dff0d7230 */ /* 0x000fe40000004100 */
[----:B------:R-:W-:Y:S02]  /*4460*/  HADD2.F32 R34, -RZ, R113.H0_H0 ;  /* 0x20000071ff227230 */ /* 0x000fe40000004100 */
[-C--:B------:R-:W-:Y:S01]  /*4470*/  FMUL.FTZ R114, R49, R38.reuse ;  /* 0x0000002631727220 */ /* 0x080fe20000410000 */
[----:B------:R-:W-:Y:S02]  /*4480*/  HADD2.F32 R36, -RZ, R112.H0_H0 ;  /* 0x20000070ff247230 */ /* 0x000fe40000004100 */
[----:B------:R-:W-:Y:S01]  /*4490*/  FMUL.FTZ R116, R13, R38 ;  /* 0x000000260d747220 */ /* 0x000fe20000410000 */
[C---:B------:R-:W-:Y:S01]  /*44a0*/  FMUL.FTZ R112, R14.reuse, R35 ;  /* 0x000000230e707220 */ /* 0x040fe20000410000 */
[----:B------:R-:W-:Y:S01]  /*44b0*/  FFMA.FTZ R38, R14, R34, -R37 ;  /* 0x000000220e267223 */ /* 0x000fe20000010825 */
[----:B------:R-:W-:-:S02]  /*44c0*/  HADD2.F32 R35, -RZ, R117.H1_H1 ;  /* 0x30000075ff237230 */ /* 0x000fc40000004100 */
[-C--:B------:R-:W-:Y:S01]  /*44d0*/  FFMA.FTZ R113, R13, R36.reuse, -R114 ;  /* 0x000000240d717223 */ /* 0x080fe20000010872 */
[----:B------:R-:W-:Y:S01]  /*44e0*/  FFMA.FTZ R49, R49, R36, R116 ;  /* 0x0000002431317223 */ /* 0x000fe20000010074 */
[--C-:B------:R-:W-:Y:S02]  /*44f0*/  HADD2.F32 R14, -RZ, R51.reuse.H0_H0 ;  /* 0x20000033ff0e7230 */ /* 0x100fe40000004100 */
[----:B------:R-:W-:Y:S01]  /*4500*/  FFMA.FTZ R112, R33, R34, R112 ;  /* 0x0000002221707223 */ /* 0x000fe20000010070 */
[----:B------:R-:W-:Y:S02]  /*4510*/  HADD2.F32 R51, -RZ, R51.H1_H1 ;  /* 0x30000033ff337230 */ /* 0x000fe40000004100 */
[----:B------:R-:W-:Y:S02]  /*4520*/  HADD2.F32 R13, -RZ, R15.H0_H0 ;  /* 0x2000000fff0d7230 */ /* 0x000fe40000004100 */
[----:B------:R-:W-:Y:S01]  /*4530*/  FMUL.FTZ R114, R14, R35 ;  /* 0x000000230e727220 */ /* 0x000fe20000410000 */
[----:B------:R-:W-:Y:S01]  /*4540*/  HADD2.F32 R36, -RZ, R39.H0_H0 ;  /* 0x20000027ff247230 */ /* 0x000fe20000004100 */
[----:B------:R-:W-:Y:S01]  /*4550*/  F2FP.F16.F32.PACK_AB R49, R49, R112 ;  /* 0x000000703131723e */ /* 0x000fe200000000ff */
[----:B------:R-:W-:-:S02]  /*4560*/  HADD2.F32 R15, -RZ, R15.H1_H1 ;  /* 0x3000000fff0f7230 */ /* 0x000fc40000004100 */
[----:B------:R-:W-:Y:S01]  /*4570*/  FMUL.FTZ R35, R13, R35 ;  /* 0x000000230d237220 */ /* 0x000fe20000410000 */
[----:B------:R-:W-:Y:S02]  /*4580*/  HADD2.F32 R33, -RZ, R117.H0_H0 ;  /* 0x20000075ff217230 */ /* 0x000fe40000004100 */
[-C--:B------:R-:W-:Y:S01]  /*4590*/  FMUL.FTZ R116, R51, R36.reuse ;  /* 0x0000002433747220 */ /* 0x080fe20000410000 */
[----:B------:R-:W-:Y:S02]  /*45a0*/  HADD2.F32 R34, -RZ, R115.H0_H0 ;  /* 0x20000073ff227230 */ /* 0x000fe40000004100 */
[----:B------:R-:W-:Y:S01]  /*45b0*/  FMUL.FTZ R36, R15, R36 ;  /* 0x000000240f247220 */ /* 0x000fe20000410000 */
[-C--:B------:R-:W-:Y:S01]  /*45c0*/  FFMA.FTZ R115, R14, R33.reuse, R35 ;  /* 0x000000210e737223 */ /* 0x080fe20000010023 */
[----:B------:R-:W-:Y:S01]  /*45d0*/  FFMA.FTZ R114, R13, R33, -R114 ;  /* 0x000000210d727223 */ /* 0x000fe20000010872 */
[-C--:B------:R-:W-:Y:S01]  /*45e0*/  FFMA.FTZ R117, R15, R34.reuse, -R116 ;  /* 0x000000220f757223 */ /* 0x080fe20000010874 */
[----:B------:R-:W-:Y:S01]  /*45f0*/  FFMA.FTZ R116, R51, R34, R36 ;  /* 0x0000002233747223 */ /* 0x000fe20000010024 */
[----:B------:R-:W-:-:S02]  /*4600*/  HADD2.F32 R14, -RZ, R48.H0_H0 ;  /* 0x20000030ff0e7230 */ /* 0x000fc40000004100 */
[----:B------:R-:W-:Y:S02]  /*4610*/  HADD2.F32 R34, -RZ, R123.H1_H1 ;  /* 0x3000007bff227230 */ /* 0x000fe40000004100 */
[----:B------:R-:W-:Y:S02]  /*4620*/  HADD2.F32 R35, -RZ, R119.H0_H0 ;  /* 0x20000077ff237230 */ /* 0x000fe40000004100 */
[----:B------:R-:W-:Y:S02]  /*4630*/  HADD2.F32 R13, -RZ, R12.H0_H0 ;  /* 0x2000000cff0d7230 */ /* 0x000fe40000004100 */
[-C--:B------:R-:W-:Y:S01]  /*4640*/  FMUL.FTZ R36, R14, R34.reuse ;  /* 0x000000220e247220 */ /* 0x080fe20000410000 */
[----:B------:R-:W-:Y:S02]  /*4650*/  HADD2.F32 R48, -RZ, R48.H1_H1 ;  /* 0x30000030ff307230 */ /* 0x000fe40000004100 */
[----:B------:R-:W-:Y:S02]  /*4660*/  HADD2.F32 R12, -RZ, R12.H1_H1 ;  /* 0x3000000cff0c7230 */ /* 0x000fe40000004100 */
[----:B------:R-:W-:Y:S01]  /*4670*/  FMUL.FTZ R37, R13, R34 ;  /* 0x000000220d257220 */ /* 0x000fe20000410000 */
[----:B------:R-:W-:-:S02]  /*4680*/  HADD2.F32 R15, -RZ, R123.H0_H0 ;  /* 0x2000007bff0f7230 */ /* 0x000fc40000004100 */
[-C--:B------:R-:W-:Y:S01]  /*4690*/  FMUL.FTZ R39, R48, R35.reuse ;  /* 0x0000002330277220 */ /* 0x080fe20000410000 */
[----:B------:R-:W-:Y:S02]  /*46a0*/  HADD2.F32 R33, -RZ, R121.H0_H0 ;  /* 0x20000079ff217230 */ /* 0x000fe40000004100 */
[----:B------:R-:W-:Y:S01]  /*46b0*/  FMUL.FTZ R35, R12, R35 ;  /* 0x000000230c237220 */ /* 0x000fe20000410000 */
[-C--:B------:R-:W-:Y:S01]  /*46c0*/  FFMA.FTZ R36, R13, R15.reuse, -R36 ;  /* 0x0000000f0d247223 */ /* 0x080fe20000010824 */
[----:B------:R-:W-:Y:S01]  /*46d0*/  FFMA.FTZ R37, R14, R15, R37 ;  /* 0x0000000f0e257223 */ /* 0x000fe20000010025 */
[-C--:B------:R-:W-:Y:S01]  /*46e0*/  FFMA.FTZ R39, R12, R33.reuse, -R39 ;  /* 0x000000210c277223 */ /* 0x080fe20000010827 */
[----:B------:R-:W-:Y:S01]  /*46f0*/  FFMA.FTZ R48, R48, R33, R35 ;  /* 0x0000002130307223 */ /* 0x000fe20000010023 */
[----:B------:R-:W-:Y:S02]  /*4700*/  HADD2.F32 R13, -RZ, R50.H0_H0 ;  /* 0x20000032ff0d7230 */ /* 0x000fe40000004100 */
[----:B------:R-:W-:-:S02]  /*4710*/  HADD2.F32 R14, -RZ, R111.H0_H0 ;  /* 0x2000006fff0e7230 */ /* 0x000fc40000004100 */
[----:B------:R-:W-:Y:S01]  /*4720*/  HADD2.F32 R33, -RZ, R118.H0_H0 ;  /* 0x20000076ff217230 */ /* 0x000fe20000004100 */
[----:B------:R-:W-:Y:S01]  /*4730*/  F2FP.F16.F32.PACK_AB R48, R48, R37 ;  /* 0x000000253030723e */ /* 0x000fe200000000ff */
[----:B------:R-:W-:Y:S02]  /*4740*/  HADD2.F32 R12, -RZ, R32.H0_H0 ;  /* 0x20000020ff0c7230 */ /* 0x000fe40000004100 */
[----:B------:R-:W-:Y:S02]  /*4750*/  HADD2.F32 R50, -RZ, R50.H1_H1 ;  /* 0x30000032ff327230 */ /* 0x000fe40000004100 */
[----:B------:R-:W-:Y:S02]  /*4760*/  HADD2.F32 R111, -RZ, R111.H1_H1 ;  /* 0x3000006fff6f7230 */ /* 0x000fe40000004100 */
[----:B------:R-:W-:Y:S02]  /*4770*/  HADD2.F32 R32, -RZ, R32.H1_H1 ;  /* 0x30000020ff207230 */ /* 0x000fe40000004100 */
[----:B------:R-:W-:Y:S01]  /*4780*/  FMUL.FTZ R51, R50, R33 ;  /* 0x0000002132337220 */ /* 0x000fe20000410000 */
[----:B------:R-:W-:-:S02]  /*4790*/  HADD2.F32 R15, -RZ, R120.H0_H0 ;  /* 0x20000078ff0f7230 */ /* 0x000fc40000004100 */
[CC--:B------:R-:W-:Y:S01]  /*47a0*/  FMUL.FTZ R35, R13.reuse, R111.reuse ;  /* 0x0000006f0d237220 */ /* 0x0c0fe20000410000 */
[----:B------:R-:W-:Y:S01]  /*47b0*/  FMUL.FTZ R34, R12, R111 ;  /* 0x0000006f0c227220 */ /* 0x000fe20000410000 */
[----:B------:R-:W-:Y:S02]  /*47c0*/  FMUL.FTZ R33, R32, R33 ;  /* 0x0000002120217220 */ /* 0x000fe40000410000 */
[-C--:B------:R-:W-:Y:S01]  /*47d0*/  FFMA.FTZ R35, R12, R14.reuse, -R35 ;  /* 0x0000000e0c237223 */ /* 0x080fe20000010823 */
[----:B------:R-:W-:Y:S01]  /*47e0*/  FFMA.FTZ R34, R13, R14, R34 ;  /* 0x0000000e0d227223 */ /* 0x000fe20000010022 */
[-C--:B------:R-:W-:Y:S01]  /*47f0*/  FFMA.FTZ R32, R32, R15.reuse, -R51 ;  /* 0x0000000f20207223 */ /* 0x080fe20000010833 */
[----:B------:R-:W-:Y:S01]  /*4800*/  FFMA.FTZ R33, R50, R15, R33 ;  /* 0x0000000f32217223 */ /* 0x000fe20000010021 */
[----:B------:R-:W-:Y:S02]  /*4810*/  F2FP.F16.F32.PACK_AB R13, R113, R38 ;  /* 0x00000026710d723e */ /* 0x000fe400000000ff */
[----:B------:R-:W-:-:S02]  /*4820*/  F2FP.F16.F32.PACK_AB R15, R117, R114 ;  /* 0x00000072750f723e */ /* 0x000fc400000000ff */
[----:B------:R-:W-:Y:S02]  /*4830*/  F2FP.F16.F32.PACK_AB R51, R116, R115 ;  /* 0x000000737433723e */ /* 0x000fe400000000ff */
[----:B------:R-:W-:Y:S02]  /*4840*/  F2FP.F16.F32.PACK_AB R12, R39, R36 ;  /* 0x00000024270c723e */ /* 0x000fe400000000ff */
[----:B------:R-:W-:Y:S02]  /*4850*/  F2FP.F16.F32.PACK_AB R14, R32, R35 ;  /* 0x00000023200e723e */ /* 0x000fe400000000ff */
[----:B------:R-:W-:-:S07]  /*4860*/  F2FP.F16.F32.PACK_AB R50, R33, R34 ;  /* 0x000000222132723e */ /* 0x000fce00000000ff */
.L_x_2882:
[----:B------:R-:W-:Y:S05]  /*4870*/  BSYNC B2 ;  /* 0x0000000000027941 */ /* 0x000fea0003800000 */
.L_x_2881:
[----:B------:R-:W-:Y:S01]  /*4880*/  ISETP.GE.AND P3, PT, R11, R106, PT ;  /* 0x0000006a0b00720c */ /* 0x000fe20003f66270 */
[----:B--2---:R4:W-:-:S12]  /*4890*/  ST.E.128 desc[UR52][R96.64], R12 ;  /* 0x0000000c60007985 */ /* 0x0049d8000c101d34 */
[----:B------:R-:W-:-:S05]  /*48a0*/  @!P3 IMAD.WIDE R104, R11, 0x2, R104 ;  /* 0x000000020b68b825 */ /* 0x000fca00078e0268 */
[----:B---3--:R4:W-:Y:S02]  /*48b0*/  @!P3 ST.E.128 desc[UR52][R104.64], R48 ;  /* 0x000000306800b985 */ /* 0x0089e4000c101d34 */
.L_x_2880:
[----:B------:R-:W-:Y:S05]  /*48c0*/  BSYNC B1 ;  /* 0x0000000000017941 */ /* 0x000fea0003800000 */
.L_x_2879:
[----:B------:R-:W-:-:S03]  /*48d0*/  UMOV UR4, 0xffffffff ;  /* 0xffffffff00047882 */ /* 0x000fc60000000000 */
[----:B------:R-:W-:Y:S05]  /*48e0*/  BRA.DIV UR4, `(.L_x_2883) ;  /* 0x000001b604607947 */ /* 0x000fea000b800000 */
[----:B------:R0:W0:Y:S04]  /*48f0*/  SHFL.IDX PT, R37, R94, 0x1, 0x1c1f ;  /* 0x003c1f005e257f89 */ /* 0x00002800000e0000 */
[----:B------:R0:W0:Y:S02]  /*4900*/  SHFL.IDX PT, R36, R93, 0x1, 0x1c1f ;  /* 0x003c1f005d247f89 */ /* 0x00002400000e0000 */
.L_x_3205:
[----:B------:R-:W-:-:S05]  /*4910*/  VIADD R11, R209, 0x40 ;  /* 0x00000040d10b7836 */ /* 0x000fca0000000000 */
[----:B------:R-:W-:-:S13]  /*4920*/  ISETP.GE.OR P3, PT, R11, R98, P0 ;  /* 0x000000620b00720c */ /* 0x000fda0000766670 */
[----:B------:R-:W-:Y:S05]  /*4930*/  @P3 BRA `(.L_x_2868) ;  /* 0x0000000800dc3947 */ /* 0x000fea0003800000 */
[----:B----4-:R-:W4:Y:S01]  /*4940*/  LDL R13, [R1+0x4] ;  /* 0x00000400010d7983 */ /* 0x010f220000100800 */
[----:B------:R-:W-:Y:S01]  /*4950*/  ISETP.NE.AND P4, PT, R91, RZ, PT ;  /* 0x000000ff5b00720c */ /* 0x000fe20003f85270 */
[----:B------:R-:W-:Y:S01]  /*4960*/  BSSY B1, `(.L_x_2884) ;  /* 0x0000069000017945 */ /* 0x000fe20003800000 */
[----:B---3--:R-:W-:Y:S02]  /*4970*/  SHF.R.U32.HI R14, RZ, 0x3, R228 ;  /* 0x00000003ff0e7819 */ /* 0x008fe400000116e4 */
[----:B------:R-:W-:Y:S02]  /*4980*/  SEL R108, R67, R108, !P4 ;  /* 0x0000006c436c7207 */ /* 0x000fe40006000000 */
[C---:B0-----:R-:W-:Y:S02]  /*4990*/  LEA R38, P3, R78.reuse, R36, 0x1 ;  /* 0x000000244e267211 */ /* 0x041fe400078608ff */
[----:B------:R-:W-:Y:S02]  /*49a0*/  SHF.R.S32.HI R11, RZ, 0x1f, R108 ;  /* 0x0000001fff0b7819 */ /* 0x000fe4000001146c */
[----:B------:R-:W-:-:S02]  /*49b0*/  LEA.HI.X R39, R78, R37, R79, 0x1, P3 ;  /* 0x000000254e277211 */ /* 0x000fc400018f0c4f */
[----:B------:R-:W-:-:S04]  /*49c0*/  LEA.HI R108, R11, R108, RZ, 0x4 ;  /* 0x0000006c0b6c7211 */ /* 0x000fc800078f20ff */
[----:B------:R-:W-:-:S05]  /*49d0*/  LEA.HI.SX32 R11, R108, R77, 0x1c ;  /* 0x0000004d6c0b7211 */ /* 0x000fca00078fe2ff */
[----:B------:R-:W-:-:S05]  /*49e0*/  IMAD.SHL.U32 R11, R11, 0x8, RZ ;  /* 0x000000080b0b7824 */ /* 0x000fca00078e00ff */
[----:B------:R-:W-:-:S04]  /*49f0*/  LOP3.LUT R12, R228, 0x38, R11, 0xf8, !PT ;  /* 0x00000038e40c7812 */ /* 0x000fc800078ef80b */
[----:B------:R-:W-:-:S05]  /*4a00*/  LOP3.LUT R12, R12, R14, RZ, 0x3c, !PT ;  /* 0x0000000e0c0c7212 */ /* 0x000fca00078e3cff */
[----:B----4-:R-:W-:Y:S02]  /*4a10*/  IMAD.IADD R14, R13, 0x1, R12 ;  /* 0x000000010d0e7824 */ /* 0x010fe400078e020c */
[C---:B------:R-:W-:Y:S02]  /*4a20*/  IMAD R12, R19.reuse, 0x1800, R81 ;  /* 0x00001800130c7824 */ /* 0x040fe400078e0251 */
[----:B------:R-:W-:Y:S02]  /*4a30*/  IMAD R14, R19, 0x1800, R14 ;  /* 0x00001800130e7824 */ /* 0x000fe400078e020e */
[----:B------:R-:W-:-:S03]  /*4a40*/  IMAD R12, R12, 0x2, R23 ;  /* 0x000000020c0c7824 */ /* 0x000fc600078e0217 */
[----:B------:R-:W-:-:S03]  /*4a50*/  LEA R32, R14, R23, 0x1 ;  /* 0x000000170e207211 */ /* 0x000fc600078e08ff */
[----:B------:R-:W0:Y:S04]  /*4a60*/  LDS.128 R12, [R12+0x1c400] ;  /* 0x01c400000c0c7984 */ /* 0x000e280000000c00 */
[----:B------:R-:W3:Y:S01]  /*4a70*/  LDS.128 R32, [R32+0x1c400] ;  /* 0x01c4000020207984 */ /* 0x000ee20000000c00 */
[----:B------:R-:W-:Y:S05]  /*4a80*/  @P1 BRA `(.L_x_2885) ;  /* 0x0000000400581947 */ /* 0x000fea0003800000 */
[--C-:B------:R-:W-:Y:S02]  /*4a90*/  SHF.R.U64 R97, R44, 0x10, R45.reuse ;  /* 0x000000102c617819 */ /* 0x100fe4000000122d */
[----:B------:R-:W-:Y:S01]  /*4aa0*/  SHF.R.U32.HI R44, RZ, 0x10, R45 ;  /* 0x00000010ff2c7819 */ /* 0x000fe2000001162d */
[----:B------:R-:W-:Y:S01]  /*4ab0*/  HADD2.F32 R45, -RZ, R110.H1_H1 ;  /* 0x3000006eff2d7230 */ /* 0x000fe20000004100 */
[--C-:B------:R-:W-:Y:S01]  /*4ac0*/  SHF.R.U64 R105, R40, 0x10, R41.reuse ;  /* 0x0000001028697819 */ /* 0x100fe20000001229 */
[----:B---3--:R-:W-:Y:S01]  /*4ad0*/  IMAD.MOV.U32 R40, RZ, RZ, R32 ;  /* 0x000000ffff287224 */ /* 0x008fe200078e0020 */
[----:B------:R-:W-:Y:S01]  /*4ae0*/  SHF.R.U32.HI R48, RZ, 0x10, R41 ;  /* 0x00000010ff307819 */ /* 0x000fe20000011629 */
[----:B------:R-:W-:Y:S01]  /*4af0*/  IMAD.MOV.U32 R41, RZ, RZ, R34 ;  /* 0x000000ffff297224 */ /* 0x000fe200078e0022 */
[----:B------:R-:W-:Y:S01]  /*4b00*/  SHF.R.U64 R104, R42, 0x10, R43 ;  /* 0x000000102a687819 */ /* 0x000fe2000000122b */
[----:B0-----:R-:W-:Y:S01]  /*4b10*/  IMAD.MOV.U32 R32, RZ, RZ, R14 ;  /* 0x000000ffff207224 */ /* 0x001fe200078e000e */
[----:B------:R-:W-:Y:S01]  /*4b20*/  SHF.R.U64 R96, R46, 0x10, R47 ;  /* 0x000000102e607819 */ /* 0x000fe2000000122f */
[--C-:B------:R-:W-:Y:S01]  /*4b30*/  HADD2.F32 R34, -RZ, R33.reuse.H0_H0 ;  /* 0x20000021ff227230 */ /* 0x100fe20000004100 */
[----:B------:R-:W-:Y:S01]  /*4b40*/  SHF.R.U32.HI R50, RZ, 0x10, R43 ;  /* 0x00000010ff327819 */ /* 0x000fe2000001162b */
[----:B------:R-:W-:Y:S01]  /*4b50*/  HADD2.F32 R33, -RZ, R33.H1_H1 ;  /* 0x30000021ff217230 */ /* 0x000fe20000004100 */
[----:B--2---:R-:W-:Y:S01]  /*4b60*/  SHF.R.U32.HI R49, RZ, 0x10, R47 ;  /* 0x00000010ff317819 */ /* 0x004fe2000001162f */
[----:B------:R-:W-:-:S02]  /*4b70*/  HADD2.F32 R14, -RZ, R13.H0_H0 ;  /* 0x2000000dff0e7230 */ /* 0x000fc40000004100 */
[-C--:B------:R-:W-:Y:S01]  /*4b80*/  FMUL.FTZ R47, R34, R45.reuse ;  /* 0x0000002d222f7220 */ /* 0x080fe20000410000 */
[----:B------:R-:W-:Y:S02]  /*4b90*/  HADD2.F32 R44, -RZ, R44.H0_H0 ;  /* 0x2000002cff2c7230 */ /* 0x000fe40000004100 */
[----:B------:R-:W-:Y:S02]  /*4ba0*/  HADD2.F32 R13, -RZ, R13.H1_H1 ;  /* 0x3000000dff0d7230 */ /* 0x000fe40000004100 */
[----:B------:R-:W-:Y:S01]  /*4bb0*/  FMUL.FTZ R45, R14, R45 ;  /* 0x0000002d0e2d7220 */ /* 0x000fe20000410000 */
[----:B------:R-:W-:Y:S02]  /*4bc0*/  HADD2.F32 R42, -RZ, R48.H0_H0 ;  /* 0x20000030ff2a7230 */ /* 0x000fe40000004100 */
[-C--:B------:R-:W-:Y:S01]  /*4bd0*/  FMUL.FTZ R46, R33, R44.reuse ;  /* 0x0000002c212e7220 */ /* 0x080fe20000410000 */
[----:B------:R-:W-:Y:S02]  /*4be0*/  HADD2.F32 R43, -RZ, R107.H1_H1 ;  /* 0x3000006bff2b7230 */ /* 0x000fe40000004100 */
[----:B------:R-:W-:Y:S01]  /*4bf0*/  FMUL.FTZ R44, R13, R44 ;  /* 0x0000002c0d2c7220 */ /* 0x000fe20000410000 */
[----:B------:R-:W-:-:S02]  /*4c00*/  HADD2.F32 R110, -RZ, R110.H0_H0 ;  /* 0x2000006eff6e7230 */ /* 0x000fc40000004100 */
[-C--:B------:R-:W-:Y:S01]  /*4c10*/  FFMA.FTZ R46, R13, R42.reuse, -R46 ;  /* 0x0000002a0d2e7223 */ /* 0x080fe2000001082e */
[----:B------:R-:W-:Y:S02]  /*4c20*/  HADD2.F32 R13, -RZ, R15.H0_H0 ;  /* 0x2000000fff0d7230 */ /* 0x000fe40000004100 */
[----:B------:R-:W-:Y:S01]  /*4c30*/  FFMA.FTZ R48, R33, R42, R44 ;  /* 0x0000002a21307223 */ /* 0x000fe2000001002c */
[-C--:B------:R-:W-:Y:S01]  /*4c40*/  FFMA.FTZ R47, R14, R43.reuse, -R47 ;  /* 0x0000002b0e2f7223 */ /* 0x080fe2000001082f */
[----:B------:R-:W-:Y:S02]  /*4c50*/  HADD2.F32 R42, -RZ, R109.H1_H1 ;  /* 0x3000006dff2a7230 */ /* 0x000fe40000004100 */
[----:B------:R-:W-:Y:S01]  /*4c60*/  FFMA.FTZ R45, R34, R43, R45 ;  /* 0x0000002b222d7223 */ /* 0x000fe2000001002d */
[----:B------:R-:W-:Y:S02]  /*4c70*/  HADD2.F32 R14, -RZ, R35.H0_H0 ;  /* 0x20000023ff0e7230 */ /* 0x000fe40000004100 */
[----:B------:R-:W-:-:S02]  /*4c80*/  HADD2.F32 R33, -RZ, R103.H1_H1 ;  /* 0x30000067ff217230 */ /* 0x000fc40000004100 */
[-C--:B------:R-:W-:Y:S01]  /*4c90*/  FMUL.FTZ R43, R13, R42.reuse ;  /* 0x0000002a0d2b7220 */ /* 0x080fe20000410000 */
[----:B------:R-:W-:Y:S01]  /*4ca0*/  HADD2.F32 R35, -RZ, R35.H1_H1 ;  /* 0x30000023ff237230 */ /* 0x000fe20000004100 */
[----:B------:R-:W-:Y:S01]  /*4cb0*/  F2FP.F16.F32.PACK_AB R45, R48, R45 ;  /* 0x0000002d302d723e */ /* 0x000fe200000000ff */
[----:B------:R-:W-:Y:S02]  /*4cc0*/  HADD2.F32 R44, -RZ, R49.H0_H0 ;  /* 0x20000031ff2c7230 */ /* 0x000fe40000004100 */
[C---:B------:R-:W-:Y:S01]  /*4cd0*/  FFMA.FTZ R51, R14.reuse, R33, R43 ;  /* 0x000000210e337223 */ /* 0x040fe2000001002b */
[----:B------:R-:W-:Y:S02]  /*4ce0*/  HADD2.F32 R34, -RZ, R50.H0_H0 ;  /* 0x20000032ff227230 */ /* 0x000fe40000004100 */
[----:B------:R-:W-:Y:S01]  /*4cf0*/  FMUL.FTZ R50, R14, R42 ;  /* 0x0000002a0e327220 */ /* 0x000fe20000410000 */
[----:B------:R-:W-:Y:S02]  /*4d00*/  HADD2.F32 R15, -RZ, R15.H1_H1 ;  /* 0x3000000fff0f7230 */ /* 0x000fe40000004100 */
[----:B------:R-:W-:Y:S01]  /*4d10*/  FMUL.FTZ R42, R35, R44 ;  /* 0x0000002c232a7220 */ /* 0x000fe20000410000 */
[----:B------:R-:W-:-:S02]  /*4d20*/  HADD2.F32 R14, -RZ, R40.H0_H0 ;  /* 0x20000028ff0e7230 */ /* 0x000fc40000004100 */
[----:B------:R-:W-:Y:S01]  /*4d30*/  FFMA.FTZ R50, R13, R33, -R50 ;  /* 0x000000210d327223 */ /* 0x000fe20000010832 */
[----:B------:R-:W-:Y:S02]  /*4d40*/  HADD2.F32 R33, -RZ, R97.H0_H0 ;  /* 0x20000061ff217230 */ /* 0x000fe40000004100 */
[C---:B------:R-:W-:Y:S01]  /*4d50*/  FMUL.FTZ R44, R15.reuse, R44 ;  /* 0x0000002c0f2c7220 */ /* 0x040fe20000410000 */
[----:B------:R-:W-:Y:S02]  /*4d60*/  HADD2.F32 R13, -RZ, R12.H0_H0 ;  /* 0x2000000cff0d7230 */ /* 0x000fe40000004100 */
[-C--:B------:R-:W-:Y:S01]  /*4d70*/  FFMA.FTZ R93, R15, R34.reuse, -R42 ;  /* 0x000000220f5d7223 */ /* 0x080fe2000001082a */
[----:B------:R-:W-:Y:S02]  /*4d80*/  HADD2.F32 R40, -RZ, R40.H1_H1 ;  /* 0x30000028ff287230 */ /* 0x000fe40000004100 */
[----:B------:R-:W-:Y:S01]  /*4d90*/  FFMA.FTZ R94, R35, R34, R44 ;  /* 0x00000022235e7223 */ /* 0x000fe2000001002c */
[----:B------:R-:W-:-:S02]  /*4da0*/  HADD2.F32 R12, -RZ, R12.H1_H1 ;  /* 0x3000000cff0c7230 */ /* 0x000fc40000004100 */
[-C--:B------:R-:W-:Y:S01]  /*4db0*/  FMUL.FTZ R34, R14, R110.reuse ;  /* 0x0000006e0e227220 */ /* 0x080fe20000410000 */
[----:B------:R-:W-:Y:S02]  /*4dc0*/  HADD2.F32 R107, -RZ, R107.H0_H0 ;  /* 0x2000006bff6b7230 */ /* 0x000fe40000004100 */
[-C--:B------:R-:W-:Y:S01]  /*4dd0*/  FMUL.FTZ R43, R40, R33.reuse ;  /* 0x00000021282b7220 */ /* 0x080fe20000410000 */
[----:B------:R-:W-:Y:S02]  /*4de0*/  HADD2.F32 R15, -RZ, R105.H0_H0 ;  /* 0x20000069ff0f7230 */ /* 0x000fe40000004100 */
[C---:B------:R-:W-:Y:S01]  /*4df0*/  FMUL.FTZ R33, R12.reuse, R33 ;  /* 0x000000210c217220 */ /* 0x040fe20000410000 */
[C---:B------:R-:W-:Y:S01]  /*4e00*/  FMUL.FTZ R35, R13.reuse, R110 ;  /* 0x0000006e0d237220 */ /* 0x040fe20000410000 */
[----:B------:R-:W-:Y:S01]  /*4e10*/  FFMA.FTZ R34, R13, R107, -R34 ;  /* 0x0000006b0d227223 */ /* 0x000fe20000010822 */
[----:B------:R-:W-:Y:S02]  /*4e20*/  HADD2.F32 R13, -RZ, R41.H0_H0 ;  /* 0x20000029ff0d7230 */ /* 0x000fe40000004100 */
[-C--:B------:R-:W-:Y:S01]  /*4e30*/  FFMA.FTZ R43, R12, R15.reuse, -R43 ;  /* 0x0000000f0c2b7223 */ /* 0x080fe2000001082b */
[----:B------:R-:W-:Y:S01]  /*4e40*/  FFMA.FTZ R40, R40, R15, R33 ;  /* 0x0000000f28287223 */ /* 0x000fe20000010021 */
[----:B------:R-:W-:-:S02]  /*4e50*/  HADD2.F32 R12, -RZ, R32.H0_H0 ;  /* 0x20000020ff0c7230 */ /* 0x000fc40000004100 */
[----:B------:R-:W-:Y:S01]  /*4e60*/  FFMA.FTZ R35, R14, R107, R35 ;  /* 0x0000006b0e237223 */ /* 0x000fe20000010023 */
[----:B------:R-:W-:Y:S01]  /*4e70*/  HADD2.F32 R109, -RZ, R109.H0_H0 ;  /* 0x2000006dff6d7230 */ /* 0x000fe20000004100 */
[----:B------:R-:W-:Y:S01]  /*4e80*/  F2FP.F16.F32.PACK_AB R51, R94, R51 ;  /* 0x000000335e33723e */ /* 0x000fe200000000ff */
[----:B------:R-:W-:Y:S02]  /*4e90*/  HADD2.F32 R15, -RZ, R96.H0_H0 ;  /* 0x20000060ff0f7230 */ /* 0x000fe40000004100 */
[----:B------:R-:W-:Y:S02]  /*4ea0*/  HADD2.F32 R41, -RZ, R41.H1_H1 ;  /* 0x30000029ff297230 */ /* 0x000fe40000004100 */
[-C--:B------:R-:W-:Y:S01]  /*4eb0*/  FMUL.FTZ R33, R13, R109.reuse ;  /* 0x0000006d0d217220 */ /* 0x080fe20000410000 */
[----:B------:R-:W-:Y:S02]  /*4ec0*/  HADD2.F32 R32, -RZ, R32.H1_H1 ;  /* 0x30000020ff207230 */ /* 0x000fe40000004100 */
[----:B------:R-:W-:Y:S01]  /*4ed0*/  FMUL.FTZ R42, R12, R109 ;  /* 0x0000006d0c2a7220 */ /* 0x000fe20000410000 */
[----:B------:R-:W-:-:S02]  /*4ee0*/  HADD2.F32 R103, -RZ, R103.H0_H0 ;  /* 0x20000067ff677230 */ /* 0x000fc40000004100 */
        /* <DEDUP_REMOVED lines=16> */
.L_x_2885:
[----:B------:R-:W-:Y:S05]  /*4ff0*/  BSYNC B1 ;  /* 0x0000000000017941 */ /* 0x000fea0003800000 */
.L_x_2884:
[----:B0-----:R0:W-:Y:S01]  /*5000*/  ST.E.128 desc[UR52][R38.64], R12 ;  /* 0x0000000c26007985 */ /* 0x0011e2000c101d34 */
[----:B------:R-:W-:-:S13]  /*5010*/  ISETP.GE.AND P1, PT, R11, R106, PT ;  /* 0x0000006a0b00720c */ /* 0x000fda0003f26270 */
[----:B------:R-:W-:Y:S05]  /*5020*/  @P1 BRA `(.L_x_2868) ;  /* 0x0000000400201947 */ /* 0x000fea0003800000 */
[----:B0-----:R-:W-:-:S05]  /*5030*/  IMAD.WIDE R12, R11, 0x2, R36 ;  /* 0x000000020b0c7825 */ /* 0x001fca00078e0224 */
[----:B---3--:R0:W-:Y:S01]  /*5040*/  ST.E.128 desc[UR52][R12.64], R32 ;  /* 0x000000200c007985 */ /* 0x0081e2000c101d34 */
[----:B------:R-:W-:Y:S05]  /*5050*/  BRA `(.L_x_2868) ;  /* 0x0000000400147947 */ /* 0x000fea0003800000 */
.L_x_2849:
[----:B------:R-:W-:-:S06]  /*5060*/  UISETP.NE.AND UP0, UPT, UR50, 0x3, UPT ;  /* 0x000000033200788c */ /* 0x000fcc000bf05270 */
[----:B------:R-:W-:-:S13]  /*5070*/  PLOP3.LUT P2, PT, PT, PT, UP0, 0x80, 0x0 ;  /* 0x000000000000781c */ /* 0x000fda0003f4f008 */
[----:B------:R-:W-:Y:S05]  /*5080*/  @!P2 BRA `(.L_x_2886) ;  /* 0x000000000004a947 */ /* 0x000fea0003800000 */
[----:B------:R-:W-:Y:S01]  /*5090*/  BPT.TRAP 0x1 ;  /* 0x000000040000795c */ /* 0x000fe20000300000 */
.L_x_2886:
[----:B------:R-:W-:Y:S01]  /*50a0*/  IMAD R89, R19, 0x8, R23 ;  /* 0x0000000813597824 */ /* 0x000fe200078e0217 */
[----:B------:R-:W-:Y:S01]  /*50b0*/  SHF.L.U32 R102, R216, 0x1f, RZ ;  /* 0x0000001fd8667819 */ /* 0x000fe200000006ff */
[----:B------:R-:W-:Y:S01]  /*50c0*/  BSSY B1, `(.L_x_2887) ;  /* 0x0000004000017945 */ /* 0x000fe20003800000 */
[----:B------:R-:W-:Y:S02]  /*50d0*/  SHF.R.S32.HI R99, RZ, 0x1f, R100 ;  /* 0x0000001fff637819 */ /* 0x000fe40000011464 */
[----:B------:R-:W0:Y:S02]  /*50e0*/  SYNCS.PHASECHK.TRANS64.TRYWAIT P1, [R89+URZ+0x22890], R102 ;  /* 0x02289066590075a7 */ /* 0x000e24000802017f */
[----:B0-----:R-:W-:Y:S05]  /*50f0*/  @!P1 BRA `(.L_x_2888) ;  /* 0x000001ac00a89947 */ /* 0x001fea0003800000 */
.L_x_3206:
[----:B------:R-:W-:Y:S05]  /*5100*/  BSYNC B1 ;  /* 0x0000000000017941 */ /* 0x000fea0003800000 */
.L_x_2887:
        /* <DEDUP_REMOVED lines=27> */
.L_x_3210:
        /* <DEDUP_REMOVED lines=13> */
.L_x_2891:
[----:B------:R-:W-:Y:S05]  /*5390*/  BSYNC B1 ;  /* 0x0000000000017941 */ /* 0x000fea0003800000 */
.L_x_2890:
[----:B------:R-:W-:-:S03]  /*53a0*/  UMOV UR4, 0xffffffff ;  /* 0xffffffff00047882 */ /* 0x000fc60000000000 */
[----:B------:R-:W-:Y:S05]  /*53b0*/  BRA.DIV UR4, `(.L_x_2892) ;  /* 0x000001ae04547947 */ /* 0x000fea000b800000 */
[----:B--2---:R2:W0:Y:S04]  /*53c0*/  SHFL.IDX PT, R33, R34, 0x1, 0x1c1f ;  /* 0x003c1f0022217f89 */ /* 0x00442800000e0000 */
[----:B---34-:R2:W3:Y:S02]  /*53d0*/  SHFL.IDX PT, R14, R32, 0x1, 0x1c1f ;  /* 0x003c1f00200e7f89 */ /* 0x0184e400000e0000 */
.L_x_3214:
[----:B------:R-:W-:-:S13]  /*53e0*/  ISETP.GE.AND P1, PT, R35, 0x41, PT ;  /* 0x000000412300780c */ /* 0x000fda0003f26270 */
[----:B------:R-:W-:Y:S05]  /*53f0*/  @!P1 BRA `(.L_x_2868) ;  /* 0x00000000002c9947 */ /* 0x000fea0003800000 */
[----:B------:R-:W-:Y:S02]  /*5400*/  ULDC UR4, c[0x0][0x2f4] ;  /* 0x0000bd0000047ab9 */ /* 0x000fe40000000800 */
[----:B------:R-:W-:-:S13]  /*5410*/  ISETP.GE.AND P1, PT, R16, UR4, PT ;  /* 0x0000000410007c0c */ /* 0x000fda000bf26270 */
[----:B-123--:R-:W-:-:S04]  /*5420*/  @!P1 LEA R34, P3, R16, R14, 0x1 ;  /* 0x0000000e10229211 */ /* 0x00efc800078608ff */
[----:B0-----:R-:W-:Y:S02]  /*5430*/  @!P1 LEA.HI.X R35, R16, R33, R17, 0x1, P3 ;  /* 0x0000002110239211 */ /* 0x001fe400018f0c11 */
[----:B------:R-:W-:-:S13]  /*5440*/  ISETP.GE.AND P3, PT, R18, UR4, PT ;  /* 0x0000000412007c0c */ /* 0x000fda000bf66270 */
[C---:B------:R-:W-:Y:S02]  /*5450*/  @!P3 LEA R32, P4, R18.reuse, R14, 0x1 ;  /* 0x0000000e1220b211 */ /* 0x040fe400078808ff */
[----:B------:R-:W0:Y:S02]  /*5460*/  @!P1 LDS.128 R12, [R104+0x2000] ;  /* 0x00200000680c9984 */ /* 0x000e240000000c00 */
[----:B------:R-:W-:Y:S02]  /*5470*/  @!P3 LEA.HI.X R33, R18, R33, R211, 0x1, P4 ;  /* 0x000000211221b211 */ /* 0x000fe400020f0cd3 */
[----:B0-----:R-:W-:Y:S04]  /*5480*/  @!P1 ST.E.128 desc[UR52][R34.64], R12 ;  /* 0x0000000c22009985 */ /* 0x001fe8000c101d34 */
[----:B------:R-:W0:Y:S04]  /*5490*/  @!P3 LDS.128 R12, [R103+0x2000] ;  /* 0x00200000670cb984 */ /* 0x000e280000000c00 */
[----:B0-----:R0:W-:Y:S02]  /*54a0*/  @!P3 ST.E.128 desc[UR52][R32.64], R12 ;  /* 0x0000000c2000b985 */ /* 0x0011e4000c101d34 */
.L_x_2868:
[----:B------:R-:W-:Y:S05]  /*54b0*/  BSYNC B0 ;  /* 0x0000000000007941 */ /* 0x000fea0003800000 */
.L_x_2848:
[----:B------:R-:W5:Y:S01]  /*54c0*/  S2R R11, SR_TID.X ;  /* 0x00000000000b7919 */ /* 0x000f620000002100 */
[----:B------:R-:W-:Y:S01]  /*54d0*/  @!PT LDS RZ, [RZ] ;  /* 0x00000000fffff984 */ /* 0x000fe20000000800 */
[----:B------:R-:W-:Y:S01]  /*54e0*/  @!PT LDS RZ, [RZ] ;  /* 0x00000000fffff984 */ /* 0x000fe20000000800 */
[----:B------:R-:W-:Y:S01]  /*54f0*/  @!PT LDS RZ, [RZ] ;  /* 0x00000000fffff984 */ /* 0x000fe20000000800 */
[----:B------:R-:W-:Y:S01]  /*5500*/  @!PT LDS RZ, [RZ] ;  /* 0x00000000fffff984 */ /* 0x000fe20000000800 */
[----:B------:R4:W-:Y:S06]  /*5510*/  MEMBAR.ALL.CTA ;  /* 0x0000000000007992 */ /* 0x0009ec0000008000 */
[----:B----4-:R-:W4:Y:S01]  /*5520*/  FENCE.VIEW.ASYNC.S ;  /* 0x00000000000073c6 */ /* 0x010f220000000000 */
[----:B------:R-:W-:Y:S05]  /*5530*/  WARPSYNC.ALL ;  /* 0x0000000000007948 */ /* 0x000fea0003800000 */
[----:B------:R-:W-:Y:S01]  /*5540*/  BSSY B0, `(.L_x_2893) ;  /* 0x0000009000007945 */ /* 0x000fe20003800000 */
[----:B-----5:R-:W-:Y:S01]  /*5550*/  LOP3.LUT R11, R11, 0x7f, RZ, 0xc0, !PT ;  /* 0x0000007f0b0b7812 */ /* 0x020fe200078ec0ff */
[----:B----4-:R4:W-:Y:S03]  /*5560*/  BAR.SYNC.DEFER_BLOCKING R63, 0x80 ;  /* 0x0002003f0000751d */ /* 0x0109e60000010000 */
[----:B------:R-:W-:-:S13]  /*5570*/  ISETP.NE.AND P1, PT, R11, RZ, PT ;  /* 0x000000ff0b00720c */ /* 0x000fda0003f25270 */
[----:B------:R-:W-:-:S05]  /*5580*/  @!P1 VIADD R11, R89, 0x228a0 ;  /* 0x000228a0590b9836 */ /* 0x000fca0000000000 */
[----:B------:R-:W-:-:S04]  /*5590*/  @!P1 PRMT R11, RZ, 0x654, R11 ;  /* 0x00000654ff0b9816 */ /* 0x000fc8000000000b */
[----:B------:R4:W-:Y:S01]  /*55a0*/  @!P1 SYNCS.ARRIVE.TRANS64.RED.A1T0 RZ, [R11+URZ], RZ ;  /* 0x000000ff0bff99a7 */ /* 0x0009e2000810043f */
[----:B------:R-:W-:Y:S05]  /*55b0*/  @!P2 BRA `(.L_x_2894) ;  /* 0x000000000004a947 */ /* 0x000fea0003800000 */
[----:B------:R-:W-:Y:S01]  /*55c0*/  BPT.TRAP 0x1 ;  /* 0x000000040000795c */ /* 0x000fe20000300000 */
.L_x_2894:
[----:B------:R-:W-:Y:S05]  /*55d0*/  BSYNC B0 ;  /* 0x0000000000007941 */ /* 0x000fea0003800000 */
.L_x_2893:
[----:B------:R-:W5:Y:S01]  /*55e0*/  SYNCS.PHASECHK.TRANS64.TRYWAIT P2, [R89+URZ+0x228b0], R102 ;  /* 0x0228b066590075a7 */ /* 0x000f62000804017f */
[----:B------:R-:W-:Y:S04]  /*55f0*/  BSSY B0, `(.L_x_2895) ;  /* 0x0000002000007945 */ /* 0x000fe80003800000 */
[----:B-----5:R-:W-:Y:S05]  /*5600*/  @!P2 BRA `(.L_x_2896) ;  /* 0x000001ac0008a947 */ /* 0x020fea0003800000 */
.L_x_3215:
[----:B------:R-:W-:Y:S05]  /*5610*/  BSYNC B0 ;  /* 0x0000000000007941 */ /* 0x000fea0003800000 */
.L_x_2895:
[----:B------:R-:W-:Y:S01]  /*5620*/  ULDC.64 UR4, c[0x0][0x328] ;  /* 0x0000ca0000047ab9 */ /* 0x000fe20000000a00 */
[----:B------:R-:W-:Y:S01]  /*5630*/  IMAD.IADD R98, R98, 0x1, -R209 ;  /* 0x0000000162627824 */ /* 0x000fe200078e0ad1 */
[----:B------:R-:W-:Y:S01]  /*5640*/  BSSY B0, `(.L_x_2897) ;  /* 0x0000049000007945 */ /* 0x000fe20003800000 */
[----:B------:R-:W-:Y:S01]  /*5650*/  IMAD R99, R99, UR4, RZ ;  /* 0x0000000463637c24 */ /* 0x000fe2000f8e02ff */
[----:B------:R-:W-:Y:S01]  /*5660*/  SHF.R.S32.HI R46, RZ, 0x1f, R4 ;  /* 0x0000001fff2e7819 */ /* 0x000fe20000011404 */
[C---:B0-----:R-:W-:Y:S01]  /*5670*/  IMAD.WIDE.U32 R12, R100.reuse, UR4, RZ ;  /* 0x00000004640c7c25 */ /* 0x041fe2000f8e00ff */
[----:B------:R-:W-:Y:S02]  /*5680*/  SHF.R.S32.HI R48, RZ, 0x1f, R213 ;  /* 0x0000001fff307819 */ /* 0x000fe400000114d5 */
[----:B-1----:R-:W-:Y:S01]  /*5690*/  SHF.R.S32.HI R93, RZ, 0x1f, R212 ;  /* 0x0000001fff5d7819 */ /* 0x002fe200000114d4 */
[----:B------:R-:W-:Y:S01]  /*56a0*/  IMAD R99, R100, UR5, R99 ;  /* 0x0000000564637c24 */ /* 0x000fe2000f8e0263 */
[----:B------:R-:W-:Y:S01]  /*56b0*/  ULDC.64 UR4, c[0x0][0x338] ;  /* 0x0000ce0000047ab9 */ /* 0x000fe20000000a00 */
[----:B------:R-:W-:Y:S01]  /*56c0*/  SHF.R.S32.HI R94, RZ, 0x1f, R215 ;  /* 0x0000001fff5e7819 */ /* 0x000fe200000114d7 */
[----:B---3--:R-:W-:Y:S01]  /*56d0*/  IMAD R14, R95, UR4, RZ ;  /* 0x000000045f0e7c24 */ /* 0x008fe2000f8e02ff */
[----:B------:R-:W-:Y:S01]  /*56e0*/  SHF.R.S32.HI R95, RZ, 0x1f, R214 ;  /* 0x0000001fff5f7819 */ /* 0x000fe200000114d6 */
[----:B------:R-:W-:Y:S01]  /*56f0*/  IMAD.IADD R13, R13, 0x1, R99 ;  /* 0x000000010d0d7824 */ /* 0x000fe200078e0263 */
[----:B------:R-:W-:Y:S01]  /*5700*/  SHF.R.S32.HI R96, RZ, 0x1f, R3 ;  /* 0x0000001fff607819 */ /* 0x000fe20000011403 */
[----:B----4-:R-:W-:-:S02]  /*5710*/  IMAD R11, R101, UR5, R14 ;  /* 0x00000005650b7c24 */ /* 0x010fc4000f8e020e */
        /* <DEDUP_REMOVED lines=13> */
[----:B------:R0:W1:Y:S01]  /*57f0*/  SHFL.IDX PT, R47, R42, RZ, 0x1c1f ;  /* 0x001c1fff2a2f7589 */ /* 0x00006200000e0000 */
        /* <DEDUP_REMOVED lines=15> */
[----:B0-----:R-:W-:Y:S01]  /*58f0*/  @P4 ST.E.128 desc[UR52][R32.64], R12 ;  /* 0x0000000c20004985 */ /* 0x001fe2000c101d34 */
[----:B------:R-:W-:-:S03]  /*5900*/  ISETP.NE.AND P4, PT, R85, RZ, PT ;  /* 0x000000ff5500720c */ /* 0x000fc60003f85270 */
[----:B------:R-:W0:Y:S10]  /*5910*/  @P3 LDS.128 R12, [R51] ;  /* 0x00000000330c3984 */ /* 0x000e340000000c00 */
[----:B------:R-:W-:-:S04]  /*5920*/  @P4 LEA R36, P5, R4, R47, 0x1 ;  /* 0x0000002f04244211 */ /* 0x000fc800078a08ff */
[----:B------:R-:W-:Y:S01]  /*5930*/  @P4 LEA.HI.X R37, R4, R45, R46, 0x1, P5 ;  /* 0x0000002d04254211 */ /* 0x000fe200028f0c2e */
[----:B0-----:R-:W-:Y:S01]  /*5940*/  @P3 ST.E.128 desc[UR52][R40.64], R12 ;  /* 0x0000000c28003985 */ /* 0x001fe2000c101d34 */
[----:B------:R-:W-:-:S03]  /*5950*/  ISETP.NE.AND P3, PT, R86, RZ, PT ;  /* 0x000000ff5600720c */ /* 0x000fc60003f65270 */
[----:B------:R-:W0:Y:S10]  /*5960*/  @P2 LDS.128 R12, [R50+0x3000] ;  /* 0x00300000320c2984 */ /* 0x000e340000000c00 */
        /* <DEDUP_REMOVED lines=13> */
[----:B------:R-:W-:-:S03]  /*5a40*/  ISETP.GT.AND P3, PT, R11, -0x1, PT ;  /* 0xffffffff0b00780c */ /* 0x000fc60003f64270 */
[----:B------:R-:W0:Y:S10]  /*5a50*/  @P2 LDS.128 R12, [R51+0x6000] ;  /* 0x00600000330c2984 */ /* 0x000e340000000c00 */
[----:B------:R-:W-:-:S04]  /*5a60*/  @!P3 LEA R34, P5, R214, R47, 0x1 ;  /* 0x0000002fd622b211 */ /* 0x000fc800078a08ff */
[----:B------:R-:W-:Y:S01]  /*5a70*/  @!P3 LEA.HI.X R35, R214, R45, R95, 0x1, P5 ;  /* 0x0000002dd623b211 */ /* 0x000fe200028f0c5f */
[----:B0-----:R-:W-:Y:S04]  /*5a80*/  @P2 ST.E.128 desc[UR52][R32.64], R12 ;  /* 0x0000000c20002985 */ /* 0x001fe8000c101d34 */
[----:B------:R-:W0:Y:S04]  /*5a90*/  @P4 LDS.128 R12, [R50+0x9000] ;  /* 0x00900000320c4984 */ /* 0x000e280000000c00 */
[----:B0-----:R-:W-:Y:S04]  /*5aa0*/  @P4 ST.E.128 desc[UR52][R40.64], R12 ;  /* 0x0000000c28004985 */ /* 0x001fe8000c101d34 */
[----:B------:R-:W0:Y:S04]  /*5ab0*/  @!P3 LDS.128 R12, [R51+0x9000] ;  /* 0x00900000330cb984 */ /* 0x000e280000000c00 */
[----:B0-----:R0:W-:Y:S02]  /*5ac0*/  @!P3 ST.E.128 desc[UR52][R34.64], R12 ;  /* 0x0000000c2200b985 */ /* 0x0011e4000c101d34 */
.L_x_2898:
[----:B------:R-:W-:Y:S05]  /*5ad0*/  BSYNC B0 ;  /* 0x0000000000007941 */ /* 0x000fea0003800000 */
.L_x_2897:
[----:B------:R-:W-:Y:S01]  /*5ae0*/  ISETP.GE.AND P2, PT, R98, 0x41, PT ;  /* 0x000000416200780c */ /* 0x000fe20003f46270 */
[----:B------:R4:W0:Y:S01]  /*5af0*/  SHFL.IDX PT, R11, R43, 0x1, 0x1c1f ;  /* 0x003c1f002b0b7f89 */ /* 0x00082200000e0000 */
[----:B------:R-:W-:Y:S03]  /*5b00*/  BSSY B0, `(.L_x_2899) ;  /* 0x0000033000007945 */ /* 0x000fe60003800000 */
[----:B--2---:R4:W2:Y:S08]  /*5b10*/  SHFL.IDX PT, R49, R42, 0x1, 0x1c1f ;  /* 0x003c1f002a317f89 */ /* 0x0048b000000e0000 */
[----:B----4-:R-:W-:Y:S05]  /*5b20*/  @!P2 BRA `(.L_x_2900) ;  /* 0x0000000000c0a947 */ /* 0x010fea0003800000 */
[----:B------:R-:W-:Y:S02]  /*5b30*/  P2R R98, PR, RZ, 0x1 ;  /* 0x00000001ff627803 */ /* 0x000fe40000000000 */
[----:B------:R-:W-:Y:S02]  /*5b40*/  ISETP.NE.AND P0, PT, R84, RZ, PT ;  /* 0x000000ff5400720c */ /* 0x000fe40003f05270 */
[----:B0-----:R-:W-:Y:S02]  /*5b50*/  PRMT R34, R6, 0x8880, RZ ;  /* 0x0000888006227816 */ /* 0x001fe400000000ff */
[----:B------:R-:W-:Y:S02]  /*5b60*/  P2R R97, PR, RZ, 0x2 ;  /* 0x00000002ff617803 */ /* 0x000fe40000000000 */
[----:B------:R-:W-:-:S07]  /*5b70*/  P2R R35, PR, RZ, 0x1 ;  /* 0x00000001ff237803 */ /* 0x000fce0000000000 */
[----:B--2---:R-:W-:-:S04]  /*5b80*/  @P0 LEA R44, P2, R3, R49, 0x1 ;  /* 0x00000031032c0211 */ /* 0x004fc800078408ff */
[----:B---3--:R-:W-:Y:S02]  /*5b90*/  @P0 LEA.HI.X R45, R3, R11, R96, 0x1, P2 ;  /* 0x0000000b032d0211 */ /* 0x008fe400010f0c60 */
[----:B------:R-:W-:-:S13]  /*5ba0*/  ISETP.NE.AND P2, PT, R85, RZ, PT ;  /* 0x000000ff5500720c */ /* 0x000fda0003f45270 */
[----:B------:R-:W-:-:S04]  /*5bb0*/  @P2 LEA R40, P3, R4, R49, 0x1 ;  /* 0x0000003104282211 */ /* 0x000fc800078608ff */
[----:B------:R-:W-:Y:S02]  /*5bc0*/  @P2 LEA.HI.X R41, R4, R11, R46, 0x1, P3 ;  /* 0x0000000b04292211 */ /* 0x000fe400018f0c2e */
[----:B------:R-:W-:-:S13]  /*5bd0*/  ISETP.NE.AND P3, PT, R82, RZ, PT ;  /* 0x000000ff5200720c */ /* 0x000fda0003f65270 */
[----:B------:R-:W0:Y:S01]  /*5be0*/  @P3 LDS.128 R12, [R50+0x2000] ;  /* 0x00200000320c3984 */ /* 0x000e220000000c00 */
[----:B------:R-:W-:-:S04]  /*5bf0*/  @P3 LEA R32, P4, R16, R49, 0x1 ;  /* 0x0000003110203211 */ /* 0x000fc800078808ff */
[----:B------:R-:W-:-:S05]  /*5c00*/  @P3 LEA.HI.X R33, R16, R11, R17, 0x1, P4 ;  /* 0x0000000b10213211 */ /* 0x000fca00020f0c11 */
[----:B0-----:R0:W-:Y:S01]  /*5c10*/  @P3 ST.E.128 desc[UR52][R32.64], R12 ;  /* 0x0000000c20003985 */ /* 0x0011e2000c101d34 */
[----:B------:R-:W-:-:S13]  /*5c20*/  ISETP.NE.AND P3, PT, R86, RZ, PT ;  /* 0x000000ff5600720c */ /* 0x000fda0003f65270 */
[----:B------:R-:W-:-:S04]  /*5c30*/  @P3 LEA R46, P4, R213, R49, 0x1 ;  /* 0x00000031d52e3211 */ /* 0x000fc800078808ff */
[----:B-1----:R-:W-:Y:S01]  /*5c40*/  @P3 LEA.HI.X R47, R213, R11, R48, 0x1, P4 ;  /* 0x0000000bd52f3211 */ /* 0x002fe200020f0c30 */
[----:B0-----:R-:W-:Y:S01]  /*5c50*/  IMAD.MOV.U32 R12, RZ, RZ, R34 ;  /* 0x000000ffff0c7224 */ /* 0x001fe200078e0022 */
[----:B------:R-:W-:-:S13]  /*5c60*/  ISETP.NE.AND P4, PT, R87, RZ, PT ;  /* 0x000000ff5700720c */ /* 0x000fda0003f85270 */
[----:B------:R-:W-:-:S04]  /*5c70*/  @P4 LEA R42, P5, R212, R49, 0x1 ;  /* 0x00000031d42a4211 */ /* 0x000fc800078a08ff */
[----:B------:R-:W-:Y:S02]  /*5c80*/  @P4 LEA.HI.X R43, R212, R11, R93, 0x1, P5 ;  /* 0x0000000bd42b4211 */ /* 0x000fe400028f0c5d */
[----:B------:R-:W-:-:S13]  /*5c90*/  ISETP.NE.AND P5, PT, R88, RZ, PT ;  /* 0x000000ff5800720c */ /* 0x000fda0003fa5270 */
[----:B------:R-:W-:-:S04]  /*5ca0*/  @P5 LEA R38, P6, R215, R49, 0x1 ;  /* 0x00000031d7265211 */ /* 0x000fc800078c08ff */
[----:B------:R-:W-:Y:S02]  /*5cb0*/  @P5 LEA.HI.X R39, R215, R11, R94, 0x1, P6 ;  /* 0x0000000bd7275211 */ /* 0x000fe400030f0c5e */
[----:B------:R-:W-:-:S13]  /*5cc0*/  ISETP.GT.AND P6, PT, R12, -0x1, PT ;  /* 0xffffffff0c00780c */ /* 0x000fda0003fc4270 */
[----:B------:R-:W-:-:S04]  /*5cd0*/  @!P6 LEA R36, P1, R214, R49, 0x1 ;  /* 0x00000031d624e211 */ /* 0x000fc800078208ff */
[----:B------:R-:W-:Y:S02]  /*5ce0*/  @!P6 LEA.HI.X R37, R214, R11, R95, 0x1, P1 ;  /* 0x0000000bd625e211 */ /* 0x000fe400008f0c5f */
[----:B------:R-:W-:-:S13]  /*5cf0*/  ISETP.NE.AND P1, PT, R83, RZ, PT ;  /* 0x000000ff5300720c */ /* 0x000fda0003f25270 */
[----:B------:R-:W0:Y:S01]  /*5d00*/  @P1 LDS.128 R12, [R51+0x2000] ;  /* 0x00200000330c1984 */ /* 0x000e220000000c00 */
[----:B------:R-:W-:-:S04]  /*5d10*/  @P1 LEA R48, P0, R18, R49, 0x1 ;  /* 0x0000003112301211 */ /* 0x000fc800078008ff */
[----:B------:R-:W-:Y:S02]  /*5d20*/  @P1 LEA.HI.X R49, R18, R11, R211, 0x1, P0 ;  /* 0x0000000b12311211 */ /* 0x000fe400000f0cd3 */
[----:B------:R-:W-:-:S03]  /*5d30*/  ISETP.NE.AND P0, PT, R35, RZ, PT ;  /* 0x000000ff2300720c */ /* 0x000fc60003f05270 */
[----:B0-----:R-:W-:Y:S01]  /*5d40*/  @P1 ST.E.128 desc[UR52][R48.64], R12 ;  /* 0x0000000c30001985 */ /* 0x001fe2000c101d34 */
[----:B------:R-:W-:-:S09]  /*5d50*/  ISETP.NE.AND P1, PT, R97, RZ, PT ;  /* 0x000000ff6100720c */ /* 0x000fd20003f25270 */
[----:B------:R-:W0:Y:S04]  /*5d60*/  @P0 LDS.128 R12, [R50+0x5000] ;  /* 0x00500000320c0984 */ /* 0x000e280000000c00 */
[----:B0-----:R-:W-:Y:S01]  /*5d70*/  @P0 ST.E.128 desc[UR52][R44.64], R12 ;  /* 0x0000000c2c000985 */ /* 0x001fe2000c101d34 */
[----:B------:R-:W-:-:S03]  /*5d80*/  ISETP.NE.AND P0, PT, R98, RZ, PT ;  /* 0x000000ff6200720c */ /* 0x000fc60003f05270 */
[----:B------:R-:W0:Y:S04]  /*5d90*/  @P2 LDS.128 R12, [R51+0x5000] ;  /* 0x00500000330c2984 */ /* 0x000e280000000c00 */
[----:B0-----:R-:W-:Y:S04]  /*5da0*/  @P2 ST.E.128 desc[UR52][R40.64], R12 ;  /* 0x0000000c28002985 */ /* 0x001fe8000c101d34 */
[----:B------:R-:W0:Y:S04]  /*5db0*/  @P3 LDS.128 R12, [R50+0x8000] ;  /* 0x00800000320c3984 */ /* 0x000e280000000c00 */
[----:B0-----:R-:W-:Y:S04]  /*5dc0*/  @P3 ST.E.128 desc[UR52][R46.64], R12 ;  /* 0x0000000c2e003985 */ /* 0x001fe8000c101d34 */
[----:B------:R-:W0:Y:S04]  /*5dd0*/  @P4 LDS.128 R12, [R51+0x8000] ;  /* 0x00800000330c4984 */ /* 0x000e280000000c00 */
[----:B0-----:R-:W-:Y:S04]  /*5de0*/  @P4 ST.E.128 desc[UR52][R42.64], R12 ;  /* 0x0000000c2a004985 */ /* 0x001fe8000c101d34 */
[----:B------:R-:W0:Y:S04]  /*5df0*/  @P5 LDS.128 R32, [R50+0xb000] ;  /* 0x00b0000032205984 */ /* 0x000e280000000c00 */
[----:B0-----:R-:W-:Y:S04]  /*5e00*/  @P5 ST.E.128 desc[UR52][R38.64], R32 ;  /* 0x0000002026005985 */ /* 0x001fe8000c101d34 */
[----:B------:R-:W0:Y:S04]  /*5e10*/  @!P6 LDS.128 R12, [R51+0xb000] ;  /* 0x00b00000330ce984 */ /* 0x000e280000000c00 */
[----:B0-----:R4:W-:Y:S02]  /*5e20*/  @!P6 ST.E.128 desc[UR52][R36.64], R12 ;  /* 0x0000000c2400e985 */ /* 0x0019e4000c101d34 */
.L_x_2900:
[----:B------:R-:W-:Y:S05]  /*5e30*/  BSYNC B0 ;  /* 0x0000000000007941 */ /* 0x000fea0003800000 */
.L_x_2899:
        /* <DEDUP_REMOVED lines=13> */
[----:B0-----:R-:W-:Y:S02]  /*5f10*/  SEL R11, RZ, 0x1, P1 ;  /* 0x00000001ff0b7807 */ /* 0x001fe40000800000 */
[----:B------:R-:W-:Y:S02]  /*5f20*/  SEL R19, R19, RZ, P1 ;  /* 0x000000ff13137207 */ /* 0x000fe40000800000 */
[----:B------:R-:W-:Y:S01]  /*5f30*/  LOP3.LUT R216, R216, R11, RZ, 0x3c, !PT ;  /* 0x0000000bd8d87212 */ /* 0x000fe200078e3cff */
[----:B-1----:R-:W-:Y:S06]  /*5f40*/  @P2 BRA `(.L_x_2901) ;  /* 0xffffffc400642947 */ /* 0x002fec000383ffff */
[----:B----4-:R-:W0:Y:S01]  /*5f50*/  S2R R12, SR_TID.X ;  /* 0x00000000000c7919 */ /* 0x010e220000002100 */
[----:B------:R-:W-:Y:S02]  /*5f60*/  PLOP3.LUT P0, PT, PT, PT, PT, 0x8, 0x0 ;  /* 0x000000000000781c */ /* 0x000fe40003f0e170 */
[----:B0-----:R-:W-:-:S04]  /*5f70*/  SHF.R.U32.HI R12, RZ, 0x7, R12 ;  /* 0x00000007ff0c7819 */ /* 0x001fc8000001160c */
[----:B------:R-:W-:-:S13]  /*5f80*/  ISETP.NE.AND P2, PT, R12, 0x1, PT ;  /* 0x000000010c00780c */ /* 0x000fda0003f45270 */
[----:B------:R-:W-:Y:S05]  /*5f90*/  @!P2 WARPSYNC.ALL ;  /* 0x000000000000a948 */ /* 0x000fea0003800000 */
[----:B------:R-:W-:Y:S06]  /*5fa0*/  @!P2 BAR.ARV 0x9, 0x100 ;  /* 0x024400000000ab1d */ /* 0x000fec0000002000 */
.L_x_2843:
[----:B------:R-:W0:Y:S01]  /*5fb0*/  LDC R0, c[0x0][0x448] ;  /* 0x00011200ff007b82 */ /* 0x000e220000000800 */
[----:B------:R-:W-:-:S07]  /*5fc0*/  IADD3 R5, R208, 0x1, -R207 ;  /* 0x00000001d0057810 */ /* 0x000fce0007ffe8cf */
[----:B------:R-:W1:Y:S01]  /*5fd0*/  LDC.64 R6, c[0x0][0x9e0] ;  /* 0x00027800ff067b82 */ /* 0x000e620000000a00 */
[----:B0-----:R-:W-:Y:S01]  /*5fe0*/  ISETP.NE.AND P1, PT, R0, 0x1, PT ;  /* 0x000000010000780c */ /* 0x001fe20003f25270 */
[----:B------:R-:W-:Y:S01]  /*5ff0*/  VIADD R0, R218, 0x7f ;  /* 0x0000007fda007836 */ /* 0x000fe20000000000 */
[----:B-1----:R-:W-:-:S11]  /*6000*/  ISETP.GE.AND P2, PT, R7, 0x1, PT ;  /* 0x000000010700780c */ /* 0x002fd60003f46270 */
[----:B------:R-:W0:Y:S08]  /*6010*/  @P1 LDC R3, c[0x0][0x44c] ;  /* 0x00011300ff031b82 */ /* 0x000e300000000800 */
[----:B------:R-:W1:Y:S01]  /*6020*/  @P1 LDC R4, c[0x0][0x450] ;  /* 0x00011400ff041b82 */ /* 0x000e620000000800 */
[----:B0-----:R-:W-:-:S05]  /*6030*/  @P1 IMAD.HI.U32 R3, R0, R3, RZ ;  /* 0x0000000300031227 */ /* 0x001fca00078e00ff */
[----:B-1----:R-:W-:-:S05]  /*6040*/  @P1 SHF.R.U32.HI R0, RZ, R4, R3 ;  /* 0x00000004ff001219 */ /* 0x002fca0000011603 */
[----:B------:R-:W-:Y:S01]  /*6050*/  IMAD.IADD R5, R5, 0x1, R0 ;  /* 0x0000000105057824 */ /* 0x000fe200078e0200 */
[----:B------:R-:W-:Y:S06]  /*6060*/  @P0 BRA `(.L_x_2902) ;  /* 0x00000000000c0947 */ /* 0x000fec0003800000 */
[----:B------:R-:W0:Y:S01]  /*6070*/  FENCE.VIEW.ASYNC.G ;  /* 0x00000000000073c6 */ /* 0x000e220000000100 */
[----:B------:R-:W-:Y:S05]  /*6080*/  WARPSYNC.ALL ;  /* 0x0000000000007948 */ /* 0x000fea0003800000 */
[----:B0-----:R-:W-:Y:S06]  /*6090*/  BAR.ARV 0xc, 0x180 ;  /* 0x0306000000007b1d */ /* 0x001fec0000002000 */
.L_x_2902:
        /* <DEDUP_REMOVED lines=13> */
.L_x_2905:
[----:B------:R-:W-:-:S13]  /*6170*/  ISETP.NE.AND P0, PT, R7, 0x1, PT ;  /* 0x000000010700780c */ /* 0x000fda0003f05270 */
[----:B------:R-:W0:Y:S02]  /*6180*/  @P0 LDC.64 R4, c[0x0][0x9e8] ;  /* 0x00027a00ff040b82 */ /* 0x000e240000000a00 */
[----:B0-----:R-:W-:-:S05]  /*6190*/  @P0 IMAD.HI.U32 R4, R3, R4, RZ ;  /* 0x0000000403040227 */ /* 0x001fca00078e00ff */
[----:B------:R-:W-:-:S07]  /*61a0*/  @P0 SHF.R.U32.HI R3, RZ, R5, R4 ;  /* 0x00000005ff030219 */ /* 0x000fce0000011604 */
.L_x_2906:
[----:B------:R-:W-:Y:S05]  /*61b0*/  BSYNC B0 ;  /* 0x0000000000007941 */ /* 0x000fea0003800000 */
.L_x_2904:
[----:B------:R-:W-:-:S05]  /*61c0*/  IMAD R3, R3, R7, R7 ;  /* 0x0000000703037224 */ /* 0x000fca00078e0207 */
[----:B------:R-:W-:-:S07]  /*61d0*/  VIMNMX R0, R0, R3, PT ;  /* 0x0000000300007248 */ /* 0x000fce0003fe0100 */
.L_x_2903:
[----:B------:R-:W0:Y:S01]  /*61e0*/  @P1 LDC R3, c[0x0][0x44c] ;  /* 0x00011300ff031b82 */ /* 0x000e220000000800 */
[----:B------:R-:W-:Y:S01]  /*61f0*/  VIADD R0, R0, 0x5f ;  /* 0x0000005f00007836 */ /* 0x000fe20000000000 */
[----:B------:R-:W-:Y:S01]  /*6200*/  ULDC UR4, c[0x0][0x9dc] ;  /* 0x0002770000047ab9 */ /* 0x000fe20000000800 */
[----:B------:R-:W-:Y:S02]  /*6210*/  IMAD.MOV.U32 R4, RZ, RZ, R218 ;  /* 0x000000ffff047224 */ /* 0x000fe400078e00da */
[----:B------:R-:W-:-:S03]  /*6220*/  IMAD.HI R0, R0, 0x2aaaaaab, RZ ;  /* 0x2aaaaaab00007827 */ /* 0x000fc600078e02ff */
[----:B------:R-:W1:Y:S01]  /*6230*/  @P1 LDC R6, c[0x0][0x450] ;  /* 0x00011400ff061b82 */ /* 0x000e620000000800 */
[----:B0-----:R-:W-:Y:S01]  /*6240*/  @P1 IMAD.HI.U32 R5, R218, R3, RZ ;  /* 0x00000003da051227 */ /* 0x001fe200078e00ff */
[----:B------:R-:W-:-:S04]  /*6250*/  SHF.R.U32.HI R3, RZ, 0x1f, R0 ;  /* 0x0000001fff037819 */ /* 0x000fc80000011600 */
[----:B------:R-:W-:Y:S02]  /*6260*/  LEA.HI.SX32 R3, R0, R3, 0x1c ;  /* 0x0000000300037211 */ /* 0x000fe400078fe2ff */
[----:B-1----:R-:W-:Y:S02]  /*6270*/  @P1 SHF.R.U32.HI R4, RZ, R6, R5 ;  /* 0x00000006ff041219 */ /* 0x002fe40000011605 */
[----:B------:R-:W-:-:S03]  /*6280*/  VIMNMX R176, R176, R3, PT ;  /* 0x00000003b0b07248 */ /* 0x000fc60003fe0100 */
        /* <DEDUP_REMOVED lines=13> */
.L_x_2909:
[----:B------:R-:W-:-:S13]  /*6360*/  ISETP.NE.AND P0, PT, R7, 0x1, PT ;  /* 0x000000010700780c */ /* 0x000fda0003f05270 */
[----:B------:R-:W0:Y:S02]  /*6370*/  @P0 LDC.64 R4, c[0x0][0x9e8] ;  /* 0x00027a00ff040b82 */ /* 0x000e240000000a00 */
[----:B0-----:R-:W-:-:S05]  /*6380*/  @P0 IMAD.HI.U32 R4, R29, R4, RZ ;  /* 0x000000041d040227 */ /* 0x001fca00078e00ff */
[----:B------:R-:W-:-:S07]  /*6390*/  @P0 SHF.R.U32.HI R29, RZ, R5, R4 ;  /* 0x00000005ff1d0219 */ /* 0x000fce0000011604 */
.L_x_2910:
[----:B------:R-:W-:Y:S05]  /*63a0*/  BSYNC B0 ;  /* 0x0000000000007941 */ /* 0x000fea0003800000 */
.L_x_2908:
[----:B------:R-:W-:-:S05]  /*63b0*/  IMAD R29, R29, R7, RZ ;  /* 0x000000071d1d7224 */ /* 0x000fca00078e02ff */
[----:B------:R-:W-:-:S07]  /*63c0*/  VIMNMX R0, R0, R29, !PT ;  /* 0x0000001d00007248 */ /* 0x000fce0007fe0100 */
.L_x_2907:
[----:B------:R-:W-:Y:S01]  /*63d0*/  IMAD.HI R0, R0, 0x2aaaaaab, RZ ;  /* 0x2aaaaaab00007827 */ /* 0x000fe200078e02ff */
[----:B------:R-:W-:Y:S02]  /*63e0*/  PLOP3.LUT P0, PT, PT, PT, PT, 0x80, 0x0 ;  /* 0x000000000000781c */ /* 0x000fe40003f0f070 */
[----:B------:R-:W-:Y:S02]  /*63f0*/  CS2R R6, SRZ ;  /* 0x0000000000067805 */ /* 0x000fe4000001ff00 */
[----:B------:R-:W-:Y:S02]  /*6400*/  CS2R R154, SRZ ;  /* 0x00000000009a7805 */ /* 0x000fe4000001ff00 */
[----:B------:R-:W-:Y:S02]  /*6410*/  CS2R R148, SRZ ;  /* 0x0000000000947805 */ /* 0x000fe4000001ff00 */
[----:B------:R-:W-:Y:S02]  /*6420*/  SHF.R.U32.HI R3, RZ, 0x1f, R0 ;  /* 0x0000001fff037819 */ /* 0x000fe40000011600 */
[----:B------:R-:W-:-:S02]  /*6430*/  CS2R R128, SRZ ;  /* 0x0000000000807805 */ /* 0x000fc4000001ff00 */
[----:B------:R-:W-:Y:S02]  /*6440*/  CS2R R124, SRZ ;  /* 0x00000000007c7805 */ /* 0x000fe4000001ff00 */
[----:B------:R-:W-:Y:S02]  /*6450*/  CS2R R144, SRZ ;  /* 0x0000000000907805 */ /* 0x000fe4000001ff00 */
[----:B------:R-:W-:Y:S01]  /*6460*/  LEA.HI.SX32 R229, R0, R3, 0x1c ;  /* 0x0000000300e57211 */ /* 0x000fe200078fe2ff */
[----:B------:R-:W-:Y:S01]  /*6470*/  IMAD.MOV.U32 R3, RZ, RZ, RZ ;  /* 0x000000ffff037224 */ /* 0x000fe200078e00ff */
[----:B------:R-:W-:Y:S02]  /*6480*/  CS2R R116, SRZ ;  /* 0x0000000000747805 */ /* 0x000fe4000001ff00 */
[----:B------:R-:W-:Y:S02]  /*6490*/  CS2R R112, SRZ ;  /* 0x0000000000707805 */ /* 0x000fe4000001ff00 */
[----:B------:R-:W-:-:S02]  /*64a0*/  VIMNMX R229, RZ, R229, !PT ;  /* 0x000000e5ffe57248 */ /* 0x000fc40007fe0100 */
[----:B------:R-:W-:Y:S02]  /*64b0*/  CS2R R140, SRZ ;  /* 0x00000000008c7805 */ /* 0x000fe4000001ff00 */
[----:B------:R-:W-:Y:S02]  /*64c0*/  CS2R R108, SRZ ;  /* 0x00000000006c7805 */ /* 0x000fe4000001ff00 */
[----:B------:R-:W-:Y:S02]  /*64d0*/  CS2R R104, SRZ ;  /* 0x0000000000687805 */ /* 0x000fe4000001ff00 */
[----:B------:R-:W-:Y:S02]  /*64e0*/  ISETP.GT.AND P1, PT, R176, R229, PT ;  /* 0x000000e5b000720c */ /* 0x000fe40003f24270 */
        /* <DEDUP_REMOVED lines=11> */
[----:B------:R-:W-:Y:S01]  /*65a0*/  CS2R R72, SRZ ;  /* 0x0000000000487805 */ /* 0x000fe2000001ff00 */
[----:B------:R-:W-:Y:S01]  /*65b0*/  IMAD.MOV.U32 R4, RZ, RZ, RZ ;  /* 0x000000ffff047224 */ /* 0x000fe200078e00ff */
        /* <DEDUP_REMOVED lines=8> */
[----:B--2---:R-:W-:Y:S02]  /*6640*/  CS2R R48, SRZ ;  /* 0x0000000000307805 */ /* 0x004fe4000001ff00 */
[----:B---3--:R-:W-:-:S02]  /*6650*/  CS2R R44, SRZ ;  /* 0x00000000002c7805 */ /* 0x008fc4000001ff00 */
        /* <DEDUP_REMOVED lines=34> */
[----:B------:R-:W0:Y:S01]  /*6880*/  S2R R5, SR_TID.X ;  /* 0x0000000000057919 */ /* 0x000e220000002100 */
[----:B------:R-:W-:Y:S01]  /*6890*/  UMOV UR4, 0xffffffff ;  /* 0xffffffff00047882 */ /* 0x000fe20000000000 */
[----:B0-----:R-:W-:-:S05]  /*68a0*/  VIADD R5, R5, 0xffffff80 ;  /* 0xffffff8005057836 */ /* 0x001fca0000000000 */
[----:B------:R-:W-:-:S04]  /*68b0*/  SHF.R.S32.HI R0, RZ, 0x1f, R5 ;  /* 0x0000001fff007819 */ /* 0x000fc80000011405 */
[----:B------:R-:W-:-:S04]  /*68c0*/  LEA.HI R0, R0, R5, RZ, 0x7 ;  /* 0x0000000500007211 */ /* 0x000fc800078f38ff */
[----:B------:R-:W-:Y:S01]  /*68d0*/  SHF.R.S32.HI R13, RZ, 0x7, R0 ;  /* 0x00000007ff0d7819 */ /* 0x000fe20000011400 */
[----:B------:R-:W-:Y:S06]  /*68e0*/  BRA.DIV UR4, `(.L_x_2912) ;  /* 0x0000019a04647947 */ /* 0x000fec000b800000 */
[----:B------:R0:W1:Y:S02]  /*68f0*/  SHFL.IDX PT, R14, R13, RZ, 0x1f ;  /* 0x00001fff0d0e7589 */ /* 0x00006400000e0000 */
.L_x_3218:
[----:B-1----:R-:W-:Y:S01]  /*6900*/  LEA.HI R0, R14, R14, RZ, 0x1 ;  /* 0x0000000e0e007211 */ /* 0x002fe200078f08ff */
        /* <DEDUP_REMOVED lines=12> */
[----:B------:R-:W-:Y:S01]  /*69d0*/  IMAD.U32 R4, RZ, RZ, UR4 ;  /* 0x00000004ff047e24 */ /* 0x000fe2000f8e00ff */
[----:B------:R1:W2:Y:S01]  /*69e0*/  LDC.64 R14, c[0x4][R0] ;  /* 0x01000000000e7b82 */ /* 0x0002a20000000a00 */
        /* <DEDUP_REMOVED lines=8> */
[----:B01----:R-:W-:-:S07]  /*6a70*/  IMAD.MOV.U32 R13, RZ, RZ, RZ ;  /* 0x000000ffff0d7224 */ /* 0x003fce00078e00ff */
[----:B------:R-:W-:-:S07]  /*6a80*/  LEPC R20, `(.L_x_2914) ;  /* 0x000000001014794e */ /* 0x000fce0000000000 */
[----:B--2--5:R-:W-:Y:S05]  /*6a90*/  CALL.ABS.NOINC R14 ;  /* 0x000000000e007343 */ /* 0x024fea0003c00000 */
.L_x_2914:
[----:B------:R-:W-:Y:S05]  /*6aa0*/  BSYNC B6 ;  /* 0x0000000000067941 */ /* 0x000fea0003800000 */
.L_x_2913:
        /* <DEDUP_REMOVED lines=8> */
[----:B------:R1:W2:Y:S03]  /*6b30*/  SYNCS.PHASECHK.TRANS64.TRYWAIT P0, [R23+URZ+0x22800], R0 ;  /* 0x02280000170075a7 */ /* 0x0002a6000800017f */
[----:B--2---:R-:W-:Y:S05]  /*6b40*/  @!P0 NANOSLEEP.SYNCS 0x989680 ;  /* 0x009896800000895d */ /* 0x004fea0003900000 */
[----:B------:R-:W2:Y:S01]  /*6b50*/  @!P0 SYNCS.PHASECHK.TRANS64 P0, [R23+URZ+0x22800], R0 ;  /* 0x02280000170085a7 */ /* 0x000ea2000800007f */
[----:B------:R-:W-:Y:S04]  /*6b60*/  BSSY B0, `(.L_x_2916) ;  /* 0x0000006000007945 */ /* 0x000fe80003800000 */
[----:B--2---:R-:W-:Y:S05]  /*6b70*/  @P0 BRA `(.L_x_2917) ;  /* 0x0000000000100947 */ /* 0x004fea0003800000 */
.L_x_2918:
[----:B--2---:R2:W3:Y:S02]  /*6b80*/  SYNCS.PHASECHK.TRANS64.TRYWAIT P0, [R23+URZ+0x22800], R0 ;  /* 0x02280000170075a7 */ /* 0x0044e4000800017f */
[----:B---3--:R-:W-:Y:S05]  /*6b90*/  @!P0 NANOSLEEP.SYNCS 0x989680 ;  /* 0x009896800000895d */ /* 0x008fea0003900000 */
[----:B------:R-:W3:Y:S02]  /*6ba0*/  @!P0 SYNCS.PHASECHK.TRANS64 P0, [R23+URZ+0x22800], R0 ;  /* 0x02280000170085a7 */ /* 0x000ee4000800007f */
[----:B---3--:R-:W-:Y:S05]  /*6bb0*/  @!P0 BRA `(.L_x_2918) ;  /* 0xfffffffc00f08947 */ /* 0x008fea000383ffff */
.L_x_2917:
[----:B------:R-:W-:Y:S05]  /*6bc0*/  BSYNC B0 ;  /* 0x0000000000007941 */ /* 0x000fea0003800000 */
.L_x_2916:
[----:B------:R-:W-:Y:S05]  /*6bd0*/  BRA `(.L_x_2919) ;  /* 0x0000002c00587947 */ /* 0x000fea0003800000 */
.L_x_2915:
[----:B------:R-:W-:Y:S01]  /*6be0*/  LOP3.LUT P0, RZ, R24, 0x3ff, RZ, 0xc0, !PT ;  /* 0x000003ff18ff7812 */ /* 0x000fe2000780c0ff */
[----:B------:R-:W-:Y:S01]  /*6bf0*/  ULDC.64 UR4, c[0x0][0x3f8] ;  /* 0x0000fe0000047ab9 */ /* 0x000fe20000000a00 */
[----:B-----5:R-:W-:Y:S01]  /*6c00*/  SHF.R.S32.HI R0, RZ, 0x1f, R30 ;  /* 0x0000001fff007819 */ /* 0x020fe2000001141e */
[----:B------:R-:W-:Y:S01]  /*6c10*/  ULDC.64 UR6, c[0x0][0x408] ;  /* 0x0001020000067ab9 */ /* 0x000fe20000000a00 */
[----:B------:R-:W-:Y:S01]  /*6c20*/  IMAD.WIDE.U32 R24, R30, UR4, RZ ;  /* 0x000000041e187c25 */ /* 0x000fe2000f8e00ff */
[----:B------:R-:W-:Y:S03]  /*6c30*/  BSSY B6, `(.L_x_2920) ;  /* 0x0000019000067945 */ /* 0x000fe60003800000 */
[C---:B------:R-:W-:Y:S02]  /*6c40*/  IMAD R3, R0.reuse, UR4, RZ ;  /* 0x0000000400037c24 */ /* 0x040fe4000f8e02ff */
[----:B------:R-:W-:-:S02]  /*6c50*/  IMAD R5, R0, UR6, RZ ;  /* 0x0000000600057c24 */ /* 0x000fc4000f8e02ff */
[C---:B------:R-:W-:Y:S02]  /*6c60*/  IMAD R3, R30.reuse, UR5, R3 ;  /* 0x000000051e037c24 */ /* 0x040fe4000f8e0203 */
[C---:B------:R-:W-:Y:S02]  /*6c70*/  IMAD R5, R30.reuse, UR7, R5 ;  /* 0x000000071e057c24 */ /* 0x040fe4000f8e0205 */
[----:B------:R-:W-:-:S04]  /*6c80*/  IMAD.WIDE.U32 R30, R30, UR6, RZ ;  /* 0x000000061e1e7c25 */ /* 0x000fc8000f8e00ff */
[----:B------:R-:W-:Y:S02]  /*6c90*/  IMAD.IADD R27, R3, 0x1, R25 ;  /* 0x00000001031b7824 */ /* 0x000fe400078e0219 */
[----:B------:R-:W-:Y:S01]  /*6ca0*/  IMAD.IADD R29, R5, 0x1, R31 ;  /* 0x00000001051d7824 */ /* 0x000fe200078e021f */
        /* <DEDUP_REMOVED lines=14> */
[----:B01----:R-:W-:-:S07]  /*6d90*/  IMAD.MOV.U32 R13, RZ, RZ, RZ ;  /* 0x000000ffff0d7224 */ /* 0x003fce00078e00ff */
[----:B------:R-:W-:-:S07]  /*6da0*/  LEPC R20, `(.L_x_2921) ;  /* 0x000000001014794e */ /* 0x000fce0000000000 */
[----:B--2---:R-:W-:Y:S05]  /*6db0*/  CALL.ABS.NOINC R14 ;  /* 0x000000000e007343 */ /* 0x004fea0003c00000 */
.L_x_2921:
[----:B------:R-:W-:Y:S05]  /*6dc0*/  BSYNC B6 ;  /* 0x0000000000067941 */ /* 0x000fea0003800000 */
.L_x_2920:
[----:B------:R-:W-:Y:S01]  /*6dd0*/  ULDC.U8 UR4, c[0x0][0x410] ;  /* 0x0001040000047ab9 */ /* 0x000fe20000000000 */
[----:B------:R-:W-:Y:S01]  /*6de0*/  BSSY B0, `(.L_x_2922) ;  /* 0x00002ad000007945 */ /* 0x000fe20003800000 */
[----:B------:R-:W-:Y:S01]  /*6df0*/  ISETP.NE.AND P0, PT, RZ, UR4, PT ;  /* 0x00000004ff007c0c */ /* 0x000fe2000bf05270 */
[----:B------:R-:W-:-:S12]  /*6e00*/  IMAD.IADD R36, R209, 0x1, R218 ;  /* 0x00000001d1247824 */ /* 0x000fd800078e02da */
[----:B------:R-:W-:Y:S05]  /*6e10*/  @!P0 BRA `(.L_x_2923) ;  /* 0x0000001400848947 */ /* 0x000fea0003800000 */
[----:B------:R-:W1:Y:S01]  /*6e20*/  LDC R20, c[0x0][0x448] ;  /* 0x00011200ff147b82 */ /* 0x000e620000000800 */
[----:B------:R-:W2:Y:S01]  /*6e30*/  S2R R28, SR_TID.X ;  /* 0x00000000001c7919 */ /* 0x000ea20000002100 */
[----:B------:R-:W-:Y:S01]  /*6e40*/  ULDC.64 UR4, c[0x0][0x3f8] ;  /* 0x0000fe0000047ab9 */ /* 0x000fe20000000a00 */
[----:B------:R-:W-:Y:S01]  /*6e50*/  ULDC.64 UR6, c[0x0][0x408] ;  /* 0x0001020000067ab9 */ /* 0x000fe20000000a00 */
[----:B------:R-:W-:Y:S01]  /*6e60*/  IMAD.MOV.U32 R8, RZ, RZ, R24 ;  /* 0x000000ffff087224 */ /* 0x000fe200078e0018 */
[----:B------:R-:W-:Y:S01]  /*6e70*/  SHF.R.S32.HI R38, RZ, 0x1f, R217 ;  /* 0x0000001fff267819 */ /* 0x000fe200000114d9 */
[----:B------:R-:W-:Y:S02]  /*6e80*/  IMAD.MOV.U32 R9, RZ, RZ, R27 ;  /* 0x000000ffff097224 */ /* 0x000fe400078e001b */
[----:B------:R-:W-:Y:S02]  /*6e90*/  IMAD.MOV.U32 R10, RZ, RZ, R30 ;  /* 0x000000ffff0a7224 */ /* 0x000fe400078e001e */
[----:B------:R-:W-:Y:S01]  /*6ea0*/  IMAD.MOV.U32 R11, RZ, RZ, R29 ;  /* 0x000000ffff0b7224 */ /* 0x000fe200078e001d */
[----:B-1----:R-:W-:Y:S01]  /*6eb0*/  ISETP.NE.AND P0, PT, R20, 0x1, PT ;  /* 0x000000011400780c */ /* 0x002fe20003f05270 */
[----:B--2---:R-:W-:-:S12]  /*6ec0*/  VIADD R28, R28, 0xffffff80 ;  /* 0xffffff801c1c7836 */ /* 0x004fd80000000000 */
[----:B------:R-:W1:Y:S01]  /*6ed0*/  @P0 LDC R0, c[0x0][0x44c] ;  /* 0x00011300ff000b82 */ /* 0x000e620000000800 */
[----:B------:R-:W-:-:S04]  /*6ee0*/  SHF.R.S32.HI R21, RZ, 0x1f, R28 ;  /* 0x0000001fff157819 */ /* 0x000fc8000001141c */
[----:B------:R-:W-:-:S03]  /*6ef0*/  LEA.HI R21, R21, R28, RZ, 0x2 ;  /* 0x0000001c15157211 */ /* 0x000fc600078f10ff */
[----:B------:R-:W2:Y:S01]  /*6f00*/  @P0 LDC R5, c[0x0][0x450] ;  /* 0x00011400ff050b82 */ /* 0x000ea20000000800 */
[----:B------:R-:W-:-:S05]  /*6f10*/  LOP3.LUT R21, R21, 0xfffffffc, RZ, 0xc0, !PT ;  /* 0xfffffffc15157812 */ /* 0x000fca00078ec0ff */
[----:B------:R-:W-:-:S04]  /*6f20*/  IMAD.IADD R21, R28, 0x1, -R21 ;  /* 0x000000011c157824 */ /* 0x000fc800078e0a15 */
[----:B------:R-:W-:-:S04]  /*6f30*/  IMAD R3, R21, 0x40, R36 ;  /* 0x0000004015037824 */ /* 0x000fc800078e0224 */
[----:B-1----:R-:W-:-:S05]  /*6f40*/  @P0 IMAD.HI.U32 R0, R3, R0, RZ ;  /* 0x0000000003000227 */ /* 0x002fca00078e00ff */
[----:B--2---:R-:W-:-:S04]  /*6f50*/  @P0 SHF.R.U32.HI R3, RZ, R5, R0 ;  /* 0x00000005ff030219 */ /* 0x004fc80000011600 */
[----:B------:R-:W-:Y:S01]  /*6f60*/  SHF.R.S32.HI R0, RZ, 0x1f, R3 ;  /* 0x0000001fff007819 */ /* 0x000fe20000011403 */
[----:B------:R-:W-:-:S04]  /*6f70*/  IMAD.WIDE.U32 R8, R3, UR4, R8 ;  /* 0x0000000403087c25 */ /* 0x000fc8000f8e0008 */
[C---:B------:R-:W-:Y:S02]  /*6f80*/  IMAD R4, R0.reuse, UR4, RZ ;  /* 0x0000000400047c24 */ /* 0x040fe4000f8e02ff */
[----:B------:R-:W-:Y:S02]  /*6f90*/  IMAD R0, R0, UR6, RZ ;  /* 0x0000000600007c24 */ /* 0x000fe4000f8e02ff */
[C---:B------:R-:W-:Y:S01]  /*6fa0*/  IMAD R5, R3.reuse, UR5, R4 ;  /* 0x0000000503057c24 */ /* 0x040fe2000f8e0204 */
[----:B------:R-:W-:Y:S01]  /*6fb0*/  ULDC.64 UR4, c[0x0][0x3e8] ;  /* 0x0000fa0000047ab9 */ /* 0x000fe20000000a00 */
[C---:B------:R-:W-:Y:S01]  /*6fc0*/  IMAD.WIDE.U32 R10, R3.reuse, UR6, R10 ;  /* 0x00000006030a7c25 */ /* 0x040fe2000f8e000a */
[----:B------:R-:W-:Y:S01]  /*6fd0*/  LEA R4, P0, R8, UR4, 0x1 ;  /* 0x0000000408047c11 */ /* 0x000fe2000f8008ff */
[----:B------:R-:W-:Y:S02]  /*6fe0*/  UMOV UR4, 0xffffffff ;  /* 0xffffffff00047882 */ /* 0x000fe40000000000 */
[----:B------:R-:W-:Y:S01]  /*6ff0*/  IMAD R3, R3, UR7, R0 ;  /* 0x0000000703037c24 */ /* 0x000fe2000f8e0200 */
[----:B------:R-:W-:Y:S01]  /*7000*/  ULDC.64 UR6, c[0x0][0x400] ;  /* 0x0001000000067ab9 */ /* 0x000fe20000000a00 */
[----:B------:R-:W-:Y:S01]  /*7010*/  IMAD.IADD R5, R9, 0x1, R5 ;  /* 0x0000000109057824 */ /* 0x000fe200078e0205 */
[----:B------:R-:W-:Y:S01]  /*7020*/  LEA R7, P1, R10, UR6, 0x1 ;  /* 0x000000060a077c11 */ /* 0x000fe2000f8208ff */
[----:B------:R-:W-:-:S03]  /*7030*/  IMAD.IADD R3, R11, 0x1, R3 ;  /* 0x000000010b037824 */ /* 0x000fc600078e0203 */
[----:B------:R-:W-:Y:S02]  /*7040*/  LEA.HI.X R6, R8, UR5, R5, 0x1, P0 ;  /* 0x0000000508067c11 */ /* 0x000fe400080f0c05 */
[----:B------:R-:W-:Y:S01]  /*7050*/  LEA.HI.X R8, R10, UR7, R3, 0x1, P1 ;  /* 0x000000070a087c11 */ /* 0x000fe200088f0c03 */
[----:B------:R-:W-:Y:S06]  /*7060*/  BRA.DIV UR4, `(.L_x_2924) ;  /* 0x0000019204a87947 */ /* 0x000fec000b800000 */
[----:B------:R1:W2:Y:S04]  /*7070*/  SHFL.IDX PT, R3, R6, RZ, 0x1c1f ;  /* 0x001c1fff06037589 */ /* 0x0002a800000e0000 */
[----:B------:R1:W3:Y:S04]  /*7080*/  SHFL.IDX PT, R0, R4, RZ, 0x1c1f ;  /* 0x001c1fff04007589 */ /* 0x0002e800000e0000 */
[----:B------:R1:W4:Y:S04]  /*7090*/  SHFL.IDX PT, R5, R8, RZ, 0x1c1f ;  /* 0x001c1fff08057589 */ /* 0x00032800000e0000 */
[----:B------:R1:W0:Y:S02]  /*70a0*/  SHFL.IDX PT, R14, R7, RZ, 0x1c1f ;  /* 0x001c1fff070e7589 */ /* 0x00022400000e0000 */
.L_x_3224:
[----:B------:R-:W-:Y:S01]  /*70b0*/  IMAD R27, R207, R20, RZ ;  /* 0x00000014cf1b7224 */ /* 0x000fe200078e02ff */
[----:B------:R-:W-:Y:S01]  /*70c0*/  BSSY B1, `(.L_x_2925) ;  /* 0x000001d000017945 */ /* 0x000fe20003800000 */
[----:B------:R-:W-:Y:S02]  /*70d0*/  CS2R R32, SRZ ;  /* 0x0000000000207805 */ /* 0x000fe4000001ff00 */
[----:B------:R-:W-:Y:S02]  /*70e0*/  CS2R R20, SRZ ;  /* 0x0000000000147805 */ /* 0x000fe4000001ff00 */
[----:B------:R-:W-:Y:S02]  /*70f0*/  CS2R R30, SRZ ;  /* 0x00000000001e7805 */ /* 0x000fe4000001ff00 */
[----:B------:R-:W-:Y:S02]  /*7100*/  ISETP.GE.AND P0, PT, R36, R27, PT ;  /* 0x0000001b2400720c */ /* 0x000fe40003f06270 */
[----:B------:R-:W-:-:S11]  /*7110*/  CS2R R24, SRZ ;  /* 0x0000000000187805 */ /* 0x000fd6000001ff00 */
[----:B------:R-:W-:Y:S05]  /*7120*/  @P0 BRA `(.L_x_2926) ;  /* 0x0000000000580947 */ /* 0x000fea0003800000 */
[----:B------:R-:W-:Y:S01]  /*7130*/  ULDC UR4, c[0x0][0x3f4] ;  /* 0x0000fd0000047ab9 */ /* 0x000fe20000000800 */
[----:B---3--:R-:W-:Y:S01]  /*7140*/  IMAD.MOV.U32 R10, RZ, RZ, R0 ;  /* 0x000000ffff0a7224 */ /* 0x008fe200078e0000 */
[----:B------:R-:W-:Y:S01]  /*7150*/  ISETP.GE.AND P3, PT, R217, UR4, PT ;  /* 0x00000004d9007c0c */ /* 0x000fe2000bf66270 */
[----:B--2---:R-:W-:Y:S01]  /*7160*/  IMAD.MOV.U32 R11, RZ, RZ, R3 ;  /* 0x000000ffff0b7224 */ /* 0x004fe200078e0003 */
[----:B------:R-:W-:Y:S01]  /*7170*/  ISETP.GE.AND P2, PT, R204, UR4, PT ;  /* 0x00000004cc007c0c */ /* 0x000fe2000bf46270 */
[----:B----4-:R-:W-:Y:S01]  /*7180*/  IMAD.MOV.U32 R15, RZ, RZ, R5 ;  /* 0x000000ffff0f7224 */ /* 0x010fe200078e0005 */
[----:B------:R-:W-:-:S09]  /*7190*/  CS2R R30, SRZ ;  /* 0x00000000001e7805 */ /* 0x000fd2000001ff00 */
[C---:B------:R-:W-:Y:S01]  /*71a0*/  @!P3 IMAD.SHL.U32 R35, R217.reuse, 0x2, RZ ;  /* 0x00000002d923b824 */ /* 0x040fe200078e00ff */
[----:B------:R-:W-:Y:S02]  /*71b0*/  @!P3 SHF.L.U64.HI R20, R217, 0x1, R38 ;  /* 0x00000001d914b819 */ /* 0x000fe40000010226 */
[----:B------:R-:W-:Y:S02]  /*71c0*/  CS2R R32, SRZ ;  /* 0x0000000000207805 */ /* 0x000fe4000001ff00 */
[----:B------:R-:W-:Y:S01]  /*71d0*/  CS2R R24, SRZ ;  /* 0x0000000000187805 */ /* 0x000fe2000001ff00 */
[----:B------:R-:W-:Y:S01]  /*71e0*/  @!P2 IMAD.WIDE R10, R204, 0x2, R10 ;  /* 0x00000002cc0aa825 */ /* 0x000fe200078e020a */
[-C--:B------:R-:W-:Y:S02]  /*71f0*/  @!P3 IADD3 R28, P0, R0, R35.reuse, RZ ;  /* 0x00000023001cb210 */ /* 0x080fe40007f1e0ff */
[----:B0-----:R-:W-:Y:S01]  /*7200*/  @!P3 IADD3 R34, P1, R14, R35, RZ ;  /* 0x000000230e22b210 */ /* 0x001fe20007f3e0ff */
[----:B------:R-:W-:Y:S01]  /*7210*/  @!P2 IMAD.WIDE R12, R204, 0x2, R14 ;  /* 0x00000002cc0ca825 */ /* 0x000fe200078e020e */
[----:B------:R0:W5:Y:S03]  /*7220*/  @!P2 LD.E.64 R30, desc[UR52][R10.64] ;  /* 0x000000340a1ea980 */ /* 0x000166000c101b00 */
[--C-:B------:R-:W-:Y:S01]  /*7230*/  @!P3 IMAD.X R29, R3, 0x1, R20.reuse, P0 ;  /* 0x00000001031db824 */ /* 0x100fe200000e0614 */
[----:B------:R0:W5:Y:S01]  /*7240*/  @!P2 LD.E.64 R32, desc[UR52][R12.64] ;  /* 0x000000340c20a980 */ /* 0x000162000c101b00 */
[----:B------:R-:W-:Y:S01]  /*7250*/  @!P3 IMAD.X R35, R5, 0x1, R20, P1 ;  /* 0x000000010523b824 */ /* 0x000fe200008e0614 */
[----:B------:R-:W-:-:S02]  /*7260*/  CS2R R20, SRZ ;  /* 0x0000000000147805 */ /* 0x000fc4000001ff00 */
[----:B------:R0:W5:Y:S04]  /*7270*/  @!P3 LD.E.64 R24, desc[UR52][R28.64] ;  /* 0x000000341c18b980 */ /* 0x000168000c101b00 */
[----:B------:R0:W5:Y:S02]  /*7280*/  @!P3 LD.E.64 R20, desc[UR52][R34.64] ;  /* 0x000000342214b980 */ /* 0x000164000c101b00 */
.L_x_2926:
[----:B------:R-:W-:Y:S05]  /*7290*/  BSYNC B1 ;  /* 0x0000000000017941 */ /* 0x000fea0003800000 */
.L_x_2925:
[----:B---3-5:R-:W-:Y:S01]  /*72a0*/  IMAD.MOV.U32 R0, RZ, RZ, R32 ;  /* 0x000000ffff007224 */ /* 0x028fe200078e0020 */
[----:B------:R-:W-:Y:S01]  /*72b0*/  UMOV UR4, 0xffffffff ;  /* 0xffffffff00047882 */ /* 0x000fe20000000000 */
[----:B--2---:R-:W-:Y:S01]  /*72c0*/  IMAD.MOV.U32 R3, RZ, RZ, R33 ;  /* 0x000000ffff037224 */ /* 0x004fe200078e0021 */
[----:B0-----:R-:W-:Y:S01]  /*72d0*/  CS2R R28, SRZ ;  /* 0x00000000001c7805 */ /* 0x001fe2000001ff00 */
[----:B----4-:R-:W-:Y:S02]  /*72e0*/  IMAD.MOV.U32 R5, RZ, RZ, R20 ;  /* 0x000000ffff057224 */ /* 0x010fe400078e0014 */
        /* <DEDUP_REMOVED lines=9> */
[----:B------:R-:W-:Y:S06]  /*7380*/  BRA.DIV UR4, `(.L_x_2927) ;  /* 0x0000019204507947 */ /* 0x000fec000b800000 */
[----:B------:R0:W2:Y:S04]  /*7390*/  SHFL.IDX PT, R3, R6, 0x1, 0x1c1f ;  /* 0x003c1f0006037f89 */ /* 0x0000a800000e0000 */
[----:B------:R0:W3:Y:S04]  /*73a0*/  SHFL.IDX PT, R0, R4, 0x1, 0x1c1f ;  /* 0x003c1f0004007f89 */ /* 0x0000e800000e0000 */
[----:B------:R0:W4:Y:S04]  /*73b0*/  SHFL.IDX PT, R5, R8, 0x1, 0x1c1f ;  /* 0x003c1f0008057f89 */ /* 0x00012800000e0000 */
[----:B------:R0:W0:Y:S02]  /*73c0*/  SHFL.IDX PT, R14, R7, 0x1, 0x1c1f ;  /* 0x003c1f00070e7f89 */ /* 0x00002400000e0000 */
.L_x_3230:
[----:B01----:R-:W5:Y:S04]  /*73d0*/  LDL R7, [R1+0x10] ;  /* 0x0000100001077983 */ /* 0x003f680000100800 */
[----:B------:R-:W2:Y:S01]  /*73e0*/  LDL R39, [R1+0x1c] ;  /* 0x00001c0001277983 */ /* 0x000ea20000100800 */
[----:B------:R-:W-:Y:S01]  /*73f0*/  VIADD R4, R36, 0x40 ;  /* 0x0000004024047836 */ /* 0x000fe20000000000 */
[----:B------:R-:W-:Y:S01]  /*7400*/  BSSY B1, `(.L_x_2928) ;  /* 0x0000021000017945 */ /* 0x000fe20003800000 */
[----:B------:R-:W-:Y:S02]  /*7410*/  CS2R R10, SRZ ;  /* 0x00000000000a7805 */ /* 0x000fe4000001ff00 */
[----:B------:R-:W-:Y:S02]  /*7420*/  CS2R R8, SRZ ;  /* 0x0000000000087805 */ /* 0x000fe4000001ff00 */
[----:B------:R-:W-:-:S02]  /*7430*/  CS2R R12, SRZ ;  /* 0x00000000000c7805 */ /* 0x000fc4000001ff00 */
[----:B------:R-:W-:Y:S02]  /*7440*/  ISETP.GE.AND P0, PT, R4, R27, PT ;  /* 0x0000001b0400720c */ /* 0x000fe40003f06270 */
[----:B-----5:R-:W-:-:S04]  /*7450*/  LEA.HI R6, R7, R7, RZ, 0x1 ;  /* 0x0000000707067211 */ /* 0x020fc800078f08ff */
[----:B------:R-:W-:Y:S01]  /*7460*/  LOP3.LUT R6, R6, 0xfffffffe, RZ, 0xc0, !PT ;  /* 0xfffffffe06067812 */ /* 0x000fe200078ec0ff */
[----:B--2---:R-:W-:-:S04]  /*7470*/  IMAD.SHL.U32 R37, R39, 0x40, RZ ;  /* 0x0000004027257824 */ /* 0x004fc800078e00ff */
[----:B------:R-:W-:-:S05]  /*7480*/  IMAD.IADD R6, R7, 0x1, -R6 ;  /* 0x0000000107067824 */ /* 0x000fca00078e0a06 */
[----:B------:R-:W-:Y:S01]  /*7490*/  SHF.L.U32 R36, R6, 0x1f, RZ ;  /* 0x0000001f06247819 */ /* 0x000fe200000006ff */
[----:B------:R-:W-:Y:S06]  /*74a0*/  @P0 BRA `(.L_x_2929) ;  /* 0x0000000000580947 */ /* 0x000fec0003800000 */
[----:B------:R-:W-:Y:S01]  /*74b0*/  ULDC UR4, c[0x0][0x3f4] ;  /* 0x0000fd0000047ab9 */ /* 0x000fe20000000800 */
[----:B---3--:R-:W-:Y:S01]  /*74c0*/  IMAD.MOV.U32 R6, RZ, RZ, R0 ;  /* 0x000000ffff067224 */ /* 0x008fe200078e0000 */
[----:B------:R-:W-:Y:S01]  /*74d0*/  ISETP.GE.AND P3, PT, R217, UR4, PT ;  /* 0x00000004d9007c0c */ /* 0x000fe2000bf66270 */
[----:B------:R-:W-:Y:S01]  /*74e0*/  IMAD.MOV.U32 R7, RZ, RZ, R3 ;  /* 0x000000ffff077224 */ /* 0x000fe200078e0003 */
        /* <DEDUP_REMOVED lines=9> */
[----:B------:R-:W-:Y:S01]  /*7580*/  @!P3 IADD3 R4, P1, R14, R11, RZ ;  /* 0x0000000b0e04b210 */ /* 0x000fe20007f3e0ff */
        /* <DEDUP_REMOVED lines=8> */
.L_x_2929:
[----:B------:R-:W-:Y:S05]  /*7610*/  BSYNC B1 ;  /* 0x0000000000017941 */ /* 0x000fea0003800000 */
.L_x_2928:
[----:B0-----:R-:W0:Y:S01]  /*7620*/  S2R R14, SR_TID.X ;  /* 0x00000000000e7919 */ /* 0x001e220000002100 */
[----:B------:R-:W1:Y:S01]  /*7630*/  SYNCS.PHASECHK.TRANS64.TRYWAIT P0, [R23+URZ+0x22800], R36 ;  /* 0x02280024170075a7 */ /* 0x000e62000800017f */
[----:B------:R-:W-:Y:S01]  /*7640*/  LOP3.LUT R37, R37, 0x1c0, RZ, 0xc0, !PT ;  /* 0x000001c025257812 */ /* 0x000fe200078ec0ff */
[----:B-----5:R-:W-:Y:S01]  /*7650*/  IMAD.MOV.U32 R3, RZ, RZ, R28 ;  /* 0x000000ffff037224 */ /* 0x020fe200078e001c */
[----:B------:R-:W-:Y:S01]  /*7660*/  VIADDMNMX R40, R27, -R218, 0x80, PT ;  /* 0x000000801b287446 */ /* 0x000fe200038009da */
[----:B------:R-:W-:Y:S01]  /*7670*/  IMAD.MOV.U32 R4, RZ, RZ, R10 ;  /* 0x000000ffff047224 */ /* 0x000fe200078e000a */
[----:B---3--:R-:W-:Y:S01]  /*7680*/  LOP3.LUT R0, R37, 0x18, R16, 0xf8, !PT ;  /* 0x0000001825007812 */ /* 0x008fe200078ef810 */
[----:B----4-:R-:W-:Y:S01]  /*7690*/  IMAD.MOV.U32 R5, RZ, RZ, R11 ;  /* 0x000000ffff057224 */ /* 0x010fe200078e000b */
[----:B------:R-:W-:Y:S01]  /*76a0*/  SHF.R.U32.HI R37, RZ, 0x3, R37 ;  /* 0x00000003ff257819 */ /* 0x000fe20000011625 */
[----:B------:R-:W-:Y:S01]  /*76b0*/  IMAD.MOV.U32 R6, RZ, RZ, R8 ;  /* 0x000000ffff067224 */ /* 0x000fe200078e0008 */
[----:B------:R-:W-:Y:S01]  /*76c0*/  PRMT R45, R3, 0x7610, R45 ;  /* 0x00007610032d7816 */ /* 0x000fe2000000002d */
[----:B------:R-:W-:Y:S01]  /*76d0*/  IMAD.MOV.U32 R3, RZ, RZ, R29 ;  /* 0x000000ffff037224 */ /* 0x000fe200078e001d */
[----:B------:R-:W-:Y:S01]  /*76e0*/  LOP3.LUT R0, R0, R37, RZ, 0x3c, !PT ;  /* 0x0000002500007212 */ /* 0x000fe200078e3cff */
[----:B------:R-:W-:Y:S01]  /*76f0*/  BSSY B1, `(.L_x_2930) ;  /* 0x0000014000017945 */ /* 0x000fe20003800000 */
[----:B------:R-:W-:Y:S01]  /*7700*/  PRMT R46, R4, 0x5410, R5 ;  /* 0x00005410042e7816 */ /* 0x000fe20000000005 */
[----:B------:R-:W-:Y:S01]  /*7710*/  IMAD.MOV.U32 R4, RZ, RZ, R9 ;  /* 0x000000ffff047224 */ /* 0x000fe200078e0009 */
[----:B------:R-:W-:Y:S01]  /*7720*/  PRMT R45, R45, 0x5410, R3 ;  /* 0x000054102d2d7816 */ /* 0x000fe20000000003 */
[----:B------:R-:W-:Y:S01]  /*7730*/  IMAD.MOV.U32 R5, RZ, RZ, R12 ;  /* 0x000000ffff057224 */ /* 0x000fe200078e000c */
[----:B------:R-:W-:-:S02]  /*7740*/  PRMT R47, R6, 0x7610, R47 ;  /* 0x00007610062f7816 */ /* 0x000fc4000000002f */
[----:B------:R-:W-:Y:S02]  /*7750*/  LOP3.LUT P2, RZ, R39, 0x4, RZ, 0xc0, !PT ;  /* 0x0000000427ff7812 */ /* 0x000fe4000784c0ff */
[----:B------:R-:W-:Y:S02]  /*7760*/  PRMT R47, R47, 0x5410, R4 ;  /* 0x000054102f2f7816 */ /* 0x000fe40000000004 */
[----:B------:R-:W-:Y:S01]  /*7770*/  PRMT R48, R5, 0x7610, R48 ;  /* 0x0000761005307816 */ /* 0x000fe20000000030 */
[----:B------:R-:W-:Y:S01]  /*7780*/  IMAD.MOV.U32 R5, RZ, RZ, R13 ;  /* 0x000000ffff057224 */ /* 0x000fe200078e000d */
[----:B------:R-:W-:Y:S01]  /*7790*/  ISETP.GE.AND P1, PT, R209, R40, PT ;  /* 0x00000028d100720c */ /* 0x000fe20003f26270 */
[----:B0-----:R-:W-:-:S05]  /*77a0*/  VIADD R14, R14, 0xffffff80 ;  /* 0xffffff800e0e7836 */ /* 0x001fca0000000000 */
[----:B------:R-:W-:-:S04]  /*77b0*/  SHF.R.S32.HI R7, RZ, 0x1f, R14 ;  /* 0x0000001fff077819 */ /* 0x000fc8000001140e */
[----:B------:R-:W-:-:S04]  /*77c0*/  LEA.HI R7, R7, R14, RZ, 0x5 ;  /* 0x0000000e07077211 */ /* 0x000fc800078f28ff */
[----:B------:R-:W-:-:S05]  /*77d0*/  SHF.R.S32.HI R7, RZ, 0x5, R7 ;  /* 0x00000005ff077819 */ /* 0x000fca0000011407 */
[----:B------:R-:W-:-:S04]  /*77e0*/  IMAD R0, R7, 0x200, R0 ;  /* 0x0000020007007824 */ /* 0x000fc800078e0200 */
[----:B------:R-:W-:-:S04]  /*77f0*/  IMAD R3, R0, 0x2, R23 ;  /* 0x0000000200037824 */ /* 0x000fc800078e0217 */
[C---:B------:R-:W-:Y:S02]  /*7800*/  VIADD R4, R3.reuse, 0x18400 ;  /* 0x0001840003047836 */ /* 0x040fe40000000000 */
[----:B------:R-:W-:Y:S01]  /*7810*/  VIADD R0, R3, 0x18440 ;  /* 0x0001844003007836 */ /* 0x000fe20000000000 */
[----:B-1----:R-:W-:Y:S06]  /*7820*/  @!P0 BRA `(.L_x_2931) ;  /* 0x0000018c00988947 */ /* 0x002fec0003800000 */
.L_x_3231:
[----:B------:R-:W-:Y:S05]  /*7830*/  BSYNC B1 ;  /* 0x0000000000017941 */ /* 0x000fea0003800000 */
.L_x_2930:
[----:B------:R-:W-:Y:S01]  /*7840*/  BSSY B1, `(.L_x_2932) ;  /* 0x000005f000017945 */ /* 0x000fe20003800000 */
[----:B------:R-:W-:Y:S01]  /*7850*/  PRMT R48, R48, 0x5410, R5 ;  /* 0x0000541030307816 */ /* 0x000fe20000000005 */
[----:B------:R-:W-:Y:S02]  /*7860*/  @P2 VIADD R0, R4, 0xffffffc0 ;  /* 0xffffffc004002836 */ /* 0x000fe40000000000 */
[----:B------:R-:W-:Y:S05]  /*7870*/  @P1 BRA `(.L_x_2933) ;  /* 0x00000004006c1947 */ /* 0x000fea0003800000 */
[----:B------:R-:W1:Y:S01]  /*7880*/  LDC R4, c[0x0][0x3f4] ;  /* 0x0000fd00ff047b82 */ /* 0x000e620000000800 */
[----:B------:R-:W-:Y:S01]  /*7890*/  BSSY B2, `(.L_x_2934) ;  /* 0x000002e000027945 */ /* 0x000fe20003800000 */
[-C--:B-1----:R-:W-:Y:S02]  /*78a0*/  ISETP.GE.AND P0, PT, R204, R4.reuse, PT ;  /* 0x00000004cc00720c */ /* 0x082fe40003f06270 */
[----:B------:R-:W-:-:S11]  /*78b0*/  ISETP.GE.AND P1, PT, R217, R4, PT ;  /* 0x00000004d900720c */ /* 0x000fd60003f26270 */
[----:B------:R-:W-:Y:S05]  /*78c0*/  @P0 BRA `(.L_x_2935) ;  /* 0x0000000000a80947 */ /* 0x000fea0003800000 */
[----:B------:R-:W1:Y:S01]  /*78d0*/  LDS.128 R4, [R3+0x18400] ;  /* 0x0184000003047984 */ /* 0x000e620000000c00 */
[----:B------:R-:W-:Y:S02]  /*78e0*/  SHF.R.U32.HI R14, RZ, 0x10, R31 ;  /* 0x00000010ff0e7819 */ /* 0x000fe4000001161f */
[----:B------:R-:W-:Y:S02]  /*78f0*/  SHF.R.U32.HI R34, RZ, 0x10, R33 ;  /* 0x00000010ff227819 */ /* 0x000fe40000011621 */
[----:B------:R-:W-:Y:S01]  /*7900*/  SHF.R.U64 R39, R30, 0x10, R31 ;  /* 0x000000101e277819 */ /* 0x000fe2000000121f */
[----:B------:R-:W-:Y:S01]  /*7910*/  HADD2.F32 R31, -RZ, R43.H0_H0 ;  /* 0x2000002bff1f7230 */ /* 0x000fe20000004100 */
[----:B------:R-:W-:Y:S01]  /*7920*/  SHF.R.U64 R38, R32, 0x10, R33 ;  /* 0x0000001020267819 */ /* 0x000fe20000001221 */
[----:B------:R-:W-:Y:S02]  /*7930*/  HADD2.F32 R34, -RZ, R34.H0_H0 ;  /* 0x20000022ff227230 */ /* 0x000fe40000004100 */
[----:B------:R-:W-:-:S02]  /*7940*/  HADD2.F32 R32, -RZ, R14.H0_H0 ;  /* 0x2000000eff207230 */ /* 0x000fc40000004100 */
[----:B------:R-:W-:Y:S02]  /*7950*/  HADD2.F32 R33, -RZ, R41.H0_H0 ;  /* 0x20000029ff217230 */ /* 0x000fe40000004100 */
[--C-:B-1----:R-:W-:Y:S02]  /*7960*/  HADD2.F32 R27, -RZ, R7.reuse.H0_H0 ;  /* 0x20000007ff1b7230 */ /* 0x102fe40000004100 */
[----:B------:R-:W-:Y:S02]  /*7970*/  HADD2.F32 R30, -RZ, R7.H1_H1 ;  /* 0x30000007ff1e7230 */ /* 0x000fe40000004100 */
[--C-:B------:R-:W-:Y:S02]  /*7980*/  HADD2.F32 R7, -RZ, R4.reuse.H0_H0 ;  /* 0x20000004ff077230 */ /* 0x100fe40000004100 */
[----:B------:R-:W-:Y:S02]  /*7990*/  HADD2.F32 R4, -RZ, R4.H1_H1 ;  /* 0x30000004ff047230 */ /* 0x000fe40000004100 */
[C---:B0-----:R-:W-:Y:S01]  /*79a0*/  FMUL.FTZ R36, R30.reuse, R34 ;  /* 0x000000221e247220 */ /* 0x041fe20000410000 */
[----:B------:R-:W-:Y:S01]  /*79b0*/  FMUL.FTZ R35, R30, R32 ;  /* 0x000000201e237220 */ /* 0x000fe20000410000 */
[----:B------:R-:W-:-:S02]  /*79c0*/  HADD2.F32 R14, -RZ, R6.H0_H0 ;  /* 0x20000006ff0e7230 */ /* 0x000fc40000004100 */
[C---:B------:R-:W-:Y:S01]  /*79d0*/  FMUL.FTZ R30, R4.reuse, R33 ;  /* 0x00000021041e7220 */ /* 0x040fe20000410000 */
[C---:B------:R-:W-:Y:S01]  /*79e0*/  FFMA.FTZ R36, R27.reuse, R32, -R36 ;  /* 0x000000201b247223 */ /* 0x040fe20000010824 */
[----:B------:R-:W-:Y:S01]  /*79f0*/  FFMA.FTZ R37, R27, R34, R35 ;  /* 0x000000221b257223 */ /* 0x000fe20000010023 */
[----:B------:R-:W-:Y:S02]  /*7a00*/  HADD2.F32 R15, -RZ, R6.H1_H1 ;  /* 0x30000006ff0f7230 */ /* 0x000fe40000004100 */
[-C--:B------:R-:W-:Y:S01]  /*7a10*/  FMUL.FTZ R34, R4, R31.reuse ;  /* 0x0000001f04227220 */ /* 0x080fe20000410000 */
[C---:B------:R-:W-:Y:S01]  /*7a20*/  FFMA.FTZ R32, R7.reuse, R31, -R30 ;  /* 0x0000001f07207223 */ /* 0x040fe2000001081e */
[----:B------:R-:W-:Y:S02]  /*7a30*/  HADD2.F32 R6, -RZ, R5.H0_H0 ;  /* 0x20000005ff067230 */ /* 0x000fe40000004100 */
[----:B------:R-:W-:Y:S02]  /*7a40*/  HADD2.F32 R31, -RZ, R41.H1_H1 ;  /* 0x30000029ff1f7230 */ /* 0x000fe40000004100 */
[----:B------:R-:W-:Y:S01]  /*7a50*/  FFMA.FTZ R33, R7, R33, R34 ;  /* 0x0000002107217223 */ /* 0x000fe20000010022 */
[----:B------:R-:W-:-:S02]  /*7a60*/  HADD2.F32 R27, -RZ, R43.H1_H1 ;  /* 0x3000002bff1b7230 */ /* 0x000fc40000004100 */
[----:B------:R-:W-:Y:S02]  /*7a70*/  HADD2.F32 R5, -RZ, R5.H1_H1 ;  /* 0x30000005ff057230 */ /* 0x000fe40000004100 */
[C---:B------:R-:W-:Y:S01]  /*7a80*/  FMUL.FTZ R35, R15.reuse, R31 ;  /* 0x0000001f0f237220 */ /* 0x040fe20000410000 */
[----:B------:R-:W-:Y:S02]  /*7a90*/  HADD2.F32 R30, -RZ, R38.H0_H0 ;  /* 0x20000026ff1e7230 */ /* 0x000fe40000004100 */
[-C--:B------:R-:W-:Y:S01]  /*7aa0*/  FMUL.FTZ R34, R15, R27.reuse ;  /* 0x0000001b0f227220 */ /* 0x080fe20000410000 */
[----:B------:R-:W-:Y:S02]  /*7ab0*/  HADD2.F32 R4, -RZ, R39.H0_H0 ;  /* 0x20000027ff047230 */ /* 0x000fe40000004100 */
[C---:B------:R-:W-:Y:S01]  /*7ac0*/  FFMA.FTZ R35, R14.reuse, R27, -R35 ;  /* 0x0000001b0e237223 */ /* 0x040fe20000010823 */
[C---:B------:R-:W-:Y:S01]  /*7ad0*/  FMUL.FTZ R7, R5.reuse, R30 ;  /* 0x0000001e05077220 */ /* 0x040fe20000410000 */
[----:B------:R-:W-:Y:S01]  /*7ae0*/  FFMA.FTZ R34, R14, R31, R34 ;  /* 0x0000001f0e227223 */ /* 0x000fe20000010022 */
[----:B------:R-:W-:-:S02]  /*7af0*/  FMUL.FTZ R15, R5, R4 ;  /* 0x00000004050f7220 */ /* 0x000fc40000410000 */
[C---:B------:R-:W-:Y:S01]  /*7b00*/  FFMA.FTZ R5, R6.reuse, R4, -R7 ;  /* 0x0000000406057223 */ /* 0x040fe20000010807 */
[----:B------:R-:W-:Y:S01]  /*7b10*/  F2FP.F16.F32.PACK_AB R7, R37, R36 ;  /* 0x000000242507723e */ /* 0x000fe200000000ff */
[----:B------:R-:W-:Y:S01]  /*7b20*/  FFMA.FTZ R30, R6, R30, R15 ;  /* 0x0000001e061e7223 */ /* 0x000fe2000001000f */
[----:B------:R-:W-:Y:S02]  /*7b30*/  F2FP.F16.F32.PACK_AB R6, R34, R35 ;  /* 0x000000232206723e */ /* 0x000fe400000000ff */
[----:B------:R-:W-:Y:S02]  /*7b40*/  F2FP.F16.F32.PACK_AB R4, R33, R32 ;  /* 0x000000202104723e */ /* 0x000fe400000000ff */
[----:B------:R-:W-:-:S05]  /*7b50*/  F2FP.F16.F32.PACK_AB R5, R30, R5 ;  /* 0x000000051e05723e */ /* 0x000fca00000000ff */
[----:B------:R1:W-:Y:S02]  /*7b60*/  STS.128 [R3+0x18400], R4 ;  /* 0x0184000403007388 */ /* 0x0003e40000000c00 */
.L_x_2935:
[----:B------:R-:W-:Y:S05]  /*7b70*/  BSYNC B2 ;  /* 0x0000000000027941 */ /* 0x000fea0003800000 */
.L_x_2934:
[----:B------:R-:W-:Y:S05]  /*7b80*/  @P1 BRA `(.L_x_2933) ;  /* 0x0000000000a81947 */ /* 0x000fea0003800000 */
[----:B-1----:R-:W1:Y:S01]  /*7b90*/  LDS.128 R4, [R0] ;  /* 0x0000000000047984 */ /* 0x002e620000000c00 */
[----:B------:R-:W-:Y:S01]  /*7ba0*/  SHF.R.U64 R35, R24, 0x10, R25 ;  /* 0x0000001018237819 */ /* 0x000fe20000001219 */
[----:B------:R-:W-:Y:S01]  /*7bb0*/  HADD2.F32 R27, -RZ, R42.H0_H0 ;  /* 0x2000002aff1b7230 */ /* 0x000fe20000004100 */
[----:B------:R-:W-:Y:S01]  /*7bc0*/  SHF.R.U32.HI R30, RZ, 0x10, R21 ;  /* 0x00000010ff1e7819 */ /* 0x000fe20000011615 */
[----:B------:R-:W-:Y:S01]  /*7bd0*/  HADD2.F32 R24, -RZ, R44.H0_H0 ;  /* 0x2000002cff187230 */ /* 0x000fe20000004100 */
[----:B------:R-:W-:Y:S02]  /*7be0*/  SHF.R.U32.HI R25, RZ, 0x10, R25 ;  /* 0x00000010ff197819 */ /* 0x000fe40000011619 */
[----:B------:R-:W-:Y:S01]  /*7bf0*/  SHF.R.U64 R33, R20, 0x10, R21 ;  /* 0x0000001014217819 */ /* 0x000fe20000001215 */
[----:B------:R-:W-:Y:S02]  /*7c00*/  HADD2.F32 R30, -RZ, R30.H0_H0 ;  /* 0x2000001eff1e7230 */ /* 0x000fe40000004100 */
[----:B------:R-:W-:-:S02]  /*7c10*/  HADD2.F32 R25, -RZ, R25.H0_H0 ;  /* 0x20000019ff197230 */ /* 0x000fc40000004100 */
[--C-:B-1----:R-:W-:Y:S02]  /*7c20*/  HADD2.F32 R20, -RZ, R7.reuse.H0_H0 ;  /* 0x20000007ff147230 */ /* 0x102fe40000004100 */
[----:B------:R-:W-:Y:S02]  /*7c30*/  HADD2.F32 R21, -RZ, R7.H1_H1 ;  /* 0x30000007ff157230 */ /* 0x000fe40000004100 */
[--C-:B------:R-:W-:Y:S02]  /*7c40*/  HADD2.F32 R7, -RZ, R4.reuse.H0_H0 ;  /* 0x20000004ff077230 */ /* 0x100fe40000004100 */
[----:B------:R-:W-:Y:S02]  /*7c50*/  HADD2.F32 R4, -RZ, R4.H1_H1 ;  /* 0x30000004ff047230 */ /* 0x000fe40000004100 */
[C---:B------:R-:W-:Y:S01]  /*7c60*/  FMUL.FTZ R31, R21.reuse, R30 ;  /* 0x0000001e151f7220 */ /* 0x040fe20000410000 */
[----:B------:R-:W-:Y:S01]  /*7c70*/  FMUL.FTZ R21, R21, R25 ;  /* 0x0000001915157220 */ /* 0x000fe20000410000 */
[----:B------:R-:W-:-:S02]  /*7c80*/  HADD2.F32 R14, -RZ, R6.H0_H0 ;  /* 0x20000006ff0e7230 */ /* 0x000fc40000004100 */
[----:B------:R-:W-:Y:S01]  /*7c90*/  FMUL.FTZ R32, R4, R27 ;  /* 0x0000001b04207220 */ /* 0x000fe20000410000 */
[----:B------:R-:W-:Y:S01]  /*7ca0*/  FFMA.FTZ R34, R20, R30, R21 ;  /* 0x0000001e14227223 */ /* 0x000fe20000010015 */
[----:B------:R-:W-:Y:S02]  /*7cb0*/  HADD2.F32 R15, -RZ, R6.H1_H1 ;  /* 0x30000006ff0f7230 */ /* 0x000fe40000004100 */
[-C--:B------:R-:W-:Y:S01]  /*7cc0*/  FMUL.FTZ R30, R4, R24.reuse ;  /* 0x00000018041e7220 */ /* 0x080fe20000410000 */
[C---:B------:R-:W-:Y:S01]  /*7cd0*/  FFMA.FTZ R32, R7.reuse, R24, -R32 ;  /* 0x0000001807207223 */ /* 0x040fe20000010820 */
[--C-:B------:R-:W-:Y:S02]  /*7ce0*/  HADD2.F32 R6, -RZ, R5.reuse.H0_H0 ;  /* 0x20000005ff067230 */ /* 0x100fe40000004100 */
[----:B------:R-:W-:Y:S01]  /*7cf0*/  FFMA.FTZ R31, R20, R25, -R31 ;  /* 0x00000019141f7223 */ /* 0x000fe2000001081f */
[----:B------:R-:W-:Y:S02]  /*7d00*/  HADD2.F32 R24, -RZ, R42.H1_H1 ;  /* 0x3000002aff187230 */ /* 0x000fe40000004100 */
[----:B------:R-:W-:Y:S01]  /*7d10*/  FFMA.FTZ R27, R7, R27, R30 ;  /* 0x0000001b071b7223 */ /* 0x000fe2000001001e */
[----:B------:R-:W-:-:S02]  /*7d20*/  HADD2.F32 R5, -RZ, R5.H1_H1 ;  /* 0x30000005ff057230 */ /* 0x000fc40000004100 */
[----:B------:R-:W-:Y:S02]  /*7d30*/  HADD2.F32 R20, -RZ, R44.H1_H1 ;  /* 0x3000002cff147230 */ /* 0x000fe40000004100 */
[C---:B------:R-:W-:Y:S01]  /*7d40*/  FMUL.FTZ R25, R15.reuse, R24 ;  /* 0x000000180f197220 */ /* 0x040fe20000410000 */
[----:B------:R-:W-:Y:S02]  /*7d50*/  HADD2.F32 R21, -RZ, R33.H0_H0 ;  /* 0x20000021ff157230 */ /* 0x000fe40000004100 */
[----:B------:R-:W-:Y:S02]  /*7d60*/  HADD2.F32 R4, -RZ, R35.H0_H0 ;  /* 0x20000023ff047230 */ /* 0x000fe40000004100 */
[-C--:B------:R-:W-:Y:S01]  /*7d70*/  FMUL.FTZ R15, R15, R20.reuse ;  /* 0x000000140f0f7220 */ /* 0x080fe20000410000 */
[C---:B------:R-:W-:Y:S01]  /*7d80*/  FFMA.FTZ R25, R14.reuse, R20, -R25 ;  /* 0x000000140e197223 */ /* 0x040fe20000010819 */
[C---:B------:R-:W-:Y:S01]  /*7d90*/  FMUL.FTZ R7, R5.reuse, R21 ;  /* 0x0000001505077220 */ /* 0x040fe20000410000 */
[----:B------:R-:W-:Y:S01]  /*7da0*/  FMUL.FTZ R30, R5, R4 ;  /* 0x00000004051e7220 */ /* 0x000fe20000410000 */
[----:B------:R-:W-:-:S02]  /*7db0*/  FFMA.FTZ R14, R14, R24, R15 ;  /* 0x000000180e0e7223 */ /* 0x000fc4000001000f */
[----:B------:R-:W-:Y:S01]  /*7dc0*/  FFMA.FTZ R5, R6, R4, -R7 ;  /* 0x0000000406057223 */ /* 0x000fe20000010807 */
[----:B------:R-:W-:Y:S01]  /*7dd0*/  F2FP.F16.F32.PACK_AB R7, R34, R31 ;  /* 0x0000001f2207723e */ /* 0x000fe200000000ff */
[----:B------:R-:W-:Y:S01]  /*7de0*/  FFMA.FTZ R30, R6, R21, R30 ;  /* 0x00000015061e7223 */ /* 0x000fe2000001001e */
[----:B------:R-:W-:Y:S02]  /*7df0*/  F2FP.F16.F32.PACK_AB R4, R27, R32 ;  /* 0x000000201b04723e */ /* 0x000fe400000000ff */
[----:B------:R-:W-:Y:S02]  /*7e00*/  F2FP.F16.F32.PACK_AB R6, R14, R25 ;  /* 0x000000190e06723e */ /* 0x000fe400000000ff */
[----:B------:R-:W-:-:S05]  /*7e10*/  F2FP.F16.F32.PACK_AB R5, R30, R5 ;  /* 0x000000051e05723e */ /* 0x000fca00000000ff */
[----:B------:R2:W-:Y:S02]  /*7e20*/  STS.128 [R0], R4 ;  /* 0x0000000400007388 */ /* 0x0005e40000000c00 */
.L_x_2933:
[----:B------:R-:W-:Y:S05]  /*7e30*/  BSYNC B1 ;  /* 0x0000000000017941 */ /* 0x000fea0003800000 */
.L_x_2932:
        /* <DEDUP_REMOVED lines=9> */
[----:B------:R-:W-:Y:S01]  /*7ed0*/  SHF.R.U32.HI R21, RZ, 0x10, R9 ;  /* 0x00000010ff157819 */ /* 0x000fe20000011609 */
[----:B------:R-:W-:Y:S01]  /*7ee0*/  HADD2.F32 R24, -RZ, R45.H0_H0 ;  /* 0x2000002dff187230 */ /* 0x000fe20000004100 */
[--C-:B------:R-:W-:Y:S01]  /*7ef0*/  SHF.R.U32.HI R25, RZ, 0x10, R29.reuse ;  /* 0x00000010ff197819 */ /* 0x100fe2000001161d */
[----:B------:R-:W-:Y:S01]  /*7f00*/  HADD2.F32 R20, -RZ, R47.H0_H0 ;  /* 0x2000002fff147230 */ /* 0x000fe20000004100 */
[----:B------:R-:W-:Y:S01]  /*7f10*/  SHF.R.U64 R31, R28, 0x10, R29 ;  /* 0x000000101c1f7819 */ /* 0x000fe2000000121d */
[----:B------:R-:W-:Y:S01]  /*7f20*/  HADD2.F32 R21, -RZ, R21.H0_H0 ;  /* 0x20000015ff157230 */ /* 0x000fe20000004100 */
[----:B------:R-:W-:Y:S01]  /*7f30*/  SHF.R.U64 R33, R8, 0x10, R9 ;  /* 0x0000001008217819 */ /* 0x000fe20000001209 */
[----:B------:R-:W-:Y:S02]  /*7f40*/  HADD2.F32 R25, -RZ, R25.H0_H0 ;  /* 0x20000019ff197230 */ /* 0x000fe40000004100 */
[----:B-1----:R-:W-:-:S02]  /*7f50*/  HADD2.F32 R14, -RZ, R7.H0_H0 ;  /* 0x20000007ff0e7230 */ /* 0x002fc40000004100 */
[----:B------:R-:W-:Y:S02]  /*7f60*/  HADD2.F32 R15, -RZ, R7.H1_H1 ;  /* 0x30000007ff0f7230 */ /* 0x000fe40000004100 */
[--C-:B------:R-:W-:Y:S02]  /*7f70*/  HADD2.F32 R7, -RZ, R4.reuse.H0_H0 ;  /* 0x20000004ff077230 */ /* 0x100fe40000004100 */
[----:B------:R-:W-:Y:S02]  /*7f80*/  HADD2.F32 R4, -RZ, R4.H1_H1 ;  /* 0x30000004ff047230 */ /* 0x000fe40000004100 */
[C---:B------:R-:W-:Y:S01]  /*7f90*/  FMUL.FTZ R30, R15.reuse, R21 ;  /* 0x000000150f1e7220 */ /* 0x040fe20000410000 */
[-C--:B------:R-:W-:Y:S01]  /*7fa0*/  FMUL.FTZ R27, R15, R25.reuse ;  /* 0x000000190f1b7220 */ /* 0x080fe20000410000 */
[--C-:B------:R-:W-:Y:S02]  /*7fb0*/  HADD2.F32 R8, -RZ, R6.reuse.H0_H0 ;  /* 0x20000006ff087230 */ /* 0x100fe40000004100 */
[----:B------:R-:W-:Y:S01]  /*7fc0*/  FMUL.FTZ R28, R4, R24 ;  /* 0x00000018041c7220 */ /* 0x000fe20000410000 */
[----:B------:R-:W-:Y:S01]  /*7fd0*/  FFMA.FTZ R32, R14, R25, R30 ;  /* 0x000000190e207223 */ /* 0x000fe2000001001e */
[----:B------:R-:W-:-:S02]  /*7fe0*/  HADD2.F32 R9, -RZ, R6.H1_H1 ;  /* 0x30000006ff097230 */ /* 0x000fc40000004100 */
[----:B------:R-:W-:Y:S01]  /*7ff0*/  FFMA.FTZ R27, R14, R21, -R27 ;  /* 0x000000150e1b7223 */ /* 0x000fe2000001081b */
[-C--:B------:R-:W-:Y:S01]  /*8000*/  FMUL.FTZ R30, R4, R20.reuse ;  /* 0x00000014041e7220 */ /* 0x080fe20000410000 */
[C---:B------:R-:W-:Y:S01]  /*8010*/  FFMA.FTZ R28, R7.reuse, R20, -R28 ;  /* 0x00000014071c7223 */ /* 0x040fe2000001081c */
[----:B------:R-:W-:Y:S02]  /*8020*/  HADD2.F32 R6, -RZ, R5.H0_H0 ;  /* 0x20000005ff067230 */ /* 0x000fe40000004100 */
[----:B------:R-:W-:Y:S02]  /*8030*/  HADD2.F32 R20, -RZ, R45.H1_H1 ;  /* 0x3000002dff147230 */ /* 0x000fe40000004100 */
[----:B------:R-:W-:Y:S01]  /*8040*/  FFMA.FTZ R7, R7, R24, R30 ;  /* 0x0000001807077223 */ /* 0x000fe2000001001e */
[----:B------:R-:W-:Y:S02]  /*8050*/  HADD2.F32 R14, -RZ, R47.H1_H1 ;  /* 0x3000002fff0e7230 */ /* 0x000fe40000004100 */
[----:B------:R-:W-:-:S02]  /*8060*/  HADD2.F32 R5, -RZ, R5.H1_H1 ;  /* 0x30000005ff057230 */ /* 0x000fc40000004100 */
[C---:B------:R-:W-:Y:S01]  /*8070*/  FMUL.FTZ R21, R9.reuse, R20 ;  /* 0x0000001409157220 */ /* 0x040fe20000410000 */
[----:B------:R-:W-:Y:S02]  /*8080*/  HADD2.F32 R15, -RZ, R31.H0_H0 ;  /* 0x2000001fff0f7230 */ /* 0x000fe40000004100 */
[-C--:B------:R-:W-:Y:S01]  /*8090*/  FMUL.FTZ R25, R9, R14.reuse ;  /* 0x0000000e09197220 */ /* 0x080fe20000410000 */
[----:B------:R-:W-:Y:S02]  /*80a0*/  HADD2.F32 R4, -RZ, R33.H0_H0 ;  /* 0x20000021ff047230 */ /* 0x000fe40000004100 */
[----:B------:R-:W-:Y:S01]  /*80b0*/  FFMA.FTZ R21, R8, R14, -R21 ;  /* 0x0000000e08157223 */ /* 0x000fe20000010815 */
[----:B------:R-:W-:Y:S01]  /*80c0*/  F2FP.F16.F32.PACK_AB R31, R32, R27 ;  /* 0x0000001b201f723e */ /* 0x000fe200000000ff */
[C---:B------:R-:W-:Y:S01]  /*80d0*/  FMUL.FTZ R9, R5.reuse, R15 ;  /* 0x0000000f05097220 */ /* 0x040fe20000410000 */
[----:B------:R-:W-:Y:S01]  /*80e0*/  FFMA.FTZ R8, R8, R20, R25 ;  /* 0x0000001408087223 */ /* 0x000fe20000010019 */
[----:B------:R-:W-:Y:S01]  /*80f0*/  FMUL.FTZ R24, R5, R4 ;  /* 0x0000000405187220 */ /* 0x000fe20000410000 */
[----:B------:R-:W-:Y:S01]  /*8100*/  F2FP.F16.F32.PACK_AB R28, R7, R28 ;  /* 0x0000001c071c723e */ /* 0x000fe200000000ff */
[----:B------:R-:W-:-:S02]  /*8110*/  FFMA.FTZ R9, R6, R4, -R9 ;  /* 0x0000000406097223 */ /* 0x000fc40000010809 */
[----:B------:R-:W-:Y:S01]  /*8120*/  FFMA.FTZ R24, R6, R15, R24 ;  /* 0x0000000f06187223 */ /* 0x000fe20000010018 */
[----:B------:R-:W-:-:S04]  /*8130*/  F2FP.F16.F32.PACK_AB R30, R8, R21 ;  /* 0x00000015081e723e */ /* 0x000fc800000000ff */
[----:B------:R-:W-:-:S05]  /*8140*/  F2FP.F16.F32.PACK_AB R29, R24, R9 ;  /* 0x00000009181d723e */ /* 0x000fca00000000ff */
[----:B------:R1:W-:Y:S02]  /*8150*/  STS.128 [R3+0x1a400], R28 ;  /* 0x01a4001c03007388 */ /* 0x0003e40000000c00 */
.L_x_2938:
[----:B------:R-:W-:Y:S05]  /*8160*/  BSYNC B1 ;  /* 0x0000000000017941 */ /* 0x000fea0003800000 */
.L_x_2937:
[----:B------:R-:W-:Y:S05]  /*8170*/  @P1 BRA `(.L_x_2936) ;  /* 0x0000001400cc1947 */ /* 0x000fea0003800000 */
[----:B------:R-:W2:Y:S01]  /*8180*/  LDS.128 R4, [R0+0x2000] ;  /* 0x0020000000047984 */ /* 0x000ea20000000c00 */
[--C-:B------:R-:W-:Y:S02]  /*8190*/  SHF.R.U64 R24, R12, 0x10, R13.reuse ;  /* 0x000000100c187819 */ /* 0x100fe4000000120d */
[----:B------:R-:W-:Y:S01]  /*81a0*/  SHF.R.U32.HI R12, RZ, 0x10, R13 ;  /* 0x00000010ff0c7819 */ /* 0x000fe2000001160d */
[----:B------:R-:W-:Y:S01]  /*81b0*/  HADD2.F32 R13, -RZ, R46.H0_H0 ;  /* 0x2000002eff0d7230 */ /* 0x000fe20000004100 */
[--C-:B------:R-:W-:Y:S02]  /*81c0*/  SHF.R.U32.HI R14, RZ, 0x10, R11.reuse ;  /* 0x00000010ff0e7819 */ /* 0x100fe4000001160b */
[----:B------:R-:W-:Y:S01]  /*81d0*/  SHF.R.U64 R21, R10, 0x10, R11 ;  /* 0x000000100a157819 */ /* 0x000fe2000000120b */
[----:B------:R-:W-:Y:S02]  /*81e0*/  HADD2.F32 R12, -RZ, R12.H0_H0 ;  /* 0x2000000cff0c7230 */ /* 0x000fe40000004100 */
[----:B------:R-:W-:-:S02]  /*81f0*/  HADD2.F32 R14, -RZ, R14.H0_H0 ;  /* 0x2000000eff0e7230 */ /* 0x000fc40000004100 */
[----:B------:R-:W-:Y:S02]  /*8200*/  HADD2.F32 R11, -RZ, R48.H0_H0 ;  /* 0x20000030ff0b7230 */ /* 0x000fe40000004100 */
[--C-:B--2---:R-:W-:Y:S02]  /*8210*/  HADD2.F32 R10, -RZ, R7.reuse.H1_H1 ;  /* 0x30000007ff0a7230 */ /* 0x104fe40000004100 */
[--C-:B-1----:R-:W-:Y:S02]  /*8220*/  HADD2.F32 R3, -RZ, R4.reuse.H0_H0 ;  /* 0x20000004ff037230 */ /* 0x102fe40000004100 */
[----:B------:R-:W-:Y:S02]  /*8230*/  HADD2.F32 R4, -RZ, R4.H1_H1 ;  /* 0x30000004ff047230 */ /* 0x000fe40000004100 */
[C---:B------:R-:W-:Y:S01]  /*8240*/  FMUL.FTZ R20, R10.reuse, R14 ;  /* 0x0000000e0a147220 */ /* 0x040fe20000410000 */
[----:B------:R-:W-:Y:S02]  /*8250*/  HADD2.F32 R9, -RZ, R7.H0_H0 ;  /* 0x20000007ff097230 */ /* 0x000fe40000004100 */
[----:B------:R-:W-:Y:S01]  /*8260*/  FMUL.FTZ R15, R10, R12 ;  /* 0x0000000c0a0f7220 */ /* 0x000fe20000410000 */
[----:B------:R-:W-:-:S02]  /*8270*/  HADD2.F32 R7, -RZ, R6.H0_H0 ;  /* 0x20000006ff077230 */ /* 0x000fc40000004100 */
[C---:B------:R-:W-:Y:S01]  /*8280*/  FMUL.FTZ R10, R4.reuse, R13 ;  /* 0x0000000d040a7220 */ /* 0x040fe20000410000 */
[----:B------:R-:W-:Y:S02]  /*8290*/  HADD2.F32 R8, -RZ, R6.H1_H1 ;  /* 0x30000006ff087230 */ /* 0x000fe40000004100 */
[C---:B------:R-:W-:Y:S01]  /*82a0*/  FFMA.FTZ R20, R9.reuse, R12, -R20 ;  /* 0x0000000c09147223 */ /* 0x040fe20000010814 */
[----:B------:R-:W-:Y:S01]  /*82b0*/  FFMA.FTZ R15, R9, R14, R15 ;  /* 0x0000000e090f7223 */ /* 0x000fe2000001000f */
[--C-:B------:R-:W-:Y:S02]  /*82c0*/  HADD2.F32 R6, -RZ, R5.reuse.H0_H0 ;  /* 0x20000005ff067230 */ /* 0x100fe40000004100 */
[-C--:B------:R-:W-:Y:S01]  /*82d0*/  FMUL.FTZ R14, R4, R11.reuse ;  /* 0x0000000b040e7220 */ /* 0x080fe20000410000 */
[----:B------:R-:W-:Y:S01]  /*82e0*/  FFMA.FTZ R12, R3, R11, -R10 ;  /* 0x0000000b030c7223 */ /* 0x000fe2000001080a */
[----:B------:R-:W-:Y:S01]  /*82f0*/  HADD2.F32 R5, -RZ, R5.H1_H1 ;  /* 0x30000005ff057230 */ /* 0x000fe20000004100 */
[----:B------:R-:W-:Y:S01]  /*8300*/  F2FP.F16.F32.PACK_AB R15, R15, R20 ;  /* 0x000000140f0f723e */ /* 0x000fe200000000ff */
[----:B------:R-:W-:-:S02]  /*8310*/  HADD2.F32 R11, -RZ, R46.H1_H1 ;  /* 0x3000002eff0b7230 */ /* 0x000fc40000004100 */
[----:B------:R-:W-:Y:S01]  /*8320*/  FFMA.FTZ R3, R3, R13, R14 ;  /* 0x0000000d03037223 */ /* 0x000fe2000001000e */
[----:B------:R-:W-:Y:S02]  /*8330*/  HADD2.F32 R10, -RZ, R21.H0_H0 ;  /* 0x20000015ff0a7230 */ /* 0x000fe40000004100 */
[----:B------:R-:W-:Y:S02]  /*8340*/  HADD2.F32 R9, -RZ, R48.H1_H1 ;  /* 0x30000030ff097230 */ /* 0x000fe40000004100 */
[C---:B------:R-:W-:Y:S01]  /*8350*/  FMUL.FTZ R14, R8.reuse, R11 ;  /* 0x0000000b080e7220 */ /* 0x040fe20000410000 */
[----:B------:R-:W-:Y:S02]  /*8360*/  HADD2.F32 R4, -RZ, R24.H0_H0 ;  /* 0x20000018ff047230 */ /* 0x000fe40000004100 */
[----:B------:R-:W-:Y:S01]  /*8370*/  FMUL.FTZ R13, R5, R10 ;  /* 0x0000000a050d7220 */ /* 0x000fe20000410000 */
[----:B------:R-:W-:Y:S01]  /*8380*/  F2FP.F16.F32.PACK_AB R12, R3, R12 ;  /* 0x0000000c030c723e */ /* 0x000fe200000000ff */
[-C--:B------:R-:W-:Y:S01]  /*8390*/  FMUL.FTZ R8, R8, R9.reuse ;  /* 0x0000000908087220 */ /* 0x080fe20000410000 */
[----:B------:R-:W-:Y:S01]  /*83a0*/  FFMA.FTZ R14, R7, R9, -R14 ;  /* 0x00000009070e7223 */ /* 0x000fe2000001080e */
[-C--:B------:R-:W-:Y:S01]  /*83b0*/  FMUL.FTZ R5, R5, R4.reuse ;  /* 0x0000000405057220 */ /* 0x080fe20000410000 */
[----:B------:R-:W-:Y:S01]  /*83c0*/  FFMA.FTZ R13, R6, R4, -R13 ;  /* 0x00000004060d7223 */ /* 0x000fe2000001080d */
[----:B------:R-:W-:-:S02]  /*83d0*/  FFMA.FTZ R7, R7, R11, R8 ;  /* 0x0000000b07077223 */ /* 0x000fc40000010008 */
[----:B------:R-:W-:-:S03]  /*83e0*/  FFMA.FTZ R6, R6, R10, R5 ;  /* 0x0000000a06067223 */ /* 0x000fc60000010005 */
[----:B------:R-:W-:Y:S02]  /*83f0*/  F2FP.F16.F32.PACK_AB R14, R7, R14 ;  /* 0x0000000e070e723e */ /* 0x000fe400000000ff */
[----:B------:R-:W-:-:S05]  /*8400*/  F2FP.F16.F32.PACK_AB R13, R6, R13 ;  /* 0x0000000d060d723e */ /* 0x000fca00000000ff */
[----:B------:R2:W-:Y:S01]  /*8410*/  STS.128 [R0+0x2000], R12 ;  /* 0x0020000c00007388 */ /* 0x0005e20000000c00 */
[----:B------:R-:W-:Y:S05]  /*8420*/  BRA `(.L_x_2936) ;  /* 0x0000001400207947 */ /* 0x000fea0003800000 */
.L_x_2923:
[----:B------:R-:W1:Y:S01]  /*8430*/  S2R R0, SR_TID.X ;  /* 0x0000000000007919 */ /* 0x000e620000002100 */
[----:B------:R-:W2:Y:S01]  /*8440*/  LDC R8, c[0x0][0x448] ;  /* 0x00011200ff087b82 */ /* 0x000ea20000000800 */
[----:B------:R-:W-:Y:S01]  /*8450*/  ULDC.64 UR4, c[0x0][0x3f8] ;  /* 0x0000fe0000047ab9 */ /* 0x000fe20000000a00 */
[----:B------:R-:W-:Y:S01]  /*8460*/  ULDC.64 UR6, c[0x0][0x408] ;  /* 0x0001020000067ab9 */ /* 0x000fe20000000a00 */
[----:B------:R-:W-:Y:S02]  /*8470*/  IMAD.MOV.U32 R20, RZ, RZ, R24 ;  /* 0x000000ffff147224 */ /* 0x000fe400078e0018 */
[----:B------:R-:W-:Y:S02]  /*8480*/  IMAD.MOV.U32 R21, RZ, RZ, R27 ;  /* 0x000000ffff157224 */ /* 0x000fe400078e001b */
[----:B------:R-:W-:Y:S01]  /*8490*/  IMAD.MOV.U32 R4, RZ, RZ, R30 ;  /* 0x000000ffff047224 */ /* 0x000fe200078e001e */
[----:B--2---:R-:W-:Y:S01]  /*84a0*/  ISETP.NE.AND P0, PT, R8, 0x1, PT ;  /* 0x000000010800780c */ /* 0x004fe20003f05270 */
[----:B-1----:R-:W-:-:S05]  /*84b0*/  VIADD R0, R0, 0xffffff80 ;  /* 0xffffff8000007836 */ /* 0x002fca0000000000 */
[----:B------:R-:W-:-:S07]  /*84c0*/  SHF.R.S32.HI R3, RZ, 0x1f, R0 ;  /* 0x0000001fff037819 */ /* 0x000fce0000011400 */
[----:B------:R-:W1:Y:S01]  /*84d0*/  @P0 LDC R5, c[0x0][0x450] ;  /* 0x00011400ff050b82 */ /* 0x000e620000000800 */
[----:B------:R-:W-:-:S04]  /*84e0*/  LEA.HI R3, R3, R0, RZ, 0x2 ;  /* 0x0000000003037211 */ /* 0x000fc800078f10ff */
[----:B------:R-:W-:-:S05]  /*84f0*/  LOP3.LUT R3, R3, 0xfffffffc, RZ, 0xc0, !PT ;  /* 0xfffffffc03037812 */ /* 0x000fca00078ec0ff */
[----:B------:R-:W-:Y:S02]  /*8500*/  IMAD.IADD R3, R0, 0x1, -R3 ;  /* 0x0000000100037824 */ /* 0x000fe400078e0a03 */
[----:B------:R-:W2:Y:S02]  /*8510*/  @P0 LDC R0, c[0x0][0x44c] ;  /* 0x00011300ff000b82 */ /* 0x000ea40000000800 */
[----:B------:R-:W-:-:S04]  /*8520*/  IMAD R3, R3, 0x40, R36 ;  /* 0x0000004003037824 */ /* 0x000fc800078e0224 */
[----:B--2---:R-:W-:-:S05]  /*8530*/  @P0 IMAD.HI.U32 R0, R3, R0, RZ ;  /* 0x0000000003000227 */ /* 0x004fca00078e00ff */
[----:B-1----:R-:W-:Y:S01]  /*8540*/  @P0 SHF.R.U32.HI R3, RZ, R5, R0 ;  /* 0x00000005ff030219 */ /* 0x002fe20000011600 */
[----:B------:R-:W-:-:S03]  /*8550*/  IMAD.MOV.U32 R5, RZ, RZ, R29 ;  /* 0x000000ffff057224 */ /* 0x000fc600078e001d */
        /* <DEDUP_REMOVED lines=11> */
[----:B------:R-:W-:-:S02]  /*8610*/  IADD3 R3, R21, R7, RZ ;  /* 0x0000000715037210 */ /* 0x000fc40007ffe0ff */
[----:B------:R-:W-:Y:S01]  /*8620*/  IMAD.IADD R25, R5, 0x1, R25 ;  /* 0x0000000105197824 */ /* 0x000fe200078e0219 */
[----:B------:R-:W-:Y:S02]  /*8630*/  LEA R24, P1, R4, UR6, 0x1 ;  /* 0x0000000604187c11 */ /* 0x000fe4000f8208ff */
[----:B------:R-:W-:Y:S02]  /*8640*/  LEA.HI.X R20, R20, UR5, R3, 0x1, P0 ;  /* 0x0000000514147c11 */ /* 0x000fe400080f0c03 */
[----:B------:R-:W-:Y:S01]  /*8650*/  LEA.HI.X R25, R4, UR7, R25, 0x1, P1 ;  /* 0x0000000704197c11 */ /* 0x000fe200088f0c19 */
[----:B------:R-:W-:Y:S08]  /*8660*/  BRA.DIV UR4, `(.L_x_2939) ;  /* 0x00000182041c7947 */ /* 0x000ff0000b800000 */
[----:B------:R-:W1:Y:S01]  /*8670*/  LDC R37, c[0x0][0x3f4] ;  /* 0x0000fd00ff257b82 */ /* 0x000e620000000800 */
[----:B------:R-:W2:Y:S01]  /*8680*/  SHFL.IDX PT, R3, R10, RZ, 0x1c1f ;  /* 0x001c1fff0a037589 */ /* 0x000ea200000e0000 */
[----:B------:R-:W-:-:S03]  /*8690*/  IMAD R27, R207, R8, RZ ;  /* 0x00000008cf1b7224 */ /* 0x000fc600078e02ff */
[----:B------:R-:W3:Y:S04]  /*86a0*/  SHFL.IDX PT, R0, R20, RZ, 0x1c1f ;  /* 0x001c1fff14007589 */ /* 0x000ee800000e0000 */
[----:B------:R-:W4:Y:S04]  /*86b0*/  SHFL.IDX PT, R14, R24, RZ, 0x1c1f ;  /* 0x001c1fff180e7589 */ /* 0x000f2800000e0000 */
[----:B------:R-:W5:Y:S01]  /*86c0*/  SHFL.IDX PT, R8, R25, RZ, 0x1c1f ;  /* 0x001c1fff19087589 */ /* 0x000f6200000e0000 */
[----:B-1----:R-:W-:-:S04]  /*86d0*/  ISETP.GE.AND P0, PT, R16, R37, PT ;  /* 0x000000251000720c */ /* 0x002fc80003f06270 */
[----:B------:R-:W-:-:S13]  /*86e0*/  ISETP.GE.OR P1, PT, R36, R27, P0 ;  /* 0x0000001b2400720c */ /* 0x000fda0000726670 */
[C---:B------:R-:W-:Y:S01]  /*86f0*/  @!P1 IMAD.SHL.U32 R9, R16.reuse, 0x2, RZ ;  /* 0x0000000210099824 */ /* 0x040fe200078e00ff */
[----:B------:R-:W-:-:S04]  /*8700*/  @!P1 SHF.L.U64.HI R21, R16, 0x1, R17 ;  /* 0x0000000110159819 */ /* 0x000fc80000010211 */
[----:B--2---:R-:W-:-:S05]  /*8710*/  @!P1 IADD3 R4, P2, R3, R9, RZ ;  /* 0x0000000903049210 */ /* 0x004fca0007f5e0ff */
[----:B---3--:R-:W-:-:S06]  /*8720*/  @!P1 IMAD.X R5, R0, 0x1, R21, P2 ;  /* 0x0000000100059824 */ /* 0x008fcc00010e0615 */
[----:B------:R-:W2:Y:S01]  /*8730*/  @!P1 LD.E.128 R4, desc[UR52][R4.64] ;  /* 0x0000003404049980 */ /* 0x000ea2000c101d00 */
[----:B----4-:R-:W-:-:S05]  /*8740*/  @!P1 IADD3 R14, P2, R14, R9, RZ ;  /* 0x000000090e0e9210 */ /* 0x010fca0007f5e0ff */
[----:B-----5:R-:W-:-:S04]  /*8750*/  @!P1 IMAD.X R3, R8, 0x1, R21, P2 ;  /* 0x0000000108039824 */ /* 0x020fc800010e0615 */
[----:B------:R-:W-:-:S05]  /*8760*/  @!P1 IMAD.MOV.U32 R15, RZ, RZ, R3 ;  /* 0x000000ffff0f9224 */ /* 0x000fca00078e0003 */
[----:B------:R1:W3:Y:S01]  /*8770*/  @!P1 LD.E.128 R28, desc[UR52][R14.64] ;  /* 0x000000340e1c9980 */ /* 0x0002e2000c101d00 */
[----:B------:R-:W-:Y:S02]  /*8780*/  CS2R R42, SRZ ;  /* 0x00000000002a7805 */ /* 0x000fe4000001ff00 */
[----:B------:R-:W-:Y:S01]  /*8790*/  CS2R R40, SRZ ;  /* 0x0000000000287805 */ /* 0x000fe2000001ff00 */
[----:B------:R-:W4:Y:S04]  /*87a0*/  SHFL.IDX PT, R8, R25, 0x1, 0x1c1f ;  /* 0x003c1f0019087f89 */ /* 0x000f2800000e0000 */
[----:B-1----:R-:W1:Y:S01]  /*87b0*/  SHFL.IDX PT, R14, R24, 0x1, 0x1c1f ;  /* 0x003c1f00180e7f89 */ /* 0x002e6200000e0000 */
[----:B--2---:R-:W-:Y:S02]  /*87c0*/  @!P1 IMAD.MOV.U32 R42, RZ, RZ, R4 ;  /* 0x000000ffff2a9224 */ /* 0x004fe400078e0004 */
[----:B------:R-:W-:Y:S01]  /*87d0*/  @!P1 IMAD.MOV.U32 R43, RZ, RZ, R5 ;  /* 0x000000ffff2b9224 */ /* 0x000fe200078e0005 */
[----:B------:R-:W-:Y:S01]  /*87e0*/  CS2R R4, SRZ ;  /* 0x0000000000047805 */ /* 0x000fe2000001ff00 */
[----:B------:R-:W-:-:S02]  /*87f0*/  IMAD.MOV.U32 R0, RZ, RZ, R42 ;  /* 0x000000ffff007224 */ /* 0x000fc400078e002a */
[----:B------:R-:W-:Y:S02]  /*8800*/  @!P1 IMAD.MOV.U32 R40, RZ, RZ, R6 ;  /* 0x000000ffff289224 */ /* 0x000fe400078e0006 */
[----:B------:R-:W-:Y:S01]  /*8810*/  @!P1 IMAD.MOV.U32 R41, RZ, RZ, R7 ;  /* 0x000000ffff299224 */ /* 0x000fe200078e0007 */
[----:B------:R-:W-:Y:S01]  /*8820*/  PRMT R48, R48, 0x5410, R0 ;  /* 0x0000541030307816 */ /* 0x000fe20000000000 */
[----:B------:R-:W-:Y:S01]  /*8830*/  IMAD.MOV.U32 R3, RZ, RZ, R43 ;  /* 0x000000ffff037224 */ /* 0x000fe200078e002b */
[----:B------:R-:W2:Y:S01]  /*8840*/  SHFL.IDX PT, R0, R20, 0x1, 0x1c1f ;  /* 0x003c1f0014007f89 */ /* 0x000ea200000e0000 */
[----:B------:R-:W-:Y:S01]  /*8850*/  CS2R R6, SRZ ;  /* 0x0000000000067805 */ /* 0x000fe2000001ff00 */
[----:B------:R-:W-:Y:S02]  /*8860*/  IMAD.MOV.U32 R9, RZ, RZ, R40 ;  /* 0x000000ffff097224 */ /* 0x000fe400078e0028 */
[----:B------:R-:W-:Y:S01]  /*8870*/  IMAD.MOV.U32 R11, RZ, RZ, R41 ;  /* 0x000000ffff0b7224 */ /* 0x000fe200078e0029 */
[----:B------:R-:W-:Y:S01]  /*8880*/  PRMT R44, R3, 0x7610, R44 ;  /* 0x00007610032c7816 */ /* 0x000fe2000000002c */
[----:B---3--:R-:W-:Y:S01]  /*8890*/  @!P1 IMAD.MOV.U32 R6, RZ, RZ, R28 ;  /* 0x000000ffff069224 */ /* 0x008fe200078e001c */
[----:B------:R3:W1:Y:S01]  /*88a0*/  SHFL.IDX PT, R3, R10, 0x1, 0x1c1f ;  /* 0x003c1f000a037f89 */ /* 0x00066200000e0000 */
[----:B------:R-:W-:Y:S01]  /*88b0*/  @!P1 IMAD.MOV.U32 R7, RZ, RZ, R29 ;  /* 0x000000ffff079224 */ /* 0x000fe200078e001d */
[----:B------:R-:W-:Y:S01]  /*88c0*/  PRMT R9, R9, 0x5410, R11 ;  /* 0x0000541009097816 */ /* 0x000fe2000000000b */
[----:B------:R-:W-:Y:S01]  /*88d0*/  @!P1 IMAD.MOV.U32 R4, RZ, RZ, R30 ;  /* 0x000000ffff049224 */ /* 0x000fe200078e001e */
[----:B------:R-:W-:Y:S01]  /*88e0*/  CS2R R28, SRZ ;  /* 0x00000000001c7805 */ /* 0x000fe2000001ff00 */
[----:B------:R-:W-:-:S02]  /*88f0*/  @!P1 IMAD.MOV.U32 R5, RZ, RZ, R31 ;  /* 0x000000ffff059224 */ /* 0x000fc400078e001f */
[----:B------:R-:W-:Y:S02]  /*8900*/  IMAD.MOV.U32 R11, RZ, RZ, R7 ;  /* 0x000000ffff0b7224 */ /* 0x000fe400078e0007 */
[----:B---3--:R-:W-:Y:S02]  /*8910*/  IMAD.MOV.U32 R10, RZ, RZ, R6 ;  /* 0x000000ffff0a7224 */ /* 0x008fe400078e0006 */
[----:B------:R-:W-:Y:S01]  /*8920*/  IMAD.MOV.U32 R12, RZ, RZ, R4 ;  /* 0x000000ffff0c7224 */ /* 0x000fe200078e0004 */
[----:B------:R-:W-:Y:S01]  /*8930*/  PRMT R25, R11, 0x7610, R25 ;  /* 0x000076100b197816 */ /* 0x000fe20000000019 */
[----:B0-----:R-:W-:Y:S01]  /*8940*/  IMAD.MOV.U32 R13, RZ, RZ, R5 ;  /* 0x000000ffff0d7224 */ /* 0x001fe200078e0005 */
[----:B------:R-:W-:Y:S02]  /*8950*/  PRMT R48, R10, 0x7610, R48 ;  /* 0x000076100a307816 */ /* 0x000fe40000000030 */
[----:B------:R-:W-:Y:S02]  /*8960*/  PRMT R53, R12, 0x7610, R53 ;  /* 0x000076100c357816 */ /* 0x000fe40000000035 */
[----:B--2-4-:R-:W-:-:S07]  /*8970*/  PRMT R24, R13, 0x7610, R24 ;  /* 0x000076100d187816 */ /* 0x014fce0000000018 */
.L_x_3241:
[----:B------:R-:W2:Y:S01]  /*8980*/  LDL R11, [R1+0x10] ;  /* 0x00001000010b7983 */ /* 0x000ea20000100800 */
[----:B------:R-:W-:Y:S01]  /*8990*/  VIADD R36, R36, 0x40 ;  /* 0x0000004024247836 */ /* 0x000fe20000000000 */
[----:B------:R-:W-:Y:S01]  /*89a0*/  BSSY B1, `(.L_x_2940) ;  /* 0x0000016000017945 */ /* 0x000fe20003800000 */
[----:B------:R-:W-:Y:S02]  /*89b0*/  CS2R R30, SRZ ;  /* 0x00000000001e7805 */ /* 0x000fe4000001ff00 */
[----:B------:R-:W-:Y:S02]  /*89c0*/  CS2R R32, SRZ ;  /* 0x0000000000207805 */ /* 0x000fe4000001ff00 */
[----:B------:R-:W-:Y:S02]  /*89d0*/  CS2R R34, SRZ ;  /* 0x0000000000227805 */ /* 0x000fe4000001ff00 */
[----:B------:R-:W-:Y:S02]  /*89e0*/  ISETP.GE.AND P1, PT, R36, R27, PT ;  /* 0x0000001b2400720c */ /* 0x000fe40003f26270 */
[----:B--2---:R-:W-:-:S04]  /*89f0*/  LEA.HI R10, R11, R11, RZ, 0x1 ;  /* 0x0000000b0b0a7211 */ /* 0x004fc800078f08ff */
[----:B------:R-:W-:-:S05]  /*8a00*/  LOP3.LUT R10, R10, 0xfffffffe, RZ, 0xc0, !PT ;  /* 0xfffffffe0a0a7812 */ /* 0x000fca00078ec0ff */
[----:B------:R-:W-:-:S05]  /*8a10*/  IMAD.IADD R10, R11, 0x1, -R10 ;  /* 0x000000010b0a7824 */ /* 0x000fca00078e0a0a */
[----:B------:R-:W-:Y:S01]  /*8a20*/  SHF.L.U32 R10, R10, 0x1f, RZ ;  /* 0x0000001f0a0a7819 */ /* 0x000fe200000006ff */
[----:B------:R-:W-:Y:S06]  /*8a30*/  @P1 BRA `(.L_x_2941) ;  /* 0x0000000000301947 */ /* 0x000fec0003800000 */
[----:B------:R-:W-:Y:S02]  /*8a40*/  CS2R R30, SRZ ;  /* 0x00000000001e7805 */ /* 0x000fe4000001ff00 */
[----:B------:R-:W-:Y:S02]  /*8a50*/  CS2R R32, SRZ ;  /* 0x0000000000207805 */ /* 0x000fe4000001ff00 */
[----:B------:R-:W-:Y:S01]  /*8a60*/  CS2R R34, SRZ ;  /* 0x0000000000227805 */ /* 0x000fe2000001ff00 */
[----:B------:R-:W-:Y:S06]  /*8a70*/  @P0 BRA `(.L_x_2941) ;  /* 0x0000000000200947 */ /* 0x000fec0003800000 */
[C---:B------:R-:W-:Y:S01]  /*8a80*/  IMAD.SHL.U32 R15, R16.reuse, 0x2, RZ ;  /* 0x00000002100f7824 */ /* 0x040fe200078e00ff */
[----:B------:R-:W-:-:S04]  /*8a90*/  SHF.L.U64.HI R11, R16, 0x1, R17 ;  /* 0x00000001100b7819 */ /* 0x000fc80000010211 */
[-C--:B-1----:R-:W-:Y:S02]  /*8aa0*/  IADD3 R32, P1, R3, R15.reuse, RZ ;  /* 0x0000000f03207210 */ /* 0x082fe40007f3e0ff */
[----:B------:R-:W-:-:S03]  /*8ab0*/  IADD3 R14, P2, R14, R15, RZ ;  /* 0x0000000f0e0e7210 */ /* 0x000fc60007f5e0ff */
[--C-:B------:R-:W-:Y:S02]  /*8ac0*/  IMAD.X R33, R0, 0x1, R11.reuse, P1 ;  /* 0x0000000100217824 */ /* 0x100fe400008e060b */
[----:B------:R-:W-:-:S04]  /*8ad0*/  IMAD.X R15, R8, 0x1, R11, P2 ;  /* 0x00000001080f7824 */ /* 0x000fc800010e060b */
[----:B------:R-:W5:Y:S04]  /*8ae0*/  LD.E.128 R32, desc[UR52][R32.64] ;  /* 0x0000003420207980 */ /* 0x000f68000c101d00 */
[----:B------:R0:W5:Y:S02]  /*8af0*/  LD.E.128 R28, desc[UR52][R14.64] ;  /* 0x000000340e1c7980 */ /* 0x000164000c101d00 */
.L_x_2941:
[----:B------:R-:W-:Y:S05]  /*8b00*/  BSYNC B1 ;  /* 0x0000000000017941 */ /* 0x000fea0003800000 */
.L_x_2940:
[----:B------:R-:W2:Y:S01]  /*8b10*/  SYNCS.PHASECHK.TRANS64.TRYWAIT P1, [R23+URZ+0x22800], R10 ;  /* 0x0228000a170075a7 */ /* 0x000ea2000802017f */
[----:B------:R-:W-:Y:S01]  /*8b20*/  VIADDMNMX R0, R27, -R218, 0x80, PT ;  /* 0x000000801b007446 */ /* 0x000fe200038009da */
[C---:B------:R-:W-:Y:S01]  /*8b30*/  VIADD R11, R209.reuse, 0x40 ;  /* 0x00000040d10b7836 */ /* 0x040fe20000000000 */
[----:B------:R-:W-:Y:S01]  /*8b40*/  BSSY B1, `(.L_x_2942) ;  /* 0x0000010000017945 */ /* 0x000fe20003800000 */
[----:B-1---5:R-:W-:Y:S01]  /*8b50*/  IMAD.MOV.U32 R3, RZ, RZ, R28 ;  /* 0x000000ffff037224 */ /* 0x022fe200078e001c */
[-C--:B------:R-:W-:Y:S01]  /*8b60*/  ISETP.GE.OR P2, PT, R209, R0.reuse, P0 ;  /* 0x00000000d100720c */ /* 0x080fe20000746670 */
[----:B------:R-:W-:Y:S01]  /*8b70*/  IMAD.MOV.U32 R8, RZ, RZ, R29 ;  /* 0x000000ffff087224 */ /* 0x000fe200078e001d */
[----:B------:R-:W-:Y:S01]  /*8b80*/  ISETP.GE.OR P0, PT, R11, R0, P0 ;  /* 0x000000000b00720c */ /* 0x000fe20000706670 */
[----:B------:R-:W-:Y:S01]  /*8b90*/  IMAD.MOV.U32 R0, RZ, RZ, R30 ;  /* 0x000000ffff007224 */ /* 0x000fe200078e001e */
[----:B------:R-:W-:Y:S01]  /*8ba0*/  PRMT R53, R53, 0x5410, R3 ;  /* 0x0000541035357816 */ /* 0x000fe20000000003 */
[----:B------:R-:W-:Y:S01]  /*8bb0*/  IMAD.MOV.U32 R3, RZ, RZ, R31 ;  /* 0x000000ffff037224 */ /* 0x000fe200078e001f */
[----:B------:R-:W-:Y:S01]  /*8bc0*/  PRMT R54, R8, 0x7610, R54 ;  /* 0x0000761008367816 */ /* 0x000fe20000000036 */
[----:B------:R-:W-:-:S02]  /*8bd0*/  IMAD.MOV.U32 R8, RZ, RZ, R32 ;  /* 0x000000ffff087224 */ /* 0x000fc400078e0020 */
[----:B------:R-:W-:Y:S01]  /*8be0*/  IMAD.MOV.U32 R11, RZ, RZ, R33 ;  /* 0x000000ffff0b7224 */ /* 0x000fe200078e0021 */
[----:B------:R-:W-:Y:S01]  /*8bf0*/  PRMT R54, R54, 0x5410, R0 ;  /* 0x0000541036367816 */ /* 0x000fe20000000000 */
[----:B------:R-:W-:Y:S01]  /*8c00*/  IMAD.IADD R0, R16, 0x1, R37 ;  /* 0x0000000110007824 */ /* 0x000fe200078e0225 */
[----:B------:R-:W-:Y:S02]  /*8c10*/  PRMT R55, R3, 0x5410, R8 ;  /* 0x0000541003377816 */ /* 0x000fe40000000008 */
[----:B------:R-:W-:Y:S01]  /*8c20*/  PRMT R56, R11, 0x7610, R56 ;  /* 0x000076100b387816 */ /* 0x000fe20000000038 */
[----:B--2---:R-:W-:Y:S06]  /*8c30*/  @!P1 BRA `(.L_x_2943) ;  /* 0x0000018000109947 */ /* 0x004fec0003800000 */
.L_x_3242:
[----:B------:R-:W-:Y:S05]  /*8c40*/  BSYNC B1 ;  /* 0x0000000000017941 */ /* 0x000fea0003800000 */
.L_x_2942:
[----:B------:R-:W-:Y:S01]  /*8c50*/  BSSY B1, `(.L_x_2944) ;  /* 0x0000069000017945 */ /* 0x000fe20003800000 */
[----:B------:R-:W-:Y:S01]  /*8c60*/  IMAD.MOV.U32 R57, RZ, RZ, R34 ;  /* 0x000000ffff397224 */ /* 0x000fe200078e0022 */
[----:B------:R-:W-:Y:S01]  /*8c70*/  LOP3.LUT R3, R0, 0x38, RZ, 0xc0, !PT ;  /* 0x0000003800037812 */ /* 0x000fe200078ec0ff */
[----:B------:R-:W-:Y:S01]  /*8c80*/  IMAD.MOV.U32 R58, RZ, RZ, R35 ;  /* 0x000000ffff3a7224 */ /* 0x000fe200078e0023 */
[----:B------:R-:W-:Y:S06]  /*8c90*/  @P2 BRA `(.L_x_2945) ;  /* 0x0000000400902947 */ /* 0x000fec0003800000 */
[----:B------:R-:W2:Y:S01]  /*8ca0*/  LDL R8, [R1+0x1c] ;  /* 0x00001c0001087983 */ /* 0x000ea20000100800 */
[----:B------:R-:W-:Y:S01]  /*8cb0*/  HADD2.F32 R25, -RZ, R25.H0_H0 ;  /* 0x20000019ff197230 */ /* 0x000fe20000004100 */
[----:B------:R-:W-:Y:S01]  /*8cc0*/  SHF.R.U64 R49, R4, 0x10, R5 ;  /* 0x0000001004317819 */ /* 0x000fe20000001205 */
[----:B------:R-:W-:Y:S01]  /*8cd0*/  HADD2.F32 R21, -RZ, R44.H0_H0 ;  /* 0x2000002cff157230 */ /* 0x000fe20000004100 */
[----:B------:R-:W3:Y:S01]  /*8ce0*/  S2R R11, SR_TID.X ;  /* 0x00000000000b7919 */ /* 0x000ee20000002100 */
[--C-:B------:R-:W-:Y:S02]  /*8cf0*/  SHF.R.U64 R52, R42, 0x10, R43.reuse ;  /* 0x000000102a347819 */ /* 0x100fe4000000122b */
[----:B------:R-:W-:Y:S02]  /*8d00*/  SHF.R.U32.HI R42, RZ, 0x10, R43 ;  /* 0x00000010ff2a7819 */ /* 0x000fe4000001162b */
[--C-:B------:R-:W-:Y:S02]  /*8d10*/  SHF.R.U64 R51, R40, 0x10, R41.reuse ;  /* 0x0000001028337819 */ /* 0x100fe40000001229 */
[----:B------:R-:W-:-:S02]  /*8d20*/  SHF.R.U32.HI R46, RZ, 0x10, R41 ;  /* 0x00000010ff2e7819 */ /* 0x000fc40000011629 */
[----:B------:R-:W-:Y:S02]  /*8d30*/  SHF.R.U32.HI R43, RZ, 0x10, R5 ;  /* 0x00000010ff2b7819 */ /* 0x000fe40000011605 */
[----:B------:R-:W-:Y:S01]  /*8d40*/  SHF.R.U64 R50, R6, 0x10, R7 ;  /* 0x0000001006327819 */ /* 0x000fe20000001207 */
[----:B---3--:R-:W-:-:S05]  /*8d50*/  VIADD R11, R11, 0xffffff80 ;  /* 0xffffff800b0b7836 */ /* 0x008fca0000000000 */
[----:B------:R-:W-:-:S04]  /*8d60*/  SHF.R.S32.HI R20, RZ, 0x1f, R11 ;  /* 0x0000001fff147819 */ /* 0x000fc8000001140b */
[----:B------:R-:W-:-:S04]  /*8d70*/  LEA.HI R20, R20, R11, RZ, 0x5 ;  /* 0x0000000b14147211 */ /* 0x000fc800078f28ff */
[----:B------:R-:W-:Y:S01]  /*8d80*/  SHF.R.S32.HI R20, RZ, 0x5, R20 ;  /* 0x00000005ff147819 */ /* 0x000fe20000011414 */
[----:B--2---:R-:W-:-:S05]  /*8d90*/  IMAD.SHL.U32 R0, R8, 0x40, RZ ;  /* 0x0000004008007824 */ /* 0x004fca00078e00ff */
[----:B------:R-:W-:-:S04]  /*8da0*/  LOP3.LUT R8, R0, 0x1c0, RZ, 0xc0, !PT ;  /* 0x000001c000087812 */ /* 0x000fc800078ec0ff */
[----:B------:R-:W-:Y:S02]  /*8db0*/  LOP3.LUT R0, R8, 0x38, R16, 0xf8, !PT ;  /* 0x0000003808007812 */ /* 0x000fe400078ef810 */
[----:B------:R-:W-:-:S04]  /*8dc0*/  SHF.R.U32.HI R11, RZ, 0x3, R8 ;  /* 0x00000003ff0b7819 */ /* 0x000fc80000011608 */
[----:B------:R-:W-:-:S05]  /*8dd0*/  LOP3.LUT R0, R0, R11, RZ, 0x3c, !PT ;  /* 0x0000000b00007212 */ /* 0x000fca00078e3cff */
[----:B------:R-:W-:-:S04]  /*8de0*/  IMAD R0, R20, 0x200, R0 ;  /* 0x0000020014007824 */ /* 0x000fc800078e0200 */
[----:B------:R-:W-:Y:S01]  /*8df0*/  IMAD R45, R0, 0x2, R23 ;  /* 0x00000002002d7824 */ /* 0x000fe200078e0217 */
[----:B------:R-:W-:-:S04]  /*8e00*/  LOP3.LUT R0, R11, R3, R8, 0x1e, !PT ;  /* 0x000000030b007212 */ /* 0x000fc800078e1e08 */
[----:B0-----:R-:W0:Y:S01]  /*8e10*/  LDS.128 R12, [R45+0x18400] ;  /* 0x018400002d0c7984 */ /* 0x001e220000000c00 */
[----:B------:R-:W-:Y:S01]  /*8e20*/  IMAD R0, R20, 0x200, R0 ;  /* 0x0000020014007824 */ /* 0x000fe200078e0200 */
[----:B------:R-:W-:-:S03]  /*8e30*/  SHF.R.U32.HI R20, RZ, 0x10, R7 ;  /* 0x00000010ff147819 */ /* 0x000fc60000011607 */
[----:B------:R-:W-:Y:S02]  /*8e40*/  IMAD R47, R0, 0x2, R23 ;  /* 0x00000002002f7824 */ /* 0x000fe400078e0217 */
[----:B------:R-:W-:-:S03]  /*8e50*/  HADD2.F32 R20, -RZ, R20.H0_H0 ;  /* 0x20000014ff147230 */ /* 0x000fc60000004100 */
[----:B------:R-:W2:Y:S01]  /*8e60*/  LDS.128 R36, [R47+0x18400] ;  /* 0x018400002f247984 */ /* 0x000ea20000000c00 */
[--C-:B0-----:R-:W-:Y:S02]  /*8e70*/  HADD2.F32 R4, -RZ, R13.reuse.H0_H0 ;  /* 0x2000000dff047230 */ /* 0x101fe40000004100 */
[----:B------:R-:W-:Y:S02]  /*8e80*/  HADD2.F32 R13, -RZ, R13.H1_H1 ;  /* 0x3000000dff0d7230 */ /* 0x000fe40000004100 */
[--C-:B------:R-:W-:Y:S02]  /*8e90*/  HADD2.F32 R6, -RZ, R15.reuse.H0_H0 ;  /* 0x2000000fff067230 */ /* 0x100fe40000004100 */
[----:B------:R-:W-:Y:S02]  /*8ea0*/  HADD2.F32 R15, -RZ, R15.H1_H1 ;  /* 0x3000000fff0f7230 */ /* 0x000fe40000004100 */
[----:B------:R-:W-:Y:S02]  /*8eb0*/  HADD2.F32 R0, -RZ, R12.H0_H0 ;  /* 0x2000000cff007230 */ /* 0x000fe40000004100 */
[----:B--2---:R-:W-:-:S02]  /*8ec0*/  HADD2.F32 R8, -RZ, R37.H0_H0 ;  /* 0x20000025ff087230 */ /* 0x004fc40000004100 */
[----:B------:R-:W-:Y:S02]  /*8ed0*/  HADD2.F32 R37, -RZ, R37.H1_H1 ;  /* 0x30000025ff257230 */ /* 0x000fe40000004100 */
[----:B------:R-:W-:Y:S02]  /*8ee0*/  HADD2.F32 R11, -RZ, R39.H0_H0 ;  /* 0x20000027ff0b7230 */ /* 0x000fe40000004100 */
[C---:B------:R-:W-:Y:S01]  /*8ef0*/  FMUL.FTZ R27, R8.reuse, R25 ;  /* 0x00000019081b7220 */ /* 0x040fe20000410000 */
[-C--:B------:R-:W-:Y:S01]  /*8f00*/  FMUL.FTZ R41, R8, R21.reuse ;  /* 0x0000001508297220 */ /* 0x080fe20000410000 */
[----:B------:R-:W-:Y:S02]  /*8f10*/  HADD2.F32 R8, -RZ, R42.H0_H0 ;  /* 0x2000002aff087230 */ /* 0x000fe40000004100 */
[C---:B------:R-:W-:Y:S01]  /*8f20*/  FFMA.FTZ R27, R4.reuse, R21, -R27 ;  /* 0x00000015041b7223 */ /* 0x040fe2000001081b */
[----:B------:R-:W-:Y:S02]  /*8f30*/  HADD2.F32 R21, -RZ, R24.H0_H0 ;  /* 0x20000018ff157230 */ /* 0x000fe40000004100 */
[----:B------:R-:W-:Y:S01]  /*8f40*/  FMUL.FTZ R24, R37, R20 ;  /* 0x0000001425187220 */ /* 0x000fe20000410000 */
[----:B------:R-:W-:Y:S01]  /*8f50*/  FFMA.FTZ R41, R4, R25, R41 ;  /* 0x0000001904297223 */ /* 0x000fe20000010029 */
[----:B------:R-:W-:-:S02]  /*8f60*/  HADD2.F32 R4, -RZ, R9.H1_H1 ;  /* 0x30000009ff047230 */ /* 0x000fc40000004100 */
[-C--:B------:R-:W-:Y:S01]  /*8f70*/  FMUL.FTZ R42, R37, R8.reuse ;  /* 0x00000008252a7220 */ /* 0x080fe20000410000 */
[----:B------:R-:W-:Y:S01]  /*8f80*/  FFMA.FTZ R40, R13, R8, -R24 ;  /* 0x000000080d287223 */ /* 0x000fe20000010818 */
[----:B------:R-:W-:Y:S02]  /*8f90*/  HADD2.F32 R39, -RZ, R39.H1_H1 ;  /* 0x30000027ff277230 */ /* 0x000fe40000004100 */
[CC--:B------:R-:W-:Y:S01]  /*8fa0*/  FMUL.FTZ R25, R11.reuse, R21.reuse ;  /* 0x000000150b197220 */ /* 0x0c0fe20000410000 */
[----:B------:R-:W-:Y:S02]  /*8fb0*/  HADD2.F32 R24, -RZ, R43.H0_H0 ;  /* 0x2000002bff187230 */ /* 0x000fe40000004100 */
[----:B------:R-:W-:Y:S01]  /*8fc0*/  FMUL.FTZ R44, R11, R4 ;  /* 0x000000040b2c7220 */ /* 0x000fe20000410000 */
[----:B------:R-:W-:Y:S01]  /*8fd0*/  FFMA.FTZ R42, R13, R20, R42 ;  /* 0x000000140d2a7223 */ /* 0x000fe2000001002a */
[----:B------:R-:W-:Y:S02]  /*8fe0*/  HADD2.F32 R8, -RZ, R46.H0_H0 ;  /* 0x2000002eff087230 */ /* 0x000fe40000004100 */
[C---:B------:R-:W-:Y:S01]  /*8ff0*/  FFMA.FTZ R37, R6.reuse, R4, -R25 ;  /* 0x0000000406257223 */ /* 0x040fe20000010819 */
[----:B------:R-:W-:Y:S01]  /*9000*/  FMUL.FTZ R20, R39, R24 ;  /* 0x0000001827147220 */ /* 0x000fe20000410000 */
[----:B------:R-:W-:Y:S01]  /*9010*/  FFMA.FTZ R44, R6, R21, R44 ;  /* 0x00000015062c7223 */ /* 0x000fe2000001002c */
[----:B------:R-:W-:-:S02]  /*9020*/  HADD2.F32 R7, -RZ, R36.H0_H0 ;  /* 0x20000024ff077230 */ /* 0x000fc40000004100 */
[--C-:B------:R-:W-:Y:S02]  /*9030*/  HADD2.F32 R4, -RZ, R48.reuse.H1_H1 ;  /* 0x30000030ff047230 */ /* 0x100fe40000004100 */
[-C--:B------:R-:W-:Y:S01]  /*9040*/  FFMA.FTZ R46, R15, R8.reuse, -R20 ;  /* 0x000000080f2e7223 */ /* 0x080fe20000010814 */
[----:B------:R-:W-:Y:S02]  /*9050*/  HADD2.F32 R6, -RZ, R48.H0_H0 ;  /* 0x20000030ff067230 */ /* 0x000fe40000004100 */
[----:B------:R-:W-:Y:S01]  /*9060*/  FMUL.FTZ R48, R39, R8 ;  /* 0x0000000827307220 */ /* 0x000fe20000410000 */
[----:B-1----:R-:W-:Y:S02]  /*9070*/  HADD2.F32 R10, -RZ, R38.H0_H0 ;  /* 0x20000026ff0a7230 */ /* 0x002fe40000004100 */
[----:B------:R-:W-:Y:S02]  /*9080*/  HADD2.F32 R8, -RZ, R53.H0_H0 ;  /* 0x20000035ff087230 */ /* 0x000fe40000004100 */
[----:B------:R-:W-:Y:S01]  /*9090*/  FMUL.FTZ R11, R7, R6 ;  /* 0x00000006070b7220 */ /* 0x000fe20000410000 */
[----:B------:R-:W-:-:S02]  /*90a0*/  HADD2.F32 R5, -RZ, R14.H0_H0 ;  /* 0x2000000eff057230 */ /* 0x000fc40000004100 */
[----:B------:R-:W-:Y:S01]  /*90b0*/  FMUL.FTZ R7, R7, R4 ;  /* 0x0000000407077220 */ /* 0x000fe20000410000 */
[----:B------:R-:W-:Y:S02]  /*90c0*/  HADD2.F32 R9, -RZ, R9.H0_H0 ;  /* 0x20000009ff097230 */ /* 0x000fe40000004100 */
[----:B------:R-:W-:Y:S01]  /*90d0*/  FMUL.FTZ R20, R10, R8 ;  /* 0x000000080a147220 */ /* 0x000fe20000410000 */
[C---:B------:R-:W-:Y:S01]  /*90e0*/  FFMA.FTZ R4, R0.reuse, R4, -R11 ;  /* 0x0000000400047223 */ /* 0x040fe2000001080b */
[----:B------:R-:W-:Y:S01]  /*90f0*/  FFMA.FTZ R0, R0, R6, R7 ;  /* 0x0000000600007223 */ /* 0x000fe20000010007 */
[----:B------:R-:W-:Y:S02]  /*9100*/  HADD2.F32 R36, -RZ, R36.H1_H1 ;  /* 0x30000024ff247230 */ /* 0x000fe40000004100 */
[-C--:B------:R-:W-:Y:S01]  /*9110*/  FMUL.FTZ R10, R10, R9.reuse ;  /* 0x000000090a0a7220 */ /* 0x080fe20000410000 */
[----:B------:R-:W-:Y:S02]  /*9120*/  HADD2.F32 R38, -RZ, R38.H1_H1 ;  /* 0x30000026ff267230 */ /* 0x000fe40000004100 */
[----:B------:R-:W-:Y:S01]  /*9130*/  FFMA.FTZ R6, R5, R9, -R20 ;  /* 0x0000000905067223 */ /* 0x000fe20000010814 */
[----:B------:R-:W-:-:S02]  /*9140*/  HADD2.F32 R11, -RZ, R50.H0_H0 ;  /* 0x20000032ff0b7230 */ /* 0x000fc40000004100 */
[----:B------:R-:W-:Y:S01]  /*9150*/  FFMA.FTZ R10, R5, R8, R10 ;  /* 0x00000008050a7223 */ /* 0x000fe2000001000a */
[----:B------:R-:W-:Y:S02]  /*9160*/  HADD2.F32 R13, -RZ, R49.H0_H0 ;  /* 0x20000031ff0d7230 */ /* 0x000fe40000004100 */
[----:B------:R-:W-:Y:S01]  /*9170*/  FFMA.FTZ R39, R15, R24, R48 ;  /* 0x000000180f277223 */ /* 0x000fe20000010030 */
[----:B------:R-:W-:Y:S02]  /*9180*/  HADD2.F32 R7, -RZ, R52.H0_H0 ;  /* 0x20000034ff077230 */ /* 0x000fe40000004100 */
[----:B------:R-:W-:Y:S01]  /*9190*/  FMUL.FTZ R5, R36, R11 ;  /* 0x0000000b24057220 */ /* 0x000fe20000410000 */
[----:B------:R-:W-:Y:S02]  /*91a0*/  HADD2.F32 R9, -RZ, R51.H0_H0 ;  /* 0x20000033ff097230 */ /* 0x000fe40000004100 */
[----:B------:R-:W-:Y:S01]  /*91b0*/  FMUL.FTZ R25, R38, R13 ;  /* 0x0000000d26197220 */ /* 0x000fe20000410000 */
[----:B------:R-:W-:-:S02]  /*91c0*/  HADD2.F32 R12, -RZ, R12.H1_H1 ;  /* 0x3000000cff0c7230 */ /* 0x000fc40000004100 */
[----:B------:R-:W-:Y:S01]  /*91d0*/  FMUL.FTZ R36, R36, R7 ;  /* 0x0000000724247220 */ /* 0x000fe20000410000 */
[----:B------:R-:W-:Y:S02]  /*91e0*/  HADD2.F32 R14, -RZ, R14.H1_H1 ;  /* 0x3000000eff0e7230 */ /* 0x000fe40000004100 */
[----:B------:R-:W-:Y:S01]  /*91f0*/  FMUL.FTZ R38, R38, R9 ;  /* 0x0000000926267220 */ /* 0x000fe20000410000 */
[C---:B------:R-:W-:Y:S01]  /*9200*/  FFMA.FTZ R15, R12.reuse, R7, -R5 ;  /* 0x000000070c0f7223 */ /* 0x040fe20000010805 */
[----:B------:R-:W-:Y:S01]  /*9210*/  FFMA.FTZ R21, R12, R11, R36 ;  /* 0x0000000b0c157223 */ /* 0x000fe20000010024 */
[C---:B------:R-:W-:Y:S01]  /*9220*/  FFMA.FTZ R25, R14.reuse, R9, -R25 ;  /* 0x000000090e197223 */ /* 0x040fe20000010819 */
[----:B------:R-:W-:Y:S01]  /*9230*/  FFMA.FTZ R13, R14, R13, R38 ;  /* 0x0000000d0e0d7223 */ /* 0x000fe20000010026 */
[----:B------:R-:W-:Y:S02]  /*9240*/  F2FP.F16.F32.PACK_AB R5, R40, R27 ;  /* 0x0000001b2805723e */ /* 0x000fe400000000ff */
[----:B------:R-:W-:-:S02]  /*9250*/  F2FP.F16.F32.PACK_AB R7, R46, R37 ;  /* 0x000000252e07723e */ /* 0x000fc400000000ff */
[----:B------:R-:W-:Y:S02]  /*9260*/  F2FP.F16.F32.PACK_AB R4, R15, R4 ;  /* 0x000000040f04723e */ /* 0x000fe400000000ff */
[----:B------:R-:W-:Y:S02]  /*9270*/  F2FP.F16.F32.PACK_AB R6, R25, R6 ;  /* 0x000000061906723e */ /* 0x000fe400000000ff */
[----:B------:R-:W-:Y:S02]  /*9280*/  F2FP.F16.F32.PACK_AB R9, R42, R41 ;  /* 0x000000292a09723e */ /* 0x000fe400000000ff */
[----:B------:R-:W-:Y:S01]  /*9290*/  F2FP.F16.F32.PACK_AB R11, R39, R44 ;  /* 0x0000002c270b723e */ /* 0x000fe200000000ff */
[----:B------:R2:W-:Y:S01]  /*92a0*/  STS.128 [R45+0x18400], R4 ;  /* 0x018400042d007388 */ /* 0x0005e20000000c00 */
[----:B------:R-:W-:Y:S02]  /*92b0*/  F2FP.F16.F32.PACK_AB R8, R21, R0 ;  /* 0x000000001508723e */ /* 0x000fe400000000ff */
[----:B------:R-:W-:-:S05]  /*92c0*/  F2FP.F16.F32.PACK_AB R10, R13, R10 ;  /* 0x0000000a0d0a723e */ /* 0x000fca00000000ff */
[----:B------:R2:W-:Y:S02]  /*92d0*/  STS.128 [R47+0x18400], R8 ;  /* 0x018400082f007388 */ /* 0x0005e40000000c00 */
.L_x_2945:
[----:B------:R-:W-:Y:S05]  /*92e0*/  BSYNC B1 ;  /* 0x0000000000017941 */ /* 0x000fea0003800000 */
.L_x_2944:
[----:B------:R-:W-:Y:S01]  /*92f0*/  PRMT R36, R57, 0x5410, R58 ;  /* 0x0000541039247816 */ /* 0x000fe2000000003a */
[----:B------:R-:W-:Y:S06]  /*9300*/  @P0 BRA `(.L_x_2936) ;  /* 0x0000000400680947 */ /* 0x000fec0003800000 */
[----:B------:R-:W3:Y:S01]  /*9310*/  LDL R0, [R1+0x4] ;  /* 0x0000040001007983 */ /* 0x000ee20000100800 */
[----:B--2---:R-:W-:-:S03]  /*9320*/  SHF.R.U32.HI R4, RZ, 0x3, R228 ;  /* 0x00000003ff047819 */ /* 0x004fc600000116e4 */
[----:B------:R-:W1:Y:S01]  /*9330*/  LDL R44, [R1+0x24] ;  /* 0x00002400012c7983 */ /* 0x000e620000100800 */
[----:B------:R-:W-:Y:S02]  /*9340*/  LOP3.LUT R3, R4, R3, R228, 0x1e, !PT ;  /* 0x0000000304037212 */ /* 0x000fe400078e1ee4 */
[--C-:B------:R-:W-:Y:S01]  /*9350*/  SHF.R.U64 R39, R28, 0x10, R29.reuse ;  /* 0x000000101c277819 */ /* 0x100fe2000000121d */
[----:B------:R-:W-:Y:S01]  /*9360*/  HADD2.F32 R25, -RZ, R56.H0_H0 ;  /* 0x20000038ff197230 */ /* 0x000fe20000004100 */
[----:B------:R-:W-:Y:S01]  /*9370*/  SHF.R.U32.HI R29, RZ, 0x10, R29 ;  /* 0x00000010ff1d7819 */ /* 0x000fe2000001161d */
[----:B------:R-:W-:Y:S01]  /*9380*/  HADD2.F32 R27, -RZ, R54.H0_H0 ;  /* 0x20000036ff1b7230 */ /* 0x000fe20000004100 */
[--C-:B------:R-:W-:Y:S02]  /*9390*/  SHF.R.U64 R41, R32, 0x10, R33.reuse ;  /* 0x0000001020297819 */ /* 0x100fe40000001221 */
[----:B------:R-:W-:Y:S01]  /*93a0*/  SHF.R.U32.HI R32, RZ, 0x10, R33 ;  /* 0x00000010ff207819 */ /* 0x000fe20000011621 */
[----:B------:R-:W-:Y:S01]  /*93b0*/  HADD2.F32 R29, -RZ, R29.H0_H0 ;  /* 0x2000001dff1d7230 */ /* 0x000fe20000004100 */
[----:B------:R-:W-:-:S02]  /*93c0*/  SHF.R.U64 R40, R34, 0x10, R35 ;  /* 0x0000001022287819 */ /* 0x000fc40000001223 */
[----:B------:R-:W-:Y:S02]  /*93d0*/  SHF.R.U32.HI R38, RZ, 0x10, R35 ;  /* 0x00000010ff267819 */ /* 0x000fe40000011623 */
[--C-:B------:R-:W-:Y:S02]  /*93e0*/  SHF.R.U64 R37, R30, 0x10, R31.reuse ;  /* 0x000000101e257819 */ /* 0x100fe4000000121f */
[----:B------:R-:W-:Y:S01]  /*93f0*/  SHF.R.U32.HI R35, RZ, 0x10, R31 ;  /* 0x00000010ff237819 */ /* 0x000fe2000001161f */
[----:B------:R-:W-:Y:S02]  /*9400*/  HADD2.F32 R28, -RZ, R53.H1_H1 ;  /* 0x30000035ff1c7230 */ /* 0x000fe40000004100 */
[----:B---3--:R-:W-:-:S04]  /*9410*/  IMAD.IADD R0, R0, 0x1, R3 ;  /* 0x0000000100007824 */ /* 0x008fc800078e0203 */
[----:B------:R-:W-:Y:S01]  /*9420*/  IMAD R0, R0, 0x2, R23 ;  /* 0x0000000200007824 */ /* 0x000fe200078e0217 */
[----:B-1----:R-:W1:Y:S04]  /*9430*/  LDS.128 R8, [R44+0x18400] ;  /* 0x018400002c087984 */ /* 0x002e680000000c00 */
[----:B------:R-:W0:Y:S01]  /*9440*/  LDS.128 R4, [R0+0x18400] ;  /* 0x0184000000047984 */ /* 0x000e220000000c00 */
[----:B-1----:R-:W-:Y:S02]  /*9450*/  HADD2.F32 R12, -RZ, R9.H0_H0 ;  /* 0x20000009ff0c7230 */ /* 0x002fe40000004100 */
[--C-:B0-----:R-:W-:Y:S02]  /*9460*/  HADD2.F32 R15, -RZ, R5.reuse.H0_H0 ;  /* 0x20000005ff0f7230 */ /* 0x101fe40000004100 */
[----:B------:R-:W-:-:S03]  /*9470*/  HADD2.F32 R20, -RZ, R5.H1_H1 ;  /* 0x30000005ff147230 */ /* 0x000fc60000004100 */
[C---:B------:R-:W-:Y:S01]  /*9480*/  FMUL.FTZ R31, R15.reuse, R27 ;  /* 0x0000001b0f1f7220 */ /* 0x040fe20000410000 */
[----:B------:R-:W-:Y:S01]  /*9490*/  FMUL.FTZ R33, R15, R25 ;  /* 0x000000190f217220 */ /* 0x000fe20000410000 */
[----:B------:R-:W-:Y:S02]  /*94a0*/  HADD2.F32 R9, -RZ, R9.H1_H1 ;  /* 0x30000009ff097230 */ /* 0x000fe40000004100 */
[----:B------:R-:W-:Y:S01]  /*94b0*/  FMUL.FTZ R30, R20, R29 ;  /* 0x0000001d141e7220 */ /* 0x000fe20000410000 */
[----:B------:R-:W-:Y:S02]  /*94c0*/  HADD2.F32 R15, -RZ, R32.H0_H0 ;  /* 0x20000020ff0f7230 */ /* 0x000fe40000004100 */
[C---:B------:R-:W-:Y:S01]  /*94d0*/  FFMA.FTZ R31, R12.reuse, R25, -R31 ;  /* 0x000000190c1f7223 */ /* 0x040fe2000001081f */
[----:B------:R-:W-:Y:S02]  /*94e0*/  HADD2.F32 R5, -RZ, R4.H0_H0 ;  /* 0x20000004ff057230 */ /* 0x000fe40000004100 */
[----:B------:R-:W-:Y:S01]  /*94f0*/  FFMA.FTZ R33, R12, R27, R33 ;  /* 0x0000001b0c217223 */ /* 0x000fe20000010021 */
[----:B------:R-:W-:-:S02]  /*9500*/  HADD2.F32 R12, -RZ, R55.H1_H1 ;  /* 0x30000037ff0c7230 */ /* 0x000fc40000004100 */
[-C--:B------:R-:W-:Y:S01]  /*9510*/  FFMA.FTZ R32, R9, R15.reuse, -R30 ;  /* 0x0000000f09207223 */ /* 0x080fe2000001081e */
[----:B------:R-:W-:Y:S02]  /*9520*/  HADD2.F32 R3, -RZ, R8.H0_H0 ;  /* 0x20000008ff037230 */ /* 0x000fe40000004100 */
[C---:B------:R-:W-:Y:S01]  /*9530*/  FMUL.FTZ R30, R5.reuse, R28 ;  /* 0x0000001c051e7220 */ /* 0x040fe20000410000 */
[----:B------:R-:W-:Y:S01]  /*9540*/  FMUL.FTZ R34, R20, R15 ;  /* 0x0000000f14227220 */ /* 0x000fe20000410000 */
[-C--:B------:R-:W-:Y:S01]  /*9550*/  FMUL.FTZ R5, R5, R12.reuse ;  /* 0x0000000c05057220 */ /* 0x080fe20000410000 */
[----:B------:R-:W-:Y:S02]  /*9560*/  HADD2.F32 R21, -RZ, R6.H0_H0 ;  /* 0x20000006ff157230 */ /* 0x000fe40000004100 */
[----:B------:R-:W-:Y:S02]  /*9570*/  HADD2.F32 R20, -RZ, R54.H1_H1 ;  /* 0x30000036ff147230 */ /* 0x000fe40000004100 */
[----:B------:R-:W-:Y:S01]  /*9580*/  FFMA.FTZ R30, R3, R12, -R30 ;  /* 0x0000000c031e7223 */ /* 0x000fe2000001081e */
[----:B------:R-:W-:-:S02]  /*9590*/  HADD2.F32 R12, -RZ, R36.H0_H0 ;  /* 0x20000024ff0c7230 */ /* 0x000fc40000004100 */
[----:B------:R-:W-:Y:S01]  /*95a0*/  FFMA.FTZ R15, R3, R28, R5 ;  /* 0x0000001c030f7223 */ /* 0x000fe20000010005 */
[----:B------:R-:W-:Y:S02]  /*95b0*/  HADD2.F32 R13, -RZ, R10.H0_H0 ;  /* 0x2000000aff0d7230 */ /* 0x000fe40000004100 */
[----:B------:R-:W-:Y:S01]  /*95c0*/  FMUL.FTZ R28, R21, R20 ;  /* 0x00000014151c7220 */ /* 0x000fe20000410000 */
[----:B------:R-:W-:Y:S02]  /*95d0*/  HADD2.F32 R24, -RZ, R7.H0_H0 ;  /* 0x20000007ff187230 */ /* 0x000fe40000004100 */
[----:B------:R-:W-:Y:S02]  /*95e0*/  HADD2.F32 R5, -RZ, R55.H0_H0 ;  /* 0x20000037ff057230 */ /* 0x000fe40000004100 */
[----:B------:R-:W-:Y:S02]  /*95f0*/  HADD2.F32 R3, -RZ, R36.H1_H1 ;  /* 0x30000024ff037230 */ /* 0x000fe40000004100 */
[----:B------:R-:W-:Y:S01]  /*9600*/  FFMA.FTZ R34, R9, R29, R34 ;  /* 0x0000001d09227223 */ /* 0x000fe20000010022 */
[----:B------:R-:W-:Y:S01]  /*9610*/  FMUL.FTZ R36, R21, R12 ;  /* 0x0000000c15247220 */ /* 0x000fe20000410000 */
[----:B------:R-:W-:-:S02]  /*9620*/  HADD2.F32 R14, -RZ, R11.H0_H0 ;  /* 0x2000000bff0e7230 */ /* 0x000fc40000004100 */
[C---:B------:R-:W-:Y:S01]  /*9630*/  FFMA.FTZ R21, R13.reuse, R12, -R28 ;  /* 0x0000000c0d157223 */ /* 0x040fe2000001081c */
[C---:B------:R-:W-:Y:S01]  /*9640*/  FMUL.FTZ R9, R24.reuse, R5 ;  /* 0x0000000518097220 */ /* 0x040fe20000410000 */
[----:B------:R-:W-:Y:S02]  /*9650*/  HADD2.F32 R7, -RZ, R7.H1_H1 ;  /* 0x30000007ff077230 */ /* 0x000fe40000004100 */
[-C--:B------:R-:W-:Y:S01]  /*9660*/  FMUL.FTZ R24, R24, R3.reuse ;  /* 0x0000000318187220 */ /* 0x080fe20000410000 */
[----:B------:R-:W-:Y:S02]  /*9670*/  HADD2.F32 R28, -RZ, R35.H0_H0 ;  /* 0x20000023ff1c7230 */ /* 0x000fe40000004100 */
[----:B------:R-:W-:Y:S02]  /*9680*/  HADD2.F32 R12, -RZ, R38.H0_H0 ;  /* 0x20000026ff0c7230 */ /* 0x000fe40000004100 */
[----:B------:R-:W-:Y:S01]  /*9690*/  FFMA.FTZ R36, R13, R20, R36 ;  /* 0x000000140d247223 */ /* 0x000fe20000010024 */
[C---:B------:R-:W-:Y:S01]  /*96a0*/  FFMA.FTZ R20, R14.reuse, R3, -R9 ;  /* 0x000000030e147223 */ /* 0x040fe20000010809 */
[----:B------:R-:W-:Y:S01]  /*96b0*/  FFMA.FTZ R24, R14, R5, R24 ;  /* 0x000000050e187223 */ /* 0x000fe20000010018 */
[----:B------:R-:W-:-:S02]  /*96c0*/  HADD2.F32 R11, -RZ, R11.H1_H1 ;  /* 0x3000000bff0b7230 */ /* 0x000fc40000004100 */
[C---:B------:R-:W-:Y:S01]  /*96d0*/  FMUL.FTZ R38, R7.reuse, R28 ;  /* 0x0000001c07267220 */ /* 0x040fe20000410000 */
[----:B------:R-:W-:Y:S01]  /*96e0*/  FMUL.FTZ R14, R7, R12 ;  /* 0x0000000c070e7220 */ /* 0x000fe20000410000 */
[----:B------:R-:W-:Y:S02]  /*96f0*/  HADD2.F32 R4, -RZ, R4.H1_H1 ;  /* 0x30000004ff047230 */ /* 0x000fe40000004100 */
[----:B------:R-:W-:Y:S02]  /*9700*/  HADD2.F32 R6, -RZ, R6.H1_H1 ;  /* 0x30000006ff067230 */ /* 0x000fe40000004100 */
[----:B------:R-:W-:Y:S02]  /*9710*/  HADD2.F32 R7, -RZ, R39.H0_H0 ;  /* 0x20000027ff077230 */ /* 0x000fe40000004100 */
[----:B------:R-:W-:Y:S02]  /*9720*/  HADD2.F32 R9, -RZ, R37.H0_H0 ;  /* 0x20000025ff097230 */ /* 0x000fe40000004100 */
[----:B------:R-:W-:-:S02]  /*9730*/  HADD2.F32 R3, -RZ, R41.H0_H0 ;  /* 0x20000029ff037230 */ /* 0x000fc40000004100 */
[----:B------:R-:W-:Y:S02]  /*9740*/  HADD2.F32 R5, -RZ, R40.H0_H0 ;  /* 0x20000028ff057230 */ /* 0x000fe40000004100 */
[C---:B------:R-:W-:Y:S01]  /*9750*/  FFMA.FTZ R25, R11.reuse, R12, -R38 ;  /* 0x0000000c0b197223 */ /* 0x040fe20000010826 */
[----:B------:R-:W-:Y:S02]  /*9760*/  HADD2.F32 R8, -RZ, R8.H1_H1 ;  /* 0x30000008ff087230 */ /* 0x000fe40000004100 */
[----:B------:R-:W-:Y:S01]  /*9770*/  FFMA.FTZ R27, R11, R28, R14 ;  /* 0x0000001c0b1b7223 */ /* 0x000fe2000001000e */
[----:B------:R-:W-:Y:S02]  /*9780*/  HADD2.F32 R10, -RZ, R10.H1_H1 ;  /* 0x3000000aff0a7230 */ /* 0x000fe40000004100 */
        /* <DEDUP_REMOVED lines=18> */
.L_x_2936:
[----:B------:R-:W-:Y:S05]  /*98b0*/  BSYNC B0 ;  /* 0x0000000000007941 */ /* 0x000fea0003800000 */
.L_x_2922:
        /* <DEDUP_REMOVED lines=8> */
.L_x_2919:
[----:B-123--:R-:W1:Y:S01]  /*9940*/  S2R R0, SR_TID.X ;  /* 0x0000000000007919 */ /* 0x00ee620000002100 */
[----:B------:R-:W-:Y:S05]  /*9950*/  WARPSYNC.ALL ;  /* 0x0000000000007948 */ /* 0x000fea0003800000 */
[----:B------:R-:W-:Y:S02]  /*9960*/  LOP3.LUT R22, R22, 0xfffbffff, RZ, 0xc0, !PT ;  /* 0xfffbffff16167812 */ /* 0x000fe400078ec0ff */
[----:B-1----:R-:W-:-:S05]  /*9970*/  SHF.R.U32.HI R0, RZ, 0x7, R0 ;  /* 0x00000007ff007819 */ /* 0x002fca0000011600 */
[----:B------:R-:W-:Y:S02]  /*9980*/  VIADD R177, R0, 0x8 ;  /* 0x0000000800b17836 */ /* 0x000fe40000000000 */
[----:B------:R-:W-:-:S03]  /*9990*/  IMAD.U32 R0, RZ, RZ, UR50 ;  /* 0x00000032ff007e24 */ /* 0x000fc6000f8e00ff */
[----:B------:R1:W-:Y:S02]  /*99a0*/  BAR.SYNC.DEFER_BLOCKING R177, 0x100 ;  /* 0x000400b10000751d */ /* 0x0003e40000010000 */
[----:B------:R-:W-:-:S13]  /*99b0*/  ISETP.NE.AND P1, PT, R0, 0x3, PT ;  /* 0x000000030000780c */ /* 0x000fda0003f25270 */
[----:B------:R-:W-:Y:S01]  /*99c0*/  @P1 LOP3.LUT R22, R22, 0x40000, RZ, 0xfc, !PT ;  /* 0x0004000016161812 */ /* 0x000fe200078efcff */
[----:B-1----:R-:W-:Y:S06]  /*99d0*/  @!P1 BRA `(.L_x_2946) ;  /* 0x0000000000049947 */ /* 0x002fec0003800000 */
[----:B------:R-:W-:Y:S01]  /*99e0*/  BPT.TRAP 0x1 ;  /* 0x000000040000795c */ /* 0x000fe20000300000 */
.L_x_2946:
[----:B------:R-:W-:Y:S01]  /*99f0*/  IMAD R3, R2, 0x8, R23 ;  /* 0x0000000802037824 */ /* 0x000fe200078e0217 */
[----:B------:R-:W-:-:S04]  /*9a00*/  SHF.L.U32 R20, R206, 0x1f, RZ ;  /* 0x0000001fce147819 */ /* 0x000fc800000006ff */
[----:B------:R1:W2:Y:S01]  /*9a10*/  SYNCS.PHASECHK.TRANS64.TRYWAIT P0, [R3+URZ+0x22830], R20 ;  /* 0x02283014030075a7 */ /* 0x0002a2000800017f */
[----:B------:R-:W-:Y:S05]  /*9a20*/  @!P1 BRA `(.L_x_2947) ;  /* 0x0000000000049947 */ /* 0x000fea0003800000 */
[----:B------:R-:W-:Y:S01]  /*9a30*/  BPT.TRAP 0x1 ;  /* 0x000000040000795c */ /* 0x000fe20000300000 */
.L_x_2947:
[----:B------:R-:W-:Y:S01]  /*9a40*/  VIADD R0, R23, 0x1c400 ;  /* 0x0001c40017007836 */ /* 0x000fe20000000000 */
[----:B------:R-:W-:Y:S01]  /*9a50*/  LOP3.LUT R6, R26, 0x10000, RZ, 0xfc, !PT ;  /* 0x000100001a067812 */ /* 0x000fe200078efcff */
[----:B------:R-:W-:-:S03]  /*9a60*/  IMAD.MOV.U32 R7, RZ, RZ, 0x40000040 ;  /* 0x40000040ff077424 */ /* 0x000fc600078e00ff */
[----:B------:R-:W-:-:S04]  /*9a70*/  SHF.R.U32.HI R0, RZ, 0x4, R0 ;  /* 0x00000004ff007819 */ /* 0x000fc80000011600 */
[----:B------:R-:W-:-:S04]  /*9a80*/  LOP3.LUT R0, R0, 0x3fff, RZ, 0xc0, !PT ;  /* 0x00003fff00007812 */ /* 0x000fc800078ec0ff */
[----:B------:R-:W-:Y:S01]  /*9a90*/  LOP3.LUT R224, R0, 0x10000, RZ, 0xfc, !PT ;  /* 0x0001000000e07812 */ /* 0x000fe200078efcff */
[----:B--2---:R-:W-:Y:S06]  /*9aa0*/  @P0 BRA `(.L_x_2948) ;  /* 0x0000000000080947 */ /* 0x004fec0003800000 */
[----:B------:R-:W2:Y:S02]  /*9ab0*/  SYNCS.PHASECHK.TRANS64.TRYWAIT P0, [R3+URZ+0x22830], R20 ;  /* 0x02283014030075a7 */ /* 0x000ea4000800017f */
[----:B--2---:R-:W-:Y:S05]  /*9ac0*/  @!P0 BRA `(.L_x_2949) ;  /* 0x0000017000808947 */ /* 0x004fea0003800000 */
.L_x_2948:
[----:B------:R-:W-:Y:S01]  /*9ad0*/  IMAD R4, R2, 0x300, R224 ;  /* 0x0000030002047824 */ /* 0x000fe200078e02e0 */
[----:B------:R-:W-:Y:S05]  /*9ae0*/  WARPSYNC.ALL ;  /* 0x0000000000007948 */ /* 0x000fea0003800000 */
[----:B------:R-:W-:Y:S01]  /*9af0*/  IMAD.MOV.U32 R5, RZ, RZ, 0x40000040 ;  /* 0x40000040ff057424 */ /* 0x000fe200078e00ff */
[C---:B------:R-:W-:Y:S01]  /*9b00*/  R2UR UR4, R6.reuse ;  /* 0x00000000060472ca */ /* 0x040fe200000e0000 */
[----:B0----5:R-:W-:Y:S01]  /*9b10*/  WARPGROUP.ARRIVE ;  /* 0x00000000000079c5 */ /* 0x021fe20000000000 */
[----:B------:R-:W-:Y:S01]  /*9b20*/  R2UR UR5, R7 ;  /* 0x00000000070572ca */ /* 0x000fe200000e0000 */
[----:B------:R-:W-:Y:S01]  /*9b30*/  VIADD R14, R6, 0x2 ;  /* 0x00000002060e7836 */ /* 0x000fe20000000000 */
[C---:B------:R-:W-:Y:S01]  /*9b40*/  R2UR UR6, R4.reuse ;  /* 0x00000000040672ca */ /* 0x040fe200000e0000 */
[----:B------:R-:W-:Y:S01]  /*9b50*/  VIADD R8, R4, 0x2 ;  /* 0x0000000204087836 */ /* 0x000fe20000000000 */
[----:B------:R-:W-:Y:S01]  /*9b60*/  R2UR UR7, R5 ;  /* 0x00000000050772ca */ /* 0x000fe200000e0000 */
[----:B------:R-:W-:Y:S01]  /*9b70*/  IMAD.MOV.U32 R15, RZ, RZ, 0x40000040 ;  /* 0x40000040ff0f7424 */ /* 0x000fe200078e00ff */
[C---:B------:R-:W-:Y:S01]  /*9b80*/  IADD3 R10, R6.reuse, 0x6, RZ ;  /* 0x00000006060a7810 */ /* 0x040fe20007ffe0ff */
[----:B------:R-:W-:Y:S01]  /*9b90*/  IMAD.MOV.U32 R9, RZ, RZ, 0x40000040 ;  /* 0x40000040ff097424 */ /* 0x000fe200078e00ff */
[----:B------:R-:W0:Y:S01]  /*9ba0*/  S2R R0, SR_TID.X ;  /* 0x0000000000007919 */ /* 0x000e220000002100 */
[----:B------:R-:W-:-:S02]  /*9bb0*/  VIADD R12, R6, 0x4 ;  /* 0x00000004060c7836 */ /* 0x000fc40000000000 */
[----:B------:R-:W-:Y:S02]  /*9bc0*/  IMAD.MOV.U32 R13, RZ, RZ, 0x40000040 ;  /* 0x40000040ff0d7424 */ /* 0x000fe400078e00ff */
[----:B------:R-:W-:Y:S02]  /*9bd0*/  IMAD.MOV.U32 R11, RZ, RZ, 0x40000040 ;  /* 0x40000040ff0b7424 */ /* 0x000fe400078e00ff */
[----:B------:R-:W-:Y:S02]  /*9be0*/  IMAD.MOV.U32 R5, RZ, RZ, 0x40000040 ;  /* 0x40000040ff057424 */ /* 0x000fe400078e00ff */
[----:B------:R-:W-:Y:S01]  /*9bf0*/  HGMMA.64x96x16.F32 R24, gdesc[UR4], RZ, !UPT, gsb0 ;  /* 0x01600000041879f0 */ /* 0x000fe2000c0008ff */
[----:B------:R-:W-:Y:S01]  /*9c00*/  R2UR UR4, R14 ;  /* 0x000000000e0472ca */ /* 0x000fe200000e0000 */
[----:B------:R-:W-:Y:S01]  /*9c10*/  IMAD.U32 R95, RZ, RZ, UR50 ;  /* 0x00000032ff5f7e24 */ /* 0x000fe2000f8e00ff */
[----:B------:R-:W-:Y:S02]  /*9c20*/  R2UR UR5, R15 ;  /* 0x000000000f0572ca */ /* 0x000fe400000e0000 */
[----:B------:R-:W-:Y:S01]  /*9c30*/  R2UR UR6, R8 ;  /* 0x00000000080672ca */ /* 0x000fe200000e0000 */
[C---:B------:R-:W-:Y:S01]  /*9c40*/  VIADD R8, R4.reuse, 0x4 ;  /* 0x0000000404087836 */ /* 0x040fe20000000000 */
[----:B------:R-:W-:Y:S01]  /*9c50*/  R2UR UR7, R9 ;  /* 0x00000000090772ca */ /* 0x000fe200000e0000 */
[----:B------:R-:W-:Y:S01]  /*9c60*/  IMAD.MOV.U32 R9, RZ, RZ, 0x40000040 ;  /* 0x40000040ff097424 */ /* 0x000fe200078e00ff */
[----:B------:R-:W-:Y:S01]  /*9c70*/  ISETP.NE.AND P0, PT, R95, 0x3, PT ;  /* 0x000000035f00780c */ /* 0x000fe20003f05270 */
[----:B------:R-:W-:Y:S01]  /*9c80*/  VIADD R4, R4, 0x6 ;  /* 0x0000000604047836 */ /* 0x000fe20000000000 */
[----:B0-----:R-:W-:Y:S01]  /*9c90*/  SHF.R.U32.HI R0, RZ, 0x7, R0 ;  /* 0x00000007ff007819 */ /* 0x001fe20000011600 */
        /* <DEDUP_REMOVED lines=22> */
.L_x_2950:
[----:B------:R-:W3:Y:S01]  /*9e00*/  LDC R0, c[0x0][0x448] ;  /* 0x00011200ff007b82 */ /* 0x000ee20000000800 */
[----:B------:R-:W-:Y:S01]  /*9e10*/  ULDC.64 UR6, c[0x0][0x9e0] ;  /* 0x0002780000067ab9 */ /* 0x000fe20000000a00 */
[----:B------:R-:W-:Y:S01]  /*9e20*/  LOP3.LUT R22, R22, 0xfff7ffff, RZ, 0xc0, !PT ;  /* 0xfff7ffff16167812 */ /* 0x000fe200078ec0ff */
[----:B------:R-:W-:Y:S01]  /*9e30*/  UISETP.GE.AND UP0, UPT, UR7, 0x1, UPT ;  /* 0x000000010700788c */ /* 0x000fe2000bf06270 */
[----:B------:R-:W-:Y:S02]  /*9e40*/  ULDC UR46, c[0x0][0x9dc] ;  /* 0x00027700002e7ab9 */ /* 0x000fe40000000800 */
[----:B------:R-:W-:Y:S02]  /*9e50*/  ULOP3.LUT UR4, URZ, UR46, URZ, 0x33, !UPT ;  /* 0x0000002e3f047292 */ /* 0x000fe4000f8e333f */
[----:B------:R-:W-:Y:S01]  /*9e60*/  UP2UR UR51, UPR, URZ, 0x1 ;  /* 0x000000013f337883 */ /* 0x000fe20008000000 */
[----:B---3--:R-:W-:Y:S01]  /*9e70*/  ISETP.NE.AND P0, PT, R0, 0x1, PT ;  /* 0x000000010000780c */ /* 0x008fe20003f05270 */
[----:B------:R-:W-:-:S04]  /*9e80*/  IMAD.IADD R0, R226, 0x1, R218 ;  /* 0x00000001e2007824 */ /* 0x000fc800078e02da */
[----:B------:R-:W-:-:S08]  /*9e90*/  IMAD.MOV.U32 R8, RZ, RZ, R0 ;  /* 0x000000ffff087224 */ /* 0x000fd000078e0000 */
[----:B------:R-:W3:Y:S01]  /*9ea0*/  @P0 LDC R5, c[0x0][0x44c] ;  /* 0x00011300ff050b82 */ /* 0x000ee20000000800 */
[----:B------:R-:W-:-:S07]  /*9eb0*/  @P0 LOP3.LUT R22, R22, 0x80000, RZ, 0xfc, !PT ;  /* 0x0008000016160812 */ /* 0x000fce00078efcff */
[----:B------:R-:W4:Y:S01]  /*9ec0*/  @P0 LDC R21, c[0x0][0x450] ;  /* 0x00011400ff150b82 */ /* 0x000f220000000800 */
[----:B---3--:R-:W-:-:S04]  /*9ed0*/  @P0 IMAD.HI.U32 R4, R0, R5, RZ ;  /* 0x0000000500040227 */ /* 0x008fc800078e00ff */
[----:B------:R-:W-:Y:S02]  /*9ee0*/  VIADD R0, R3, 0x22840 ;  /* 0x0002284003007836 */ /* 0x000fe40000000000 */
[----:B------:R-:W-:Y:S01]  /*9ef0*/  IMAD.U32 R5, RZ, RZ, UR47 ;  /* 0x0000002fff057e24 */ /* 0x000fe2000f8e00ff */
[----:B----4-:R-:W-:Y:S01]  /*9f00*/  @P0 SHF.R.U32.HI R8, RZ, R21, R4 ;  /* 0x00000015ff080219 */ /* 0x010fe20000011604 */
[----:B------:R-:W-:Y:S01]  /*9f10*/  IMAD R4, R176, -0x60, R208 ;  /* 0xffffffa0b0047824 */ /* 0x000fe200078e02d0 */
[----:B------:R-:W-:Y:S01]  /*9f20*/  PLOP3.LUT P0, PT, PT, PT, UP0, 0x40, 0x0 ;  /* 0x000000000000781c */ /* 0x000fe20003f0e808 */
[----:B------:R-:W-:Y:S01]  /*9f30*/  IMAD.MOV.U32 R21, RZ, RZ, -0x60 ;  /* 0xffffffa0ff157424 */ /* 0x000fe200078e00ff */
[----:B------:R-:W-:Y:S01]  /*9f40*/  PRMT R0, R5, 0x654, R0 ;  /* 0x0000065405007816 */ /* 0x000fe20000000000 */
[----:B------:R-:W3:Y:S01]  /*9f50*/  SHFL.IDX PT, R76, R8, RZ, 0x1c1f ;  /* 0x001c1fff084c7589 */ /* 0x000ee200000e0000 */
[----:B------:R-:W-:Y:S02]  /*9f60*/  VIADD R5, R4, 0x61 ;  /* 0x0000006104057836 */ /* 0x000fe40000000000 */
[----:B------:R4:W-:Y:S01]  /*9f70*/  SYNCS.ARRIVE.TRANS64.RED.A1T0 RZ, [R0+URZ], RZ ;  /* 0x000000ff00ff79a7 */ /* 0x0009e2000810043f */
[----:B------:R-:W-:-:S04]  /*9f80*/  IMAD R75, R176, R21, 0x60 ;  /* 0x00000060b04b7424 */ /* 0x000fc800078e0215 */
[C---:B------:R-:W-:Y:S02]  /*9f90*/  IMAD R74, R210.reuse, -0x2, R75 ;  /* 0xfffffffed24a7824 */ /* 0x040fe400078e024b */
[----:B----4-:R-:W-:Y:S02]  /*9fa0*/  IMAD R0, R210, -0x2, R5 ;  /* 0xfffffffed2007824 */ /* 0x010fe400078e0205 */
[----:B------:R-:W-:Y:S02]  /*9fb0*/  VIADD R5, R4, 0x60 ;  /* 0x0000006004057836 */ /* 0x000fe40000000000 */
[----:B------:R-:W-:Y:S02]  /*9fc0*/  IMAD.IADD R0, R0, 0x1, -R207 ;  /* 0x0000000100007824 */ /* 0x000fe400078e0acf */
[----:B------:R-:W-:Y:S02]  /*9fd0*/  IMAD R21, R210, -0x2, R5 ;  /* 0xfffffffed2157824 */ /* 0x000fe400078e0205 */
[----:B------:R-:W-:-:S02]  /*9fe0*/  VIADD R72, R0, UR6 ;  /* 0x0000000600487c36 */ /* 0x000fc40008000000 */
[----:B------:R-:W-:-:S03]  /*9ff0*/  VIADD R73, R0, UR4 ;  /* 0x0000000400497c36 */ /* 0x000fc60008000000 */
[----:B---3--:R-:W-:Y:S01]  /*a000*/  VIADDMNMX R0, R76, R72, R21, PT ;  /* 0x000000484c007246 */ /* 0x008fe20003800115 */
[----:B------:R-:W-:Y:S01]  /*a010*/  IMAD.IADD R4, R73, 0x1, R76 ;  /* 0x0000000149047824 */ /* 0x000fe200078e024c */
[----:B------:R-:W-:Y:S06]  /*a020*/  @P0 BRA `(.L_x_2951) ;  /* 0x0000000000540947 */ /* 0x000fec0003800000 */
[----:B------:R-:W-:Y:S01]  /*a030*/  IADD3 R5, -R207, R208, R76 ;  /* 0x000000d0cf057210 */ /* 0x000fe20007ffe14c */
[----:B------:R-:W-:Y:S03]  /*a040*/  BSSY B0, `(.L_x_2952) ;  /* 0x0000010000007945 */ /* 0x000fe60003800000 */
[----:B------:R-:W-:-:S13]  /*a050*/  ISETP.GT.AND P0, PT, R5, -0x1, PT ;  /* 0xffffffff0500780c */ /* 0x000fda0003f04270 */
[----:B------:R-:W-:Y:S05]  /*a060*/  @P0 BRA `(.L_x_2953) ;  /* 0x0000000000200947 */ /* 0x000fea0003800000 */
[----:B------:R-:W-:Y:S01]  /*a070*/  UISETP.NE.AND UP0, UPT, UR7, 0x1, UPT ;  /* 0x000000010700788c */ /* 0x000fe2000bf05270 */
[----:B------:R-:W-:-:S05]  /*a080*/  LOP3.LUT R5, RZ, R5, RZ, 0x33, !PT ;  /* 0x00000005ff057212 */ /* 0x000fca00078e33ff */
[----:B------:R-:W-:-:S05]  /*a090*/  PLOP3.LUT P0, PT, PT, PT, UP0, 0x80, 0x0 ;  /* 0x000000000000781c */ /* 0x000fca0003f0f008 */
[----:B------:R-:W-:-:S08]  /*a0a0*/  @UP0 ULDC.64 UR4, c[0x0][0x9e8] ;  /* 0x00027a0000040ab9 */ /* 0x000fd00000000a00 */
[----:B------:R-:W-:-:S05]  /*a0b0*/  @P0 IMAD.HI.U32 R76, R5, UR4, RZ ;  /* 0x00000004054c0c27 */ /* 0x000fca000f8e00ff */
[----:B------:R-:W-:-:S04]  /*a0c0*/  @P0 SHF.R.U32.HI R5, RZ, UR5, R76 ;  /* 0x00000005ff050c19 */ /* 0x000fc8000801164c */
[----:B------:R-:W-:Y:S01]  /*a0d0*/  LOP3.LUT R5, RZ, R5, RZ, 0x33, !PT ;  /* 0x00000005ff057212 */ /* 0x000fe200078e33ff */
[----:B------:R-:W-:Y:S06]  /*a0e0*/  BRA `(.L_x_2954) ;  /* 0x0000000000147947 */ /* 0x000fec0003800000 */
.L_x_2953:
[----:B------:R-:W-:-:S06]  /*a0f0*/  UISETP.NE.AND UP0, UPT, UR7, 0x1, UPT ;  /* 0x000000010700788c */ /* 0x000fcc000bf05270 */
[----:B------:R-:W-:-:S05]  /*a100*/  PLOP3.LUT P0, PT, PT, PT, UP0, 0x80, 0x0 ;  /* 0x000000000000781c */ /* 0x000fca0003f0f008 */
[----:B------:R-:W-:-:S08]  /*a110*/  @UP0 ULDC.64 UR4, c[0x0][0x9e8] ;  /* 0x00027a0000040ab9 */ /* 0x000fd00000000a00 */
[----:B------:R-:W-:-:S05]  /*a120*/  @P0 IMAD.HI.U32 R76, R5, UR4, RZ ;  /* 0x00000004054c0c27 */ /* 0x000fca000f8e00ff */
[----:B------:R-:W-:-:S07]  /*a130*/  @P0 SHF.R.U32.HI R5, RZ, UR5, R76 ;  /* 0x00000005ff050c19 */ /* 0x000fce000801164c */
.L_x_2954:
[----:B------:R-:W-:Y:S05]  /*a140*/  BSYNC B0 ;  /* 0x0000000000007941 */ /* 0x000fea0003800000 */
.L_x_2952:
[----:B------:R-:W-:-:S05]  /*a150*/  IMAD R5, R5, UR7, R74 ;  /* 0x0000000705057c24 */ /* 0x000fca000f8e024a */
[----:B------:R-:W-:Y:S02]  /*a160*/  VIMNMX R4, R4, R5, !PT ;  /* 0x0000000504047248 */ /* 0x000fe40007fe0100 */
[----:B------:R-:W-:-:S07]  /*a170*/  VIADDMNMX R0, R5, UR7, R0, PT ;  /* 0x0000000705007c46 */ /* 0x000fce000b800100 */
.L_x_2951:
[C---:B------:R-:W-:Y:S01]  /*a180*/  ISETP.GE.AND P1, PT, R75.reuse, 0x9, PT ;  /* 0x000000094b00780c */ /* 0x040fe20003f26270 */
[----:B------:R-:W-:Y:S01]  /*a190*/  UISETP.GE.AND UP0, UPT, UR7, 0x1, UPT ;  /* 0x000000010700788c */ /* 0x000fe2000bf06270 */
        /* <DEDUP_REMOVED lines=97> */
[C---:B------:R-:W-:Y:S02]  /*a7b0*/  ISETP.GE.AND P2, PT, R75.reuse, 0x52, PT ;  /* 0x000000524b00780c */ /* 0x040fe40003f46270 */
[C---:B------:R-:W-:Y:S02]  /*a7c0*/  ISETP.GE.AND P5, PT, R75.reuse, 0x1, PT ;  /* 0x000000014b00780c */ /* 0x040fe40003fa6270 */
[----:B------:R-:W-:Y:S02]  /*a7d0*/  ISETP.GT.AND P3, PT, R4, 0x51, !P2 ;  /* 0x000000510400780c */ /* 0x000fe40005764270 */
[----:B------:R-:W-:-:S02]  /*a7e0*/  ISETP.GE.AND P6, PT, R75, 0x5a, PT ;  /* 0x0000005a4b00780c */ /* 0x000fc40003fc6270 */
[----:B------:R-:W-:-:S04]  /*a7f0*/  ISETP.LT.OR P3, PT, R0, 0x52, P3 ;  /* 0x000000520000780c */ /* 0x000fc80001f61670 */
[----:B------:R-:W-:Y:S02]  /*a800*/  FSEL R65, R65, -INF , !P3 ;  /* 0xff80000041417808 */ /* 0x000fe40005800000 */
[----:B------:R-:W-:-:S04]  /*a810*/  ISETP.GE.AND P3, PT, R75, 0x59, PT ;  /* 0x000000594b00780c */ /* 0x000fc80003f66270 */
[----:B------:R-:W-:-:S04]  /*a820*/  ISETP.GT.AND P4, PT, R4, 0x58, !P3 ;  /* 0x000000580400780c */ /* 0x000fc80005f84270 */
[----:B------:R-:W-:-:S04]  /*a830*/  ISETP.LT.OR P4, PT, R0, 0x59, P4 ;  /* 0x000000590000780c */ /* 0x000fc80002781670 */
[----:B------:R-:W-:Y:S02]  /*a840*/  FSEL R68, R68, -INF , !P4 ;  /* 0xff80000044447808 */ /* 0x000fe40006000000 */
[----:B------:R-:W-:-:S04]  /*a850*/  ISETP.GT.AND P4, PT, R4, RZ, !P5 ;  /* 0x000000ff0400720c */ /* 0x000fc80006f84270 */
[----:B------:R-:W-:-:S04]  /*a860*/  ISETP.LT.OR P4, PT, R0, 0x1, P4 ;  /* 0x000000010000780c */ /* 0x000fc80002781670 */
[----:B------:R-:W-:Y:S02]  /*a870*/  FSEL R29, R24, -INF , !P4 ;  /* 0xff800000181d7808 */ /* 0x000fe40006000000 */
[----:B------:R-:W-:-:S04]  /*a880*/  ISETP.GT.AND P4, PT, R4, 0x59, !P6 ;  /* 0x000000590400780c */ /* 0x000fc80007784270 */
[----:B------:R-:W-:Y:S02]  /*a890*/  ISETP.LT.OR P4, PT, R0, 0x5a, P4 ;  /* 0x0000005a0000780c */ /* 0x000fe40002781670 */
[----:B------:R-:W3:Y:S02]  /*a8a0*/  SHFL.IDX PT, R0, R8, 0x1, 0x1c1f ;  /* 0x003c1f0008007f89 */ /* 0x000ee400000e0000 */
[----:B------:R-:W-:Y:S02]  /*a8b0*/  FSEL R69, R69, -INF , !P4 ;  /* 0xff80000045457808 */ /* 0x000fe40006000000 */
[----:B------:R-:W-:Y:S02]  /*a8c0*/  PLOP3.LUT P4, PT, PT, PT, UP0, 0x40, 0x0 ;  /* 0x000000000000781c */ /* 0x000fe40003f8e808 */
[----:B---3--:R-:W-:Y:S01]  /*a8d0*/  VIADDMNMX R5, R0, R72, R21, PT ;  /* 0x0000004800057246 */ /* 0x008fe20003800115 */
[----:B------:R-:W-:-:S10]  /*a8e0*/  IMAD.IADD R24, R73, 0x1, R0 ;  /* 0x0000000149187824 */ /* 0x000fd400078e0200 */
[----:B------:R-:W-:Y:S05]  /*a8f0*/  @P4 BRA `(.L_x_2955) ;  /* 0x00000000005c4947 */ /* 0x000fea0003800000 */
        /* <DEDUP_REMOVED lines=8> */
[----:B------:R-:W-:Y:S01]  /*a980*/  @P4 IMAD.HI.U32 R4, R0, UR4, RZ ;  /* 0x0000000400044c27 */ /* 0x000fe2000f8e00ff */
[----:B------:R-:W-:-:S13]  /*a990*/  PLOP3.LUT P4, PT, PT, PT, UP0, 0x80, 0x0 ;  /* 0x000000000000781c */ /* 0x000fda0003f8f008 */
[----:B------:R-:W-:-:S04]  /*a9a0*/  @P4 SHF.R.U32.HI R0, RZ, UR5, R4 ;  /* 0x00000005ff004c19 */ /* 0x000fc80008011604 */
[----:B------:R-:W-:Y:S01]  /*a9b0*/  LOP3.LUT R0, RZ, R0, RZ, 0x33, !PT ;  /* 0x00000000ff007212 */ /* 0x000fe200078e33ff */
[----:B------:R-:W-:Y:S06]  /*a9c0*/  BRA `(.L_x_2958) ;  /* 0x0000000000187947 */ /* 0x000fec0003800000 */
.L_x_2957:
[----:B------:R-:W-:-:S06]  /*a9d0*/  UISETP.NE.AND UP0, UPT, UR7, 0x1, UPT ;  /* 0x000000010700788c */ /* 0x000fcc000bf05270 */
[----:B------:R-:W-:-:S05]  /*a9e0*/  PLOP3.LUT P4, PT, PT, PT, UP0, 0x80, 0x0 ;  /* 0x000000000000781c */ /* 0x000fca0003f8f008 */
[----:B------:R-:W-:-:S08]  /*a9f0*/  @UP0 ULDC.64 UR4, c[0x0][0x9e8] ;  /* 0x00027a0000040ab9 */ /* 0x000fd00000000a00 */
[----:B------:R-:W-:Y:S01]  /*aa00*/  @P4 IMAD.HI.U32 R4, R0, UR4, RZ ;  /* 0x0000000400044c27 */ /* 0x000fe2000f8e00ff */
[----:B------:R-:W-:-:S13]  /*aa10*/  PLOP3.LUT P4, PT, PT, PT, UP0, 0x80, 0x0 ;  /* 0x000000000000781c */ /* 0x000fda0003f8f008 */
[----:B------:R-:W-:-:S07]  /*aa20*/  @P4 SHF.R.U32.HI R0, RZ, UR5, R4 ;  /* 0x00000005ff004c19 */ /* 0x000fce0008011604 */
.L_x_2958:
[----:B------:R-:W-:Y:S05]  /*aa30*/  BSYNC B0 ;  /* 0x0000000000007941 */ /* 0x000fea0003800000 */
.L_x_2956:
[----:B------:R-:W-:-:S05]  /*aa40*/  IMAD R0, R0, UR7, R74 ;  /* 0x0000000700007c24 */ /* 0x000fca000f8e024a */
[----:B------:R-:W-:Y:S02]  /*aa50*/  VIMNMX R24, R24, R0, !PT ;  /* 0x0000000018187248 */ /* 0x000fe40007fe0100 */
[----:B------:R-:W-:-:S07]  /*aa60*/  VIADDMNMX R5, R0, UR7, R5, PT ;  /* 0x0000000700057c46 */ /* 0x000fce000b800105 */
.L_x_2955:
        /* <DEDUP_REMOVED lines=69> */
[----:B------:R-:W3:Y:S01]  /*aec0*/  SHFL.BFLY PT, R21, R8, 0x2, 0x1f ;  /* 0x0c401f0008157f89 */ /* 0x000ee200000e0000 */
        /* <DEDUP_REMOVED lines=12> */
[----:B------:R-:W-:Y:S02]  /*af90*/  ISETP.GT.AND P0, PT, R24, 0x38, !P0 ;  /* 0x000000381800780c */ /* 0x000fe40004704270 */
[----:B---3--:R-:W-:Y:S02]  /*afa0*/  FMNMX.FTZ R25, R8, R21, !PT ;  /* 0x0000001508197209 */ /* 0x008fe40007810000 */
[----:B------:R-:W-:Y:S02]  /*afb0*/  ISETP.LT.OR P0, PT, R5, 0x39, P0 ;  /* 0x000000390500780c */ /* 0x000fe40000701670 */
[----:B------:R-:W-:Y:S01]  /*afc0*/  ISETP.GT.AND P3, PT, R24, 0x58, !P3 ;  /* 0x000000581800780c */ /* 0x000fe20005f64270 */
[----:B------:R-:W3:Y:S01]  /*afd0*/  SHFL.BFLY PT, R0, R25, 0x1, 0x1f ;  /* 0x0c201f0019007f89 */ /* 0x000ee200000e0000 */
[----:B------:R-:W-:-:S02]  /*afe0*/  FSEL R54, R54, -INF , !P0 ;  /* 0xff80000036367808 */ /* 0x000fc40004000000 */
[----:B------:R-:W-:Y:S02]  /*aff0*/  ISETP.NE.AND P0, PT, R89, RZ, PT ;  /* 0x000000ff5900720c */ /* 0x000fe40003f05270 */
[C---:B------:R-:W-:Y:S02]  /*b000*/  ISETP.LT.OR P2, PT, R5.reuse, 0x52, P2 ;  /* 0x000000520500780c */ /* 0x040fe40001741670 */
[C---:B------:R-:W-:Y:S02]  /*b010*/  ISETP.GT.AND P0, PT, R24.reuse, 0x39, !P0 ;  /* 0x000000391800780c */ /* 0x040fe40004704270 */
[----:B------:R-:W-:Y:S02]  /*b020*/  ISETP.GT.AND P6, PT, R24, 0x59, !P6 ;  /* 0x000000591800780c */ /* 0x000fe400077c4270 */
[C---:B------:R-:W-:Y:S02]  /*b030*/  ISETP.LT.OR P0, PT, R5.reuse, 0x3a, P0 ;  /* 0x0000003a0500780c */ /* 0x040fe40000701670 */
[----:B------:R-:W-:-:S02]  /*b040*/  ISETP.LT.OR P3, PT, R5, 0x59, P3 ;  /* 0x000000590500780c */ /* 0x000fc40001f61670 */
[----:B------:R-:W-:Y:S02]  /*b050*/  FSEL R55, R55, -INF , !P0 ;  /* 0xff80000037377808 */ /* 0x000fe40004000000 */
[----:B------:R-:W-:Y:S02]  /*b060*/  ISETP.NE.AND P0, PT, R90, RZ, PT ;  /* 0x000000ff5a00720c */ /* 0x000fe40003f05270 */
[----:B------:R-:W-:Y:S02]  /*b070*/  FSEL R67, R67, -INF , !P2 ;  /* 0xff80000043437808 */ /* 0x000fe40005000000 */
[----:B------:R-:W-:Y:S02]  /*b080*/  ISETP.GT.AND P0, PT, R24, 0x40, !P0 ;  /* 0x000000401800780c */ /* 0x000fe40004704270 */
[C---:B------:R-:W-:Y:S02]  /*b090*/  ISETP.LT.OR P6, PT, R5.reuse, 0x5a, P6 ;  /* 0x0000005a0500780c */ /* 0x040fe400037c1670 */
[----:B------:R-:W-:-:S02]  /*b0a0*/  ISETP.LT.OR P0, PT, R5, 0x41, P0 ;  /* 0x000000410500780c */ /* 0x000fc40000701670 */
[----:B---3--:R-:W-:Y:S02]  /*b0b0*/  FMNMX.FTZ R0, R25, R0, !PT ;  /* 0x0000000019007209 */ /* 0x008fe40007810000 */
[----:B------:R-:W-:Y:S02]  /*b0c0*/  FSEL R58, R58, -INF , !P0 ;  /* 0xff8000003a3a7808 */ /* 0x000fe40004000000 */
[----:B------:R-:W-:Y:S01]  /*b0d0*/  ISETP.GT.AND P0, PT, R24, 0x41, !P1 ;  /* 0x000000411800780c */ /* 0x000fe20004f04270 */
[----:B------:R-:W-:Y:S01]  /*b0e0*/  FMUL.FTZ R21, R0, UR48 ;  /* 0x0000003000157c20 */ /* 0x000fe20008410000 */
[----:B------:R-:W-:Y:S02]  /*b0f0*/  FSEL R70, R70, -INF , !P3 ;  /* 0xff80000046467808 */ /* 0x000fe40005800000 */
[----:B------:R-:W-:Y:S02]  /*b100*/  ISETP.LT.OR P0, PT, R5, 0x42, P0 ;  /* 0x000000420500780c */ /* 0x000fe40000701670 */
[----:B------:R-:W-:-:S02]  /*b110*/  FSEL R71, R71, -INF , !P6 ;  /* 0xff80000047477808 */ /* 0x000fc40007000000 */
        /* <DEDUP_REMOVED lines=15> */
[--C-:B------:R-:W-:Y:S01]  /*b210*/  FFMA.FTZ R154, R79, UR48, -R26.reuse ;  /* 0x000000304f9a7c23 */ /* 0x100fe2000801081a */
[----:B------:R-:W-:Y:S01]  /*b220*/  ISETP.NE.AND P4, PT, R94, RZ, PT ;  /* 0x000000ff5e00720c */ /* 0x000fe20003f85270 */
[----:B------:R-:W-:Y:S01]  /*b230*/  MUFU.EX2 R152, R152 ;  /* 0x0000009800987308 */ /* 0x000fe20000000800 */
[----:B------:R-:W-:Y:S01]  /*b240*/  FMNMX.FTZ R8, R34, R21, !PT ;  /* 0x0000001522087209 */ /* 0x000fe20007810000 */
[--C-:B------:R-:W-:Y:S01]  /*b250*/  FFMA.FTZ R156, R83, UR48, -R26.reuse ;  /* 0x00000030539c7c23 */ /* 0x100fe2000801081a */
[----:B------:R-:W-:Y:S01]  /*b260*/  FSEL R63, R63, -INF , !P0 ;  /* 0xff8000003f3f7808 */ /* 0x000fe20004000000 */
[--C-:B------:R-:W-:Y:S01]  /*b270*/  FFMA.FTZ R158, R87, UR48, -R26.reuse ;  /* 0x00000030579e7c23 */ /* 0x100fe2000801081a */
[----:B------:R-:W-:Y:S01]  /*b280*/  FMNMX.FTZ R25, R35, R8, !PT ;  /* 0x0000000823197209 */ /* 0x000fe20007810000 */
[--C-:B------:R-:W-:Y:S01]  /*b290*/  FFMA.FTZ R160, R40, UR48, -R26.reuse ;  /* 0x0000003028a07c23 */ /* 0x100fe2000801081a */
[----:B------:R-:W-:Y:S01]  /*b2a0*/  ISETP.GT.AND P0, PT, R24, 0x50, !P4 ;  /* 0x000000501800780c */ /* 0x000fe20006704270 */
[----:B------:R3:W4:Y:S01]  /*b2b0*/  MUFU.EX2 R21, R28 ;  /* 0x0000001c00157308 */ /* 0x0007220000000800 */
[----:B------:R-:W-:Y:S01]  /*b2c0*/  FMNMX.FTZ R8, R38, R25, !PT ;  /* 0x0000001926087209 */ /* 0x000fe20007810000 */
[--C-:B------:R-:W-:Y:S01]  /*b2d0*/  FFMA.FTZ R41, R41, UR48, -R26.reuse ;  /* 0x0000003029297c23 */ /* 0x100fe2000801081a */
[----:B------:R-:W-:Y:S01]  /*b2e0*/  ISETP.LT.OR P0, PT, R5, 0x51, P0 ;  /* 0x000000510500780c */ /* 0x000fe20000701670 */
[--C-:B------:R-:W-:Y:S01]  /*b2f0*/  FFMA.FTZ R44, R44, UR48, -R26.reuse ;  /* 0x000000302c2c7c23 */ /* 0x100fe2000801081a */
[----:B------:R-:W-:Y:S01]  /*b300*/  FMNMX.FTZ R25, R39, R8, !PT ;  /* 0x0000000827197209 */ /* 0x000fe20007810000 */
[--C-:B------:R-:W-:Y:S01]  /*b310*/  FFMA.FTZ R45, R45, UR48, -R26.reuse ;  /* 0x000000302d2d7c23 */ /* 0x100fe2000801081a */
[----:B------:R-:W-:Y:S01]  /*b320*/  FSEL R66, R66, -INF , !P0 ;  /* 0xff80000042427808 */ /* 0x000fe20004000000 */
[----:B------:R-:W-:Y:S01]  /*b330*/  MUFU.EX2 R154, R154 ;  /* 0x0000009a009a7308 */ /* 0x000fe20000000800 */
[----:B------:R-:W-:Y:S01]  /*b340*/  FMNMX.FTZ R8, R42, R25, !PT ;  /* 0x000000192a087209 */ /* 0x000fe20007810000 */
[--C-:B---3--:R-:W-:Y:S01]  /*b350*/  FFMA.FTZ R28, R85, UR48, -R26.reuse ;  /* 0x00000030551c7c23 */ /* 0x108fe2000801081a */
[--C-:B------:R-:W-:Y:S01]  /*b360*/  FFMA.FTZ R48, R48, UR48, -R26.reuse ;  /* 0x0000003030307c23 */ /* 0x100fe2000801081a */
[--C-:B------:R-:W-:Y:S01]  /*b370*/  FFMA.FTZ R49, R49, UR48, -R26.reuse ;  /* 0x0000003031317c23 */ /* 0x100fe2000801081a */
[----:B------:R-:W-:Y:S01]  /*b380*/  FMNMX.FTZ R27, R43, R8, !PT ;  /* 0x000000082b1b7209 */ /* 0x000fe20007810000 */
[--C-:B------:R-:W-:Y:S01]  /*b390*/  FFMA.FTZ R52, R52, UR48, -R26.reuse ;  /* 0x0000003034347c23 */ /* 0x100fe2000801081a */
[--C-:B------:R-:W-:Y:S01]  /*b3a0*/  FFMA.FTZ R53, R53, UR48, -R26.reuse ;  /* 0x0000003035357c23 */ /* 0x100fe2000801081a */
[----:B------:R3:W-:Y:S01]  /*b3b0*/  MUFU.EX2 R25, R32 ;  /* 0x0000002000197308 */ /* 0x0007e20000000800 */
[----:B------:R-:W-:Y:S01]  /*b3c0*/  FMNMX.FTZ R8, R46, R27, !PT ;  /* 0x0000001b2e087209 */ /* 0x000fe20007810000 */
[--C-:B------:R-:W-:Y:S01]  /*b3d0*/  FFMA.FTZ R56, R56, UR48, -R26.reuse ;  /* 0x0000003038387c23 */ /* 0x100fe2000801081a */
[--C-:B------:R-:W-:Y:S01]  /*b3e0*/  FFMA.FTZ R57, R57, UR48, -R26.reuse ;  /* 0x0000003039397c23 */ /* 0x100fe2000801081a */
[--C-:B------:R-:W-:Y:S01]  /*b3f0*/  FFMA.FTZ R60, R60, UR48, -R26.reuse ;  /* 0x000000303c3c7c23 */ /* 0x100fe2000801081a */
[----:B------:R-:W-:Y:S01]  /*b400*/  FMNMX.FTZ R27, R47, R8, !PT ;  /* 0x000000082f1b7209 */ /* 0x000fe20007810000 */
[--C-:B------:R-:W-:Y:S01]  /*b410*/  FFMA.FTZ R61, R61, UR48, -R26.reuse ;  /* 0x000000303d3d7c23 */ /* 0x100fe2000801081a */
[--C-:B------:R-:W-:Y:S01]  /*b420*/  FFMA.FTZ R64, R64, UR48, -R26.reuse ;  /* 0x0000003040407c23 */ /* 0x100fe2000801081a */
[----:B------:R-:W-:Y:S01]  /*b430*/  MUFU.EX2 R156, R156 ;  /* 0x0000009c009c7308 */ /* 0x000fe20000000800 */
[----:B------:R-:W-:Y:S01]  /*b440*/  FMNMX.FTZ R8, R50, R27, !PT ;  /* 0x0000001b32087209 */ /* 0x000fe20007810000 */
[--C-:B---3--:R-:W-:Y:S01]  /*b450*/  FFMA.FTZ R32, R37, UR48, -R26.reuse ;  /* 0x0000003025207c23 */ /* 0x108fe2000801081a */
[--C-:B------:R-:W-:Y:S01]  /*b460*/  FFMA.FTZ R65, R65, UR48, -R26.reuse ;  /* 0x0000003041417c23 */ /* 0x100fe2000801081a */
[--C-:B------:R-:W-:Y:S01]  /*b470*/  FFMA.FTZ R68, R68, UR48, -R26.reuse ;  /* 0x0000003044447c23 */ /* 0x100fe2000801081a */
[----:B------:R-:W-:Y:S01]  /*b480*/  FMNMX.FTZ R29, R51, R8, !PT ;  /* 0x00000008331d7209 */ /* 0x000fe20007810000 */
[----:B------:R-:W-:Y:S01]  /*b490*/  FFMA.FTZ R26, R69, UR48, -R26 ;  /* 0x00000030451a7c23 */ /* 0x000fe2000801081a */
[----:B----4-:R-:W-:Y:S01]  /*b4a0*/  FADD.FTZ R69, R152, R21 ;  /* 0x0000001598457221 */ /* 0x010fe20000010000 */
[----:B------:R-:W-:Y:S01]  /*b4b0*/  MUFU.EX2 R27, R28 ;  /* 0x0000001c001b7308 */ /* 0x000fe20000000800 */
[----:B------:R-:W-:-:S02]  /*b4c0*/  FMNMX.FTZ R8, R54, R29, !PT ;  /* 0x0000001d36087209 */ /* 0x000fc40007810000 */
[----:B------:R-:W-:Y:S02]  /*b4d0*/  F2FP.F16.F32.PACK_AB R152, R21, R152 ;  /* 0x000000981598723e */ /* 0x000fe400000000ff */
[----:B------:R-:W-:Y:S02]  /*b4e0*/  FMNMX.FTZ R29, R55, R8, !PT ;  /* 0x00000008371d7209 */ /* 0x000fe40007810000 */
[----:B------:R-:W-:Y:S01]  /*b4f0*/  ISETP.NE.AND P4, PT, R95, 0x3, PT ;  /* 0x000000035f00780c */ /* 0x000fe20003f85270 */
[----:B------:R-:W-:Y:S01]  /*b500*/  MUFU.EX2 R158, R158 ;  /* 0x0000009e009e7308 */ /* 0x000fe20000000800 */
[----:B------:R-:W-:-:S04]  /*b510*/  FMNMX.FTZ R8, R58, R29, !PT ;  /* 0x0000001d3a087209 */ /* 0x000fc80007810000 */
[----:B------:R-:W-:-:S03]  /*b520*/  FMNMX.FTZ R37, R59, R8, !PT ;  /* 0x000000083b257209 */ /* 0x000fc60007810000 */
        /* <DEDUP_REMOVED lines=9> */
[----:B------:R-:W-:Y:S02]  /*b5c0*/  MUFU.EX2 R44, R44 ;  /* 0x0000002c002c7308 */ /* 0x000fe40000000800 */
[----:B------:R-:W3:Y:S06]  /*b5d0*/  SHFL.BFLY PT, R5, R8, 0x2, 0x1f ;  /* 0x0c401f0008057f89 */ /* 0x000eec00000e0000 */
[----:B------:R-:W-:Y:S08]  /*b5e0*/  MUFU.EX2 R37, R26 ;  /* 0x0000001a00257308 */ /* 0x000ff00000000800 */
[----:B------:R-:W4:Y:S08]  /*b5f0*/  MUFU.EX2 R45, R45 ;  /* 0x0000002d002d7308 */ /* 0x000f300000000800 */
[----:B------:R-:W-:Y:S01]  /*b600*/  MUFU.EX2 R48, R48 ;  /* 0x0000003000307308 */ /* 0x000fe20000000800 */
[----:B---3--:R-:W-:-:S05]  /*b610*/  FMNMX.FTZ R24, R8, R5, !PT ;  /* 0x0000000508187209 */ /* 0x008fca0007810000 */
[----:B------:R-:W3:Y:S02]  /*b620*/  SHFL.BFLY PT, R5, R24, 0x1, 0x1f ;  /* 0x0c201f0018057f89 */ /* 0x000ee400000e0000 */
[----:B------:R-:W5:Y:S01]  /*b630*/  MUFU.EX2 R49, R49 ;  /* 0x0000003100317308 */ /* 0x000f620000000800 */
[----:B----4-:R-:W-:-:S07]  /*b640*/  F2FP.F16.F32.PACK_AB R162, R45, R44 ;  /* 0x0000002c2da2723e */ /* 0x010fce00000000ff */
[----:B------:R-:W-:Y:S08]  /*b650*/  MUFU.EX2 R52, R52 ;  /* 0x0000003400347308 */ /* 0x000ff00000000800 */
[----:B------:R-:W-:Y:S01]  /*b660*/  MUFU.EX2 R53, R53 ;  /* 0x0000003500357308 */ /* 0x000fe20000000800 */
[----:B-----5:R-:W-:Y:S02]  /*b670*/  F2FP.F16.F32.PACK_AB R164, R49, R48 ;  /* 0x0000003031a4723e */ /* 0x020fe400000000ff */
[----:B---3--:R-:W-:Y:S01]  /*b680*/  FMNMX.FTZ R5, R24, R5, !PT ;  /* 0x0000000518057209 */ /* 0x008fe20007810000 */
[----:B------:R-:W-:-:S04]  /*b690*/  FADD.FTZ R24, R154, R69 ;  /* 0x000000459a187221 */ /* 0x000fc80000010000 */
[----:B------:R-:W-:Y:S01]  /*b6a0*/  MUFU.EX2 R56, R56 ;  /* 0x0000003800387308 */ /* 0x000fe20000000800 */
[----:B------:R-:W-:Y:S01]  /*b6b0*/  F2FP.F16.F32.PACK_AB R154, R25, R154 ;  /* 0x0000009a199a723e */ /* 0x000fe200000000ff */
[C---:B------:R-:W-:Y:S01]  /*b6c0*/  FMUL.FTZ R8, R5.reuse, UR48 ;  /* 0x0000003005087c20 */ /* 0x040fe20008410000 */
[----:B------:R-:W-:Y:S01]  /*b6d0*/  FSETP.NEU.FTZ.AND P0, PT, R5, -INF , PT ;  /* 0xff8000000500780b */ /* 0x000fe20003f1d000 */
[----:B------:R-:W-:-:S03]  /*b6e0*/  FADD.FTZ R69, R25, R24 ;  /* 0x0000001819457221 */ /* 0x000fc60000010000 */
[----:B------:R-:W-:Y:S01]  /*b6f0*/  FSEL R8, R8, RZ, P0 ;  /* 0x000000ff08087208 */ /* 0x000fe20000000000 */
[----:B------:R-:W-:Y:S01]  /*b700*/  FADD.FTZ R24, R156, R69 ;  /* 0x000000459c187221 */ /* 0x000fe20000010000 */
[----:B------:R-:W-:Y:S01]  /*b710*/  MUFU.EX2 R57, R57 ;  /* 0x0000003900397308 */ /* 0x000fe20000000800 */
[----:B------:R-:W-:Y:S02]  /*b720*/  F2FP.F16.F32.PACK_AB R156, R27, R156 ;  /* 0x0000009c1b9c723e */ /* 0x000fe400000000ff */
        /* <DEDUP_REMOVED lines=23> */
[----:B------:R-:W-:Y:S01]  /*b8a0*/  FADD.FTZ R26, R160, R73 ;  /* 0x00000049a01a7221 */ /* 0x000fe20000010000 */
[--C-:B------:R-:W-:Y:S01]  /*b8b0*/  FFMA.FTZ R59, R59, UR48, -R8.reuse ;  /* 0x000000303b3b7c23 */ /* 0x100fe20008010808 */
[--C-:B------:R-:W-:Y:S01]  /*b8c0*/  FFMA.FTZ R62, R62, UR48, -R8.reuse ;  /* 0x000000303e3e7c23 */ /* 0x100fe20008010808 */
[----:B------:R-:W-:Y:S01]  /*b8d0*/  FFMA.FTZ R63, R63, UR48, -R8 ;  /* 0x000000303f3f7c23 */ /* 0x000fe20008010808 */
[----:B------:R-:W-:Y:S01]  /*b8e0*/  FADD.FTZ R73, R41, R26 ;  /* 0x0000001a29497221 */ /* 0x000fe20000010000 */
[--C-:B------:R-:W-:Y:S01]  /*b8f0*/  FFMA.FTZ R66, R66, UR48, -R8.reuse ;  /* 0x0000003042427c23 */ /* 0x100fe20008010808 */
[----:B------:R-:W-:Y:S01]  /*b900*/  FFMA.FTZ R67, R67, UR48, -R8 ;  /* 0x0000003043437c23 */ /* 0x000fe20008010808 */
[----:B------:R-:W5:Y:S01]  /*b910*/  MUFU.EX2 R31, R31 ;  /* 0x0000001f001f7308 */ /* 0x000f620000000800 */
[----:B---3--:R-:W-:Y:S01]  /*b920*/  FADD.FTZ R69, R33, R4 ;  /* 0x0000000421457221 */ /* 0x008fe20000010000 */
[----:B------:R-:W-:Y:S01]  /*b930*/  FADD.FTZ R26, R44, R73 ;  /* 0x000000492c1a7221 */ /* 0x000fe20000010000 */
[--C-:B------:R-:W-:Y:S01]  /*b940*/  FFMA.FTZ R70, R70, UR48, -R8.reuse ;  /* 0x0000003046467c23 */ /* 0x100fe20008010808 */
[----:B------:R-:W-:Y:S01]  /*b950*/  FFMA.FTZ R71, R71, UR48, -R8 ;  /* 0x0000003047477c23 */ /* 0x000fe20008010808 */
[----:B------:R-:W-:Y:S01]  /*b960*/  F2FP.F16.F32.PACK_AB R153, R4, R33 ;  /* 0x000000210499723e */ /* 0x000fe200000000ff */
[----:B------:R-:W-:Y:S01]  /*b970*/  FADD.FTZ R73, R45, R26 ;  /* 0x0000001a2d497221 */ /* 0x000fe20000010000 */
[----:B------:R-:W-:Y:S01]  /*b980*/  F2FP.F16.F32.PACK_AB R158, R29, R158 ;  /* 0x0000009e1d9e723e */ /* 0x000fe200000000ff */
[----:B------:R-:W3:Y:S01]  /*b990*/  MUFU.EX2 R34, R34 ;  /* 0x0000002200227308 */ /* 0x000ee20000000800 */
[----:B----4-:R-:W-:Y:S01]  /*b9a0*/  FADD.FTZ R24, R30, R69 ;  /* 0x000000451e187221 */ /* 0x010fe20000010000 */
[----:B------:R-:W-:Y:S01]  /*b9b0*/  FADD.FTZ R26, R48, R73 ;  /* 0x00000049301a7221 */ /* 0x000fe20000010000 */
[----:B------:R-:W-:-:S02]  /*b9c0*/  F2FP.F16.F32.PACK_AB R160, R41, R160 ;  /* 0x000000a029a0723e */ /* 0x000fc400000000ff */
[----:B------:R-:W-:Y:S01]  /*b9d0*/  F2FP.F16.F32.PACK_AB R166, R53, R52 ;  /* 0x0000003435a6723e */ /* 0x000fe200000000ff */
[----:B------:R-:W-:Y:S01]  /*b9e0*/  FADD.FTZ R73, R49, R26 ;  /* 0x0000001a31497221 */ /* 0x000fe20000010000 */
[----:B------:R-:W-:Y:S01]  /*b9f0*/  F2FP.F16.F32.PACK_AB R168, R57, R56 ;  /* 0x0000003839a8723e */ /* 0x000fe200000000ff */
[----:B------:R-:W4:Y:S01]  /*ba00*/  MUFU.EX2 R35, R35 ;  /* 0x0000002300237308 */ /* 0x000f220000000800 */
[C---:B-----5:R-:W-:Y:S01]  /*ba10*/  FADD.FTZ R69, R31.reuse, R24 ;  /* 0x000000181f457221 */ /* 0x060fe20000010000 */
[----:B------:R-:W-:Y:S01]  /*ba20*/  FADD.FTZ R26, R52, R73 ;  /* 0x00000049341a7221 */ /* 0x000fe20000010000 */
[----:B------:R-:W-:-:S03]  /*ba30*/  F2FP.F16.F32.PACK_AB R155, R31, R30 ;  /* 0x0000001e1f9b723e */ /* 0x000fc600000000ff */
[----:B------:R-:W-:Y:S02]  /*ba40*/  FADD.FTZ R73, R53, R26 ;  /* 0x0000001a35497221 */ /* 0x000fe40000010000 */
[----:B------:R-:W5:Y:S01]  /*ba50*/  MUFU.EX2 R38, R38 ;  /* 0x0000002600267308 */ /* 0x000f620000000800 */
[----:B---3--:R-:W-:-:S07]  /*ba60*/  FADD.FTZ R24, R34, R69 ;  /* 0x0000004522187221 */ /* 0x008fce0000010000 */
[----:B------:R-:W3:Y:S01]  /*ba70*/  MUFU.EX2 R39, R39 ;  /* 0x0000002700277308 */ /* 0x000ee20000000800 */
[C---:B----4-:R-:W-:Y:S01]  /*ba80*/  FADD.FTZ R69, R35.reuse, R24 ;  /* 0x0000001823457221 */ /* 0x050fe20000010000 */
[----:B------:R-:W-:-:S06]  /*ba90*/  F2FP.F16.F32.PACK_AB R157, R35, R34 ;  /* 0x00000022239d723e */ /* 0x000fcc00000000ff */
[----:B------:R-:W4:Y:S01]  /*baa0*/  MUFU.EX2 R42, R42 ;  /* 0x0000002a002a7308 */ /* 0x000f220000000800 */
[----:B-----5:R-:W-:-:S07]  /*bab0*/  FADD.FTZ R24, R38, R69 ;  /* 0x0000004526187221 */ /* 0x020fce0000010000 */
[----:B------:R-:W5:Y:S01]  /*bac0*/  MUFU.EX2 R43, R43 ;  /* 0x0000002b002b7308 */ /* 0x000f620000000800 */
[C---:B---3--:R-:W-:Y:S01]  /*bad0*/  FADD.FTZ R69, R39.reuse, R24 ;  /* 0x0000001827457221 */ /* 0x048fe20000010000 */
[----:B------:R-:W-:-:S06]  /*bae0*/  F2FP.F16.F32.PACK_AB R159, R39, R38 ;  /* 0x00000026279f723e */ /* 0x000fcc00000000ff */
[----:B------:R-:W3:Y:S01]  /*baf0*/  MUFU.EX2 R46, R46 ;  /* 0x0000002e002e7308 */ /* 0x000ee20000000800 */
[----:B----4-:R-:W-:-:S07]  /*bb00*/  FADD.FTZ R24, R42, R69 ;  /* 0x000000452a187221 */ /* 0x010fce0000010000 */
[----:B------:R-:W4:Y:S01]  /*bb10*/  MUFU.EX2 R47, R47 ;  /* 0x0000002f002f7308 */ /* 0x000f220000000800 */
[C---:B-----5:R-:W-:Y:S01]  /*bb20*/  FADD.FTZ R69, R43.reuse, R24 ;  /* 0x000000182b457221 */ /* 0x060fe20000010000 */
[----:B------:R-:W-:-:S06]  /*bb30*/  F2FP.F16.F32.PACK_AB R161, R43, R42 ;  /* 0x0000002a2ba1723e */ /* 0x000fcc00000000ff */
[----:B------:R-:W5:Y:S01]  /*bb40*/  MUFU.EX2 R50, R50 ;  /* 0x0000003200327308 */ /* 0x000f620000000800 */
[----:B---3--:R-:W-:-:S07]  /*bb50*/  FADD.FTZ R24, R46, R69 ;  /* 0x000000452e187221 */ /* 0x008fce0000010000 */
[----:B------:R-:W3:Y:S01]  /*bb60*/  MUFU.EX2 R51, R51 ;  /* 0x0000003300337308 */ /* 0x000ee20000000800 */
[C---:B----4-:R-:W-:Y:S01]  /*bb70*/  FADD.FTZ R69, R47.reuse, R24 ;  /* 0x000000182f457221 */ /* 0x050fe20000010000 */
[----:B------:R-:W-:Y:S01]  /*bb80*/  FADD.FTZ R24, R56, R73 ;  /* 0x0000004938187221 */ /* 0x000fe20000010000 */
[----:B------:R-:W-:-:S03]  /*bb90*/  F2FP.F16.F32.PACK_AB R163, R47, R46 ;  /* 0x0000002e2fa3723e */ /* 0x000fc600000000ff */
[----:B------:R-:W-:Y:S02]  /*bba0*/  FADD.FTZ R25, R57, R24 ;  /* 0x0000001839197221 */ /* 0x000fe40000010000 */
        /* <DEDUP_REMOVED lines=18> */
[----:B---3--:R-:W-:-:S07]  /*bcd0*/  FADD.FTZ R8, R62, R21 ;  /* 0x000000153e087221 */ /* 0x008fce0000010000 */
[----:B------:R-:W3:Y:S01]  /*bce0*/  MUFU.EX2 R64, R64 ;  /* 0x0000004000407308 */ /* 0x000ee20000000800 */
[C---:B----4-:R-:W-:Y:S01]  /*bcf0*/  FADD.FTZ R25, R61.reuse, R24 ;  /* 0x000000183d197221 */ /* 0x050fe20000010000 */
[----:B------:R-:W-:-:S06]  /*bd00*/  F2FP.F16.F32.PACK_AB R170, R61, R60 ;  /* 0x0000003c3daa723e */ /* 0x000fcc00000000ff */
[----:B------:R-:W4:Y:S01]  /*bd10*/  MUFU.EX2 R66, R66 ;  /* 0x0000004200427308 */ /* 0x000f220000000800 */
[C---:B-----5:R-:W-:Y:S01]  /*bd20*/  FADD.FTZ R21, R63.reuse, R8 ;  /* 0x000000083f157221 */ /* 0x060fe20000010000 */
[----:B------:R-:W-:-:S06]  /*bd30*/  F2FP.F16.F32.PACK_AB R171, R63, R62 ;  /* 0x0000003e3fab723e */ /* 0x000fcc00000000ff */
[----:B------:R-:W5:Y:S01]  /*bd40*/  MUFU.EX2 R65, R65 ;  /* 0x0000004100417308 */ /* 0x000f620000000800 */
[----:B---3--:R-:W-:-:S07]  /*bd50*/  FADD.FTZ R24, R64, R25 ;  /* 0x0000001940187221 */ /* 0x008fce0000010000 */
[----:B------:R-:W3:Y:S01]  /*bd60*/  MUFU.EX2 R67, R67 ;  /* 0x0000004300437308 */ /* 0x000ee20000000800 */
[----:B----4-:R-:W-:-:S07]  /*bd70*/  FADD.FTZ R4, R66, R21 ;  /* 0x0000001542047221 */ /* 0x010fce0000010000 */
[----:B------:R-:W4:Y:S01]  /*bd80*/  MUFU.EX2 R68, R68 ;  /* 0x0000004400447308 */ /* 0x000f220000000800 */
[C---:B-----5:R-:W-:Y:S01]  /*bd90*/  FADD.FTZ R25, R65.reuse, R24 ;  /* 0x0000001841197221 */ /* 0x060fe20000010000 */
[----:B------:R-:W-:-:S06]  /*bda0*/  F2FP.F16.F32.PACK_AB R172, R65, R64 ;  /* 0x0000004041ac723e */ /* 0x000fcc00000000ff */
[----:B------:R-:W5:Y:S01]  /*bdb0*/  MUFU.EX2 R70, R70 ;  /* 0x0000004600467308 */ /* 0x000f620000000800 */
[C---:B---3--:R-:W-:Y:S01]  /*bdc0*/  FADD.FTZ R21, R67.reuse, R4 ;  /* 0x0000000443157221 */ /* 0x048fe20000010000 */
[----:B------:R-:W-:-:S06]  /*bdd0*/  F2FP.F16.F32.PACK_AB R173, R67, R66 ;  /* 0x0000004243ad723e */ /* 0x000fcc00000000ff */
[----:B------:R-:W3:Y:S01]  /*bde0*/  MUFU.EX2 R71, R71 ;  /* 0x0000004700477308 */ /* 0x000ee20000000800 */
[----:B----4-:R-:W-:Y:S01]  /*bdf0*/  FADD.FTZ R24, R68, R25 ;  /* 0x0000001944187221 */ /* 0x010fe20000010000 */
[----:B------:R-:W-:-:S03]  /*be00*/  F2FP.F16.F32.PACK_AB R174, R37, R68 ;  /* 0x0000004425ae723e */ /* 0x000fc600000000ff */
[----:B------:R-:W-:Y:S01]  /*be10*/  FADD.FTZ R8, R37, R24 ;  /* 0x0000001825087221 */ /* 0x000fe20000010000 */
[----:B-----5:R-:W-:-:S04]  /*be20*/  FADD.FTZ R4, R70, R21 ;  /* 0x0000001546047221 */ /* 0x020fc80000010000 */
[C---:B---3--:R-:W-:Y:S01]  /*be30*/  FADD.FTZ R4, R71.reuse, R4 ;  /* 0x0000000447047221 */ /* 0x048fe20000010000 */
[----:B------:R-:W-:Y:S01]  /*be40*/  F2FP.F16.F32.PACK_AB R175, R71, R70 ;  /* 0x0000004647af723e */ /* 0x000fe200000000ff */
[----:B------:R-:W-:Y:S06]  /*be50*/  @!P4 BRA `(.L_x_2959) ;  /* 0x000000000004c947 */ /* 0x000fec0003800000 */
[----:B------:R-:W-:Y:S01]  /*be60*/  BPT.TRAP 0x1 ;  /* 0x000000040000795c */ /* 0x000fe20000300000 */
.L_x_2959:
[----:B------:R3:W4:Y:S01]  /*be70*/  SYNCS.PHASECHK.TRANS64.TRYWAIT P0, [R3+URZ+0x22850], R20 ;  /* 0x02285014030075a7 */ /* 0x000722000800017f */
[----:B------:R-:W-:Y:S05]  /*be80*/  @!P4 BRA `(.L_x_2960) ;  /* 0x000000000004c947 */ /* 0x000fea0003800000 */
[----:B------:R-:W-:Y:S01]  /*be90*/  BPT.TRAP 0x1 ;  /* 0x000000040000795c */ /* 0x000fe20000300000 */
.L_x_2960:
[----:B------:R-:W-:Y:S04]  /*bea0*/  BSSY B0, `(.L_x_2961) ;  /* 0x0000004000007945 */ /* 0x000fe80003800000 */
[----:B----4-:R-:W-:Y:S05]  /*beb0*/  @P0 BRA `(.L_x_2962) ;  /* 0x0000000000080947 */ /* 0x010fea0003800000 */
[----:B------:R-:W4:Y:S02]  /*bec0*/  SYNCS.PHASECHK.TRANS64.TRYWAIT P0, [R3+URZ+0x22850], R20 ;  /* 0x02285014030075a7 */ /* 0x000f24000800017f */
[----:B----4-:R-:W-:Y:S05]  /*bed0*/  @!P0 BRA `(.L_x_2963) ;  /* 0x0000014c00908947 */ /* 0x010fea0003800000 */
.L_x_2962:
[----:B------:R-:W-:Y:S05]  /*bee0*/  BSYNC B0 ;  /* 0x0000000000007941 */ /* 0x000fea0003800000 */
.L_x_2961:
[----:B------:R-:W-:Y:S05]  /*bef0*/  WARPSYNC.ALL ;  /* 0x0000000000007948 */ /* 0x000fea0003800000 */
[----:B------:R-:W-:Y:S01]  /*bf00*/  R2UR UR4, R23 ;  /* 0x00000000170472ca */ /* 0x000fe200000e0000 */
[----:B------:R0:W-:Y:S01]  /*bf10*/  BAR.SYNC.DEFER_BLOCKING R177, 0x100 ;  /* 0x000400b10000751d */ /* 0x0001e20000010000 */
[----:B------:R-:W-:Y:S02]  /*bf20*/  IMAD.MOV.U32 R21, RZ, RZ, 0xc00 ;  /* 0x00000c00ff157424 */ /* 0x000fe400078e00ff */
[----:B------:R-:W-:-:S05]  /*bf30*/  IMAD.U32 R178, RZ, RZ, UR50 ;  /* 0x00000032ffb27e24 */ /* 0x000fca000f8e00ff */
[----:B------:R-:W-:-:S04]  /*bf40*/  ISETP.NE.AND P0, PT, R178, 0x3, PT ;  /* 0x00000003b200780c */ /* 0x000fc80003f05270 */
[----:B------:R-:W-:-:S04]  /*bf50*/  UIADD3 UR4, UR4, 0x400, URZ ;  /* 0x0000040004047890 */ /* 0x000fc8000fffe03f */
[----:B------:R-:W-:-:S04]  /*bf60*/  USHF.R.U32.HI UR4, URZ, 0x4, UR4 ;  /* 0x000000043f047899 */ /* 0x000fc80008011604 */
[----:B------:R-:W-:-:S04]  /*bf70*/  ULOP3.LUT UR4, UR4, 0x3fff, URZ, 0xc0, !UPT ;  /* 0x00003fff04047892 */ /* 0x000fc8000f8ec03f */
[----:B------:R-:W-:Y:S01]  /*bf80*/  ULOP3.LUT UR49, UR4, 0x3000000, URZ, 0xfc, !UPT ;  /* 0x0300000004317892 */ /* 0x000fe2000f8efc3f */
[----:B------:R-:W-:-:S05]  /*bf90*/  WARPGROUP.ARRIVE ;  /* 0x00000000000079c5 */ /* 0x000fca0000000000 */
[----:B-1234-:R-:W-:Y:S02]  /*bfa0*/  IMAD R20, R2, R21, UR49 ;  /* 0x0000003102147e24 */ /* 0x01efe4000f8e0215 */
[----:B------:R-:W-:-:S03]  /*bfb0*/  IMAD.MOV.U32 R21, RZ, RZ, 0x40000040 ;  /* 0x40000040ff157424 */ /* 0x000fc600078e00ff */
[----:B------:R-:W-:Y:S02]  /*bfc0*/  R2UR UR10, R20 ;  /* 0x00000000140a72ca */ /* 0x000fe400000e0000 */
[----:B------:R-:W-:Y:S01]  /*bfd0*/  R2UR UR11, R21 ;  /* 0x00000000150b72ca */ /* 0x000fe200000e0000 */
[----:B------:R-:W-:-:S12]  /*bfe0*/  IMAD.MOV.U32 R21, RZ, RZ, 0x40000040 ;  /* 0x40000040ff157424 */ /* 0x000fd800078e00ff */
[----:B------:R-:W-:Y:S03]  /*bff0*/  HGMMA.64x256x16.F32 R24, R152, gdesc[UR8].tnspB, RZ, !UPT, gsb0 ;  /* 0x43e0000898187df0 */ /* 0x000fe6000c0008ff */
        /* <DEDUP_REMOVED lines=10> */
[----:B------:R-:W-:Y:S01]  /*c0a0*/  VIADD R152, R20, 0x180 ;  /* 0x0000018014987836 */ /* 0x000fe20000000000 */
[----:B------:R-:W-:Y:S01]  /*c0b0*/  R2UR UR11, R153 ;  /* 0x00000000990b72ca */ /* 0x000fe200000e0000 */
[----:B------:R-:W-:Y:S01]  /*c0c0*/  IMAD.MOV.U32 R153, RZ, RZ, 0x40000040 ;  /* 0x40000040ff997424 */ /* 0x000fe200078e00ff */
[----:B------:R-:W-:Y:S02]  /*c0d0*/  WARPGROUP.DEPBAR.LE gsb0, 0x0 ;  /* 0x00008000000079c5 */ /* 0x000fe40000010000 */
[----:B------:R-:W-:-:S15]  /*c0e0*/  WARPGROUP.ARRIVE ;  /* 0x00000000000079c5 */ /* 0x000fde0000000000 */
[----:B------:R-:W-:-:S06]  /*c0f0*/  NOP ;  /* 0x0000000000007918 */ /* 0x000fcc0000000000 */
        /* <DEDUP_REMOVED lines=25> */
.L_x_2964:
[----:B------:R-:W0:Y:S01]  /*c290*/  LDC R20, c[0x0][0x448] ;  /* 0x00011200ff147b82 */ /* 0x000e220000000800 */
[----:B------:R-:W-:Y:S01]  /*c2a0*/  VIADD R3, R3, 0x22860 ;  /* 0x0002286003037836 */ /* 0x000fe20000000000 */
[----:B------:R-:W-:Y:S01]  /*c2b0*/  UISETP.GE.AND UP0, UPT, UR7, 0x1, UPT ;  /* 0x000000010700788c */ /* 0x000fe2000bf06270 */
[----:B------:R-:W-:-:S05]  /*c2c0*/  IMAD.U32 R152, RZ, RZ, UR47 ;  /* 0x0000002fff987e24 */ /* 0x000fca000f8e00ff */
[----:B------:R-:W-:-:S04]  /*c2d0*/  PRMT R3, R152, 0x654, R3 ;  /* 0x0000065498037816 */ /* 0x000fc80000000003 */
[----:B------:R1:W-:Y:S02]  /*c2e0*/  SYNCS.ARRIVE.TRANS64.RED.A1T0 RZ, [R3+URZ], RZ ;  /* 0x000000ff03ff79a7 */ /* 0x0003e4000810043f */
[----:B-1----:R-:W-:Y:S01]  /*c2f0*/  IMAD.MOV.U32 R3, RZ, RZ, R218 ;  /* 0x000000ffff037224 */ /* 0x002fe200078e00da */
[----:B0-----:R-:W-:-:S13]  /*c300*/  ISETP.NE.AND P0, PT, R20, 0x1, PT ;  /* 0x000000011400780c */ /* 0x001fda0003f05270 */
[----:B------:R-:W0:Y:S08]  /*c310*/  @P0 LDC R21, c[0x0][0x44c] ;  /* 0x00011300ff150b82 */ /* 0x000e300000000800 */
[----:B------:R-:W1:Y:S01]  /*c320*/  @P0 LDC R20, c[0x0][0x450] ;  /* 0x00011400ff140b82 */ /* 0x000e620000000800 */
[----:B0-----:R-:W-:-:S05]  /*c330*/  @P0 IMAD.HI.U32 R21, R218, R21, RZ ;  /* 0x00000015da150227 */ /* 0x001fca00078e00ff */
[----:B-1----:R-:W-:Y:S02]  /*c340*/  @P0 SHF.R.U32.HI R3, RZ, R20, R21 ;  /* 0x00000014ff030219 */ /* 0x002fe40000011615 */
[----:B------:R-:W-:Y:S02]  /*c350*/  PLOP3.LUT P0, PT, PT, PT, UP0, 0x40, 0x0 ;  /* 0x000000000000781c */ /* 0x000fe40003f0e808 */
[----:B------:R-:W-:Y:S01]  /*c360*/  IADD3 R152, R3, R208, -R207 ;  /* 0x000000d003987210 */ /* 0x000fe20007ffe8cf */
[----:B------:R-:W-:-:S04]  /*c370*/  VIADD R3, R176, 0xfffffffe ;  /* 0xfffffffeb0037836 */ /* 0x000fc80000000000 */
[----:B------:R-:W-:-:S06]  /*c380*/  VIADD R20, R152, UR6 ;  /* 0x0000000698147c36 */ /* 0x000fcc0008000000 */
[----:B------:R-:W-:Y:S05]  /*c390*/  @P0 BRA `(.L_x_2965) ;  /* 0x0000000000540947 */ /* 0x000fea0003800000 */
[C---:B------:R-:W-:Y:S01]  /*c3a0*/  ISETP.GT.AND P0, PT, R152.reuse, RZ, PT ;  /* 0x000000ff9800720c */ /* 0x040fe20003f04270 */
[----:B------:R-:W-:Y:S01]  /*c3b0*/  BSSY B0, `(.L_x_2966) ;  /* 0x0000010000007945 */ /* 0x000fe20003800000 */
[----:B------:R-:W-:-:S11]  /*c3c0*/  VIADD R21, R152, 0xffffffff ;  /* 0xffffffff98157836 */ /* 0x000fd60000000000 */
[----:B------:R-:W-:Y:S05]  /*c3d0*/  @P0 BRA `(.L_x_2967) ;  /* 0x0000000000200947 */ /* 0x000fea0003800000 */
[----:B------:R-:W-:Y:S01]  /*c3e0*/  UISETP.NE.AND UP0, UPT, UR7, 0x1, UPT ;  /* 0x000000010700788c */ /* 0x000fe2000bf05270 */
[----:B------:R-:W-:-:S05]  /*c3f0*/  IMAD.MOV R21, RZ, RZ, -R152 ;  /* 0x000000ffff157224 */ /* 0x000fca00078e0a98 */
[----:B------:R-:W-:-:S05]  /*c400*/  PLOP3.LUT P0, PT, PT, PT, UP0, 0x80, 0x0 ;  /* 0x000000000000781c */ /* 0x000fca0003f0f008 */
[----:B------:R-:W-:-:S08]  /*c410*/  @UP0 ULDC.64 UR4, c[0x0][0x9e8] ;  /* 0x00027a0000040ab9 */ /* 0x000fd00000000a00 */
[----:B------:R-:W-:-:S05]  /*c420*/  @P0 IMAD.HI.U32 R152, R21, UR4, RZ ;  /* 0x0000000415980c27 */ /* 0x000fca000f8e00ff */
[----:B------:R-:W-:-:S04]  /*c430*/  @P0 SHF.R.U32.HI R21, RZ, UR5, R152 ;  /* 0x00000005ff150c19 */ /* 0x000fc80008011698 */
[----:B------:R-:W-:Y:S01]  /*c440*/  LOP3.LUT R21, RZ, R21, RZ, 0x33, !PT ;  /* 0x00000015ff157212 */ /* 0x000fe200078e33ff */
[----:B------:R-:W-:Y:S06]  /*c450*/  BRA `(.L_x_2968) ;  /* 0x0000000000147947 */ /* 0x000fec0003800000 */
.L_x_2967:
[----:B------:R-:W-:-:S06]  /*c460*/  UISETP.NE.AND UP0, UPT, UR7, 0x1, UPT ;  /* 0x000000010700788c */ /* 0x000fcc000bf05270 */
[----:B------:R-:W-:-:S05]  /*c470*/  PLOP3.LUT P0, PT, PT, PT, UP0, 0x80, 0x0 ;  /* 0x000000000000781c */ /* 0x000fca0003f0f008 */
[----:B------:R-:W-:-:S08]  /*c480*/  @UP0 ULDC.64 UR4, c[0x0][0x9e8] ;  /* 0x00027a0000040ab9 */ /* 0x000fd00000000a00 */
[----:B------:R-:W-:-:S05]  /*c490*/  @P0 IMAD.HI.U32 R152, R21, UR4, RZ ;  /* 0x0000000415980c27 */ /* 0x000fca000f8e00ff */
[----:B------:R-:W-:-:S07]  /*c4a0*/  @P0 SHF.R.U32.HI R21, RZ, UR5, R152 ;  /* 0x00000005ff150c19 */ /* 0x000fce0008011698 */
.L_x_2968:
[----:B------:R-:W-:Y:S05]  /*c4b0*/  BSYNC B0 ;  /* 0x0000000000007941 */ /* 0x000fea0003800000 */
.L_x_2966:
[----:B------:R-:W-:-:S04]  /*c4c0*/  IMAD.U32 R152, RZ, RZ, UR7 ;  /* 0x00000007ff987e24 */ /* 0x000fc8000f8e00ff */
[----:B------:R-:W-:-:S05]  /*c4d0*/  IMAD R21, R21, R152, UR7 ;  /* 0x0000000715157e24 */ /* 0x000fca000f8e0298 */
[----:B------:R-:W-:-:S07]  /*c4e0*/  VIMNMX R20, R20, R21, PT ;  /* 0x0000001514147248 */ /* 0x000fce0003fe0100 */
.L_x_2965:
[----:B------:R-:W-:Y:S01]  /*c4f0*/  IMAD.HI R20, R20, 0x2aaaaaab, RZ ;  /* 0x2aaaaaab14147827 */ /* 0x000fe200078e02ff */
[----:B------:R-:W-:Y:S01]  /*c500*/  ULDC UR37, c[0x0][0x9e4] ;  /* 0x0002790000257ab9 */ /* 0x000fe20000000800 */
[----:B------:R-:W-:Y:S01]  /*c510*/  ULDC UR38, c[0x0][0x9e4] ;  /* 0x0002790000267ab9 */ /* 0x000fe20000000800 */
[----:B------:R-:W-:Y:S01]  /*c520*/  ULDC UR39, c[0x0][0x9dc] ;  /* 0x0002770000277ab9 */ /* 0x000fe20000000800 */
[----:B------:R-:W-:Y:S01]  /*c530*/  ULDC UR40, c[0x0][0x9dc] ;  /* 0x0002770000287ab9 */ /* 0x000fe20000000800 */
[----:B------:R-:W-:Y:S01]  /*c540*/  SHF.R.U32.HI R21, RZ, 0x1f, R20 ;  /* 0x0000001fff157819 */ /* 0x000fe20000011614 */
[----:B------:R-:W-:Y:S01]  /*c550*/  ULDC UR41, c[0x0][0x988] ;  /* 0x0002620000297ab9 */ /* 0x000fe20000000800 */
[----:B------:R-:W-:Y:S01]  /*c560*/  ULDC UR42, c[0x0][0x988] ;  /* 0x00026200002a7ab9 */ /* 0x000fe20000000800 */
[----:B------:R-:W-:Y:S01]  /*c570*/  ULDC UR43, c[0x0][0x988] ;  /* 0x00026200002b7ab9 */ /* 0x000fe20000000800 */
[----:B------:R-:W-:Y:S01]  /*c580*/  LEA.HI.SX32 R20, R20, R21, 0x1c ;  /* 0x0000001514147211 */ /* 0x000fe200078fe2ff */
[----:B------:R-:W-:Y:S01]  /*c590*/  ULDC UR44, c[0x0][0x9e0] ;  /* 0x00027800002c7ab9 */ /* 0x000fe20000000800 */
[----:B------:R-:W-:-:S02]  /*c5a0*/  ULDC UR45, c[0x0][0x9e0] ;  /* 0x00027800002d7ab9 */ /* 0x000fc40000000800 */
[----:B------:R-:W-:-:S04]  /*c5b0*/  VIMNMX R225, R229, R20, !PT ;  /* 0x00000014e5e17248 */ /* 0x000fc80007fe0100 */
[----:B------:R-:W-:-:S13]  /*c5c0*/  ISETP.GE.AND P0, PT, R3, R225, PT ;  /* 0x000000e10300720c */ /* 0x000fda0003f06270 */
[----:B------:R-:W-:Y:S05]  /*c5d0*/  @!P0 BRA `(.L_x_2969) ;  /* 0x0000003000988947 */ /* 0x000fea0003800000 */
.L_x_2989:
[----:B0-----:R-:W-:Y:S01]  /*c5e0*/  IMAD.U32 R20, RZ, RZ, UR50 ;  /* 0x00000032ff147e24 */ /* 0x001fe2000f8e00ff */
[----:B------:R-:W-:Y:S05]  /*c5f0*/  YIELD ;  /* 0x0000000000007946 */ /* 0x000fea0003800000 */
[----:B------:R-:W-:Y:S01]  /*c600*/  ISETP.NE.AND P1, PT, R20, 0x3, PT ;  /* 0x000000031400780c */ /* 0x000fe20003f25270 */
[----:B------:R-:W-:-:S05]  /*c610*/  VIADD R2, R2, 0x1 ;  /* 0x0000000102027836 */ /* 0x000fca0000000000 */
[----:B------:R-:W-:-:S04]  /*c620*/  ISETP.NE.AND P0, PT, R2, 0x2, PT ;  /* 0x000000020200780c */ /* 0x000fc80003f05270 */
[----:B--2---:R-:W-:Y:S02]  /*c630*/  SEL R9, RZ, 0x1, P0 ;  /* 0x00000001ff097807 */ /* 0x004fe40000000000 */
[----:B------:R-:W-:Y:S02]  /*c640*/  SEL R2, R2, RZ, P0 ;  /* 0x000000ff02027207 */ /* 0x000fe40000000000 */
[----:B------:R-:W-:Y:S01]  /*c650*/  LOP3.LUT R206, R206, R9, RZ, 0x3c, !PT ;  /* 0x00000009cece7212 */ /* 0x000fe200078e3cff */
[----:B------:R-:W-:Y:S06]  /*c660*/  @!P1 BRA `(.L_x_2970) ;  /* 0x0000000000049947 */ /* 0x000fec0003800000 */
[----:B------:R-:W-:Y:S01]  /*c670*/  BPT.TRAP 0x1 ;  /* 0x000000040000795c */ /* 0x000fe20000300000 */
.L_x_2970:
[----:B------:R-:W-:Y:S01]  /*c680*/  IMAD R20, R2, 0x8, R23 ;  /* 0x0000000802147824 */ /* 0x000fe200078e0217 */
[----:B------:R-:W-:-:S04]  /*c690*/  SHF.L.U32 R21, R206, 0x1f, RZ ;  /* 0x0000001fce157819 */ /* 0x000fc800000006ff */
[----:B------:R0:W1:Y:S01]  /*c6a0*/  SYNCS.PHASECHK.TRANS64.TRYWAIT P0, [R20+URZ+0x22830], R21 ;  /* 0x02283015140075a7 */ /* 0x000062000800017f */
[----:B------:R-:W-:Y:S05]  /*c6b0*/  @!P1 BRA `(.L_x_2971) ;  /* 0x0000000000049947 */ /* 0x000fea0003800000 */
[----:B------:R-:W-:Y:S01]  /*c6c0*/  BPT.TRAP 0x1 ;  /* 0x000000040000795c */ /* 0x000fe20000300000 */
.L_x_2971:
[----:B------:R-:W-:Y:S02]  /*c6d0*/  IMAD R156, R2, 0x300, R224 ;  /* 0x00000300029c7824 */ /* 0x000fe400078e02e0 */
[----:B------:R-:W-:Y:S01]  /*c6e0*/  IMAD.MOV.U32 R157, RZ, RZ, 0x40000040 ;  /* 0x40000040ff9d7424 */ /* 0x000fe200078e00ff */
[----:B-1----:R-:W-:Y:S06]  /*c6f0*/  @P0 BRA `(.L_x_2972) ;  /* 0x0000000000080947 */ /* 0x002fec0003800000 */
[----:B------:R-:W1:Y:S02]  /*c700*/  SYNCS.PHASECHK.TRANS64.TRYWAIT P0, [R20+URZ+0x22830], R21 ;  /* 0x02283015140075a7 */ /* 0x000e64000800017f */
[----:B-1----:R-:W-:Y:S05]  /*c710*/  @!P0 BRA `(.L_x_2973) ;  /* 0x0000014400948947 */ /* 0x002fea0003800000 */
.L_x_2972:
[----:B------:R-:W-:Y:S05]  /*c720*/  WARPSYNC.ALL ;  /* 0x0000000000007948 */ /* 0x000fea0003800000 */
[C---:B------:R-:W-:Y:S01]  /*c730*/  R2UR UR6, R156.reuse ;  /* 0x000000009c0672ca */ /* 0x040fe200000e0000 */
[C---:B------:R-:W-:Y:S01]  /*c740*/  VIADD R154, R156.reuse, 0x2 ;  /* 0x000000029c9a7836 */ /* 0x040fe20000000000 */
[----:B------:R-:W-:Y:S01]  /*c750*/  R2UR UR7, R157 ;  /* 0x000000009d0772ca */ /* 0x000fe200000e0000 */
[----:B------:R-:W-:Y:S01]  /*c760*/  VIADD R152, R156, 0x4 ;  /* 0x000000049c987836 */ /* 0x000fe20000000000 */
[----:B------:R-:W-:Y:S01]  /*c770*/  R2UR UR4, R6 ;  /* 0x00000000060472ca */ /* 0x000fe200000e0000 */
[----:B------:R-:W-:Y:S01]  /*c780*/  VIADD R156, R156, 0x6 ;  /* 0x000000069c9c7836 */ /* 0x000fe20000000000 */
[----:B------:R-:W-:Y:S01]  /*c790*/  R2UR UR5, R7 ;  /* 0x00000000070572ca */ /* 0x000fe200000e0000 */
[----:B------:R-:W-:Y:S01]  /*c7a0*/  IMAD.MOV.U32 R155, RZ, RZ, 0x40000040 ;  /* 0x40000040ff9b7424 */ /* 0x000fe200078e00ff */
[----:B------:R-:W-:Y:S01]  /*c7b0*/  R2UR UR10, R154 ;  /* 0x000000009a0a72ca */ /* 0x000fe200000e0000 */
[----:B------:R-:W-:Y:S01]  /*c7c0*/  IMAD.MOV.U32 R153, RZ, RZ, 0x40000040 ;  /* 0x40000040ff997424 */ /* 0x000fe200078e00ff */
[----:B------:R-:W-:Y:S01]  /*c7d0*/  R2UR UR14, R152 ;  /* 0x00000000980e72ca */ /* 0x000fe200000e0000 */
[----:B------:R-:W-:Y:S01]  /*c7e0*/  IMAD.MOV.U32 R157, RZ, RZ, 0x40000040 ;  /* 0x40000040ff9d7424 */ /* 0x000fe200078e00ff */
[----:B------:R-:W-:Y:S01]  /*c7f0*/  R2UR UR11, R155 ;  /* 0x000000009b0b72ca */ /* 0x000fe200000e0000 */
[----:B------:R-:W2:Y:S01]  /*c800*/  S2R R9, SR_TID.X ;  /* 0x0000000000097919 */ /* 0x000ea20000002100 */
[----:B------:R-:W-:Y:S01]  /*c810*/  R2UR UR15, R153 ;  /* 0x00000000990f72ca */ /* 0x000fe200000e0000 */
[----:B------:R-:W-:Y:S01]  /*c820*/  IMAD.U32 R200, RZ, RZ, UR50 ;  /* 0x00000032ffc87e24 */ /* 0x000fe2000f8e00ff */
[----:B------:R-:W-:-:S02]  /*c830*/  R2UR UR18, R156 ;  /* 0x000000009c1272ca */ /* 0x000fc400000e0000 */
[----:B------:R-:W-:Y:S02]  /*c840*/  R2UR UR19, R157 ;  /* 0x000000009d1372ca */ /* 0x000fe400000e0000 */
[----:B------:R-:W-:Y:S01]  /*c850*/  WARPGROUP.ARRIVE ;  /* 0x00000000000079c5 */ /* 0x000fe20000000000 */
[----:B------:R-:W-:Y:S02]  /*c860*/  R2UR UR8, R14 ;  /* 0x000000000e0872ca */ /* 0x000fe400000e0000 */
[----:B------:R-:W-:Y:S02]  /*c870*/  R2UR UR9, R15 ;  /* 0x000000000f0972ca */ /* 0x000fe400000e0000 */
[----:B------:R-:W-:Y:S01]  /*c880*/  R2UR UR12, R12 ;  /* 0x000000000c0c72ca */ /* 0x000fe200000e0000 */
[----:B------:R-:W-:Y:S01]  /*c890*/  HGMMA.64x96x16.F32 R152, gdesc[UR4], RZ, !UPT, gsb0 ;  /* 0x01600000049879f0 */ /* 0x000fe2000c0008ff */
[----:B------:R-:W-:Y:S02]  /*c8a0*/  R2UR UR13, R13 ;  /* 0x000000000d0d72ca */ /* 0x000fe400000e0000 */
[----:B------:R-:W-:-:S02]  /*c8b0*/  R2UR UR16, R10 ;  /* 0x000000000a1072ca */ /* 0x000fc400000e0000 */
[----:B------:R-:W-:Y:S02]  /*c8c0*/  R2UR UR17, R11 ;  /* 0x000000000b1172ca */ /* 0x000fe400000e0000 */
[----:B------:R-:W-:Y:S02]  /*c8d0*/  ISETP.NE.AND P0, PT, R200, 0x3, PT ;  /* 0x00000003c800780c */ /* 0x000fe40003f05270 */
        /* <DEDUP_REMOVED lines=15> */
.L_x_2974:
[----:B------:R-:W3:Y:S01]  /*c9d0*/  LDC R200, c[0x0][0x448] ;  /* 0x00011200ffc87b82 */ /* 0x000ee20000000800 */
[----:B------:R-:W-:Y:S01]  /*c9e0*/  IMAD.IADD R222, R226, 0x1, R218 ;  /* 0x00000001e2de7824 */ /* 0x000fe200078e02da */
[----:B------:R-:W-:Y:S01]  /*c9f0*/  UISETP.NE.AND UP0, UPT, UR51, URZ, UPT ;  /* 0x0000003f3300728c */ /* 0x000fe2000bf05270 */
[----:B------:R-:W-:Y:S01]  /*ca00*/  IMAD R202, R3, -0x60, RZ ;  /* 0xffffffa003ca7824 */ /* 0x000fe200078e02ff */
[----:B------:R-:W-:Y:S02]  /*ca10*/  UMOV UR46, UR39 ;  /* 0x00000027002e7c82 */ /* 0x000fe40008000000 */
[----:B------:R-:W-:Y:S01]  /*ca20*/  ULOP3.LUT UR4, URZ, UR46, URZ, 0x33, !UPT ;  /* 0x0000002e3f047292 */ /* 0x000fe2000f8e333f */
[----:B---3--:R-:W-:-:S13]  /*ca30*/  ISETP.NE.AND P0, PT, R200, 0x1, PT ;  /* 0x00000001c800780c */ /* 0x008fda0003f05270 */
[----:B------:R-:W3:Y:S08]  /*ca40*/  @P0 LDC R201, c[0x0][0x44c] ;  /* 0x00011300ffc90b82 */ /* 0x000ef00000000800 */
[----:B------:R-:W4:Y:S01]  /*ca50*/  @P0 LDC R200, c[0x0][0x450] ;  /* 0x00011400ffc80b82 */ /* 0x000f220000000800 */
[----:B---3--:R-:W-:-:S05]  /*ca60*/  @P0 IMAD.HI.U32 R201, R222, R201, RZ ;  /* 0x000000c9dec90227 */ /* 0x008fca00078e00ff */
[----:B----4-:R-:W-:Y:S01]  /*ca70*/  @P0 SHF.R.U32.HI R222, RZ, R200, R201 ;  /* 0x000000c8ffde0219 */ /* 0x010fe200000116c9 */
[----:B------:R-:W-:Y:S01]  /*ca80*/  VIADD R200, R20, 0x22840 ;  /* 0x0002284014c87836 */ /* 0x000fe20000000000 */
[----:B------:R-:W-:Y:S01]  /*ca90*/  PLOP3.LUT P0, PT, PT, PT, UP0, 0x40, 0x0 ;  /* 0x000000000000781c */ /* 0x000fe20003f0e808 */
[----:B------:R-:W-:Y:S02]  /*caa0*/  IMAD.U32 R201, RZ, RZ, UR47 ;  /* 0x0000002fffc97e24 */ /* 0x000fe4000f8e00ff */
[----:B------:R-:W3:Y:S03]  /*cab0*/  SHFL.IDX PT, R223, R222, RZ, 0x1c1f ;  /* 0x001c1fffdedf7589 */ /* 0x000ee600000e0000 */
[----:B------:R-:W-:-:S04]  /*cac0*/  PRMT R200, R201, 0x654, R200 ;  /* 0x00000654c9c87816 */ /* 0x000fc800000000c8 */
[----:B------:R4:W-:Y:S02]  /*cad0*/  SYNCS.ARRIVE.TRANS64.RED.A1T0 RZ, [R200+URZ], RZ ;  /* 0x000000ffc8ff79a7 */ /* 0x0009e4000810043f */
[----:B----4-:R-:W-:-:S04]  /*cae0*/  VIADD R200, R202, 0x1 ;  /* 0x00000001cac87836 */ /* 0x010fc80000000000 */
[----:B------:R-:W-:-:S05]  /*caf0*/  IMAD R200, R210, -0x2, R200 ;  /* 0xfffffffed2c87824 */ /* 0x000fca00078e02c8 */
[----:B------:R-:W-:-:S05]  /*cb00*/  IADD3 R220, -R207, R200, R208 ;  /* 0x000000c8cfdc7210 */ /* 0x000fca0007ffe1d0 */
[C---:B------:R-:W-:Y:S02]  /*cb10*/  VIADD R221, R220.reuse, UR44 ;  /* 0x0000002cdcdd7c36 */ /* 0x040fe40008000000 */
[----:B------:R-:W-:Y:S02]  /*cb20*/  VIADD R220, R220, UR4 ;  /* 0x00000004dcdc7c36 */ /* 0x000fe40008000000 */
[C---:B---3--:R-:W-:Y:S02]  /*cb30*/  IMAD.IADD R219, R223.reuse, 0x1, R221 ;  /* 0x00000001dfdb7824 */ /* 0x048fe400078e02dd */
[----:B------:R-:W-:Y:S01]  /*cb40*/  IMAD.IADD R203, R223, 0x1, R220 ;  /* 0x00000001dfcb7824 */ /* 0x000fe200078e02dc */
[----:B------:R-:W-:Y:S06]  /*cb50*/  @P0 BRA `(.L_x_2975) ;  /* 0x0000000000580947 */ /* 0x000fec0003800000 */
[----:B------:R-:W-:Y:S01]  /*cb60*/  IADD3 R223, -R207, R208, R223 ;  /* 0x000000d0cfdf7210 */ /* 0x000fe20007ffe1df */
[----:B------:R-:W-:Y:S03]  /*cb70*/  BSSY B0, `(.L_x_2976) ;  /* 0x0000010000007945 */ /* 0x000fe60003800000 */
[----:B------:R-:W-:-:S13]  /*cb80*/  ISETP.GT.AND P0, PT, R223, -0x1, PT ;  /* 0xffffffffdf00780c */ /* 0x000fda0003f04270 */
[----:B------:R-:W-:Y:S05]  /*cb90*/  @P0 BRA `(.L_x_2977) ;  /* 0x0000000000200947 */ /* 0x000fea0003800000 */
[----:B------:R-:W-:Y:S01]  /*cba0*/  IMAD.U32 R227, RZ, RZ, UR37 ;  /* 0x00000025ffe37e24 */ /* 0x000fe2000f8e00ff */
[----:B------:R-:W-:-:S04]  /*cbb0*/  LOP3.LUT R223, RZ, R223, RZ, 0x33, !PT ;  /* 0x000000dfffdf7212 */ /* 0x000fc800078e33ff */
[----:B------:R-:W-:-:S13]  /*cbc0*/  ISETP.NE.AND P0, PT, R227, 0x1, PT ;  /* 0x00000001e300780c */ /* 0x000fda0003f05270 */
[----:B------:R-:W3:Y:S02]  /*cbd0*/  @P0 LDC.64 R200, c[0x0][0x9e8] ;  /* 0x00027a00ffc80b82 */ /* 0x000ee40000000a00 */
[----:B---3--:R-:W-:-:S05]  /*cbe0*/  @P0 IMAD.HI.U32 R200, R223, R200, RZ ;  /* 0x000000c8dfc80227 */ /* 0x008fca00078e00ff */
[----:B------:R-:W-:-:S04]  /*cbf0*/  @P0 SHF.R.U32.HI R223, RZ, R201, R200 ;  /* 0x000000c9ffdf0219 */ /* 0x000fc800000116c8 */
[----:B------:R-:W-:Y:S01]  /*cc00*/  LOP3.LUT R223, RZ, R223, RZ, 0x33, !PT ;  /* 0x000000dfffdf7212 */ /* 0x000fe200078e33ff */
[----:B------:R-:W-:Y:S06]  /*cc10*/  BRA `(.L_x_2978) ;  /* 0x0000000000147947 */ /* 0x000fec0003800000 */
.L_x_2977:
[----:B------:R-:W-:-:S05]  /*cc20*/  IMAD.U32 R227, RZ, RZ, UR37 ;  /* 0x00000025ffe37e24 */ /* 0x000fca000f8e00ff */
[----:B------:R-:W-:-:S13]  /*cc30*/  ISETP.NE.AND P0, PT, R227, 0x1, PT ;  /* 0x00000001e300780c */ /* 0x000fda0003f05270 */
[----:B------:R-:W3:Y:S02]  /*cc40*/  @P0 LDC.64 R200, c[0x0][0x9e8] ;  /* 0x00027a00ffc80b82 */ /* 0x000ee40000000a00 */
[----:B---3--:R-:W-:-:S05]  /*cc50*/  @P0 IMAD.HI.U32 R200, R223, R200, RZ ;  /* 0x000000c8dfc80227 */ /* 0x008fca00078e00ff */
[----:B------:R-:W-:-:S07]  /*cc60*/  @P0 SHF.R.U32.HI R223, RZ, R201, R200 ;  /* 0x000000c9ffdf0219 */ /* 0x000fce00000116c8 */
.L_x_2978:
[----:B------:R-:W-:Y:S05]  /*cc70*/  BSYNC B0 ;  /* 0x0000000000007941 */ /* 0x000fea0003800000 */
.L_x_2976:
[----:B------:R-:W-:-:S04]  /*cc80*/  IMAD R200, R210, -0x2, R202 ;  /* 0xfffffffed2c87824 */ /* 0x000fc800078e02ca */
[----:B------:R-:W-:-:S05]  /*cc90*/  IMAD R200, R223, R227, R200 ;  /* 0x000000e3dfc87224 */ /* 0x000fca00078e02c8 */
[----:B------:R-:W-:Y:S02]  /*cca0*/  VIMNMX R203, R203, R200, !PT ;  /* 0x000000c8cbcb7248 */ /* 0x000fe40007fe0100 */
[----:B------:R-:W-:-:S07]  /*ccb0*/  VIADDMNMX R219, R200, R227, R219, PT ;  /* 0x000000e3c8db7246 */ /* 0x000fce00038001db */
.L_x_2975:
[----:B------:R-:W-:Y:S01]  /*ccc0*/  ISETP.GE.AND P1, PT, R202, 0x1, PT ;  /* 0x00000001ca00780c */ /* 0x000fe20003f26270 */
[----:B------:R-:W-:Y:S01]  /*ccd0*/  UISETP.NE.AND UP0, UPT, UR51, URZ, UPT ;  /* 0x0000003f3300728c */ /* 0x000fe2000bf05270 */
        /* <DEDUP_REMOVED lines=128> */
[----:B------:R-:W-:Y:S02]  /*d4e0*/  ISETP.GT.AND P6, PT, R203, 0x59, !P6 ;  /* 0x00000059cb00780c */ /* 0x000fe400077c4270 */
[----:B------:R-:W3:Y:S02]  /*d4f0*/  SHFL.IDX PT, R203, R222, 0x1, 0x1c1f ;  /* 0x003c1f00decb7f89 */ /* 0x000ee400000e0000 */
[----:B------:R-:W-:-:S04]  /*d500*/  ISETP.LT.OR P6, PT, R219, 0x5a, P6 ;  /* 0x0000005adb00780c */ /* 0x000fc800037c1670 */
[----:B------:R-:W-:Y:S02]  /*d510*/  FSEL R197, R197, -INF , !P6 ;  /* 0xff800000c5c57808 */ /* 0x000fe40007000000 */
[----:B------:R-:W-:Y:S02]  /*d520*/  PLOP3.LUT P6, PT, PT, PT, UP0, 0x40, 0x0 ;  /* 0x000000000000781c */ /* 0x000fe40003fce808 */
[----:B---3--:R-:W-:Y:S01]  /*d530*/  IADD3 R221, R221, R203, RZ ;  /* 0x000000cbdddd7210 */ /* 0x008fe20007ffe0ff */
[----:B------:R-:W-:-:S10]  /*d540*/  IMAD.IADD R220, R220, 0x1, R203 ;  /* 0x00000001dcdc7824 */ /* 0x000fd400078e02cb */
[----:B------:R-:W-:Y:S05]  /*d550*/  @P6 BRA `(.L_x_2979) ;  /* 0x0000000000586947 */ /* 0x000fea0003800000 */
        /* <DEDUP_REMOVED lines=12> */
.L_x_2981:
[----:B------:R-:W-:-:S05]  /*d620*/  IMAD.U32 R219, RZ, RZ, UR37 ;  /* 0x00000025ffdb7e24 */ /* 0x000fca000f8e00ff */
[----:B------:R-:W-:-:S13]  /*d630*/  ISETP.NE.AND P6, PT, R219, 0x1, PT ;  /* 0x00000001db00780c */ /* 0x000fda0003fc5270 */
[----:B------:R-:W3:Y:S02]  /*d640*/  @P6 LDC.64 R160, c[0x0][0x9e8] ;  /* 0x00027a00ffa06b82 */ /* 0x000ee40000000a00 */
[----:B---3--:R-:W-:-:S05]  /*d650*/  @P6 IMAD.HI.U32 R160, R203, R160, RZ ;  /* 0x000000a0cba06227 */ /* 0x008fca00078e00ff */
[----:B------:R-:W-:-:S07]  /*d660*/  @P6 SHF.R.U32.HI R203, RZ, R161, R160 ;  /* 0x000000a1ffcb6219 */ /* 0x000fce00000116a0 */
.L_x_2982:
[----:B------:R-:W-:Y:S05]  /*d670*/  BSYNC B0 ;  /* 0x0000000000007941 */ /* 0x000fea0003800000 */
.L_x_2980:
[----:B------:R-:W-:-:S04]  /*d680*/  IMAD R202, R210, -0x2, R202 ;  /* 0xfffffffed2ca7824 */ /* 0x000fc800078e02ca */
[----:B------:R-:W-:-:S05]  /*d690*/  IMAD R202, R203, R219, R202 ;  /* 0x000000dbcbca7224 */ /* 0x000fca00078e02ca */
[----:B------:R-:W-:Y:S02]  /*d6a0*/  VIMNMX R220, R220, R202, !PT ;  /* 0x000000cadcdc7248 */ /* 0x000fe40007fe0100 */
[----:B------:R-:W-:-:S07]  /*d6b0*/  VIADDMNMX R221, R202, R219, R221, PT ;  /* 0x000000dbcadd7246 */ /* 0x000fce00038001dd */
.L_x_2979:
[----:B------:R-:W-:Y:S01]  /*d6c0*/  ISETP.GT.AND P0, PT, R220, 0x1, !P0 ;  /* 0x00000001dc00780c */ /* 0x000fe20004704270 */
[----:B------:R-:W-:Y:S01]  /*d6d0*/  UMOV UR48, UR42 ;  /* 0x0000002a00307c82 */ /* 0x000fe20008000000 */
[----:B------:R-:W-:Y:S01]  /*d6e0*/  FMNMX.FTZ R161, R152, R0, !PT ;  /* 0x0000000098a17209 */ /* 0x000fe20007810000 */
[----:B------:R-:W-:Y:S01]  /*d6f0*/  IMAD.U32 R227, RZ, RZ, UR50 ;  /* 0x00000032ffe37e24 */ /* 0x000fe2000f8e00ff */
[----:B------:R-:W-:Y:S02]  /*d700*/  ISETP.LT.OR P0, PT, R221, 0x2, P0 ;  /* 0x00000002dd00780c */ /* 0x000fe40000701670 */
[C---:B------:R-:W-:Y:S02]  /*d710*/  LOP3.LUT P6, RZ, R22.reuse, 0x20, RZ, 0xc0, !PT ;  /* 0x0000002016ff7812 */ /* 0x040fe400078cc0ff */
        /* <DEDUP_REMOVED lines=55> */
[----:B------:R-:W-:-:S02]  /*da90*/  LOP3.LUT P0, RZ, R22, 0x2000, RZ, 0xc0, !PT ;  /* 0x0000200016ff7812 */ /* 0x000fc4000780c0ff */
[----:B------:R-:W-:Y:S02]  /*daa0*/  LOP3.LUT P6, RZ, R22, 0x40, RZ, 0xc0, !PT ;  /* 0x0000004016ff7812 */ /* 0x000fe400078cc0ff */
[C---:B------:R-:W-:Y:S02]  /*dab0*/  ISETP.GT.AND P0, PT, R220.reuse, 0x28, !P0 ;  /* 0x00000028dc00780c */ /* 0x040fe40004704270 */
[----:B------:R-:W-:Y:S02]  /*dac0*/  ISETP.GT.AND P1, PT, R220, 0x48, !P1 ;  /* 0x00000048dc00780c */ /* 0x000fe40004f24270 */
[C---:B------:R-:W-:Y:S02]  /*dad0*/  ISETP.LT.OR P0, PT, R221.reuse, 0x29, P0 ;  /* 0x00000029dd00780c */ /* 0x040fe40000701670 */
[----:B------:R-:W-:Y:S02]  /*dae0*/  ISETP.LT.OR P1, PT, R221, 0x49, P1 ;  /* 0x00000049dd00780c */ /* 0x000fe40000f21670 */
[----:B------:R-:W-:-:S02]  /*daf0*/  FSEL R174, R174, -INF , !P0 ;  /* 0xff800000aeae7808 */ /* 0x000fc40004000000 */
[----:B------:R-:W-:Y:S02]  /*db00*/  LOP3.LUT P0, RZ, R22, 0x1000, RZ, 0xc0, !PT ;  /* 0x0000100016ff7812 */ /* 0x000fe4000780c0ff */
[----:B------:R-:W-:Y:S02]  /*db10*/  FSEL R190, R190, -INF , !P1 ;  /* 0xff800000bebe7808 */ /* 0x000fe40004800000 */
[----:B------:R-:W-:Y:S02]  /*db20*/  ISETP.GT.AND P0, PT, R220, 0x29, !P0 ;  /* 0x00000029dc00780c */ /* 0x000fe40004704270 */
[----:B------:R-:W-:Y:S02]  /*db30*/  LOP3.LUT P1, RZ, R22, 0x20000, RZ, 0xc0, !PT ;  /* 0x0002000016ff7812 */ /* 0x000fe4000782c0ff */
[----:B------:R-:W-:Y:S02]  /*db40*/  ISETP.LT.OR P0, PT, R221, 0x2a, P0 ;  /* 0x0000002add00780c */ /* 0x000fe40000701670 */
[----:B------:R-:W-:-:S02]  /*db50*/  ISETP.GT.AND P2, PT, R220, 0x49, !P2 ;  /* 0x00000049dc00780c */ /* 0x000fc40005744270 */
[----:B------:R-:W-:Y:S02]  /*db60*/  FSEL R175, R175, -INF , !P0 ;  /* 0xff800000afaf7808 */ /* 0x000fe40004000000 */
[----:B------:R-:W-:Y:S02]  /*db70*/  LOP3.LUT P0, RZ, R22, 0x800, RZ, 0xc0, !PT ;  /* 0x0000080016ff7812 */ /* 0x000fe4000780c0ff */
[C---:B------:R-:W-:Y:S02]  /*db80*/  ISETP.LT.OR P2, PT, R221.reuse, 0x4a, P2 ;  /* 0x0000004add00780c */ /* 0x040fe40001741670 */
[C---:B------:R-:W-:Y:S02]  /*db90*/  ISETP.GT.AND P0, PT, R220.reuse, 0x30, !P0 ;  /* 0x00000030dc00780c */ /* 0x040fe40004704270 */
[----:B------:R-:W-:Y:S02]  /*dba0*/  ISETP.GT.AND P3, PT, R220, 0x50, !P3 ;  /* 0x00000050dc00780c */ /* 0x000fe40005f64270 */
[----:B------:R-:W-:-:S02]  /*dbb0*/  ISETP.LT.OR P0, PT, R221, 0x31, P0 ;  /* 0x00000031dd00780c */ /* 0x000fc40000701670 */
[----:B------:R-:W-:Y:S02]  /*dbc0*/  FSEL R191, R191, -INF , !P2 ;  /* 0xff800000bfbf7808 */ /* 0x000fe40005000000 */
[----:B------:R-:W-:Y:S02]  /*dbd0*/  FSEL R160, R178, -INF , !P0 ;  /* 0xff800000b2a07808 */ /* 0x000fe40004000000 */
[----:B------:R-:W-:Y:S01]  /*dbe0*/  LOP3.LUT P0, RZ, R22, 0x400, RZ, 0xc0, !PT ;  /* 0x0000040016ff7812 */ /* 0x000fe2000780c0ff */
[----:B------:R-:W3:Y:S01]  /*dbf0*/  SHFL.BFLY PT, R178, R161, 0x2, 0x1f ;  /* 0x0c401f00a1b27f89 */ /* 0x000ee200000e0000 */
[C---:B------:R-:W-:Y:S02]  /*dc00*/  ISETP.GT.AND P4, PT, R220.reuse, 0x51, !P4 ;  /* 0x00000051dc00780c */ /* 0x040fe40006784270 */
[----:B------:R-:W-:Y:S02]  /*dc10*/  ISETP.GT.AND P0, PT, R220, 0x31, !P0 ;  /* 0x00000031dc00780c */ /* 0x000fe40004704270 */
[----:B------:R-:W-:-:S02]  /*dc20*/  ISETP.LT.OR P3, PT, R221, 0x51, P3 ;  /* 0x00000051dd00780c */ /* 0x000fc40001f61670 */
[----:B------:R-:W-:Y:S02]  /*dc30*/  ISETP.LT.OR P0, PT, R221, 0x32, P0 ;  /* 0x00000032dd00780c */ /* 0x000fe40000701670 */
[----:B------:R-:W-:Y:S02]  /*dc40*/  ISETP.GT.AND P5, PT, R220, 0x58, !P5 ;  /* 0x00000058dc00780c */ /* 0x000fe40006fa4270 */
[----:B------:R-:W-:Y:S02]  /*dc50*/  FSEL R179, R179, -INF , !P0 ;  /* 0xff800000b3b37808 */ /* 0x000fe40004000000 */
[----:B------:R-:W-:Y:S02]  /*dc60*/  LOP3.LUT P0, RZ, R22, 0x200, RZ, 0xc0, !PT ;  /* 0x0000020016ff7812 */ /* 0x000fe4000780c0ff */
[----:B------:R-:W-:Y:S02]  /*dc70*/  ISETP.LT.OR P4, PT, R221, 0x52, P4 ;  /* 0x00000052dd00780c */ /* 0x000fe40002781670 */
[----:B------:R-:W-:-:S02]  /*dc80*/  ISETP.GT.AND P0, PT, R220, 0x38, !P0 ;  /* 0x00000038dc00780c */ /* 0x000fc40004704270 */
[----:B------:R-:W-:Y:S02]  /*dc90*/  FSEL R194, R194, -INF , !P3 ;  /* 0xff800000c2c27808 */ /* 0x000fe40005800000 */
[C---:B------:R-:W-:Y:S02]  /*dca0*/  ISETP.LT.OR P0, PT, R221.reuse, 0x39, P0 ;  /* 0x00000039dd00780c */ /* 0x040fe40000701670 */
[----:B------:R-:W-:Y:S02]  /*dcb0*/  ISETP.LT.OR P5, PT, R221, 0x59, P5 ;  /* 0x00000059dd00780c */ /* 0x000fe40002fa1670 */
[----:B------:R-:W-:Y:S02]  /*dcc0*/  FSEL R182, R182, -INF , !P0 ;  /* 0xff800000b6b67808 */ /* 0x000fe40004000000 */
[----:B------:R-:W-:Y:S02]  /*dcd0*/  LOP3.LUT P0, RZ, R22, 0x100, RZ, 0xc0, !PT ;  /* 0x0000010016ff7812 */ /* 0x000fe4000780c0ff */
[----:B---3--:R-:W-:-:S02]  /*dce0*/  FMNMX.FTZ R178, R161, R178, !PT ;  /* 0x000000b2a1b27209 */ /* 0x008fc40007810000 */
[----:B------:R-:W-:Y:S02]  /*dcf0*/  ISETP.GT.AND P0, PT, R220, 0x39, !P0 ;  /* 0x00000039dc00780c */ /* 0x000fe40004704270 */
[----:B------:R-:W-:Y:S01]  /*dd00*/  FSEL R195, R195, -INF , !P4 ;  /* 0xff800000c3c37808 */ /* 0x000fe20006000000 */
[----:B------:R-:W3:Y:S01]  /*dd10*/  SHFL.BFLY PT, R161, R178, 0x1, 0x1f ;  /* 0x0c201f00b2a17f89 */ /* 0x000ee200000e0000 */
[----:B------:R-:W-:Y:S02]  /*dd20*/  ISETP.LT.OR P0, PT, R221, 0x3a, P0 ;  /* 0x0000003add00780c */ /* 0x000fe40000701670 */
[----:B------:R-:W-:Y:S02]  /*dd30*/  FSEL R198, R198, -INF , !P5 ;  /* 0xff800000c6c67808 */ /* 0x000fe40006800000 */
[----:B------:R-:W-:Y:S02]  /*dd40*/  FSEL R183, R183, -INF , !P0 ;  /* 0xff800000b7b77808 */ /* 0x000fe40004000000 */
[----:B------:R-:W-:-:S04]  /*dd50*/  LOP3.LUT P0, RZ, R22, 0x80, RZ, 0xc0, !PT ;  /* 0x0000008016ff7812 */ /* 0x000fc8000780c0ff */
[----:B------:R-:W-:-:S04]  /*dd60*/  ISETP.GT.AND P0, PT, R220, 0x40, !P0 ;  /* 0x00000040dc00780c */ /* 0x000fc80004704270 */
[----:B------:R-:W-:-:S04]  /*dd70*/  ISETP.LT.OR P0, PT, R221, 0x41, P0 ;  /* 0x00000041dd00780c */ /* 0x000fc80000701670 */
[----:B------:R-:W-:Y:S02]  /*dd80*/  FSEL R186, R186, -INF , !P0 ;  /* 0xff800000baba7808 */ /* 0x000fe40004000000 */
[----:B------:R-:W-:Y:S02]  /*dd90*/  ISETP.GT.AND P0, PT, R220, 0x41, !P6 ;  /* 0x00000041dc00780c */ /* 0x000fe40007704270 */
[----:B------:R-:W-:Y:S02]  /*dda0*/  LOP3.LUT P6, RZ, R22, 0x1, RZ, 0xc0, !PT ;  /* 0x0000000116ff7812 */ /* 0x000fe400078cc0ff */
[----:B------:R-:W-:Y:S02]  /*ddb0*/  ISETP.LT.OR P0, PT, R221, 0x42, P0 ;  /* 0x00000042dd00780c */ /* 0x000fe40000701670 */
[----:B---3--:R-:W-:Y:S02]  /*ddc0*/  FMNMX.FTZ R178, R178, R161, !PT ;  /* 0x000000a1b2b27209 */ /* 0x008fe40007810000 */
[----:B------:R-:W-:-:S02]  /*ddd0*/  FSEL R187, R187, -INF , !P0 ;  /* 0xff800000bbbb7808 */ /* 0x000fc40004000000 */
[----:B------:R-:W-:-:S04]  /*dde0*/  FSETP.NEU.FTZ.AND P0, PT, R178, -INF , PT ;  /* 0xff800000b200780b */ /* 0x000fc80003f1d000 */
[----:B------:R-:W-:-:S05]  /*ddf0*/  FSEL R161, R178, RZ, P0 ;  /* 0x000000ffb2a17208 */ /* 0x000fca0000000000 */
[----:B------:R-:W-:Y:S01]  /*de00*/  FADD.FTZ R161, -R161, R0 ;  /* 0x00000000a1a17221 */ /* 0x000fe20000010100 */
[----:B------:R-:W-:-:S05]  /*de10*/  FMUL.FTZ R0, R178, UR48 ;  /* 0x00000030b2007c20 */ /* 0x000fca0008410000 */
[----:B------:R-:W-:Y:S02]  /*de20*/  FSEL R0, R0, RZ, P0 ;  /* 0x000000ff00007208 */ /* 0x000fe40000000000 */
[----:B------:R-:W-:-:S03]  /*de30*/  ISETP.GT.AND P0, PT, R220, RZ, !P1 ;  /* 0x000000ffdc00720c */ /* 0x000fc60004f04270 */
[--C-:B------:R-:W-:Y:S01]  /*de40*/  FFMA.FTZ R152, R152, UR48, -R0.reuse ;  /* 0x0000003098987c23 */ /* 0x100fe20008010800 */
        /* <DEDUP_REMOVED lines=22> */
[----:B------:R-:W-:Y:S01]  /*dfb0*/  FFMA.FTZ R197, R197, UR48, -R0 ;  /* 0x00000030c5c57c23 */ /* 0x000fe20008010800 */
[----:B------:R-:W-:Y:S01]  /*dfc0*/  FMUL.FTZ R0, R161, UR48 ;  /* 0x00000030a1007c20 */ /* 0x000fe20008410000 */
[----:B------:R-:W-:Y:S01]  /*dfd0*/  MUFU.EX2 R152, R152 ;  /* 0x0000009800987308 */ /* 0x000fe20000000800 */
[----:B------:R-:W-:-:S04]  /*dfe0*/  ISETP.LT.OR P0, PT, R221, 0x1, P0 ;  /* 0x00000001dd00780c */ /* 0x000fc80000701670 */
[----:B------:R-:W-:Y:S02]  /*dff0*/  FSEL R154, R154, -INF , !P0 ;  /* 0xff8000009a9a7808 */ /* 0x000fe40004000000 */
[----:B------:R-:W-:Y:S01]  /*e000*/  ISETP.GT.AND P0, PT, R220, 0x59, !P6 ;  /* 0x00000059dc00780c */ /* 0x000fe20007704270 */
[----:B------:R-:W3:Y:S01]  /*e010*/  MUFU.EX2 R0, R0 ;  /* 0x0000000000007308 */ /* 0x000ee20000000800 */
[----:B------:R-:W-:Y:S02]  /*e020*/  ISETP.NE.AND P6, PT, R227, 0x3, PT ;  /* 0x00000003e300780c */ /* 0x000fe40003fc5270 */
[----:B------:R-:W-:-:S04]  /*e030*/  ISETP.LT.OR P0, PT, R221, 0x5a, P0 ;  /* 0x0000005add00780c */ /* 0x000fc80000701670 */
[----:B------:R-:W-:Y:S01]  /*e040*/  FSEL R199, R199, -INF , !P0 ;  /* 0xff800000c7c77808 */ /* 0x000fe20004000000 */
[----:B------:R-:W4:Y:S08]  /*e050*/  MUFU.EX2 R153, R153 ;  /* 0x0000009900997308 */ /* 0x000f300000000800 */
[----:B------:R-:W5:Y:S01]  /*e060*/  MUFU.EX2 R156, R156 ;  /* 0x0000009c009c7308 */ /* 0x000f620000000800 */
        /* <DEDUP_REMOVED lines=16> */
[----:B------:R-:W4:Y:S01]  /*e170*/  MUFU.EX2 R200, R200 ;  /* 0x000000c800c87308 */ /* 0x000f220000000800 */
[----:B-----5:R-:W-:Y:S01]  /*e180*/  FADD.FTZ R8, R156, R8 ;  /* 0x000000089c087221 */ /* 0x020fe20000010000 */
[-C--:B------:R-:W-:Y:S01]  /*e190*/  FMUL.FTZ R44, R44, R0.reuse ;  /* 0x000000002c2c7220 */ /* 0x080fe20000410000 */
[----:B------:R-:W-:Y:S01]  /*e1a0*/  FMNMX.FTZ R153, R158, R153, !PT ;  /* 0x000000999e997209 */ /* 0x000fe20007810000 */
[-C--:B------:R-:W-:Y:S01]  /*e1b0*/  FMUL.FTZ R45, R45, R0.reuse ;  /* 0x000000002d2d7220 */ /* 0x080fe20000410000 */
[-C--:B------:R-:W-:Y:S01]  /*e1c0*/  FMUL.FTZ R48, R48, R0.reuse ;  /* 0x0000000030307220 */ /* 0x080fe20000410000 */
[-C--:B------:R-:W-:Y:S01]  /*e1d0*/  FMUL.FTZ R49, R49, R0.reuse ;  /* 0x0000000031317220 */ /* 0x080fe20000410000 */
[----:B------:R-:W-:Y:S01]  /*e1e0*/  FMNMX.FTZ R153, R159, R153, !PT ;  /* 0x000000999f997209 */ /* 0x000fe20007810000 */
[----:B------:R-:W5:Y:S01]  /*e1f0*/  MUFU.EX2 R201, R201 ;  /* 0x000000c900c97308 */ /* 0x000f620000000800 */
[----:B---3--:R-:W-:Y:S01]  /*e200*/  FADD.FTZ R8, R157, R8 ;  /* 0x000000089d087221 */ /* 0x008fe20000010000 */
[-C--:B------:R-:W-:Y:S01]  /*e210*/  FMUL.FTZ R52, R52, R0.reuse ;  /* 0x0000000034347220 */ /* 0x080fe20000410000 */
[----:B------:R-:W-:Y:S01]  /*e220*/  FMNMX.FTZ R153, R162, R153, !PT ;  /* 0x00000099a2997209 */ /* 0x000fe20007810000 */
[-C--:B------:R-:W-:Y:S01]  /*e230*/  FMUL.FTZ R53, R53, R0.reuse ;  /* 0x0000000035357220 */ /* 0x080fe20000410000 */
[-C--:B------:R-:W-:Y:S01]  /*e240*/  FMUL.FTZ R56, R56, R0.reuse ;  /* 0x0000000038387220 */ /* 0x080fe20000410000 */
[-C--:B------:R-:W-:Y:S01]  /*e250*/  FMUL.FTZ R57, R57, R0.reuse ;  /* 0x0000000039397220 */ /* 0x080fe20000410000 */
[----:B------:R-:W-:Y:S01]  /*e260*/  FMNMX.FTZ R153, R163, R153, !PT ;  /* 0x00000099a3997209 */ /* 0x000fe20007810000 */
[----:B------:R-:W3:Y:S01]  /*e270*/  MUFU.EX2 R164, R164 ;  /* 0x000000a400a47308 */ /* 0x000ee20000000800 */
[----:B----4-:R-:W-:Y:S01]  /*e280*/  FADD.FTZ R8, R200, R8 ;  /* 0x00000008c8087221 */ /* 0x010fe20000010000 */
        /* <DEDUP_REMOVED lines=73> */
[-C--:B------:R-:W-:Y:S01]  /*e720*/  FMUL.FTZ R133, R133, R0.reuse ;  /* 0x0000000085857220 */ /* 0x080fe20000410000 */
[----:B------:R-:W4:Y:S01]  /*e730*/  SHFL.BFLY PT, R161, R153, 0x2, 0x1f ;  /* 0x0c401f0099a17f89 */ /* 0x000f2200000e0000 */
[-C--:B------:R-:W-:Y:S01]  /*e740*/  FMUL.FTZ R136, R136, R0.reuse ;  /* 0x0000000088887220 */ /* 0x080fe20000410000 */
[-C--:B------:R-:W-:Y:S01]  /*e750*/  FMUL.FTZ R137, R137, R0.reuse ;  /* 0x0000000089897220 */ /* 0x080fe20000410000 */
[-C--:B------:R-:W-:Y:S01]  /*e760*/  FMUL.FTZ R140, R140, R0.reuse ;  /* 0x000000008c8c7220 */ /* 0x080fe20000410000 */
[----:B------:R-:W0:Y:S01]  /*e770*/  MUFU.EX2 R184, R184 ;  /* 0x000000b800b87308 */ /* 0x000e220000000800 */
[----:B-----5:R-:W-:Y:S01]  /*e780*/  FADD.FTZ R8, R180, R8 ;  /* 0x00000008b4087221 */ /* 0x020fe20000010000 */
[-C--:B------:R-:W-:Y:S01]  /*e790*/  FMUL.FTZ R141, R141, R0.reuse ;  /* 0x000000008d8d7220 */ /* 0x080fe20000410000 */
[-C--:B------:R-:W-:Y:S01]  /*e7a0*/  FMUL.FTZ R144, R144, R0.reuse ;  /* 0x0000000090907220 */ /* 0x080fe20000410000 */
[-C--:B------:R-:W-:Y:S01]  /*e7b0*/  FMUL.FTZ R145, R145, R0.reuse ;  /* 0x0000000091917220 */ /* 0x080fe20000410000 */
[-C--:B------:R-:W-:Y:S01]  /*e7c0*/  FMUL.FTZ R148, R148, R0.reuse ;  /* 0x0000000094947220 */ /* 0x080fe20000410000 */
[----:B------:R-:W-:-:S02]  /*e7d0*/  FMUL.FTZ R149, R149, R0 ;  /* 0x0000000095957220 */ /* 0x000fc40000410000 */
[----:B------:R-:W5:Y:S01]  /*e7e0*/  MUFU.EX2 R185, R185 ;  /* 0x000000b900b97308 */ /* 0x000f620000000800 */
[----:B---3--:R-:W-:-:S07]  /*e7f0*/  FADD.FTZ R8, R181, R8 ;  /* 0x00000008b5087221 */ /* 0x008fce0000010000 */
[----:B------:R-:W3:Y:S01]  /*e800*/  MUFU.EX2 R188, R188 ;  /* 0x000000bc00bc7308 */ /* 0x000ee20000000800 */
[----:B0-----:R-:W-:Y:S01]  /*e810*/  FADD.FTZ R8, R184, R8 ;  /* 0x00000008b8087221 */ /* 0x001fe20000010000 */
[----:B----4-:R-:W-:-:S06]  /*e820*/  FMNMX.FTZ R153, R153, R161, !PT ;  /* 0x000000a199997209 */ /* 0x010fcc0007810000 */
[----:B------:R-:W0:Y:S01]  /*e830*/  MUFU.EX2 R189, R189 ;  /* 0x000000bd00bd7308 */ /* 0x000e220000000800 */
[----:B------:R-:W4:Y:S01]  /*e840*/  SHFL.BFLY PT, R161, R153, 0x1, 0x1f ;  /* 0x0c201f0099a17f89 */ /* 0x000f2200000e0000 */
[----:B-----5:R-:W-:-:S06]  /*e850*/  FADD.FTZ R8, R185, R8 ;  /* 0x00000008b9087221 */ /* 0x020fcc0000010000 */
[----:B------:R-:W5:Y:S01]  /*e860*/  MUFU.EX2 R192, R192 ;  /* 0x000000c000c07308 */ /* 0x000f620000000800 */
[----:B---3--:R-:W-:-:S07]  /*e870*/  FADD.FTZ R8, R188, R8 ;  /* 0x00000008bc087221 */ /* 0x008fce0000010000 */
[----:B------:R-:W3:Y:S08]  /*e880*/  MUFU.EX2 R193, R193 ;  /* 0x000000c100c17308 */ /* 0x000ef00000000800 */
[----:B------:R-:W1:Y:S01]  /*e890*/  MUFU.EX2 R196, R196 ;  /* 0x000000c400c47308 */ /* 0x000e620000000800 */
[----:B----4-:R-:W-:-:S04]  /*e8a0*/  FMNMX.FTZ R176, R153, R161, !PT ;  /* 0x000000a199b07209 */ /* 0x010fc80007810000 */
[C---:B------:R-:W-:Y:S01]  /*e8b0*/  FSETP.NEU.FTZ.AND P0, PT, R176.reuse, -INF , PT ;  /* 0xff800000b000780b */ /* 0x040fe20003f1d000 */
[----:B------:R-:W-:-:S05]  /*e8c0*/  FMUL.FTZ R161, R176, UR48 ;  /* 0x00000030b0a17c20 */ /* 0x000fca0008410000 */
[----:B------:R-:W-:-:S05]  /*e8d0*/  FSEL R161, R161, RZ, P0 ;  /* 0x000000ffa1a17208 */ /* 0x000fca0000000000 */
[--C-:B------:R-:W-:Y:S01]  /*e8e0*/  FFMA.FTZ R219, R166, UR48, -R161.reuse ;  /* 0x00000030a6db7c23 */ /* 0x100fe200080108a1 */
[----:B------:R-:W-:Y:S01]  /*e8f0*/  F2FP.F16.F32.PACK_AB R166, R181, R180 ;  /* 0x000000b4b5a6723e */ /* 0x000fe200000000ff */
[--C-:B------:R-:W-:Y:S01]  /*e900*/  FFMA.FTZ R222, R154, UR48, -R161.reuse ;  /* 0x000000309ade7c23 */ /* 0x100fe200080108a1 */
[----:B------:R-:W-:Y:S01]  /*e910*/  FSEL R180, R176, RZ, P0 ;  /* 0x000000ffb0b47208 */ /* 0x000fe20000000000 */
[--C-:B------:R-:W-:Y:S01]  /*e920*/  FFMA.FTZ R155, R155, UR48, -R161.reuse ;  /* 0x000000309b9b7c23 */ /* 0x100fe200080108a1 */
[--C-:B------:R-:W-:Y:S01]  /*e930*/  FFMA.FTZ R221, R158, UR48, -R161.reuse ;  /* 0x000000309edd7c23 */ /* 0x100fe200080108a1 */
[--C-:B------:R-:W-:Y:S01]  /*e940*/  FFMA.FTZ R159, R159, UR48, -R161.reuse ;  /* 0x000000309f9f7c23 */ /* 0x100fe200080108a1 */
[----:B------:R-:W-:Y:S01]  /*e950*/  FFMA.FTZ R220, R162, UR48, -R161 ;  /* 0x00000030a2dc7c23 */ /* 0x000fe200080108a1 */
[----:B------:R-:W-:Y:S01]  /*e960*/  FADD.FTZ R180, -R180, R5 ;  /* 0x00000005b4b47221 */ /* 0x000fe20000010100 */
[----:B------:R-:W-:Y:S01]  /*e970*/  MUFU.EX2 R222, R222 ;  /* 0x000000de00de7308 */ /* 0x000fe20000000800 */
[--C-:B------:R-:W-:Y:S01]  /*e980*/  FFMA.FTZ R163, R163, UR48, -R161.reuse ;  /* 0x00000030a3a37c23 */ /* 0x100fe200080108a1 */
[----:B------:R-:W-:Y:S01]  /*e990*/  F2FP.F16.F32.PACK_AB R154, R157, R156 ;  /* 0x0000009c9d9a723e */ /* 0x000fe200000000ff */
[----:B------:R-:W-:Y:S01]  /*e9a0*/  FMUL.FTZ R5, R180, UR48 ;  /* 0x00000030b4057c20 */ /* 0x000fe20008410000 */
[--C-:B------:R-:W-:Y:S01]  /*e9b0*/  FFMA.FTZ R153, R174, UR48, -R161.reuse ;  /* 0x00000030ae997c23 */ /* 0x100fe200080108a1 */
[----:B------:R-:W-:Y:S01]  /*e9c0*/  F2FP.F16.F32.PACK_AB R158, R165, R164 ;  /* 0x000000a4a59e723e */ /* 0x000fe200000000ff */
[--C-:B------:R-:W-:Y:S01]  /*e9d0*/  FFMA.FTZ R167, R167, UR48, -R161.reuse ;  /* 0x00000030a7a77c23 */ /* 0x100fe200080108a1 */
[----:B0-----:R-:W-:Y:S01]  /*e9e0*/  FADD.FTZ R165, R189, R8 ;  /* 0x00000008bda57221 */ /* 0x001fe20000010000 */
[----:B------:R-:W-:Y:S01]  /*e9f0*/  MUFU.EX2 R155, R155 ;  /* 0x0000009b009b7308 */ /* 0x000fe20000000800 */
[--C-:B------:R-:W-:Y:S01]  /*ea00*/  FFMA.FTZ R203, R170, UR48, -R161.reuse ;  /* 0x00000030aacb7c23 */ /* 0x100fe200080108a1 */
[----:B------:R-:W-:Y:S01]  /*ea10*/  FFMA.FTZ R171, R171, UR48, -R161 ;  /* 0x00000030abab7c23 */ /* 0x000fe200080108a1 */
[----:B-----5:R-:W-:Y:S01]  /*ea20*/  FADD.FTZ R8, R192, R165 ;  /* 0x000000a5c0087221 */ /* 0x020fe20000010000 */
[--C-:B------:R-:W-:Y:S01]  /*ea30*/  FFMA.FTZ R175, R175, UR48, -R161.reuse ;  /* 0x00000030afaf7c23 */ /* 0x100fe200080108a1 */
[--C-:B------:R-:W-:Y:S01]  /*ea40*/  FFMA.FTZ R223, R160, UR48, -R161.reuse ;  /* 0x00000030a0df7c23 */ /* 0x100fe200080108a1 */
[--C-:B------:R-:W-:Y:S01]  /*ea50*/  FFMA.FTZ R179, R179, UR48, -R161.reuse ;  /* 0x00000030b3b37c23 */ /* 0x100fe200080108a1 */
[----:B---3--:R-:W-:Y:S01]  /*ea60*/  FADD.FTZ R165, R193, R8 ;  /* 0x00000008c1a57221 */ /* 0x008fe20000010000 */
[----:B------:R-:W0:Y:S01]  /*ea70*/  MUFU.EX2 R5, R5 ;  /* 0x0000000500057308 */ /* 0x000e220000000800 */
[--C-:B------:R-:W-:Y:S01]  /*ea80*/  FFMA.FTZ R182, R182, UR48, -R161.reuse ;  /* 0x00000030b6b67c23 */ /* 0x100fe200080108a1 */
[----:B------:R-:W-:Y:S01]  /*ea90*/  FFMA.FTZ R183, R183, UR48, -R161 ;  /* 0x00000030b7b77c23 */ /* 0x000fe200080108a1 */
[----:B-1----:R-:W-:Y:S01]  /*eaa0*/  FADD.FTZ R165, R196, R165 ;  /* 0x000000a5c4a57221 */ /* 0x002fe20000010000 */
[--C-:B------:R-:W-:Y:S01]  /*eab0*/  FFMA.FTZ R186, R186, UR48, -R161.reuse ;  /* 0x00000030baba7c23 */ /* 0x100fe200080108a1 */
[--C-:B------:R-:W-:Y:S01]  /*eac0*/  FFMA.FTZ R187, R187, UR48, -R161.reuse ;  /* 0x00000030bbbb7c23 */ /* 0x100fe200080108a1 */
[----:B------:R-:W-:Y:S01]  /*ead0*/  F2FP.F16.F32.PACK_AB R160, R169, R168 ;  /* 0x000000a8a9a0723e */ /* 0x000fe200000000ff */
[--C-:B------:R-:W-:Y:S01]  /*eae0*/  FFMA.FTZ R190, R190, UR48, -R161.reuse ;  /* 0x00000030bebe7c23 */ /* 0x100fe200080108a1 */
[----:B------:R-:W1:Y:S01]  /*eaf0*/  MUFU.EX2 R221, R221 ;  /* 0x000000dd00dd7308 */ /* 0x000e620000000800 */
[--C-:B------:R-:W-:Y:S01]  /*eb00*/  FFMA.FTZ R191, R191, UR48, -R161.reuse ;  /* 0x00000030bfbf7c23 */ /* 0x100fe200080108a1 */
[--C-:B------:R-:W-:Y:S01]  /*eb10*/  FFMA.FTZ R194, R194, UR48, -R161.reuse ;  /* 0x00000030c2c27c23 */ /* 0x100fe200080108a1 */
[--C-:B------:R-:W-:Y:S01]  /*eb20*/  FFMA.FTZ R195, R195, UR48, -R161.reuse ;  /* 0x00000030c3c37c23 */ /* 0x100fe200080108a1 */
[----:B------:R-:W-:Y:S01]  /*eb30*/  F2FP.F16.F32.PACK_AB R162, R173, R172 ;  /* 0x000000acada2723e */ /* 0x000fe200000000ff */
[--C-:B------:R-:W-:Y:S01]  /*eb40*/  FFMA.FTZ R198, R198, UR48, -R161.reuse ;  /* 0x00000030c6c67c23 */ /* 0x100fe200080108a1 */
[----:B------:R-:W-:Y:S01]  /*eb50*/  F2FP.F16.F32.PACK_AB R164, R177, R202 ;  /* 0x000000cab1a4723e */ /* 0x000fe200000000ff */
[----:B------:R-:W-:Y:S01]  /*eb60*/  FFMA.FTZ R161, R199, UR48, -R161 ;  /* 0x00000030c7a17c23 */ /* 0x000fe200080108a1 */
[----:B------:R-:W3:Y:S01]  /*eb70*/  MUFU.EX2 R159, R159 ;  /* 0x0000009f009f7308 */ /* 0x000ee20000000800 */
[----:B0-----:R-:W-:Y:S01]  /*eb80*/  FFMA.FTZ R4, R5, R4, R222 ;  /* 0x0000000405047223 */ /* 0x001fe200000100de */
[----:B------:R-:W-:Y:S01]  /*eb90*/  F2FP.F16.F32.PACK_AB R156, R201, R200 ;  /* 0x000000c8c99c723e */ /* 0x000fe200000000ff */
[-C--:B------:R-:W-:Y:S01]  /*eba0*/  FMUL.FTZ R26, R26, R5.reuse ;  /* 0x000000051a1a7220 */ /* 0x080fe20000410000 */
[----:B------:R-:W-:Y:S01]  /*ebb0*/  F2FP.F16.F32.PACK_AB R168, R185, R184 ;  /* 0x000000b8b9a8723e */ /* 0x000fe200000000ff */
[----:B------:R-:W-:Y:S01]  /*ebc0*/  FADD.FTZ R4, R155, R4 ;  /* 0x000000049b047221 */ /* 0x000fe20000010000 */
[----:B------:R-:W-:Y:S01]  /*ebd0*/  F2FP.F16.F32.PACK_AB R170, R189, R188 ;  /* 0x000000bcbdaa723e */ /* 0x000fe200000000ff */
[-C--:B------:R-:W-:Y:S01]  /*ebe0*/  FMUL.FTZ R27, R27, R5.reuse ;  /* 0x000000051b1b7220 */ /* 0x080fe20000410000 */
[----:B------:R-:W0:Y:S01]  /*ebf0*/  MUFU.EX2 R157, R220 ;  /* 0x000000dc009d7308 */ /* 0x000e220000000800 */
[----:B-1----:R-:W-:Y:S01]  /*ec00*/  FADD.FTZ R4, R221, R4 ;  /* 0x00000004dd047221 */ /* 0x002fe20000010000 */
        /* <DEDUP_REMOVED lines=85> */
[----:B------:R-:W-:Y:S01]  /*f160*/  FMUL.FTZ R151, R151, R5 ;  /* 0x0000000597977220 */ /* 0x000fe20000410000 */
[----:B------:R-:W3:Y:S01]  /*f170*/  MUFU.EX2 R182, R182 ;  /* 0x000000b600b67308 */ /* 0x000ee20000000800 */
[----:B0-----:R-:W-:-:S07]  /*f180*/  FADD.FTZ R4, R223, R4 ;  /* 0x00000004df047221 */ /* 0x001fce0000010000 */
[----:B------:R-:W0:Y:S01]  /*f190*/  MUFU.EX2 R183, R183 ;  /* 0x000000b700b77308 */ /* 0x000e220000000800 */
[C---:B-1----:R-:W-:Y:S01]  /*f1a0*/  FADD.FTZ R153, R179.reuse, R4 ;  /* 0x00000004b3997221 */ /* 0x042fe20000010000 */
[----:B------:R-:W-:-:S06]  /*f1b0*/  F2FP.F16.F32.PACK_AB R165, R179, R223 ;  /* 0x000000dfb3a5723e */ /* 0x000fcc00000000ff */
[----:B------:R-:W1:Y:S01]  /*f1c0*/  MUFU.EX2 R169, R186 ;  /* 0x000000ba00a97308 */ /* 0x000e620000000800 */
[----:B---3--:R-:W-:Y:S01]  /*f1d0*/  FADD.FTZ R0, R182, R153 ;  /* 0x00000099b6007221 */ /* 0x008fe20000010000 */
[----:B------:R-:W-:Y:S02]  /*f1e0*/  F2FP.F16.F32.PACK_AB R153, R155, R222 ;  /* 0x000000de9b99723e */ /* 0x000fe400000000ff */
[----:B------:R-:W-:Y:S02]  /*f1f0*/  F2FP.F16.F32.PACK_AB R155, R159, R221 ;  /* 0x000000dd9f9b723e */ /* 0x000fe400000000ff */
[----:B------:R-:W-:Y:S02]  /*f200*/  F2FP.F16.F32.PACK_AB R159, R167, R219 ;  /* 0x000000dba79f723e */ /* 0x000fe400000000ff */
        /* <DEDUP_REMOVED lines=14> */
[----:B------:R3:W4:Y:S01]  /*f2f0*/  MUFU.EX2 R0, R161 ;  /* 0x000000a100007308 */ /* 0x0007220000000800 */
[----:B0-----:R-:W-:Y:S02]  /*f300*/  F2FP.F16.F32.PACK_AB R173, R195, R173 ;  /* 0x000000adc3ad723e */ /* 0x001fe400000000ff */
[----:B---3--:R-:W-:Y:S01]  /*f310*/  F2FP.F16.F32.PACK_AB R161, R171, R203 ;  /* 0x000000cbaba1723e */ /* 0x008fe200000000ff */
[----:B------:R-:W-:-:S04]  /*f320*/  FADD.FTZ R171, R195, R4 ;  /* 0x00000004c3ab7221 */ /* 0x000fc80000010000 */
[----:B-1----:R-:W-:Y:S01]  /*f330*/  FADD.FTZ R175, R198, R171 ;  /* 0x000000abc6af7221 */ /* 0x002fe20000010000 */
[----:B------:R-:W-:-:S03]  /*f340*/  F2FP.F16.F32.PACK_AB R171, R191, R190 ;  /* 0x000000bebfab723e */ /* 0x000fc600000000ff */
[C---:B----4-:R-:W-:Y:S01]  /*f350*/  FADD.FTZ R4, R0.reuse, R175 ;  /* 0x000000af00047221 */ /* 0x050fe20000010000 */
[----:B------:R-:W-:Y:S01]  /*f360*/  F2FP.F16.F32.PACK_AB R175, R0, R198 ;  /* 0x000000c600af723e */ /* 0x000fe200000000ff */
[----:B------:R-:W-:Y:S06]  /*f370*/  @!P6 BRA `(.L_x_2983) ;  /* 0x000000000004e947 */ /* 0x000fec0003800000 */
[----:B------:R-:W-:Y:S01]  /*f380*/  BPT.TRAP 0x1 ;  /* 0x000000040000795c */ /* 0x000fe20000300000 */
.L_x_2983:
[----:B------:R0:W1:Y:S01]  /*f390*/  SYNCS.PHASECHK.TRANS64.TRYWAIT P0, [R20+URZ+0x22850], R21 ;  /* 0x02285015140075a7 */ /* 0x000062000800017f */
[----:B------:R-:W-:Y:S05]  /*f3a0*/  @!P6 BRA `(.L_x_2984) ;  /* 0x000000000004e947 */ /* 0x000fea0003800000 */
[----:B------:R-:W-:Y:S01]  /*f3b0*/  BPT.TRAP 0x1 ;  /* 0x000000040000795c */ /* 0x000fe20000300000 */
.L_x_2984:
[----:B------:R-:W-:Y:S01]  /*f3c0*/  IMAD.MOV.U32 R5, RZ, RZ, 0xc00 ;  /* 0x00000c00ff057424 */ /* 0x000fe200078e00ff */
[----:B------:R-:W-:Y:S03]  /*f3d0*/  BSSY B0, `(.L_x_2985) ;  /* 0x0000005000007945 */ /* 0x000fe60003800000 */
[----:B------:R-:W-:Y:S01]  /*f3e0*/  IMAD R180, R2, R5, UR49 ;  /* 0x0000003102b47e24 */ /* 0x000fe2000f8e0205 */
[----:B-1----:R-:W-:Y:S06]  /*f3f0*/  @P0 BRA `(.L_x_2986) ;  /* 0x0000000000080947 */ /* 0x002fec0003800000 */
[----:B------:R-:W1:Y:S02]  /*f400*/  SYNCS.PHASECHK.TRANS64.TRYWAIT P0, [R20+URZ+0x22850], R21 ;  /* 0x02285015140075a7 */ /* 0x000e64000800017f */
[----:B-1----:R-:W-:Y:S05]  /*f410*/  @!P0 BRA `(.L_x_2987) ;  /* 0x0000011800688947 */ /* 0x002fea0003800000 */
.L_x_2986:
[----:B------:R-:W-:Y:S05]  /*f420*/  BSYNC B0 ;  /* 0x0000000000007941 */ /* 0x000fea0003800000 */
.L_x_2985:
[----:B------:R-:W3:Y:S01]  /*f430*/  S2R R0, SR_TID.X ;  /* 0x0000000000007919 */ /* 0x000ee20000002100 */
[----:B------:R-:W-:Y:S05]  /*f440*/  WARPSYNC.ALL ;  /* 0x0000000000007948 */ /* 0x000fea0003800000 */
[----:B------:R-:W-:Y:S01]  /*f450*/  IMAD.MOV.U32 R181, RZ, RZ, 0x40000040 ;  /* 0x40000040ffb57424 */ /* 0x000fe200078e00ff */
[----:B------:R-:W-:Y:S01]  /*f460*/  R2UR UR6, R180 ;  /* 0x00000000b40672ca */ /* 0x000fe200000e0000 */
[----:B------:R-:W-:-:S03]  /*f470*/  IMAD.U32 R5, RZ, RZ, UR50 ;  /* 0x00000032ff057e24 */ /* 0x000fc6000f8e00ff */
[----:B------:R-:W-:Y:S02]  /*f480*/  R2UR UR7, R181 ;  /* 0x00000000b50772ca */ /* 0x000fe400000e0000 */
[----:B------:R-:W-:Y:S02]  /*f490*/  ISETP.NE.AND P0, PT, R5, 0x3, PT ;  /* 0x000000030500780c */ /* 0x000fe40003f05270 */
[----:B---3--:R-:W-:-:S05]  /*f4a0*/  SHF.R.U32.HI R0, RZ, 0x7, R0 ;  /* 0x00000007ff007819 */ /* 0x008fca0000011600 */
[----:B------:R-:W-:-:S05]  /*f4b0*/  VIADD R0, R0, 0x8 ;  /* 0x0000000800007836 */ /* 0x000fca0000000000 */
[----:B------:R3:W-:Y:S06]  /*f4c0*/  BAR.SYNC.DEFER_BLOCKING R0, 0x100 ;  /* 0x000400000000751d */ /* 0x0007ec0000010000 */
[----:B------:R-:W-:-:S06]  /*f4d0*/  WARPGROUP.ARRIVE ;  /* 0x00000000000079c5 */ /* 0x000fcc0000000000 */
        /* <DEDUP_REMOVED lines=41> */
[----:B---3--:R-:W-:Y:S05]  /*f770*/  @!P0 BRA `(.L_x_2988) ;  /* 0x0000000000048947 */ /* 0x008fea0003800000 */
[----:B------:R-:W-:Y:S01]  /*f780*/  BPT.TRAP 0x1 ;  /* 0x000000040000795c */ /* 0x000fe20000300000 */
.L_x_2988:
[C---:B------:R-:W-:Y:S01]  /*f790*/  ISETP.GT.AND P0, PT, R3.reuse, R225, PT ;  /* 0x000000e10300720c */ /* 0x040fe20003f04270 */
[----:B01----:R-:W-:Y:S02]  /*f7a0*/  VIADD R20, R20, 0x22860 ;  /* 0x0002286014147836 */ /* 0x003fe40000000000 */
[----:B------:R-:W-:Y:S02]  /*f7b0*/  IMAD.U32 R5, RZ, RZ, UR47 ;  /* 0x0000002fff057e24 */ /* 0x000fe4000f8e00ff */
[----:B------:R-:W-:Y:S02]  /*f7c0*/  VIADD R3, R3, 0xffffffff ;  /* 0xffffffff03037836 */ /* 0x000fe40000000000 */
[----:B------:R-:W-:Y:S01]  /*f7d0*/  IMAD.MOV.U32 R0, RZ, RZ, R178 ;  /* 0x000000ffff007224 */ /* 0x000fe200078e00b2 */
[----:B------:R-:W-:Y:S01]  /*f7e0*/  PRMT R20, R5, 0x654, R20 ;  /* 0x0000065405147816 */ /* 0x000fe20000000014 */
[----:B------:R-:W-:-:S03]  /*f7f0*/  IMAD.MOV.U32 R5, RZ, RZ, R176 ;  /* 0x000000ffff057224 */ /* 0x000fc600078e00b0 */
[----:B------:R0:W-:Y:S01]  /*f800*/  SYNCS.ARRIVE.TRANS64.RED.A1T0 RZ, [R20+URZ], RZ ;  /* 0x000000ff14ff79a7 */ /* 0x0001e2000810043f */
[----:B------:R-:W-:Y:S05]  /*f810*/  @P0 BRA `(.L_x_2989) ;  /* 0xffffffcc00700947 */ /* 0x000fea000383ffff */
[----:B------:R-:W-:Y:S02]  /*f820*/  IMAD.MOV.U32 R5, RZ, RZ, R176 ;  /* 0x000000ffff057224 */ /* 0x000fe400078e00b0 */
[----:B------:R-:W-:-:S07]  /*f830*/  IMAD.MOV.U32 R0, RZ, RZ, R178 ;  /* 0x000000ffff007224 */ /* 0x000fce00078e00b2 */
.L_x_2969:
[----:B0-----:R-:W0:Y:S01]  /*f840*/  LDC R20, c[0x0][0x448] ;  /* 0x00011200ff147b82 */ /* 0x001e220000000800 */
[----:B------:R-:W-:Y:S02]  /*f850*/  LOP3.LUT R22, R22, 0xfff7ffff, RZ, 0xc0, !PT ;  /* 0xfff7ffff16167812 */ /* 0x000fe400078ec0ff */
[----:B------:R-:W-:-:S05]  /*f860*/  IADD3 R153, R208, 0x1, -R207 ;  /* 0x00000001d0997810 */ /* 0x000fca0007ffe8cf */
[----:B------:R-:W1:Y:S01]  /*f870*/  LDC R227, c[0x0][0x9e4] ;  /* 0x00027900ffe37b82 */ /* 0x000e620000000800 */
[----:B0-----:R-:W-:Y:S01]  /*f880*/  ISETP.NE.AND P0, PT, R20, 0x1, PT ;  /* 0x000000011400780c */ /* 0x001fe20003f05270 */
[----:B------:R-:W-:-:S12]  /*f890*/  VIADD R20, R218, 0x7f ;  /* 0x0000007fda147836 */ /* 0x000fd80000000000 */
[----:B------:R-:W0:Y:S01]  /*f8a0*/  @P0 LDC R21, c[0x0][0x44c] ;  /* 0x00011300ff150b82 */ /* 0x000e220000000800 */
[----:B------:R-:W-:-:S04]  /*f8b0*/  @P0 LOP3.LUT R22, R22, 0x80000, RZ, 0xfc, !PT ;  /* 0x0008000016160812 */ /* 0x000fc800078efcff */
[----:B------:R-:W-:-:S03]  /*f8c0*/  LOP3.LUT R22, R22, 0xffefffff, RZ, 0xc0, !PT ;  /* 0xffefffff16167812 */ /* 0x000fc600078ec0ff */
[----:B------:R-:W3:Y:S01]  /*f8d0*/  @P0 LDC R152, c[0x0][0x450] ;  /* 0x00011400ff980b82 */ /* 0x000ee20000000800 */
[----:B0-----:R-:W-:-:S05]  /*f8e0*/  @P0 IMAD.HI.U32 R21, R20, R21, RZ ;  /* 0x0000001514150227 */ /* 0x001fca00078e00ff */
[----:B---3--:R-:W-:Y:S02]  /*f8f0*/  @P0 SHF.R.U32.HI R20, RZ, R152, R21 ;  /* 0x00000098ff140219 */ /* 0x008fe40000011615 */
[----:B-1----:R-:W-:-:S03]  /*f900*/  ISETP.GE.AND P0, PT, R227, 0x1, PT ;  /* 0x00000001e300780c */ /* 0x002fc60003f06270 */
[----:B------:R-:W-:-:S04]  /*f910*/  IMAD.IADD R20, R153, 0x1, R20 ;  /* 0x0000000199147824 */ /* 0x000fc800078e0214 */
[----:B------:R-:W-:-:S06]  /*f920*/  VIADD R153, R20, -UR46 ;  /* 0x8000002e14997c36 */ /* 0x000fcc0008000000 */
[----:B------:R-:W-:Y:S01]  /*f930*/  @P0 LOP3.LUT R22, R22, 0x100000, RZ, 0xfc, !PT ;  /* 0x0010000016160812 */ /* 0x000fe200078efcff */
[----:B------:R-:W-:Y:S06]  /*f940*/  @!P0 BRA `(.L_x_2990) ;  /* 0x0000000000488947 */ /* 0x000fec0003800000 */
[----:B------:R-:W-:Y:S01]  /*f950*/  IMAD.MOV.U32 R152, RZ, RZ, R20 ;  /* 0x000000ffff987224 */ /* 0x000fe200078e0014 */
[----:B------:R-:W-:Y:S04]  /*f960*/  BSSY B0, `(.L_x_2991) ;  /* 0x000000e000007945 */ /* 0x000fe80003800000 */
        /* <DEDUP_REMOVED lines=9> */
.L_x_2992:
[----:B------:R-:W-:-:S13]  /*fa00*/  ISETP.NE.AND P0, PT, R227, 0x1, PT ;  /* 0x00000001e300780c */ /* 0x000fda0003f05270 */
[----:B------:R-:W0:Y:S02]  /*fa10*/  @P0 LDC.64 R20, c[0x0][0x9e8] ;  /* 0x00027a00ff140b82 */ /* 0x000e240000000a00 */
[----:B0-----:R-:W-:-:S05]  /*fa20*/  @P0 IMAD.HI.U32 R20, R152, R20, RZ ;  /* 0x0000001498140227 */ /* 0x001fca00078e00ff */
[----:B------:R-:W-:-:S07]  /*fa30*/  @P0 SHF.R.U32.HI R152, RZ, R21, R20 ;  /* 0x00000015ff980219 */ /* 0x000fce0000011614 */
.L_x_2993:
[----:B------:R-:W-:Y:S05]  /*fa40*/  BSYNC B0 ;  /* 0x0000000000007941 */ /* 0x000fea0003800000 */
.L_x_2991:
[----:B------:R-:W-:-:S05]  /*fa50*/  IMAD R152, R152, R227, RZ ;  /* 0x000000e398987224 */ /* 0x000fca00078e02ff */
[----:B------:R-:W-:-:S07]  /*fa60*/  VIMNMX R153, R153, R152, !PT ;  /* 0x0000009899997248 */ /* 0x000fce0007fe0100 */
.L_x_2990:
[----:B------:R-:W-:-:S04]  /*fa70*/  VIADD R153, R153, 0x5f ;  /* 0x0000005f99997836 */ /* 0x000fc80000000000 */
[----:B------:R-:W-:-:S05]  /*fa80*/  IMAD.HI R153, R153, 0x2aaaaaab, RZ ;  /* 0x2aaaaaab99997827 */ /* 0x000fca00078e02ff */
[----:B------:R-:W-:-:S04]  /*fa90*/  SHF.R.U32.HI R20, RZ, 0x1f, R153 ;  /* 0x0000001fff147819 */ /* 0x000fc80000011699 */
[----:B------:R-:W-:-:S04]  /*faa0*/  LEA.HI.SX32 R20, R153, R20, 0x1c ;  /* 0x0000001499147211 */ /* 0x000fc800078fe2ff */
[----:B------:R-:W-:-:S04]  /*fab0*/  VIMNMX R222, R229, R20, !PT ;  /* 0x00000014e5de7248 */ /* 0x000fc80007fe0100 */
[----:B------:R-:W-:-:S13]  /*fac0*/  ISETP.GE.AND P0, PT, R3, R222, PT ;  /* 0x000000de0300720c */ /* 0x000fda0003f06270 */
[----:B------:R-:W-:Y:S05]  /*fad0*/  @!P0 BRA `(.L_x_2994) ;  /* 0x0000001c00f48947 */ /* 0x000fea0003800000 */
[----:B------:R-:W-:Y:S02]  /*fae0*/  IMAD.MOV.U32 R201, RZ, RZ, R5 ;  /* 0x000000ffffc97224 */ /* 0x000fe400078e0005 */
[----:B------:R-:W-:Y:S02]  /*faf0*/  IMAD.MOV.U32 R200, RZ, RZ, R0 ;  /* 0x000000ffffc87224 */ /* 0x000fe400078e0000 */
[----:B------:R-:W-:-:S07]  /*fb00*/  IMAD.MOV.U32 R21, RZ, RZ, R3 ;  /* 0x000000ffff157224 */ /* 0x000fce00078e0003 */
.L_x_3006:
[----:B------:R-:W-:Y:S01]  /*fb10*/  IMAD.U32 R0, RZ, RZ, UR50 ;  /* 0x00000032ff007e24 */ /* 0x000fe2000f8e00ff */
[----:B------:R-:W-:Y:S05]  /*fb20*/  YIELD ;  /* 0x0000000000007946 */ /* 0x000fea0003800000 */
[----:B------:R-:W-:Y:S01]  /*fb30*/  ISETP.NE.AND P2, PT, R0, 0x3, PT ;  /* 0x000000030000780c */ /* 0x000fe20003f45270 */
[----:B------:R-:W-:Y:S02]  /*fb40*/  VIADD R2, R2, 0x1 ;  /* 0x0000000102027836 */ /* 0x000fe40000000000 */
[----:B0-----:R-:W-:Y:S02]  /*fb50*/  IMAD.MOV.U32 R3, RZ, RZ, R21 ;  /* 0x000000ffff037224 */ /* 0x001fe400078e0015 */
[----:B------:R-:W-:Y:S01]  /*fb60*/  VIADD R21, R21, 0xffffffff ;  /* 0xffffffff15157836 */ /* 0x000fe20000000000 */
[----:B------:R-:W-:-:S02]  /*fb70*/  ISETP.NE.AND P1, PT, R2, 0x2, PT ;  /* 0x000000020200780c */ /* 0x000fc40003f25270 */
[----:B------:R-:W-:Y:S02]  /*fb80*/  ISETP.GT.AND P0, PT, R3, R222, PT ;  /* 0x000000de0300720c */ /* 0x000fe40003f04270 */
[----:B------:R-:W-:Y:S02]  /*fb90*/  SEL R5, RZ, 0x1, P1 ;  /* 0x00000001ff057807 */ /* 0x000fe40000800000 */
[----:B------:R-:W-:Y:S02]  /*fba0*/  SEL R2, R2, RZ, P1 ;  /* 0x000000ff02027207 */ /* 0x000fe40000800000 */
[----:B------:R-:W-:Y:S01]  /*fbb0*/  LOP3.LUT R206, R206, R5, RZ, 0x3c, !PT ;  /* 0x00000005cece7212 */ /* 0x000fe200078e3cff */
[----:B------:R-:W-:Y:S06]  /*fbc0*/  @!P2 BRA `(.L_x_2995) ;  /* 0x000000000004a947 */ /* 0x000fec0003800000 */
[----:B------:R-:W-:Y:S01]  /*fbd0*/  BPT.TRAP 0x1 ;  /* 0x000000040000795c */ /* 0x000fe20000300000 */
.L_x_2995:
[----:B------:R-:W-:Y:S01]  /*fbe0*/  IMAD R3, R2, 0x8, R23 ;  /* 0x0000000802037824 */ /* 0x000fe200078e0217 */
[----:B------:R-:W-:-:S04]  /*fbf0*/  SHF.L.U32 R20, R206, 0x1f, RZ ;  /* 0x0000001fce147819 */ /* 0x000fc800000006ff */
[----:B------:R0:W1:Y:S01]  /*fc00*/  SYNCS.PHASECHK.TRANS64.TRYWAIT P1, [R3+URZ+0x22830], R20 ;  /* 0x02283014030075a7 */ /* 0x000062000802017f */
[----:B------:R-:W-:Y:S05]  /*fc10*/  @!P2 BRA `(.L_x_2996) ;  /* 0x000000000004a947 */ /* 0x000fea0003800000 */
[----:B------:R-:W-:Y:S01]  /*fc20*/  BPT.TRAP 0x1 ;  /* 0x000000040000795c */ /* 0x000fe20000300000 */
.L_x_2996:
[----:B------:R-:W-:Y:S02]  /*fc30*/  IMAD R156, R2, 0x300, R224 ;  /* 0x00000300029c7824 */ /* 0x000fe400078e02e0 */
[----:B------:R-:W-:Y:S01]  /*fc40*/  IMAD.MOV.U32 R157, RZ, RZ, 0x40000040 ;  /* 0x40000040ff9d7424 */ /* 0x000fe200078e00ff */
[----:B-1----:R-:W-:Y:S06]  /*fc50*/  @P1 BRA `(.L_x_2997) ;  /* 0x0000000000081947 */ /* 0x002fec0003800000 */
[----:B------:R-:W1:Y:S02]  /*fc60*/  SYNCS.PHASECHK.TRANS64.TRYWAIT P1, [R3+URZ+0x22830], R20 ;  /* 0x02283014030075a7 */ /* 0x000e64000802017f */
[----:B-1----:R-:W-:Y:S05]  /*fc70*/  @!P1 BRA `(.L_x_2998) ;  /* 0x0000011000649947 */ /* 0x002fea0003800000 */
.L_x_2997:
        /* <DEDUP_REMOVED lines=14> */
[----:B------:R-:W3:Y:S01]  /*fd60*/  S2R R5, SR_TID.X ;  /* 0x0000000000057919 */ /* 0x000ee20000002100 */
        /* <DEDUP_REMOVED lines=13> */
[----:B---3--:R-:W-:-:S04]  /*fe40*/  SHF.R.U32.HI R5, RZ, 0x7, R5 ;  /* 0x00000007ff057819 */ /* 0x008fc80000011605 */
        /* <DEDUP_REMOVED lines=14> */
.L_x_2999:
[----:B------:R-:W-:Y:S01]  /*ff30*/  FMNMX.FTZ R0, R152, R200, !PT ;  /* 0x000000c898007209 */ /* 0x000fe20007810000 */
[----:B------:R-:W-:-:S03]  /*ff40*/  UMOV UR48, UR43 ;  /* 0x0000002b00307c82 */ /* 0x000fc60008000000 */
        /* <DEDUP_REMOVED lines=26> */
[----:B---3--:R-:W-:-:S05]  /*100f0*/  FMNMX.FTZ R0, R0, R5, !PT ;  /* 0x0000000500007209 */ /* 0x008fca0007810000 */
[C---:B------:R-:W-:Y:S01]  /*10100*/  FMUL.FTZ R5, R0.reuse, UR48 ;  /* 0x0000003000057c20 */ /* 0x040fe20008410000 */
[----:B------:R-:W-:-:S03]  /*10110*/  FADD.FTZ R200, -R0, R200 ;  /* 0x000000c800c87221 */ /* 0x000fc60000010100 */
[--C-:B------:R-:W-:Y:S01]  /*10120*/  FFMA.FTZ R203, R172, UR48, -R5.reuse ;  /* 0x00000030accb7c23 */ /* 0x100fe20008010805 */
[--C-:B------:R-:W-:Y:S01]  /*10130*/  FFMA.FTZ R152, R152, UR48, -R5.reuse ;  /* 0x0000003098987c23 */ /* 0x100fe20008010805 */
[----:B------:R-:W-:Y:S01]  /*10140*/  FMUL.FTZ R172, R200, UR48 ;  /* 0x00000030c8ac7c20 */ /* 0x000fe20008410000 */
        /* <DEDUP_REMOVED lines=24> */
[----:B------:R-:W-:-:S04]  /*102d0*/  FFMA.FTZ R197, R197, UR48, -R5 ;  /* 0x00000030c5c57c23 */ /* 0x000fc80008010805 */
        /* <DEDUP_REMOVED lines=16> */
[----:B------:R-:W-:Y:S01]  /*103e0*/  MUFU.EX2 R219, R168 ;  /* 0x000000a800db7308 */ /* 0x000fe20000000800 */
[----:B-----5:R-:W-:Y:S01]  /*103f0*/  FADD.FTZ R5, R156, R5 ;  /* 0x000000059c057221 */ /* 0x020fe20000010000 */
[-C--:B------:R-:W-:Y:S01]  /*10400*/  FMUL.FTZ R45, R45, R172.reuse ;  /* 0x000000ac2d2d7220 */ /* 0x080fe20000410000 */
[-C--:B------:R-:W-:Y:S01]  /*10410*/  FMUL.FTZ R48, R48, R172.reuse ;  /* 0x000000ac30307220 */ /* 0x080fe20000410000 */
[-C--:B------:R-:W-:Y:S01]  /*10420*/  FMUL.FTZ R49, R49, R172.reuse ;  /* 0x000000ac31317220 */ /* 0x080fe20000410000 */
[-C--:B------:R-:W-:Y:S01]  /*10430*/  FMUL.FTZ R52, R52, R172.reuse ;  /* 0x000000ac34347220 */ /* 0x080fe20000410000 */
[-C--:B------:R-:W-:Y:S01]  /*10440*/  FMUL.FTZ R53, R53, R172.reuse ;  /* 0x000000ac35357220 */ /* 0x080fe20000410000 */
[-C--:B------:R-:W-:Y:S01]  /*10450*/  FMUL.FTZ R56, R56, R172.reuse ;  /* 0x000000ac38387220 */ /* 0x080fe20000410000 */
[----:B------:R-:W4:Y:S01]  /*10460*/  MUFU.EX2 R221, R160 ;  /* 0x000000a000dd7308 */ /* 0x000f220000000800 */
[----:B---3--:R-:W-:Y:S01]  /*10470*/  FADD.FTZ R8, R157, R5 ;  /* 0x000000059d087221 */ /* 0x008fe20000010000 */
[----:B------:R-:W-:Y:S01]  /*10480*/  FMNMX.FTZ R5, R154, R201, !PT ;  /* 0x000000c99a057209 */ /* 0x000fe20007810000 */
[----:B------:R-:W-:Y:S01]  /*10490*/  FMUL.FTZ R57, R57, R172 ;  /* 0x000000ac39397220 */ /* 0x000fe20000410000 */
[----:B------:R-:W-:Y:S01]  /*104a0*/  F2FP.F16.F32.PACK_AB R202, R157, R156 ;  /* 0x0000009c9dca723e */ /* 0x000fe200000000ff */
[-C--:B------:R-:W-:Y:S01]  /*104b0*/  FMUL.FTZ R60, R60, R172.reuse ;  /* 0x000000ac3c3c7220 */ /* 0x080fe20000410000 */
[----:B------:R-:W-:Y:S01]  /*104c0*/  FMNMX.FTZ R5, R155, R5, !PT ;  /* 0x000000059b057209 */ /* 0x000fe20007810000 */
[-C--:B------:R-:W-:Y:S01]  /*104d0*/  FMUL.FTZ R61, R61, R172.reuse ;  /* 0x000000ac3d3d7220 */ /* 0x080fe20000410000 */
[----:B------:R-:W-:Y:S01]  /*104e0*/  MUFU.EX2 R220, R164 ;  /* 0x000000a400dc7308 */ /* 0x000fe20000000800 */
[-C--:B------:R-:W-:Y:S01]  /*104f0*/  FMUL.FTZ R64, R64, R172.reuse ;  /* 0x000000ac40407220 */ /* 0x080fe20000410000 */
[----:B------:R-:W-:Y:S01]  /*10500*/  FMNMX.FTZ R5, R158, R5, !PT ;  /* 0x000000059e057209 */ /* 0x000fe20007810000 */
[-C--:B------:R-:W-:Y:S01]  /*10510*/  FMUL.FTZ R65, R65, R172.reuse ;  /* 0x000000ac41417220 */ /* 0x080fe20000410000 */
[-C--:B------:R-:W-:Y:S01]  /*10520*/  FMUL.FTZ R68, R68, R172.reuse ;  /* 0x000000ac44447220 */ /* 0x080fe20000410000 */
[-C--:B------:R-:W-:Y:S01]  /*10530*/  FMUL.FTZ R69, R69, R172.reuse ;  /* 0x000000ac45457220 */ /* 0x080fe20000410000 */
[----:B------:R-:W-:Y:S01]  /*10540*/  FMNMX.FTZ R5, R159, R5, !PT ;  /* 0x000000059f057209 */ /* 0x000fe20007810000 */
[-C--:B------:R-:W-:Y:S01]  /*10550*/  FMUL.FTZ R72, R72, R172.reuse ;  /* 0x000000ac48487220 */ /* 0x080fe20000410000 */
[----:B------:R-:W-:Y:S01]  /*10560*/  MUFU.EX2 R165, R165 ;  /* 0x000000a500a57308 */ /* 0x000fe20000000800 */
[----:B----4-:R-:W-:Y:S01]  /*10570*/  FADD.FTZ R8, R221, R8 ;  /* 0x00000008dd087221 */ /* 0x010fe20000010000 */
[----:B------:R-:W-:Y:S01]  /*10580*/  FMNMX.FTZ R5, R162, R5, !PT ;  /* 0x00000005a2057209 */ /* 0x000fe20007810000 */
[-C--:B------:R-:W-:Y:S01]  /*10590*/  FMUL.FTZ R73, R73, R172.reuse ;  /* 0x000000ac49497220 */ /* 0x080fe20000410000 */
[-C--:B------:R-:W-:Y:S01]  /*105a0*/  FMUL.FTZ R76, R76, R172.reuse ;  /* 0x000000ac4c4c7220 */ /* 0x080fe20000410000 */
        /* <DEDUP_REMOVED lines=58> */
[----:B------:R-:W-:Y:S01]  /*10950*/  FMUL.FTZ R149, R149, R172 ;  /* 0x000000ac95957220 */ /* 0x000fe20000410000 */
[----:B------:R-:W-:Y:S02]  /*10960*/  MUFU.EX2 R164, R184 ;  /* 0x000000b800a47308 */ /* 0x000fe40000000800 */
[----:B------:R-:W-:-:S04]  /*10970*/  FMNMX.FTZ R5, R194, R5, !PT ;  /* 0x00000005c2057209 */ /* 0x000fc80007810000 */
[----:B------:R-:W-:Y:S02]  /*10980*/  FMNMX.FTZ R5, R195, R5, !PT ;  /* 0x00000005c3057209 */ /* 0x000fe40007810000 */
[----:B------:R-:W-:Y:S02]  /*10990*/  MUFU.EX2 R185, R185 ;  /* 0x000000b900b97308 */ /* 0x000fe40000000800 */
[----:B------:R-:W-:-:S04]  /*109a0*/  FMNMX.FTZ R5, R198, R5, !PT ;  /* 0x00000005c6057209 */ /* 0x000fc80007810000 */
[----:B------:R-:W-:Y:S02]  /*109b0*/  FMNMX.FTZ R5, R199, R5, !PT ;  /* 0x00000005c7057209 */ /* 0x000fe40007810000 */
[----:B------:R-:W-:Y:S03]  /*109c0*/  MUFU.EX2 R189, R189 ;  /* 0x000000bd00bd7308 */ /* 0x000fe60000000800 */
[----:B------:R-:W3:Y:S05]  /*109d0*/  SHFL.BFLY PT, R152, R5, 0x2, 0x1f ;  /* 0x0c401f0005987f89 */ /* 0x000eea00000e0000 */
[----:B------:R-:W-:Y:S08]  /*109e0*/  MUFU.EX2 R193, R193 ;  /* 0x000000c100c17308 */ /* 0x000ff00000000800 */
[----:B------:R-:W-:Y:S08]  /*109f0*/  MUFU.EX2 R196, R196 ;  /* 0x000000c400c47308 */ /* 0x000ff00000000800 */
[----:B------:R-:W-:Y:S01]  /*10a00*/  MUFU.EX2 R197, R197 ;  /* 0x000000c500c57308 */ /* 0x000fe20000000800 */
[----:B---3--:R-:W-:-:S05]  /*10a10*/  FMNMX.FTZ R5, R5, R152, !PT ;  /* 0x0000009805057209 */ /* 0x008fca0007810000 */
[----:B------:R-:W3:Y:S02]  /*10a20*/  SHFL.BFLY PT, R153, R5, 0x1, 0x1f ;  /* 0x0c201f0005997f89 */ /* 0x000ee400000e0000 */
[----:B------:R-:W4:Y:S02]  /*10a30*/  MUFU.EX2 R152, R161 ;  /* 0x000000a100987308 */ /* 0x000f240000000800 */
[C---:B----4-:R-:W-:Y:S01]  /*10a40*/  FADD.FTZ R8, R152.reuse, R8 ;  /* 0x0000000898087221 */ /* 0x050fe20000010000 */
[----:B------:R-:W-:-:S03]  /*10a50*/  F2FP.F16.F32.PACK_AB R152, R152, R221 ;  /* 0x000000dd9898723e */ /* 0x000fc600000000ff */
[----:B------:R-:W-:Y:S01]  /*10a60*/  FADD.FTZ R8, R220, R8 ;  /* 0x00000008dc087221 */ /* 0x000fe20000010000 */
[----:B---3--:R-:W-:-:S03]  /*10a70*/  FMNMX.FTZ R5, R5, R153, !PT ;  /* 0x0000009905057209 */ /* 0x008fc60007810000 */
[----:B------:R-:W-:Y:S02]  /*10a80*/  FADD.FTZ R8, R165, R8 ;  /* 0x00000008a5087221 */ /* 0x000fe40000010000 */
[C---:B------:R-:W-:Y:S01]  /*10a90*/  FMUL.FTZ R153, R5.reuse, UR48 ;  /* 0x0000003005997c20 */ /* 0x040fe20008410000 */
[----:B------:R-:W-:Y:S01]  /*10aa0*/  FADD.FTZ R168, -R5, R201 ;  /* 0x000000c905a87221 */ /* 0x000fe20000010100 */
[----:B------:R-:W-:Y:S02]  /*10ab0*/  FADD.FTZ R8, R219, R8 ;  /* 0x00000008db087221 */ /* 0x000fe40000010000 */
[--C-:B------:R-:W-:Y:S01]  /*10ac0*/  FFMA.FTZ R154, R154, UR48, -R153.reuse ;  /* 0x000000309a9a7c23 */ /* 0x100fe20008010899 */
[----:B------:R-:W-:Y:S01]  /*10ad0*/  FMUL.FTZ R168, R168, UR48 ;  /* 0x00000030a8a87c20 */ /* 0x000fe20008410000 */
        /* <DEDUP_REMOVED lines=25> */
[----:B------:R-:W-:Y:S01]  /*10c70*/  FFMA.FTZ R199, R199, UR48, -R153 ;  /* 0x00000030c7c77c23 */ /* 0x000fe20008010899 */
[----:B------:R-:W-:Y:S01]  /*10c80*/  FADD.FTZ R8, R156, R8 ;  /* 0x000000089c087221 */ /* 0x000fe20000010000 */
[----:B------:R-:W5:Y:S01]  /*10c90*/  MUFU.EX2 R158, R158 ;  /* 0x0000009e009e7308 */ /* 0x000f620000000800 */
[----:B---3--:R-:W-:Y:S01]  /*10ca0*/  FFMA.FTZ R4, R174, R4, R154 ;  /* 0x00000004ae047223 */ /* 0x008fe2000001009a */
[----:B------:R-:W-:Y:S01]  /*10cb0*/  F2FP.F16.F32.PACK_AB R156, R156, R219 ;  /* 0x000000db9c9c723e */ /* 0x000fe200000000ff */
[----:B------:R-:W-:Y:S01]  /*10cc0*/  FADD.FTZ R8, R169, R8 ;  /* 0x00000008a9087221 */ /* 0x000fe20000010000 */
[-C--:B------:R-:W-:Y:S01]  /*10cd0*/  FMUL.FTZ R26, R26, R174.reuse ;  /* 0x000000ae1a1a7220 */ /* 0x080fe20000410000 */
[-C--:B------:R-:W-:Y:S01]  /*10ce0*/  FMUL.FTZ R27, R27, R174.reuse ;  /* 0x000000ae1b1b7220 */ /* 0x080fe20000410000 */
[----:B------:R-:W-:Y:S01]  /*10cf0*/  FMUL.FTZ R30, R30, R174 ;  /* 0x000000ae1e1e7220 */ /* 0x000fe20000410000 */
[----:B------:R-:W-:Y:S01]  /*10d00*/  FADD.FTZ R8, R173, R8 ;  /* 0x00000008ad087221 */ /* 0x000fe20000010000 */
[----:B------:R-:W3:Y:S01]  /*10d10*/  MUFU.EX2 R159, R159 ;  /* 0x0000009f009f7308 */ /* 0x000ee20000000800 */
[C---:B----4-:R-:W-:Y:S01]  /*10d20*/  FADD.FTZ R4, R155.reuse, R4 ;  /* 0x000000049b047221 */ /* 0x050fe20000010000 */
[----:B------:R-:W-:Y:S01]  /*10d30*/  F2FP.F16.F32.PACK_AB R201, R155, R154 ;  /* 0x0000009a9bc9723e */ /* 0x000fe200000000ff */
[----:B------:R-:W-:-:S02]  /*10d40*/  VIADD R154, R3, 0x22840 ;  /* 0x00022840039a7836 */ /* 0x000fc40000000000 */
[----:B------:R-:W-:Y:S01]  /*10d50*/  FADD.FTZ R8, R160, R8 ;  /* 0x00000008a0087221 */ /* 0x000fe20000010000 */
[----:B------:R-:W-:Y:S01]  /*10d60*/  F2FP.F16.F32.PACK_AB R160, R177, R160 ;  /* 0x000000a0b1a0723e */ /* 0x000fe200000000ff */
[-C--:B------:R-:W-:Y:S01]  /*10d70*/  FMUL.FTZ R31, R31, R174.reuse ;  /* 0x000000ae1f1f7220 */ /* 0x080fe20000410000 */
[-C--:B------:R-:W-:Y:S01]  /*10d80*/  FMUL.FTZ R34, R34, R174.reuse ;  /* 0x000000ae22227220 */ /* 0x080fe20000410000 */
[----:B------:R4:W0:Y:S01]  /*10d90*/  MUFU.EX2 R153, R162 ;  /* 0x000000a200997308 */ /* 0x0008220000000800 */
[----:B-----5:R-:W-:Y:S01]  /*10da0*/  FADD.FTZ R4, R158, R4 ;  /* 0x000000049e047221 */ /* 0x020fe20000010000 */
[----:B------:R-:W-:Y:S01]  /*10db0*/  FADD.FTZ R8, R177, R8 ;  /* 0x00000008b1087221 */ /* 0x000fe20000010000 */
[-C--:B------:R-:W-:Y:S01]  /*10dc0*/  FMUL.FTZ R35, R35, R174.reuse ;  /* 0x000000ae23237220 */ /* 0x080fe20000410000 */
[-C--:B------:R-:W-:Y:S01]  /*10dd0*/  FMUL.FTZ R38, R38, R174.reuse ;  /* 0x000000ae26267220 */ /* 0x080fe20000410000 */
[-C--:B------:R-:W-:Y:S01]  /*10de0*/  FMUL.FTZ R39, R39, R174.reuse ;  /* 0x000000ae27277220 */ /* 0x080fe20000410000 */
[----:B------:R-:W-:Y:S01]  /*10df0*/  FADD.FTZ R8, R180, R8 ;  /* 0x00000008b4087221 */ /* 0x000fe20000010000 */
[----:B------:R-:W-:Y:S01]  /*10e00*/  FMUL.FTZ R42, R42, R174 ;  /* 0x000000ae2a2a7220 */ /* 0x000fe20000410000 */
[----:B------:R-:W5:Y:S01]  /*10e10*/  MUFU.EX2 R163, R163 ;  /* 0x000000a300a37308 */ /* 0x000f620000000800 */
[C---:B---3--:R-:W-:Y:S01]  /*10e20*/  FADD.FTZ R4, R159.reuse, R4 ;  /* 0x000000049f047221 */ /* 0x048fe20000010000 */
[----:B------:R-:W-:Y:S01]  /*10e30*/  F2FP.F16.F32.PACK_AB R203, R159, R158 ;  /* 0x0000009e9fcb723e */ /* 0x000fe200000000ff */
[-C--:B------:R-:W-:Y:S01]  /*10e40*/  FMUL.FTZ R43, R43, R174.reuse ;  /* 0x000000ae2b2b7220 */ /* 0x080fe20000410000 */
[----:B------:R-:W-:Y:S01]  /*10e50*/  F2FP.F16.F32.PACK_AB R158, R173, R169 ;  /* 0x000000a9ad9e723e */ /* 0x000fe200000000ff */
[----:B------:R-:W-:Y:S01]  /*10e60*/  FMUL.FTZ R46, R46, R174 ;  /* 0x000000ae2e2e7220 */ /* 0x000fe20000410000 */
[----:B----4-:R-:W-:Y:S01]  /*10e70*/  F2FP.F16.F32.PACK_AB R162, R181, R180 ;  /* 0x000000b4b5a2723e */ /* 0x010fe200000000ff */
[-C--:B------:R-:W-:Y:S01]  /*10e80*/  FMUL.FTZ R47, R47, R174.reuse ;  /* 0x000000ae2f2f7220 */ /* 0x080fe20000410000 */
[----:B------:R3:W4:Y:S01]  /*10e90*/  MUFU.EX2 R155, R157 ;  /* 0x0000009d009b7308 */ /* 0x0007220000000800 */
        /* <DEDUP_REMOVED lines=8> */
[----:B---3--:R-:W-:-:S02]  /*10f20*/  IMAD.U32 R157, RZ, RZ, UR47 ;  /* 0x0000002fff9d7e24 */ /* 0x008fc4000f8e00ff */
[C---:B-----5:R-:W-:Y:S01]  /*10f30*/  FADD.FTZ R4, R163.reuse, R4 ;  /* 0x00000004a3047221 */ /* 0x060fe20000010000 */
[----:B------:R-:W-:Y:S01]  /*10f40*/  F2FP.F16.F32.PACK_AB R153, R163, R153 ;  /* 0x00000099a399723e */ /* 0x000fe200000000ff */
[-C--:B------:R-:W-:Y:S01]  /*10f50*/  FMUL.FTZ R62, R62, R174.reuse ;  /* 0x000000ae3e3e7220 */ /* 0x080fe20000410000 */
[-C--:B------:R-:W-:Y:S01]  /*10f60*/  FMUL.FTZ R63, R63, R174.reuse ;  /* 0x000000ae3f3f7220 */ /* 0x080fe20000410000 */
[----:B------:R-:W-:Y:S01]  /*10f70*/  PRMT R154, R157, 0x654, R154 ;  /* 0x000006549d9a7816 */ /* 0x000fe2000000009a */
[-C--:B------:R-:W-:Y:S01]  /*10f80*/  FMUL.FTZ R66, R66, R174.reuse ;  /* 0x000000ae42427220 */ /* 0x080fe20000410000 */
[----:B------:R-:W3:Y:S01]  /*10f90*/  MUFU.EX2 R157, R170 ;  /* 0x000000aa009d7308 */ /* 0x000ee20000000800 */
[----:B----4-:R-:W-:Y:S01]  /*10fa0*/  FADD.FTZ R4, R155, R4 ;  /* 0x000000049b047221 */ /* 0x010fe20000010000 */
[----:B------:R4:W-:Y:S01]  /*10fb0*/  SYNCS.ARRIVE.TRANS64.RED.A1T0 RZ, [R154+URZ], RZ ;  /* 0x000000ff9aff79a7 */ /* 0x0009e2000810043f */
[-C--:B------:R-:W-:Y:S01]  /*10fc0*/  FMUL.FTZ R67, R67, R174.reuse ;  /* 0x000000ae43437220 */ /* 0x080fe20000410000 */
[-C--:B------:R-:W-:Y:S01]  /*10fd0*/  FMUL.FTZ R70, R70, R174.reuse ;  /* 0x000000ae46467220 */ /* 0x080fe20000410000 */
[-C--:B------:R-:W-:Y:S01]  /*10fe0*/  FMUL.FTZ R71, R71, R174.reuse ;  /* 0x000000ae47477220 */ /* 0x080fe20000410000 */
[-C--:B------:R-:W-:Y:S01]  /*10ff0*/  FMUL.FTZ R74, R74, R174.reuse ;  /* 0x000000ae4a4a7220 */ /* 0x080fe20000410000 */
[----:B------:R-:W-:Y:S01]  /*11000*/  FMUL.FTZ R75, R75, R174 ;  /* 0x000000ae4b4b7220 */ /* 0x000fe20000410000 */
[----:B------:R-:W5:Y:S01]  /*11010*/  MUFU.EX2 R171, R171 ;  /* 0x000000ab00ab7308 */ /* 0x000f620000000800 */
[----:B0-----:R-:W-:Y:S01]  /*11020*/  FADD.FTZ R4, R167, R4 ;  /* 0x00000004a7047221 */ /* 0x001fe20000010000 */
[----:B----4-:R-:W-:Y:S01]  /*11030*/  F2FP.F16.F32.PACK_AB R154, R165, R220 ;  /* 0x000000dca59a723e */ /* 0x010fe200000000ff */
[-C--:B------:R-:W-:Y:S01]  /*11040*/  FMUL.FTZ R78, R78, R174.reuse ;  /* 0x000000ae4e4e7220 */ /* 0x080fe20000410000 */
[----:B------:R-:W-:Y:S01]  /*11050*/  F2FP.F16.F32.PACK_AB R155, R167, R155 ;  /* 0x0000009ba79b723e */ /* 0x000fe200000000ff */
        /* <DEDUP_REMOVED lines=12> */
[C---:B-----5:R-:W-:Y:S01]  /*11120*/  FADD.FTZ R4, R171.reuse, R4 ;  /* 0x00000004ab047221 */ /* 0x060fe20000010000 */
[----:B------:R-:W-:Y:S01]  /*11130*/  F2FP.F16.F32.PACK_AB R157, R171, R157 ;  /* 0x0000009dab9d723e */ /* 0x000fe200000000ff */
[----:B------:R-:W-:Y:S01]  /*11140*/  FADD.FTZ R171, R181, R8 ;  /* 0x00000008b5ab7221 */ /* 0x000fe20000010000 */
[-C--:B------:R-:W-:Y:S01]  /*11150*/  FMUL.FTZ R98, R98, R174.reuse ;  /* 0x000000ae62627220 */ /* 0x080fe20000410000 */
[-C--:B------:R-:W-:Y:S01]  /*11160*/  FMUL.FTZ R99, R99, R174.reuse ;  /* 0x000000ae63637220 */ /* 0x080fe20000410000 */
[----:B------:R-:W-:Y:S01]  /*11170*/  FMUL.FTZ R102, R102, R174 ;  /* 0x000000ae66667220 */ /* 0x000fe20000410000 */
[----:B------:R-:W-:Y:S01]  /*11180*/  FADD.FTZ R176, R164, R171 ;  /* 0x000000aba4b07221 */ /* 0x000fe20000010000 */
[----:B------:R-:W4:Y:S01]  /*11190*/  MUFU.EX2 R161, R178 ;  /* 0x000000b200a17308 */ /* 0x000f220000000800 */
[----:B0-----:R-:W-:Y:S01]  /*111a0*/  FADD.FTZ R4, R159, R4 ;  /* 0x000000049f047221 */ /* 0x001fe20000010000 */
[C---:B------:R-:W-:Y:S01]  /*111b0*/  F2FP.F16.F32.PACK_AB R164, R185.reuse, R164 ;  /* 0x000000a4b9a4723e */ /* 0x040fe200000000ff */
[----:B------:R-:W-:Y:S01]  /*111c0*/  FADD.FTZ R173, R185, R176 ;  /* 0x000000b0b9ad7221 */ /* 0x000fe20000010000 */
        /* <DEDUP_REMOVED lines=14> */
[-C--:B------:R-:W-:Y:S01]  /*112b0*/  FMUL.FTZ R122, R122, R174.reuse ;  /* 0x000000ae7a7a7220 */ /* 0x080fe20000410000 */
        /* <DEDUP_REMOVED lines=19> */
[----:B------:R-:W-:-:S02]  /*113f0*/  FMUL.FTZ R151, R151, R174 ;  /* 0x000000ae97977220 */ /* 0x000fc40000410000 */
[----:B------:R-:W3:Y:S01]  /*11400*/  MUFU.EX2 R187, R187 ;  /* 0x000000bb00bb7308 */ /* 0x000ee20000000800 */
[C---:B----4-:R-:W-:Y:S01]  /*11410*/  FADD.FTZ R170, R183.reuse, R170 ;  /* 0x000000aab7aa7221 */ /* 0x050fe20000010000 */
[----:B------:R-:W-:-:S06]  /*11420*/  F2FP.F16.F32.PACK_AB R163, R183, R163 ;  /* 0x000000a3b7a3723e */ /* 0x000fcc00000000ff */
[----:B------:R-:W4:Y:S01]  /*11430*/  MUFU.EX2 R166, R188 ;  /* 0x000000bc00a67308 */ /* 0x000f220000000800 */
[----:B0-----:R-:W-:-:S07]  /*11440*/  FADD.FTZ R170, R165, R170 ;  /* 0x000000aaa5aa7221 */ /* 0x001fce0000010000 */
[----:B------:R-:W0:Y:S01]  /*11450*/  MUFU.EX2 R167, R190 ;  /* 0x000000be00a77308 */ /* 0x000e220000000800 */
[C---:B---3--:R-:W-:Y:S01]  /*11460*/  FADD.FTZ R170, R187.reuse, R170 ;  /* 0x000000aabbaa7221 */ /* 0x048fe20000010000 */
[----:B------:R-:W-:-:S06]  /*11470*/  F2FP.F16.F32.PACK_AB R165, R187, R165 ;  /* 0x000000a5bba5723e */ /* 0x000fcc00000000ff */
[----:B------:R-:W3:Y:S01]  /*11480*/  MUFU.EX2 R4, R191 ;  /* 0x000000bf00047308 */ /* 0x000ee20000000800 */
[----:B----4-:R-:W-:Y:S01]  /*11490*/  FADD.FTZ R176, R166, R173 ;  /* 0x000000ada6b07221 */ /* 0x010fe20000010000 */
[----:B------:R-:W-:-:S03]  /*114a0*/  F2FP.F16.F32.PACK_AB R166, R189, R166 ;  /* 0x000000a6bda6723e */ /* 0x000fc600000000ff */
[----:B------:R-:W-:-:S03]  /*114b0*/  FADD.FTZ R175, R189, R176 ;  /* 0x000000b0bdaf7221 */ /* 0x000fc60000010000 */
        /* <DEDUP_REMOVED lines=10> */
[----:B0-----:R-:W-:Y:S01]  /*11560*/  FADD.FTZ R173, R169, R170 ;  /* 0x000000aaa9ad7221 */ /* 0x001fe20000010000 */
[----:B------:R-:W-:-:S06]  /*11570*/  FADD.FTZ R4, R196, R175 ;  /* 0x000000afc4047221 */ /* 0x000fcc0000010000 */
[----:B------:R-:W0:Y:S01]  /*11580*/  MUFU.EX2 R176, R199 ;  /* 0x000000c700b07308 */ /* 0x000e220000000800 */
[C---:B---3--:R-:W-:Y:S01]  /*11590*/  FADD.FTZ R170, R8.reuse, R173 ;  /* 0x000000ad08aa7221 */ /* 0x048fe20000010000 */
[----:B------:R-:W-:Y:S01]  /*115a0*/  F2FP.F16.F32.PACK_AB R169, R8, R169 ;  /* 0x000000a908a9723e */ /* 0x000fe200000000ff */
[----:B------:R-:W-:Y:S02]  /*115b0*/  FADD.FTZ R8, R197, R4 ;  /* 0x00000004c5087221 */ /* 0x000fe40000010000 */
[----:B----4-:R-:W-:Y:S01]  /*115c0*/  FADD.FTZ R173, R171, R170 ;  /* 0x000000aaabad7221 */ /* 0x010fe20000010000 */
[----:B------:R-:W-:-:S03]  /*115d0*/  F2FP.F16.F32.PACK_AB R170, R197, R196 ;  /* 0x000000c4c5aa723e */ /* 0x000fc600000000ff */
[C---:B0-----:R-:W-:Y:S01]  /*115e0*/  FADD.FTZ R4, R176.reuse, R173 ;  /* 0x000000adb0047221 */ /* 0x041fe20000010000 */
[----:B------:R-:W-:Y:S01]  /*115f0*/  F2FP.F16.F32.PACK_AB R171, R176, R171 ;  /* 0x000000abb0ab723e */ /* 0x000fe200000000ff */
[----:B------:R-:W-:Y:S06]  /*11600*/  @!P2 BRA `(.L_x_3000) ;  /* 0x000000000004a947 */ /* 0x000fec0003800000 */
[----:B------:R-:W-:Y:S01]  /*11610*/  BPT.TRAP 0x1 ;  /* 0x000000040000795c */ /* 0x000fe20000300000 */
.L_x_3000:
[----:B------:R0:W3:Y:S01]  /*11620*/  SYNCS.PHASECHK.TRANS64.TRYWAIT P1, [R3+URZ+0x22850], R20 ;  /* 0x02285014030075a7 */ /* 0x0000e2000802017f */
[----:B------:R-:W-:Y:S05]  /*11630*/  @!P2 BRA `(.L_x_3001) ;  /* 0x000000000004a947 */ /* 0x000fea0003800000 */
[----:B------:R-:W-:Y:S01]  /*11640*/  BPT.TRAP 0x1 ;  /* 0x000000040000795c */ /* 0x000fe20000300000 */
.L_x_3001:
[----:B------:R-:W-:Y:S01]  /*11650*/  IMAD.MOV.U32 R173, RZ, RZ, 0xc00 ;  /* 0x00000c00ffad7424 */ /* 0x000fe200078e00ff */
[----:B------:R-:W-:Y:S03]  /*11660*/  BSSY B0, `(.L_x_3002) ;  /* 0x0000005000007945 */ /* 0x000fe60003800000 */
[----:B------:R-:W-:Y:S01]  /*11670*/  IMAD R174, R2, R173, UR49 ;  /* 0x0000003102ae7e24 */ /* 0x000fe2000f8e02ad */
[----:B---3--:R-:W-:Y:S06]  /*11680*/  @P1 BRA `(.L_x_3003) ;  /* 0x0000000000081947 */ /* 0x008fec0003800000 */
[----:B------:R-:W3:Y:S02]  /*11690*/  SYNCS.PHASECHK.TRANS64.TRYWAIT P1, [R3+URZ+0x22850], R20 ;  /* 0x02285014030075a7 */ /* 0x000ee4000802017f */
[----:B---3--:R-:W-:Y:S05]  /*116a0*/  @!P1 BRA `(.L_x_3004) ;  /* 0x000000f400ec9947 */ /* 0x008fea0003800000 */
.L_x_3003:
[----:B------:R-:W-:Y:S05]  /*116b0*/  BSYNC B0 ;  /* 0x0000000000007941 */ /* 0x000fea0003800000 */
.L_x_3002:
[----:B------:R-:W4:Y:S01]  /*116c0*/  S2R R175, SR_TID.X ;  /* 0x0000000000af7919 */ /* 0x000f220000002100 */
[----:B------:R-:W-:Y:S05]  /*116d0*/  WARPSYNC.ALL ;  /* 0x0000000000007948 */ /* 0x000fea0003800000 */
[----:B------:R-:W-:Y:S02]  /*116e0*/  IMAD.MOV.U32 R172, RZ, RZ, R174 ;  /* 0x000000ffffac7224 */ /* 0x000fe400078e00ae */
[----:B------:R-:W-:-:S03]  /*116f0*/  IMAD.MOV.U32 R173, RZ, RZ, 0x40000040 ;  /* 0x40000040ffad7424 */ /* 0x000fc600078e00ff */
[----:B------:R-:W-:Y:S01]  /*11700*/  R2UR UR6, R172 ;  /* 0x00000000ac0672ca */ /* 0x000fe200000e0000 */
[----:B------:R-:W-:Y:S01]  /*11710*/  VIADD R172, R174, 0x80 ;  /* 0x00000080aeac7836 */ /* 0x000fe20000000000 */
[----:B------:R-:W-:Y:S01]  /*11720*/  R2UR UR7, R173 ;  /* 0x00000000ad0772ca */ /* 0x000fe200000e0000 */
[----:B------:R-:W-:Y:S01]  /*11730*/  IMAD.MOV.U32 R173, RZ, RZ, 0x40000040 ;  /* 0x40000040ffad7424 */ /* 0x000fe200078e00ff */
[----:B----4-:R-:W-:-:S05]  /*11740*/  SHF.R.U32.HI R175, RZ, 0x7, R175 ;  /* 0x00000007ffaf7819 */ /* 0x010fca00000116af */
[----:B01-3--:R-:W-:Y:S02]  /*11750*/  VIADD R20, R175, 0x8 ;  /* 0x00000008af147836 */ /* 0x00bfe40000000000 */
[----:B------:R-:W-:-:S03]  /*11760*/  IMAD.U32 R175, RZ, RZ, UR50 ;  /* 0x00000032ffaf7e24 */ /* 0x000fc6000f8e00ff */
[----:B------:R0:W-:Y:S02]  /*11770*/  BAR.SYNC.DEFER_BLOCKING R20, 0x100 ;  /* 0x000400140000751d */ /* 0x0001e40000010000 */
[----:B------:R-:W-:-:S04]  /*11780*/  ISETP.NE.AND P1, PT, R175, 0x3, PT ;  /* 0x00000003af00780c */ /* 0x000fc80003f25270 */
        /* <DEDUP_REMOVED lines=17> */
[----:B------:R-:W-:Y:S02]  /*118a0*/  R2UR UR6, R152 ;  /* 0x00000000980672ca */ /* 0x000fe400000e0000 */
[----:B------:R-:W-:Y:S01]  /*118b0*/  R2UR UR7, R153 ;  /* 0x00000000990772ca */ /* 0x000fe200000e0000 */
[----:B------:R-:W-:Y:S01]  /*118c0*/  IMAD.MOV.U32 R153, RZ, RZ, 0x40000040 ;  /* 0x40000040ff997424 */ /* 0x000fe200078e00ff */
[----:B------:R-:W-:Y:S01]  /*118d0*/  IADD3 R152, R174, 0x200, RZ ;  /* 0x00000200ae987810 */ /* 0x000fe20007ffe0ff */
[----:B------:R-:W-:Y:S02]  /*118e0*/  WARPGROUP.DEPBAR.LE gsb0, 0x0 ;  /* 0x00008000000079c5 */ /* 0x000fe40000010000 */
[----:B------:R-:W-:-:S15]  /*118f0*/  WARPGROUP.ARRIVE ;  /* 0x00000000000079c5 */ /* 0x000fde0000000000 */
[----:B------:R-:W-:-:S05]  /*11900*/  NOP ;  /* 0x0000000000007918 */ /* 0x000fca0000000000 */
        /* <DEDUP_REMOVED lines=18> */
.L_x_3005:
[----:B------:R-:W-:Y:S02]  /*11a30*/  VIADD R3, R3, 0x22860 ;  /* 0x0002286003037836 */ /* 0x000fe40000000000 */
[----:B------:R-:W-:Y:S02]  /*11a40*/  IMAD.U32 R20, RZ, RZ, UR47 ;  /* 0x0000002fff147e24 */ /* 0x000fe4000f8e00ff */
[----:B------:R-:W-:Y:S02]  /*11a50*/  IMAD.MOV.U32 R201, RZ, RZ, R5 ;  /* 0x000000ffffc97224 */ /* 0x000fe400078e0005 */
[----:B------:R-:W-:Y:S01]  /*11a60*/  IMAD.MOV.U32 R200, RZ, RZ, R0 ;  /* 0x000000ffffc87224 */ /* 0x000fe200078e0000 */
[----:B------:R-:W-:-:S04]  /*11a70*/  PRMT R3, R20, 0x654, R3 ;  /* 0x0000065414037816 */ /* 0x000fc80000000003 */
[----:B------:R0:W-:Y:S01]  /*11a80*/  SYNCS.ARRIVE.TRANS64.RED.A1T0 RZ, [R3+URZ], RZ ;  /* 0x000000ff03ff79a7 */ /* 0x0001e2000810043f */
[----:B------:R-:W-:Y:S05]  /*11a90*/  @P0 BRA `(.L_x_3006) ;  /* 0xffffffe0001c0947 */ /* 0x000fea000383ffff */
[----:B0-----:R-:W-:-:S07]  /*11aa0*/  IMAD.MOV.U32 R3, RZ, RZ, R21 ;  /* 0x000000ffff037224 */ /* 0x001fce00078e0015 */
.L_x_2994:
[----:B------:R-:W-:-:S13]  /*11ab0*/  ISETP.GE.AND P0, PT, R3, R229, PT ;  /* 0x000000e50300720c */ /* 0x000fda0003f06270 */
[----:B------:R-:W-:Y:S05]  /*11ac0*/  @!P0 BRA `(.L_x_3007) ;  /* 0x00000030008c8947 */ /* 0x000fea0003800000 */
[----:B------:R-:W-:Y:S02]  /*11ad0*/  IMAD.MOV.U32 R202, RZ, RZ, R5 ;  /* 0x000000ffffca7224 */ /* 0x000fe400078e0005 */
[----:B------:R-:W-:-:S07]  /*11ae0*/  IMAD.MOV.U32 R203, RZ, RZ, R0 ;  /* 0x000000ffffcb7224 */ /* 0x000fce00078e0000 */
.L_x_3027:
[----:B------:R-:W-:Y:S01]  /*11af0*/  IMAD.U32 R0, RZ, RZ, UR50 ;  /* 0x00000032ff007e24 */ /* 0x000fe2000f8e00ff */
[----:B------:R-:W-:Y:S05]  /*11b00*/  YIELD ;  /* 0x0000000000007946 */ /* 0x000fea0003800000 */
[----:B------:R-:W-:Y:S01]  /*11b10*/  ISETP.NE.AND P1, PT, R0, 0x3, PT ;  /* 0x000000030000780c */ /* 0x000fe20003f25270 */
[----:B------:R-:W-:-:S05]  /*11b20*/  VIADD R2, R2, 0x1 ;  /* 0x0000000102027836 */ /* 0x000fca0000000000 */
[----:B------:R-:W-:-:S04]  /*11b30*/  ISETP.NE.AND P0, PT, R2, 0x2, PT ;  /* 0x000000020200780c */ /* 0x000fc80003f05270 */
[----:B------:R-:W-:Y:S02]  /*11b40*/  SEL R5, RZ, 0x1, P0 ;  /* 0x00000001ff057807 */ /* 0x000fe40000000000 */
[----:B------:R-:W-:Y:S02]  /*11b50*/  SEL R2, R2, RZ, P0 ;  /* 0x000000ff02027207 */ /* 0x000fe40000000000 */
[----:B------:R-:W-:Y:S01]  /*11b60*/  LOP3.LUT R206, R206, R5, RZ, 0x3c, !PT ;  /* 0x00000005cece7212 */ /* 0x000fe200078e3cff */
[----:B0-----:R-:W-:Y:S06]  /*11b70*/  @!P1 BRA `(.L_x_3008) ;  /* 0x0000000000049947 */ /* 0x001fec0003800000 */
[----:B------:R-:W-:Y:S01]  /*11b80*/  BPT.TRAP 0x1 ;  /* 0x000000040000795c */ /* 0x000fe20000300000 */
.L_x_3008:
[----:B------:R-:W-:Y:S01]  /*11b90*/  IMAD R20, R2, 0x8, R23 ;  /* 0x0000000802147824 */ /* 0x000fe200078e0217 */
[----:B------:R-:W-:-:S04]  /*11ba0*/  SHF.L.U32 R21, R206, 0x1f, RZ ;  /* 0x0000001fce157819 */ /* 0x000fc800000006ff */
[----:B------:R0:W1:Y:S01]  /*11bb0*/  SYNCS.PHASECHK.TRANS64.TRYWAIT P0, [R20+URZ+0x22830], R21 ;  /* 0x02283015140075a7 */ /* 0x000062000800017f */
[----:B------:R-:W-:Y:S05]  /*11bc0*/  @!P1 BRA `(.L_x_3009) ;  /* 0x0000000000049947 */ /* 0x000fea0003800000 */
[----:B------:R-:W-:Y:S01]  /*11bd0*/  BPT.TRAP 0x1 ;  /* 0x000000040000795c */ /* 0x000fe20000300000 */
.L_x_3009:
[----:B------:R-:W-:Y:S02]  /*11be0*/  IMAD R156, R2, 0x300, R224 ;  /* 0x00000300029c7824 */ /* 0x000fe400078e02e0 */
[----:B------:R-:W-:Y:S01]  /*11bf0*/  IMAD.MOV.U32 R157, RZ, RZ, 0x40000040 ;  /* 0x40000040ff9d7424 */ /* 0x000fe200078e00ff */
[----:B-1----:R-:W-:Y:S06]  /*11c00*/  @P0 BRA `(.L_x_3010) ;  /* 0x0000000000080947 */ /* 0x002fec0003800000 */
[----:B------:R-:W1:Y:S02]  /*11c10*/  SYNCS.PHASECHK.TRANS64.TRYWAIT P0, [R20+URZ+0x22830], R21 ;  /* 0x02283015140075a7 */ /* 0x000e64000800017f */
[----:B-1----:R-:W-:Y:S05]  /*11c20*/  @!P0 BRA `(.L_x_3011) ;  /* 0x000000f000a08947 */ /* 0x002fea0003800000 */
.L_x_3010:
        /* <DEDUP_REMOVED lines=43> */
.L_x_3012:
[----:B------:R-:W3:Y:S01]  /*11ee0*/  LDC R0, c[0x0][0x448] ;  /* 0x00011200ff007b82 */ /* 0x000ee20000000800 */
[----:B------:R-:W-:Y:S01]  /*11ef0*/  IMAD.IADD R222, R226, 0x1, R218 ;  /* 0x00000001e2de7824 */ /* 0x000fe200078e02da */
[----:B------:R-:W-:Y:S01]  /*11f00*/  ULOP3.LUT UR4, URZ, UR40, URZ, 0x33, !UPT ;  /* 0x000000283f047292 */ /* 0x000fe2000f8e333f */
[----:B---3--:R-:W-:-:S13]  /*11f10*/  ISETP.NE.AND P0, PT, R0, 0x1, PT ;  /* 0x000000010000780c */ /* 0x008fda0003f05270 */
[----:B------:R-:W3:Y:S08]  /*11f20*/  @P0 LDC R5, c[0x0][0x44c] ;  /* 0x00011300ff050b82 */ /* 0x000ef00000000800 */
[----:B------:R-:W4:Y:S01]  /*11f30*/  @P0 LDC R0, c[0x0][0x450] ;  /* 0x00011400ff000b82 */ /* 0x000f220000000800 */
[----:B---3--:R-:W-:-:S05]  /*11f40*/  @P0 IMAD.HI.U32 R5, R222, R5, RZ ;  /* 0x00000005de050227 */ /* 0x008fca00078e00ff */
[----:B----4-:R-:W-:Y:S01]  /*11f50*/  @P0 SHF.R.U32.HI R222, RZ, R0, R5 ;  /* 0x00000000ffde0219 */ /* 0x010fe20000011605 */
[----:B------:R-:W-:Y:S01]  /*11f60*/  VIADD R0, R20, 0x22840 ;  /* 0x0002284014007836 */ /* 0x000fe20000000000 */
[----:B------:R-:W-:Y:S01]  /*11f70*/  ISETP.GE.AND P0, PT, R227, 0x1, PT ;  /* 0x00000001e300780c */ /* 0x000fe20003f06270 */
[----:B------:R-:W-:Y:S02]  /*11f80*/  IMAD.U32 R5, RZ, RZ, UR47 ;  /* 0x0000002fff057e24 */ /* 0x000fe4000f8e00ff */
[----:B------:R-:W3:Y:S03]  /*11f90*/  SHFL.IDX PT, R223, R222, RZ, 0x1c1f ;  /* 0x001c1fffdedf7589 */ /* 0x000ee600000e0000 */
[----:B------:R-:W-:-:S04]  /*11fa0*/  PRMT R0, R5, 0x654, R0 ;  /* 0x0000065405007816 */ /* 0x000fc80000000000 */
[----:B------:R4:W-:Y:S02]  /*11fb0*/  SYNCS.ARRIVE.TRANS64.RED.A1T0 RZ, [R0+URZ], RZ ;  /* 0x000000ff00ff79a7 */ /* 0x0009e4000810043f */
[----:B----4-:R-:W-:-:S04]  /*11fc0*/  IMAD R0, R3, -0x60, RZ ;  /* 0xffffffa003007824 */ /* 0x010fc800078e02ff */
[----:B------:R-:W-:-:S04]  /*11fd0*/  VIADD R5, R0, 0x1 ;  /* 0x0000000100057836 */ /* 0x000fc80000000000 */
[----:B------:R-:W-:-:S05]  /*11fe0*/  IMAD R5, R210, -0x2, R5 ;  /* 0xfffffffed2057824 */ /* 0x000fca00078e0205 */
[----:B------:R-:W-:-:S05]  /*11ff0*/  IADD3 R220, -R207, R5, R208 ;  /* 0x00000005cfdc7210 */ /* 0x000fca0007ffe1d0 */
[C---:B------:R-:W-:Y:S02]  /*12000*/  VIADD R221, R220.reuse, UR45 ;  /* 0x0000002ddcdd7c36 */ /* 0x040fe40008000000 */
[----:B------:R-:W-:Y:S02]  /*12010*/  VIADD R220, R220, UR4 ;  /* 0x00000004dcdc7c36 */ /* 0x000fe40008000000 */
[C---:B---3--:R-:W-:Y:S02]  /*12020*/  IMAD.IADD R219, R223.reuse, 0x1, R221 ;  /* 0x00000001dfdb7824 */ /* 0x048fe400078e02dd */
        /* <DEDUP_REMOVED lines=14> */
.L_x_3015:
[----:B------:R-:W-:-:S05]  /*12110*/  IMAD.U32 R225, RZ, RZ, UR38 ;  /* 0x00000026ffe17e24 */ /* 0x000fca000f8e00ff */
[----:B------:R-:W-:-:S13]  /*12120*/  ISETP.NE.AND P0, PT, R225, 0x1, PT ;  /* 0x00000001e100780c */ /* 0x000fda0003f05270 */
[----:B------:R-:W3:Y:S02]  /*12130*/  @P0 LDC.64 R200, c[0x0][0x9e8] ;  /* 0x00027a00ffc80b82 */ /* 0x000ee40000000a00 */
[----:B---3--:R-:W-:-:S05]  /*12140*/  @P0 IMAD.HI.U32 R200, R223, R200, RZ ;  /* 0x000000c8dfc80227 */ /* 0x008fca00078e00ff */
[----:B------:R-:W-:-:S07]  /*12150*/  @P0 SHF.R.U32.HI R223, RZ, R201, R200 ;  /* 0x000000c9ffdf0219 */ /* 0x000fce00000116c8 */
.L_x_3016:
[----:B------:R-:W-:Y:S05]  /*12160*/  BSYNC B0 ;  /* 0x0000000000007941 */ /* 0x000fea0003800000 */
.L_x_3014:
[----:B------:R-:W-:-:S04]  /*12170*/  IMAD R200, R210, -0x2, R0 ;  /* 0xfffffffed2c87824 */ /* 0x000fc800078e0200 */
[----:B------:R-:W-:-:S05]  /*12180*/  IMAD R200, R223, R225, R200 ;  /* 0x000000e1dfc87224 */ /* 0x000fca00078e02c8 */
[----:B------:R-:W-:Y:S02]  /*12190*/  VIMNMX R5, R5, R200, !PT ;  /* 0x000000c805057248 */ /* 0x000fe40007fe0100 */
[----:B------:R-:W-:-:S07]  /*121a0*/  VIADDMNMX R219, R200, R225, R219, PT ;  /* 0x000000e1c8db7246 */ /* 0x000fce00038001db */
.L_x_3013:
[----:B------:R-:W-:Y:S02]  /*121b0*/  ISETP.GE.AND P0, PT, R0, 0x1, PT ;  /* 0x000000010000780c */ /* 0x000fe40003f06270 */
[----:B------:R-:W-:Y:S02]  /*121c0*/  LOP3.LUT R22, R22, 0xfffdffff, RZ, 0xc0, !PT ;  /* 0xfffdffff16167812 */ /* 0x000fe400078ec0ff */
[----:B------:R-:W-:-:S09]  /*121d0*/  ISETP.GE.AND P2, PT, R0, 0x9, PT ;  /* 0x000000090000780c */ /* 0x000fd20003f46270 */
[----:B------:R-:W-:Y:S02]  /*121e0*/  @P0 LOP3.LUT R22, R22, 0x20000, RZ, 0xfc, !PT ;  /* 0x0002000016160812 */ /* 0x000fe400078efcff */
[----:B------:R-:W-:Y:S02]  /*121f0*/  ISETP.GT.AND P0, PT, R5, RZ, !P0 ;  /* 0x000000ff0500720c */ /* 0x000fe40004704270 */
[----:B------:R-:W-:Y:S02]  /*12200*/  LOP3.LUT R22, R22, 0xfffffffd, RZ, 0xc0, !PT ;  /* 0xfffffffd16167812 */ /* 0x000fe400078ec0ff */
[----:B------:R-:W-:Y:S02]  /*12210*/  ISETP.LT.OR P1, PT, R219, 0x1, P0 ;  /* 0x00000001db00780c */ /* 0x000fe40000721670 */
[----:B------:R-:W-:Y:S02]  /*12220*/  ISETP.GE.AND P0, PT, R0, 0x2, PT ;  /* 0x000000020000780c */ /* 0x000fe40003f06270 */
[----:B------:R-:W-:-:S02]  /*12230*/  FSEL R152, R152, -INF , !P1 ;  /* 0xff80000098987808 */ /* 0x000fc40004800000 */
[----:B------:R-:W-:Y:S02]  /*12240*/  ISETP.GT.AND P1, PT, R5, 0x1, !P0 ;  /* 0x000000010500780c */ /* 0x000fe40004724270 */
[----:B------:R-:W-:Y:S02]  /*12250*/  @P2 LOP3.LUT R22, R22, 0x2, RZ, 0xfc, !PT ;  /* 0x0000000216162812 */ /* 0x000fe400078efcff */
[----:B------:R-:W-:Y:S02]  /*12260*/  ISETP.LT.OR P1, PT, R219, 0x2, P1 ;  /* 0x00000002db00780c */ /* 0x000fe40000f21670 */
[----:B------:R-:W-:Y:S02]  /*12270*/  LOP3.LUT R22, R22, 0xfffffffb, RZ, 0xc0, !PT ;  /* 0xfffffffb16167812 */ /* 0x000fe400078ec0ff */
[----:B------:R-:W-:Y:S02]  /*12280*/  FSEL R153, R153, -INF , !P1 ;  /* 0xff80000099997808 */ /* 0x000fe40004800000 */
[----:B------:R-:W-:-:S02]  /*12290*/  ISETP.GT.AND P1, PT, R5, 0x8, !P2 ;  /* 0x000000080500780c */ /* 0x000fc40005724270 */
[----:B------:R-:W-:Y:S02]  /*122a0*/  ISETP.GE.AND P2, PT, R0, 0xa, PT ;  /* 0x0000000a0000780c */ /* 0x000fe40003f46270 */
[----:B------:R-:W-:-:S04]  /*122b0*/  ISETP.LT.OR P1, PT, R219, 0x9, P1 ;  /* 0x00000009db00780c */ /* 0x000fc80000f21670 */
[----:B------:R-:W-:Y:S02]  /*122c0*/  FSEL R156, R156, -INF , !P1 ;  /* 0xff8000009c9c7808 */ /* 0x000fe40004800000 */
        /* <DEDUP_REMOVED lines=115> */
[----:B------:R-:W-:Y:S01]  /*12a00*/  ISETP.GE.AND P6, PT, R227, 0x1, PT ;  /* 0x00000001e300780c */ /* 0x000fe20003fc6270 */
[--C-:B---3--:R-:W-:Y:S02]  /*12a10*/  IMAD.IADD R221, R221, 0x1, R5.reuse ;  /* 0x00000001dddd7824 */ /* 0x108fe400078e0205 */
        /* <DEDUP_REMOVED lines=14> */
.L_x_3019:
[----:B------:R-:W-:-:S05]  /*12b00*/  IMAD.U32 R219, RZ, RZ, UR38 ;  /* 0x00000026ffdb7e24 */ /* 0x000fca000f8e00ff */
[----:B------:R-:W-:-:S13]  /*12b10*/  ISETP.NE.AND P6, PT, R219, 0x1, PT ;  /* 0x00000001db00780c */ /* 0x000fda0003fc5270 */
[----:B------:R-:W3:Y:S02]  /*12b20*/  @P6 LDC.64 R160, c[0x0][0x9e8] ;  /* 0x00027a00ffa06b82 */ /* 0x000ee40000000a00 */
[----:B---3--:R-:W-:-:S05]  /*12b30*/  @P6 IMAD.HI.U32 R160, R5, R160, RZ ;  /* 0x000000a005a06227 */ /* 0x008fca00078e00ff */
[----:B------:R-:W-:-:S07]  /*12b40*/  @P6 SHF.R.U32.HI R5, RZ, R161, R160 ;  /* 0x000000a1ff056219 */ /* 0x000fce00000116a0 */
.L_x_3020:
[----:B------:R-:W-:Y:S05]  /*12b50*/  BSYNC B0 ;  /* 0x0000000000007941 */ /* 0x000fea0003800000 */
.L_x_3018:
[----:B------:R-:W-:-:S04]  /*12b60*/  IMAD R0, R210, -0x2, R0 ;  /* 0xfffffffed2007824 */ /* 0x000fc800078e0200 */
[----:B------:R-:W-:-:S05]  /*12b70*/  IMAD R0, R5, R219, R0 ;  /* 0x000000db05007224 */ /* 0x000fca00078e0200 */
[----:B------:R-:W-:Y:S02]  /*12b80*/  VIMNMX R220, R220, R0, !PT ;  /* 0x00000000dcdc7248 */ /* 0x000fe40007fe0100 */
[----:B------:R-:W-:-:S07]  /*12b90*/  VIADDMNMX R221, R0, R219, R221, PT ;  /* 0x000000db00dd7246 */ /* 0x000fce00038001dd */
.L_x_3017:
        /* <DEDUP_REMOVED lines=62> */
[----:B------:R-:W3:Y:S01]  /*12f80*/  SHFL.BFLY PT, R5, R0, 0x2, 0x1f ;  /* 0x0c401f0000057f89 */ /* 0x000ee200000e0000 */
[----:B------:R-:W-:-:S02]  /*12f90*/  LOP3.LUT P6, RZ, R22, 0x40, RZ, 0xc0, !PT ;  /* 0x0000004016ff7812 */ /* 0x000fc400078cc0ff */
[C---:B------:R-:W-:Y:S02]  /*12fa0*/  ISETP.GT.AND P0, PT, R220.reuse, 0x28, !P0 ;  /* 0x00000028dc00780c */ /* 0x040fe40004704270 */
[----:B------:R-:W-:Y:S02]  /*12fb0*/  ISETP.GT.AND P1, PT, R220, 0x48, !P1 ;  /* 0x00000048dc00780c */ /* 0x000fe40004f24270 */
[C---:B------:R-:W-:Y:S02]  /*12fc0*/  ISETP.LT.OR P0, PT, R221.reuse, 0x29, P0 ;  /* 0x00000029dd00780c */ /* 0x040fe40000701670 */
[----:B------:R-:W-:Y:S02]  /*12fd0*/  ISETP.LT.OR P1, PT, R221, 0x49, P1 ;  /* 0x00000049dd00780c */ /* 0x000fe40000f21670 */
[----:B------:R-:W-:Y:S02]  /*12fe0*/  FSEL R174, R174, -INF , !P0 ;  /* 0xff800000aeae7808 */ /* 0x000fe40004000000 */
[----:B------:R-:W-:-:S02]  /*12ff0*/  LOP3.LUT P0, RZ, R22, 0x1000, RZ, 0xc0, !PT ;  /* 0x0000100016ff7812 */ /* 0x000fc4000780c0ff */
[----:B------:R-:W-:Y:S02]  /*13000*/  FSEL R190, R190, -INF , !P1 ;  /* 0xff800000bebe7808 */ /* 0x000fe40004800000 */
[----:B------:R-:W-:Y:S02]  /*13010*/  ISETP.GT.AND P0, PT, R220, 0x29, !P0 ;  /* 0x00000029dc00780c */ /* 0x000fe40004704270 */
[----:B------:R-:W-:Y:S02]  /*13020*/  LOP3.LUT P1, RZ, R22, 0x20000, RZ, 0xc0, !PT ;  /* 0x0002000016ff7812 */ /* 0x000fe4000782c0ff */
[----:B------:R-:W-:Y:S02]  /*13030*/  ISETP.LT.OR P0, PT, R221, 0x2a, P0 ;  /* 0x0000002add00780c */ /* 0x000fe40000701670 */
[----:B------:R-:W-:Y:S02]  /*13040*/  ISETP.GT.AND P2, PT, R220, 0x49, !P2 ;  /* 0x00000049dc00780c */ /* 0x000fe40005744270 */
[----:B------:R-:W-:-:S02]  /*13050*/  FSEL R175, R175, -INF , !P0 ;  /* 0xff800000afaf7808 */ /* 0x000fc40004000000 */
[----:B------:R-:W-:Y:S02]  /*13060*/  LOP3.LUT P0, RZ, R22, 0x800, RZ, 0xc0, !PT ;  /* 0x0000080016ff7812 */ /* 0x000fe4000780c0ff */
[----:B---3--:R-:W-:Y:S02]  /*13070*/  FMNMX.FTZ R0, R0, R5, !PT ;  /* 0x0000000500007209 */ /* 0x008fe40007810000 */
[C---:B------:R-:W-:Y:S02]  /*13080*/  ISETP.GT.AND P0, PT, R220.reuse, 0x30, !P0 ;  /* 0x00000030dc00780c */ /* 0x040fe40004704270 */
[C---:B------:R-:W-:Y:S01]  /*13090*/  ISETP.LT.OR P2, PT, R221.reuse, 0x4a, P2 ;  /* 0x0000004add00780c */ /* 0x040fe20001741670 */
[----:B------:R-:W3:Y:S01]  /*130a0*/  SHFL.BFLY PT, R5, R0, 0x1, 0x1f ;  /* 0x0c201f0000057f89 */ /* 0x000ee200000e0000 */
[----:B------:R-:W-:Y:S02]  /*130b0*/  ISETP.LT.OR P0, PT, R221, 0x31, P0 ;  /* 0x00000031dd00780c */ /* 0x000fe40000701670 */
[----:B------:R-:W-:-:S02]  /*130c0*/  ISETP.GT.AND P3, PT, R220, 0x50, !P3 ;  /* 0x00000050dc00780c */ /* 0x000fc40005f64270 */
[----:B------:R-:W-:Y:S02]  /*130d0*/  FSEL R178, R178, -INF , !P0 ;  /* 0xff800000b2b27808 */ /* 0x000fe40004000000 */
[----:B------:R-:W-:Y:S02]  /*130e0*/  LOP3.LUT P0, RZ, R22, 0x400, RZ, 0xc0, !PT ;  /* 0x0000040016ff7812 */ /* 0x000fe4000780c0ff */
[----:B------:R-:W-:Y:S02]  /*130f0*/  FSEL R191, R191, -INF , !P2 ;  /* 0xff800000bfbf7808 */ /* 0x000fe40005000000 */
[----:B------:R-:W-:Y:S02]  /*13100*/  ISETP.GT.AND P0, PT, R220, 0x31, !P0 ;  /* 0x00000031dc00780c */ /* 0x000fe40004704270 */
[C---:B------:R-:W-:Y:S02]  /*13110*/  ISETP.LT.OR P3, PT, R221.reuse, 0x51, P3 ;  /* 0x00000051dd00780c */ /* 0x040fe40001f61670 */
[----:B------:R-:W-:-:S02]  /*13120*/  ISETP.LT.OR P0, PT, R221, 0x32, P0 ;  /* 0x00000032dd00780c */ /* 0x000fc40000701670 */
[----:B------:R-:W-:Y:S02]  /*13130*/  ISETP.GT.AND P4, PT, R220, 0x51, !P4 ;  /* 0x00000051dc00780c */ /* 0x000fe40006784270 */
[----:B------:R-:W-:Y:S02]  /*13140*/  FSEL R179, R179, -INF , !P0 ;  /* 0xff800000b3b37808 */ /* 0x000fe40004000000 */
[----:B------:R-:W-:Y:S02]  /*13150*/  LOP3.LUT P0, RZ, R22, 0x200, RZ, 0xc0, !PT ;  /* 0x0000020016ff7812 */ /* 0x000fe4000780c0ff */
[----:B------:R-:W-:Y:S02]  /*13160*/  FSEL R194, R194, -INF , !P3 ;  /* 0xff800000c2c27808 */ /* 0x000fe40005800000 */
[----:B------:R-:W-:Y:S02]  /*13170*/  ISETP.GT.AND P0, PT, R220, 0x38, !P0 ;  /* 0x00000038dc00780c */ /* 0x000fe40004704270 */
[----:B---3--:R-:W-:-:S02]  /*13180*/  FMNMX.FTZ R0, R0, R5, !PT ;  /* 0x0000000500007209 */ /* 0x008fc40007810000 */
[C---:B------:R-:W-:Y:S02]  /*13190*/  ISETP.LT.OR P0, PT, R221.reuse, 0x39, P0 ;  /* 0x00000039dd00780c */ /* 0x040fe40000701670 */
[----:B------:R-:W-:Y:S01]  /*131a0*/  ISETP.GT.AND P5, PT, R220, 0x58, !P5 ;  /* 0x00000058dc00780c */ /* 0x000fe20006fa4270 */
[----:B------:R-:W-:Y:S01]  /*131b0*/  FMUL.FTZ R5, R0, UR48 ;  /* 0x0000003000057c20 */ /* 0x000fe20008410000 */
[----:B------:R-:W-:Y:S02]  /*131c0*/  FSEL R182, R182, -INF , !P0 ;  /* 0xff800000b6b67808 */ /* 0x000fe40004000000 */
[----:B------:R-:W-:Y:S02]  /*131d0*/  LOP3.LUT P0, RZ, R22, 0x100, RZ, 0xc0, !PT ;  /* 0x0000010016ff7812 */ /* 0x000fe4000780c0ff */
[----:B------:R-:W-:Y:S02]  /*131e0*/  ISETP.LT.OR P4, PT, R221, 0x52, P4 ;  /* 0x00000052dd00780c */ /* 0x000fe40002781670 */
[----:B------:R-:W-:-:S02]  /*131f0*/  ISETP.GT.AND P0, PT, R220, 0x39, !P0 ;  /* 0x00000039dc00780c */ /* 0x000fc40004704270 */
[C---:B------:R-:W-:Y:S02]  /*13200*/  ISETP.LT.OR P5, PT, R221.reuse, 0x59, P5 ;  /* 0x00000059dd00780c */ /* 0x040fe40002fa1670 */
[----:B------:R-:W-:Y:S02]  /*13210*/  ISETP.LT.OR P0, PT, R221, 0x3a, P0 ;  /* 0x0000003add00780c */ /* 0x000fe40000701670 */
[----:B------:R-:W-:Y:S02]  /*13220*/  FSEL R195, R195, -INF , !P4 ;  /* 0xff800000c3c37808 */ /* 0x000fe40006000000 */
[----:B------:R-:W-:Y:S02]  /*13230*/  FSEL R183, R183, -INF , !P0 ;  /* 0xff800000b7b77808 */ /* 0x000fe40004000000 */
[----:B------:R-:W-:Y:S02]  /*13240*/  LOP3.LUT P0, RZ, R22, 0x80, RZ, 0xc0, !PT ;  /* 0x0000008016ff7812 */ /* 0x000fe4000780c0ff */
[----:B------:R-:W-:-:S02]  /*13250*/  FSEL R198, R198, -INF , !P5 ;  /* 0xff800000c6c67808 */ /* 0x000fc40006800000 */
[----:B------:R-:W-:-:S04]  /*13260*/  ISETP.GT.AND P0, PT, R220, 0x40, !P0 ;  /* 0x00000040dc00780c */ /* 0x000fc80004704270 */
[----:B------:R-:W-:-:S04]  /*13270*/  ISETP.LT.OR P0, PT, R221, 0x41, P0 ;  /* 0x00000041dd00780c */ /* 0x000fc80000701670 */
[----:B------:R-:W-:Y:S02]  /*13280*/  FSEL R186, R186, -INF , !P0 ;  /* 0xff800000baba7808 */ /* 0x000fe40004000000 */
[----:B------:R-:W-:Y:S02]  /*13290*/  ISETP.GT.AND P0, PT, R220, 0x41, !P6 ;  /* 0x00000041dc00780c */ /* 0x000fe40007704270 */
[----:B------:R-:W-:Y:S02]  /*132a0*/  LOP3.LUT P6, RZ, R22, 0x1, RZ, 0xc0, !PT ;  /* 0x0000000116ff7812 */ /* 0x000fe400078cc0ff */
[----:B------:R-:W-:-:S04]  /*132b0*/  ISETP.LT.OR P0, PT, R221, 0x42, P0 ;  /* 0x00000042dd00780c */ /* 0x000fc80000701670 */
[----:B------:R-:W-:Y:S02]  /*132c0*/  FSEL R187, R187, -INF , !P0 ;  /* 0xff800000bbbb7808 */ /* 0x000fe40004000000 */
[----:B------:R-:W-:-:S04]  /*132d0*/  FSETP.NEU.FTZ.AND P0, PT, R0, -INF , PT ;  /* 0xff8000000000780b */ /* 0x000fc80003f1d000 */
[----:B------:R-:W-:Y:S02]  /*132e0*/  FSEL R160, R0, RZ, P0 ;  /* 0x000000ff00a07208 */ /* 0x000fe40000000000 */
[----:B------:R-:W-:Y:S02]  /*132f0*/  FSEL R5, R5, RZ, P0 ;  /* 0x000000ff05057208 */ /* 0x000fe40000000000 */
[----:B------:R-:W-:Y:S01]  /*13300*/  ISETP.GT.AND P0, PT, R220, RZ, !P1 ;  /* 0x000000ffdc00720c */ /* 0x000fe20004f04270 */
[----:B------:R-:W-:Y:S02]  /*13310*/  FADD.FTZ R160, -R160, R203 ;  /* 0x000000cba0a07221 */ /* 0x000fe40000010100 */
[--C-:B------:R-:W-:Y:S01]  /*13320*/  FFMA.FTZ R152, R152, UR48, -R5.reuse ;  /* 0x0000003098987c23 */ /* 0x100fe20008010805 */
[----:B------:R-:W-:Y:S01]  /*13330*/  ISETP.LT.OR P0, PT, R221, 0x1, P0 ;  /* 0x00000001dd00780c */ /* 0x000fe20000701670 */
[--C-:B------:R-:W-:Y:S01]  /*13340*/  FFMA.FTZ R153, R153, UR48, -R5.reuse ;  /* 0x0000003099997c23 */ /* 0x100fe20008010805 */
[--C-:B------:R-:W-:Y:S01]  /*13350*/  FFMA.FTZ R156, R156, UR48, -R5.reuse ;  /* 0x000000309c9c7c23 */ /* 0x100fe20008010805 */
[--C-:B------:R-:W-:Y:S01]  /*13360*/  FFMA.FTZ R157, R157, UR48, -R5.reuse ;  /* 0x000000309d9d7c23 */ /* 0x100fe20008010805 */
[----:B------:R-:W-:Y:S01]  /*13370*/  FSEL R154, R154, -INF , !P0 ;  /* 0xff8000009a9a7808 */ /* 0x000fe20004000000 */
        /* <DEDUP_REMOVED lines=20> */
[----:B------:R-:W-:Y:S01]  /*134c0*/  FMNMX.FTZ R5, R154, R202, !PT ;  /* 0x000000ca9a057209 */ /* 0x000fe20007810000 */
[----:B------:R-:W-:Y:S01]  /*134d0*/  FMUL.FTZ R160, R160, UR48 ;  /* 0x00000030a0a07c20 */ /* 0x000fe20008410000 */
[----:B------:R-:W-:Y:S01]  /*134e0*/  MUFU.EX2 R152, R152 ;  /* 0x0000009800987308 */ /* 0x000fe20000000800 */
[----:B------:R-:W-:-:S02]  /*134f0*/  ISETP.GT.AND P0, PT, R220, 0x59, !P6 ;  /* 0x00000059dc00780c */ /* 0x000fc40007704270 */
[----:B------:R-:W-:Y:S02]  /*13500*/  FMNMX.FTZ R5, R155, R5, !PT ;  /* 0x000000059b057209 */ /* 0x000fe40007810000 */
[----:B------:R-:W-:Y:S02]  /*13510*/  ISETP.LT.OR P0, PT, R221, 0x5a, P0 ;  /* 0x0000005add00780c */ /* 0x000fe40000701670 */
[----:B------:R-:W-:Y:S01]  /*13520*/  FMNMX.FTZ R5, R158, R5, !PT ;  /* 0x000000059e057209 */ /* 0x000fe20007810000 */
[----:B------:R-:W3:Y:S01]  /*13530*/  MUFU.EX2 R161, R160 ;  /* 0x000000a000a17308 */ /* 0x000ee20000000800 */
[----:B------:R-:W-:Y:S02]  /*13540*/  FSEL R199, R199, -INF , !P0 ;  /* 0xff800000c7c77808 */ /* 0x000fe40004000000 */
[----:B------:R-:W-:Y:S02]  /*13550*/  FMNMX.FTZ R5, R159, R5, !PT ;  /* 0x000000059f057209 */ /* 0x000fe40007810000 */
[----:B------:R-:W-:-:S02]  /*13560*/  ISETP.NE.AND P6, PT, R223, 0x3, PT ;  /* 0x00000003df00780c */ /* 0x000fc40003fc5270 */
[----:B------:R-:W-:Y:S01]  /*13570*/  FMNMX.FTZ R5, R162, R5, !PT ;  /* 0x00000005a2057209 */ /* 0x000fe20007810000 */
[----:B------:R-:W4:Y:S03]  /*13580*/  MUFU.EX2 R153, R153 ;  /* 0x0000009900997308 */ /* 0x000f260000000800 */
[----:B------:R-:W-:-:S04]  /*13590*/  FMNMX.FTZ R5, R163, R5, !PT ;  /* 0x00000005a3057209 */ /* 0x000fc80007810000 */
[----:B------:R-:W-:Y:S01]  /*135a0*/  FMNMX.FTZ R5, R166, R5, !PT ;  /* 0x00000005a6057209 */ /* 0x000fe20007810000 */
[----:B------:R-:W5:Y:S01]  /*135b0*/  MUFU.EX2 R156, R156 ;  /* 0x0000009c009c7308 */ /* 0x000f620000000800 */
[----:B---3--:R-:W-:Y:S01]  /*135c0*/  FFMA.FTZ R8, R161, R8, R152 ;  /* 0x00000008a1087223 */ /* 0x008fe20000010098 */
[----:B------:R-:W-:Y:S01]  /*135d0*/  FMUL.FTZ R24, R24, R161 ;  /* 0x000000a118187220 */ /* 0x000fe20000410000 */
        /* <DEDUP_REMOVED lines=8> */
[----:B------:R-:W-:Y:S01]  /*13660*/  FMUL.FTZ R32, R32, R161 ;  /* 0x000000a120207220 */ /* 0x000fe20000410000 */
[----:B------:R-:W-:Y:S01]  /*13670*/  FMNMX.FTZ R5, R171, R5, !PT ;  /* 0x00000005ab057209 */ /* 0x000fe20007810000 */
[-C--:B------:R-:W-:Y:S01]  /*13680*/  FMUL.FTZ R33, R33, R161.reuse ;  /* 0x000000a121217220 */ /* 0x080fe20000410000 */
[-C--:B------:R-:W-:Y:S01]  /*13690*/  FMUL.FTZ R36, R36, R161.reuse ;  /* 0x000000a124247220 */ /* 0x080fe20000410000 */
[----:B------:R-:W-:Y:S01]  /*136a0*/  FMUL.FTZ R37, R37, R161 ;  /* 0x000000a125257220 */ /* 0x000fe20000410000 */
[----:B------:R-:W-:Y:S01]  /*136b0*/  FMNMX.FTZ R5, R174, R5, !PT ;  /* 0x00000005ae057209 */ /* 0x000fe20007810000 */
[----:B------:R-:W4:Y:S01]  /*136c0*/  MUFU.EX2 R200, R200 ;  /* 0x000000c800c87308 */ /* 0x000f220000000800 */
[----:B-----5:R-:W-:Y:S01]  /*136d0*/  FADD.FTZ R8, R156, R8 ;  /* 0x000000089c087221 */ /* 0x020fe20000010000 */
[----:B------:R-:W-:Y:S01]  /*136e0*/  FMUL.FTZ R40, R40, R161 ;  /* 0x000000a128287220 */ /* 0x000fe20000410000 */
[----:B------:R-:W-:Y:S01]  /*136f0*/  FMNMX.FTZ R5, R175, R5, !PT ;  /* 0x00000005af057209 */ /* 0x000fe20007810000 */
[-C--:B------:R-:W-:Y:S01]  /*13700*/  FMUL.FTZ R41, R41, R161.reuse ;  /* 0x000000a129297220 */ /* 0x080fe20000410000 */
[-C--:B------:R-:W-:Y:S01]  /*13710*/  FMUL.FTZ R44, R44, R161.reuse ;  /* 0x000000a12c2c7220 */ /* 0x080fe20000410000 */
[----:B------:R-:W-:Y:S01]  /*13720*/  FMUL.FTZ R45, R45, R161 ;  /* 0x000000a12d2d7220 */ /* 0x000fe20000410000 */
[----:B------:R-:W-:Y:S01]  /*13730*/  FMNMX.FTZ R5, R178, R5, !PT ;  /* 0x00000005b2057209 */ /* 0x000fe20007810000 */
[----:B------:R-:W5:Y:S01]  /*13740*/  MUFU.EX2 R201, R201 ;  /* 0x000000c900c97308 */ /* 0x000f620000000800 */
[----:B---3--:R-:W-:Y:S01]  /*13750*/  FADD.FTZ R8, R157, R8 ;  /* 0x000000089d087221 */ /* 0x008fe20000010000 */
[----:B------:R-:W-:Y:S01]  /*13760*/  FMUL.FTZ R48, R48, R161 ;  /* 0x000000a130307220 */ /* 0x000fe20000410000 */
[----:B------:R-:W-:Y:S01]  /*13770*/  FMNMX.FTZ R5, R179, R5, !PT ;  /* 0x00000005b3057209 */ /* 0x000fe20007810000 */
[-C--:B------:R-:W-:Y:S01]  /*13780*/  FMUL.FTZ R49, R49, R161.reuse ;  /* 0x000000a131317220 */ /* 0x080fe20000410000 */
[-C--:B------:R-:W-:Y:S01]  /*13790*/  FMUL.FTZ R52, R52, R161.reuse ;  /* 0x000000a134347220 */ /* 0x080fe20000410000 */
[----:B------:R-:W-:Y:S01]  /*137a0*/  FMUL.FTZ R53, R53, R161 ;  /* 0x000000a135357220 */ /* 0x000fe20000410000 */
[----:B------:R-:W-:Y:S01]  /*137b0*/  FMNMX.FTZ R5, R182, R5, !PT ;  /* 0x00000005b6057209 */ /* 0x000fe20007810000 */
[----:B------:R-:W3:Y:S01]  /*137c0*/  MUFU.EX2 R164, R164 ;  /* 0x000000a400a47308 */ /* 0x000ee20000000800 */
[----:B----4-:R-:W-:Y:S01]  /*137d0*/  FADD.FTZ R8, R200, R8 ;  /* 0x00000008c8087221 */ /* 0x010fe20000010000 */
        /* <DEDUP_REMOVED lines=36> */
[-C--:B------:R-:W-:Y:S01]  /*13a20*/  FMUL.FTZ R93, R93, R161.reuse ;  /* 0x000000a15d5d7220 */ /* 0x080fe20000410000 */
[-C--:B------:R-:W-:Y:S01]  /*13a30*/  FMUL.FTZ R96, R96, R161.reuse ;  /* 0x000000a160607220 */ /* 0x080fe20000410000 */
[----:B------:R-:W5:Y:S01]  /*13a40*/  SHFL.BFLY PT, R153, R5, 0x2, 0x1f ;  /* 0x0c401f0005997f89 */ /* 0x000f6200000e0000 */
        /* <DEDUP_REMOVED lines=22> */
[----:B------:R-:W-:Y:S01]  /*13bb0*/  FMUL.FTZ R128, R128, R161 ;  /* 0x000000a180807220 */ /* 0x000fe20000410000 */
[----:B-----5:R-:W-:Y:S01]  /*13bc0*/  FMNMX.FTZ R5, R5, R153, !PT ;  /* 0x0000009905057209 */ /* 0x020fe20007810000 */
[----:B------:R-:W-:Y:S01]  /*13bd0*/  MUFU.EX2 R168, R184 ;  /* 0x000000b800a87308 */ /* 0x000fe20000000800 */
[----:B---3--:R-:W-:Y:S01]  /*13be0*/  FADD.FTZ R8, R176, R8 ;  /* 0x00000008b0087221 */ /* 0x008fe20000010000 */
[-C--:B------:R-:W-:Y:S01]  /*13bf0*/  FMUL.FTZ R129, R129, R161.reuse ;  /* 0x000000a181817220 */ /* 0x080fe20000410000 */
[-C--:B------:R-:W-:Y:S01]  /*13c00*/  FMUL.FTZ R132, R132, R161.reuse ;  /* 0x000000a184847220 */ /* 0x080fe20000410000 */
[----:B------:R-:W0:Y:S01]  /*13c10*/  SHFL.BFLY PT, R153, R5, 0x1, 0x1f ;  /* 0x0c201f0005997f89 */ /* 0x000e2200000e0000 */
        /* <DEDUP_REMOVED lines=10> */
[----:B------:R-:W-:Y:S01]  /*13cc0*/  FMUL.FTZ R149, R149, R161 ;  /* 0x000000a195957220 */ /* 0x000fe20000410000 */
[----:B------:R-:W4:Y:S08]  /*13cd0*/  MUFU.EX2 R181, R181 ;  /* 0x000000b500b57308 */ /* 0x000f300000000800 */
[----:B------:R-:W5:Y:S01]  /*13ce0*/  MUFU.EX2 R185, R185 ;  /* 0x000000b900b97308 */ /* 0x000f620000000800 */
[----:B---3--:R-:W-:Y:S01]  /*13cf0*/  FADD.FTZ R8, R180, R8 ;  /* 0x00000008b4087221 */ /* 0x008fe20000010000 */
[----:B0-----:R-:W-:-:S04]  /*13d00*/  FMNMX.FTZ R5, R5, R153, !PT ;  /* 0x0000009905057209 */ /* 0x001fc80007810000 */
[C---:B------:R-:W-:Y:S01]  /*13d10*/  FSETP.NEU.FTZ.AND P0, PT, R5.reuse, -INF , PT ;  /* 0xff8000000500780b */ /* 0x040fe20003f1d000 */
[----:B------:R-:W-:Y:S01]  /*13d20*/  FMUL.FTZ R184, R5, UR48 ;  /* 0x0000003005b87c20 */ /* 0x000fe20008410000 */
[----:B------:R-:W0:Y:S01]  /*13d30*/  MUFU.EX2 R188, R188 ;  /* 0x000000bc00bc7308 */ /* 0x000e220000000800 */
[----:B----4-:R-:W-:Y:S01]  /*13d40*/  FADD.FTZ R8, R181, R8 ;  /* 0x00000008b5087221 */ /* 0x010fe20000010000 */
[----:B------:R-:W-:Y:S02]  /*13d50*/  FSEL R169, R5, RZ, P0 ;  /* 0x000000ff05a97208 */ /* 0x000fe40000000000 */
[----:B------:R-:W-:Y:S01]  /*13d60*/  FSEL R184, R184, RZ, P0 ;  /* 0x000000ffb8b87208 */ /* 0x000fe20000000000 */
[----:B------:R-:W-:Y:S02]  /*13d70*/  FADD.FTZ R8, R168, R8 ;  /* 0x00000008a8087221 */ /* 0x000fe40000010000 */
[----:B------:R-:W-:Y:S01]  /*13d80*/  FADD.FTZ R169, -R169, R202 ;  /* 0x000000caa9a97221 */ /* 0x000fe20000010100 */
[----:B------:R-:W3:Y:S01]  /*13d90*/  MUFU.EX2 R189, R189 ;  /* 0x000000bd00bd7308 */ /* 0x000ee20000000800 */
[--C-:B------:R-:W-:Y:S01]  /*13da0*/  FFMA.FTZ R222, R154, UR48, -R184.reuse ;  /* 0x000000309ade7c23 */ /* 0x100fe200080108b8 */
[--C-:B------:R-:W-:Y:S01]  /*13db0*/  FFMA.FTZ R221, R158, UR48, -R184.reuse ;  /* 0x000000309edd7c23 */ /* 0x100fe200080108b8 */
[----:B------:R-:W-:Y:S01]  /*13dc0*/  FMUL.FTZ R169, R169, UR48 ;  /* 0x00000030a9a97c20 */ /* 0x000fe20008410000 */
[--C-:B------:R-:W-:Y:S01]  /*13dd0*/  FFMA.FTZ R155, R155, UR48, -R184.reuse ;  /* 0x000000309b9b7c23 */ /* 0x100fe200080108b8 */
[----:B------:R-:W-:Y:S01]  /*13de0*/  F2FP.F16.F32.PACK_AB R158, R165, R164 ;  /* 0x000000a4a59e723e */ /* 0x000fe200000000ff */
[--C-:B------:R-:W-:Y:S01]  /*13df0*/  FFMA.FTZ R159, R159, UR48, -R184.reuse ;  /* 0x000000309f9f7c23 */ /* 0x100fe200080108b8 */
[----:B------:R-:W-:Y:S01]  /*13e00*/  F2FP.F16.F32.PACK_AB R164, R177, R176 ;  /* 0x000000b0b1a4723e */ /* 0x000fe200000000ff */
[----:B------:R-:W-:Y:S01]  /*13e10*/  MUFU.EX2 R222, R222 ;  /* 0x000000de00de7308 */ /* 0x000fe20000000800 */
[--C-:B------:R-:W-:Y:S01]  /*13e20*/  FFMA.FTZ R220, R162, UR48, -R184.reuse ;  /* 0x00000030a2dc7c23 */ /* 0x100fe200080108b8 */
[----:B------:R-:W-:Y:S01]  /*13e30*/  FFMA.FTZ R163, R163, UR48, -R184 ;  /* 0x00000030a3a37c23 */ /* 0x000fe200080108b8 */
[----:B-----5:R-:W-:Y:S01]  /*13e40*/  FADD.FTZ R8, R185, R8 ;  /* 0x00000008b9087221 */ /* 0x020fe20000010000 */
[----:B------:R-:W-:Y:S01]  /*13e50*/  F2FP.F16.F32.PACK_AB R154, R157, R156 ;  /* 0x0000009c9d9a723e */ /* 0x000fe200000000ff */
[--C-:B------:R-:W-:Y:S01]  /*13e60*/  FFMA.FTZ R219, R166, UR48, -R184.reuse ;  /* 0x00000030a6db7c23 */ /* 0x100fe200080108b8 */
[----:B------:R-:W-:Y:S01]  /*13e70*/  FFMA.FTZ R153, R174, UR48, -R184 ;  /* 0x00000030ae997c23 */ /* 0x000fe200080108b8 */
[----:B0-----:R-:W-:Y:S01]  /*13e80*/  FADD.FTZ R8, R188, R8 ;  /* 0x00000008bc087221 */ /* 0x001fe20000010000 */
[----:B------:R-:W0:Y:S01]  /*13e90*/  MUFU.EX2 R176, R169 ;  /* 0x000000a900b07308 */ /* 0x000e220000000800 */
[--C-:B------:R-:W-:Y:S01]  /*13ea0*/  FFMA.FTZ R167, R167, UR48, -R184.reuse ;  /* 0x00000030a7a77c23 */ /* 0x100fe200080108b8 */
[----:B------:R-:W-:Y:S01]  /*13eb0*/  FFMA.FTZ R203, R170, UR48, -R184 ;  /* 0x00000030aacb7c23 */ /* 0x000fe200080108b8 */
[----:B---3--:R-:W-:Y:S01]  /*13ec0*/  FADD.FTZ R165, R189, R8 ;  /* 0x00000008bda57221 */ /* 0x008fe20000010000 */
        /* <DEDUP_REMOVED lines=11> */
[----:B------:R-:W-:Y:S01]  /*13f80*/  FFMA.FTZ R194, R194, UR48, -R184 ;  /* 0x00000030c2c27c23 */ /* 0x000fe200080108b8 */
[----:B------:R-:W4:Y:S01]  /*13f90*/  MUFU.EX2 R221, R221 ;  /* 0x000000dd00dd7308 */ /* 0x000f220000000800 */
[----:B0-----:R-:W-:Y:S01]  /*13fa0*/  FFMA.FTZ R4, R176, R4, R222 ;  /* 0x00000004b0047223 */ /* 0x001fe200000100de */
[--C-:B------:R-:W-:Y:S01]  /*13fb0*/  FFMA.FTZ R195, R195, UR48, -R184.reuse ;  /* 0x00000030c3c37c23 */ /* 0x100fe200080108b8 */
[----:B------:R-:W-:Y:S01]  /*13fc0*/  F2FP.F16.F32.PACK_AB R162, R173, R172 ;  /* 0x000000acada2723e */ /* 0x000fe200000000ff */
[--C-:B------:R-:W-:Y:S01]  /*13fd0*/  FFMA.FTZ R198, R198, UR48, -R184.reuse ;  /* 0x00000030c6c67c23 */ /* 0x100fe200080108b8 */
[----:B------:R-:W-:Y:S01]  /*13fe0*/  FFMA.FTZ R184, R199, UR48, -R184 ;  /* 0x00000030c7b87c23 */ /* 0x000fe200080108b8 */
[----:B------:R-:W-:Y:S01]  /*13ff0*/  F2FP.F16.F32.PACK_AB R156, R201, R200 ;  /* 0x000000c8c99c723e */ /* 0x000fe200000000ff */
[----:B------:R-:W-:Y:S01]  /*14000*/  FMUL.FTZ R26, R26, R176 ;  /* 0x000000b01a1a7220 */ /* 0x000fe20000410000 */
[----:B------:R-:W0:Y:S01]  /*14010*/  MUFU.EX2 R192, R192 ;  /* 0x000000c000c07308 */ /* 0x000e220000000800 */
[----:B---3--:R-:W-:Y:S01]  /*14020*/  FADD.FTZ R4, R155, R4 ;  /* 0x000000049b047221 */ /* 0x008fe20000010000 */
[----:B------:R-:W-:Y:S01]  /*14030*/  F2FP.F16.F32.PACK_AB R166, R181, R180 ;  /* 0x000000b4b5a6723e */ /* 0x000fe200000000ff */
[----:B------:R-:W-:Y:S01]  /*14040*/  FMUL.FTZ R27, R27, R176 ;  /* 0x000000b01b1b7220 */ /* 0x000fe20000410000 */
[----:B------:R-:W-:Y:S01]  /*14050*/  F2FP.F16.F32.PACK_AB R168, R185, R168 ;  /* 0x000000a8b9a8723e */ /* 0x000fe200000000ff */
[----:B------:R-:W-:Y:S01]  /*14060*/  FMUL.FTZ R30, R30, R176 ;  /* 0x000000b01e1e7220 */ /* 0x000fe20000410000 */
[----:B------:R-:W-:Y:S01]  /*14070*/  F2FP.F16.F32.PACK_AB R170, R189, R188 ;  /* 0x000000bcbdaa723e */ /* 0x000fe200000000ff */
        /* <DEDUP_REMOVED lines=56> */
[----:B------:R-:W-:Y:S01]  /*14400*/  FMUL.FTZ R111, R111, R176 ;  /* 0x000000b06f6f7220 */ /* 0x000fe20000410000 */
        /* <DEDUP_REMOVED lines=28> */
[----:B------:R-:W-:-:S04]  /*145d0*/  FMUL.FTZ R151, R151, R176 ;  /* 0x000000b097977220 */ /* 0x000fc80000410000 */
[----:B------:R-:W0:Y:S01]  /*145e0*/  MUFU.EX2 R175, R175 ;  /* 0x000000af00af7308 */ /* 0x000e220000000800 */
[----:B---3--:R-:W-:-:S07]  /*145f0*/  FADD.FTZ R4, R171, R4 ;  /* 0x00000004ab047221 */ /* 0x008fce0000010000 */
[----:B------:R-:W3:Y:S01]  /*14600*/  MUFU.EX2 R178, R178 ;  /* 0x000000b200b27308 */ /* 0x000ee20000000800 */
[----:B----4-:R-:W-:-:S07]  /*14610*/  FADD.FTZ R4, R165, R4 ;  /* 0x00000004a5047221 */ /* 0x010fce0000010000 */
[----:B------:R-:W4:Y:S01]  /*14620*/  MUFU.EX2 R179, R179 ;  /* 0x000000b300b37308 */ /* 0x000f220000000800 */
[C---:B0-----:R-:W-:Y:S01]  /*14630*/  FADD.FTZ R153, R175.reuse, R4 ;  /* 0x00000004af997221 */ /* 0x041fe20000010000 */
[----:B------:R-:W-:-:S06]  /*14640*/  F2FP.F16.F32.PACK_AB R163, R175, R165 ;  /* 0x000000a5afa3723e */ /* 0x000fcc00000000ff */
[----:B------:R-:W0:Y:S01]  /*14650*/  MUFU.EX2 R182, R182 ;  /* 0x000000b600b67308 */ /* 0x000e220000000800 */
[----:B---3--:R-:W-:-:S07]  /*14660*/  FADD.FTZ R4, R178, R153 ;  /* 0x00000099b2047221 */ /* 0x008fce0000010000 */
[----:B------:R-:W3:Y:S01]  /*14670*/  MUFU.EX2 R183, R183 ;  /* 0x000000b700b77308 */ /* 0x000ee20000000800 */
[C---:B----4-:R-:W-:Y:S01]  /*14680*/  FADD.FTZ R153, R179.reuse, R4 ;  /* 0x00000004b3997221 */ /* 0x050fe20000010000 */
[----:B------:R-:W-:-:S06]  /*14690*/  F2FP.F16.F32.PACK_AB R165, R179, R178 ;  /* 0x000000b2b3a5723e */ /* 0x000fcc00000000ff */
[----:B------:R-:W4:Y:S01]  /*146a0*/  MUFU.EX2 R169, R186 ;  /* 0x000000ba00a97308 */ /* 0x000f220000000800 */
[----:B0-----:R-:W-:Y:S01]  /*146b0*/  FADD.FTZ R4, R182, R153 ;  /* 0x00000099b6047221 */ /* 0x001fe20000010000 */
[----:B------:R-:W-:Y:S02]  /*146c0*/  F2FP.F16.F32.PACK_AB R153, R155, R222 ;  /* 0x000000de9b99723e */ /* 0x000fe400000000ff */
[----:B------:R-:W-:Y:S02]  /*146d0*/  F2FP.F16.F32.PACK_AB R155, R159, R221 ;  /* 0x000000dd9f9b723e */ /* 0x000fe400000000ff */
[----:B------:R-:W-:Y:S02]  /*146e0*/  F2FP.F16.F32.PACK_AB R159, R167, R219 ;  /* 0x000000dba79f723e */ /* 0x000fe400000000ff */
[----:B------:R-:W0:Y:S01]  /*146f0*/  MUFU.EX2 R187, R187 ;  /* 0x000000bb00bb7308 */ /* 0x000e220000000800 */
[C---:B---3--:R-:W-:Y:S01]  /*14700*/  FADD.FTZ R4, R183.reuse, R4 ;  /* 0x00000004b7047221 */ /* 0x048fe20000010000 */
[----:B------:R-:W-:-:S06]  /*14710*/  F2FP.F16.F32.PACK_AB R167, R183, R182 ;  /* 0x000000b6b7a7723e */ /* 0x000fcc00000000ff */
[----:B------:R-:W3:Y:S01]  /*14720*/  MUFU.EX2 R190, R190 ;  /* 0x000000be00be7308 */ /* 0x000ee20000000800 */
[----:B----4-:R-:W-:-:S07]  /*14730*/  FADD.FTZ R4, R169, R4 ;  /* 0x00000004a9047221 */ /* 0x010fce0000010000 */
[----:B------:R-:W4:Y:S01]  /*14740*/  MUFU.EX2 R191, R191 ;  /* 0x000000bf00bf7308 */ /* 0x000f220000000800 */
[C---:B0-----:R-:W-:Y:S01]  /*14750*/  FADD.FTZ R161, R187.reuse, R4 ;  /* 0x00000004bba17221 */ /* 0x041fe20000010000 */
[----:B------:R-:W-:-:S06]  /*14760*/  F2FP.F16.F32.PACK_AB R169, R187, R169 ;  /* 0x000000a9bba9723e */ /* 0x000fcc00000000ff */
[----:B------:R-:W0:Y:S01]  /*14770*/  MUFU.EX2 R173, R194 ;  /* 0x000000c200ad7308 */ /* 0x000e220000000800 */
[----:B---3--:R-:W-:Y:S01]  /*14780*/  FADD.FTZ R4, R190, R161 ;  /* 0x000000a1be047221 */ /* 0x008fe20000010000 */
[----:B------:R-:W-:-:S06]  /*14790*/  F2FP.F16.F32.PACK_AB R161, R171, R203 ;  /* 0x000000cbaba1723e */ /* 0x000fcc00000000ff */
[----:B------:R-:W3:Y:S01]  /*147a0*/  MUFU.EX2 R195, R195 ;  /* 0x000000c300c37308 */ /* 0x000ee20000000800 */
[----:B----4-:R-:W-:-:S07]  /*147b0*/  FADD.FTZ R4, R191, R4 ;  /* 0x00000004bf047221 */ /* 0x010fce0000010000 */
[----:B------:R-:W4:Y:S01]  /*147c0*/  MUFU.EX2 R198, R198 ;  /* 0x000000c600c67308 */ /* 0x000f220000000800 */
[----:B0-----:R-:W-:-:S07]  /*147d0*/  FADD.FTZ R4, R173, R4 ;  /* 0x00000004ad047221 */ /* 0x001fce0000010000 */
[----:B------:R-:W0:Y:S01]  /*147e0*/  MUFU.EX2 R184, R184 ;  /* 0x000000b800b87308 */ /* 0x000e220000000800 */
[C---:B---3--:R-:W-:Y:S01]  /*147f0*/  FADD.FTZ R171, R195.reuse, R4 ;  /* 0x00000004c3ab7221 */ /* 0x048fe20000010000 */
[----:B------:R-:W-:-:S03]  /*14800*/  F2FP.F16.F32.PACK_AB R173, R195, R173 ;  /* 0x000000adc3ad723e */ /* 0x000fc600000000ff */
[----:B----4-:R-:W-:Y:S01]  /*14810*/  FADD.FTZ R175, R198, R171 ;  /* 0x000000abc6af7221 */ /* 0x010fe20000010000 */
[----:B------:R-:W-:-:S03]  /*14820*/  F2FP.F16.F32.PACK_AB R171, R191, R190 ;  /* 0x000000bebfab723e */ /* 0x000fc600000000ff */
[C---:B0-----:R-:W-:Y:S01]  /*14830*/  FADD.FTZ R4, R184.reuse, R175 ;  /* 0x000000afb8047221 */ /* 0x041fe20000010000 */
[----:B------:R-:W-:Y:S01]  /*14840*/  F2FP.F16.F32.PACK_AB R175, R184, R198 ;  /* 0x000000c6b8af723e */ /* 0x000fe200000000ff */
[----:B------:R-:W-:Y:S06]  /*14850*/  @!P6 BRA `(.L_x_3021) ;  /* 0x000000000004e947 */ /* 0x000fec0003800000 */
[----:B------:R-:W-:Y:S01]  /*14860*/  BPT.TRAP 0x1 ;  /* 0x000000040000795c */ /* 0x000fe20000300000 */
.L_x_3021:
[----:B------:R0:W3:Y:S01]  /*14870*/  SYNCS.PHASECHK.TRANS64.TRYWAIT P0, [R20+URZ+0x22850], R21 ;  /* 0x02285015140075a7 */ /* 0x0000e2000800017f */
[----:B------:R-:W-:Y:S05]  /*14880*/  @!P6 BRA `(.L_x_3022) ;  /* 0x000000000004e947 */ /* 0x000fea0003800000 */
[----:B------:R-:W-:Y:S01]  /*14890*/  BPT.TRAP 0x1 ;  /* 0x000000040000795c */ /* 0x000fe20000300000 */
.L_x_3022:
[----:B------:R-:W-:Y:S01]  /*148a0*/  IMAD.MOV.U32 R177, RZ, RZ, 0xc00 ;  /* 0x00000c00ffb17424 */ /* 0x000fe200078e00ff */
[----:B------:R-:W-:Y:S03]  /*148b0*/  BSSY B0, `(.L_x_3023) ;  /* 0x0000005000007945 */ /* 0x000fe60003800000 */
[----:B------:R-:W-:Y:S01]  /*148c0*/  IMAD R176, R2, R177, UR49 ;  /* 0x0000003102b07e24 */ /* 0x000fe2000f8e02b1 */
[----:B---3--:R-:W-:Y:S06]  /*148d0*/  @P0 BRA `(.L_x_3024) ;  /* 0x0000000000080947 */ /* 0x008fec0003800000 */
[----:B------:R-:W3:Y:S02]  /*148e0*/  SYNCS.PHASECHK.TRANS64.TRYWAIT P0, [R20+URZ+0x22850], R21 ;  /* 0x02285015140075a7 */ /* 0x000ee4000800017f */
[----:B---3--:R-:W-:Y:S05]  /*148f0*/  @!P0 BRA `(.L_x_3025) ;  /* 0x000000c400808947 */ /* 0x008fea0003800000 */
.L_x_3024:
[----:B------:R-:W-:Y:S05]  /*14900*/  BSYNC B0 ;  /* 0x0000000000007941 */ /* 0x000fea0003800000 */
.L_x_3023:
[----:B------:R-:W4:Y:S01]  /*14910*/  S2R R178, SR_TID.X ;  /* 0x0000000000b27919 */ /* 0x000f220000002100 */
[----:B------:R-:W-:Y:S05]  /*14920*/  WARPSYNC.ALL ;  /* 0x0000000000007948 */ /* 0x000fea0003800000 */
[----:B------:R-:W-:Y:S01]  /*14930*/  IMAD.MOV.U32 R177, RZ, RZ, 0x40000040 ;  /* 0x40000040ffb17424 */ /* 0x000fe200078e00ff */
[----:B------:R-:W-:-:S04]  /*14940*/  R2UR UR6, R176 ;  /* 0x00000000b00672ca */ /* 0x000fc800000e0000 */
[----:B------:R-:W-:Y:S02]  /*14950*/  R2UR UR7, R177 ;  /* 0x00000000b10772ca */ /* 0x000fe400000e0000 */
[----:B----4-:R-:W-:-:S05]  /*14960*/  SHF.R.U32.HI R178, RZ, 0x7, R178 ;  /* 0x00000007ffb27819 */ /* 0x010fca00000116b2 */
[----:B01-3--:R-:W-:Y:S02]  /*14970*/  VIADD R21, R178, 0x8 ;  /* 0x00000008b2157836 */ /* 0x00bfe40000000000 */
[----:B------:R-:W-:-:S03]  /*14980*/  IMAD.U32 R178, RZ, RZ, UR50 ;  /* 0x00000032ffb27e24 */ /* 0x000fc6000f8e00ff */
[----:B------:R0:W-:Y:S02]  /*14990*/  BAR.SYNC.DEFER_BLOCKING R21, 0x100 ;  /* 0x000400150000751d */ /* 0x0001e40000010000 */
[----:B------:R-:W-:-:S04]  /*149a0*/  ISETP.NE.AND P0, PT, R178, 0x3, PT ;  /* 0x00000003b200780c */ /* 0x000fc80003f05270 */
        /* <DEDUP_REMOVED lines=44> */
.L_x_3026:
[C---:B------:R-:W-:Y:S01]  /*14c70*/  ISETP.GT.AND P0, PT, R3.reuse, R229, PT ;  /* 0x000000e50300720c */ /* 0x040fe20003f04270 */
[----:B------:R-:W-:Y:S02]  /*14c80*/  VIADD R20, R20, 0x22860 ;  /* 0x0002286014147836 */ /* 0x000fe40000000000 */
[----:B------:R-:W-:Y:S02]  /*14c90*/  IMAD.U32 R21, RZ, RZ, UR47 ;  /* 0x0000002fff157e24 */ /* 0x000fe4000f8e00ff */
[----:B------:R-:W-:Y:S02]  /*14ca0*/  VIADD R3, R3, 0xffffffff ;  /* 0xffffffff03037836 */ /* 0x000fe40000000000 */
[----:B------:R-:W-:Y:S01]  /*14cb0*/  IMAD.MOV.U32 R202, RZ, RZ, R5 ;  /* 0x000000ffffca7224 */ /* 0x000fe200078e0005 */
[----:B------:R-:W-:Y:S01]  /*14cc0*/  PRMT R20, R21, 0x654, R20 ;  /* 0x0000065415147816 */ /* 0x000fe20000000014 */
[----:B------:R-:W-:-:S03]  /*14cd0*/  IMAD.MOV.U32 R203, RZ, RZ, R0 ;  /* 0x000000ffffcb7224 */ /* 0x000fc600078e0000 */
[----:B------:R0:W-:Y:S01]  /*14ce0*/  SYNCS.ARRIVE.TRANS64.RED.A1T0 RZ, [R20+URZ], RZ ;  /* 0x000000ff14ff79a7 */ /* 0x0001e2000810043f */
[----:B------:R-:W-:Y:S05]  /*14cf0*/  @P0 BRA `(.L_x_3027) ;  /* 0xffffffcc007c0947 */ /* 0x000fea000383ffff */
.L_x_3007:
[----:B------:R-:W3:Y:S01]  /*14d00*/  LDL.LU R152, [R1+0x10] ;  /* 0x0000100001987983 */ /* 0x000ee20000300800 */
[----:B------:R-:W-:Y:S05]  /*14d10*/  WARPSYNC.ALL ;  /* 0x0000000000007948 */ /* 0x000fea0003800000 */
[----:B------:R-:W1:Y:S01]  /*14d20*/  SHFL.BFLY PT, R3, R8, 0x2, 0x1f ;  /* 0x0c401f0008037f89 */ /* 0x000e6200000e0000 */
[----:B------:R-:W-:Y:S01]  /*14d30*/  VIADD R2, R2, 0x1 ;  /* 0x0000000102027836 */ /* 0x000fe20000000000 */
[----:B------:R2:W-:Y:S08]  /*14d40*/  BAR.ARV R9, 0x100 ;  /* 0x000400090000751d */ /* 0x0005f00000002000 */
[----:B------:R-:W-:Y:S06]  /*14d50*/  BAR.ARV 0x8, 0x180 ;  /* 0x0206000000007b1d */ /* 0x000fec0000002000 */
[----:B------:R-:W-:Y:S01]  /*14d60*/  ISETP.NE.AND P1, PT, R2, 0x2, PT ;  /* 0x000000020200780c */ /* 0x000fe20003f25270 */
[----:B0-----:R-:W-:Y:S01]  /*14d70*/  IMAD.U32 R20, RZ, RZ, UR48 ;  /* 0x00000030ff147e24 */ /* 0x001fe2000f8e00ff */
[----:B------:R-:W0:Y:S01]  /*14d80*/  SHFL.BFLY PT, R7, R4, 0x2, 0x1f ;  /* 0x0c401f0004077f89 */ /* 0x000e2200000e0000 */
[----:B------:R-:W-:Y:S01]  /*14d90*/  IMAD.U32 R21, RZ, RZ, UR48 ;  /* 0x00000030ff157e24 */ /* 0x000fe2000f8e00ff */
[----:B------:R-:W-:Y:S01]  /*14da0*/  SEL R11, RZ, 0x1, P1 ;  /* 0x00000001ff0b7807 */ /* 0x000fe20000800000 */
[----:B-1----:R-:W-:Y:S01]  /*14db0*/  FADD.FTZ R3, R3, R8 ;  /* 0x0000000803037221 */ /* 0x002fe20000010000 */
[----:B------:R-:W-:-:S02]  /*14dc0*/  PLOP3.LUT P0, PT, PT, PT, PT, 0x8, 0x0 ;  /* 0x000000000000781c */ /* 0x000fc40003f0e170 */
[----:B------:R-:W-:Y:S02]  /*14dd0*/  LOP3.LUT R206, R206, R11, RZ, 0x3c, !PT ;  /* 0x0000000bcece7212 */ /* 0x000fe400078e3cff */
[----:B------:R-:W1:Y:S01]  /*14de0*/  SHFL.BFLY PT, R6, R3, 0x1, 0x1f ;  /* 0x0c201f0003067f89 */ /* 0x000e6200000e0000 */
[----:B------:R-:W-:Y:S01]  /*14df0*/  SEL R2, R2, RZ, P1 ;  /* 0x000000ff02027207 */ /* 0x000fe20000800000 */
[----:B0-----:R-:W-:-:S05]  /*14e00*/  FADD.FTZ R7, R7, R4 ;  /* 0x0000000407077221 */ /* 0x001fca0000010000 */
[----:B------:R-:W0:Y:S01]  /*14e10*/  SHFL.BFLY PT, R10, R7, 0x1, 0x1f ;  /* 0x0c201f00070a7f89 */ /* 0x000e2200000e0000 */
[----:B-1----:R-:W-:Y:S01]  /*14e20*/  FADD.FTZ R8, R3, R6 ;  /* 0x0000000603087221 */ /* 0x002fe20000010000 */
[----:B------:R-:W-:Y:S01]  /*14e30*/  IMAD.MOV.U32 R6, RZ, RZ, RZ ;  /* 0x000000ffff067224 */ /* 0x000fe200078e00ff */
[----:B------:R-:W-:-:S03]  /*14e40*/  MOV R3, RZ ;  /* 0x000000ff00037202 */ /* 0x000fc60000000f00 */
[----:B------:R-:W-:-:S13]  /*14e50*/  FSETP.NE.FTZ.AND P2, PT, R8, RZ, PT ;  /* 0x000000ff0800720b */ /* 0x000fda0003f55000 */
[----:B------:R-:W1:Y:S01]  /*14e60*/  @P2 MUFU.RCP R6, R8 ;  /* 0x0000000800062308 */ /* 0x000e620000001000 */
[----:B------:R-:W-:Y:S01]  /*14e70*/  @P2 FMUL.FTZ R20, R20, 0.69314718246459960938 ;  /* 0x3f31721814142820 */ /* 0x000fe20000410000 */
[----:B0-----:R-:W-:Y:S01]  /*14e80*/  FADD.FTZ R10, R7, R10 ;  /* 0x0000000a070a7221 */ /* 0x001fe20000010000 */
[----:B------:R-:W-:-:S04]  /*14e90*/  IMAD.MOV.U32 R7, RZ, RZ, -0x800000 ;  /* 0xff800000ff077424 */ /* 0x000fc800078e00ff */
[----:B------:R-:W-:Y:S01]  /*14ea0*/  FSETP.NE.FTZ.AND P3, PT, R10, RZ, PT ;  /* 0x000000ff0a00720b */ /* 0x000fe20003f75000 */
[----:B------:R-:W0:Y:S01]  /*14eb0*/  @P2 MUFU.LG2 R23, R8 ;  /* 0x0000000800172308 */ /* 0x000e220000000c00 */
[-C--:B-1----:R-:W-:Y:S01]  /*14ec0*/  FMUL.FTZ R178, R120, R6.reuse ;  /* 0x0000000678b27220 */ /* 0x082fe20000410000 */
[-C--:B------:R-:W-:Y:S01]  /*14ed0*/  FMUL.FTZ R156, R32, R6.reuse ;  /* 0x00000006209c7220 */ /* 0x080fe20000410000 */
[----:B------:R-:W-:-:S09]  /*14ee0*/  FMUL.FTZ R24, R24, R6 ;  /* 0x0000000618187220 */ /* 0x000fd20000410000 */
[----:B------:R-:W1:Y:S01]  /*14ef0*/  @P3 MUFU.LG2 R120, R10 ;  /* 0x0000000a00783308 */ /* 0x000e620000000c00 */
[----:B------:R-:W-:Y:S01]  /*14f00*/  @P3 FMUL.FTZ R21, R21, 0.69314718246459960938 ;  /* 0x3f31721815153820 */ /* 0x000fe20000410000 */
[-C--:B------:R-:W-:Y:S01]  /*14f10*/  FMUL.FTZ R25, R25, R6.reuse ;  /* 0x0000000619197220 */ /* 0x080fe20000410000 */
[-C--:B------:R-:W-:Y:S01]  /*14f20*/  FMUL.FTZ R155, R28, R6.reuse ;  /* 0x000000061c9b7220 */ /* 0x080fe20000410000 */
[-C--:B------:R-:W-:Y:S01]  /*14f30*/  FMUL.FTZ R29, R29, R6.reuse ;  /* 0x000000061d1d7220 */ /* 0x080fe20000410000 */
[----:B0-----:R-:W-:Y:S01]  /*14f40*/  @P2 FMUL.FTZ R23, R23, 0.69314718246459960938 ;  /* 0x3f31721817172820 */ /* 0x001fe20000410000 */
[-C--:B------:R-:W-:Y:S01]  /*14f50*/  FMUL.FTZ R33, R33, R6.reuse ;  /* 0x0000000621217220 */ /* 0x080fe20000410000 */
[-C--:B------:R-:W-:Y:S01]  /*14f60*/  FMUL.FTZ R157, R36, R6.reuse ;  /* 0x00000006249d7220 */ /* 0x080fe20000410000 */
[----:B------:R-:W0:Y:S01]  /*14f70*/  @P3 MUFU.RCP R3, R10 ;  /* 0x0000000a00033308 */ /* 0x000e220000001000 */
        /* <DEDUP_REMOVED lines=61> */
[----:B------:R-:W-:Y:S01]  /*15350*/  FMUL.FTZ R35, R71, R3 ;  /* 0x0000000347237220 */ /* 0x000fe20000410000 */
[----:B------:R-:W-:-:S02]  /*15360*/  IMAD.MOV.U32 R6, RZ, RZ, -0x800000 ;  /* 0xff800000ff067424 */ /* 0x000fc400078e00ff */
[-C--:B------:R-:W-:Y:S01]  /*15370*/  FMUL.FTZ R26, R26, R3.reuse ;  /* 0x000000031a1a7220 */ /* 0x080fe20000410000 */
        /* <DEDUP_REMOVED lines=62> */
.L_x_2911:
[----:B------:R-:W-:Y:S05]  /*15760*/  WARPSYNC.ALL ;  /* 0x0000000000007948 */ /* 0x000fea0003800000 */
[----:B------:R-:W1:Y:S08]  /*15770*/  S2UR UR47, SR_CgaCtaId ;  /* 0x00000000002f79c3 */ /* 0x000e700000008800 */
[----:B------:R-:W-:Y:S06]  /*15780*/  BAR.SYNC.DEFER_BLOCKING 0x5, 0x180 ;  /* 0x0146000000007b1d */ /* 0x000fec0000010000 */
[----:B------:R-:W-:Y:S01]  /*15790*/  UMOV UR4, 0x400 ;  /* 0x0000040000047882 */ /* 0x000fe20000000000 */
[----:B------:R-:W-:Y:S01]  /*157a0*/  BSSY B0, `(.L_x_3028) ;  /* 0x00002f8000007945 */ /* 0x000fe20003800000 */
[----:B-1----:R-:W-:-:S06]  /*157b0*/  ULEA UR4, UR47, UR4, 0x18 ;  /* 0x000000042f047291 */ /* 0x002fcc000f8ec03f */
[----:B------:R-:W-:-:S05]  /*157c0*/  IMAD.U32 R23, RZ, RZ, UR4 ;  /* 0x00000004ff177e24 */ /* 0x000fca000f8e00ff */
[----:B------:R1:W2:Y:S01]  /*157d0*/  LDS.128 R120, [R23+0x228d0] ;  /* 0x0228d00017787984 */ /* 0x0002a20000000c00 */
[----:B------:R-:W-:Y:S06]  /*157e0*/  BAR.ARV 0x4, 0x180 ;  /* 0x0106000000007b1d */ /* 0x000fec0000002000 */
[----:B------:R-:W-:Y:S05]  /*157f0*/  @P0 BRA `(.L_x_3029) ;  /* 0x0000002000340947 */ /* 0x000fea0003800000 */
[----:B------:R-:W0:Y:S04]  /*15800*/  LDL R5, [R1+0x30] ;  /* 0x0000300001057983 */ /* 0x000e280000100800 */
[----:B------:R-:W3:Y:S01]  /*15810*/  LDL R184, [R1+0xc] ;  /* 0x00000c0001b87983 */ /* 0x000ee20000100800 */
[----:B------:R-:W4:Y:S01]  /*15820*/  S2R R0, SR_SWINHI ;  /* 0x0000000000007919 */ /* 0x000f220000002f00 */
[----:B------:R-:W-:Y:S05]  /*15830*/  WARPSYNC.ALL ;  /* 0x0000000000007948 */ /* 0x000fea0003800000 */
[----:B------:R-:W-:Y:S01]  /*15840*/  F2FP.F16.F32.PACK_AB R24, R25, R24 ;  /* 0x000000181918723e */ /* 0x000fe200000000ff */
[----:B------:R-:W-:Y:S01]  /*15850*/  ULDC.64 UR4, c[0x0][0xc00] ;  /* 0x0003000000047ab9 */ /* 0x000fe20000000a00 */
[----:B------:R-:W3:Y:S01]  /*15860*/  LDL R176, [R1+0x8] ;  /* 0x0000080001b07983 */ /* 0x000ee20000100800 */
[----:B------:R-:W-:-:S02]  /*15870*/  MOV R20, R23 ;  /* 0x0000001700147202 */ /* 0x000fc40000000f00 */
[----:B----4-:R-:W-:Y:S02]  /*15880*/  MOV R21, R0 ;  /* 0x0000000000157202 */ /* 0x010fe40000000f00 */
        /* <DEDUP_REMOVED lines=28> */
[----:B0-----:R-:W-:-:S03]  /*15a50*/  IMAD.WIDE R152, R5, 0x2, R20 ;  /* 0x0000000205987825 */ /* 0x001fc600078e0214 */
[C---:B------:R-:W-:Y:S02]  /*15a60*/  IADD3 R183, P2, R152.reuse, 0x40, RZ ;  /* 0x0000004098b77810 */ /* 0x040fe40007f5e0ff */
[----:B------:R-:W-:Y:S02]  /*15a70*/  IADD3 R185, P3, R152, 0x60, RZ ;  /* 0x0000006098b97810 */ /* 0x000fe40007f7e0ff */
[----:B------:R-:W-:Y:S02]  /*15a80*/  LOP3.LUT R46, R183, 0x380, RZ, 0xc0, !PT ;  /* 0x00000380b72e7812 */ /* 0x000fe400078ec0ff */
[----:B------:R-:W-:Y:S02]  /*15a90*/  LOP3.LUT R102, R185, 0x380, RZ, 0xc0, !PT ;  /* 0x00000380b9667812 */ /* 0x000fe400078ec0ff */
[----:B------:R-:W-:Y:S02]  /*15aa0*/  SHF.R.U64 R46, R46, 0x3, RZ ;  /* 0x000000032e2e7819 */ /* 0x000fe400000012ff */
[----:B------:R-:W-:-:S02]  /*15ab0*/  IADD3 R110, P5, R152, 0x4020, RZ ;  /* 0x00004020986e7810 */ /* 0x000fc40007fbe0ff */
[----:B------:R-:W-:Y:S02]  /*15ac0*/  SHF.R.U64 R102, R102, 0x3, RZ ;  /* 0x0000000366667819 */ /* 0x000fe400000012ff */
[C---:B------:R-:W-:Y:S02]  /*15ad0*/  IADD3 R181, P1, R152.reuse, 0x20, RZ ;  /* 0x0000002098b57810 */ /* 0x040fe40007f3e0ff */
[----:B------:R-:W-:Y:S02]  /*15ae0*/  IADD3 R114, P0, R152, 0x4040, RZ ;  /* 0x0000404098727810 */ /* 0x000fe40007f1e0ff */
[----:B------:R-:W-:Y:S02]  /*15af0*/  LOP3.LUT R46, R46, R183, RZ, 0x3c, !PT ;  /* 0x000000b72e2e7212 */ /* 0x000fe400078e3cff */
[----:B------:R-:W-:Y:S02]  /*15b00*/  IADD3 R106, P4, R152, 0x4000, RZ ;  /* 0x00004000986a7810 */ /* 0x000fe40007f9e0ff */
[----:B------:R-:W-:-:S02]  /*15b10*/  LOP3.LUT R102, R102, R185, RZ, 0x3c, !PT ;  /* 0x000000b966667212 */ /* 0x000fc400078e3cff */
[----:B------:R-:W-:Y:S02]  /*15b20*/  LOP3.LUT R183, R110, 0x380, RZ, 0xc0, !PT ;  /* 0x000003806eb77812 */ /* 0x000fe400078ec0ff */
[----:B------:R-:W-:Y:S02]  /*15b30*/  LOP3.LUT R42, R181, 0x380, RZ, 0xc0, !PT ;  /* 0x00000380b52a7812 */ /* 0x000fe400078ec0ff */
[----:B------:R-:W-:Y:S01]  /*15b40*/  LOP3.LUT R185, R114, 0x380, RZ, 0xc0, !PT ;  /* 0x0000038072b97812 */ /* 0x000fe200078ec0ff */
[--C-:B------:R-:W-:Y:S01]  /*15b50*/  IMAD.X R103, RZ, RZ, R153.reuse, P3 ;  /* 0x000000ffff677224 */ /* 0x100fe200018e0699 */
[----:B------:R-:W-:Y:S01]  /*15b60*/  SHF.R.U64 R183, R183, 0x3, RZ ;  /* 0x00000003b7b77819 */ /* 0x000fe200000012ff */
[----:B------:R-:W-:Y:S01]  /*15b70*/  IMAD.X R107, RZ, RZ, R153, P4 ;  /* 0x000000ffff6b7224 */ /* 0x000fe200020e0699 */
[----:B------:R-:W-:Y:S02]  /*15b80*/  IADD3 R130, P3, R152, 0x8020, RZ ;  /* 0x0000802098827810 */ /* 0x000fe40007f7e0ff */
[----:B------:R-:W-:-:S02]  /*15b90*/  SHF.R.U64 R42, R42, 0x3, RZ ;  /* 0x000000032a2a7819 */ /* 0x000fc400000012ff */
[----:B------:R-:W-:Y:S01]  /*15ba0*/  SHF.R.U64 R185, R185, 0x3, RZ ;  /* 0x00000003b9b97819 */ /* 0x000fe200000012ff */
[--C-:B------:R-:W-:Y:S01]  /*15bb0*/  IMAD.X R43, RZ, RZ, R153.reuse, P1 ;  /* 0x000000ffff2b7224 */ /* 0x100fe200008e0699 */
[C---:B------:R-:W-:Y:S01]  /*15bc0*/  IADD3 R134, P4, R152.reuse, 0x8040, RZ ;  /* 0x0000804098867810 */ /* 0x040fe20007f9e0ff */
[----:B------:R-:W-:Y:S01]  /*15bd0*/  IMAD.X R47, RZ, RZ, R153, P2 ;  /* 0x000000ffff2f7224 */ /* 0x000fe200010e0699 */
[C---:B------:R-:W-:Y:S02]  /*15be0*/  LOP3.LUT R39, R152.reuse, 0x380, RZ, 0xc0, !PT ;  /* 0x0000038098277812 */ /* 0x040fe400078ec0ff */
[C---:B------:R-:W-:Y:S02]  /*15bf0*/  IADD3 R118, P1, R152.reuse, 0x4060, RZ ;  /* 0x0000406098767810 */ /* 0x040fe40007f3e0ff */
[----:B------:R-:W-:Y:S02]  /*15c00*/  LOP3.LUT R110, R183, R110, RZ, 0x3c, !PT ;  /* 0x0000006eb76e7212 */ /* 0x000fe400078e3cff */
[----:B------:R-:W-:-:S02]  /*15c10*/  IADD3 R38, P2, R152, 0x8000, RZ ;  /* 0x0000800098267810 */ /* 0x000fc40007f5e0ff */
[----:B------:R-:W-:Y:S02]  /*15c20*/  LOP3.LUT R42, R42, R181, RZ, 0x3c, !PT ;  /* 0x000000b52a2a7212 */ /* 0x000fe400078e3cff */
[----:B------:R-:W-:Y:S02]  /*15c30*/  LOP3.LUT R114, R185, R114, RZ, 0x3c, !PT ;  /* 0x00000072b9727212 */ /* 0x000fe400078e3cff */
[----:B------:R-:W-:Y:S02]  /*15c40*/  LOP3.LUT R183, R130, 0x380, RZ, 0xc0, !PT ;  /* 0x0000038082b77812 */ /* 0x000fe400078ec0ff */
[----:B------:R-:W-:Y:S02]  /*15c50*/  LOP3.LUT R181, R106, 0x380, RZ, 0xc0, !PT ;  /* 0x000003806ab57812 */ /* 0x000fe400078ec0ff */
[----:B------:R-:W-:Y:S01]  /*15c60*/  LOP3.LUT R185, R134, 0x380, RZ, 0xc0, !PT ;  /* 0x0000038086b97812 */ /* 0x000fe200078ec0ff */
[--C-:B------:R-:W-:Y:S01]  /*15c70*/  IMAD.X R119, RZ, RZ, R153.reuse, P1 ;  /* 0x000000ffff777224 */ /* 0x100fe200008e0699 */
[----:B------:R-:W-:Y:S01]  /*15c80*/  SHF.R.U64 R39, R39, 0x3, RZ ;  /* 0x0000000327277819 */ /* 0x000fe200000012ff */
[--C-:B------:R-:W-:Y:S01]  /*15c90*/  IMAD.X R111, RZ, RZ, R153.reuse, P5 ;  /* 0x000000ffff6f7224 */ /* 0x100fe200028e0699 */
[----:B------:R-:W-:Y:S01]  /*15ca0*/  SHF.R.U64 R183, R183, 0x3, RZ ;  /* 0x00000003b7b77819 */ /* 0x000fe200000012ff */
[--C-:B------:R-:W-:Y:S01]  /*15cb0*/  IMAD.X R115, RZ, RZ, R153.reuse, P0 ;  /* 0x000000ffff737224 */ /* 0x100fe200000e0699 */
[----:B-----5:R-:W-:Y:S01]  /*15cc0*/  IADD3 R30, P1, R152, 0xc020, RZ ;  /* 0x0000c020981e7810 */ /* 0x020fe20007f3e0ff */
[--C-:B------:R-:W-:Y:S01]  /*15cd0*/  IMAD.X R127, RZ, RZ, R153.reuse, P2 ;  /* 0x000000ffff7f7224 */ /* 0x100fe200010e0699 */
[----:B------:R-:W-:Y:S01]  /*15ce0*/  SHF.R.U64 R181, R181, 0x3, RZ ;  /* 0x00000003b5b57819 */ /* 0x000fe200000012ff */
[----:B------:R-:W-:Y:S01]  /*15cf0*/  IMAD.X R131, RZ, RZ, R153, P3 ;  /* 0x000000ffff837224 */ /* 0x000fe200018e0699 */
[----:B------:R-:W-:-:S02]  /*15d00*/  SHF.R.U64 R185, R185, 0x3, RZ ;  /* 0x00000003b9b97819 */ /* 0x000fc400000012ff */
[C---:B--2---:R-:W-:Y:S02]  /*15d10*/  IADD3 R120, P5, R152.reuse, 0x8060, RZ ;  /* 0x0000806098787810 */ /* 0x044fe40007fbe0ff */
[C---:B------:R-:W-:Y:S02]  /*15d20*/  IADD3 R0, P0, R152.reuse, 0xc000, RZ ;  /* 0x0000c00098007810 */ /* 0x040fe40007f1e0ff */
[C---:B------:R-:W-:Y:S02]  /*15d30*/  IADD3 R34, P2, R152.reuse, 0xc040, RZ ;  /* 0x0000c04098227810 */ /* 0x040fe40007f5e0ff */
[----:B------:R-:W-:Y:S02]  /*15d40*/  IADD3 R5, P3, R152, 0xc060, RZ ;  /* 0x0000c06098057810 */ /* 0x000fe40007f7e0ff */
[----:B------:R-:W-:Y:S02]  /*15d50*/  LOP3.LUT R152, R39, R152, RZ, 0x3c, !PT ;  /* 0x0000009827987212 */ /* 0x000fe400078e3cff */
[----:B------:R-:W-:-:S02]  /*15d60*/  LOP3.LUT R130, R183, R130, RZ, 0x3c, !PT ;  /* 0x00000082b7827212 */ /* 0x000fc400078e3cff */
[----:B------:R-:W-:Y:S02]  /*15d70*/  LOP3.LUT R187, R118, 0x380, RZ, 0xc0, !PT ;  /* 0x0000038076bb7812 */ /* 0x000fe400078ec0ff */
[----:B------:R-:W-:Y:S02]  /*15d80*/  LOP3.LUT R106, R181, R106, RZ, 0x3c, !PT ;  /* 0x0000006ab56a7212 */ /* 0x000fe400078e3cff */
[----:B------:R-:W-:Y:S02]  /*15d90*/  LOP3.LUT R134, R185, R134, RZ, 0x3c, !PT ;  /* 0x00000086b9867212 */ /* 0x000fe400078e3cff */
        /* <DEDUP_REMOVED lines=8> */
[----:B------:R-:W-:Y:S01]  /*15e20*/  MOV R42, R42 ;  /* 0x0000002a002a7202 */ /* 0x000fe20000000f00 */
[----:B------:R0:W-:Y:S01]  /*15e30*/  STSM.16.M88.4 [R152], R24 ;  /* 0x0000001898007844 */ /* 0x0001e20000000200 */
[----:B------:R-:W-:-:S02]  /*15e40*/  MOV R46, R46 ;  /* 0x0000002e002e7202 */ /* 0x000fc40000000f00 */
[----:B------:R-:W-:Y:S02]  /*15e50*/  LOP3.LUT R118, R187, R118, RZ, 0x3c, !PT ;  /* 0x00000076bb767212 */ /* 0x000fe400078e3cff */
[----:B------:R-:W-:Y:S02]  /*15e60*/  LOP3.LUT R146, R183, R30, RZ, 0x3c, !PT ;  /* 0x0000001eb7927212 */ /* 0x000fe400078e3cff */
[----:B------:R-:W-:Y:S01]  /*15e70*/  MOV R102, R102 ;  /* 0x0000006600667202 */ /* 0x000fe20000000f00 */
[----:B------:R2:W-:Y:S01]  /*15e80*/  STSM.16.M88.4 [R42], R8 ;  /* 0x000000082a007844 */ /* 0x0005e20000000200 */
[----:B------:R-:W-:Y:S02]  /*15e90*/  LOP3.LUT R126, R181, R38, RZ, 0x3c, !PT ;  /* 0x00000026b57e7212 */ /* 0x000fe400078e3cff */
[----:B------:R-:W-:Y:S02]  /*15ea0*/  LOP3.LUT R150, R185, R34, RZ, 0x3c, !PT ;  /* 0x00000022b9967212 */ /* 0x000fe400078e3cff */
[----:B------:R-:W-:-:S02]  /*15eb0*/  MOV R106, R106 ;  /* 0x0000006a006a7202 */ /* 0x000fc40000000f00 */
[----:B------:R-:W-:Y:S02]  /*15ec0*/  F2FP.F16.F32.PACK_AB R30, R61, R163 ;  /* 0x000000a33d1e723e */ /* 0x000fe400000000ff */
[----:B0-----:R-:W-:Y:S02]  /*15ed0*/  F2FP.F16.F32.PACK_AB R24, R49, R160 ;  /* 0x000000a03118723e */ /* 0x001fe400000000ff */
[----:B------:R-:W-:Y:S02]  /*15ee0*/  F2FP.F16.F32.PACK_AB R25, R51, R50 ;  /* 0x000000323319723e */ /* 0x000fe400000000ff */
[----:B------:R-:W-:Y:S02]  /*15ef0*/  F2FP.F16.F32.PACK_AB R26, R53, R161 ;  /* 0x000000a1351a723e */ /* 0x000fe400000000ff */
[----:B------:R-:W-:Y:S01]  /*15f00*/  F2FP.F16.F32.PACK_AB R27, R55, R54 ;  /* 0x00000036371b723e */ /* 0x000fe200000000ff */
[----:B------:R0:W-:Y:S01]  /*15f10*/  STSM.16.M88.4 [R46], R12 ;  /* 0x0000000c2e007844 */ /* 0x0001e20000000200 */
[----:B------:R-:W-:-:S02]  /*15f20*/  LOP3.LUT R38, R5, 0x380, RZ, 0xc0, !PT ;  /* 0x0000038005267812 */ /* 0x000fc400078ec0ff */
[----:B------:R-:W-:Y:S02]  /*15f30*/  MOV R110, R110 ;  /* 0x0000006e006e7202 */ /* 0x000fe40000000f00 */
[----:B------:R-:W-:Y:S02]  /*15f40*/  F2FP.F16.F32.PACK_AB R34, R69, R164 ;  /* 0x000000a44522723e */ /* 0x000fe400000000ff */
[----:B------:R-:W-:Y:S02]  /*15f50*/  MOV R114, R114 ;  /* 0x0000007200727202 */ /* 0x000fe40000000f00 */
[----:B--2---:R-:W-:Y:S02]  /*15f60*/  F2FP.F16.F32.PACK_AB R8, R73, R165 ;  /* 0x000000a54908723e */ /* 0x004fe400000000ff */
[----:B------:R-:W-:Y:S02]  /*15f70*/  F2FP.F16.F32.PACK_AB R9, R75, R74 ;  /* 0x0000004a4b09723e */ /* 0x000fe400000000ff */
[----:B------:R-:W-:-:S02]  /*15f80*/  F2FP.F16.F32.PACK_AB R10, R77, R166 ;  /* 0x000000a64d0a723e */ /* 0x000fc400000000ff */
[----:B------:R-:W-:Y:S01]  /*15f90*/  F2FP.F16.F32.PACK_AB R11, R79, R78 ;  /* 0x0000004e4f0b723e */ /* 0x000fe200000000ff */
[----:B------:R-:W-:Y:S01]  /*15fa0*/  STSM.16.M88.4 [R102], R24 ;  /* 0x0000001866007844 */ /* 0x000fe20000000200 */
[----:B------:R-:W-:Y:S02]  /*15fb0*/  MOV R118, R118 ;  /* 0x0000007600767202 */ /* 0x000fe40000000f00 */
[----:B0-----:R-:W-:Y:S02]  /*15fc0*/  F2FP.F16.F32.PACK_AB R12, R81, R167 ;  /* 0x000000a7510c723e */ /* 0x001fe400000000ff */
[----:B------:R-:W-:Y:S02]  /*15fd0*/  F2FP.F16.F32.PACK_AB R13, R83, R82 ;  /* 0x00000052530d723e */ /* 0x000fe400000000ff */
[----:B------:R-:W-:Y:S02]  /*15fe0*/  F2FP.F16.F32.PACK_AB R14, R85, R168 ;  /* 0x000000a8550e723e */ /* 0x000fe400000000ff */
[----:B------:R-:W-:Y:S01]  /*15ff0*/  F2FP.F16.F32.PACK_AB R15, R87, R86 ;  /* 0x00000056570f723e */ /* 0x000fe200000000ff */
[----:B------:R-:W-:Y:S01]  /*16000*/  STSM.16.M88.4 [R106], R28 ;  /* 0x0000001c6a007844 */ /* 0x000fe20000000200 */
[----:B------:R-:W-:-:S03]  /*16010*/  SHF.R.U64 R38, R38, 0x3, RZ ;  /* 0x0000000326267819 */ /* 0x000fc600000012ff */
[----:B------:R-:W-:Y:S01]  /*16020*/  STSM.16.M88.4 [R110], R32 ;  /* 0x000000206e007844 */ /* 0x000fe20000000200 */
[----:B------:R-:W-:-:S03]  /*16030*/  LOP3.LUT R38, R38, R5, RZ, 0x3c, !PT ;  /* 0x0000000526267212 */ /* 0x000fc600078e3cff */
[----:B------:R-:W-:Y:S01]  /*16040*/  STSM.16.M88.4 [R114], R8 ;  /* 0x0000000872007844 */ /* 0x000fe20000000200 */
[----:B------:R-:W-:-:S03]  /*16050*/  IMAD.X R143, RZ, RZ, R153, P0 ;  /* 0x000000ffff8f7224 */ /* 0x000fc600000e0699 */
[----:B------:R0:W-:Y:S01]  /*16060*/  STSM.16.M88.4 [R118], R12 ;  /* 0x0000000c76007844 */ /* 0x0001e20000000200 */
[----:B------:R-:W-:Y:S01]  /*16070*/  ISETP.NE.U32.AND P0, PT, RZ, UR4, PT ;  /* 0x00000004ff007c0c */ /* 0x000fe2000bf05070 */
[----:B------:R-:W-:Y:S01]  /*16080*/  IMAD.X R151, RZ, RZ, R153, P2 ;  /* 0x000000ffff977224 */ /* 0x000fe200010e0699 */
[----:B------:R-:W-:Y:S02]  /*16090*/  LOP3.LUT R187, R120, 0x380, RZ, 0xc0, !PT ;  /* 0x0000038078bb7812 */ /* 0x000fe400078ec0ff */
[----:B------:R-:W-:Y:S01]  /*160a0*/  ISETP.NE.AND.EX P0, PT, RZ, UR5, PT, P0 ;  /* 0x00000005ff007c0c */ /* 0x000fe2000bf05300 */
[----:B------:R-:W-:Y:S01]  /*160b0*/  ULDC.64 UR4, c[0x0][0xc08] ;  /* 0x0003020000047ab9 */ /* 0x000fe20000000a00 */
[----:B0-----:R-:W-:Y:S02]  /*160c0*/  F2FP.F16.F32.PACK_AB R12, R4, R178 ;  /* 0x000000b2040c723e */ /* 0x001fe400000000ff */
[----:B------:R-:W3:Y:S01]  /*160d0*/  LDC.64 R4, c[0x0][0xc00] ;  /* 0x00030000ff047b82 */ /* 0x000ee20000000a00 */
[----:B------:R-:W-:-:S02]  /*160e0*/  ISETP.NE.U32.AND P2, PT, RZ, UR4, PT ;  /* 0x00000004ff007c0c */ /* 0x000fc4000bf45070 */
[----:B------:R-:W-:Y:S01]  /*160f0*/  LOP3.LUT R181, R0, 0x380, RZ, 0xc0, !PT ;  /* 0x0000038000b57812 */ /* 0x000fe200078ec0ff */
[--C-:B------:R-:W-:Y:S01]  /*16100*/  IMAD.X R39, RZ, RZ, R153.reuse, P3 ;  /* 0x000000ffff277224 */ /* 0x100fe200018e0699 */
[----:B------:R-:W-:Y:S01]  /*16110*/  SHF.R.U64 R187, R187, 0x3, RZ ;  /* 0x00000003bbbb7819 */ /* 0x000fe200000012ff */
[--C-:B------:R-:W-:Y:S01]  /*16120*/  IMAD.X R135, RZ, RZ, R153.reuse, P4 ;  /* 0x000000ffff877224 */ /* 0x100fe200020e0699 */
[----:B------:R-:W-:Y:S01]  /*16130*/  ISETP.NE.AND.EX P2, PT, RZ, UR5, PT, P2 ;  /* 0x00000005ff007c0c */ /* 0x000fe2000bf45320 */
[----:B------:R-:W-:Y:S01]  /*16140*/  IMAD.X R139, RZ, RZ, R153, P5 ;  /* 0x000000ffff8b7224 */ /* 0x000fe200028e0699 */
[----:B------:R-:W-:Y:S02]  /*16150*/  SHF.R.U64 R181, R181, 0x3, RZ ;  /* 0x00000003b5b57819 */ /* 0x000fe400000012ff */
[----:B------:R-:W-:Y:S02]  /*16160*/  LOP3.LUT R138, R187, R120, RZ, 0x3c, !PT ;  /* 0x00000078bb8a7212 */ /* 0x000fe400078e3cff */
[----:B------:R-:W-:-:S02]  /*16170*/  MOV R126, R126 ;  /* 0x0000007e007e7202 */ /* 0x000fc40000000f00 */
[----:B------:R-:W-:Y:S02]  /*16180*/  F2FP.F16.F32.PACK_AB R24, R89, R169 ;  /* 0x000000a95918723e */ /* 0x000fe400000000ff */
[----:B------:R-:W-:Y:S02]  /*16190*/  F2FP.F16.F32.PACK_AB R25, R91, R90 ;  /* 0x0000005a5b19723e */ /* 0x000fe400000000ff */
[----:B------:R-:W-:Y:S02]  /*161a0*/  F2FP.F16.F32.PACK_AB R26, R93, R170 ;  /* 0x000000aa5d1a723e */ /* 0x000fe400000000ff */
[----:B------:R-:W-:Y:S01]  /*161b0*/  F2FP.F16.F32.PACK_AB R27, R95, R94 ;  /* 0x0000005e5f1b723e */ /* 0x000fe200000000ff */
[----:B------:R-:W-:Y:S01]  /*161c0*/  IMAD.X R147, RZ, RZ, R153, P1 ;  /* 0x000000ffff937224 */ /* 0x000fe200008e0699 */
[----:B------:R-:W-:Y:S02]  /*161d0*/  MOV R130, R130 ;  /* 0x0000008200827202 */ /* 0x000fe40000000f00 */
[----:B------:R-:W-:-:S02]  /*161e0*/  MOV R41, R38 ;  /* 0x0000002600297202 */ /* 0x000fc40000000f00 */
[----:B------:R-:W-:Y:S02]  /*161f0*/  LOP3.LUT R142, R181, R0, RZ, 0x3c, !PT ;  /* 0x00000000b58e7212 */ /* 0x000fe400078e3cff */
[----:B------:R-:W-:Y:S02]  /*16200*/  MOV R134, R134 ;  /* 0x0000008600867202 */ /* 0x000fe40000000f00 */
[----:B------:R-:W-:Y:S02]  /*16210*/  F2FP.F16.F32.PACK_AB R38, R109, R174 ;  /* 0x000000ae6d26723e */ /* 0x000fe400000000ff */
[----:B------:R-:W-:Y:S02]  /*16220*/  F2FP.F16.F32.PACK_AB R39, R56, R52 ;  /* 0x000000343827723e */ /* 0x000fe400000000ff */
[----:B------:R-:W-:Y:S02]  /*16230*/  MOV R0, R138 ;  /* 0x0000008a00007202 */ /* 0x000fe40000000f00 */
[----:B------:R-:W-:-:S02]  /*16240*/  F2FP.F16.F32.PACK_AB R8, R113, R175 ;  /* 0x000000af7108723e */ /* 0x000fc400000000ff */
[----:B------:R-:W-:Y:S02]  /*16250*/  F2FP.F16.F32.PACK_AB R9, R63, R60 ;  /* 0x0000003c3f09723e */ /* 0x000fe400000000ff */
[----:B------:R-:W-:Y:S02]  /*16260*/  F2FP.F16.F32.PACK_AB R10, R117, R177 ;  /* 0x000000b1750a723e */ /* 0x000fe400000000ff */
[----:B------:R-:W-:Y:S01]  /*16270*/  F2FP.F16.F32.PACK_AB R11, R71, R68 ;  /* 0x00000044470b723e */ /* 0x000fe200000000ff */
[----:B------:R0:W-:Y:S01]  /*16280*/  STSM.16.M88.4 [R126], R24 ;  /* 0x000000187e007844 */ /* 0x0001e20000000200 */
[----:B------:R-:W-:Y:S02]  /*16290*/  MOV R142, R142 ;  /* 0x0000008e008e7202 */ /* 0x000fe40000000f00 */
[----:B------:R-:W-:Y:S01]  /*162a0*/  F2FP.F16.F32.PACK_AB R13, R76, R72 ;  /* 0x000000484c0d723e */ /* 0x000fe200000000ff */
[----:B------:R-:W-:Y:S01]  /*162b0*/  STSM.16.M88.4 [R130], R64 ;  /* 0x0000004082007844 */ /* 0x000fe20000000200 */
[----:B------:R-:W-:-:S02]  /*162c0*/  F2FP.F16.F32.PACK_AB R14, R125, R179 ;  /* 0x000000b37d0e723e */ /* 0x000fc400000000ff */
[----:B------:R-:W-:Y:S01]  /*162d0*/  F2FP.F16.F32.PACK_AB R15, R84, R80 ;  /* 0x00000050540f723e */ /* 0x000fe200000000ff */
[----:B------:R-:W-:Y:S01]  /*162e0*/  STSM.16.M88.4 [R134], R36 ;  /* 0x0000002486007844 */ /* 0x000fe20000000200 */
[----:B------:R-:W-:Y:S02]  /*162f0*/  MOV R146, R146 ;  /* 0x0000009200927202 */ /* 0x000fe40000000f00 */
[----:B------:R-:W-:Y:S01]  /*16300*/  F2FP.F16.F32.PACK_AB R181, R92, R88 ;  /* 0x000000585cb5723e */ /* 0x000fe200000000ff */
[----:B------:R3:W-:Y:S01]  /*16310*/  STSM.16.M88.4 [R0], R8 ;  /* 0x0000000800007844 */ /* 0x0007e20000000200 */
[----:B------:R-:W-:Y:S02]  /*16320*/  F2FP.F16.F32.PACK_AB R183, R100, R96 ;  /* 0x0000006064b7723e */ /* 0x000fe400000000ff */
[----:B------:R-:W-:Y:S02]  /*16330*/  MOV R150, R150 ;  /* 0x0000009600967202 */ /* 0x000fe40000000f00 */
[----:B------:R-:W-:-:S02]  /*16340*/  F2FP.F16.F32.PACK_AB R138, R141, R140 ;  /* 0x0000008c8d8a723e */ /* 0x000fc400000000ff */
[----:B------:R-:W-:Y:S02]  /*16350*/  F2FP.F16.F32.PACK_AB R139, R116, R112 ;  /* 0x00000070748b723e */ /* 0x000fe400000000ff */
[----:B0-----:R-:W-:Y:S02]  /*16360*/  F2FP.F16.F32.PACK_AB R24, R145, R144 ;  /* 0x000000909118723e */ /* 0x001fe400000000ff */
[----:B------:R-:W-:Y:S02]  /*16370*/  F2FP.F16.F32.PACK_AB R25, R128, R124 ;  /* 0x0000007c8019723e */ /* 0x000fe400000000ff */
[----:B------:R-:W-:Y:S02]  /*16380*/  F2FP.F16.F32.PACK_AB R26, R149, R148 ;  /* 0x00000094951a723e */ /* 0x000fe400000000ff */
[----:B------:R-:W-:Y:S01]  /*16390*/  F2FP.F16.F32.PACK_AB R27, R3, R154 ;  /* 0x0000009a031b723e */ /* 0x000fe200000000ff */
[----:B---3--:R-:W-:Y:S01]  /*163a0*/  IMAD.WIDE R8, R184, 0x4, R4 ;  /* 0x00000004b8087825 */ /* 0x008fe200078e0204 */
[----:B------:R0:W-:Y:S01]  /*163b0*/  STSM.16.M88.4 [R142], R12 ;  /* 0x0000000c8e007844 */ /* 0x0001e20000000200 */
[----:B------:R-:W2:Y:S03]  /*163c0*/  @P2 LDC.64 R4, c[0x0][0xc08] ;  /* 0x00030200ff042b82 */ /* 0x000ea60000000a00 */
[----:B------:R3:W-:Y:S04]  /*163d0*/  STSM.16.M88.4 [R146], R180 ;  /* 0x000000b492007844 */ /* 0x0007e80000000200 */
[----:B------:R3:W-:Y:S01]  /*163e0*/  STSM.16.M88.4 [R150], R136 ;  /* 0x0000008896007844 */ /* 0x0007e20000000200 */
[----:B------:R-:W-:Y:S01]  /*163f0*/  ULDC UR4, c[0x0][0xa88] ;  /* 0x0002a20000047ab9 */ /* 0x000fe20000000800 */
[----:B------:R-:W-:Y:S01]  /*16400*/  IMAD.MOV.U32 R76, RZ, RZ, RZ ;  /* 0x000000ffff4c7224 */ /* 0x000fe200078e00ff */
[----:B------:R-:W4:Y:S01]  /*16410*/  LDC R3, c[0x0][0xbe8] ;  /* 0x0002fa00ff037b82 */ /* 0x000f220000000800 */
[----:B------:R3:W-:Y:S07]  /*16420*/  STSM.16.M88.4 [R41], R24 ;  /* 0x0000001829007844 */ /* 0x0007ee0000000200 */
[----:B------:R-:W-:Y:S01]  /*16430*/  BAR.SYNC.DEFER_BLOCKING 0x1, 0x100 ;  /* 0x0044000000007b1d */ /* 0x000fe20000010000 */
[----:B------:R-:W-:-:S02]  /*16440*/  IMAD.U32 R10, RZ, RZ, UR4 ;  /* 0x00000004ff0a7e24 */ /* 0x000fc4000f8e00ff */
[----:B--2---:R-:W-:-:S03]  /*16450*/  @P2 IMAD.WIDE R4, R184, 0x4, R4 ;  /* 0x00000004b8042825 */ /* 0x004fc600078e0204 */
[----:B------:R3:W5:Y:S04]  /*16460*/  @P0 LDG.E R76, desc[UR52][R8.64] ;  /* 0x00000034084c0981 */ /* 0x000768000c1e1900 */
[----:B------:R3:W5:Y:S01]  /*16470*/  @P2 LDG.E R10, desc[UR52][R4.64] ;  /* 0x00000034040a2981 */ /* 0x000762000c1e1900 */
[----:B----4-:R-:W-:-:S13]  /*16480*/  ISETP.NE.AND P1, PT, R3, 0x1, PT ;  /* 0x000000010300780c */ /* 0x010fda0003f25270 */
[----:B0-----:R-:W0:Y:S08]  /*16490*/  @P1 LDC R12, c[0x0][0xbec] ;  /* 0x0002fb00ff0c1b82 */ /* 0x001e300000000800 */
[----:B------:R-:W2:Y:S01]  /*164a0*/  @P1 LDC R13, c[0x0][0xbf0] ;  /* 0x0002fc00ff0d1b82 */ /* 0x000ea20000000800 */
[----:B------:R-:W-:Y:S01]  /*164b0*/  SHF.R.S32.HI R78, RZ, 0x1f, R176 ;  /* 0x0000001fff4e7819 */ /* 0x000fe200000114b0 */
[----:B---3--:R-:W-:Y:S06]  /*164c0*/  @P2 BRA `(.L_x_3030) ;  /* 0x0000000000102947 */ /* 0x008fec0003800000 */
[----:B------:R-:W-:Y:S05]  /*164d0*/  @!P0 BRA `(.L_x_3030) ;  /* 0x00000000000c8947 */ /* 0x000fea0003800000 */
[----:B------:R-:W3:Y:S04]  /*164e0*/  LDG.E R5, desc[UR52][R8.64] ;  /* 0x0000003408057981 */ /* 0x000ee8000c1e1900 */
[----:B-----5:R-:W3:Y:S02]  /*164f0*/  LDG.E R10, desc[UR52][R8.64+0x4] ;  /* 0x00000434080a7981 */ /* 0x020ee4000c1e1900 */
[----:B---3--:R-:W-:-:S07]  /*16500*/  IMAD.IADD R10, R10, 0x1, -R5 ;  /* 0x000000010a0a7824 */ /* 0x008fce00078e0a05 */
.L_x_3030:
[----:B------:R-:W3:Y:S01]  /*16510*/  S2R R24, SR_TID.X ;  /* 0x0000000000187919 */ /* 0x000ee20000002100 */
[----:B------:R-:W-:Y:S01]  /*16520*/  ULDC.64 UR4, c[0x0][0xb90] ;  /* 0x0002e40000047ab9 */ /* 0x000fe20000000a00 */
[----:B------:R-:W-:Y:S01]  /*16530*/  IMAD.IADD R15, R226, 0x1, R218 ;  /* 0x00000001e20f7824 */ /* 0x000fe200078e02da */
[----:B-----5:R-:W-:Y:S01]  /*16540*/  SHF.R.S32.HI R77, RZ, 0x1f, R76 ;  /* 0x0000001fff4d7819 */ /* 0x020fe2000001144c */
[----:B------:R-:W-:Y:S01]  /*16550*/  IMAD R0, R78, UR4, RZ ;  /* 0x000000044e007c24 */ /* 0x000fe2000f8e02ff */
[----:B------:R-:W-:Y:S01]  /*16560*/  SHF.R.S32.HI R80, RZ, 0x1f, R184 ;  /* 0x0000001fff507819 */ /* 0x000fe200000114b8 */
[----:B------:R-:W-:Y:S01]  /*16570*/  IMAD.MOV.U32 R9, RZ, RZ, R15 ;  /* 0x000000ffff097224 */ /* 0x000fe200078e000f */
[----:B------:R-:W-:Y:S01]  /*16580*/  SEL R81, R184, RZ, !P0 ;  /* 0x000000ffb8517207 */ /* 0x000fe20004000000 */
[----:B------:R-:W-:Y:S01]  /*16590*/  IMAD R11, R176, UR5, R0 ;  /* 0x00000005b00b7c24 */ /* 0x000fe2000f8e0200 */
[----:B------:R-:W-:Y:S01]  /*165a0*/  SEL R80, R80, RZ, !P0 ;  /* 0x000000ff50507207 */ /* 0x000fe20004000000 */
[----:B0-----:R-:W-:Y:S01]  /*165b0*/  @P1 IMAD.HI.U32 R0, R15, R12, RZ ;  /* 0x0000000c0f001227 */ /* 0x001fe200078e00ff */
[----:B------:R-:W0:Y:S03]  /*165c0*/  @P1 LDC R85, c[0x0][0xbec] ;  /* 0x0002fb00ff551b82 */ /* 0x000e260000000800 */
[----:B------:R-:W-:Y:S01]  /*165d0*/  IMAD.WIDE.U32 R4, R176, UR4, R76 ;  /* 0x00000004b0047c25 */ /* 0x000fe2000f8e004c */
[----:B--2---:R-:W-:Y:S01]  /*165e0*/  @P1 SHF.R.U32.HI R9, RZ, R13, R0 ;  /* 0x0000000dff091219 */ /* 0x004fe20000011600 */
[----:B------:R-:W-:-:S02]  /*165f0*/  ULDC.64 UR4, c[0x0][0xb98] ;  /* 0x0002e60000047ab9 */ /* 0x000fc40000000a00 */
[----:B------:R-:W-:Y:S01]  /*16600*/  IMAD.IADD R5, R5, 0x1, R11 ;  /* 0x0000000105057824 */ /* 0x000fe200078e020b */
[----:B------:R-:W2:Y:S01]  /*16610*/  @P1 LDC R87, c[0x0][0xbf0] ;  /* 0x0002fc00ff571b82 */ /* 0x000ea20000000800 */
[----:B------:R-:W-:Y:S02]  /*16620*/  IMAD.MOV R0, RZ, RZ, -R9 ;  /* 0x000000ffff007224 */ /* 0x000fe400078e0a09 */
[----:B------:R-:W-:-:S04]  /*16630*/  IMAD.WIDE.U32 R4, R81, UR4, R4 ;  /* 0x0000000451047c25 */ /* 0x000fc8000f8e0004 */
[----:B------:R-:W-:Y:S01]  /*16640*/  IMAD R11, R3, R0, R15 ;  /* 0x00000000030b7224 */ /* 0x000fe200078e020f */
[----:B------:R-:W-:Y:S01]  /*16650*/  SHF.R.S32.HI R15, RZ, 0x1f, R9 ;  /* 0x0000001fff0f7819 */ /* 0x000fe20000011409 */
[----:B------:R-:W-:Y:S01]  /*16660*/  IMAD R83, R10, R3, RZ ;  /* 0x000000030a537224 */ /* 0x000fe200078e02ff */
[----:B------:R-:W-:Y:S01]  /*16670*/  IADD3 R4, P2, R9, R4, RZ ;  /* 0x0000000409047210 */ /* 0x000fe20007f5e0ff */
[----:B---3--:R-:W-:-:S05]  /*16680*/  VIADD R24, R24, 0xffffff80 ;  /* 0xffffff8018187836 */ /* 0x008fca0000000000 */
[----:B------:R-:W-:-:S04]  /*16690*/  SHF.R.S32.HI R8, RZ, 0x1f, R24 ;  /* 0x0000001fff087819 */ /* 0x000fc80000011418 */
[CC--:B------:R-:W-:Y:S02]  /*166a0*/  LEA.HI R12, R8.reuse, R24.reuse, RZ, 0x7 ;  /* 0x00000018080c7211 */ /* 0x0c0fe400078f38ff */
[----:B------:R-:W-:Y:S02]  /*166b0*/  LEA.HI R79, R8, R24, RZ, 0x3 ;  /* 0x00000018084f7211 */ /* 0x000fe400078f18ff */
[----:B------:R-:W-:Y:S02]  /*166c0*/  LOP3.LUT R8, R12, 0xffffff80, RZ, 0xc0, !PT ;  /* 0xffffff800c087812 */ /* 0x000fe400078ec0ff */
[----:B------:R-:W-:Y:S02]  /*166d0*/  LOP3.LUT R82, R79, 0xfffffff8, RZ, 0xc0, !PT ;  /* 0xfffffff84f527812 */ /* 0x000fe400078ec0ff */
[----:B------:R-:W-:Y:S01]  /*166e0*/  SHF.R.S32.HI R79, RZ, 0x3, R79 ;  /* 0x00000003ff4f7819 */ /* 0x000fe2000001144f */
[----:B------:R-:W-:Y:S02]  /*166f0*/  IMAD.IADD R14, R24, 0x1, -R8 ;  /* 0x00000001180e7824 */ /* 0x000fe400078e0a08 */
[----:B------:R-:W-:-:S02]  /*16700*/  IMAD R8, R80, UR4, RZ ;  /* 0x0000000450087c24 */ /* 0x000fc4000f8e02ff */
[----:B------:R-:W-:Y:S01]  /*16710*/  IMAD.IADD R82, R24, 0x1, -R82 ;  /* 0x0000000118527824 */ /* 0x000fe200078e0a52 */
[----:B------:R-:W-:Y:S01]  /*16720*/  SHF.R.S32.HI R25, RZ, 0x1f, R14 ;  /* 0x0000001fff197819 */ /* 0x000fe2000001140e */
[----:B------:R-:W-:Y:S01]  /*16730*/  IMAD R8, R81, UR5, R8 ;  /* 0x0000000551087c24 */ /* 0x000fe2000f8e0208 */
[----:B------:R-:W-:Y:S01]  /*16740*/  ULDC.64 UR4, c[0x0][0xb88] ;  /* 0x0002e20000047ab9 */ /* 0x000fe20000000a00 */
[----:B------:R-:W-:Y:S01]  /*16750*/  IMAD.SHL.U32 R0, R82, 0x8, RZ ;  /* 0x0000000852007824 */ /* 0x000fe200078e00ff */
[----:B------:R-:W-:Y:S02]  /*16760*/  LEA.HI R24, R25, R14, RZ, 0x2 ;  /* 0x0000000e19187211 */ /* 0x000fe400078f10ff */
[----:B------:R-:W-:Y:S01]  /*16770*/  IADD3.X R5, R15, R5, R8, P2, !PT ;  /* 0x000000050f057210 */ /* 0x000fe200017fe408 */
[----:B------:R-:W-:Y:S01]  /*16780*/  IMAD R13, R79, 0x40, R0 ;  /* 0x000000404f0d7824 */ /* 0x000fe200078e0200 */
[----:B------:R-:W-:Y:S02]  /*16790*/  SHF.R.S32.HI R8, RZ, 0x1f, R11 ;  /* 0x0000001fff087819 */ /* 0x000fe4000001140b */
[----:B------:R-:W-:Y:S01]  /*167a0*/  SHF.R.S32.HI R26, RZ, 0x2, R24 ;  /* 0x00000002ff1a7819 */ /* 0x000fe20000011418 */
[----:B------:R-:W-:Y:S01]  /*167b0*/  IMAD.WIDE.U32 R4, R11, UR4, R4 ;  /* 0x000000040b047c25 */ /* 0x000fe2000f8e0004 */
[----:B------:R-:W-:-:S02]  /*167c0*/  SHF.R.S32.HI R27, RZ, 0x1f, R24 ;  /* 0x0000001fff1b7819 */ /* 0x000fc40000011418 */
[----:B------:R-:W-:Y:S01]  /*167d0*/  LOP3.LUT P0, RZ, R14, 0x3, RZ, 0xc0, !PT ;  /* 0x000000030eff7812 */ /* 0x000fe2000780c0ff */
[----:B------:R-:W-:Y:S01]  /*167e0*/  IMAD R8, R8, UR4, RZ ;  /* 0x0000000408087c24 */ /* 0x000fe2000f8e02ff */
[----:B------:R-:W-:Y:S01]  /*167f0*/  LEA.HI R27, R27, R26, RZ, 0x3 ;  /* 0x0000001a1b1b7211 */ /* 0x000fe200078f18ff */
[----:B------:R-:W-:Y:S01]  /*16800*/  IMAD.WIDE R20, R13, 0x2, R20 ;  /* 0x000000020d147825 */ /* 0x000fe200078e0214 */
[----:B------:R-:W-:Y:S02]  /*16810*/  SHF.R.S32.HI R13, RZ, 0x7, R12 ;  /* 0x00000007ff0d7819 */ /* 0x000fe4000001140c */
[----:B------:R-:W-:Y:S01]  /*16820*/  LEA.HI R14, R25, R14, RZ, 0x5 ;  /* 0x0000000e190e7211 */ /* 0x000fe200078f28ff */
[----:B------:R-:W-:Y:S01]  /*16830*/  IMAD R9, R11, UR5, R8 ;  /* 0x000000050b097c24 */ /* 0x000fe2000f8e0208 */
[----:B------:R-:W-:Y:S01]  /*16840*/  ULDC.64 UR4, c[0x0][0xb50] ;  /* 0x0002d40000047ab9 */ /* 0x000fe20000000a00 */
[----:B------:R-:W-:Y:S02]  /*16850*/  IADD3 R73, P5, R20, 0x1000, RZ ;  /* 0x0000100014497810 */ /* 0x000fe40007fbe0ff */
[----:B------:R-:W-:Y:S01]  /*16860*/  IMAD.IADD R5, R5, 0x1, R9 ;  /* 0x0000000105057824 */ /* 0x000fe200078e0209 */
[----:B------:R-:W-:-:S02]  /*16870*/  LEA R8, P2, R4, UR4, 0x2 ;  /* 0x0000000404087c11 */ /* 0x000fc4000f8410ff */
[----:B------:R-:W-:Y:S02]  /*16880*/  IADD3 R69, P4, R20, 0x2000, RZ ;  /* 0x0000200014457810 */ /* 0x000fe40007f9e0ff */
[----:B------:R-:W-:Y:S01]  /*16890*/  LEA.HI.X R11, R4, UR5, R5, 0x2, P2 ;  /* 0x00000005040b7c11 */ /* 0x000fe200090f1405 */
[----:B------:R-:W-:Y:S01]  /*168a0*/  ULDC.64 UR4, c[0x0][0xaa0] ;  /* 0x0002a80000047ab9 */ /* 0x000fe20000000a00 */
[C---:B------:R-:W-:Y:S02]  /*168b0*/  IADD3 R65, P2, R20.reuse, 0x3000, RZ ;  /* 0x0000300014417810 */ /* 0x040fe40007f5e0ff */
[----:B------:R-:W-:Y:S01]  /*168c0*/  IADD3 R61, P3, R20, 0x4000, RZ ;  /* 0x00004000143d7810 */ /* 0x000fe20007f7e0ff */
[----:B------:R-:W-:Y:S01]  /*168d0*/  SHFL.IDX PT, R15, R11, RZ, 0x1c1f ;  /* 0x001c1fff0b0f7589 */ /* 0x000fe200000e0000 */
[----:B------:R-:W-:Y:S02]  /*168e0*/  LOP3.LUT R64, R65, 0x380, RZ, 0xc0, !PT ;  /* 0x0000038041407812 */ /* 0x000fe400078ec0ff */
[----:B------:R-:W-:-:S02]  /*168f0*/  LOP3.LUT R72, R73, 0x380, RZ, 0xc0, !PT ;  /* 0x0000038049487812 */ /* 0x000fc400078ec0ff */
[----:B------:R-:W-:Y:S02]  /*16900*/  SHF.R.U64 R64, R64, 0x3, RZ ;  /* 0x0000000340407819 */ /* 0x000fe400000012ff */
[----:B------:R-:W-:Y:S02]  /*16910*/  LOP3.LUT R68, R69, 0x380, RZ, 0xc0, !PT ;  /* 0x0000038045447812 */ /* 0x000fe400078ec0ff */
[----:B------:R-:W-:Y:S02]  /*16920*/  LOP3.LUT R60, R61, 0x380, RZ, 0xc0, !PT ;  /* 0x000003803d3c7812 */ /* 0x000fe400078ec0ff */
[----:B------:R-:W-:Y:S01]  /*16930*/  LOP3.LUT R64, R64, R65, RZ, 0x3c, !PT ;  /* 0x0000004140407212 */ /* 0x000fe200078e3cff */
[----:B------:R-:W-:Y:S01]  /*16940*/  IMAD.X R65, RZ, RZ, R21, P2 ;  /* 0x000000ffff417224 */ /* 0x000fe200010e0615 */
[----:B------:R-:W-:Y:S02]  /*16950*/  IADD3 R49, P2, R20, 0x7000, RZ ;  /* 0x0000700014317810 */ /* 0x000fe40007f5e0ff */
[----:B------:R-:W-:-:S02]  /*16960*/  SHF.R.U64 R72, R72, 0x3, RZ ;  /* 0x0000000348487819 */ /* 0x000fc400000012ff */
[----:B------:R-:W-:Y:S02]  /*16970*/  SHF.R.U64 R68, R68, 0x3, RZ ;  /* 0x0000000344447819 */ /* 0x000fe400000012ff */
[----:B------:R-:W-:Y:S02]  /*16980*/  SHF.R.U64 R60, R60, 0x3, RZ ;  /* 0x000000033c3c7819 */ /* 0x000fe400000012ff */
[----:B------:R-:W-:Y:S02]  /*16990*/  LOP3.LUT R48, R49, 0x380, RZ, 0xc0, !PT ;  /* 0x0000038031307812 */ /* 0x000fe400078ec0ff */
[----:B------:R-:W-:Y:S01]  /*169a0*/  LOP3.LUT R72, R72, R73, RZ, 0x3c, !PT ;  /* 0x0000004948487212 */ /* 0x000fe200078e3cff */
[--C-:B------:R-:W-:Y:S01]  /*169b0*/  IMAD.X R73, RZ, RZ, R21.reuse, P5 ;  /* 0x000000ffff497224 */ /* 0x100fe200028e0615 */
[----:B------:R-:W-:Y:S01]  /*169c0*/  LOP3.LUT R68, R68, R69, RZ, 0x3c, !PT ;  /* 0x0000004544447212 */ /* 0x000fe200078e3cff */
[--C-:B------:R-:W-:Y:S01]  /*169d0*/  IMAD.X R69, RZ, RZ, R21.reuse, P4 ;  /* 0x000000ffff457224 */ /* 0x100fe200020e0615 */
[----:B------:R-:W-:Y:S01]  /*169e0*/  LOP3.LUT R60, R60, R61, RZ, 0x3c, !PT ;  /* 0x0000003d3c3c7212 */ /* 0x000fe200078e3cff */
[----:B------:R-:W-:Y:S01]  /*169f0*/  IMAD.X R61, RZ, RZ, R21, P3 ;  /* 0x000000ffff3d7224 */ /* 0x000fe200018e0615 */
[----:B------:R-:W-:-:S02]  /*16a00*/  LOP3.LUT R27, R27, 0xfffffff8, RZ, 0xc0, !PT ;  /* 0xfffffff81b1b7812 */ /* 0x000fc400078ec0ff */
[----:B------:R-:W-:Y:S02]  /*16a10*/  LEA.HI R12, R12, R13, RZ, 0x1 ;  /* 0x0000000d0c0c7211 */ /* 0x000fe400078f08ff */
[----:B------:R-:W-:Y:S01]  /*16a20*/  IADD3 R57, P5, R20, 0x5000, RZ ;  /* 0x0000500014397810 */ /* 0x000fe20007fbe0ff */
[----:B------:R-:W-:Y:S01]  /*16a30*/  IMAD.IADD R27, R26, 0x1, -R27 ;  /* 0x000000011a1b7824 */ /* 0x000fe200078e0a1b */
[C---:B------:R-:W-:Y:S01]  /*16a40*/  IADD3 R53, P4, R20.reuse, 0x6000, RZ ;  /* 0x0000600014357810 */ /* 0x040fe20007f9e0ff */
[----:B------:R-:W-:Y:S01]  /*16a50*/  SHFL.IDX PT, R26, R8, 0x1, 0x1c1f ;  /* 0x003c1f00081a7f89 */ /* 0x000fe200000e0000 */
[----:B------:R-:W-:Y:S02]  /*16a60*/  IADD3 R45, P3, R20, 0x8000, RZ ;  /* 0x00008000142d7810 */ /* 0x000fe40007f7e0ff */
[----:B------:R-:W-:Y:S02]  /*16a70*/  SHF.R.U64 R48, R48, 0x3, RZ ;  /* 0x0000000330307819 */ /* 0x000fe400000012ff */
[----:B------:R-:W-:-:S02]  /*16a80*/  LOP3.LUT R12, R12, 0x3fffffe, RZ, 0xc0, !PT ;  /* 0x03fffffe0c0c7812 */ /* 0x000fc400078ec0ff */
[----:B------:R-:W-:Y:S02]  /*16a90*/  SHF.R.S32.HI R14, RZ, 0x5, R14 ;  /* 0x00000005ff0e7819 */ /* 0x000fe4000001140e */
[----:B------:R-:W-:Y:S01]  /*16aa0*/  LOP3.LUT R56, R57, 0x380, RZ, 0xc0, !PT ;  /* 0x0000038039387812 */ /* 0x000fe200078ec0ff */
[----:B------:R-:W-:Y:S01]  /*16ab0*/  IMAD.IADD R12, R13, 0x1, -R12 ;  /* 0x000000010d0c7824 */ /* 0x000fe200078e0a0c */
[----:B------:R-:W-:Y:S01]  /*16ac0*/  LOP3.LUT R52, R53, 0x380, RZ, 0xc0, !PT ;  /* 0x0000038035347812 */ /* 0x000fe200078ec0ff */
[----:B------:R-:W-:Y:S01]  /*16ad0*/  IMAD R27, R14, 0x10, R27 ;  /* 0x000000100e1b7824 */ /* 0x000fe200078e021b */
[----:B------:R-:W-:Y:S01]  /*16ae0*/  LOP3.LUT R44, R45, 0x380, RZ, 0xc0, !PT ;  /* 0x000003802d2c7812 */ /* 0x000fe200078ec0ff */
[----:B------:R-:W3:Y:S01]  /*16af0*/  SHFL.IDX PT, R14, R8, RZ, 0x1c1f ;  /* 0x001c1fff080e7589 */ /* 0x000ee200000e0000 */
[----:B------:R-:W-:Y:S01]  /*16b00*/  LOP3.LUT R48, R48, R49, RZ, 0x3c, !PT ;  /* 0x0000003130307212 */ /* 0x000fe200078e3cff */
[----:B------:R-:W-:Y:S01]  /*16b10*/  IMAD.X R49, RZ, RZ, R21, P2 ;  /* 0x000000ffff317224 */ /* 0x000fe200010e0615 */
[----:B------:R-:W-:Y:S01]  /*16b20*/  IADD3 R33, P2, R20, 0xb000, RZ ;  /* 0x0000b00014217810 */ /* 0x000fe20007f5e0ff */
[----:B------:R-:W-:Y:S01]  /*16b30*/  IMAD R9, R12, 0x40, R27 ;  /* 0x000000400c097824 */ /* 0x000fe200078e021b */
[----:B------:R-:W-:Y:S01]  /*16b40*/  SHF.R.U64 R56, R56, 0x3, RZ ;  /* 0x0000000338387819 */ /* 0x000fe200000012ff */
[----:B------:R-:W4:Y:S01]  /*16b50*/  SHFL.IDX PT, R27, R11, 0x1, 0x1c1f ;  /* 0x003c1f000b1b7f89 */ /* 0x000f2200000e0000 */
[----:B------:R-:W-:Y:S01]  /*16b60*/  SHF.R.U64 R52, R52, 0x3, RZ ;  /* 0x0000000334347819 */ /* 0x000fe200000012ff */
[----:B------:R-:W-:Y:S01]  /*16b70*/  IMAD.IADD R4, R9, 0x1, R218 ;  /* 0x0000000109047824 */ /* 0x000fe200078e02da */
[----:B------:R-:W-:-:S02]  /*16b80*/  SHF.R.U64 R44, R44, 0x3, RZ ;  /* 0x000000032c2c7819 */ /* 0x000fc400000012ff */
[----:B------:R-:W-:Y:S02]  /*16b90*/  LOP3.LUT R32, R33, 0x380, RZ, 0xc0, !PT ;  /* 0x0000038021207812 */ /* 0x000fe400078ec0ff */
        /* <DEDUP_REMOVED lines=8> */
[----:B------:R-:W-:Y:S02]  /*16c20*/  IADD3 R29, P3, R20, 0xc000, RZ ;  /* 0x0000c000141d7810 */ /* 0x000fe40007f7e0ff */
[----:B------:R-:W-:Y:S02]  /*16c30*/  SHF.R.U64 R32, R32, 0x3, RZ ;  /* 0x0000000320207819 */ /* 0x000fe400000012ff */
[----:B------:R-:W-:Y:S02]  /*16c40*/  LOP3.LUT R40, R41, 0x380, RZ, 0xc0, !PT ;  /* 0x0000038029287812 */ /* 0x000fe400078ec0ff */
[----:B------:R-:W-:Y:S02]  /*16c50*/  LOP3.LUT R36, R37, 0x380, RZ, 0xc0, !PT ;  /* 0x0000038025247812 */ /* 0x000fe400078ec0ff */
[----:B------:R-:W-:Y:S02]  /*16c60*/  LOP3.LUT R28, R29, 0x380, RZ, 0xc0, !PT ;  /* 0x000003801d1c7812 */ /* 0x000fe400078ec0ff */
[----:B------:R-:W-:Y:S01]  /*16c70*/  LOP3.LUT R32, R32, R33, RZ, 0x3c, !PT ;  /* 0x0000002120207212 */ /* 0x000fe200078e3cff */
[----:B------:R-:W-:Y:S01]  /*16c80*/  IMAD.X R33, RZ, RZ, R21, P2 ;  /* 0x000000ffff217224 */ /* 0x000fe200010e0615 */
[C---:B------:R-:W-:Y:S01]  /*16c90*/  ISETP.GE.OR P2, PT, R4.reuse, R83, P0 ;  /* 0x000000530400720c */ /* 0x040fe20000746670 */
[----:B------:R-:W-:Y:S01]  /*16ca0*/  VIADD R4, R4, 0x8 ;  /* 0x0000000804047836 */ /* 0x000fe20000000000 */
[----:B------:R-:W-:-:S02]  /*16cb0*/  SHF.R.U64 R40, R40, 0x3, RZ ;  /* 0x0000000328287819 */ /* 0x000fc400000012ff */
[----:B------:R-:W-:Y:S02]  /*16cc0*/  SHF.R.U64 R36, R36, 0x3, RZ ;  /* 0x0000000324247819 */ /* 0x000fe400000012ff */
[----:B------:R-:W-:Y:S02]  /*16cd0*/  SHF.R.U64 R28, R28, 0x3, RZ ;  /* 0x000000031c1c7819 */ /* 0x000fe400000012ff */
[----:B------:R-:W-:Y:S01]  /*16ce0*/  LOP3.LUT R40, R40, R41, RZ, 0x3c, !PT ;  /* 0x0000002928287212 */ /* 0x000fe200078e3cff */
[--C-:B------:R-:W-:Y:S01]  /*16cf0*/  IMAD.X R41, RZ, RZ, R21.reuse, P5 ;  /* 0x000000ffff297224 */ /* 0x100fe200028e0615 */
[----:B------:R-:W-:Y:S01]  /*16d00*/  LOP3.LUT R36, R36, R37, RZ, 0x3c, !PT ;  /* 0x0000002524247212 */ /* 0x000fe200078e3cff */
[--C-:B------:R-:W-:Y:S01]  /*16d10*/  IMAD.X R37, RZ, RZ, R21.reuse, P4 ;  /* 0x000000ffff257224 */ /* 0x100fe200020e0615 */
[----:B------:R-:W-:Y:S01]  /*16d20*/  LOP3.LUT R28, R28, R29, RZ, 0x3c, !PT ;  /* 0x0000001d1c1c7212 */ /* 0x000fe200078e3cff */
[----:B------:R-:W-:Y:S01]  /*16d30*/  IMAD.X R29, RZ, RZ, R21, P3 ;  /* 0x000000ffff1d7224 */ /* 0x000fe200018e0615 */
[----:B------:R-:W-:Y:S01]  /*16d40*/  ISETP.GE.OR P0, PT, R4, R83, P0 ;  /* 0x000000530400720c */ /* 0x000fe20000706670 */
[----:B---3--:R-:W-:Y:S01]  /*16d50*/  @!P2 ST.E desc[UR52][R14.64], R7 ;  /* 0x000000070e00a985 */ /* 0x008fe2000c101934 */
[----:B------:R-:W-:-:S02]  /*16d60*/  IADD3 R25, P5, R20, 0xd000, RZ ;  /* 0x0000d00014197810 */ /* 0x000fc40007fbe0ff */
[C---:B------:R-:W-:Y:S02]  /*16d70*/  IADD3 R13, P4, R20.reuse, 0xe000, RZ ;  /* 0x0000e000140d7810 */ /* 0x040fe40007f9e0ff */
[C---:B------:R-:W-:Y:S02]  /*16d80*/  LOP3.LUT R5, R20.reuse, 0x380, RZ, 0xc0, !PT ;  /* 0x0000038014057812 */ /* 0x040fe400078ec0ff */
[----:B------:R-:W-:Y:S02]  /*16d90*/  IADD3 R9, P3, R20, 0xf000, RZ ;  /* 0x0000f00014097810 */ /* 0x000fe40007f7e0ff */
[----:B------:R-:W-:Y:S02]  /*16da0*/  LOP3.LUT R24, R25, 0x380, RZ, 0xc0, !PT ;  /* 0x0000038019187812 */ /* 0x000fe400078ec0ff */
[----:B------:R-:W-:Y:S01]  /*16db0*/  LOP3.LUT R12, R13, 0x380, RZ, 0xc0, !PT ;  /* 0x000003800d0c7812 */ /* 0x000fe200078ec0ff */
[----:B----4-:R3:W-:Y:S01]  /*16dc0*/  @!P0 ST.E desc[UR52][R26.64], R6 ;  /* 0x000000061a008985 */ /* 0x0107e2000c101934 */
[----:B------:R-:W-:-:S02]  /*16dd0*/  SHF.R.U64 R5, R5, 0x3, RZ ;  /* 0x0000000305057819 */ /* 0x000fc400000012ff */
[----:B------:R-:W-:Y:S01]  /*16de0*/  LOP3.LUT R4, R9, 0x380, RZ, 0xc0, !PT ;  /* 0x0000038009047812 */ /* 0x000fe200078ec0ff */
[----:B------:R-:W5:Y:S01]  /*16df0*/  LD.E.128 R72, desc[UR52][R72.64] ;  /* 0x0000003448487980 */ /* 0x000f62000c101d00 */
[----:B------:R-:W-:Y:S02]  /*16e00*/  SHF.R.U64 R24, R24, 0x3, RZ ;  /* 0x0000000318187819 */ /* 0x000fe400000012ff */
[----:B------:R-:W-:Y:S01]  /*16e10*/  SHF.R.U64 R12, R12, 0x3, RZ ;  /* 0x000000030c0c7819 */ /* 0x000fe200000012ff */
[----:B------:R-:W5:Y:S01]  /*16e20*/  LD.E.128 R68, desc[UR52][R68.64] ;  /* 0x0000003444447980 */ /* 0x000f62000c101d00 */
[----:B------:R-:W-:Y:S01]  /*16e30*/  LOP3.LUT R20, R5, R20, RZ, 0x3c, !PT ;  /* 0x0000001405147212 */ /* 0x000fe200078e3cff */
[--C-:B------:R-:W-:Y:S01]  /*16e40*/  IMAD.X R5, RZ, RZ, R21.reuse, P3 ;  /* 0x000000ffff057224 */ /* 0x100fe200018e0615 */
[----:B------:R-:W-:Y:S01]  /*16e50*/  SHF.R.U64 R4, R4, 0x3, RZ ;  /* 0x0000000304047819 */ /* 0x000fe200000012ff */
[----:B------:R-:W5:Y:S01]  /*16e60*/  LD.E.128 R64, desc[UR52][R64.64] ;  /* 0x0000003440407980 */ /* 0x000f62000c101d00 */
[----:B------:R-:W-:Y:S01]  /*16e70*/  LOP3.LUT R24, R24, R25, RZ, 0x3c, !PT ;  /* 0x0000001918187212 */ /* 0x000fe200078e3cff */
[--C-:B------:R-:W-:Y:S01]  /*16e80*/  IMAD.X R25, RZ, RZ, R21.reuse, P5 ;  /* 0x000000ffff197224 */ /* 0x100fe200028e0615 */
[----:B------:R-:W-:Y:S01]  /*16e90*/  LOP3.LUT R12, R12, R13, RZ, 0x3c, !PT ;  /* 0x0000000d0c0c7212 */ /* 0x000fe200078e3cff */
[----:B------:R-:W-:Y:S01]  /*16ea0*/  IMAD.X R13, RZ, RZ, R21, P4 ;  /* 0x000000ffff0d7224 */ /* 0x000fe200020e0615 */
[----:B------:R-:W-:Y:S01]  /*16eb0*/  LOP3.LUT R4, R4, R9, RZ, 0x3c, !PT ;  /* 0x0000000904047212 */ /* 0x000fe200078e3cff */
[----:B------:R-:W5:Y:S04]  /*16ec0*/  LD.E.128 R60, desc[UR52][R60.64] ;  /* 0x000000343c3c7980 */ /* 0x000f68000c101d00 */
[----:B------:R4:W5:Y:S04]  /*16ed0*/  LD.E.128 R8, desc[UR52][R20.64] ;  /* 0x0000003414087980 */ /* 0x000968000c101d00 */
[----:B------:R-:W5:Y:S04]  /*16ee0*/  LD.E.128 R56, desc[UR52][R56.64] ;  /* 0x0000003438387980 */ /* 0x000f68000c101d00 */
[----:B------:R-:W5:Y:S01]  /*16ef0*/  LD.E.128 R52, desc[UR52][R52.64] ;  /* 0x0000003434347980 */ /* 0x000f62000c101d00 */
[----:B----4-:R-:W-:-:S03]  /*16f00*/  IMAD R21, R77, UR4, RZ ;  /* 0x000000044d157c24 */ /* 0x010fc6000f8e02ff */
[----:B------:R-:W5:Y:S01]  /*16f10*/  LD.E.128 R48, desc[UR52][R48.64] ;  /* 0x0000003430307980 */ /* 0x000f62000c101d00 */
[C---:B------:R-:W-:Y:S02]  /*16f20*/  IMAD R77, R76.reuse, UR5, R21 ;  /* 0x000000054c4d7c24 */ /* 0x040fe4000f8e0215 */
[----:B------:R-:W-:Y:S01]  /*16f30*/  IMAD.WIDE.U32 R20, R76, UR4, RZ ;  /* 0x000000044c147c25 */ /* 0x000fe2000f8e00ff */
[----:B------:R-:W-:Y:S01]  /*16f40*/  ULDC.64 UR4, c[0x0][0xae8] ;  /* 0x0002ba0000047ab9 */ /* 0x000fe20000000a00 */
[----:B------:R-:W5:Y:S02]  /*16f50*/  LD.E.128 R44, desc[UR52][R44.64] ;  /* 0x000000342c2c7980 */ /* 0x000f64000c101d00 */
[----:B------:R-:W-:Y:S02]  /*16f60*/  IMAD.IADD R21, R21, 0x1, R77 ;  /* 0x0000000115157824 */ /* 0x000fe400078e024d */
[----:B------:R-:W-:Y:S01]  /*16f70*/  IMAD R77, R82, 0x20, R79 ;  /* 0x00000020524d7824 */ /* 0x000fe200078e024f */
[----:B------:R-:W5:Y:S01]  /*16f80*/  LD.E.128 R40, desc[UR52][R40.64] ;  /* 0x0000003428287980 */ /* 0x000f62000c101d00 */
[----:B------:R-:W-:-:S02]  /*16f90*/  IMAD R78, R78, UR4, RZ ;  /* 0x000000044e4e7c24 */ /* 0x000fc4000f8e02ff */
[----:B------:R-:W-:Y:S01]  /*16fa0*/  IMAD.IADD R82, R218, 0x1, R77 ;  /* 0x00000001da527824 */ /* 0x000fe200078e024d */
[----:B------:R-:W5:Y:S01]  /*16fb0*/  LD.E.128 R36, desc[UR52][R36.64] ;  /* 0x0000003424247980 */ /* 0x000f62000c101d00 */
[C---:B------:R-:W-:Y:S02]  /*16fc0*/  IMAD R77, R176.reuse, UR5, R78 ;  /* 0x00000005b04d7c24 */ /* 0x040fe4000f8e024e */
[----:B------:R-:W-:Y:S01]  /*16fd0*/  IMAD.WIDE.U32 R20, R176, UR4, R20 ;  /* 0x00000004b0147c25 */ /* 0x000fe2000f8e0014 */
[----:B------:R-:W-:Y:S01]  /*16fe0*/  ULDC.64 UR4, c[0x0][0xaf0] ;  /* 0x0002bc0000047ab9 */ /* 0x000fe20000000a00 */
[----:B------:R-:W5:Y:S02]  /*16ff0*/  LD.E.128 R32, desc[UR52][R32.64] ;  /* 0x0000003420207980 */ /* 0x000f64000c101d00 */
[----:B0-----:R-:W-:Y:S01]  /*17000*/  @P1 IMAD.HI.U32 R76, R82, R85, RZ ;  /* 0x00000055524c1227 */ /* 0x001fe200078e00ff */
[----:B------:R-:W-:Y:S01]  /*17010*/  IADD3 R21, R21, R77, RZ ;  /* 0x0000004d15157210 */ /* 0x000fe20007ffe0ff */
[----:B------:R-:W5:Y:S02]  /*17020*/  LD.E.128 R28, desc[UR52][R28.64] ;  /* 0x000000341c1c7980 */ /* 0x000f64000c101d00 */
[----:B------:R-:W-:Y:S01]  /*17030*/  IMAD.MOV.U32 R77, RZ, RZ, R82 ;  /* 0x000000ffff4d7224 */ /* 0x000fe200078e0052 */
[----:B--2---:R-:W-:Y:S01]  /*17040*/  @P1 SHF.R.U32.HI R77, RZ, R87, R76 ;  /* 0x00000057ff4d1219 */ /* 0x004fe2000001164c */
[----:B------:R-:W-:Y:S01]  /*17050*/  IMAD R80, R80, UR4, RZ ;  /* 0x0000000450507c24 */ /* 0x000fe2000f8e02ff */
[----:B---3--:R-:W5:Y:S02]  /*17060*/  LD.E.128 R24, desc[UR52][R24.64] ;  /* 0x0000003418187980 */ /* 0x008f64000c101d00 */
[--C-:B------:R-:W-:Y:S01]  /*17070*/  SHF.R.S32.HI R76, RZ, 0x1f, R77.reuse ;  /* 0x0000001fff4c7819 */ /* 0x100fe2000001144d */
[----:B------:R-:W-:Y:S01]  /*17080*/  IMAD.MOV R78, RZ, RZ, -R77 ;  /* 0x000000ffff4e7224 */ /* 0x000fe200078e0a4d */
[----:B------:R-:W5:Y:S01]  /*17090*/  LD.E.128 R12, desc[UR52][R12.64] ;  /* 0x000000340c0c7980 */ /* 0x000f62000c101d00 */
[----:B------:R-:W-:-:S02]  /*170a0*/  IMAD R85, R81, UR5, R80 ;  /* 0x0000000551557c24 */ /* 0x000fc4000f8e0250 */
[----:B------:R-:W-:Y:S01]  /*170b0*/  IMAD.WIDE.U32 R20, R81, UR4, R20 ;  /* 0x0000000451147c25 */ /* 0x000fe2000f8e0014 */
[----:B------:R-:W-:Y:S01]  /*170c0*/  ULDC.64 UR4, c[0x0][0xae0] ;  /* 0x0002b80000047ab9 */ /* 0x000fe20000000a00 */
[----:B------:R-:W5:Y:S02]  /*170d0*/  LD.E.128 R4, desc[UR52][R4.64] ;  /* 0x0000003404047980 */ /* 0x000f64000c101d00 */
[----:B------:R-:W-:Y:S02]  /*170e0*/  IMAD R76, R76, UR4, RZ ;  /* 0x000000044c4c7c24 */ /* 0x000fe4000f8e02ff */
[----:B------:R-:W-:Y:S01]  /*170f0*/  IMAD R3, R3, R78, R82 ;  /* 0x0000004e03037224 */ /* 0x000fe200078e0252 */
[----:B------:R-:W-:Y:S01]  /*17100*/  @!PT LDS RZ, [RZ] ;  /* 0x00000000fffff984 */ /* 0x000fe20000000800 */
[----:B------:R-:W-:Y:S01]  /*17110*/  @!PT LDS RZ, [RZ] ;  /* 0x00000000fffff984 */ /* 0x000fe20000000800 */
[----:B------:R-:W-:Y:S01]  /*17120*/  @!PT LDS RZ, [RZ] ;  /* 0x00000000fffff984 */ /* 0x000fe20000000800 */
[----:B------:R-:W-:Y:S01]  /*17130*/  @!PT LDS RZ, [RZ] ;  /* 0x00000000fffff984 */ /* 0x000fe20000000800 */
[----:B------:R0:W-:Y:S06]  /*17140*/  MEMBAR.ALL.CTA ;  /* 0x0000000000007992 */ /* 0x0001ec0000008000 */
[----:B0-----:R-:W0:Y:S01]  /*17150*/  FENCE.VIEW.ASYNC.S ;  /* 0x00000000000073c6 */ /* 0x001e220000000000 */
[----:B------:R-:W-:-:S02]  /*17160*/  IMAD.IADD R21, R21, 0x1, R85 ;  /* 0x0000000115157824 */ /* 0x000fc400078e0255 */
        /* <DEDUP_REMOVED lines=8> */
[----:B------:R-:W-:Y:S01]  /*171f0*/  ULDC.64 UR4, c[0x0][0xa80] ;  /* 0x0002a00000047ab9 */ /* 0x000fe20000000a00 */
[----:B------:R-:W-:Y:S01]  /*17200*/  IMAD.IADD R218, R79, 0x1, R218 ;  /* 0x000000014fda7824 */ /* 0x000fe200078e02da */
[----:B------:R-:W-:Y:S01]  /*17210*/  LEA R82, P2, R20, UR4, 0x1 ;  /* 0x0000000414527c11 */ /* 0x000fe2000f8408ff */
[----:B------:R-:W-:Y:S02]  /*17220*/  IMAD.IADD R21, R21, 0x1, R77 ;  /* 0x0000000115157824 */ /* 0x000fe400078e024d */
[----:B------:R-:W-:-:S03]  /*17230*/  VIADD R3, R23, 0x22820 ;  /* 0x0002282017037836 */ /* 0x000fc60000000000 */
[----:B------:R-:W-:Y:S02]  /*17240*/  LEA.HI.X R84, R20, UR5, R21, 0x1, P2 ;  /* 0x0000000514547c11 */ /* 0x000fe400090f0c15 */
[C---:B------:R-:W-:Y:S02]  /*17250*/  ISETP.GE.AND P2, PT, R218.reuse, R83, PT ;  /* 0x00000053da00720c */ /* 0x040fe40003f46270 */
[----:B------:R-:W-:Y:S01]  /*17260*/  PRMT R3, RZ, 0x654, R3 ;  /* 0x00000654ff037816 */ /* 0x000fe20000000003 */
[C---:B------:R-:W-:Y:S02]  /*17270*/  VIADD R76, R218.reuse, 0x20 ;  /* 0x00000020da4c7836 */ /* 0x040fe40000000000 */
[----:B------:R-:W-:Y:S01]  /*17280*/  VIADD R78, R218, 0x40 ;  /* 0x00000040da4e7836 */ /* 0x000fe20000000000 */
[----:B0-----:R0:W-:Y:S01]  /*17290*/  SYNCS.ARRIVE.TRANS64.RED.A1T0 RZ, [R3+URZ], RZ ;  /* 0x000000ff03ff79a7 */ /* 0x0011e2000810043f */
[C---:B------:R-:W-:Y:S02]  /*172a0*/  VIADD R86, R0.reuse, 0xc0 ;  /* 0x000000c000567836 */ /* 0x040fe40000000000 */
[----:B------:R-:W-:-:S02]  /*172b0*/  VIADD R88, R0, 0x40 ;  /* 0x0000004000587836 */ /* 0x000fc40000000000 */
[----:B------:R-:W-:Y:S01]  /*172c0*/  VIADD R90, R0, 0x80 ;  /* 0x00000080005a7836 */ /* 0x000fe20000000000 */
[----:B------:R2:W3:Y:S01]  /*172d0*/  SHFL.IDX PT, R81, R82, RZ, 0x181f ;  /* 0x00181fff52517589 */ /* 0x0004e200000e0000 */
[----:B------:R-:W-:Y:S03]  /*172e0*/  BSSY B1, `(.L_x_3031) ;  /* 0x000001a000017945 */ /* 0x000fe60003800000 */
[----:B0-----:R2:W0:Y:S01]  /*172f0*/  SHFL.IDX PT, R3, R84, RZ, 0x181f ;  /* 0x00181fff54037589 */ /* 0x00142200000e0000 */
[-C--:B------:R-:W-:Y:S02]  /*17300*/  ISETP.GE.AND P1, PT, R76, R83.reuse, PT ;  /* 0x000000534c00720c */ /* 0x080fe40003f26270 */
[----:B------:R-:W-:Y:S02]  /*17310*/  ISETP.GE.AND P0, PT, R78, R83, PT ;  /* 0x000000534e00720c */ /* 0x000fe40003f06270 */
[----:B------:R-:W-:-:S02]  /*17320*/  SHF.R.S32.HI R87, RZ, 0x1f, R0 ;  /* 0x0000001fff577819 */ /* 0x000fc40000011400 */
[----:B------:R-:W-:Y:S02]  /*17330*/  SHF.R.S32.HI R85, RZ, 0x1f, R86 ;  /* 0x0000001fff557819 */ /* 0x000fe40000011456 */
[----:B------:R-:W-:Y:S02]  /*17340*/  SHF.R.S32.HI R89, RZ, 0x1f, R88 ;  /* 0x0000001fff597819 */ /* 0x000fe40000011458 */
[----:B------:R-:W-:Y:S01]  /*17350*/  SHF.R.S32.HI R91, RZ, 0x1f, R90 ;  /* 0x0000001fff5b7819 */ /* 0x000fe2000001145a */
[----:B--2---:R-:W-:Y:S06]  /*17360*/  @P2 BRA `(.L_x_3032) ;  /* 0x0000000000442947 */ /* 0x004fec0003800000 */
[----:B------:R-:W-:Y:S02]  /*17370*/  ULDC UR4, c[0x0][0xac8] ;  /* 0x0002b20000047ab9 */ /* 0x000fe40000000800 */
[----:B------:R-:W-:Y:S02]  /*17380*/  ISETP.GE.AND P2, PT, R0, UR4, PT ;  /* 0x0000000400007c0c */ /* 0x000fe4000bf46270 */
[----:B------:R-:W-:Y:S02]  /*17390*/  ISETP.GE.AND P3, PT, R88, UR4, PT ;  /* 0x0000000458007c0c */ /* 0x000fe4000bf66270 */
[----:B------:R-:W-:-:S09]  /*173a0*/  ISETP.GE.AND P4, PT, R90, UR4, PT ;  /* 0x000000045a007c0c */ /* 0x000fd2000bf86270 */
[----:B---3--:R-:W-:-:S04]  /*173b0*/  @!P2 LEA R20, P5, R0, R81, 0x1 ;  /* 0x000000510014a211 */ /* 0x008fc800078a08ff */
[----:B0-----:R-:W-:Y:S02]  /*173c0*/  @!P2 LEA.HI.X R21, R0, R3, R87, 0x1, P5 ;  /* 0x000000030015a211 */ /* 0x001fe400028f0c57 */
        /* <DEDUP_REMOVED lines=11> */
.L_x_3032:
[----:B------:R-:W-:Y:S05]  /*17480*/  BSYNC B1 ;  /* 0x0000000000017941 */ /* 0x000fea0003800000 */
.L_x_3031:
[----:B0-----:R0:W4:Y:S01]  /*17490*/  SHFL.IDX PT, R3, R84, 0x1, 0x181f ;  /* 0x00381f0054037f89 */ /* 0x00112200000e0000 */
[----:B------:R-:W-:Y:S03]  /*174a0*/  BSSY B1, `(.L_x_3033) ;  /* 0x0000014000017945 */ /* 0x000fe60003800000 */
[----:B--2--5:R0:W2:Y:S01]  /*174b0*/  SHFL.IDX PT, R29, R82, 0x1, 0x181f ;  /* 0x00381f00521d7f89 */ /* 0x0240a200000e0000 */
[----:B------:R-:W-:Y:S05]  /*174c0*/  @P1 BRA `(.L_x_3034) ;  /* 0x0000000000441947 */ /* 0x000fea0003800000 */
[----:B------:R-:W-:Y:S02]  /*174d0*/  ULDC UR4, c[0x0][0xac8] ;  /* 0x0002b20000047ab9 */ /* 0x000fe40000000800 */
[----:B------:R-:W-:Y:S02]  /*174e0*/  ISETP.GE.AND P4, PT, R0, UR4, PT ;  /* 0x0000000400007c0c */ /* 0x000fe4000bf86270 */
[----:B------:R-:W-:Y:S02]  /*174f0*/  ISETP.GE.AND P3, PT, R88, UR4, PT ;  /* 0x0000000458007c0c */ /* 0x000fe4000bf66270 */
[----:B------:R-:W-:Y:S02]  /*17500*/  ISETP.GE.AND P2, PT, R90, UR4, PT ;  /* 0x000000045a007c0c */ /* 0x000fe4000bf46270 */
[----:B------:R-:W-:-:S07]  /*17510*/  ISETP.GE.AND P1, PT, R86, UR4, PT ;  /* 0x0000000456007c0c */ /* 0x000fce000bf26270 */
[----:B--2---:R-:W-:-:S04]  /*17520*/  @!P4 LEA R8, P5, R0, R29, 0x1 ;  /* 0x0000001d0008c211 */ /* 0x004fc800078a08ff */
        /* <DEDUP_REMOVED lines=11> */
.L_x_3034:
[----:B------:R-:W-:Y:S05]  /*175e0*/  BSYNC B1 ;  /* 0x0000000000017941 */ /* 0x000fea0003800000 */
.L_x_3033:
[----:B----4-:R4:W0:Y:S01]  /*175f0*/  SHFL.IDX PT, R3, R84, 0x2, 0x181f ;  /* 0x00581f0054037f89 */ /* 0x01082200000e0000 */
[----:B------:R-:W-:Y:S03]  /*17600*/  BSSY B1, `(.L_x_3035) ;  /* 0x0000014000017945 */ /* 0x000fe60003800000 */
[----:B--2---:R4:W2:Y:S01]  /*17610*/  SHFL.IDX PT, R25, R82, 0x2, 0x181f ;  /* 0x00581f0052197f89 */ /* 0x0048a200000e0000 */
[----:B------:R-:W-:Y:S05]  /*17620*/  @P0 BRA `(.L_x_3036) ;  /* 0x0000000000440947 */ /* 0x000fea0003800000 */
[----:B------:R-:W-:Y:S02]  /*17630*/  ULDC UR4, c[0x0][0xac8] ;  /* 0x0002b20000047ab9 */ /* 0x000fe40000000800 */
[----:B------:R-:W-:Y:S02]  /*17640*/  ISETP.GE.AND P3, PT, R0, UR4, PT ;  /* 0x0000000400007c0c */ /* 0x000fe4000bf66270 */
[----:B------:R-:W-:Y:S02]  /*17650*/  ISETP.GE.AND P2, PT, R88, UR4, PT ;  /* 0x0000000458007c0c */ /* 0x000fe4000bf46270 */
[----:B------:R-:W-:Y:S02]  /*17660*/  ISETP.GE.AND P1, PT, R90, UR4, PT ;  /* 0x000000045a007c0c */ /* 0x000fe4000bf26270 */
[----:B------:R-:W-:-:S07]  /*17670*/  ISETP.GE.AND P0, PT, R86, UR4, PT ;  /* 0x0000000456007c0c */ /* 0x000fce000bf06270 */
[-C--:B--2---:R-:W-:Y:S02]  /*17680*/  @!P3 LEA R8, P5, R0, R25.reuse, 0x1 ;  /* 0x000000190008b211 */ /* 0x084fe400078a08ff */
[----:B------:R-:W-:Y:S02]  /*17690*/  @!P2 LEA R10, P4, R88, R25, 0x1 ;  /* 0x00000019580aa211 */ /* 0x000fe400078808ff */
[----:B0-----:R-:W-:Y:S02]  /*176a0*/  @!P3 LEA.HI.X R9, R0, R3, R87, 0x1, P5 ;  /* 0x000000030009b211 */ /* 0x001fe400028f0c57 */
        /* <DEDUP_REMOVED lines=9> */
.L_x_3036:
[----:B------:R-:W-:Y:S05]  /*17740*/  BSYNC B1 ;  /* 0x0000000000017941 */ /* 0x000fea0003800000 */
.L_x_3035:
[----:B0-----:R-:W-:Y:S01]  /*17750*/  VIADD R8, R218, 0x60 ;  /* 0x00000060da087836 */ /* 0x001fe20000000000 */
[----:B------:R0:W0:Y:S04]  /*17760*/  SHFL.IDX PT, R3, R84, 0x3, 0x181f ;  /* 0x00781f0054037f89 */ /* 0x00002800000e0000 */
        /* <DEDUP_REMOVED lines=22> */
.L_x_3029:
[----:B------:R-:W3:Y:S01]  /*178d0*/  LDL R9, [R1+0xc] ;  /* 0x00000c0001097983 */ /* 0x000ee20000100800 */
[----:B------:R-:W-:Y:S01]  /*178e0*/  ULDC.64 UR4, c[0x0][0xc00] ;  /* 0x0003000000047ab9 */ /* 0x000fe20000000a00 */
[----:B------:R-:W3:Y:S01]  /*178f0*/  LDC.64 R4, c[0x0][0xc00] ;  /* 0x00030000ff047b82 */ /* 0x000ee20000000a00 */
[----:B------:R-:W-:Y:S01]  /*17900*/  ISETP.NE.U32.AND P0, PT, RZ, UR4, PT ;  /* 0x00000004ff007c0c */ /* 0x000fe2000bf05070 */
[----:B------:R-:W-:-:S03]  /*17910*/  IMAD.MOV.U32 R0, RZ, RZ, RZ ;  /* 0x000000ffff007224 */ /* 0x000fc600078e00ff */
[----:B------:R-:W-:Y:S01]  /*17920*/  ISETP.NE.AND.EX P0, PT, RZ, UR5, PT, P0 ;  /* 0x00000005ff007c0c */ /* 0x000fe2000bf05300 */
[----:B------:R-:W-:Y:S02]  /*17930*/  ULDC.64 UR4, c[0x0][0xc08] ;  /* 0x0003020000047ab9 */ /* 0x000fe40000000a00 */
[----:B------:R-:W-:Y:S01]  /*17940*/  ISETP.NE.U32.AND P1, PT, RZ, UR4, PT ;  /* 0x00000004ff007c0c */ /* 0x000fe2000bf25070 */
[----:B------:R-:W4:Y:S03]  /*17950*/  LDC R25, c[0x0][0xbe8] ;  /* 0x0002fa00ff197b82 */ /* 0x000f260000000800 */
[----:B------:R-:W-:-:S13]  /*17960*/  ISETP.NE.AND.EX P1, PT, RZ, UR5, PT, P1 ;  /* 0x00000005ff007c0c */ /* 0x000fda000bf25310 */
[----:B------:R-:W0:Y:S01]  /*17970*/  @P1 LDC.64 R6, c[0x0][0xc08] ;  /* 0x00030200ff061b82 */ /* 0x000e220000000a00 */
[----:B------:R-:W-:Y:S02]  /*17980*/  ULDC UR4, c[0x0][0xa88] ;  /* 0x0002a20000047ab9 */ /* 0x000fe40000000800 */
[----:B------:R-:W-:Y:S01]  /*17990*/  IMAD.U32 R8, RZ, RZ, UR4 ;  /* 0x00000004ff087e24 */ /* 0x000fe2000f8e00ff */
[----:B------:R-:W1:Y:S01]  /*179a0*/  S2R R28, SR_TID.X ;  /* 0x00000000001c7919 */ /* 0x000e620000002100 */
[----:B---3--:R-:W-:-:S04]  /*179b0*/  IMAD.WIDE R4, R9, 0x4, R4 ;  /* 0x0000000409047825 */ /* 0x008fc800078e0204 */
[----:B0-----:R-:W-:Y:S01]  /*179c0*/  @P1 IMAD.WIDE R6, R9, 0x4, R6 ;  /* 0x0000000409061825 */ /* 0x001fe200078e0206 */
[----:B------:R0:W5:Y:S04]  /*179d0*/  @P0 LDG.E R0, desc[UR52][R4.64] ;  /* 0x0000003404000981 */ /* 0x000168000c1e1900 */
[----:B------:R0:W5:Y:S01]  /*179e0*/  @P1 LDG.E R8, desc[UR52][R6.64] ;  /* 0x0000003406081981 */ /* 0x000162000c1e1900 */
[----:B----4-:R-:W-:Y:S01]  /*179f0*/  ISETP.NE.AND P2, PT, R25, 0x1, PT ;  /* 0x000000011900780c */ /* 0x010fe20003f45270 */
[----:B-1----:R-:W-:-:S05]  /*17a00*/  VIADD R28, R28, 0xffffff80 ;  /* 0xffffff801c1c7836 */ /* 0x002fca0000000000 */
[----:B------:R-:W-:Y:S02]  /*17a10*/  SHF.R.S32.HI R3, RZ, 0x1f, R28 ;  /* 0x0000001fff037819 */ /* 0x000fe4000001141c */
[----:B------:R-:W-:Y:S02]  /*17a20*/  ISETP.GE.AND P3, PT, R28, 0x80, PT ;  /* 0x000000801c00780c */ /* 0x000fe40003f66270 */
[----:B------:R-:W-:-:S03]  /*17a30*/  LEA.HI R20, R3, R28, RZ, 0x3 ;  /* 0x0000001c03147211 */ /* 0x000fc600078f18ff */
[----:B------:R-:W1:Y:S01]  /*17a40*/  @P2 LDC R27, c[0x0][0xbec] ;  /* 0x0002fb00ff1b2b82 */ /* 0x000e620000000800 */
[----:B0-----:R-:W-:Y:S07]  /*17a50*/  @P1 BRA `(.L_x_3038) ;  /* 0x0000000000101947 */ /* 0x001fee0003800000 */
[----:B------:R-:W-:Y:S05]  /*17a60*/  @!P0 BRA `(.L_x_3038) ;  /* 0x00000000000c8947 */ /* 0x000fea0003800000 */
[----:B------:R-:W3:Y:S04]  /*17a70*/  LDG.E R3, desc[UR52][R4.64] ;  /* 0x0000003404037981 */ /* 0x000ee8000c1e1900 */
[----:B-----5:R-:W3:Y:S02]  /*17a80*/  LDG.E R8, desc[UR52][R4.64+0x4] ;  /* 0x0000043404087981 */ /* 0x020ee4000c1e1900 */
[----:B---3--:R-:W-:-:S07]  /*17a90*/  IMAD.IADD R8, R8, 0x1, -R3 ;  /* 0x0000000108087824 */ /* 0x008fce00078e0a03 */
.L_x_3038:
[----:B------:R-:W3:Y:S01]  /*17aa0*/  LDL R26, [R1+0x8] ;  /* 0x00000800011a7983 */ /* 0x000ee20000100800 */
[----:B------:R-:W-:Y:S01]  /*17ab0*/  SHF.R.S32.HI R3, RZ, 0x1f, R9 ;  /* 0x0000001fff037819 */ /* 0x000fe20000011409 */
[----:B------:R-:W-:Y:S01]  /*17ac0*/  BSSY B1, `(.L_x_3039) ;  /* 0x000002e000017945 */ /* 0x000fe20003800000 */
[----:B------:R-:W-:Y:S02]  /*17ad0*/  LOP3.LUT R24, R20, 0xfffffff8, RZ, 0xc0, !PT ;  /* 0xfffffff814187812 */ /* 0x000fe400078ec0ff */
[----:B------:R-:W-:Y:S02]  /*17ae0*/  SEL R13, R9, RZ, !P0 ;  /* 0x000000ff090d7207 */ /* 0x000fe40004000000 */
[----:B------:R-:W-:Y:S02]  /*17af0*/  SEL R14, R3, RZ, !P0 ;  /* 0x000000ff030e7207 */ /* 0x000fe40004000000 */
[----:B-----5:R-:W-:Y:S02]  /*17b00*/  SHF.R.S32.HI R11, RZ, 0x1f, R0 ;  /* 0x0000001fff0b7819 */ /* 0x020fe40000011400 */
[----:B---3--:R-:W-:Y:S01]  /*17b10*/  SHF.R.S32.HI R12, RZ, 0x1f, R26 ;  /* 0x0000001fff0c7819 */ /* 0x008fe2000001141a */
[----:B------:R-:W-:Y:S06]  /*17b20*/  @P3 BRA `(.L_x_3040) ;  /* 0x00000000009c3947 */ /* 0x000fec0003800000 */
[----:B------:R-:W0:Y:S01]  /*17b30*/  S2R R5, SR_TID.X ;  /* 0x0000000000057919 */ /* 0x000e220000002100 */
[----:B------:R-:W3:Y:S02]  /*17b40*/  LDC R9, c[0x0][0xbe8] ;  /* 0x0002fa00ff097b82 */ /* 0x000ee40000000800 */
[----:B---3--:R-:W-:Y:S01]  /*17b50*/  IMAD R3, R8, R9, RZ ;  /* 0x0000000908037224 */ /* 0x008fe200078e02ff */
[----:B0-----:R-:W-:-:S04]  /*17b60*/  IADD3 R10, R218, -0x80, R5 ;  /* 0xffffff80da0a7810 */ /* 0x001fc80007ffe005 */
        /* <DEDUP_REMOVED lines=13> */
[----:B------:R-:W3:Y:S01]  /*17c40*/  @P0 LDC R21, c[0x0][0xbf0] ;  /* 0x0002fc00ff150b82 */ /* 0x000ee20000000800 */
[----:B------:R-:W-:-:S04]  /*17c50*/  IMAD.WIDE.U32 R4, R13, UR4, R4 ;  /* 0x000000040d047c25 */ /* 0x000fc8000f8e0004 */
[----:B0-----:R-:W-:-:S05]  /*17c60*/  @P0 IMAD.HI.U32 R6, R10, R15, RZ ;  /* 0x0000000f0a060227 */ /* 0x001fca00078e00ff */
[----:B---3--:R-:W-:Y:S01]  /*17c70*/  @P0 SHF.R.U32.HI R3, RZ, R21, R6 ;  /* 0x00000015ff030219 */ /* 0x008fe20000011606 */
[----:B------:R-:W-:-:S03]  /*17c80*/  IMAD R6, R14, UR4, RZ ;  /* 0x000000040e067c24 */ /* 0x000fc6000f8e02ff */
[----:B------:R-:W-:Y:S01]  /*17c90*/  IADD3 R4, P0, R3, R4, RZ ;  /* 0x0000000403047210 */ /* 0x000fe20007f1e0ff */
[--C-:B------:R-:W-:Y:S02]  /*17ca0*/  IMAD.MOV R7, RZ, RZ, -R3.reuse ;  /* 0x000000ffff077224 */ /* 0x100fe400078e0a03 */
        /* <DEDUP_REMOVED lines=12> */
[----:B------:R-:W-:Y:S01]  /*17d70*/  LEA.HI.X R7, R4, UR5, R3, 0x2, P0 ;  /* 0x0000000504077c11 */ /* 0x000fe200080f1403 */
[----:B------:R-:W-:-:S05]  /*17d80*/  IMAD.MOV.U32 R3, RZ, RZ, -0x800000 ;  /* 0xff800000ff037424 */ /* 0x000fca00078e00ff */
[----:B------:R0:W-:Y:S02]  /*17d90*/  STG.E desc[UR52][R6.64], R3 ;  /* 0x0000000306007986 */ /* 0x0001e4000c101934 */
.L_x_3040:
[----:B------:R-:W-:Y:S05]  /*17da0*/  BSYNC B1 ;  /* 0x0000000000017941 */ /* 0x000fea0003800000 */
.L_x_3039:
[----:B------:R-:W3:Y:S01]  /*17db0*/  @P2 LDC R9, c[0x0][0xbf0] ;  /* 0x0002fc00ff092b82 */ /* 0x000ee20000000800 */
[----:B------:R-:W-:Y:S01]  /*17dc0*/  ULDC.64 UR4, c[0x0][0xaa0] ;  /* 0x0002a80000047ab9 */ /* 0x000fe20000000a00 */
[----:B------:R-:W-:Y:S01]  /*17dd0*/  SHF.R.S32.HI R29, RZ, 0x3, R20 ;  /* 0x00000003ff1d7819 */ /* 0x000fe20000011414 */
[----:B0-----:R-:W-:Y:S02]  /*17de0*/  IMAD R3, R11, UR4, RZ ;  /* 0x000000040b037c24 */ /* 0x001fe4000f8e02ff */
[----:B------:R-:W-:Y:S02]  /*17df0*/  IMAD.IADD R24, R28, 0x1, -R24 ;  /* 0x000000011c187824 */ /* 0x000fe400078e0a18 */
[C---:B------:R-:W-:Y:S02]  /*17e00*/  IMAD R3, R0.reuse, UR5, R3 ;  /* 0x0000000500037c24 */ /* 0x040fe4000f8e0203 */
[----:B------:R-:W-:Y:S01]  /*17e10*/  IMAD.WIDE.U32 R4, R0, UR4, RZ ;  /* 0x0000000400047c25 */ /* 0x000fe2000f8e00ff */
[----:B------:R-:W-:-:S03]  /*17e20*/  ULDC.64 UR4, c[0x0][0xae8] ;  /* 0x0002ba0000047ab9 */ /* 0x000fc60000000a00 */
[----:B------:R-:W-:Y:S02]  /*17e30*/  IMAD R7, R24, 0x20, R29 ;  /* 0x0000002018077824 */ /* 0x000fe400078e021d */
[----:B------:R-:W-:Y:S02]  /*17e40*/  IMAD R0, R12, UR4, RZ ;  /* 0x000000040c007c24 */ /* 0x000fe4000f8e02ff */
[----:B------:R-:W-:Y:S02]  /*17e50*/  IMAD.IADD R10, R218, 0x1, R7 ;  /* 0x00000001da0a7824 */ /* 0x000fe400078e0207 */
[----:B------:R-:W-:Y:S02]  /*17e60*/  IMAD R7, R26, UR5, R0 ;  /* 0x000000051a077c24 */ /* 0x000fe4000f8e0200 */
[----:B------:R-:W-:Y:S02]  /*17e70*/  IMAD.IADD R5, R5, 0x1, R3 ;  /* 0x0000000105057824 */ /* 0x000fe400078e0203 */
[----:B-1----:R-:W-:-:S04]  /*17e80*/  @P2 IMAD.HI.U32 R0, R10, R27, RZ ;  /* 0x0000001b0a002227 */ /* 0x002fc800078e00ff */
[----:B------:R-:W-:Y:S01]  /*17e90*/  IMAD.WIDE.U32 R4, R26, UR4, R4 ;  /* 0x000000041a047c25 */ /* 0x000fe2000f8e0004 */
[----:B------:R-:W-:-:S03]  /*17ea0*/  ULDC.64 UR4, c[0x0][0xaf0] ;  /* 0x0002bc0000047ab9 */ /* 0x000fc60000000a00 */
[----:B------:R-:W-:Y:S01]  /*17eb0*/  IMAD.MOV.U32 R3, RZ, RZ, R10 ;  /* 0x000000ffff037224 */ /* 0x000fe200078e000a */
[----:B---3--:R-:W-:Y:S01]  /*17ec0*/  @P2 SHF.R.U32.HI R3, RZ, R9, R0 ;  /* 0x00000009ff032219 */ /* 0x008fe20000011600 */
[----:B------:R-:W-:Y:S02]  /*17ed0*/  IMAD.IADD R5, R5, 0x1, R7 ;  /* 0x0000000105057824 */ /* 0x000fe400078e0207 */
[----:B------:R-:W-:Y:S01]  /*17ee0*/  IMAD R6, R14, UR4, RZ ;  /* 0x000000040e067c24 */ /* 0x000fe2000f8e02ff */
[--C-:B------:R-:W-:Y:S01]  /*17ef0*/  SHF.R.S32.HI R0, RZ, 0x1f, R3.reuse ;  /* 0x0000001fff007819 */ /* 0x100fe20000011403 */
[----:B------:R-:W-:Y:S02]  /*17f00*/  IMAD.MOV R7, RZ, RZ, -R3 ;  /* 0x000000ffff077224 */ /* 0x000fe400078e0a03 */
[C---:B------:R-:W-:Y:S02]  /*17f10*/  IMAD R9, R13.reuse, UR5, R6 ;  /* 0x000000050d097c24 */ /* 0x040fe4000f8e0206 */
[----:B------:R-:W-:Y:S01]  /*17f20*/  IMAD.WIDE.U32 R4, R13, UR4, R4 ;  /* 0x000000040d047c25 */ /* 0x000fe2000f8e0004 */
[----:B------:R-:W-:-:S03]  /*17f30*/  ULDC.64 UR4, c[0x0][0xae0] ;  /* 0x0002b80000047ab9 */ /* 0x000fc60000000a00 */
[----:B------:R-:W-:Y:S02]  /*17f40*/  IMAD R7, R25, R7, R10 ;  /* 0x0000000719077224 */ /* 0x000fe400078e020a */
[----:B------:R-:W-:Y:S02]  /*17f50*/  IMAD R6, R0, UR4, RZ ;  /* 0x0000000400067c24 */ /* 0x000fe4000f8e02ff */
[----:B------:R-:W-:Y:S01]  /*17f60*/  IMAD.IADD R5, R5, 0x1, R9 ;  /* 0x0000000105057824 */ /* 0x000fe200078e0209 */
        /* <DEDUP_REMOVED lines=22> */
[----:B------:R0:W1:Y:S04]  /*180d0*/  SHFL.IDX PT, R0, R4, RZ, 0x181f ;  /* 0x00181fff04007589 */ /* 0x00006800000e0000 */
[----:B------:R0:W3:Y:S02]  /*180e0*/  SHFL.IDX PT, R14, R3, RZ, 0x181f ;  /* 0x00181fff030e7589 */ /* 0x0000e400000e0000 */
.L_x_3245:
[----:B------:R-:W-:Y:S01]  /*180f0*/  IMAD R8, R8, R25, RZ ;  /* 0x0000001908087224 */ /* 0x000fe200078e02ff */
[----:B------:R-:W-:Y:S01]  /*18100*/  BSSY B1, `(.L_x_3042) ;  /* 0x0000015000017945 */ /* 0x000fe20003800000 */
[----:B------:R-:W-:-:S05]  /*18110*/  IMAD.IADD R7, R29, 0x1, R218 ;  /* 0x000000011d077824 */ /* 0x000fca00078e02da */
[----:B------:R-:W-:-:S13]  /*18120*/  ISETP.GE.AND P0, PT, R7, R8, PT ;  /* 0x000000080700720c */ /* 0x000fda0003f06270 */
        /* <DEDUP_REMOVED lines=8> */
[----:B-1----:R-:W-:Y:S02]  /*181b0*/  @!P3 LEA.HI.X R13, R9, R0, R20, 0x1, P5 ;  /* 0x00000000090db211 */ /* 0x002fe400028f0c14 */
        /* <DEDUP_REMOVED lines=9> */
.L_x_3043:
[----:B------:R-:W-:Y:S05]  /*18250*/  BSYNC B1 ;  /* 0x0000000000017941 */ /* 0x000fea0003800000 */
.L_x_3042:
[----:B------:R-:W-:-:S03]  /*18260*/  UMOV UR4, 0xffffffff ;  /* 0xffffffff00047882 */ /* 0x000fc60000000000 */
[----:B------:R-:W-:Y:S05]  /*18270*/  BRA.DIV UR4, `(.L_x_3044) ;  /* 0x0000008e04687947 */ /* 0x000fea000b800000 */
[----:B-1----:R1:W0:Y:S04]  /*18280*/  SHFL.IDX PT, R0, R4, 0x1, 0x181f ;  /* 0x00381f0004007f89 */ /* 0x00222800000e0000 */
[----:B---34-:R1:W3:Y:S02]  /*18290*/  SHFL.IDX PT, R14, R3, 0x1, 0x181f ;  /* 0x00381f00030e7f89 */ /* 0x0182e400000e0000 */
.L_x_3249:
        /* <DEDUP_REMOVED lines=21> */
.L_x_3046:
[----:B------:R-:W-:Y:S05]  /*183f0*/  BSYNC B1 ;  /* 0x0000000000017941 */ /* 0x000fea0003800000 */
.L_x_3045:
[----:B------:R-:W-:-:S03]  /*18400*/  UMOV UR4, 0xffffffff ;  /* 0xffffffff00047882 */ /* 0x000fc60000000000 */
[----:B------:R-:W-:Y:S05]  /*18410*/  BRA.DIV UR4, `(.L_x_3047) ;  /* 0x0000008e04487947 */ /* 0x000fea000b800000 */
[----:B0-----:R0:W0:Y:S04]  /*18420*/  SHFL.IDX PT, R0, R4, 0x2, 0x181f ;  /* 0x00581f0004007f89 */ /* 0x00102800000e0000 */
[----:B---34-:R3:W4:Y:S02]  /*18430*/  SHFL.IDX PT, R14, R3, 0x2, 0x181f ;  /* 0x00581f00030e7f89 */ /* 0x01872400000e0000 */
.L_x_3253:
        /* <DEDUP_REMOVED lines=21> */
.L_x_3049:
[----:B------:R-:W-:Y:S05]  /*18590*/  BSYNC B1 ;  /* 0x0000000000017941 */ /* 0x000fea0003800000 */
.L_x_3048:
[----:B------:R-:W-:-:S03]  /*185a0*/  UMOV UR4, 0xffffffff ;  /* 0xffffffff00047882 */ /* 0x000fc60000000000 */
[----:B------:R-:W-:Y:S05]  /*185b0*/  BRA.DIV UR4, `(.L_x_3050) ;  /* 0x0000008e04287947 */ /* 0x000fea000b800000 */
[----:B0-----:R0:W0:Y:S04]  /*185c0*/  SHFL.IDX PT, R0, R4, 0x3, 0x181f ;  /* 0x00781f0004007f89 */ /* 0x00102800000e0000 */
[----:B----4-:R4:W0:Y:S02]  /*185d0*/  SHFL.IDX PT, R14, R3, 0x3, 0x181f ;  /* 0x00781f00030e7f89 */ /* 0x01082400000e0000 */
.L_x_3257:
[----:B-1-34-:R-:W-:-:S05]  /*185e0*/  VIADD R3, R7, 0x60 ;  /* 0x0000006007037836 */ /* 0x01afca0000000000 */
        /* <DEDUP_REMOVED lines=19> */
.L_x_3037:
[----:B------:R-:W-:Y:S05]  /*18720*/  BSYNC B0 ;  /* 0x0000000000007941 */ /* 0x000fea0003800000 */
.L_x_3028:
[----:B------:R-:W-:Y:S02]  /*18730*/  ULDC UR4, c[0x0][0xc3c] ;  /* 0x00030f0000047ab9 */ /* 0x000fe40000000800 */
[----:B--2---:R-:W-:-:S13]  /*18740*/  ISETP.GE.AND P0, PT, R123, UR4, PT ;  /* 0x000000047b007c0c */ /* 0x004fda000bf06270 */
[----:B------:R-:W-:Y:S05]  /*18750*/  @!P0 BRA `(.L_x_3051) ;  /* 0xfffffe88000c8947 */ /* 0x000fea000383ffff */
[----:B------:R-:W-:Y:S05]  /*18760*/  BRA `(.L_x_2831) ;  /* 0x0000007000b07947 */ /* 0x000fea0003800000 */
.L_x_2829:
        /* <DEDUP_REMOVED lines=16> */
.L_x_3052:
        /* <DEDUP_REMOVED lines=41> */
.L_x_3058:
        /* <DEDUP_REMOVED lines=12> */
.L_x_3057:
[----:B------:R-:W-:Y:S05]  /*18bc0*/  BSYNC B0 ;  /* 0x0000000000007941 */ /* 0x000fea0003800000 */
.L_x_3056:
        /* <DEDUP_REMOVED lines=17> */
[----:B------:R-:W-:-:S05]  /*18ce0*/  IMAD.IADD R6, R3, 0x1, R6 ;  /* 0x0000000103067824 */ /* 0x000fca00078e0206 */
[----:B------:R-:W-:-:S13]  /*18cf0*/  ISETP.GT.AND P6, PT, R6, UR6, PT ;  /* 0x0000000606007c0c */ /* 0x000fda000bfc4270 */
[----:B------:R-:W-:Y:S05]  /*18d00*/  @!P6 BRA `(.L_x_3058) ;  /* 0xfffffffc007ce947 */ /* 0x000fea000383ffff */
.L_x_3054:
        /* <DEDUP_REMOVED lines=20> */
.L_x_3059:
[----:B---3--:R-:W-:Y:S01]  /*18e50*/  IMAD R16, R16, UR5, R13 ;  /* 0x0000000510107c24 */ /* 0x008fe2000f8e020d */
[----:B------:R-:W-:Y:S01]  /*18e60*/  IABS R2, R6 ;  /* 0x0000000600027213 */ /* 0x000fe20000000000 */
[----:B01----:R-:W-:-:S03]  /*18e70*/  IMAD.MOV R11, RZ, RZ, -R3 ;  /* 0x000000ffff0b7224 */ /* 0x003fc600078e0a03 */
[----:B--2---:R-:W-:Y:S01]  /*18e80*/  IADD3 R9, -R16, UR6, RZ ;  /* 0x0000000610097c10 */ /* 0x004fe2000fffe1ff */
        /* <DEDUP_REMOVED lines=22> */
[----:B------:R-:W-:Y:S02]  /*18ff0*/  IMAD R6, R6, R2, R9 ;  /* 0x0000000206067224 */ /* 0x000fe400078e0209 */
[----:B------:R-:W-:Y:S01]  /*19000*/  IMAD.MOV.U32 R2, RZ, RZ, RZ ;  /* 0x000000ffff027224 */ /* 0x000fe200078e00ff */
[----:B------:R-:W-:Y:S02]  /*19010*/  VIADDMNMX R15, R8, UR5, R7, PT ;  /* 0x00000005080f7c46 */ /* 0x000fe4000b800107 */
[----:B------:R-:W-:-:S02]  /*19020*/  IABS R11, R6 ;  /* 0x00000006000b7213 */ /* 0x000fc40000000000 */
[----:B------:R-:W-:Y:S01]  /*19030*/  IABS R8, R15 ;  /* 0x0000000f00087213 */ /* 0x000fe20000000000 */
[----:B------:R-:W-:-:S03]  /*19040*/  IMAD.MOV R18, RZ, RZ, -R15 ;  /* 0x000000ffff127224 */ /* 0x000fc600078e0a0f */
[----:B------:R-:W0:Y:S08]  /*19050*/  I2F.RP R7, R8 ;  /* 0x0000000800077306 */ /* 0x000e300000209400 */
[----:B0-----:R-:W0:Y:S02]  /*19060*/  MUFU.RCP R7, R7 ;  /* 0x0000000700077308 */ /* 0x001e240000001000 */
[----:B0-----:R-:W-:-:S06]  /*19070*/  VIADD R3, R7, 0xffffffe ;  /* 0x0ffffffe07037836 */ /* 0x001fcc0000000000 */
[----:B------:R-:W0:Y:S02]  /*19080*/  F2I.FTZ.U32.TRUNC.NTZ R3, R3 ;  /* 0x0000000300037305 */ /* 0x000e24000021f000 */
[----:B0-----:R-:W-:-:S04]  /*19090*/  IMAD.MOV R10, RZ, RZ, -R3 ;  /* 0x000000ffff0a7224 */ /* 0x001fc800078e0a03 */
[----:B------:R-:W-:Y:S01]  /*190a0*/  IMAD.MOV.U32 R9, RZ, RZ, R10 ;  /* 0x000000ffff097224 */ /* 0x000fe200078e000a */
[----:B------:R-:W-:-:S03]  /*190b0*/  IABS R10, R15 ;  /* 0x0000000f000a7213 */ /* 0x000fc60000000000 */
        /* <DEDUP_REMOVED lines=20> */
.L_x_3055:
[----:B------:R-:W-:Y:S02]  /*19200*/  IMAD.MOV.U32 R17, RZ, RZ, RZ ;  /* 0x000000ffff117224 */ /* 0x000fe400078e00ff */
[----:B------:R-:W-:Y:S02]  /*19210*/  IMAD.U32 R16, RZ, RZ, UR6 ;  /* 0x00000006ff107e24 */ /* 0x000fe4000f8e00ff */
[----:B------:R-:W-:-:S07]  /*19220*/  IMAD.MOV.U32 R18, RZ, RZ, RZ ;  /* 0x000000ffff127224 */ /* 0x000fce00078e00ff */
.L_x_3060:
[----:B------:R-:W-:-:S13]  /*19230*/  ISETP.NE.AND P0, PT, R5, RZ, PT ;  /* 0x000000ff0500720c */ /* 0x000fda0003f05270 */
[----:B------:R-:W0:Y:S01]  /*19240*/  @!P0 S2R R3, SR_CgaCtaId ;  /* 0x0000000000038919 */ /* 0x000e220000008800 */
[----:B------:R-:W-:-:S04]  /*19250*/  @!P0 MOV R2, 0x400 ;  /* 0x0000040000028802 */ /* 0x000fc80000000f00 */
[----:B0-----:R-:W-:-:S05]  /*19260*/  @!P0 LEA R2, R3, R2, 0x18 ;  /* 0x0000000203028211 */ /* 0x001fca00078ec0ff */
[----:B------:R0:W-:Y:S01]  /*19270*/  @!P0 STS.128 [R2+0x228d0], R16 ;  /* 0x0228d01002008388 */ /* 0x0001e20000000c00 */
[----:B------:R-:W-:Y:S06]  /*19280*/  BAR.ARV 0x5, 0x180 ;  /* 0x0146000000007b1d */ /* 0x000fec0000002000 */
.L_x_3053:
[----:B------:R2:W-:Y:S01]  /*19290*/  STL [R1+0x24], RZ ;  /* 0x000024ff01007387 */ /* 0x0005e20000100800 */
[----:B------:R-:W-:Y:S01]  /*192a0*/  ULDC UR4, c[0x0][0xc3c] ;  /* 0x00030f0000047ab9 */ /* 0x000fe20000000800 */
[----:B------:R-:W-:Y:S01]  /*192b0*/  IMAD.MOV.U32 R26, RZ, RZ, 0x1 ;  /* 0x00000001ff1a7424 */ /* 0x000fe200078e00ff */
[----:B-1----:R-:W-:Y:S01]  /*192c0*/  ISETP.GE.AND P0, PT, R19, UR4, PT ;  /* 0x0000000413007c0c */ /* 0x002fe2000bf06270 */
[----:B------:R-:W-:-:S12]  /*192d0*/  IMAD.MOV.U32 R25, RZ, RZ, RZ ;  /* 0x000000ffff197224 */ /* 0x000fd800078e00ff */
[----:B--2---:R-:W-:Y:S05]  /*192e0*/  @P0 BRA `(.L_x_3061) ;  /* 0x0000006000f40947 */ /* 0x004fea0003800000 */
[----:B------:R-:W1:Y:S01]  /*192f0*/  S2UR UR5, SR_CgaCtaId ;  /* 0x00000000000579c3 */ /* 0x000e620000008800 */
[C---:B0-----:R-:W-:Y:S01]  /*19300*/  IMAD.SHL.U32 R2, R0.reuse, 0x8, RZ ;  /* 0x0000000800027824 */ /* 0x041fe200078e00ff */
[----:B------:R-:W-:Y:S01]  /*19310*/  LOP3.LUT R4, R0, 0x7f, RZ, 0xc0, !PT ;  /* 0x0000007f00047812 */ /* 0x000fe200078ec0ff */
[----:B------:R-:W-:Y:S01]  /*19320*/  UMOV UR4, 0x400 ;  /* 0x0000040000047882 */ /* 0x000fe20000000000 */
[----:B------:R0:W-:Y:S01]  /*19330*/  STL [R1+0x24], RZ ;  /* 0x000024ff01007387 */ /* 0x0001e20000100800 */
[----:B------:R-:W-:Y:S01]  /*19340*/  BSSY B8, `(.L_x_3061) ;  /* 0x0000637000087945 */ /* 0x000fe20003800000 */
[----:B------:R-:W-:Y:S01]  /*19350*/  LOP3.LUT R3, R2, 0x1f8, RZ, 0xc0, !PT ;  /* 0x000001f802037812 */ /* 0x000fe200078ec0ff */
[----:B------:R-:W-:Y:S01]  /*19360*/  IMAD.SHL.U32 R30, R4, 0x8, RZ ;  /* 0x00000008041e7824 */ /* 0x000fe200078e00ff */
[----:B------:R-:W-:Y:S01]  /*19370*/  LOP3.LUT R2, R2, 0x38, RZ, 0xc0, !PT ;  /* 0x0000003802027812 */ /* 0x000fe200078ec0ff */
[----:B------:R-:W-:Y:S01]  /*19380*/  IMAD.MOV.U32 R27, RZ, RZ, 0x1 ;  /* 0x00000001ff1b7424 */ /* 0x000fe200078e00ff */
[----:B------:R-:W-:Y:S01]  /*19390*/  LOP3.LUT R3, R3, 0x38, R0, 0x78, !PT ;  /* 0x0000003803037812 */ /* 0x000fe200078e7800 */
[----:B------:R-:W-:Y:S01]  /*193a0*/  IMAD.SHL.U32 R0, R0, 0x10, RZ ;  /* 0x0000001000007824 */ /* 0x000fe200078e00ff */
[----:B------:R-:W-:Y:S01]  /*193b0*/  CS2R R24, SRZ ;  /* 0x0000000000187805 */ /* 0x000fe2000001ff00 */
[----:B------:R-:W-:Y:S01]  /*193c0*/  IMAD.MOV.U32 R26, RZ, RZ, 0x1 ;  /* 0x00000001ff1a7424 */ /* 0x000fe200078e00ff */
[----:B------:R-:W-:Y:S01]  /*193d0*/  LOP3.LUT R30, R3, 0x200, R30, 0xf8, !PT ;  /* 0x00000200031e7812 */ /* 0x000fe200078ef81e */
[----:B------:R-:W-:Y:S01]  /*193e0*/  ULDC.64 UR40, c[0x0][0x198] ;  /* 0x0000660000287ab9 */ /* 0x000fe20000000a00 */
[----:B------:R-:W-:Y:S01]  /*193f0*/  SHF.R.U32.HI R3, RZ, 0x3, R4 ;  /* 0x00000003ff037819 */ /* 0x000fe20000011604 */
[----:B------:R-:W-:Y:S01]  /*19400*/  ULOP3.LUT UR38, UR36, 0x2, URZ, 0xfc, !UPT ;  /* 0x0000000224267892 */ /* 0x000fe2000f8efc3f */
[----:B------:R-:W-:-:S02]  /*19410*/  ULDC UR37, c[0x0][0xc] ;  /* 0x0000030000257ab9 */ /* 0x000fc40000000800 */
[----:B------:R-:W-:Y:S02]  /*19420*/  LOP3.LUT R3, R3, 0x70, R0, 0xf8, !PT ;  /* 0x0000007003037812 */ /* 0x000fe400078ef800 */
[C---:B------:R-:W-:Y:S01]  /*19430*/  LOP3.LUT R0, R2.reuse, 0x40, RZ, 0xfc, !PT ;  /* 0x0000004002007812 */ /* 0x040fe200078efcff */
[----:B-1----:R-:W-:Y:S01]  /*19440*/  ULEA UR4, UR5, UR4, 0x18 ;  /* 0x0000000405047291 */ /* 0x002fe2000f8ec03f */
[C---:B------:R-:W-:Y:S02]  /*19450*/  LOP3.LUT R3, R2.reuse, 0x80, RZ, 0xfc, !PT ;  /* 0x0000008002037812 */ /* 0x040fe400078efcff */
[----:B------:R-:W-:-:S03]  /*19460*/  LOP3.LUT R2, R2, 0xc0, RZ, 0xfc, !PT ;  /* 0x000000c002027812 */ /* 0x000fc600078efcff */
[----:B------:R-:W-:-:S04]  /*19470*/  IMAD.U32 R23, RZ, RZ, UR4 ;  /* 0x00000004ff177e24 */ /* 0x000fc8000f8e00ff */
[----:B------:R-:W-:-:S05]  /*19480*/  IMAD R0, R30, 0x2, R23 ;  /* 0x000000021e007824 */ /* 0x000fca00078e0217 */
[----:B------:R0:W-:Y:S02]  /*19490*/  STL [R1+0x8], R0 ;  /* 0x0000080001007387 */ /* 0x0001e40000100800 */
.L_x_3176:
[----:B------:R-:W-:Y:S05]  /*194a0*/  YIELD ;  /* 0x0000000000007946 */ /* 0x000fea0003800000 */
[----:B------:R-:W-:Y:S01]  /*194b0*/  ULDC.64 UR4, c[0x0][0xa28] ;  /* 0x00028a0000047ab9 */ /* 0x000fe20000000a00 */
[----:B------:R-:W-:Y:S01]  /*194c0*/  IMAD.MOV.U32 R31, RZ, RZ, RZ ;  /* 0x000000ffff1f7224 */ /* 0x000fe200078e00ff */
[----:B------:R-:W-:Y:S01]  /*194d0*/  ISETP.NE.U32.AND P0, PT, RZ, UR4, PT ;  /* 0x00000004ff007c0c */ /* 0x000fe2000bf05070 */
[----:B0123--:R-:W1:Y:S01]  /*194e0*/  LDC.64 R4, c[0x0][0xa00] ;  /* 0x00028000ff047b82 */ /* 0x00fe620000000a00 */
[----:B------:R-:W-:Y:S01]  /*194f0*/  IMAD.MOV.U32 R8, RZ, RZ, RZ ;  /* 0x000000ffff087224 */ /* 0x000fe200078e00ff */
[----:B------:R-:W-:Y:S01]  /*19500*/  ULDC.64 UR6, c[0x0][0xa10] ;  /* 0x0002840000067ab9 */ /* 0x000fe20000000a00 */
[----:B------:R-:W-:Y:S01]  /*19510*/  ISETP.NE.AND.EX P0, PT, RZ, UR5, PT, P0 ;  /* 0x00000005ff007c0c */ /* 0x000fe2000bf05300 */
[----:B------:R-:W-:-:S12]  /*19520*/  ULDC.64 UR4, c[0x0][0xa18] ;  /* 0x0002860000047ab9 */ /* 0x000fd80000000a00 */
[----:B------:R-:W2:Y:S02]  /*19530*/  @P0 LDC.64 R2, c[0x0][0xa28] ;  /* 0x00028a00ff020b82 */ /* 0x000ea40000000a00 */
[----:B--2---:R-:W-:-:S05]  /*19540*/  @P0 IMAD.WIDE R2, R19, 0x4, R2 ;  /* 0x0000000413020825 */ /* 0x004fca00078e0202 */
[----:B------:R2:W5:Y:S01]  /*19550*/  @P0 LDG.E R31, desc[UR52][R2.64] ;  /* 0x00000034021f0981 */ /* 0x000562000c1e1900 */
[----:B------:R-:W-:Y:S01]  /*19560*/  ISETP.NE.U32.AND P0, PT, RZ, UR4, PT ;  /* 0x00000004ff007c0c */ /* 0x000fe2000bf05070 */
[----:B-1----:R-:W-:Y:S01]  /*19570*/  IMAD.WIDE R4, R19, 0x4, R4 ;  /* 0x0000000413047825 */ /* 0x002fe200078e0204 */
[----:B------:R-:W-:Y:S02]  /*19580*/  ISETP.NE.U32.AND P1, PT, RZ, UR6, PT ;  /* 0x00000006ff007c0c */ /* 0x000fe4000bf25070 */
[----:B------:R-:W-:Y:S01]  /*19590*/  ISETP.NE.AND.EX P2, PT, RZ, UR5, PT, P0 ;  /* 0x00000005ff007c0c */ /* 0x000fe2000bf45300 */
[----:B------:R-:W-:Y:S01]  /*195a0*/  ULDC.64 UR4, c[0x0][0xa00] ;  /* 0x0002800000047ab9 */ /* 0x000fe20000000a00 */
[----:B------:R-:W-:Y:S01]  /*195b0*/  ISETP.NE.AND.EX P1, PT, RZ, UR7, PT, P1 ;  /* 0x00000007ff007c0c */ /* 0x000fe2000bf25310 */
[----:B0-----:R-:W-:Y:S01]  /*195c0*/  IMAD.MOV.U32 R0, RZ, RZ, RZ ;  /* 0x000000ffff007224 */ /* 0x001fe200078e00ff */
[----:B------:R-:W-:Y:S01]  /*195d0*/  ISETP.NE.U32.AND P0, PT, RZ, UR4, PT ;  /* 0x00000004ff007c0c */ /* 0x000fe2000bf05070 */
[----:B--2---:R-:W0:Y:S03]  /*195e0*/  LDC.64 R2, c[0x0][0xa10] ;  /* 0x00028400ff027b82 */ /* 0x004e260000000a00 */
[----:B------:R-:W-:-:S05]  /*195f0*/  ISETP.NE.AND.EX P0, PT, RZ, UR5, PT, P0 ;  /* 0x00000005ff007c0c */ /* 0x000fca000bf05300 */
[----:B------:R-:W1:Y:S08]  /*19600*/  @P2 LDC.64 R6, c[0x0][0xa18] ;  /* 0x00028600ff062b82 */ /* 0x000e700000000a00 */
[----:B------:R-:W2:Y:S01]  /*19610*/  @P0 LDG.E R8, desc[UR52][R4.64] ;  /* 0x0000003404080981 */ /* 0x000ea2000c1e1900 */
[----:B------:R-:W-:Y:S01]  /*19620*/  ULDC UR4, c[0x0][0x288] ;  /* 0x0000a20000047ab9 */ /* 0x000fe20000000800 */
[----:B0-----:R-:W-:-:S05]  /*19630*/  IMAD.WIDE R2, R19, 0x4, R2 ;  /* 0x0000000413027825 */ /* 0x001fca00078e0202 */
[----:B------:R-:W5:Y:S01]  /*19640*/  @P1 LDG.E R0, desc[UR52][R2.64] ;  /* 0x0000003402001981 */ /* 0x000f62000c1e1900 */
[----:B-1----:R-:W-:-:S03]  /*19650*/  @P2 IMAD.WIDE R6, R19, 0x4, R6 ;  /* 0x0000000413062825 */ /* 0x002fc600078e0206 */
[----:B--2---:R0:W-:Y:S02]  /*19660*/  STL [R1+0xc], R8 ;  /* 0x00000c0801007387 */ /* 0x0041e40000100800 */
[----:B0-----:R-:W-:Y:S01]  /*19670*/  IMAD.U32 R8, RZ, RZ, UR4 ;  /* 0x00000004ff087e24 */ /* 0x001fe2000f8e00ff */
[----:B------:R-:W-:-:S05]  /*19680*/  ULDC.64 UR4, c[0x0][0x418] ;  /* 0x0001060000047ab9 */ /* 0x000fca0000000a00 */
        /* <DEDUP_REMOVED lines=11> */
[----:B------:R-:W-:Y:S01]  /*19740*/  IMAD.MOV.U32 R12, RZ, RZ, R8 ;  /* 0x000000ffff0c7224 */ /* 0x000fe200078e0008 */
[----:B------:R-:W-:Y:S06]  /*19750*/  @P2 BRA `(.L_x_3062) ;  /* 0x0000000000142947 */ /* 0x000fec0003800000 */
[----:B------:R-:W-:Y:S05]  /*19760*/  @!P0 BRA `(.L_x_3062) ;  /* 0x0000000000108947 */ /* 0x000fea0003800000 */
[----:B0-----:R-:W2:Y:S04]  /*19770*/  LDG.E R8, desc[UR52][R4.64] ;  /* 0x0000003404087981 */ /* 0x001ea8000c1e1900 */
[----:B------:R-:W2:Y:S02]  /*19780*/  LDG.E R7, desc[UR52][R4.64+0x4] ;  /* 0x0000043404077981 */ /* 0x000ea4000c1e1900 */
[----:B--2---:R-:W-:-:S05]  /*19790*/  IMAD.IADD R12, R7, 0x1, -R8 ;  /* 0x00000001070c7824 */ /* 0x004fca00078e0a08 */
[----:B------:R1:W-:Y:S02]  /*197a0*/  STL [R1+0x4], R12 ;  /* 0x0000040c01007387 */ /* 0x0003e40000100800 */
.L_x_3062:
[----:B------:R-:W-:Y:S02]  /*197b0*/  ULDC.64 UR4, c[0x0][0xa20] ;  /* 0x0002880000047ab9 */ /* 0x000fe40000000a00 */
[----:B------:R-:W-:-:S04]  /*197c0*/  ISETP.NE.U32.AND P0, PT, RZ, UR4, PT ;  /* 0x00000004ff007c0c */ /* 0x000fc8000bf05070 */
[----:B------:R-:W-:-:S13]  /*197d0*/  ISETP.NE.AND.EX P0, PT, RZ, UR5, PT, P0 ;  /* 0x00000005ff007c0c */ /* 0x000fda000bf05300 */
[----:B------:R-:W-:Y:S05]  /*197e0*/  @!P0 BRA `(.L_x_3063) ;  /* 0x0000000000108947 */ /* 0x000fea0003800000 */
[----:B------:R-:W2:Y:S02]  /*197f0*/  LDC.64 R4, c[0x0][0xa20] ;  /* 0x00028800ff047b82 */ /* 0x000ea40000000a00 */
[----:B--2---:R-:W-:-:S05]  /*19800*/  IMAD.WIDE R4, R19, 0x4, R4 ;  /* 0x0000000413047825 */ /* 0x004fca00078e0204 */
[----:B------:R2:W5:Y:S01]  /*19810*/  LDG.E R10, desc[UR52][R4.64] ;  /* 0x00000034040a7981 */ /* 0x000562000c1e1900 */
[----:B------:R-:W-:Y:S05]  /*19820*/  BRA `(.L_x_3064) ;  /* 0x0000000000247947 */ /* 0x000fea0003800000 */
.L_x_3063:
[----:B------:R-:W-:Y:S02]  /*19830*/  ULDC.64 UR4, c[0x0][0xa08] ;  /* 0x0002820000047ab9 */ /* 0x000fe40000000a00 */
[----:B------:R-:W-:-:S04]  /*19840*/  ISETP.NE.U32.AND P0, PT, RZ, UR4, PT ;  /* 0x00000004ff007c0c */ /* 0x000fc8000bf05070 */
[----:B------:R-:W-:-:S13]  /*19850*/  ISETP.NE.AND.EX P0, PT, RZ, UR5, PT, P0 ;  /* 0x00000005ff007c0c */ /* 0x000fda000bf05300 */
[----:B------:R-:W-:Y:S05]  /*19860*/  @!P0 BRA `(.L_x_3064) ;  /* 0x0000000000148947 */ /* 0x000fea0003800000 */
[----:B------:R-:W2:Y:S02]  /*19870*/  LDC.64 R4, c[0x0][0xa08] ;  /* 0x00028200ff047b82 */ /* 0x000ea40000000a00 */
[----:B--2---:R-:W-:-:S05]  /*19880*/  IMAD.WIDE R4, R19, 0x4, R4 ;  /* 0x0000000413047825 */ /* 0x004fca00078e0204 */
[----:B------:R-:W2:Y:S04]  /*19890*/  LDG.E R10, desc[UR52][R4.64] ;  /* 0x00000034040a7981 */ /* 0x000ea8000c1e1900 */
[----:B------:R-:W2:Y:S02]  /*198a0*/  LDG.E R7, desc[UR52][R4.64+0x4] ;  /* 0x0000043404077981 */ /* 0x000ea4000c1e1900 */
[----:B--2---:R-:W-:-:S07]  /*198b0*/  IMAD.IADD R10, R7, 0x1, -R10 ;  /* 0x00000001070a7824 */ /* 0x004fce00078e0a0a */
.L_x_3064:
[----:B--2---:R-:W2:Y:S01]  /*198c0*/  @P1 LDG.E R5, desc[UR52][R2.64] ;  /* 0x0000003402051981 */ /* 0x004ea2000c1e1900 */
[----:B------:R-:W3:Y:S03]  /*198d0*/  LDC R7, c[0x0][0x448] ;  /* 0x00011200ff077b82 */ /* 0x000ee60000000800 */
[----:B------:R4:W2:Y:S01]  /*198e0*/  @P1 LDG.E R4, desc[UR52][R2.64+0x4] ;  /* 0x0000043402041981 */ /* 0x0008a2000c1e1900 */
[----:B------:R-:W-:Y:S02]  /*198f0*/  IMAD.SHL.U32 R35, R17, 0x80, RZ ;  /* 0x0000008011237824 */ /* 0x000fe400078e00ff */
[----:B-----5:R-:W-:Y:S02]  /*19900*/  IMAD.IADD R10, R10, 0x1, -R31 ;  /* 0x000000010a0a7824 */ /* 0x020fe400078e0a1f */
[----:B----4-:R-:W4:Y:S01]  /*19910*/  LDC.64 R2, c[0x0][0x9e0] ;  /* 0x00027800ff027b82 */ /* 0x010f220000000a00 */
[----:B---3--:R-:W-:-:S13]  /*19920*/  ISETP.NE.AND P2, PT, R7, 0x1, PT ;  /* 0x000000010700780c */ /* 0x008fda0003f45270 */
[----:B------:R-:W3:Y:S01]  /*19930*/  @P2 LDC R7, c[0x0][0x44c] ;  /* 0x00011300ff072b82 */ /* 0x000ee20000000800 */
[----:B----4-:R-:W-:-:S07]  /*19940*/  ISETP.GE.AND P3, PT, R3, 0x1, PT ;  /* 0x000000010300780c */ /* 0x010fce0003f66270 */
[----:B0-----:R-:W0:Y:S01]  /*19950*/  @P2 LDC R8, c[0x0][0x450] ;  /* 0x00011400ff082b82 */ /* 0x001e220000000800 */
[----:B--2---:R-:W-:Y:S02]  /*19960*/  @P1 IMAD.IADD R6, R4, 0x1, -R5 ;  /* 0x0000000104061824 */ /* 0x004fe400078e0a05 */
[----:B------:R-:W-:Y:S02]  /*19970*/  VIADD R4, R35, 0x7f ;  /* 0x0000007f23047836 */ /* 0x000fe40000000000 */
[----:B------:R-:W-:Y:S02]  /*19980*/  IMAD.IADD R17, R10, 0x1, R6 ;  /* 0x000000010a117824 */ /* 0x000fe400078e0206 */
[----:B---3--:R-:W-:-:S03]  /*19990*/  @P2 IMAD.HI.U32 R5, R4, R7, RZ ;  /* 0x0000000704052227 */ /* 0x008fc600078e00ff */
[C---:B------:R-:W-:Y:S02]  /*199a0*/  IADD3 R7, R17.reuse, 0x1, -R12 ;  /* 0x0000000111077810 */ /* 0x040fe40007ffe80c */
[----:B0-----:R-:W-:Y:S01]  /*199b0*/  @P2 SHF.R.U32.HI R4, RZ, R8, R5 ;  /* 0x00000008ff042219 */ /* 0x001fe20000011605 */
[----:B------:R-:W-:-:S04]  /*199c0*/  VIADD R5, R17, 0x5f ;  /* 0x0000005f11057836 */ /* 0x000fc80000000000 */
[----:B------:R-:W-:-:S04]  /*199d0*/  IMAD.HI R5, R5, 0x2aaaaaab, RZ ;  /* 0x2aaaaaab05057827 */ /* 0x000fc800078e02ff */
[----:B------:R-:W-:Y:S01]  /*199e0*/  IMAD.IADD R11, R7, 0x1, R4 ;  /* 0x00000001070b7824 */ /* 0x000fe200078e0204 */
[----:B------:R-:W-:-:S03]  /*199f0*/  SHF.R.U32.HI R4, RZ, 0x1f, R5 ;  /* 0x0000001fff047819 */ /* 0x000fc60000011605 */
[----:B------:R-:W-:Y:S01]  /*19a00*/  IMAD.IADD R2, R11, 0x1, R2 ;  /* 0x000000010b027824 */ /* 0x000fe200078e0202 */
[----:B------:R-:W-:Y:S01]  /*19a10*/  LEA.HI.SX32 R9, R5, R4, 0x1c ;  /* 0x0000000405097211 */ /* 0x000fe200078fe2ff */
[----:B------:R-:W-:Y:S06]  /*19a20*/  @!P3 BRA `(.L_x_3065) ;  /* 0x000000000048b947 */ /* 0x000fec0003800000 */
[C---:B------:R-:W-:Y:S01]  /*19a30*/  ISETP.GT.AND P0, PT, R11.reuse, RZ, PT ;  /* 0x000000ff0b00720c */ /* 0x040fe20003f04270 */
[----:B------:R-:W-:Y:S01]  /*19a40*/  BSSY B0, `(.L_x_3066) ;  /* 0x000000e000007945 */ /* 0x000fe20003800000 */
[----:B------:R-:W-:-:S11]  /*19a50*/  VIADD R8, R11, 0xffffffff ;  /* 0xffffffff0b087836 */ /* 0x000fd60000000000 */
[----:B------:R-:W-:Y:S05]  /*19a60*/  @P0 BRA `(.L_x_3067) ;  /* 0x00000000001c0947 */ /* 0x000fea0003800000 */
[----:B------:R-:W-:Y:S02]  /*19a70*/  ISETP.NE.AND P0, PT, R3, 0x1, PT ;  /* 0x000000010300780c */ /* 0x000fe40003f05270 */
[----:B------:R-:W-:-:S11]  /*19a80*/  IADD3 R11, -R11, RZ, RZ ;  /* 0x000000ff0b0b7210 */ /* 0x000fd60007ffe1ff */
[----:B------:R-:W0:Y:S02]  /*19a90*/  @P0 LDC.64 R4, c[0x0][0x9e8] ;  /* 0x00027a00ff040b82 */ /* 0x000e240000000a00 */
[----:B0-----:R-:W-:-:S05]  /*19aa0*/  @P0 IMAD.HI.U32 R4, R11, R4, RZ ;  /* 0x000000040b040227 */ /* 0x001fca00078e00ff */
[----:B------:R-:W-:-:S04]  /*19ab0*/  @P0 SHF.R.U32.HI R11, RZ, R5, R4 ;  /* 0x00000005ff0b0219 */ /* 0x000fc80000011604 */
[----:B------:R-:W-:Y:S01]  /*19ac0*/  LOP3.LUT R8, RZ, R11, RZ, 0x33, !PT ;  /* 0x0000000bff087212 */ /* 0x000fe200078e33ff */
[----:B------:R-:W-:Y:S06]  /*19ad0*/  BRA `(.L_x_3068) ;  /* 0x0000000000107947 */ /* 0x000fec0003800000 */
.L_x_3067:
[----:B------:R-:W-:-:S13]  /*19ae0*/  ISETP.NE.AND P0, PT, R3, 0x1, PT ;  /* 0x000000010300780c */ /* 0x000fda0003f05270 */
[----:B------:R-:W0:Y:S02]  /*19af0*/  @P0 LDC.64 R4, c[0x0][0x9e8] ;  /* 0x00027a00ff040b82 */ /* 0x000e240000000a00 */
[----:B0-----:R-:W-:-:S05]  /*19b00*/  @P0 IMAD.HI.U32 R4, R8, R4, RZ ;  /* 0x0000000408040227 */ /* 0x001fca00078e00ff */
[----:B------:R-:W-:-:S07]  /*19b10*/  @P0 SHF.R.U32.HI R8, RZ, R5, R4 ;  /* 0x00000005ff080219 */ /* 0x000fce0000011604 */
.L_x_3068:
[----:B------:R-:W-:Y:S05]  /*19b20*/  BSYNC B0 ;  /* 0x0000000000007941 */ /* 0x000fea0003800000 */
.L_x_3066:
[----:B------:R-:W-:-:S05]  /*19b30*/  IMAD R5, R8, R3, R3 ;  /* 0x0000000308057224 */ /* 0x000fca00078e0203 */
[----:B------:R-:W-:-:S07]  /*19b40*/  VIMNMX R2, R2, R5, PT ;  /* 0x0000000502027248 */ /* 0x000fce0003fe0100 */
.L_x_3065:
[----:B------:R-:W0:Y:S01]  /*19b50*/  @P2 LDC R4, c[0x0][0x44c] ;  /* 0x00011300ff042b82 */ /* 0x000e220000000800 */
[----:B------:R-:W-:Y:S01]  /*19b60*/  IMAD.MOV.U32 R5, RZ, RZ, R35 ;  /* 0x000000ffff057224 */ /* 0x000fe200078e0023 */
[----:B------:R-:W-:Y:S01]  /*19b70*/  ULDC UR4, c[0x0][0x9dc] ;  /* 0x0002770000047ab9 */ /* 0x000fe20000000800 */
[----:B------:R-:W-:-:S05]  /*19b80*/  IMAD.IADD R8, R17, 0x1, -R12 ;  /* 0x0000000111087824 */ /* 0x000fca00078e0a0c */
[----:B------:R-:W2:Y:S01]  /*19b90*/  @P2 LDC R11, c[0x0][0x450] ;  /* 0x00011400ff0b2b82 */ /* 0x000ea20000000800 */
[----:B0-----:R-:W-:-:S05]  /*19ba0*/  @P2 IMAD.HI.U32 R4, R35, R4, RZ ;  /* 0x0000000423042227 */ /* 0x001fca00078e00ff */
[----:B--2---:R-:W-:-:S05]  /*19bb0*/  @P2 SHF.R.U32.HI R5, RZ, R11, R4 ;  /* 0x0000000bff052219 */ /* 0x004fca0000011604 */
[----:B-1----:R-:W-:-:S04]  /*19bc0*/  IMAD.IADD R12, R8, 0x1, R5 ;  /* 0x00000001080c7824 */ /* 0x002fc800078e0205 */
        /* <DEDUP_REMOVED lines=12> */
.L_x_3071:
[----:B------:R-:W-:-:S13]  /*19c90*/  ISETP.NE.AND P0, PT, R3, 0x1, PT ;  /* 0x000000010300780c */ /* 0x000fda0003f05270 */
[----:B------:R-:W0:Y:S02]  /*19ca0*/  @P0 LDC.64 R4, c[0x0][0x9e8] ;  /* 0x00027a00ff040b82 */ /* 0x000e240000000a00 */
[----:B0-----:R-:W-:-:S05]  /*19cb0*/  @P0 IMAD.HI.U32 R4, R12, R4, RZ ;  /* 0x000000040c040227 */ /* 0x001fca00078e00ff */
[----:B------:R-:W-:-:S07]  /*19cc0*/  @P0 SHF.R.U32.HI R12, RZ, R5, R4 ;  /* 0x00000005ff0c0219 */ /* 0x000fce0000011604 */
.L_x_3072:
[----:B------:R-:W-:Y:S05]  /*19cd0*/  BSYNC B0 ;  /* 0x0000000000007941 */ /* 0x000fea0003800000 */
.L_x_3070:
[----:B------:R-:W-:-:S05]  /*19ce0*/  IMAD R12, R12, R3, RZ ;  /* 0x000000030c0c7224 */ /* 0x000fca00078e02ff */
[----:B------:R-:W-:-:S07]  /*19cf0*/  VIMNMX R11, R11, R12, !PT ;  /* 0x0000000c0b0b7248 */ /* 0x000fce0007fe0100 */
.L_x_3069:
[----:B------:R-:W-:Y:S01]  /*19d00*/  VIADD R2, R2, 0x5f ;  /* 0x0000005f02027836 */ /* 0x000fe20000000000 */
[----:B------:R-:W-:Y:S01]  /*19d10*/  BSSY B0, `(.L_x_3073) ;  /* 0x0000138000007945 */ /* 0x000fe20003800000 */
        /* <DEDUP_REMOVED lines=14> */
[----:B------:R-:W-:-:S07]  /*19e00*/  SHF.R.U32.HI R4, RZ, 0x6, R3 ;  /* 0x00000006ff047819 */ /* 0x000fce0000011603 */
[----:B------:R-:W-:Y:S02]  /*19e10*/  @P0 VIADD R5, R6, 0x5f ;  /* 0x0000005f06050836 */ /* 0x000fe40000000000 */
[----:B------:R-:W-:Y:S02]  /*19e20*/  IMAD.MOV.U32 R6, RZ, RZ, R4 ;  /* 0x000000ffff067224 */ /* 0x000fe400078e0004 */
[----:B------:R-:W-:-:S05]  /*19e30*/  @P0 IMAD.HI R5, R5, 0x2aaaaaab, RZ ;  /* 0x2aaaaaab05050827 */ /* 0x000fca00078e02ff */
[----:B------:R-:W-:-:S04]  /*19e40*/  @P0 SHF.R.U32.HI R2, RZ, 0x1f, R5 ;  /* 0x0000001fff020819 */ /* 0x000fc80000011605 */
        /* <DEDUP_REMOVED lines=11> */
.L_x_3260:
[----:B-1----:R-:W-:Y:S02]  /*19f00*/  ISETP.NE.AND P0, PT, R14, RZ, PT ;  /* 0x000000ff0e00720c */ /* 0x002fe40003f05270 */
[----:B------:R-:W-:-:S11]  /*19f10*/  PLOP3.LUT P6, PT, PT, PT, PT, 0x8, 0x0 ;  /* 0x000000000000781c */ /* 0x000fd60003fce170 */
[----:B------:R-:W-:Y:S05]  /*19f20*/  @P0 BRA `(.L_x_3076) ;  /* 0x00000000000c0947 */ /* 0x000fea0003800000 */
[----:B------:R-:W-:-:S03]  /*19f30*/  UMOV UR4, 0xffffffff ;  /* 0xffffffff00047882 */ /* 0x000fc60000000000 */
[----:B------:R-:W-:Y:S05]  /*19f40*/  BRA.DIV UR4, `(.L_x_3077) ;  /* 0x0000007604407947 */ /* 0x000fea000b800000 */
[----:B------:R-:W-:-:S13]  /*19f50*/  ELECT P6, URZ, PT ;  /* 0x00000000003f782f */ /* 0x000fda00038c0000 */
.L_x_3076:
        /* <DEDUP_REMOVED lines=9> */
.L_x_3263:
[----:B------:R-:W-:Y:S05]  /*19ff0*/  BSYNC B1 ;  /* 0x0000000000017941 */ /* 0x000fea0003800000 */
.L_x_3078:
[----:B------:R-:W-:Y:S04]  /*1a000*/  BSSY B1, `(.L_x_3080) ;  /* 0x000007b000017945 */ /* 0x000fe80003800000 */
[----:B------:R-:W-:Y:S05]  /*1a010*/  @!P6 BRA `(.L_x_3081) ;  /* 0x0000000400e4e947 */ /* 0x000fea0003800000 */
[----:B------:R-:W-:Y:S01]  /*1a020*/  IMAD R12, R24, 0x8, R23 ;  /* 0x00000008180c7824 */ /* 0x000fe200078e0217 */
[----:B0-----:R-:W-:Y:S01]  /*1a030*/  SHF.L.U32 R2, R27, 0x1f, RZ ;  /* 0x0000001f1b027819 */ /* 0x001fe200000006ff */
[----:B------:R-:W0:Y:S01]  /*1a040*/  S2R R3, SR_TID.X ;  /* 0x0000000000037919 */ /* 0x000e220000002100 */
[----:B------:R-:W-:Y:S02]  /*1a050*/  BSSY B2, `(.L_x_3082) ;  /* 0x0000005000027945 */ /* 0x000fe40003800000 */
[----:B------:R-:W1:Y:S01]  /*1a060*/  SYNCS.PHASECHK.TRANS64.TRYWAIT P0, [R12+URZ+0x228a0], R2 ;  /* 0x0228a0020c0075a7 */ /* 0x000e62000800017f */
[----:B0-----:R-:W-:-:S04]  /*1a070*/  LOP3.LUT R3, R3, 0x7f, RZ, 0xc0, !PT ;  /* 0x0000007f03037812 */ /* 0x001fc800078ec0ff */
[----:B------:R-:W-:Y:S01]  /*1a080*/  ISETP.NE.AND P1, PT, R3, RZ, PT ;  /* 0x000000ff0300720c */ /* 0x000fe20003f25270 */
[----:B-1----:R-:W-:-:S12]  /*1a090*/  @!P0 BRA `(.L_x_3083) ;  /* 0x0000007400208947 */ /* 0x002fd80003800000 */
.L_x_3264:
[----:B------:R-:W-:Y:S05]  /*1a0a0*/  BSYNC B2 ;  /* 0x0000000000027941 */ /* 0x000fea0003800000 */
.L_x_3082:
        /* <DEDUP_REMOVED lines=9> */
.L_x_3085:
[----:B------:R-:W-:Y:S05]  /*1a140*/  BSYNC B2 ;  /* 0x0000000000027941 */ /* 0x000fea0003800000 */
.L_x_3084:
        /* <DEDUP_REMOVED lines=12> */
.L_x_3086:
        /* <DEDUP_REMOVED lines=13> */
.L_x_3265:
[----:B------:R-:W-:Y:S05]  /*1a2e0*/  BSYNC B2 ;  /* 0x0000000000027941 */ /* 0x000fea0003800000 */
.L_x_3087:
        /* <DEDUP_REMOVED lines=11> */
.L_x_3090:
[----:B------:R-:W-:Y:S05]  /*1a3a0*/  BSYNC B2 ;  /* 0x0000000000027941 */ /* 0x000fea0003800000 */
.L_x_3089:
[----:B------:R-:W-:Y:S01]  /*1a3b0*/  R2UR UR6, R2 ;  /* 0x00000000020672ca */ /* 0x000fe200000e0000 */
[----:B------:R-:W-:Y:S01]  /*1a3c0*/  UIADD3 UR4, UP0, UR40, 0x670, URZ ;  /* 0x0000067028047890 */ /* 0x000fe2000ff1e03f */
[----:B------:R-:W-:Y:S01]  /*1a3d0*/  R2UR UR7, R3 ;  /* 0x00000000030772ca */ /* 0x000fe200000e0000 */
[----:B------:R-:W-:Y:S01]  /*1a3e0*/  VIADD R12, R12, 0x228b0 ;  /* 0x000228b00c0c7836 */ /* 0x000fe20000000000 */
[----:B------:R-:W-:Y:S01]  /*1a3f0*/  R2UR UR10, R11 ;  /* 0x000000000b0a72ca */ /* 0x000fe200000e0000 */
[----:B------:R-:W-:Y:S01]  /*1a400*/  IMAD R11, R24, 0xc000, R23 ;  /* 0x0000c000180b7824 */ /* 0x000fe200078e0217 */
[----:B------:R-:W-:Y:S01]  /*1a410*/  PLOP3.LUT P0, PT, PT, PT, PT, 0x80, 0x0 ;  /* 0x000000000000781c */ /* 0x000fe20003f0f070 */
[----:B------:R-:W-:Y:S02]  /*1a420*/  UIADD3.X UR5, URZ, UR41, URZ, UP0, !UPT ;  /* 0x000000293f057290 */ /* 0x000fe400087fe43f */
[----:B------:R-:W-:-:S10]  /*1a430*/  VIADD R13, R11, 0x400 ;  /* 0x000004000b0d7836 */ /* 0x000fd40000000000 */
.L_x_3091:
        /* <DEDUP_REMOVED lines=15> */
.L_x_3092:
        /* <DEDUP_REMOVED lines=15> */
.L_x_3093:
        /* <DEDUP_REMOVED lines=15> */
.L_x_3094:
        /* <DEDUP_REMOVED lines=10> */
.L_x_3081:
[----:B------:R-:W-:Y:S05]  /*1a7b0*/  BSYNC B1 ;  /* 0x0000000000017941 */ /* 0x000fea0003800000 */
.L_x_3080:
[----:B------:R-:W-:Y:S01]  /*1a7c0*/  VIADD R11, R6, 0xfffffffe ;  /* 0xfffffffe060b7836 */ /* 0x000fe20000000000 */
[----:B------:R-:W-:Y:S01]  /*1a7d0*/  PLOP3.LUT P0, PT, PT, PT, PT, 0x8, 0x0 ;  /* 0x000000000000781c */ /* 0x000fe20003f0e170 */
[----:B------:R-:W-:-:S03]  /*1a7e0*/  VIADD R24, R24, 0x1 ;  /* 0x0000000118187836 */ /* 0x000fc60000000000 */
[----:B------:R-:W-:Y:S02]  /*1a7f0*/  ISETP.GE.AND P2, PT, R11, R4, PT ;  /* 0x000000040b00720c */ /* 0x000fe40003f46270 */
[----:B------:R-:W-:-:S04]  /*1a800*/  ISETP.NE.AND P1, PT, R24, 0x2, PT ;  /* 0x000000021800780c */ /* 0x000fc80003f25270 */
[----:B0-----:R-:W-:Y:S02]  /*1a810*/  SEL R2, RZ, 0x1, P1 ;  /* 0x00000001ff027807 */ /* 0x001fe40000800000 */
[----:B------:R-:W-:Y:S02]  /*1a820*/  SEL R24, R24, RZ, P1 ;  /* 0x000000ff18187207 */ /* 0x000fe40000800000 */
[----:B------:R-:W-:-:S03]  /*1a830*/  LOP3.LUT R27, R27, R2, RZ, 0x3c, !PT ;  /* 0x000000021b1b7212 */ /* 0x000fc600078e3cff */
[----:B------:R-:W-:Y:S05]  /*1a840*/  @!P2 BRA `(.L_x_3074) ;  /* 0x000000080010a947 */ /* 0x000fea0003800000 */
.L_x_3110:
[----:B------:R-:W-:Y:S05]  /*1a850*/  YIELD ;  /* 0x0000000000007946 */ /* 0x000fea0003800000 */
[----:B------:R-:W-:Y:S04]  /*1a860*/  BSSY B1, `(.L_x_3095) ;  /* 0x000007a000017945 */ /* 0x000fe80003800000 */
[----:B------:R-:W-:Y:S05]  /*1a870*/  @!P6 BRA `(.L_x_3096) ;  /* 0x0000000400e0e947 */ /* 0x000fea0003800000 */
[----:B------:R-:W-:Y:S01]  /*1a880*/  IMAD R10, R24, 0x8, R23 ;  /* 0x00000008180a7824 */ /* 0x000fe200078e0217 */
[----:B------:R-:W-:Y:S01]  /*1a890*/  SHF.L.U32 R2, R27, 0x1f, RZ ;  /* 0x0000001f1b027819 */ /* 0x000fe200000006ff */
[----:B------:R-:W0:Y:S01]  /*1a8a0*/  S2R R3, SR_TID.X ;  /* 0x0000000000037919 */ /* 0x000e220000002100 */
[----:B------:R-:W-:Y:S02]  /*1a8b0*/  BSSY B2, `(.L_x_3097) ;  /* 0x0000005000027945 */ /* 0x000fe40003800000 */
[----:B------:R-:W1:Y:S01]  /*1a8c0*/  SYNCS.PHASECHK.TRANS64.TRYWAIT P1, [R10+URZ+0x228a0], R2 ;  /* 0x0228a0020a0075a7 */ /* 0x000e62000802017f */
[----:B0-----:R-:W-:-:S04]  /*1a8d0*/  LOP3.LUT R3, R3, 0x7f, RZ, 0xc0, !PT ;  /* 0x0000007f03037812 */ /* 0x001fc800078ec0ff */
[----:B------:R-:W-:Y:S01]  /*1a8e0*/  ISETP.NE.AND P2, PT, R3, RZ, PT ;  /* 0x000000ff0300720c */ /* 0x000fe20003f45270 */
[----:B-1----:R-:W-:-:S12]  /*1a8f0*/  @!P1 BRA `(.L_x_3098) ;  /* 0x0000006c00309947 */ /* 0x002fd80003800000 */
.L_x_3266:
[----:B------:R-:W-:Y:S05]  /*1a900*/  BSYNC B2 ;  /* 0x0000000000027941 */ /* 0x000fea0003800000 */
.L_x_3097:
        /* <DEDUP_REMOVED lines=9> */
.L_x_3100:
[----:B------:R-:W-:Y:S05]  /*1a9a0*/  BSYNC B2 ;  /* 0x0000000000027941 */ /* 0x000fea0003800000 */
.L_x_3099:
        /* <DEDUP_REMOVED lines=11> */
.L_x_3101:
        /* <DEDUP_REMOVED lines=13> */
.L_x_3267:
[----:B------:R-:W-:Y:S05]  /*1ab30*/  BSYNC B2 ;  /* 0x0000000000027941 */ /* 0x000fea0003800000 */
.L_x_3102:
        /* <DEDUP_REMOVED lines=11> */
.L_x_3105:
[----:B------:R-:W-:Y:S05]  /*1abf0*/  BSYNC B2 ;  /* 0x0000000000027941 */ /* 0x000fea0003800000 */
.L_x_3104:
        /* <DEDUP_REMOVED lines=9> */
.L_x_3106:
        /* <DEDUP_REMOVED lines=15> */
.L_x_3107:
        /* <DEDUP_REMOVED lines=15> */
.L_x_3108:
        /* <DEDUP_REMOVED lines=15> */
.L_x_3109:
        /* <DEDUP_REMOVED lines=10> */
.L_x_3096:
[----:B------:R-:W-:Y:S05]  /*1b000*/  BSYNC B1 ;  /* 0x0000000000017941 */ /* 0x000fea0003800000 */
.L_x_3095:
        /* <DEDUP_REMOVED lines=8> */
.L_x_3074:
[----:B------:R-:W-:Y:S05]  /*1b090*/  BSYNC B0 ;  /* 0x0000000000007941 */ /* 0x000fea0003800000 */
.L_x_3073:
[----:B------:R-:W0:Y:S01]  /*1b0a0*/  LDC R0, c[0x0][0x448] ;  /* 0x00011200ff007b82 */ /* 0x000e220000000800 */
[----:B------:R-:W-:Y:S07]  /*1b0b0*/  @!P0 WARPSYNC.ALL ;  /* 0x0000000000008948 */ /* 0x000fee0003800000 */
[----:B------:R-:W1:Y:S08]  /*1b0c0*/  LDC.64 R2, c[0x0][0x9e0] ;  /* 0x00027800ff027b82 */ /* 0x000e700000000a00 */
[----:B------:R-:W-:Y:S01]  /*1b0d0*/  @!P0 BAR.SYNC.DEFER_BLOCKING 0xc, 0x180 ;  /* 0x0306000000008b1d */ /* 0x000fe20000010000 */
[----:B0-----:R-:W-:Y:S01]  /*1b0e0*/  ISETP.NE.AND P1, PT, R0, 0x1, PT ;  /* 0x000000010000780c */ /* 0x001fe20003f25270 */
[----:B------:R-:W-:Y:S01]  /*1b0f0*/  VIADD R0, R35, 0x7f ;  /* 0x0000007f23007836 */ /* 0x000fe20000000000 */
[----:B-1----:R-:W-:-:S11]  /*1b100*/  ISETP.GE.AND P2, PT, R3, 0x1, PT ;  /* 0x000000010300780c */ /* 0x002fd60003f46270 */
[----:B------:R-:W0:Y:S08]  /*1b110*/  @P1 LDC R5, c[0x0][0x44c] ;  /* 0x00011300ff051b82 */ /* 0x000e300000000800 */
[----:B------:R-:W1:Y:S01]  /*1b120*/  @P1 LDC R4, c[0x0][0x450] ;  /* 0x00011400ff041b82 */ /* 0x000e620000000800 */
[----:B0-----:R-:W-:-:S05]  /*1b130*/  @P1 IMAD.HI.U32 R5, R0, R5, RZ ;  /* 0x0000000500051227 */ /* 0x001fca00078e00ff */
[----:B-1----:R-:W-:-:S05]  /*1b140*/  @P1 SHF.R.U32.HI R0, RZ, R4, R5 ;  /* 0x00000004ff001219 */ /* 0x002fca0000011605 */
        /* <DEDUP_REMOVED lines=14> */
.L_x_3113:
[----:B------:R-:W-:-:S13]  /*1b230*/  ISETP.NE.AND P0, PT, R3, 0x1, PT ;  /* 0x000000010300780c */ /* 0x000fda0003f05270 */
[----:B------:R-:W0:Y:S02]  /*1b240*/  @P0 LDC.64 R4, c[0x0][0x9e8] ;  /* 0x00027a00ff040b82 */ /* 0x000e240000000a00 */
[----:B0-----:R-:W-:-:S05]  /*1b250*/  @P0 IMAD.HI.U32 R4, R0, R4, RZ ;  /* 0x0000000400040227 */ /* 0x001fca00078e00ff */
[----:B------:R-:W-:-:S07]  /*1b260*/  @P0 SHF.R.U32.HI R0, RZ, R5, R4 ;  /* 0x00000005ff000219 */ /* 0x000fce0000011604 */
.L_x_3114:
[----:B------:R-:W-:Y:S05]  /*1b270*/  BSYNC B0 ;  /* 0x0000000000007941 */ /* 0x000fea0003800000 */
.L_x_3112:
[----:B------:R-:W-:-:S05]  /*1b280*/  IMAD R5, R0, R3, R3 ;  /* 0x0000000300057224 */ /* 0x000fca00078e0203 */
[----:B------:R-:W-:-:S07]  /*1b290*/  VIMNMX R2, R2, R5, PT ;  /* 0x0000000502027248 */ /* 0x000fce0003fe0100 */
.L_x_3111:
[----:B------:R-:W0:Y:S01]  /*1b2a0*/  @P1 LDC R0, c[0x0][0x44c] ;  /* 0x00011300ff001b82 */ /* 0x000e220000000800 */
[----:B------:R-:W-:Y:S01]  /*1b2b0*/  VIADD R2, R2, 0x5f ;  /* 0x0000005f02027836 */ /* 0x000fe20000000000 */
[----:B------:R-:W-:Y:S01]  /*1b2c0*/  ULDC UR4, c[0x0][0x9dc] ;  /* 0x0002770000047ab9 */ /* 0x000fe20000000800 */
[----:B------:R-:W-:Y:S02]  /*1b2d0*/  IMAD.MOV.U32 R7, RZ, RZ, R35 ;  /* 0x000000ffff077224 */ /* 0x000fe400078e0023 */
[----:B------:R-:W-:-:S03]  /*1b2e0*/  IMAD.HI R2, R2, 0x2aaaaaab, RZ ;  /* 0x2aaaaaab02027827 */ /* 0x000fc600078e02ff */
[----:B------:R-:W1:Y:S01]  /*1b2f0*/  @P1 LDC R5, c[0x0][0x450] ;  /* 0x00011400ff051b82 */ /* 0x000e620000000800 */
[----:B0-----:R-:W-:-:S05]  /*1b300*/  @P1 IMAD.HI.U32 R0, R35, R0, RZ ;  /* 0x0000000023001227 */ /* 0x001fca00078e00ff */
[----:B-1----:R-:W-:Y:S02]  /*1b310*/  @P1 SHF.R.U32.HI R7, RZ, R5, R0 ;  /* 0x00000005ff071219 */ /* 0x002fe40000011600 */
[----:B------:R-:W-:-:S03]  /*1b320*/  SHF.R.U32.HI R5, RZ, 0x1f, R2 ;  /* 0x0000001fff057819 */ /* 0x000fc60000011602 */
[----:B------:R-:W-:Y:S01]  /*1b330*/  IMAD.IADD R8, R8, 0x1, R7 ;  /* 0x0000000108087824 */ /* 0x000fe200078e0207 */
[----:B------:R-:W-:-:S03]  /*1b340*/  LEA.HI.SX32 R2, R2, R5, 0x1c ;  /* 0x0000000502027211 */ /* 0x000fc600078fe2ff */
[----:B------:R-:W-:Y:S01]  /*1b350*/  VIADD R0, R8, -UR4 ;  /* 0x8000000408007c36 */ /* 0x000fe20008000000 */
[----:B------:R-:W-:-:S05]  /*1b360*/  VIMNMX R33, R9, R2, PT ;  /* 0x0000000209217248 */ /* 0x000fca0003fe0100 */
        /* <DEDUP_REMOVED lines=12> */
.L_x_3117:
[----:B------:R-:W-:-:S13]  /*1b430*/  ISETP.NE.AND P0, PT, R3, 0x1, PT ;  /* 0x000000010300780c */ /* 0x000fda0003f05270 */
[----:B------:R-:W1:Y:S02]  /*1b440*/  @P0 LDC.64 R4, c[0x0][0x9e8] ;  /* 0x00027a00ff040b82 */ /* 0x000e640000000a00 */
[----:B-1----:R-:W-:-:S05]  /*1b450*/  @P0 IMAD.HI.U32 R4, R8, R4, RZ ;  /* 0x0000000408040227 */ /* 0x002fca00078e00ff */
[----:B------:R-:W-:-:S07]  /*1b460*/  @P0 SHF.R.U32.HI R8, RZ, R5, R4 ;  /* 0x00000005ff080219 */ /* 0x000fce0000011604 */
.L_x_3118:
[----:B------:R-:W-:Y:S05]  /*1b470*/  BSYNC B0 ;  /* 0x0000000000007941 */ /* 0x000fea0003800000 */
.L_x_3116:
[----:B------:R-:W-:-:S05]  /*1b480*/  IMAD R3, R8, R3, RZ ;  /* 0x0000000308037224 */ /* 0x000fca00078e02ff */
[----:B------:R-:W-:-:S07]  /*1b490*/  VIMNMX R0, R0, R3, !PT ;  /* 0x0000000300007248 */ /* 0x000fce0007fe0100 */
.L_x_3115:
        /* <DEDUP_REMOVED lines=24> */
.L_x_3120:
        /* <DEDUP_REMOVED lines=9> */
[----:B------:R-:W-:Y:S01]  /*1b6b0*/  MOV R13, RZ ;  /* 0x000000ff000d7202 */ /* 0x000fe20000000f00 */
[----:B------:R-:W1:Y:S01]  /*1b6c0*/  LDC.64 R2, c[0x4][R2] ;  /* 0x0100000002027b82 */ /* 0x000e620000000a00 */
        /* <DEDUP_REMOVED lines=8> */
[----:B01----:R-:W-:Y:S05]  /*1b750*/  CALL.ABS.NOINC R2 ;  /* 0x0000000002007343 */ /* 0x003fea0003c00000 */
.L_x_3123:
[----:B------:R-:W-:Y:S05]  /*1b760*/  BSYNC B6 ;  /* 0x0000000000067941 */ /* 0x000fea0003800000 */
.L_x_3122:
        /* <DEDUP_REMOVED lines=20> */
.L_x_3126:
        /* <DEDUP_REMOVED lines=15> */
.L_x_3125:
[----:B------:R-:W-:Y:S05]  /*1b9a0*/  BSYNC B6 ;  /* 0x0000000000067941 */ /* 0x000fea0003800000 */
.L_x_3124:
[----:B------:R-:W-:Y:S01]  /*1b9b0*/  ULDC.64 UR4, c[0x0][0x9f8] ;  /* 0x00027e0000047ab9 */ /* 0x000fe20000000a00 */
[----:B------:R-:W-:Y:S01]  /*1b9c0*/  IMAD.MOV.U32 R29, RZ, RZ, R19 ;  /* 0x000000ffff1d7224 */ /* 0x000fe200078e0013 */
[----:B------:R-:W-:Y:S01]  /*1b9d0*/  ISETP.NE.U32.AND P0, PT, RZ, UR4, PT ;  /* 0x00000004ff007c0c */ /* 0x000fe2000bf05070 */
[----:B------:R-:W1:Y:S01]  /*1b9e0*/  S2R R20, SR_TID.X ;  /* 0x0000000000147919 */ /* 0x000e620000002100 */
[----:B------:R-:W2:Y:S01]  /*1b9f0*/  LDC R10, c[0x0][0x430] ;  /* 0x00010c00ff0a7b82 */ /* 0x000ea20000000800 */
[----:B------:R-:W-:Y:S01]  /*1ba00*/  VIADD R0, R33, 0xffffffff ;  /* 0xffffffff21007836 */ /* 0x000fe20000000000 */
[----:B------:R-:W-:Y:S01]  /*1ba10*/  ISETP.NE.AND.EX P0, PT, RZ, UR5, PT, P0 ;  /* 0x00000005ff007c0c */ /* 0x000fe2000bf05300 */
[----:B------:R-:W-:Y:S01]  /*1ba20*/  IMAD.MOV.U32 R37, RZ, RZ, RZ ;  /* 0x000000ffff257224 */ /* 0x000fe200078e00ff */
[----:B------:R-:W-:Y:S01]  /*1ba30*/  LOP3.LUT R22, R22, 0xffffffdf, RZ, 0xc0, !PT ;  /* 0xffffffdf16167812 */ /* 0x000fe200078ec0ff */
[----:B------:R-:W-:-:S10]  /*1ba40*/  ULDC UR4, c[0x0][0x320] ;  /* 0x0000c80000047ab9 */ /* 0x000fd40000000800 */
[----:B------:R-:W3:Y:S01]  /*1ba50*/  @P0 LDC.64 R2, c[0x0][0x9f8] ;  /* 0x00027e00ff020b82 */ /* 0x000ee20000000a00 */
[----:B-1----:R-:W-:Y:S01]  /*1ba60*/  LOP3.LUT R20, R20, 0x7f, RZ, 0xc0, !PT ;  /* 0x0000007f14147812 */ /* 0x002fe200078ec0ff */
[----:B---3--:R-:W-:-:S05]  /*1ba70*/  @P0 IMAD.WIDE R2, R19, 0x4, R2 ;  /* 0x0000000413020825 */ /* 0x008fca00078e0202 */
[----:B------:R1:W3:Y:S01]  /*1ba80*/  @P0 LDG.E R29, desc[UR52][R2.64] ;  /* 0x00000034021d0981 */ /* 0x0002e2000c1e1900 */
[----:B------:R-:W-:Y:S02]  /*1ba90*/  SHF.R.U32.HI R21, RZ, 0x3, R20 ;  /* 0x00000003ff157819 */ /* 0x000fe40000011614 */
[----:B--2---:R-:W-:Y:S01]  /*1baa0*/  ISETP.NE.AND P1, PT, R10, 0x1, PT ;  /* 0x000000010a00780c */ /* 0x004fe20003f25270 */
[----:B------:R-:W2:-:S12]  /*1bab0*/  S2R R20, SR_TID.X ;  /* 0x0000000000147919 */ /* 0x000e980000002100 */
[----:B------:R-:W4:Y:S08]  /*1bac0*/  @P1 LDC R5, c[0x0][0x434] ;  /* 0x00010d00ff051b82 */ /* 0x000f300000000800 */
[----:B------:R-:W0:Y:S01]  /*1bad0*/  @P1 LDC R7, c[0x0][0x438] ;  /* 0x00010e00ff071b82 */ /* 0x000e220000000800 */
[----:B--2---:R-:W-:-:S05]  /*1bae0*/  IMAD.SHL.U32 R20, R20, 0x10, RZ ;  /* 0x0000001014147824 */ /* 0x004fca00078e00ff */
[----:B------:R-:W-:-:S05]  /*1baf0*/  LOP3.LUT R20, R21, 0x70, R20, 0xf8, !PT ;  /* 0x0000007015147812 */ /* 0x000fca00078ef814 */
[----:B------:R-:W-:-:S05]  /*1bb00*/  IMAD R8, R0, 0x60, R20 ;  /* 0x0000006000087824 */ /* 0x000fca00078e0214 */
[C---:B------:R-:W-:Y:S01]  /*1bb10*/  ISETP.GE.AND P0, PT, R8.reuse, R17, PT ;  /* 0x000000110800720c */ /* 0x040fe20003f06270 */
[----:B------:R-:W-:-:S03]  /*1bb20*/  IMAD.IADD R8, R8, 0x1, R31 ;  /* 0x0000000108087824 */ /* 0x000fc600078e021f */
[----:B------:R-:W-:Y:S01]  /*1bb30*/  ISETP.GT.U32.OR P0, PT, R20, 0x5f, P0 ;  /* 0x0000005f1400780c */ /* 0x000fe20000704470 */
[----:B----4-:R-:W-:-:S04]  /*1bb40*/  @P1 IMAD.HI.U32 R4, R8, R5, RZ ;  /* 0x0000000508041227 */ /* 0x010fc800078e00ff */
[----:B------:R-:W-:Y:S01]  /*1bb50*/  IMAD.MOV.U32 R9, RZ, RZ, R8 ;  /* 0x000000ffff097224 */ /* 0x000fe200078e0008 */
[----:B0-----:R-:W-:-:S07]  /*1bb60*/  @P1 SHF.R.U32.HI R9, RZ, R7, R4 ;  /* 0x00000007ff091219 */ /* 0x001fce0000011604 */
[----:B-1----:R-:W0:Y:S01]  /*1bb70*/  @!P0 LDC.64 R2, c[0x0][0x428] ;  /* 0x00010a00ff028b82 */ /* 0x002e220000000a00 */
[--C-:B------:R-:W-:Y:S01]  /*1bb80*/  @!P0 SHF.R.S32.HI R7, RZ, 0x1f, R9.reuse ;  /* 0x0000001fff078819 */ /* 0x100fe20000011409 */
[----:B------:R-:W-:-:S06]  /*1bb90*/  @!P0 IMAD.MOV.U32 R6, RZ, RZ, R9 ;  /* 0x000000ffff068224 */ /* 0x000fcc00078e0009 */
[----:B------:R-:W1:Y:S01]  /*1bba0*/  @!P0 LDC.64 R4, c[0x0][0x418] ;  /* 0x00010600ff048b82 */ /* 0x000e620000000a00 */
[----:B------:R-:W-:Y:S01]  /*1bbb0*/  UMOV UR5, 0xffffffff ;  /* 0xffffffff00057882 */ /* 0x000fe20000000000 */
[----:B---3--:R-:W-:Y:S01]  /*1bbc0*/  SHF.R.S32.HI R34, RZ, 0x1f, R29 ;  /* 0x0000001fff227819 */ /* 0x008fe2000001141d */
[----:B0-----:R-:W-:-:S04]  /*1bbd0*/  @!P0 IMAD.WIDE.U32 R6, R29, R2, R6 ;  /* 0x000000021d068225 */ /* 0x001fc800078e0006 */
[----:B------:R-:W-:Y:S01]  /*1bbe0*/  @!P0 IMAD R2, R34, R2, RZ ;  /* 0x0000000222028224 */ /* 0x000fe200078e02ff */
[----:B-1----:R-:W-:-:S03]  /*1bbf0*/  @!P0 LEA R4, P1, R6, R4, 0x2 ;  /* 0x0000000406048211 */ /* 0x002fc600078210ff */
[----:B------:R-:W-:-:S04]  /*1bc00*/  @!P0 IMAD R3, R29, R3, R2 ;  /* 0x000000031d038224 */ /* 0x000fc800078e0202 */
[----:B------:R-:W-:-:S05]  /*1bc10*/  @!P0 IMAD.IADD R3, R7, 0x1, R3 ;  /* 0x0000000107038824 */ /* 0x000fca00078e0203 */
[----:B------:R-:W-:-:S05]  /*1bc20*/  @!P0 LEA.HI.X R5, R6, R5, R3, 0x2, P1 ;  /* 0x0000000506058211 */ /* 0x000fca00008f1403 */
[----:B------:R0:W5:Y:S01]  /*1bc30*/  @!P0 LDG.E R37, desc[UR52][R4.64] ;  /* 0x0000003404258981 */ /* 0x000162000c1e1900 */
[----:B------:R-:W-:Y:S01]  /*1bc40*/  ISETP.GT.U32.AND P0, PT, R20, 0x5f, PT ;  /* 0x0000005f1400780c */ /* 0x000fe20003f04070 */
[----:B------:R-:W-:Y:S01]  /*1bc50*/  IMAD.U32 R2, RZ, RZ, UR38 ;  /* 0x00000026ff027e24 */ /* 0x000fe2000f8e00ff */
[----:B------:R-:W1:Y:S01]  /*1bc60*/  S2R R20, SR_TID.X ;  /* 0x0000000000147919 */ /* 0x000e620000002100 */
[----:B------:R-:W-:-:S03]  /*1bc70*/  IMAD.MOV R3, RZ, RZ, -R9 ;  /* 0x000000ffff037224 */ /* 0x000fc600078e0a09 */
[----:B------:R-:W-:Y:S01]  /*1bc80*/  ISETP.NE.AND P2, PT, R2, 0x3, PT ;  /* 0x000000030200780c */ /* 0x000fe20003f45270 */
[----:B------:R-:W-:-:S06]  /*1bc90*/  IMAD R3, R10, R3, R8 ;  /* 0x000000030a037224 */ /* 0x000fcc00078e0208 */
[----:B------:R-:W-:Y:S01]  /*1bca0*/  @P0 LOP3.LUT R22, R22, 0x20, RZ, 0xfc, !PT ;  /* 0x0000002016160812 */ /* 0x000fe200078efcff */
[----:B------:R0:W-:Y:S03]  /*1bcb0*/  STL [R1], R3 ;  /* 0x0000000301007387 */ /* 0x0001e60000100800 */
[----:B------:R-:W-:-:S04]  /*1bcc0*/  LOP3.LUT R22, R22, 0xffffffbf, RZ, 0xc0, !PT ;  /* 0xffffffbf16167812 */ /* 0x000fc800078ec0ff */
[----:B------:R-:W-:-:S04]  /*1bcd0*/  @P2 LOP3.LUT R22, R22, 0x40, RZ, 0xfc, !PT ;  /* 0x0000004016162812 */ /* 0x000fc800078efcff */
[----:B------:R-:W-:Y:S01]  /*1bce0*/  LOP3.LUT R22, R22, 0xfffffff7, RZ, 0xc0, !PT ;  /* 0xfffffff716167812 */ /* 0x000fe200078ec0ff */
[----:B-1----:R-:W-:-:S05]  /*1bcf0*/  IMAD.SHL.U32 R20, R20, 0x8, RZ ;  /* 0x0000000814147824 */ /* 0x002fca00078e00ff */
[----:B------:R-:W-:-:S04]  /*1bd00*/  LOP3.LUT R20, R20, 0x38, RZ, 0xc0, !PT ;  /* 0x0000003814147812 */ /* 0x000fc800078ec0ff */
[C---:B------:R-:W-:Y:S02]  /*1bd10*/  LOP3.LUT R13, R20.reuse, 0x40, RZ, 0xfc, !PT ;  /* 0x00000040140d7812 */ /* 0x040fe400078efcff */
[----:B------:R-:W-:Y:S02]  /*1bd20*/  LOP3.LUT R12, R20, 0x80, RZ, 0xfc, !PT ;  /* 0x00000080140c7812 */ /* 0x000fe400078efcff */
[----:B------:R-:W-:Y:S02]  /*1bd30*/  ISETP.GE.AND P4, PT, R13, UR4, PT ;  /* 0x000000040d007c0c */ /* 0x000fe4000bf86270 */
[----:B------:R-:W-:Y:S02]  /*1bd40*/  ISETP.GE.AND P3, PT, R12, UR4, PT ;  /* 0x000000040c007c0c */ /* 0x000fe4000bf66270 */
[C---:B------:R-:W-:Y:S02]  /*1bd50*/  ISETP.GE.AND P0, PT, R20.reuse, UR4, PT ;  /* 0x0000000414007c0c */ /* 0x040fe4000bf06270 */
[----:B------:R-:W-:-:S04]  /*1bd60*/  LOP3.LUT R11, R20, 0xc0, RZ, 0xfc, !PT ;  /* 0x000000c0140b7812 */ /* 0x000fc800078efcff */
[----:B------:R-:W-:-:S03]  /*1bd70*/  ISETP.GE.AND P1, PT, R11, UR4, PT ;  /* 0x000000040b007c0c */ /* 0x000fc6000bf26270 */
[----:B------:R-:W-:-:S04]  /*1bd80*/  @P4 LOP3.LUT R22, R22, 0x8, RZ, 0xfc, !PT ;  /* 0x0000000816164812 */ /* 0x000fc800078efcff */
[----:B------:R-:W-:-:S04]  /*1bd90*/  LOP3.LUT R22, R22, 0xffffffef, RZ, 0xc0, !PT ;  /* 0xffffffef16167812 */ /* 0x000fc800078ec0ff */
[----:B------:R-:W-:-:S04]  /*1bda0*/  LOP3.LUT R22, R22, 0xfffffffb, RZ, 0xc0, !PT ;  /* 0xfffffffb16167812 */ /* 0x000fc800078ec0ff */
[----:B------:R-:W-:-:S04]  /*1bdb0*/  @P3 LOP3.LUT R22, R22, 0x4, RZ, 0xfc, !PT ;  /* 0x0000000416163812 */ /* 0x000fc800078efcff */
[----:B------:R-:W-:-:S04]  /*1bdc0*/  @P0 LOP3.LUT R22, R22, 0x10, RZ, 0xfc, !PT ;  /* 0x0000001016160812 */ /* 0x000fc800078efcff */
[----:B------:R-:W-:-:S04]  /*1bdd0*/  LOP3.LUT R22, R22, 0xfffffffd, RZ, 0xc0, !PT ;  /* 0xfffffffd16167812 */ /* 0x000fc800078ec0ff */
[----:B------:R-:W-:Y:S01]  /*1bde0*/  @P1 LOP3.LUT R22, R22, 0x2, RZ, 0xfc, !PT ;  /* 0x0000000216161812 */ /* 0x000fe200078efcff */
[----:B0-----:R-:W-:Y:S06]  /*1bdf0*/  BRA.DIV UR5, `(.L_x_3127) ;  /* 0x0000005a05187947 */ /* 0x001fec000b800000 */
.L_x_3270:
[----:B------:R-:W-:Y:S02]  /*1be00*/  SHF.R.S32.HI R28, RZ, 0x1f, R18 ;  /* 0x0000001fff1c7819 */ /* 0x000fe40000011412 */
[----:B------:R-:W-:Y:S01]  /*1be10*/  SEL R6, RZ, 0x1, P0 ;  /* 0x00000001ff067807 */ /* 0x000fe20000000000 */
[----:B------:R-:W-:Y:S06]  /*1be20*/  @!P2 BRA `(.L_x_3128) ;  /* 0x000000000004a947 */ /* 0x000fec0003800000 */
[----:B------:R-:W-:Y:S01]  /*1be30*/  BPT.TRAP 0x1 ;  /* 0x000000040000795c */ /* 0x000fe20000300000 */
.L_x_3128:
[----:B------:R-:W-:Y:S01]  /*1be40*/  IMAD R33, R0, -0x60, R17 ;  /* 0xffffffa000217824 */ /* 0x000fe200078e0211 */
[----:B------:R-:W-:Y:S01]  /*1be50*/  SHF.L.U32 R0, R26, 0x1f, RZ ;  /* 0x0000001f1a007819 */ /* 0x000fe200000006ff */
[----:B------:R-:W-:Y:S01]  /*1be60*/  IMAD R17, R25, 0x8, R23 ;  /* 0x0000000819117824 */ /* 0x000fe200078e0217 */
[----:B------:R-:W-:Y:S03]  /*1be70*/  BSSY B0, `(.L_x_3129) ;  /* 0x0000003000007945 */ /* 0x000fe60003800000 */
[----:B------:R-:W0:Y:S02]  /*1be80*/  SYNCS.PHASECHK.TRANS64.TRYWAIT P0, [R17+URZ+0x22840], R0 ;  /* 0x02284000110075a7 */ /* 0x000e24000800017f */
[----:B0-----:R-:W-:Y:S05]  /*1be90*/  @!P0 BRA `(.L_x_3130) ;  /* 0x0000005800248947 */ /* 0x001fea0003800000 */
.L_x_3271:
[----:B------:R-:W-:Y:S05]  /*1bea0*/  BSYNC B0 ;  /* 0x0000000000007941 */ /* 0x000fea0003800000 */
.L_x_3129:
[----:B------:R-:W0:Y:S01]  /*1beb0*/  LDL R2, [R1] ;  /* 0x0000000001027983 */ /* 0x000e220000100800 */
[----:B------:R-:W-:Y:S01]  /*1bec0*/  ULDC.64 UR4, c[0x0][0x300] ;  /* 0x0000c00000047ab9 */ /* 0x000fe20000000a00 */
[----:B-----5:R-:W-:Y:S01]  /*1bed0*/  SHF.R.S32.HI R4, RZ, 0x1f, R37 ;  /* 0x0000001fff047819 */ /* 0x020fe20000011425 */
[----:B------:R-:W1:Y:S01]  /*1bee0*/  S2R R8, SR_TID.X ;  /* 0x0000000000087919 */ /* 0x000e620000002100 */
[----:B------:R-:W-:Y:S01]  /*1bef0*/  LOP3.LUT R22, R22, 0xfffffffe, RZ, 0xc0, !PT ;  /* 0xfffffffe16167812 */ /* 0x000fe200078ec0ff */
[----:B-1----:R-:W-:-:S05]  /*1bf00*/  IMAD.SHL.U32 R8, R8, 0x8, RZ ;  /* 0x0000000808087824 */ /* 0x002fca00078e00ff */
[----:B------:R-:W-:Y:S02]  /*1bf10*/  LOP3.LUT R8, R8, 0x38, RZ, 0xc0, !PT ;  /* 0x0000003808087812 */ /* 0x000fe400078ec0ff */
[----:B0-----:R-:W-:-:S05]  /*1bf20*/  SHF.R.S32.HI R0, RZ, 0x1f, R2 ;  /* 0x0000001fff007819 */ /* 0x001fca0000011402 */
[----:B------:R0:W-:Y:S04]  /*1bf30*/  STL [R1+0x28], R0 ;  /* 0x0000280001007387 */ /* 0x0001e80000100800 */
[----:B------:R1:W-:Y:S01]  /*1bf40*/  STL [R1+0x2c], R4 ;  /* 0x00002c0401007387 */ /* 0x0003e20000100800 */
[----:B0-----:R-:W-:-:S04]  /*1bf50*/  IMAD R0, R0, UR4, RZ ;  /* 0x0000000400007c24 */ /* 0x001fc8000f8e02ff */
[C---:B------:R-:W-:Y:S02]  /*1bf60*/  IMAD R0, R2.reuse, UR5, R0 ;  /* 0x0000000502007c24 */ /* 0x040fe4000f8e0200 */
[----:B------:R-:W-:Y:S01]  /*1bf70*/  IMAD.WIDE.U32 R2, R2, UR4, RZ ;  /* 0x0000000402027c25 */ /* 0x000fe2000f8e00ff */
        /* <DEDUP_REMOVED lines=12> */
[----:B0-----:R-:W-:-:S04]  /*1c040*/  LOP3.LUT R4, R4, 0x7f, RZ, 0xc0, !PT ;  /* 0x0000007f04047812 */ /* 0x001fc800078ec0ff */
        /* <DEDUP_REMOVED lines=64> */
.L_x_3285:
        /* <DEDUP_REMOVED lines=10> */
.L_x_3132:
        /* <DEDUP_REMOVED lines=11> */
.L_x_3133:
[----:B0-----:R0:W5:Y:S01]  /*1c5a0*/  LDL.LU R3, [R1+0xc] ;  /* 0x00000c0001037983 */ /* 0x0011620000300800 */
[C---:B------:R-:W-:Y:S01]  /*1c5b0*/  LOP3.LUT P2, RZ, R22.reuse, 0x8, RZ, 0xc0, !PT ;  /* 0x0000000816ff7812 */ /* 0x040fe2000784c0ff */
[----:B------:R0:W-:Y:S01]  /*1c5c0*/  SYNCS.ARRIVE.TRANS64.A1T0 RZ, [R17+URZ+0x22830], RZ ;  /* 0x022830ff11ff79a7 */ /* 0x0001e2000810003f */
[----:B------:R-:W-:-:S13]  /*1c5d0*/  LOP3.LUT P1, RZ, R22, 0x4, RZ, 0xc0, !PT ;  /* 0x0000000416ff7812 */ /* 0x000fda000782c0ff */
[----:B------:R-:W-:Y:S05]  /*1c5e0*/  WARPSYNC.ALL ;  /* 0x0000000000007948 */ /* 0x000fea0003800000 */
[----:B------:R-:W-:Y:S01]  /*1c5f0*/  BAR.SYNC.DEFER_BLOCKING 0x8, 0x180 ;  /* 0x0206000000007b1d */ /* 0x000fe20000010000 */
[----:B------:R-:W-:Y:S02]  /*1c600*/  LOP3.LUT P0, RZ, R22, 0x2, RZ, 0xc0, !PT ;  /* 0x0000000216ff7812 */ /* 0x000fe4000780c0ff */
[----:B------:R-:W-:Y:S02]  /*1c610*/  SEL R0, RZ, 0x2, P2 ;  /* 0x00000002ff007807 */ /* 0x000fe40001000000 */
[----:B------:R-:W-:Y:S01]  /*1c620*/  SEL R2, RZ, 0x4, P1 ;  /* 0x00000004ff027807 */ /* 0x000fe20000800000 */
[----:B------:R-:W-:Y:S01]  /*1c630*/  ULDC.64 UR4, c[0x0][0xa00] ;  /* 0x0002800000047ab9 */ /* 0x000fe20000000a00 */
[----:B------:R-:W-:Y:S01]  /*1c640*/  SEL R36, RZ, 0x8, P0 ;  /* 0x00000008ff247807 */ /* 0x000fe20000000000 */
[----:B------:R-:W-:Y:S01]  /*1c650*/  BSSY B6, `(.L_x_3134) ;  /* 0x0000025000067945 */ /* 0x000fe20003800000 */
[----:B------:R-:W-:-:S02]  /*1c660*/  IADD3 R0, R2, R0, R6 ;  /* 0x0000000002007210 */ /* 0x000fc40007ffe006 */
[----:B------:R-:W-:-:S03]  /*1c670*/  ISETP.NE.U32.AND P0, PT, RZ, UR4, PT ;  /* 0x00000004ff007c0c */ /* 0x000fc6000bf05070 */
[----:B------:R-:W-:Y:S01]  /*1c680*/  IMAD.IADD R36, R0, 0x1, R36 ;  /* 0x0000000100247824 */ /* 0x000fe200078e0224 */
[----:B------:R-:W-:Y:S01]  /*1c690*/  ISETP.NE.AND.EX P0, PT, RZ, UR5, PT, P0 ;  /* 0x00000005ff007c0c */ /* 0x000fe2000bf05300 */
[----:B------:R-:W-:Y:S01]  /*1c6a0*/  VIADD R0, R23, 0x18400 ;  /* 0x0001840017007836 */ /* 0x000fe20000000000 */
[----:B------:R-:W-:Y:S02]  /*1c6b0*/  ULDC.64 UR4, c[0x0][0x298] ;  /* 0x0000a60000047ab9 */ /* 0x000fe40000000a00 */
[----:B------:R-:W-:Y:S02]  /*1c6c0*/  SEL R2, R19, RZ, !P0 ;  /* 0x000000ff13027207 */ /* 0x000fe40004000000 */
[----:B------:R-:W-:Y:S02]  /*1c6d0*/  LOP3.LUT P1, RZ, R0, 0x3ff, RZ, 0xc0, !PT ;  /* 0x000003ff00ff7812 */ /* 0x000fe4000782c0ff */
[----:B------:R-:W-:-:S04]  /*1c6e0*/  SHF.R.S32.HI R0, RZ, 0x1f, R19 ;  /* 0x0000001fff007819 */ /* 0x000fc80000011413 */
[----:B------:R-:W-:-:S05]  /*1c6f0*/  SEL R0, R0, RZ, !P0 ;  /* 0x000000ff00007207 */ /* 0x000fca0004000000 */
[----:B------:R1:W-:Y:S04]  /*1c700*/  STL [R1+0x30], R0 ;  /* 0x0000300001007387 */ /* 0x0003e80000100800 */
[----:B------:R2:W-:Y:S01]  /*1c710*/  STL [R1+0x14], R2 ;  /* 0x0000140201007387 */ /* 0x0005e20000100800 */
[----:B-1---5:R-:W-:-:S05]  /*1c720*/  SHF.R.S32.HI R0, RZ, 0x1f, R3 ;  /* 0x0000001fff007819 */ /* 0x022fca0000011403 */
[----:B------:R-:W-:-:S04]  /*1c730*/  IMAD R0, R0, UR4, RZ ;  /* 0x0000000400007c24 */ /* 0x000fc8000f8e02ff */
[C---:B------:R-:W-:Y:S02]  /*1c740*/  IMAD R0, R3.reuse, UR5, R0 ;  /* 0x0000000503007c24 */ /* 0x040fe4000f8e0200 */
[----:B--2---:R-:W-:-:S04]  /*1c750*/  IMAD.WIDE.U32 R2, R3, UR4, RZ ;  /* 0x0000000403027c25 */ /* 0x004fc8000f8e00ff */
[----:B------:R-:W-:Y:S01]  /*1c760*/  IMAD.IADD R0, R3, 0x1, R0 ;  /* 0x0000000103007824 */ /* 0x000fe200078e0200 */
[----:B------:R1:W-:Y:S04]  /*1c770*/  STL.64 [R1+0x18], R2 ;  /* 0x0000180201007387 */ /* 0x0003e80000100a00 */
[----:B------:R1:W-:Y:S01]  /*1c780*/  STL [R1+0xc], R0 ;  /* 0x00000c0001007387 */ /* 0x0003e20000100800 */
[----:B------:R-:W-:Y:S05]  /*1c790*/  @!P1 BRA `(.L_x_3135) ;  /* 0x0000000000409947 */ /* 0x000fea0003800000 */
[----:B-1----:R-:W-:Y:S01]  /*1c7a0*/  MOV R2, 0x0 ;  /* 0x0000000000027802 */ /* 0x002fe20000000f00 */
[----:B------:R-:W-:Y:S01]  /*1c7b0*/  ULDC.64 UR4, c[0x4][0x98] ;  /* 0x0100260000047ab9 */ /* 0x000fe20000000a00 */
[----:B------:R-:W-:Y:S01]  /*1c7c0*/  ULDC.64 UR6, c[0x4][0xa0] ;  /* 0x0100280000067ab9 */ /* 0x000fe20000000a00 */
[----:B------:R-:W-:Y:S01]  /*1c7d0*/  ULDC.64 UR8, c[0x4][0x20] ;  /* 0x0100080000087ab9 */ /* 0x000fe20000000a00 */
[----:B------:R-:W-:Y:S01]  /*1c7e0*/  IMAD.U32 R4, RZ, RZ, UR4 ;  /* 0x00000004ff047e24 */ /* 0x000fe2000f8e00ff */
[----:B------:R-:W-:Y:S01]  /*1c7f0*/  MOV R8, 0x70 ;  /* 0x0000007000087802 */ /* 0x000fe20000000f00 */
[----:B------:R-:W1:Y:S01]  /*1c800*/  LDC.64 R2, c[0x4][R2] ;  /* 0x0100000002027b82 */ /* 0x000e620000000a00 */
        /* <DEDUP_REMOVED lines=8> */
[----:B01----:R-:W-:Y:S05]  /*1c890*/  CALL.ABS.NOINC R2 ;  /* 0x0000000002007343 */ /* 0x003fea0003c00000 */
.L_x_3135:
[----:B------:R-:W-:Y:S05]  /*1c8a0*/  BSYNC B6 ;  /* 0x0000000000067941 */ /* 0x000fea0003800000 */
.L_x_3134:
[----:B-1----:R-:W2:Y:S01]  /*1c8b0*/  LDL.LU R0, [R1+0xc] ;  /* 0x00000c0001007983 */ /* 0x002ea20000300800 */
[----:B------:R-:W-:Y:S01]  /*1c8c0*/  ULDC.64 UR4, c[0x0][0x2d8] ;  /* 0x0000b60000047ab9 */ /* 0x000fe20000000a00 */
[----:B------:R-:W1:Y:S02]  /*1c8d0*/  LDC R7, c[0x0][0x448] ;  /* 0x00011200ff077b82 */ /* 0x000e640000000800 */
[----:B------:R-:W2:Y:S04]  /*1c8e0*/  LDL.LU.64 R2, [R1+0x18] ;  /* 0x0000180001027983 */ /* 0x000ea80000300a00 */
[----:B------:R-:W3:Y:S04]  /*1c8f0*/  LDL.LU R20, [R1+0x30] ;  /* 0x0000300001147983 */ /* 0x000ee80000300800 */
[----:B------:R-:W4:Y:S04]  /*1c900*/  LDL.LU R21, [R1+0x14] ;  /* 0x0000140001157983 */ /* 0x000f280000300800 */
[----:B------:R0:W5:Y:S01]  /*1c910*/  LDL R8, [R1+0x8] ;  /* 0x0000080001087983 */ /* 0x0001620000100800 */
[----:B-1----:R-:W-:-:S13]  /*1c920*/  ISETP.NE.AND P0, PT, R7, 0x1, PT ;  /* 0x000000010700780c */ /* 0x002fda0003f05270 */
[----:B------:R-:W1:Y:S01]  /*1c930*/  @P0 LDC R6, c[0x0][0x44c] ;  /* 0x00011300ff060b82 */ /* 0x000e620000000800 */
[----:B--2---:R-:W-:Y:S02]  /*1c940*/  IMAD.MOV.U32 R3, RZ, RZ, R0 ;  /* 0x000000ffff037224 */ /* 0x004fe400078e0000 */
[----:B------:R-:W-:Y:S02]  /*1c950*/  IMAD R0, R28, UR4, RZ ;  /* 0x000000041c007c24 */ /* 0x000fe4000f8e02ff */
[----:B------:R-:W-:-:S04]  /*1c960*/  IMAD.WIDE.U32 R2, R18, UR4, R2 ;  /* 0x0000000412027c25 */ /* 0x000fc8000f8e0002 */
[----:B------:R-:W-:Y:S01]  /*1c970*/  IMAD R0, R18, UR5, R0 ;  /* 0x0000000512007c24 */ /* 0x000fe2000f8e0200 */
[----:B------:R-:W-:-:S03]  /*1c980*/  ULDC.64 UR4, c[0x0][0x2e0] ;  /* 0x0000b80000047ab9 */ /* 0x000fc60000000a00 */
[----:B------:R-:W-:Y:S02]  /*1c990*/  IMAD.IADD R3, R3, 0x1, R0 ;  /* 0x0000000103037824 */ /* 0x000fe400078e0200 */
[----:B---3--:R-:W-:Y:S02]  /*1c9a0*/  IMAD R0, R20, UR4, RZ ;  /* 0x0000000414007c24 */ /* 0x008fe4000f8e02ff */
[----:B------:R-:W2:Y:S01]  /*1c9b0*/  S2R R20, SR_TID.X ;  /* 0x0000000000147919 */ /* 0x000ea20000002100 */
[----:B----4-:R-:W-:-:S04]  /*1c9c0*/  IMAD.WIDE.U32 R2, R21, UR4, R2 ;  /* 0x0000000415027c25 */ /* 0x010fc8000f8e0002 */
[----:B------:R-:W-:Y:S01]  /*1c9d0*/  IMAD R0, R21, UR5, R0 ;  /* 0x0000000515007c24 */ /* 0x000fe2000f8e0200 */
[----:B------:R-:W3:Y:S01]  /*1c9e0*/  S2R R9, SR_TID.X ;  /* 0x0000000000097919 */ /* 0x000ee20000002100 */
[----:B------:R-:W-:Y:S02]  /*1c9f0*/  ULDC.64 UR4, c[0x0][0x2d0] ;  /* 0x0000b40000047ab9 */ /* 0x000fe40000000a00 */
[----:B------:R-:W-:Y:S02]  /*1ca00*/  IMAD.IADD R3, R3, 0x1, R0 ;  /* 0x0000000103037824 */ /* 0x000fe400078e0200 */
[----:B------:R-:W4:Y:S01]  /*1ca10*/  @P0 LDC R0, c[0x0][0x450] ;  /* 0x00011400ff000b82 */ /* 0x000f220000000800 */
[----:B--2---:R-:W-:-:S04]  /*1ca20*/  LOP3.LUT R20, R20, 0x7f, RZ, 0xc0, !PT ;  /* 0x0000007f14147812 */ /* 0x004fc800078ec0ff */
[----:B------:R-:W-:Y:S02]  /*1ca30*/  SHF.R.U32.HI R21, RZ, 0x3, R20 ;  /* 0x00000003ff157819 */ /* 0x000fe40000011614 */
[----:B------:R-:W2:Y:S02]  /*1ca40*/  S2R R20, SR_TID.X ;  /* 0x0000000000147919 */ /* 0x000ea40000002100 */
[----:B--2---:R-:W-:-:S05]  /*1ca50*/  IMAD.SHL.U32 R20, R20, 0x10, RZ ;  /* 0x0000001014147824 */ /* 0x004fca00078e00ff */
[----:B------:R-:W-:-:S05]  /*1ca60*/  LOP3.LUT R20, R21, 0x70, R20, 0xf8, !PT ;  /* 0x0000007015147812 */ /* 0x000fca00078ef814 */
[----:B------:R-:W-:Y:S02]  /*1ca70*/  IMAD.IADD R5, R20, 0x1, R35 ;  /* 0x0000000114057824 */ /* 0x000fe400078e0223 */
[----:B------:R0:W5:Y:S02]  /*1ca80*/  LDL R20, [R1+0x4] ;  /* 0x0000040001147983 */ /* 0x0001640000100800 */
[----:B-1----:R-:W-:-:S04]  /*1ca90*/  @P0 IMAD.HI.U32 R6, R5, R6, RZ ;  /* 0x0000000605060227 */ /* 0x002fc800078e00ff */
[----:B------:R-:W-:Y:S01]  /*1caa0*/  IMAD.MOV.U32 R4, RZ, RZ, R5 ;  /* 0x000000ffff047224 */ /* 0x000fe200078e0005 */
[----:B----4-:R-:W-:Y:S01]  /*1cab0*/  @P0 SHF.R.U32.HI R4, RZ, R0, R6 ;  /* 0x00000000ff040219 */ /* 0x010fe20000011606 */
[----:B------:R-:W1:Y:S04]  /*1cac0*/  S2R R21, SR_TID.X ;  /* 0x0000000000157919 */ /* 0x000e680000002100 */
        /* <DEDUP_REMOVED lines=13> */
[----:B---3--:R-:W-:Y:S01]  /*1cba0*/  IMAD.SHL.U32 R9, R9, 0x8, RZ ;  /* 0x0000000809097824 */ /* 0x008fe200078e00ff */
[C---:B------:R-:W-:Y:S01]  /*1cbb0*/  LEA R0, P0, R2.reuse, UR4, 0x1 ;  /* 0x0000000402007c11 */ /* 0x040fe2000f8008ff */
[----:B------:R-:W-:Y:S01]  /*1cbc0*/  IMAD.IADD R4, R3, 0x1, R4 ;  /* 0x0000000103047824 */ /* 0x000fe200078e0204 */
[----:B------:R-:W-:Y:S02]  /*1cbd0*/  ULDC UR4, c[0x0][0x2b8] ;  /* 0x0000ae0000047ab9 */ /* 0x000fe40000000800 */
[----:B------:R-:W-:Y:S02]  /*1cbe0*/  LOP3.LUT R9, R9, 0x38, RZ, 0xc0, !PT ;  /* 0x0000003809097812 */ /* 0x000fe400078ec0ff */
[----:B------:R-:W-:Y:S01]  /*1cbf0*/  LEA.HI.X R4, R2, UR5, R4, 0x1, P0 ;  /* 0x0000000502047c11 */ /* 0x000fe200080f0c04 */
[----:B------:R-:W-:Y:S01]  /*1cc00*/  UMOV UR5, 0xffffffff ;  /* 0xffffffff00057882 */ /* 0x000fe20000000000 */
[----:B-1----:R-:W-:-:S02]  /*1cc10*/  LOP3.LUT R21, R21, 0x7f, RZ, 0xc0, !PT ;  /* 0x0000007f15157812 */ /* 0x002fc400078ec0ff */
[----:B------:R-:W-:Y:S02]  /*1cc20*/  ISETP.GE.AND P1, PT, R9, UR4, PT ;  /* 0x0000000409007c0c */ /* 0x000fe4000bf26270 */
[----:B------:R-:W-:Y:S01]  /*1cc30*/  SHF.R.U32.HI R10, RZ, 0x3, R21 ;  /* 0x00000003ff0a7819 */ /* 0x000fe20000011615 */
[----:B0-----:R-:W-:Y:S10]  /*1cc40*/  BRA.DIV UR5, `(.L_x_3136) ;  /* 0x0000005205cc7947 */ /* 0x001ff4000b800000 */
[----:B------:R-:W0:Y:S01]  /*1cc50*/  SHFL.IDX PT, R3, R0, RZ, 0x181f ;  /* 0x00181fff00037589 */ /* 0x000e2200000e0000 */
[----:B-----5:R-:W-:Y:S02]  /*1cc60*/  IMAD R5, R20, R7, RZ ;  /* 0x0000000714057224 */ /* 0x020fe400078e02ff */
[----:B------:R-:W-:Y:S01]  /*1cc70*/  IMAD.IADD R35, R10, 0x1, R35 ;  /* 0x000000010a237824 */ /* 0x000fe200078e0223 */
[----:B------:R-:W1:Y:S03]  /*1cc80*/  SHFL.IDX PT, R2, R4, RZ, 0x181f ;  /* 0x00181fff04027589 */ /* 0x000e6600000e0000 */
[C---:B------:R-:W-:Y:S01]  /*1cc90*/  VIADD R6, R35.reuse, 0x10 ;  /* 0x0000001023067836 */ /* 0x040fe20000000000 */
[----:B------:R-:W-:-:S13]  /*1cca0*/  ISETP.GE.AND P0, PT, R35, R5, PT ;  /* 0x000000052300720c */ /* 0x000fda0003f06270 */
        /* <DEDUP_REMOVED lines=60> */
[----:B------:R-:W2:Y:S04]  /*1d070*/  SHFL.IDX PT, R4, R4, 0x7, 0x181f ;  /* 0x00f81f0004047f89 */ /* 0x000ea800000e0000 */
[----:B------:R-:W3:Y:S01]  /*1d080*/  SHFL.IDX PT, R0, R0, 0x7, 0x181f ;  /* 0x00f81f0000007f89 */ /* 0x000ee200000e0000 */
[----:B0-----:R-:W-:-:S05]  /*1d090*/  @!P0 LEA R3, P2, R9, R3, 0x1 ;  /* 0x0000000309038211 */ /* 0x001fca00078408ff */
[----:B-1----:R-:W-:-:S05]  /*1d0a0*/  @!P0 IMAD.X R2, RZ, RZ, R2, P2 ;  /* 0x000000ffff028224 */ /* 0x002fca00010e0602 */
[----:B------:R-:W-:-:S04]  /*1d0b0*/  @!P0 LOP3.LUT R3, R3, R2, RZ, 0x3c, !PT ;  /* 0x0000000203038212 */ /* 0x000fc800078e3cff */
[----:B------:R-:W-:-:S04]  /*1d0c0*/  @!P0 LOP3.LUT R2, R3, R2, RZ, 0x3c, !PT ;  /* 0x0000000203028212 */ /* 0x000fc800078e3cff */
[----:B------:R-:W-:-:S05]  /*1d0d0*/  @!P0 LOP3.LUT R3, R3, R2, RZ, 0x3c, !PT ;  /* 0x0000000203038212 */ /* 0x000fca00078e3cff */
[----:B--23--:R1:W-:Y:S02]  /*1d0e0*/  @!P0 LDGSTS.E.BYPASS.LTC128B.128 [R8+0x1b400], desc[UR52][R2.64], !P1 ;  /* 0x1b40000002088fae */ /* 0x00c3e4000c901d74 */
.L_x_3302:
[----:B------:R-:W-:-:S05]  /*1d0f0*/  VIADD R35, R35, 0x70 ;  /* 0x0000007023237836 */ /* 0x000fca0000000000 */
[----:B------:R-:W-:-:S13]  /*1d100*/  ISETP.GE.AND P0, PT, R35, R5, PT ;  /* 0x000000052300720c */ /* 0x000fda0003f06270 */
[----:B01----:R-:W-:-:S05]  /*1d110*/  @!P0 LEA R2, P2, R9, R0, 0x1 ;  /* 0x0000000009028211 */ /* 0x003fca00078408ff */
[----:B------:R-:W-:-:S05]  /*1d120*/  @!P0 IMAD.X R3, RZ, RZ, R4, P2 ;  /* 0x000000ffff038224 */ /* 0x000fca00010e0604 */
[----:B------:R-:W-:Y:S01]  /*1d130*/  @!PT LDS RZ, [RZ] ;  /* 0x00000000fffff984 */ /* 0x000fe20000000800 */
[----:B------:R-:W-:Y:S01]  /*1d140*/  @!PT LDS RZ, [RZ] ;  /* 0x00000000fffff984 */ /* 0x000fe20000000800 */
[----:B------:R-:W-:Y:S01]  /*1d150*/  @!PT LDS RZ, [RZ] ;  /* 0x00000000fffff984 */ /* 0x000fe20000000800 */
[----:B------:R0:W-:Y:S01]  /*1d160*/  @!P0 LDGSTS.E.BYPASS.LTC128B.128 [R8+0x1bc00], desc[UR52][R2.64], !P1 ;  /* 0x1bc0000002088fae */ /* 0x0001e2000c901d74 */
[----:B------:R-:W-:Y:S01]  /*1d170*/  PLOP3.LUT P0, PT, PT, PT, PT, 0x80, 0x0 ;  /* 0x000000000000781c */ /* 0x000fe20003f0f070 */
[----:B------:R-:W-:-:S12]  /*1d180*/  NOP ;  /* 0x0000000000007918 */ /* 0x000fd80000000000 */
.L_x_3137:
        /* <DEDUP_REMOVED lines=18> */
.L_x_3303:
[----:B------:R-:W-:Y:S05]  /*1d2b0*/  BSYNC B0 ;  /* 0x0000000000007941 */ /* 0x000fea0003800000 */
.L_x_3138:
[----:B------:R-:W-:-:S05]  /*1d2c0*/  IMAD.U32 R2, RZ, RZ, UR38 ;  /* 0x00000026ff027e24 */ /* 0x000fca000f8e00ff */
[----:B------:R-:W-:-:S13]  /*1d2d0*/  ISETP.NE.AND P0, PT, R2, 0x3, PT ;  /* 0x000000030200780c */ /* 0x000fda0003f05270 */
[----:B------:R-:W-:Y:S05]  /*1d2e0*/  @!P0 BRA `(.L_x_3140) ;  /* 0x0000000000048947 */ /* 0x000fea0003800000 */
[----:B------:R-:W-:Y:S01]  /*1d2f0*/  BPT.TRAP 0x1 ;  /* 0x000000040000795c */ /* 0x000fe20000300000 */
.L_x_3140:
[----:B0-----:R-:W-:Y:S01]  /*1d300*/  SHF.L.U32 R0, R26, 0x1f, RZ ;  /* 0x0000001f1a007819 */ /* 0x001fe200000006ff */
[----:B------:R-:W-:Y:S03]  /*1d310*/  BSSY B0, `(.L_x_3141) ;  /* 0x0000003000007945 */ /* 0x000fe60003800000 */
[----:B------:R-:W0:Y:S02]  /*1d320*/  SYNCS.PHASECHK.TRANS64.TRYWAIT P0, [R17+URZ+0x22860], R0 ;  /* 0x02286000110075a7 */ /* 0x000e24000800017f */
[----:B0-----:R-:W-:Y:S05]  /*1d330*/  @!P0 BRA `(.L_x_3142) ;  /* 0x0000005400c88947 */ /* 0x001fea0003800000 */
.L_x_3304:
[----:B------:R-:W-:Y:S05]  /*1d340*/  BSYNC B0 ;  /* 0x0000000000007941 */ /* 0x000fea0003800000 */
.L_x_3141:
[----:B------:R-:W0:Y:S01]  /*1d350*/  LDL.LU R3, [R1+0x28] ;  /* 0x0000280001037983 */ /* 0x000e220000300800 */
[----:B------:R-:W-:-:S03]  /*1d360*/  ULDC.64 UR4, c[0x0][0x328] ;  /* 0x0000ca0000047ab9 */ /* 0x000fc60000000a00 */
[----:B------:R-:W2:Y:S04]  /*1d370*/  LDL.LU R2, [R1] ;  /* 0x0000000001027983 */ /* 0x000ea80000300800 */
[----:B------:R-:W3:Y:S01]  /*1d380*/  LDL.LU R4, [R1+0x2c] ;  /* 0x00002c0001047983 */ /* 0x000ee20000300800 */
[----:B0-----:R-:W-:-:S04]  /*1d390*/  IMAD R0, R3, UR4, RZ ;  /* 0x0000000403007c24 */ /* 0x001fc8000f8e02ff */
[C---:B--2---:R-:W-:Y:S02]  /*1d3a0*/  IMAD R5, R2.reuse, UR5, R0 ;  /* 0x0000000502057c24 */ /* 0x044fe4000f8e0200 */
[----:B------:R-:W-:Y:S01]  /*1d3b0*/  IMAD.WIDE.U32 R2, R2, UR4, RZ ;  /* 0x0000000402027c25 */ /* 0x000fe2000f8e00ff */
        /* <DEDUP_REMOVED lines=18> */
[----:B------:R-:W-:Y:S01]  /*1d4e0*/  LOP3.LUT R7, R36, 0x1, RZ, 0xc0, !PT ;  /* 0x0000000124077812 */ /* 0x000fe200078ec0ff */
[----:B------:R-:W-:Y:S01]  /*1d4f0*/  IMAD R4, R4, 0x2, R23 ;  /* 0x0000000204047824 */ /* 0x000fe200078e0217 */
[C---:B------:R-:W-:Y:S01]  /*1d500*/  LOP3.LUT P2, RZ, R36.reuse, 0x2, RZ, 0xc0, !PT ;  /* 0x0000000224ff7812 */ /* 0x040fe2000784c0ff */
[----:B------:R-:W1:Y:S01]  /*1d510*/  SHFL.IDX PT, R14, R5, RZ, 0x181f ;  /* 0x00181fff050e7589 */ /* 0x000e6200000e0000 */
[----:B------:R-:W-:Y:S02]  /*1d520*/  ISETP.NE.U32.AND P3, PT, R7, 0x1, PT ;  /* 0x000000010700780c */ /* 0x000fe40003f65070 */
[----:B------:R-:W-:Y:S01]  /*1d530*/  LOP3.LUT P1, RZ, R36, 0x4, RZ, 0xc0, !PT ;  /* 0x0000000424ff7812 */ /* 0x000fe2000782c0ff */
[----:B------:R-:W2:Y:S03]  /*1d540*/  SHFL.IDX PT, R3, R6, RZ, 0x181f ;  /* 0x00181fff06037589 */ /* 0x000ea600000e0000 */
[----:B------:R-:W-:Y:S01]  /*1d550*/  ISETP.LT.OR P4, PT, R33, 0x1, !P1 ;  /* 0x000000012100780c */ /* 0x000fe20004f81670 */
        /* <DEDUP_REMOVED lines=14> */
[----:B0-----:R-:W-:-:S03]  /*1d640*/  IADD3 R8, P4, R14, R0, RZ ;  /* 0x000000000e087210 */ /* 0x001fc60007f9e0ff */
[----:B------:R-:W-:Y:S04]  /*1d650*/  SHFL.IDX PT, R14, R5, 0x2, 0x181f ;  /* 0x00581f00050e7f89 */ /* 0x000fe800000e0000 */
[----:B-1----:R-:W0:Y:S02]  /*1d660*/  SHFL.IDX PT, R3, R6, 0x1, 0x181f ;  /* 0x00381f0006037f89 */ /* 0x002e2400000e0000 */
        /* <DEDUP_REMOVED lines=46> */
.L_x_3318:
        /* <DEDUP_REMOVED lines=15> */
.L_x_3144:
        /* <DEDUP_REMOVED lines=11> */
.L_x_3145:
[----:B------:R-:W2:Y:S01]  /*1daf0*/  LDL.LU R2, [R1+0x20] ;  /* 0x0000200001027983 */ /* 0x000ea20000300800 */
[----:B------:R0:W-:Y:S01]  /*1db00*/  SYNCS.ARRIVE.TRANS64.A1T0 RZ, [R17+URZ+0x22850], RZ ;  /* 0x022850ff11ff79a7 */ /* 0x0001e2000810003f */
[----:B------:R-:W-:Y:S01]  /*1db10*/  BSSY B0, `(.L_x_3146) ;  /* 0x00000e0000007945 */ /* 0x000fe20003800000 */
[----:B--2---:R-:W-:-:S05]  /*1db20*/  VIADD R10, R2, 0xfffffffe ;  /* 0xfffffffe020a7836 */ /* 0x004fca0000000000 */
[----:B------:R-:W-:-:S13]  /*1db30*/  ISETP.GE.AND P0, PT, R10, R32, PT ;  /* 0x000000200a00720c */ /* 0x000fda0003f06270 */
[----:B0-----:R-:W-:Y:S05]  /*1db40*/  @!P0 BRA `(.L_x_3147) ;  /* 0x0000000c00708947 */ /* 0x001fea0003800000 */
.L_x_3160:
[----:B0-----:R-:W0:Y:S01]  /*1db50*/  S2R R2, SR_TID.X ;  /* 0x0000000000027919 */ /* 0x001e220000002100 */
[----:B------:R-:W1:Y:S01]  /*1db60*/  LDC R6, c[0x0][0x430] ;  /* 0x00010c00ff067b82 */ /* 0x000e620000000800 */
[----:B------:R-:W-:Y:S01]  /*1db70*/  IMAD R7, R10, 0x60, R31 ;  /* 0x000000600a077824 */ /* 0x000fe200078e021f */
[----:B--23--:R-:W2:Y:S01]  /*1db80*/  S2R R4, SR_TID.X ;  /* 0x0000000000047919 */ /* 0x00cea20000002100 */
[----:B------:R-:W-:Y:S02]  /*1db90*/  IMAD.U32 R12, RZ, RZ, UR38 ;  /* 0x00000026ff0c7e24 */ /* 0x000fe4000f8e00ff */
[----:B------:R-:W-:Y:S01]  /*1dba0*/  VIADD R25, R25, 0x1 ;  /* 0x0000000119197836 */ /* 0x000fe20000000000 */
[----:B-1----:R-:W-:Y:S02]  /*1dbb0*/  ISETP.NE.AND P0, PT, R6, 0x1, PT ;  /* 0x000000010600780c */ /* 0x002fe40003f05270 */
[----:B0-----:R-:W-:Y:S01]  /*1dbc0*/  LOP3.LUT R2, R2, 0x7f, RZ, 0xc0, !PT ;  /* 0x0000007f02027812 */ /* 0x001fe200078ec0ff */
[----:B--2---:R-:W-:-:S03]  /*1dbd0*/  IMAD.SHL.U32 R4, R4, 0x10, RZ ;  /* 0x0000001004047824 */ /* 0x004fc600078e00ff */
[----:B------:R-:W-:-:S07]  /*1dbe0*/  SHF.R.U32.HI R2, RZ, 0x3, R2 ;  /* 0x00000003ff027819 */ /* 0x000fce0000011602 */
[----:B------:R-:W0:Y:S01]  /*1dbf0*/  @P0 LDC R3, c[0x0][0x438] ;  /* 0x00010e00ff030b82 */ /* 0x000e220000000800 */
[----:B------:R-:W-:-:S04]  /*1dc00*/  LOP3.LUT R4, R2, 0x70, R4, 0xf8, !PT ;  /* 0x0000007002047812 */ /* 0x000fc800078ef804 */
[----:B------:R-:W-:-:S03]  /*1dc10*/  ISETP.GT.U32.AND P1, PT, R4, 0x5f, PT ;  /* 0x0000005f0400780c */ /* 0x000fc60003f24070 */
[----:B------:R-:W1:Y:S01]  /*1dc20*/  @P0 LDC R2, c[0x0][0x434] ;  /* 0x00010d00ff020b82 */ /* 0x000e620000000800 */
[----:B------:R-:W-:-:S04]  /*1dc30*/  IMAD.IADD R7, R4, 0x1, R7 ;  /* 0x0000000104077824 */ /* 0x000fc800078e0207 */
[----:B------:R-:W-:-:S05]  /*1dc40*/  IMAD.MOV.U32 R11, RZ, RZ, R7 ;  /* 0x000000ffff0b7224 */ /* 0x000fca00078e0007 */
[----:B------:R-:W2:Y:S08]  /*1dc50*/  @!P1 LDC.64 R4, c[0x0][0x428] ;  /* 0x00010a00ff049b82 */ /* 0x000eb00000000a00 */
[----:B------:R-:W3:Y:S01]  /*1dc60*/  @!P1 LDC.64 R8, c[0x0][0x418] ;  /* 0x00010600ff089b82 */ /* 0x000ee20000000a00 */
[----:B-1----:R-:W-:-:S05]  /*1dc70*/  @P0 IMAD.HI.U32 R2, R7, R2, RZ ;  /* 0x0000000207020227 */ /* 0x002fca00078e00ff */
[----:B0-----:R-:W-:-:S04]  /*1dc80*/  @P0 SHF.R.U32.HI R11, RZ, R3, R2 ;  /* 0x00000003ff0b0219 */ /* 0x001fc80000011602 */
[--C-:B------:R-:W-:Y:S01]  /*1dc90*/  @!P1 SHF.R.S32.HI R3, RZ, 0x1f, R11.reuse ;  /* 0x0000001fff039819 */ /* 0x100fe2000001140b */
[----:B------:R-:W-:-:S04]  /*1dca0*/  @!P1 IMAD.MOV.U32 R2, RZ, RZ, R11 ;  /* 0x000000ffff029224 */ /* 0x000fc800078e000b */
[----:B--2---:R-:W-:-:S04]  /*1dcb0*/  @!P1 IMAD.WIDE.U32 R2, R29, R4, R2 ;  /* 0x000000041d029225 */ /* 0x004fc800078e0002 */
[----:B------:R-:W-:Y:S01]  /*1dcc0*/  @!P1 IMAD R4, R34, R4, RZ ;  /* 0x0000000422049224 */ /* 0x000fe200078e02ff */
[----:B---3--:R-:W-:-:S03]  /*1dcd0*/  @!P1 LEA R8, P0, R2, R8, 0x2 ;  /* 0x0000000802089211 */ /* 0x008fc600078010ff */
[----:B------:R-:W-:-:S04]  /*1dce0*/  @!P1 IMAD R5, R29, R5, R4 ;  /* 0x000000051d059224 */ /* 0x000fc800078e0204 */
[----:B------:R-:W-:Y:S02]  /*1dcf0*/  @!P1 IMAD.IADD R3, R5, 0x1, R3 ;  /* 0x0000000105039824 */ /* 0x000fe400078e0203 */
[----:B------:R-:W-:-:S03]  /*1dd00*/  IMAD.MOV.U32 R5, RZ, RZ, RZ ;  /* 0x000000ffff057224 */ /* 0x000fc600078e00ff */
[----:B------:R-:W-:Y:S01]  /*1dd10*/  @!P1 LEA.HI.X R9, R2, R9, R3, 0x2, P0 ;  /* 0x0000000902099211 */ /* 0x000fe200000f1403 */
[----:B------:R-:W-:Y:S01]  /*1dd20*/  IMAD.MOV R2, RZ, RZ, -R11 ;  /* 0x000000ffff027224 */ /* 0x000fe200078e0a0b */
[----:B------:R-:W-:-:S03]  /*1dd30*/  ISETP.NE.AND P0, PT, R25, 0x2, PT ;  /* 0x000000021900780c */ /* 0x000fc60003f05270 */
[----:B------:R0:W5:Y:S01]  /*1dd40*/  @!P1 LDG.E R5, desc[UR52][R8.64] ;  /* 0x0000003408059981 */ /* 0x000162000c1e1900 */
[----:B------:R-:W-:Y:S01]  /*1dd50*/  ISETP.NE.AND P1, PT, R12, 0x3, PT ;  /* 0x000000030c00780c */ /* 0x000fe20003f25270 */
[----:B------:R-:W-:Y:S05]  /*1dd60*/  YIELD ;  /* 0x0000000000007946 */ /* 0x000fea0003800000 */
[----:B------:R-:W-:Y:S01]  /*1dd70*/  SEL R3, RZ, 0x1, P0 ;  /* 0x00000001ff037807 */ /* 0x000fe20000000000 */
[----:B------:R-:W-:Y:S01]  /*1dd80*/  IMAD R6, R6, R2, R7 ;  /* 0x0000000206067224 */ /* 0x000fe200078e0207 */
[----:B------:R-:W-:Y:S02]  /*1dd90*/  SEL R25, R25, RZ, P0 ;  /* 0x000000ff19197207 */ /* 0x000fe40000000000 */
[----:B------:R-:W-:Y:S01]  /*1dda0*/  LOP3.LUT R26, R26, R3, RZ, 0x3c, !PT ;  /* 0x000000031a1a7212 */ /* 0x000fe200078e3cff */
[----:B------:R-:W-:-:S02]  /*1ddb0*/  IMAD.MOV.U32 R3, RZ, RZ, R10 ;  /* 0x000000ffff037224 */ /* 0x000fc400078e000a */
[----:B------:R-:W-:-:S03]  /*1ddc0*/  VIADD R10, R10, 0xffffffff ;  /* 0xffffffff0a0a7836 */ /* 0x000fc60000000000 */
[----:B------:R-:W-:Y:S01]  /*1ddd0*/  ISETP.GT.AND P2, PT, R3, R32, PT ;  /* 0x000000200300720c */ /* 0x000fe20003f44270 */
[----:B0-----:R-:W-:-:S12]  /*1dde0*/  @!P1 BRA `(.L_x_3148) ;  /* 0x0000000000049947 */ /* 0x001fd80003800000 */
[----:B------:R-:W-:Y:S01]  /*1ddf0*/  BPT.TRAP 0x1 ;  /* 0x000000040000795c */ /* 0x000fe20000300000 */
.L_x_3148:
[----:B------:R-:W-:Y:S01]  /*1de00*/  IMAD R4, R25, 0x8, R23 ;  /* 0x0000000819047824 */ /* 0x000fe200078e0217 */
[----:B------:R-:W-:Y:S01]  /*1de10*/  SHF.L.U32 R21, R26, 0x1f, RZ ;  /* 0x0000001f1a157819 */ /* 0x000fe200000006ff */
[----:B------:R-:W-:Y:S01]  /*1de20*/  BSSY B1, `(.L_x_3149) ;  /* 0x0000004000017945 */ /* 0x000fe20003800000 */
[----:B------:R-:W-:Y:S02]  /*1de30*/  SHF.R.S32.HI R17, RZ, 0x1f, R6 ;  /* 0x0000001fff117819 */ /* 0x000fe40000011406 */
[----:B------:R-:W0:Y:S02]  /*1de40*/  SYNCS.PHASECHK.TRANS64.TRYWAIT P0, [R4+URZ+0x22840], R21 ;  /* 0x02284015040075a7 */ /* 0x000e24000800017f */
[----:B0-----:R-:W-:Y:S05]  /*1de50*/  @!P0 BRA `(.L_x_3150) ;  /* 0x00000054005c8947 */ /* 0x001fea0003800000 */
.L_x_3319:
[----:B------:R-:W-:Y:S05]  /*1de60*/  BSYNC B1 ;  /* 0x0000000000017941 */ /* 0x000fea0003800000 */
.L_x_3149:
        /* <DEDUP_REMOVED lines=11> */
[----:B------:R-:W-:-:S04]  /*1df20*/  ULDC.64 UR4, c[0x0][0x308] ;  /* 0x0000c20000047ab9 */ /* 0x000fc80000000a00 */
[----:B------:R-:W-:Y:S01]  /*1df30*/  IADD3 R3, R3, R7, RZ ;  /* 0x0000000703037210 */ /* 0x000fe20007ffe0ff */
[----:B------:R-:W-:-:S04]  /*1df40*/  IMAD R7, R28, UR4, RZ ;  /* 0x000000041c077c24 */ /* 0x000fc8000f8e02ff */
[C---:B------:R-:W-:Y:S02]  /*1df50*/  IMAD R7, R18.reuse, UR5, R7 ;  /* 0x0000000512077c24 */ /* 0x040fe4000f8e0207 */
[----:B------:R-:W-:Y:S01]  /*1df60*/  IMAD.WIDE.U32 R2, R18, UR4, R2 ;  /* 0x0000000412027c25 */ /* 0x000fe2000f8e0002 */
[----:B------:R-:W-:-:S03]  /*1df70*/  ULDC.64 UR4, c[0x0][0x2e8] ;  /* 0x0000ba0000047ab9 */ /* 0x000fc60000000a00 */
[----:B------:R-:W-:Y:S01]  /*1df80*/  IMAD.IADD R7, R7, 0x1, R3 ;  /* 0x0000000107077824 */ /* 0x000fe200078e0203 */
[----:B------:R-:W-:Y:S01]  /*1df90*/  LEA R8, P0, R2, UR4, 0x1 ;  /* 0x0000000402087c11 */ /* 0x000fe2000f8008ff */
[----:B------:R-:W-:-:S03]  /*1dfa0*/  UMOV UR4, 0xffffffff ;  /* 0xffffffff00047882 */ /* 0x000fc60000000000 */
[----:B------:R-:W-:Y:S01]  /*1dfb0*/  LEA.HI.X R9, R2, UR5, R7, 0x1, P0 ;  /* 0x0000000502097c11 */ /* 0x000fe200080f0c07 */
[----:B------:R-:W-:Y:S01]  /*1dfc0*/  IMAD R7, R25, 0x1800, R30 ;  /* 0x0000180019077824 */ /* 0x000fe200078e021e */
[----:B------:R-:W-:Y:S07]  /*1dfd0*/  BRA.DIV UR4, `(.L_x_3151) ;  /* 0x0000005604107947 */ /* 0x000fee000b800000 */
        /* <DEDUP_REMOVED lines=29> */
.L_x_3333:
        /* <DEDUP_REMOVED lines=8> */
.L_x_3152:
        /* <DEDUP_REMOVED lines=11> */
.L_x_3153:
[----:B------:R2:W-:Y:S01]  /*1e2e0*/  SYNCS.ARRIVE.TRANS64.A1T0 RZ, [R4+URZ+0x22830], RZ ;  /* 0x022830ff04ff79a7 */ /* 0x0005e2000810003f */
[----:B------:R-:W-:Y:S05]  /*1e2f0*/  @!P3 BRA `(.L_x_3154) ;  /* 0x000000000004b947 */ /* 0x000fea0003800000 */
[----:B------:R-:W-:Y:S01]  /*1e300*/  BPT.TRAP 0x1 ;  /* 0x000000040000795c */ /* 0x000fe20000300000 */
.L_x_3154:
[----:B------:R-:W3:Y:S01]  /*1e310*/  SYNCS.PHASECHK.TRANS64.TRYWAIT P0, [R4+URZ+0x22860], R21 ;  /* 0x02286015040075a7 */ /* 0x000ee2000800017f */
[----:B------:R-:W-:Y:S04]  /*1e320*/  BSSY B1, `(.L_x_3155) ;  /* 0x0000002000017945 */ /* 0x000fe80003800000 */
[----:B---3--:R-:W-:Y:S05]  /*1e330*/  @!P0 BRA `(.L_x_3156) ;  /* 0x0000005400dc8947 */ /* 0x008fea0003800000 */
.L_x_3334:
[----:B------:R-:W-:Y:S05]  /*1e340*/  BSYNC B1 ;  /* 0x0000000000017941 */ /* 0x000fea0003800000 */
.L_x_3155:
        /* <DEDUP_REMOVED lines=68> */
.L_x_3348:
        /* <DEDUP_REMOVED lines=11> */
.L_x_3158:
        /* <DEDUP_REMOVED lines=11> */
.L_x_3159:
[----:B------:R0:W-:Y:S01]  /*1e8f0*/  SYNCS.ARRIVE.TRANS64.A1T0 RZ, [R4+URZ+0x22850], RZ ;  /* 0x022850ff04ff79a7 */ /* 0x0001e2000810003f */
[----:B------:R-:W-:Y:S05]  /*1e900*/  @P2 BRA `(.L_x_3160) ;  /* 0xfffffff000902947 */ /* 0x000fea000383ffff */
.L_x_3147:
[----:B------:R-:W-:Y:S05]  /*1e910*/  BSYNC B0 ;  /* 0x0000000000007941 */ /* 0x000fea0003800000 */
.L_x_3146:
[----:B------:R-:W1:Y:S01]  /*1e920*/  S2R R2, SR_TID.X ;  /* 0x0000000000027919 */ /* 0x000e620000002100 */
[----:B------:R-:W-:Y:S01]  /*1e930*/  VIADD R25, R25, 0x1 ;  /* 0x0000000119197836 */ /* 0x000fe20000000000 */
[----:B------:R-:W-:Y:S04]  /*1e940*/  BSSY B0, `(.L_x_3161) ;  /* 0x0000012000007945 */ /* 0x000fe80003800000 */
[----:B------:R-:W-:-:S04]  /*1e950*/  ISETP.NE.AND P0, PT, R25, 0x2, PT ;  /* 0x000000021900780c */ /* 0x000fc80003f05270 */
[----:B------:R-:W-:Y:S02]  /*1e960*/  SEL R5, RZ, 0x1, P0 ;  /* 0x00000001ff057807 */ /* 0x000fe40000000000 */
        /* <DEDUP_REMOVED lines=15> */
.L_x_3162:
[----:B------:R-:W-:Y:S05]  /*1ea60*/  BSYNC B0 ;  /* 0x0000000000007941 */ /* 0x000fea0003800000 */
.L_x_3161:
[----:B------:R-:W-:Y:S02]  /*1ea70*/  LOP3.LUT R26, R26, R5, RZ, 0x3c, !PT ;  /* 0x000000051a1a7212 */ /* 0x000fe400078e3cff */
[----:B------:R-:W-:-:S07]  /*1ea80*/  SEL R25, R25, RZ, P0 ;  /* 0x000000ff19197207 */ /* 0x000fce0000000000 */
.L_x_3121:
[----:B------:R-:W-:Y:S05]  /*1ea90*/  BSYNC B7 ;  /* 0x0000000000077941 */ /* 0x000fea0003800000 */
.L_x_3119:
[----:B------:R-:W-:-:S13]  /*1eaa0*/  LOP3.LUT P0, RZ, R22, 0x80, RZ, 0xc0, !PT ;  /* 0x0000008016ff7812 */ /* 0x000fda000780c0ff */
[----:B------:R-:W-:Y:S05]  /*1eab0*/  @!P0 BRA `(.L_x_3163) ;  /* 0x0000000000248947 */ /* 0x000fea0003800000 */
[----:B------:R-:W-:Y:S05]  /*1eac0*/  WARPSYNC.ALL ;  /* 0x0000000000007948 */ /* 0x000fea0003800000 */
[----:B------:R-:W1:Y:S08]  /*1ead0*/  S2UR UR5, SR_CgaCtaId ;  /* 0x00000000000579c3 */ /* 0x000e700000008800 */
[----:B------:R-:W-:Y:S06]  /*1eae0*/  BAR.SYNC.DEFER_BLOCKING 0x5, 0x180 ;  /* 0x0146000000007b1d */ /* 0x000fec0000010000 */
[----:B------:R-:W-:-:S02]  /*1eaf0*/  UMOV UR4, 0x400 ;  /* 0x0000040000047882 */ /* 0x000fc40000000000 */
[----:B-1----:R-:W-:-:S06]  /*1eb00*/  ULEA UR4, UR5, UR4, 0x18 ;  /* 0x0000000405047291 */ /* 0x002fcc000f8ec03f */
[----:B------:R-:W-:-:S05]  /*1eb10*/  IMAD.U32 R23, RZ, RZ, UR4 ;  /* 0x00000004ff177e24 */ /* 0x000fca000f8e00ff */
[----:B------:R1:W4:Y:S01]  /*1eb20*/  LDS.128 R16, [R23+0x228d0] ;  /* 0x0228d00017107984 */ /* 0x0003220000000c00 */
[----:B------:R-:W-:Y:S06]  /*1eb30*/  BAR.ARV 0x4, 0x180 ;  /* 0x0106000000007b1d */ /* 0x000fec0000002000 */
[----:B------:R-:W-:Y:S05]  /*1eb40*/  BRA `(.L_x_3164) ;  /* 0x0000000800cc7947 */ /* 0x000fea0003800000 */
.L_x_3163:
        /* <DEDUP_REMOVED lines=8> */
[----:B------:R-:W1:Y:S02]  /*1ebd0*/  @!P1 LDC.64 R2, c[0x0][0xc80] ;  /* 0x00032000ff029b82 */ /* 0x000e640000000a00 */
[----:B-1----:R-:W-:-:S06]  /*1ebe0*/  @!P1 IMAD.WIDE R2, R5, 0x4, R2 ;  /* 0x0000000405029825 */ /* 0x002fcc00078e0202 */
[----:B------:R-:W4:Y:S01]  /*1ebf0*/  @!P1 LDG.E R2, desc[UR52][R2.64] ;  /* 0x0000003402029981 */ /* 0x000f22000c1e1900 */
[----:B------:R-:W-:Y:S01]  /*1ec00*/  IMAD.MOV.U32 R5, RZ, RZ, RZ ;  /* 0x000000ffff057224 */ /* 0x000fe200078e00ff */
[C---:B------:R-:W-:Y:S02]  /*1ec10*/  ISETP.GE.U32.AND P2, PT, R8.reuse, 0x2, PT ;  /* 0x000000020800780c */ /* 0x040fe40003f46070 */
[C---:B------:R-:W-:Y:S01]  /*1ec20*/  ISETP.GE.U32.AND P3, PT, R8.reuse, 0x4, PT ;  /* 0x000000040800780c */ /* 0x040fe20003f66070 */
[----:B------:R-:W-:Y:S01]  /*1ec30*/  SHFL.IDX PT, R0, R16, RZ, 0x1f ;  /* 0x00001fff10007589 */ /* 0x000fe200000e0000 */
[C---:B------:R-:W-:Y:S02]  /*1ec40*/  ISETP.GE.U32.AND P4, PT, R8.reuse, 0x8, PT ;  /* 0x000000080800780c */ /* 0x040fe40003f86070 */
[C---:B------:R-:W-:Y:S01]  /*1ec50*/  ISETP.GE.U32.AND P5, PT, R8.reuse, 0x10, PT ;  /* 0x000000100800780c */ /* 0x040fe20003fa6070 */
[----:B0-23--:R-:W-:Y:S01]  /*1ec60*/  SHFL.IDX PT, R4, R16, 0x1, 0x1f ;  /* 0x00201f0010047f89 */ /* 0x00dfe200000e0000 */
        /* <DEDUP_REMOVED lines=18> */
.L_x_3358:
[----:B------:R-:W-:Y:S02]  /*1ed90*/  ULDC UR4, c[0x0][0xc38] ;  /* 0x00030e0000047ab9 */ /* 0x000fe40000000800 */
[----:B------:R-:W-:-:S04]  /*1eda0*/  IMAD.U32 R7, RZ, RZ, UR4 ;  /* 0x00000004ff077e24 */ /* 0x000fc8000f8e00ff */
[----:B-1----:R-:W-:-:S04]  /*1edb0*/  IMAD R14, R14, R7, RZ ;  /* 0x000000070e0e7224 */ /* 0x002fc800078e02ff */
[----:B------:R-:W-:-:S05]  /*1edc0*/  IMAD.IADD R9, R4, 0x1, R14 ;  /* 0x0000000104097824 */ /* 0x000fca00078e020e */
[----:B------:R-:W-:-:S13]  /*1edd0*/  ISETP.GT.AND P6, PT, R9, R0, PT ;  /* 0x000000000900720c */ /* 0x000fda0003fc4270 */
[----:B------:R-:W-:Y:S05]  /*1ede0*/  @P6 BRA `(.L_x_3166) ;  /* 0x00000000009c6947 */ /* 0x000fea0003800000 */
.L_x_3171:
        /* <DEDUP_REMOVED lines=14> */
.L_x_3169:
[----:B------:R-:W-:Y:S05]  /*1eed0*/  BSYNC B0 ;  /* 0x0000000000007941 */ /* 0x000fea0003800000 */
.L_x_3168:
        /* <DEDUP_REMOVED lines=18> */
.L_x_3366:
[----:B------:R-:W-:Y:S02]  /*1f000*/  ULDC UR4, c[0x0][0xc38] ;  /* 0x00030e0000047ab9 */ /* 0x000fe40000000800 */
[----:B------:R-:W-:-:S04]  /*1f010*/  IMAD.U32 R7, RZ, RZ, UR4 ;  /* 0x00000004ff077e24 */ /* 0x000fc8000f8e00ff */
[----:B-1----:R-:W-:-:S04]  /*1f020*/  IMAD R14, R14, R7, RZ ;  /* 0x000000070e0e7224 */ /* 0x002fc800078e02ff */
[----:B------:R-:W-:-:S05]  /*1f030*/  IMAD.IADD R9, R14, 0x1, R9 ;  /* 0x000000010e097824 */ /* 0x000fca00078e0209 */
[----:B------:R-:W-:-:S13]  /*1f040*/  ISETP.GT.AND P6, PT, R9, R0, PT ;  /* 0x000000000900720c */ /* 0x000fda0003fc4270 */
[----:B------:R-:W-:Y:S05]  /*1f050*/  @!P6 BRA `(.L_x_3171) ;  /* 0xfffffffc0064e947 */ /* 0x000fea000383ffff */
.L_x_3166:
        /* <DEDUP_REMOVED lines=8> */
.L_x_3370:
[----:B------:R-:W-:Y:S01]  /*1f0e0*/  ISETP.NE.AND P0, PT, R3, RZ, PT ;  /* 0x000000ff0300720c */ /* 0x000fe20003f05270 */
[----:B------:R-:W-:-:S12]  /*1f0f0*/  IMAD.MOV.U32 R14, RZ, RZ, RZ ;  /* 0x000000ffff0e7224 */ /* 0x000fd800078e00ff */
[----:B------:R-:W-:Y:S05]  /*1f100*/  @!P0 BRA `(.L_x_3173) ;  /* 0x0000000000108947 */ /* 0x000fea0003800000 */
[----:B------:R-:W-:Y:S01]  /*1f110*/  UMOV UR4, 0xffffffff ;  /* 0xffffffff00047882 */ /* 0x000fe20000000000 */
[----:B------:R-:W-:Y:S02]  /*1f120*/  VIADD R12, R4, 0xffffffff ;  /* 0xffffffff040c7836 */ /* 0x000fe40000000000 */
[----:B------:R-:W-:Y:S05]  /*1f130*/  BRA.DIV UR4, `(.L_x_3174) ;  /* 0x0000005a04607947 */ /* 0x000fea000b800000 */
[----:B------:R3:W4:Y:S02]  /*1f140*/  SHFL.IDX PT, R14, R2, R12, 0x1f ;  /* 0x00001f0c020e7589 */ /* 0x00072400000e0000 */
.L_x_3173:
[----:B0--3--:R-:W0:Y:S01]  /*1f150*/  LDC.64 R2, c[0x0][0xc90] ;  /* 0x00032400ff027b82 */ /* 0x009e220000000a00 */
[----:B------:R-:W-:-:S04]  /*1f160*/  IMAD.IADD R19, R4, 0x1, R19 ;  /* 0x0000000104137824 */ /* 0x000fc800078e0213 */
[----:B0-----:R-:W-:-:S05]  /*1f170*/  IMAD.WIDE R2, R19, 0x4, R2 ;  /* 0x0000000413027825 */ /* 0x001fca00078e0202 */
[----:B------:R0:W1:Y:S01]  /*1f180*/  LDG.E R6, desc[UR52][R2.64] ;  /* 0x0000003402067981 */ /* 0x000062000c1e1900 */
[----:B----4-:R-:W-:Y:S02]  /*1f190*/  IMAD R16, R14, R7, R16 ;  /* 0x000000070e107224 */ /* 0x010fe400078e0210 */
[----:B0-----:R-:W-:Y:S02]  /*1f1a0*/  IMAD.MOV.U32 R2, RZ, RZ, RZ ;  /* 0x000000ffff027224 */ /* 0x001fe400078e00ff */
[----:B-12---:R-:W-:-:S05]  /*1f1b0*/  IMAD R4, R5, R6, RZ ;  /* 0x0000000605047224 */ /* 0x006fca00078e02ff */
        /* <DEDUP_REMOVED lines=36> */
[----:B0-----:R-:W-:-:S05]  /*1f400*/  IADD3 R2, RZ, -R3, RZ ;  /* 0x80000003ff027210 */ /* 0x001fca0007ffe0ff */
        /* <DEDUP_REMOVED lines=22> */
.L_x_3167:
[----:B------:R-:W-:Y:S01]  /*1f570*/  UMOV UR4, URZ ;  /* 0x0000003f00047c82 */ /* 0x000fe20008000000 */
[----:B------:R-:W-:Y:S01]  /*1f580*/  UMOV UR5, URZ ;  /* 0x0000003f00057c82 */ /* 0x000fe20008000000 */
[----:B------:R-:W-:Y:S01]  /*1f590*/  ULDC UR6, c[0x0][0xc3c] ;  /* 0x00030f0000067ab9 */ /* 0x000fe20000000800 */
[----:B------:R-:W-:Y:S02]  /*1f5a0*/  IMAD.MOV.U32 R16, RZ, RZ, R0 ;  /* 0x000000ffff107224 */ /* 0x000fe400078e0000 */
[----:B------:R-:W-:Y:S02]  /*1f5b0*/  IMAD.U32 R17, RZ, RZ, UR4 ;  /* 0x00000004ff117e24 */ /* 0x000fe4000f8e00ff */
[----:B------:R-:W-:Y:S02]  /*1f5c0*/  IMAD.U32 R18, RZ, RZ, UR5 ;  /* 0x00000005ff127e24 */ /* 0x000fe4000f8e00ff */
[----:B------:R-:W-:-:S07]  /*1f5d0*/  IMAD.U32 R19, RZ, RZ, UR6 ;  /* 0x00000006ff137e24 */ /* 0x000fce000f8e00ff */
.L_x_3175:
        /* <DEDUP_REMOVED lines=10> */
.L_x_3164:
[----:B------:R-:W-:Y:S02]  /*1f680*/  ULDC UR4, c[0x0][0xc3c] ;  /* 0x00030f0000047ab9 */ /* 0x000fe40000000800 */
[----:B----4-:R-:W-:-:S13]  /*1f690*/  ISETP.GE.AND P0, PT, R19, UR4, PT ;  /* 0x0000000413007c0c */ /* 0x010fda000bf06270 */
[----:B------:R-:W-:Y:S05]  /*1f6a0*/  @!P0 BRA `(.L_x_3176) ;  /* 0xffffff9c007c8947 */ /* 0x000fea000383ffff */
[----:B------:R-:W-:Y:S05]  /*1f6b0*/  BSYNC B8 ;  /* 0x0000000000087941 */ /* 0x000fea0003800000 */
.L_x_3061:
[----:B------:R-:W4:Y:S01]  /*1f6c0*/  LDL.LU R0, [R1+0x24] ;  /* 0x0000240001007983 */ /* 0x000f220000300800 */
[----:B------:R-:W-:Y:S01]  /*1f6d0*/  BSSY B0, `(.L_x_3177) ;  /* 0x000000b000007945 */ /* 0x000fe20003800000 */
[----:B------:R-:W2:Y:S01]  /*1f6e0*/  S2R R5, SR_CgaCtaId ;  /* 0x0000000000057919 */ /* 0x000ea20000008800 */
[----:B----4-:R-:W-:-:S05]  /*1f6f0*/  VIADD R0, R0, 0x1 ;  /* 0x0000000100007836 */ /* 0x010fca0000000000 */
[----:B0-----:R-:W-:-:S04]  /*1f700*/  LEA.HI R2, R0, R0, RZ, 0x1 ;  /* 0x0000000000027211 */ /* 0x001fc800078f08ff */
[----:B------:R-:W-:Y:S02]  /*1f710*/  LOP3.LUT R3, R2, 0xfffffffe, RZ, 0xc0, !PT ;  /* 0xfffffffe02037812 */ /* 0x000fe400078ec0ff */
[----:B------:R-:W-:-:S03]  /*1f720*/  MOV R2, 0x400 ;  /* 0x0000040000027802 */ /* 0x000fc60000000f00 */
[----:B------:R-:W-:Y:S01]  /*1f730*/  IMAD.IADD R0, R0, 0x1, -R3 ;  /* 0x0000000100007824 */ /* 0x000fe200078e0a03 */
[----:B--23--:R-:W-:-:S04]  /*1f740*/  LEA R4, R5, R2, 0x18 ;  /* 0x0000000205047211 */ /* 0x00cfc800078ec0ff */
[----:B------:R-:W-:-:S04]  /*1f750*/  SHF.L.U32 R0, R0, 0x1f, RZ ;  /* 0x0000001f00007819 */ /* 0x000fc800000006ff */
[----:B------:R-:W0:Y:S02]  /*1f760*/  SYNCS.PHASECHK.TRANS64.TRYWAIT P0, [R4+URZ+0x22820], R0 ;  /* 0x02282000040075a7 */ /* 0x000e24000800017f */
[----:B0-----:R-:W-:Y:S05]  /*1f770*/  @!P0 BRA `(.L_x_3178) ;  /* 0x0000005000f48947 */ /* 0x001fea0003800000 */
.L_x_3373:
[----:B------:R-:W-:Y:S05]  /*1f780*/  BSYNC B0 ;  /* 0x0000000000007941 */ /* 0x000fea0003800000 */
.L_x_3177:
[----:B------:R-:W-:-:S03]  /*1f790*/  UMOV UR4, 0xffffffff ;  /* 0xffffffff00047882 */ /* 0x000fc60000000000 */
[----:B------:R-:W-:Y:S05]  /*1f7a0*/  BRA.DIV UR4, `(.L_x_3179) ;  /* 0x0000005204fc7947 */ /* 0x000fea000b800000 */
[----:B0-----:R-:W0:Y:S02]  /*1f7b0*/  S2R R0, SR_TID.X ;  /* 0x0000000000007919 */ /* 0x001e240000002100 */
[----:B0-----:R-:W-:-:S04]  /*1f7c0*/  SHF.R.U32.HI R0, RZ, 0x5, R0 ;  /* 0x00000005ff007819 */ /* 0x001fc80000011600 */
[----:B------:R-:W-:-:S05]  /*1f7d0*/  LOP3.LUT R0, R0, 0x3, RZ, 0xc0, !PT ;  /* 0x0000000300007812 */ /* 0x000fca00078ec0ff */
[----:B------:R0:W2:Y:S02]  /*1f7e0*/  SHFL.IDX PT, R14, R0, RZ, 0x1f ;  /* 0x00001fff000e7589 */ /* 0x0000a400000e0000 */
.L_x_3376:
[----:B--2---:R-:W-:-:S13]  /*1f7f0*/  ISETP.NE.AND P0, PT, R14, RZ, PT ;  /* 0x000000ff0e00720c */ /* 0x004fda0003f05270 */
[----:B------:R-:W-:Y:S05]  /*1f800*/  @P0 BRA `(.L_x_2831) ;  /* 0x0000000000880947 */ /* 0x000fea0003800000 */
[----:B------:R-:W-:-:S03]  /*1f810*/  UMOV UR4, 0xffffffff ;  /* 0xffffffff00047882 */ /* 0x000fc60000000000 */
[----:B------:R-:W-:Y:S05]  /*1f820*/  BRA.DIV UR4, `(.L_x_3180) ;  /* 0x0000005604107947 */ /* 0x000fea000b800000 */
[----:B------:R-:W-:-:S13]  /*1f830*/  ELECT P6, URZ, PT ;  /* 0x00000000003f782f */ /* 0x000fda00038c0000 */
.L_x_3379:
[----:B------:R-:W-:Y:S05]  /*1f840*/  @!P6 BRA `(.L_x_2831) ;  /* 0x000000000078e947 */ /* 0x000fea0003800000 */
[----:B------:R-:W-:-:S06]  /*1f850*/  ULOP3.LUT UR4, UR36, 0x2, URZ, 0xfc, !UPT ;  /* 0x0000000224047892 */ /* 0x000fcc000f8efc3f */
[----:B0-----:R-:W-:-:S05]  /*1f860*/  IMAD.U32 R0, RZ, RZ, UR4 ;  /* 0x00000004ff007e24 */ /* 0x001fca000f8e00ff */
[----:B------:R-:W-:-:S13]  /*1f870*/  ISETP.NE.AND P0, PT, R0, 0x3, PT ;  /* 0x000000030000780c */ /* 0x000fda0003f05270 */
[----:B------:R-:W-:Y:S05]  /*1f880*/  @!P0 BRA `(.L_x_3181) ;  /* 0x0000000000048947 */ /* 0x000fea0003800000 */
[----:B------:R-:W-:Y:S01]  /*1f890*/  BPT.TRAP 0x1 ;  /* 0x000000040000795c */ /* 0x000fe20000300000 */
.L_x_3181:
[C---:B------:R-:W-:Y:S01]  /*1f8a0*/  IMAD R5, R25.reuse, 0x8, R4 ;  /* 0x0000000819057824 */ /* 0x040fe200078e0204 */
[----:B------:R-:W-:Y:S01]  /*1f8b0*/  SHF.L.U32 R0, R26, 0x1f, RZ ;  /* 0x0000001f1a007819 */ /* 0x000fe200000006ff */
[----:B------:R-:W-:-:S03]  /*1f8c0*/  VIADD R25, R25, 0x1 ;  /* 0x0000000119197836 */ /* 0x000fc60000000000 */
[----:B------:R-:W0:Y:S02]  /*1f8d0*/  SYNCS.PHASECHK.TRANS64.TRYWAIT P1, [R5+URZ+0x22840], R0 ;  /* 0x02284000050075a7 */ /* 0x000e24000802017f */
[----:B------:R-:W-:-:S04]  /*1f8e0*/  ISETP.NE.AND P2, PT, R25, 0x2, PT ;  /* 0x000000021900780c */ /* 0x000fc80003f45270 */
[----:B------:R-:W-:Y:S01]  /*1f8f0*/  SEL R3, RZ, 0x1, P2 ;  /* 0x00000001ff037807 */ /* 0x000fe20001000000 */
[----:B0-----:R-:W-:Y:S08]  /*1f900*/  @!P1 BRA `(.L_x_3182) ;  /* 0x0000005000f89947 */ /* 0x001ff00003800000 */
.L_x_3380:
[----:B------:R-:W-:Y:S02]  /*1f910*/  SEL R25, R25, RZ, P2 ;  /* 0x000000ff19197207 */ /* 0x000fe40001000000 */
[----:B------:R-:W-:Y:S01]  /*1f920*/  LOP3.LUT R2, R26, R3, RZ, 0x3c, !PT ;  /* 0x000000031a027212 */ /* 0x000fe200078e3cff */
[----:B------:R-:W-:Y:S06]  /*1f930*/  @!P0 BRA `(.L_x_3183) ;  /* 0x0000000000048947 */ /* 0x000fec0003800000 */
[----:B------:R-:W-:Y:S01]  /*1f940*/  BPT.TRAP 0x1 ;  /* 0x000000040000795c */ /* 0x000fe20000300000 */
.L_x_3183:
[----:B------:R-:W-:Y:S01]  /*1f950*/  IMAD R25, R25, 0x8, R4 ;  /* 0x0000000819197824 */ /* 0x000fe200078e0204 */
[----:B------:R-:W-:-:S04]  /*1f960*/  SHF.L.U32 R2, R2, 0x1f, RZ ;  /* 0x0000001f02027819 */ /* 0x000fc800000006ff */
[----:B------:R-:W2:Y:S02]  /*1f970*/  SYNCS.PHASECHK.TRANS64.TRYWAIT P1, [R25+URZ+0x22840], R2 ;  /* 0x02284002190075a7 */ /* 0x000ea4000802017f */
[----:B--2---:R-:W-:Y:S05]  /*1f980*/  @!P1 BRA `(.L_x_3184) ;  /* 0x0000005000ec9947 */ /* 0x004fea0003800000 */
.L_x_3381:
[----:B------:R-:W-:Y:S05]  /*1f990*/  @!P0 BRA `(.L_x_3185) ;  /* 0x0000000000048947 */ /* 0x000fea0003800000 */
[----:B------:R-:W-:Y:S01]  /*1f9a0*/  BPT.TRAP 0x1 ;  /* 0x000000040000795c */ /* 0x000fe20000300000 */
.L_x_3185:
[----:B------:R-:W3:Y:S02]  /*1f9b0*/  SYNCS.PHASECHK.TRANS64.TRYWAIT P1, [R5+URZ+0x22860], R0 ;  /* 0x02286000050075a7 */ /* 0x000ee4000802017f */
[----:B---3--:R-:W-:Y:S05]  /*1f9c0*/  @!P1 BRA `(.L_x_3186) ;  /* 0x0000005000f09947 */ /* 0x008fea0003800000 */
.L_x_3382:
[----:B------:R-:W-:Y:S05]  /*1f9d0*/  @!P0 BRA `(.L_x_3187) ;  /* 0x0000000000048947 */ /* 0x000fea0003800000 */
[----:B------:R-:W-:Y:S01]  /*1f9e0*/  BPT.TRAP 0x1 ;  /* 0x000000040000795c */ /* 0x000fe20000300000 */
.L_x_3187:
[----:B----4-:R4:W0:Y:S02]  /*1f9f0*/  SYNCS.PHASECHK.TRANS64.TRYWAIT P0, [R25+URZ+0x22860], R2 ;  /* 0x02286002190075a7 */ /* 0x010824000800017f */
[----:B0-----:R-:W-:Y:S05]  /*1fa00*/  @!P0 NANOSLEEP.SYNCS 0x989680 ;  /* 0x009896800000895d */ /* 0x001fea0003900000 */
[----:B------:R-:W0:Y:S02]  /*1fa10*/  @!P0 SYNCS.PHASECHK.TRANS64 P0, [R25+URZ+0x22860], R2 ;  /* 0x02286002190085a7 */ /* 0x000e24000800007f */
[----:B0-----:R-:W-:Y:S05]  /*1fa20*/  @!P0 BRA `(.L_x_3187) ;  /* 0xfffffffc00f08947 */ /* 0x001fea000383ffff */
.L_x_2831:
[----:B------:R-:W-:Y:S05]  /*1fa30*/  BSYNC B9 ;  /* 0x0000000000097941 */ /* 0x000fea0003800000 */
.L_x_2828:
[----:B------:R-:W-:Y:S05]  /*1fa40*/  EXIT ;  /* 0x000000000000794d */ /* 0x000fea0003800000 */
.L_x_2857:
[----:B0-----:R0:W1:Y:S02]  /*1fa50*/  SYNCS.PHASECHK.TRANS64.TRYWAIT P4, [R89+URZ+0x22890], R102 ;  /* 0x02289066590075a7 */ /* 0x001064000808017f */
[----:B-1----:R-:W-:Y:S05]  /*1fa60*/  @!P4 NANOSLEEP.SYNCS 0x989680 ;  /* 0x009896800000c95d */ /* 0x002fea0003900000 */
[----:B------:R-:W1:Y:S02]  /*1fa70*/  @!P4 SYNCS.PHASECHK.TRANS64 P4, [R89+URZ+0x22890], R102 ;  /* 0x022890665900c5a7 */ /* 0x000e64000808007f */
[----:B-1----:R-:W-:Y:S05]  /*1fa80*/  @!P4 BRA `(.L_x_2857) ;  /* 0xfffffffc00f0c947 */ /* 0x002fea000383ffff */
[----:B------:R-:W-:Y:S05]  /*1fa90*/  BRA `(.L_x_3188) ;  /* 0xfffffe3400147947 */ /* 0x000fea000383ffff */
.L_x_2858:
        /* <DEDUP_REMOVED lines=8> */
.L_x_3190:
[----:B------:R-:W-:Y:S05]  /*1fb20*/  BSYNC B1 ;  /* 0x0000000000017941 */ /* 0x000fea0003800000 */
.L_x_3189:
        /* <DEDUP_REMOVED lines=8> */
.L_x_3191:
[----:B------:R-:W-:Y:S01]  /*1fbb0*/  IMAD.MOV.U32 R35, RZ, RZ, R14 ;  /* 0x000000ffff237224 */ /* 0x000fe200078e000e */
[----:B------:R-:W-:Y:S06]  /*1fbc0*/  BRA `(.L_x_3192) ;  /* 0xfffffe3000dc7947 */ /* 0x000fec000383ffff */
.L_x_2867:
        /* <DEDUP_REMOVED lines=8> */
.L_x_3194:
[----:B------:R-:W-:Y:S05]  /*1fc50*/  BSYNC B1 ;  /* 0x0000000000017941 */ /* 0x000fea0003800000 */
.L_x_3193:
        /* <DEDUP_REMOVED lines=8> */
.L_x_3195:
[----:B------:R-:W-:Y:S01]  /*1fce0*/  IMAD.MOV.U32 R93, RZ, RZ, R14 ;  /* 0x000000ffff5d7224 */ /* 0x000fe200078e000e */
[----:B------:R-:W-:Y:S06]  /*1fcf0*/  BRA `(.L_x_3196) ;  /* 0xfffffe3800407947 */ /* 0x000fec000383ffff */
.L_x_2877:
[----:B-1----:R1:W2:Y:S02]  /*1fd00*/  SYNCS.PHASECHK.TRANS64.TRYWAIT P3, [R89+URZ+0x22890], R102 ;  /* 0x02289066590075a7 */ /* 0x0022a4000806017f */
[----:B--2---:R-:W-:Y:S05]  /*1fd10*/  @!P3 NANOSLEEP.SYNCS 0x989680 ;  /* 0x009896800000b95d */ /* 0x004fea0003900000 */
[----:B------:R-:W2:Y:S02]  /*1fd20*/  @!P3 SYNCS.PHASECHK.TRANS64 P3, [R89+URZ+0x22890], R102 ;  /* 0x022890665900b5a7 */ /* 0x000ea4000806007f */
[----:B--2---:R-:W-:Y:S05]  /*1fd30*/  @!P3 BRA `(.L_x_2877) ;  /* 0xfffffffc00f0b947 */ /* 0x004fea000383ffff */
[----:B------:R-:W-:Y:S05]  /*1fd40*/  BRA `(.L_x_3197) ;  /* 0xfffffe4000f87947 */ /* 0x000fea000383ffff */
.L_x_2878:
        /* <DEDUP_REMOVED lines=8> */
.L_x_3199:
[----:B------:R-:W-:Y:S05]  /*1fdd0*/  BSYNC B1 ;  /* 0x0000000000017941 */ /* 0x000fea0003800000 */
.L_x_3198:
        /* <DEDUP_REMOVED lines=8> */
.L_x_3200:
[----:B------:R-:W-:Y:S05]  /*1fe60*/  BRA `(.L_x_3201) ;  /* 0xfffffe4000c87947 */ /* 0x000fea000383ffff */
.L_x_2883:
        /* <DEDUP_REMOVED lines=8> */
.L_x_3203:
[----:B------:R-:W-:Y:S05]  /*1fef0*/  BSYNC B1 ;  /* 0x0000000000017941 */ /* 0x000fea0003800000 */
.L_x_3202:
        /* <DEDUP_REMOVED lines=8> */
.L_x_3204:
[----:B------:R-:W-:Y:S01]  /*1ff80*/  IMAD.MOV.U32 R36, RZ, RZ, R14 ;  /* 0x000000ffff247224 */ /* 0x000fe200078e000e */
[----:B------:R-:W-:Y:S06]  /*1ff90*/  BRA `(.L_x_3205) ;  /* 0xfffffe48005c7947 */ /* 0x000fec000383ffff */
.L_x_2888:
[----:B0-----:R0:W1:Y:S02]  /*1ffa0*/  SYNCS.PHASECHK.TRANS64.TRYWAIT P1, [R89+URZ+0x22890], R102 ;  /* 0x02289066590075a7 */ /* 0x001064000802017f */
[----:B-1----:R-:W-:Y:S05]  /*1ffb0*/  @!P1 NANOSLEEP.SYNCS 0x989680 ;  /* 0x009896800000995d */ /* 0x002fea0003900000 */
[----:B------:R-:W1:Y:S02]  /*1ffc0*/  @!P1 SYNCS.PHASECHK.TRANS64 P1, [R89+URZ+0x22890], R102 ;  /* 0x02289066590095a7 */ /* 0x000e64000802007f */
[----:B-1----:R-:W-:Y:S05]  /*1ffd0*/  @!P1 BRA `(.L_x_2888) ;  /* 0xfffffffc00f09947 */ /* 0x002fea000383ffff */
[----:B------:R-:W-:Y:S05]  /*1ffe0*/  BRA `(.L_x_3206) ;  /* 0xfffffe5000447947 */ /* 0x000fea000383ffff */
.L_x_2889:
[----:B------:R-:W-:Y:S01]  /*1fff0*/  BSSY B1, `(.L_x_3207) ;  /* 0x0000008000017945 */ /* 0x000fe20003800000 */
[----:B------:R-:W-:Y:S01]  /*20000*/  MOV R13, R34 ;  /* 0x00000022000d7202 */ /* 0x000fe20000000f00 */
[----:B------:R-:W-:Y:S02]  /*20010*/  IMAD.MOV.U32 R12, RZ, RZ, RZ ;  /* 0x000000ffff0c7224 */ /* 0x000fe400078e00ff */
[----:B------:R-:W-:Y:S02]  /*20020*/  IMAD.MOV.U32 R11, RZ, RZ, 0x1c1f ;  /* 0x00001c1fff0b7424 */ /* 0x000fe400078e00ff */
[----:B------:R-:W-:-:S07]  /*20030*/  IMAD.MOV.U32 R15, RZ, RZ, -0x1 ;  /* 0xffffffffff0f7424 */ /* 0x000fce00078e00ff */
[----:B0-----:R-:W-:Y:S05]  /*20040*/  WARPSYNC.COLLECTIVE R15, `(.L_x_3208) ;  /* 0x000000000f087348 */ /* 0x001fea0003c00000 */
[----:B------:R1:W2:Y:S02]  /*20050*/  SHFL.IDX P6, R14, R13, R12, R11 ;  /* 0x0000000c0d0e7389 */ /* 0x0002a400000c000b */
[----:B012---:R-:W-:Y:S01]  /*20060*/  ENDCOLLECTIVE ;  /* 0x000000000000791b */ /* 0x007fe20003800000 */
.L_x_3208:
[----:B------:R-:W-:Y:S05]  /*20070*/  BSYNC B1 ;  /* 0x0000000000017941 */ /* 0x000fea0003800000 */
.L_x_3207:
        /* <DEDUP_REMOVED lines=8> */
.L_x_3209:
[----:B------:R-:W-:Y:S05]  /*20100*/  BRA `(.L_x_3210) ;  /* 0xfffffe50006c7947 */ /* 0x000fea000383ffff */
.L_x_2892:
        /* <DEDUP_REMOVED lines=8> */
.L_x_3212:
[----:B------:R-:W-:Y:S05]  /*20190*/  BSYNC B1 ;  /* 0x0000000000017941 */ /* 0x000fea0003800000 */
.L_x_3211:
        /* <DEDUP_REMOVED lines=8> */
.L_x_3213:
[----:B------:R-:W-:Y:S05]  /*20220*/  BRA `(.L_x_3214) ;  /* 0xfffffe50006c7947 */ /* 0x000fea000383ffff */
.L_x_2896:
[----:B------:R0:W0:Y:S02]  /*20230*/  SYNCS.PHASECHK.TRANS64.TRYWAIT P2, [R89+URZ+0x228b0], R102 ;  /* 0x0228b066590075a7 */ /* 0x000024000804017f */
[----:B0-----:R-:W-:Y:S05]  /*20240*/  @!P2 NANOSLEEP.SYNCS 0x989680 ;  /* 0x009896800000a95d */ /* 0x001fea0003900000 */
[----:B------:R-:W0:Y:S02]  /*20250*/  @!P2 SYNCS.PHASECHK.TRANS64 P2, [R89+URZ+0x228b0], R102 ;  /* 0x0228b0665900a5a7 */ /* 0x000e24000804007f */
[----:B0-----:R-:W-:Y:S05]  /*20260*/  @!P2 BRA `(.L_x_2896) ;  /* 0xfffffffc00f0a947 */ /* 0x001fea000383ffff */
[----:B------:R-:W-:Y:S05]  /*20270*/  BRA `(.L_x_3215) ;  /* 0xfffffe5000e47947 */ /* 0x000fea000383ffff */
.L_x_2912:
[----:B------:R-:W-:Y:S01]  /*20280*/  BSSY B0, `(.L_x_3216) ;  /* 0x0000007000007945 */ /* 0x000fe20003800000 */
[----:B------:R-:W-:Y:S02]  /*20290*/  IMAD.MOV.U32 R12, RZ, RZ, RZ ;  /* 0x000000ffff0c7224 */ /* 0x000fe400078e00ff */
[----:B------:R-:W-:Y:S02]  /*202a0*/  IMAD.MOV.U32 R11, RZ, RZ, 0x1f ;  /* 0x0000001fff0b7424 */ /* 0x000fe400078e00ff */
[----:B------:R-:W-:-:S07]  /*202b0*/  IMAD.MOV.U32 R15, RZ, RZ, -0x1 ;  /* 0xffffffffff0f7424 */ /* 0x000fce00078e00ff */
[----:B-----5:R-:W-:Y:S05]  /*202c0*/  WARPSYNC.COLLECTIVE R15, `(.L_x_3217) ;  /* 0x000000000f087348 */ /* 0x020fea0003c00000 */
[----:B------:R0:W1:Y:S02]  /*202d0*/  SHFL.IDX P6, R14, R13, R12, R11 ;  /* 0x0000000c0d0e7389 */ /* 0x00006400000c000b */
[----:B01---5:R-:W-:Y:S01]  /*202e0*/  ENDCOLLECTIVE ;  /* 0x000000000000791b */ /* 0x023fe20003800000 */
.L_x_3217:
[----:B------:R-:W-:Y:S05]  /*202f0*/  BSYNC B0 ;  /* 0x0000000000007941 */ /* 0x000fea0003800000 */
.L_x_3216:
[----:B------:R-:W-:Y:S05]  /*20300*/  BRA `(.L_x_3218) ;  /* 0xfffffe64007c7947 */ /* 0x000fea000383ffff */
.L_x_2924:
[----:B------:R-:W-:Y:S01]  /*20310*/  BSSY B1, `(.L_x_3219) ;  /* 0x0000008000017945 */ /* 0x000fe20003800000 */
[----:B0-----:R-:W-:Y:S02]  /*20320*/  IMAD.MOV.U32 R13, RZ, RZ, R6 ;  /* 0x000000ffff0d7224 */ /* 0x001fe400078e0006 */
[----:B------:R-:W-:Y:S02]  /*20330*/  IMAD.MOV.U32 R12, RZ, RZ, RZ ;  /* 0x000000ffff0c7224 */ /* 0x000fe400078e00ff */
[----:B------:R-:W-:Y:S02]  /*20340*/  IMAD.MOV.U32 R11, RZ, RZ, 0x1c1f ;  /* 0x00001c1fff0b7424 */ /* 0x000fe400078e00ff */
[----:B------:R-:W-:-:S07]  /*20350*/  IMAD.MOV.U32 R15, RZ, RZ, -0x1 ;  /* 0xffffffffff0f7424 */ /* 0x000fce00078e00ff */
[----:B------:R-:W-:Y:S05]  /*20360*/  WARPSYNC.COLLECTIVE R15, `(.L_x_3220) ;  /* 0x000000000f087348 */ /* 0x000fea0003c00000 */
[----:B------:R0:W1:Y:S02]  /*20370*/  SHFL.IDX P6, R14, R13, R12, R11 ;  /* 0x0000000c0d0e7389 */ /* 0x00006400000c000b */
[----:B01----:R-:W-:Y:S01]  /*20380*/  ENDCOLLECTIVE ;  /* 0x000000000000791b */ /* 0x003fe20003800000 */
.L_x_3220:
[----:B------:R-:W-:Y:S05]  /*20390*/  BSYNC B1 ;  /* 0x0000000000017941 */ /* 0x000fea0003800000 */
.L_x_3219:
        /* <DEDUP_REMOVED lines=8> */
.L_x_3221:
[----:B------:R-:W-:Y:S02]  /*20420*/  IMAD.MOV.U32 R13, RZ, RZ, R8 ;  /* 0x000000ffff0d7224 */ /* 0x000fe400078e0008 */
[----:B------:R-:W-:-:S07]  /*20430*/  IMAD.MOV.U32 R0, RZ, RZ, R14 ;  /* 0x000000ffff007224 */ /* 0x000fce00078e000e */
[----:B------:R-:W-:Y:S05]  /*20440*/  WARPSYNC.COLLECTIVE R15, `(.L_x_3222) ;  /* 0x000000000f087348 */ /* 0x000fea0003c00000 */
[----:B------:R0:W1:Y:S02]  /*20450*/  SHFL.IDX P6, R14, R13, R12, R11 ;  /* 0x0000000c0d0e7389 */ /* 0x00006400000c000b */
[----:B01----:R-:W-:Y:S01]  /*20460*/  ENDCOLLECTIVE ;  /* 0x000000000000791b */ /* 0x003fe20003800000 */
.L_x_3222:
[----:B------:R-:W-:Y:S02]  /*20470*/  IMAD.MOV.U32 R13, RZ, RZ, R7 ;  /* 0x000000ffff0d7224 */ /* 0x000fe400078e0007 */
[----:B------:R-:W-:-:S07]  /*20480*/  IMAD.MOV.U32 R5, RZ, RZ, R14 ;  /* 0x000000ffff057224 */ /* 0x000fce00078e000e */
[----:B------:R-:W-:Y:S05]  /*20490*/  WARPSYNC.COLLECTIVE R15, `(.L_x_3223) ;  /* 0x000000000f087348 */ /* 0x000fea0003c00000 */
[----:B------:R0:W1:Y:S02]  /*204a0*/  SHFL.IDX P6, R14, R13, R12, R11 ;  /* 0x0000000c0d0e7389 */ /* 0x00006400000c000b */
[----:B01----:R-:W-:Y:S01]  /*204b0*/  ENDCOLLECTIVE ;  /* 0x000000000000791b */ /* 0x003fe20003800000 */
.L_x_3223:
[----:B------:R-:W-:Y:S05]  /*204c0*/  BRA `(.L_x_3224) ;  /* 0xfffffe6800f87947 */ /* 0x000fea000383ffff */
.L_x_2927:
[----:B------:R-:W-:Y:S01]  /*204d0*/  BSSY B1, `(.L_x_3225) ;  /* 0x0000008000017945 */ /* 0x000fe20003800000 */
[----:B------:R-:W-:Y:S02]  /*204e0*/  IMAD.MOV.U32 R13, RZ, RZ, R6 ;  /* 0x000000ffff0d7224 */ /* 0x000fe400078e0006 */
[----:B------:R-:W-:Y:S02]  /*204f0*/  IMAD.MOV.U32 R12, RZ, RZ, 0x1 ;  /* 0x00000001ff0c7424 */ /* 0x000fe400078e00ff */
[----:B------:R-:W-:Y:S02]  /*20500*/  IMAD.MOV.U32 R11, RZ, RZ, 0x1c1f ;  /* 0x00001c1fff0b7424 */ /* 0x000fe400078e00ff */
[----:B------:R-:W-:-:S07]  /*20510*/  IMAD.MOV.U32 R15, RZ, RZ, -0x1 ;  /* 0xffffffffff0f7424 */ /* 0x000fce00078e00ff */
[----:B-1----:R-:W-:Y:S05]  /*20520*/  WARPSYNC.COLLECTIVE R15, `(.L_x_3226) ;  /* 0x000000000f087348 */ /* 0x002fea0003c00000 */
[----:B------:R0:W2:Y:S02]  /*20530*/  SHFL.IDX P6, R14, R13, R12, R11 ;  /* 0x0000000c0d0e7389 */ /* 0x0000a400000c000b */
[----:B012---:R-:W-:Y:S01]  /*20540*/  ENDCOLLECTIVE ;  /* 0x000000000000791b */ /* 0x007fe20003800000 */
.L_x_3226:
[----:B------:R-:W-:Y:S05]  /*20550*/  BSYNC B1 ;  /* 0x0000000000017941 */ /* 0x000fea0003800000 */
.L_x_3225:
        /* <DEDUP_REMOVED lines=8> */
.L_x_3227:
[----:B------:R-:W-:Y:S02]  /*205e0*/  IMAD.MOV.U32 R13, RZ, RZ, R8 ;  /* 0x000000ffff0d7224 */ /* 0x000fe400078e0008 */
[----:B------:R-:W-:-:S07]  /*205f0*/  IMAD.MOV.U32 R0, RZ, RZ, R14 ;  /* 0x000000ffff007224 */ /* 0x000fce00078e000e */
[----:B------:R-:W-:Y:S05]  /*20600*/  WARPSYNC.COLLECTIVE R15, `(.L_x_3228) ;  /* 0x000000000f087348 */ /* 0x000fea0003c00000 */
[----:B------:R0:W1:Y:S02]  /*20610*/  SHFL.IDX P6, R14, R13, R12, R11 ;  /* 0x0000000c0d0e7389 */ /* 0x00006400000c000b */
[----:B01----:R-:W-:Y:S01]  /*20620*/  ENDCOLLECTIVE ;  /* 0x000000000000791b */ /* 0x003fe20003800000 */
.L_x_3228:
[----:B------:R-:W-:Y:S02]  /*20630*/  IMAD.MOV.U32 R13, RZ, RZ, R7 ;  /* 0x000000ffff0d7224 */ /* 0x000fe400078e0007 */
[----:B------:R-:W-:-:S07]  /*20640*/  IMAD.MOV.U32 R5, RZ, RZ, R14 ;  /* 0x000000ffff057224 */ /* 0x000fce00078e000e */
[----:B------:R-:W-:Y:S05]  /*20650*/  WARPSYNC.COLLECTIVE R15, `(.L_x_3229) ;  /* 0x000000000f087348 */ /* 0x000fea0003c00000 */
[----:B------:R0:W1:Y:S02]  /*20660*/  SHFL.IDX P6, R14, R13, R12, R11 ;  /* 0x0000000c0d0e7389 */ /* 0x00006400000c000b */
[----:B01----:R-:W-:Y:S01]  /*20670*/  ENDCOLLECTIVE ;  /* 0x000000000000791b */ /* 0x003fe20003800000 */
.L_x_3229:
[----:B------:R-:W-:Y:S05]  /*20680*/  BRA `(.L_x_3230) ;  /* 0xfffffe6c00507947 */ /* 0x000fea000383ffff */
.L_x_2931:
[----:B0-----:R0:W1:Y:S02]  /*20690*/  SYNCS.PHASECHK.TRANS64.TRYWAIT P0, [R23+URZ+0x22800], R36 ;  /* 0x02280024170075a7 */ /* 0x001064000800017f */
[----:B-1----:R-:W-:Y:S05]  /*206a0*/  @!P0 NANOSLEEP.SYNCS 0x989680 ;  /* 0x009896800000895d */ /* 0x002fea0003900000 */
[----:B------:R-:W1:Y:S02]  /*206b0*/  @!P0 SYNCS.PHASECHK.TRANS64 P0, [R23+URZ+0x22800], R36 ;  /* 0x02280024170085a7 */ /* 0x000e64000800007f */
[----:B-1----:R-:W-:Y:S05]  /*206c0*/  @!P0 BRA `(.L_x_2931) ;  /* 0xfffffffc00f08947 */ /* 0x002fea000383ffff */
[----:B------:R-:W-:Y:S05]  /*206d0*/  BRA `(.L_x_3231) ;  /* 0xfffffe7000547947 */ /* 0x000fea000383ffff */
.L_x_2939:
[----:B------:R-:W1:Y:S01]  /*206e0*/  LDC R37, c[0x0][0x3f4] ;  /* 0x0000fd00ff257b82 */ /* 0x000e620000000800 */
[----:B------:R-:W-:Y:S01]  /*206f0*/  BSSY B1, `(.L_x_3232) ;  /* 0x0000008000017945 */ /* 0x000fe20003800000 */
[----:B0-----:R-:W-:Y:S02]  /*20700*/  IMAD.MOV.U32 R13, RZ, RZ, R20 ;  /* 0x000000ffff0d7224 */ /* 0x001fe400078e0014 */
[----:B------:R-:W-:Y:S02]  /*20710*/  IMAD.MOV.U32 R12, RZ, RZ, RZ ;  /* 0x000000ffff0c7224 */ /* 0x000fe400078e00ff */
[----:B------:R-:W-:Y:S02]  /*20720*/  IMAD.MOV.U32 R11, RZ, RZ, 0x1c1f ;  /* 0x00001c1fff0b7424 */ /* 0x000fe400078e00ff */
[----:B------:R-:W-:-:S07]  /*20730*/  IMAD.MOV.U32 R15, RZ, RZ, -0x1 ;  /* 0xffffffffff0f7424 */ /* 0x000fce00078e00ff */
[----:B-1----:R-:W-:Y:S05]  /*20740*/  WARPSYNC.COLLECTIVE R15, `(.L_x_3233) ;  /* 0x000000000f087348 */ /* 0x002fea0003c00000 */
[----:B------:R0:W2:Y:S02]  /*20750*/  SHFL.IDX P6, R14, R13, R12, R11 ;  /* 0x0000000c0d0e7389 */ /* 0x0000a400000c000b */
[----:B012---:R-:W-:Y:S01]  /*20760*/  ENDCOLLECTIVE ;  /* 0x000000000000791b */ /* 0x007fe20003800000 */
.L_x_3233:
[----:B------:R-:W-:Y:S05]  /*20770*/  BSYNC B1 ;  /* 0x0000000000017941 */ /* 0x000fea0003800000 */
.L_x_3232:
[----:B------:R-:W-:Y:S01]  /*20780*/  IMAD.MOV.U32 R13, RZ, RZ, R10 ;  /* 0x000000ffff0d7224 */ /* 0x000fe200078e000a */
[----:B------:R-:W-:Y:S01]  /*20790*/  ISETP.GE.AND P0, PT, R16, R37, PT ;  /* 0x000000251000720c */ /* 0x000fe20003f06270 */
[----:B------:R-:W-:Y:S02]  /*207a0*/  IMAD.MOV.U32 R12, RZ, RZ, RZ ;  /* 0x000000ffff0c7224 */ /* 0x000fe400078e00ff */
[----:B------:R-:W-:Y:S02]  /*207b0*/  IMAD.MOV.U32 R11, RZ, RZ, 0x1c1f ;  /* 0x00001c1fff0b7424 */ /* 0x000fe400078e00ff */
[----:B------:R-:W-:Y:S02]  /*207c0*/  IMAD.MOV.U32 R15, RZ, RZ, -0x1 ;  /* 0xffffffffff0f7424 */ /* 0x000fe400078e00ff */
[----:B------:R-:W-:Y:S02]  /*207d0*/  IMAD.MOV.U32 R0, RZ, RZ, R14 ;  /* 0x000000ffff007224 */ /* 0x000fe400078e000e */
[----:B------:R-:W-:-:S07]  /*207e0*/  IMAD R27, R207, R8, RZ ;  /* 0x00000008cf1b7224 */ /* 0x000fce00078e02ff */
[----:B------:R-:W-:Y:S05]  /*207f0*/  WARPSYNC.COLLECTIVE R15, `(.L_x_3234) ;  /* 0x000000000f087348 */ /* 0x000fea0003c00000 */
[----:B------:R0:W1:Y:S02]  /*20800*/  SHFL.IDX P6, R14, R13, R12, R11 ;  /* 0x0000000c0d0e7389 */ /* 0x00006400000c000b */
[----:B01----:R-:W-:Y:S01]  /*20810*/  ENDCOLLECTIVE ;  /* 0x000000000000791b */ /* 0x003fe20003800000 */
.L_x_3234:
[----:B------:R-:W-:Y:S01]  /*20820*/  ISETP.GE.OR P1, PT, R36, R27, P0 ;  /* 0x0000001b2400720c */ /* 0x000fe20000726670 */
[----:B------:R-:W-:-:S12]  /*20830*/  IMAD.MOV.U32 R13, RZ, RZ, R25 ;  /* 0x000000ffff0d7224 */ /* 0x000fd800078e0019 */
[C---:B------:R-:W-:Y:S01]  /*20840*/  @!P1 IMAD.SHL.U32 R9, R16.reuse, 0x2, RZ ;  /* 0x0000000210099824 */ /* 0x040fe200078e00ff */
[----:B------:R-:W-:Y:S01]  /*20850*/  @!P1 SHF.L.U64.HI R21, R16, 0x1, R17 ;  /* 0x0000000110159819 */ /* 0x000fe20000010211 */
[----:B------:R-:W-:-:S07]  /*20860*/  IMAD.MOV.U32 R3, RZ, RZ, R14 ;  /* 0x000000ffff037224 */ /* 0x000fce00078e000e */
[----:B------:R-:W-:Y:S05]  /*20870*/  WARPSYNC.COLLECTIVE R15, `(.L_x_3235) ;  /* 0x000000000f087348 */ /* 0x000fea0003c00000 */
[----:B------:R0:W1:Y:S02]  /*20880*/  SHFL.IDX P6, R14, R13, R12, R11 ;  /* 0x0000000c0d0e7389 */ /* 0x00006400000c000b */
[----:B01----:R-:W-:Y:S01]  /*20890*/  ENDCOLLECTIVE ;  /* 0x000000000000791b */ /* 0x003fe20003800000 */
.L_x_3235:
[----:B------:R-:W-:-:S05]  /*208a0*/  @!P1 IADD3 R4, P2, R3, R9, RZ ;  /* 0x0000000903049210 */ /* 0x000fca0007f5e0ff */
[----:B------:R-:W-:-:S06]  /*208b0*/  @!P1 IMAD.X R5, R0, 0x1, R21, P2 ;  /* 0x0000000100059824 */ /* 0x000fcc00010e0615 */
[----:B------:R-:W5:Y:S01]  /*208c0*/  @!P1 LD.E.128 R4, desc[UR52][R4.64] ;  /* 0x0000003404049980 */ /* 0x000f62000c101d00 */
[----:B------:R-:W-:Y:S01]  /*208d0*/  MOV R13, R24 ;  /* 0x00000018000d7202 */ /* 0x000fe20000000f00 */
[----:B------:R-:W-:-:S07]  /*208e0*/  IMAD.MOV.U32 R8, RZ, RZ, R14 ;  /* 0x000000ffff087224 */ /* 0x000fce00078e000e */
[----:B-----5:R-:W-:Y:S05]  /*208f0*/  WARPSYNC.COLLECTIVE R15, `(.L_x_3236) ;  /* 0x000000000f087348 */ /* 0x020fea0003c00000 */
[----:B------:R0:W1:Y:S02]  /*20900*/  SHFL.IDX P6, R14, R13, R12, R11 ;  /* 0x0000000c0d0e7389 */ /* 0x00006400000c000b */
[----:B01---5:R-:W-:Y:S01]  /*20910*/  ENDCOLLECTIVE ;  /* 0x000000000000791b */ /* 0x023fe20003800000 */
.L_x_3236:
[----:B------:R-:W-:-:S05]  /*20920*/  @!P1 IADD3 R14, P2, R14, R9, RZ ;  /* 0x000000090e0e9210 */ /* 0x000fca0007f5e0ff */
[----:B------:R-:W-:-:S04]  /*20930*/  @!P1 IMAD.X R3, R8, 0x1, R21, P2 ;  /* 0x0000000108039824 */ /* 0x000fc800010e0615 */
[----:B------:R-:W-:-:S05]  /*20940*/  @!P1 IMAD.MOV.U32 R15, RZ, RZ, R3 ;  /* 0x000000ffff0f9224 */ /* 0x000fca00078e0003 */
[----:B------:R0:W5:Y:S01]  /*20950*/  @!P1 LD.E.128 R28, desc[UR52][R14.64] ;  /* 0x000000340e1c9980 */ /* 0x000162000c101d00 */
[----:B------:R-:W-:Y:S02]  /*20960*/  IMAD.MOV.U32 R13, RZ, RZ, R20 ;  /* 0x000000ffff0d7224 */ /* 0x000fe400078e0014 */
[----:B------:R-:W-:Y:S02]  /*20970*/  IMAD.MOV.U32 R12, RZ, RZ, 0x1 ;  /* 0x00000001ff0c7424 */ /* 0x000fe400078e00ff */
[----:B0-----:R-:W-:-:S07]  /*20980*/  IMAD.MOV.U32 R15, RZ, RZ, -0x1 ;  /* 0xffffffffff0f7424 */ /* 0x001fce00078e00ff */
[----:B-----5:R-:W-:Y:S05]  /*20990*/  WARPSYNC.COLLECTIVE R15, `(.L_x_3237) ;  /* 0x000000000f087348 */ /* 0x020fea0003c00000 */
[----:B------:R0:W1:Y:S02]  /*209a0*/  SHFL.IDX P6, R14, R13, R12, R11 ;  /* 0x0000000c0d0e7389 */ /* 0x00006400000c000b */
[----:B01---5:R-:W-:Y:S01]  /*209b0*/  ENDCOLLECTIVE ;  /* 0x000000000000791b */ /* 0x023fe20003800000 */
.L_x_3237:
[----:B------:R-:W-:Y:S01]  /*209c0*/  CS2R R42, SRZ ;  /* 0x00000000002a7805 */ /* 0x000fe2000001ff00 */
[----:B------:R-:W-:Y:S01]  /*209d0*/  IMAD.MOV.U32 R13, RZ, RZ, R10 ;  /* 0x000000ffff0d7224 */ /* 0x000fe200078e000a */
[----:B------:R-:W-:Y:S01]  /*209e0*/  CS2R R40, SRZ ;  /* 0x0000000000287805 */ /* 0x000fe2000001ff00 */
[----:B------:R-:W-:-:S04]  /*209f0*/  @!P1 IMAD.MOV.U32 R42, RZ, RZ, R4 ;  /* 0x000000ffff2a9224 */ /* 0x000fc800078e0004 */
[----:B------:R-:W-:-:S05]  /*20a00*/  IMAD.MOV.U32 R0, RZ, RZ, R42 ;  /* 0x000000ffff007224 */ /* 0x000fca00078e002a */
[----:B------:R-:W-:Y:S01]  /*20a10*/  PRMT R48, R48, 0x5410, R0 ;  /* 0x0000541030307816 */ /* 0x000fe20000000000 */
[----:B------:R-:W-:-:S07]  /*20a20*/  IMAD.MOV.U32 R0, RZ, RZ, R14 ;  /* 0x000000ffff007224 */ /* 0x000fce00078e000e */
[----:B------:R-:W-:Y:S05]  /*20a30*/  WARPSYNC.COLLECTIVE R15, `(.L_x_3238) ;  /* 0x000000000f087348 */ /* 0x000fea0003c00000 */
[----:B------:R0:W1:Y:S02]  /*20a40*/  SHFL.IDX P6, R14, R13, R12, R11 ;  /* 0x0000000c0d0e7389 */ /* 0x00006400000c000b */
[----:B01----:R-:W-:Y:S01]  /*20a50*/  ENDCOLLECTIVE ;  /* 0x000000000000791b */ /* 0x003fe20003800000 */
.L_x_3238:
[----:B------:R-:W-:-:S04]  /*20a60*/  @!P1 IMAD.MOV.U32 R43, RZ, RZ, R5 ;  /* 0x000000ffff2b9224 */ /* 0x000fc800078e0005 */
[----:B------:R-:W-:-:S05]  /*20a70*/  IMAD.MOV.U32 R3, RZ, RZ, R43 ;  /* 0x000000ffff037224 */ /* 0x000fca00078e002b */
[----:B------:R-:W-:Y:S01]  /*20a80*/  PRMT R44, R3, 0x7610, R44 ;  /* 0x00007610032c7816 */ /* 0x000fe2000000002c */
[----:B------:R-:W-:Y:S02]  /*20a90*/  IMAD.MOV.U32 R13, RZ, RZ, R25 ;  /* 0x000000ffff0d7224 */ /* 0x000fe400078e0019 */
[----:B------:R-:W-:-:S07]  /*20aa0*/  IMAD.MOV.U32 R3, RZ, RZ, R14 ;  /* 0x000000ffff037224 */ /* 0x000fce00078e000e */
[----:B------:R-:W-:Y:S05]  /*20ab0*/  WARPSYNC.COLLECTIVE R15, `(.L_x_3239) ;  /* 0x000000000f087348 */ /* 0x000fea0003c00000 */
[----:B------:R0:W1:Y:S02]  /*20ac0*/  SHFL.IDX P6, R14, R13, R12, R11 ;  /* 0x0000000c0d0e7389 */ /* 0x00006400000c000b */
[----:B01----:R-:W-:Y:S01]  /*20ad0*/  ENDCOLLECTIVE ;  /* 0x000000000000791b */ /* 0x003fe20003800000 */
.L_x_3239:
[----:B------:R-:W-:Y:S02]  /*20ae0*/  @!P1 IMAD.MOV.U32 R40, RZ, RZ, R6 ;  /* 0x000000ffff289224 */ /* 0x000fe400078e0006 */
[----:B------:R-:W-:Y:S01]  /*20af0*/  @!P1 IMAD.MOV.U32 R41, RZ, RZ, R7 ;  /* 0x000000ffff299224 */ /* 0x000fe200078e0007 */
[----:B------:R-:W-:Y:S01]  /*20b00*/  CS2R R6, SRZ ;  /* 0x0000000000067805 */ /* 0x000fe2000001ff00 */
[----:B------:R-:W-:Y:S01]  /*20b10*/  IMAD.MOV.U32 R10, RZ, RZ, R40 ;  /* 0x000000ffff0a7224 */ /* 0x000fe200078e0028 */
[----:B------:R-:W-:Y:S01]  /*20b20*/  CS2R R4, SRZ ;  /* 0x0000000000047805 */ /* 0x000fe2000001ff00 */
[----:B------:R-:W-:Y:S02]  /*20b30*/  IMAD.MOV.U32 R21, RZ, RZ, R41 ;  /* 0x000000ffff157224 */ /* 0x000fe400078e0029 */
[----:B------:R-:W-:Y:S02]  /*20b40*/  @!P1 IMAD.MOV.U32 R6, RZ, RZ, R28 ;  /* 0x000000ffff069224 */ /* 0x000fe400078e001c */
[----:B------:R-:W-:-:S02]  /*20b50*/  IMAD.MOV.U32 R13, RZ, RZ, R24 ;  /* 0x000000ffff0d7224 */ /* 0x000fc400078e0018 */
[----:B------:R-:W-:Y:S02]  /*20b60*/  @!P1 IMAD.MOV.U32 R7, RZ, RZ, R29 ;  /* 0x000000ffff079224 */ /* 0x000fe400078e001d */
[----:B------:R-:W-:Y:S02]  /*20b70*/  @!P1 IMAD.MOV.U32 R4, RZ, RZ, R30 ;  /* 0x000000ffff049224 */ /* 0x000fe400078e001e */
[----:B------:R-:W-:Y:S01]  /*20b80*/  @!P1 IMAD.MOV.U32 R5, RZ, RZ, R31 ;  /* 0x000000ffff059224 */ /* 0x000fe200078e001f */
[----:B------:R-:W-:Y:S01]  /*20b90*/  PRMT R9, R10, 0x5410, R21 ;  /* 0x000054100a097816 */ /* 0x000fe20000000015 */
[----:B------:R-:W-:Y:S02]  /*20ba0*/  IMAD.MOV.U32 R10, RZ, RZ, R6 ;  /* 0x000000ffff0a7224 */ /* 0x000fe400078e0006 */
[----:B------:R-:W-:-:S07]  /*20bb0*/  IMAD.MOV.U32 R8, RZ, RZ, R14 ;  /* 0x000000ffff087224 */ /* 0x000fce00078e000e */
[----:B------:R-:W-:Y:S05]  /*20bc0*/  WARPSYNC.COLLECTIVE R15, `(.L_x_3240) ;  /* 0x000000000f087348 */ /* 0x000fea0003c00000 */
[----:B------:R0:W1:Y:S02]  /*20bd0*/  SHFL.IDX P6, R14, R13, R12, R11 ;  /* 0x0000000c0d0e7389 */ /* 0x00006400000c000b */
[----:B01----:R-:W-:Y:S01]  /*20be0*/  ENDCOLLECTIVE ;  /* 0x000000000000791b */ /* 0x003fe20003800000 */
.L_x_3240:
[----:B------:R-:W-:Y:S02]  /*20bf0*/  PRMT R48, R10, 0x7610, R48 ;  /* 0x000076100a307816 */ /* 0x000fe40000000030 */
[----:B------:R-:W-:Y:S01]  /*20c00*/  CS2R R28, SRZ ;  /* 0x00000000001c7805 */ /* 0x000fe2000001ff00 */
[----:B------:R-:W-:Y:S02]  /*20c10*/  IMAD.MOV.U32 R11, RZ, RZ, R7 ;  /* 0x000000ffff0b7224 */ /* 0x000fe400078e0007 */
[----:B------:R-:W-:Y:S02]  /*20c20*/  IMAD.MOV.U32 R12, RZ, RZ, R4 ;  /* 0x000000ffff0c7224 */ /* 0x000fe400078e0004 */
[----:B------:R-:W-:Y:S01]  /*20c30*/  IMAD.MOV.U32 R13, RZ, RZ, R5 ;  /* 0x000000ffff0d7224 */ /* 0x000fe200078e0005 */
[----:B------:R-:W-:Y:S02]  /*20c40*/  PRMT R25, R11, 0x7610, R25 ;  /* 0x000076100b197816 */ /* 0x000fe40000000019 */
[----:B------:R-:W-:-:S02]  /*20c50*/  PRMT R53, R12, 0x7610, R53 ;  /* 0x000076100c357816 */ /* 0x000fc40000000035 */
[----:B------:R-:W-:Y:S01]  /*20c60*/  PRMT R24, R13, 0x7610, R24 ;  /* 0x000076100d187816 */ /* 0x000fe20000000018 */
[----:B------:R-:W-:Y:S06]  /*20c70*/  BRA `(.L_x_3241) ;  /* 0xfffffe7c00407947 */ /* 0x000fec000383ffff */
.L_x_2943:
[----:B-1----:R1:W2:Y:S02]  /*20c80*/  SYNCS.PHASECHK.TRANS64.TRYWAIT P1, [R23+URZ+0x22800], R10 ;  /* 0x0228000a170075a7 */ /* 0x0022a4000802017f */
[----:B--2---:R-:W-:Y:S05]  /*20c90*/  @!P1 NANOSLEEP.SYNCS 0x989680 ;  /* 0x009896800000995d */ /* 0x004fea0003900000 */
[----:B------:R-:W2:Y:S02]  /*20ca0*/  @!P1 SYNCS.PHASECHK.TRANS64 P1, [R23+URZ+0x22800], R10 ;  /* 0x0228000a170095a7 */ /* 0x000ea4000802007f */
[----:B--2---:R-:W-:Y:S05]  /*20cb0*/  @!P1 BRA `(.L_x_2943) ;  /* 0xfffffffc00f09947 */ /* 0x004fea000383ffff */
[----:B------:R-:W-:Y:S05]  /*20cc0*/  BRA `(.L_x_3242) ;  /* 0xfffffe7c00dc7947 */ /* 0x000fea000383ffff */
.L_x_2949:
[----:B--2---:R2:W3:Y:S02]  /*20cd0*/  SYNCS.PHASECHK.TRANS64.TRYWAIT P0, [R3+URZ+0x22830], R20 ;  /* 0x02283014030075a7 */ /* 0x0044e4000800017f */
[----:B---3--:R-:W-:Y:S05]  /*20ce0*/  @!P0 NANOSLEEP.SYNCS 0x989680 ;  /* 0x009896800000895d */ /* 0x008fea0003900000 */
[----:B------:R-:W3:Y:S02]  /*20cf0*/  @!P0 SYNCS.PHASECHK.TRANS64 P0, [R3+URZ+0x22830], R20 ;  /* 0x02283014030085a7 */ /* 0x000ee4000800007f */
[----:B---3--:R-:W-:Y:S05]  /*20d00*/  @!P0 BRA `(.L_x_2949) ;  /* 0xfffffffc00f08947 */ /* 0x008fea000383ffff */
[----:B------:R-:W-:Y:S05]  /*20d10*/  BRA `(.L_x_2948) ;  /* 0xfffffe8c006c7947 */ /* 0x000fea000383ffff */
.L_x_2963:
[----:B----4-:R4:W0:Y:S02]  /*20d20*/  SYNCS.PHASECHK.TRANS64.TRYWAIT P0, [R3+URZ+0x22850], R20 ;  /* 0x02285014030075a7 */ /* 0x010824000800017f */
[----:B0-----:R-:W-:Y:S05]  /*20d30*/  @!P0 NANOSLEEP.SYNCS 0x989680 ;  /* 0x009896800000895d */ /* 0x001fea0003900000 */
[----:B------:R-:W0:Y:S02]  /*20d40*/  @!P0 SYNCS.PHASECHK.TRANS64 P0, [R3+URZ+0x22850], R20 ;  /* 0x02285014030085a7 */ /* 0x000e24000800007f */
[----:B0-----:R-:W-:Y:S05]  /*20d50*/  @!P0 BRA `(.L_x_2963) ;  /* 0xfffffffc00f08947 */ /* 0x001fea000383ffff */
[----:B------:R-:W-:Y:S05]  /*20d60*/  BRA `(.L_x_2962) ;  /* 0xfffffeb0005c7947 */ /* 0x000fea000383ffff */
.L_x_2973:
[----:B-1----:R1:W2:Y:S02]  /*20d70*/  SYNCS.PHASECHK.TRANS64.TRYWAIT P0, [R20+URZ+0x22830], R21 ;  /* 0x02283015140075a7 */ /* 0x0022a4000800017f */
[----:B--2---:R-:W-:Y:S05]  /*20d80*/  @!P0 NANOSLEEP.SYNCS 0x989680 ;  /* 0x009896800000895d */ /* 0x004fea0003900000 */
[----:B------:R-:W2:Y:S02]  /*20d90*/  @!P0 SYNCS.PHASECHK.TRANS64 P0, [R20+URZ+0x22830], R21 ;  /* 0x02283015140085a7 */ /* 0x000ea4000800007f */
[----:B--2---:R-:W-:Y:S05]  /*20da0*/  @!P0 BRA `(.L_x_2973) ;  /* 0xfffffffc00f08947 */ /* 0x004fea000383ffff */
[----:B------:R-:W-:Y:S05]  /*20db0*/  BRA `(.L_x_2972) ;  /* 0xfffffeb800587947 */ /* 0x000fea000383ffff */
.L_x_2987:
[----:B-1----:R1:W3:Y:S02]  /*20dc0*/  SYNCS.PHASECHK.TRANS64.TRYWAIT P0, [R20+URZ+0x22850], R21 ;  /* 0x02285015140075a7 */ /* 0x0022e4000800017f */
[----:B---3--:R-:W-:Y:S05]  /*20dd0*/  @!P0 NANOSLEEP.SYNCS 0x989680 ;  /* 0x009896800000895d */ /* 0x008fea0003900000 */
[----:B------:R-:W3:Y:S02]  /*20de0*/  @!P0 SYNCS.PHASECHK.TRANS64 P0, [R20+URZ+0x22850], R21 ;  /* 0x02285015140085a7 */ /* 0x000ee4000800007f */
[----:B---3--:R-:W-:Y:S05]  /*20df0*/  @!P0 BRA `(.L_x_2987) ;  /* 0xfffffffc00f08947 */ /* 0x008fea000383ffff */
[----:B------:R-:W-:Y:S05]  /*20e00*/  BRA `(.L_x_2986) ;  /* 0xfffffee400847947 */ /* 0x000fea000383ffff */
.L_x_2998:
[----:B-1----:R1:W3:Y:S02]  /*20e10*/  SYNCS.PHASECHK.TRANS64.TRYWAIT P1, [R3+URZ+0x22830], R20 ;  /* 0x02283014030075a7 */ /* 0x0022e4000802017f */
[----:B---3--:R-:W-:Y:S05]  /*20e20*/  @!P1 NANOSLEEP.SYNCS 0x989680 ;  /* 0x009896800000995d */ /* 0x008fea0003900000 */
[----:B------:R-:W3:Y:S02]  /*20e30*/  @!P1 SYNCS.PHASECHK.TRANS64 P1, [R3+URZ+0x22830], R20 ;  /* 0x02283014030095a7 */ /* 0x000ee4000802007f */
[----:B---3--:R-:W-:Y:S05]  /*20e40*/  @!P1 BRA `(.L_x_2998) ;  /* 0xfffffffc00f09947 */ /* 0x008fea000383ffff */
[----:B------:R-:W-:Y:S05]  /*20e50*/  BRA `(.L_x_2997) ;  /* 0xfffffeec00887947 */ /* 0x000fea000383ffff */
.L_x_3004:
[----:B---3--:R3:W4:Y:S02]  /*20e60*/  SYNCS.PHASECHK.TRANS64.TRYWAIT P1, [R3+URZ+0x22850], R20 ;  /* 0x02285014030075a7 */ /* 0x008724000802017f */
[----:B----4-:R-:W-:Y:S05]  /*20e70*/  @!P1 NANOSLEEP.SYNCS 0x989680 ;  /* 0x009896800000995d */ /* 0x010fea0003900000 */
[----:B------:R-:W4:Y:S02]  /*20e80*/  @!P1 SYNCS.PHASECHK.TRANS64 P1, [R3+URZ+0x22850], R20 ;  /* 0x02285014030095a7 */ /* 0x000f24000802007f */
[----:B----4-:R-:W-:Y:S05]  /*20e90*/  @!P1 BRA `(.L_x_3004) ;  /* 0xfffffffc00f09947 */ /* 0x010fea000383ffff */
[----:B------:R-:W-:Y:S05]  /*20ea0*/  BRA `(.L_x_3003) ;  /* 0xffffff0800007947 */ /* 0x000fea000383ffff */
.L_x_3011:
[----:B-1----:R1:W3:Y:S02]  /*20eb0*/  SYNCS.PHASECHK.TRANS64.TRYWAIT P0, [R20+URZ+0x22830], R21 ;  /* 0x02283015140075a7 */ /* 0x0022e4000800017f */
[----:B---3--:R-:W-:Y:S05]  /*20ec0*/  @!P0 NANOSLEEP.SYNCS 0x989680 ;  /* 0x009896800000895d */ /* 0x008fea0003900000 */
[----:B------:R-:W3:Y:S02]  /*20ed0*/  @!P0 SYNCS.PHASECHK.TRANS64 P0, [R20+URZ+0x22830], R21 ;  /* 0x02283015140085a7 */ /* 0x000ee4000800007f */
[----:B---3--:R-:W-:Y:S05]  /*20ee0*/  @!P0 BRA `(.L_x_3011) ;  /* 0xfffffffc00f08947 */ /* 0x008fea000383ffff */
[----:B------:R-:W-:Y:S05]  /*20ef0*/  BRA `(.L_x_3010) ;  /* 0xffffff0c004c7947 */ /* 0x000fea000383ffff */
.L_x_3025:
[----:B---3--:R3:W4:Y:S02]  /*20f00*/  SYNCS.PHASECHK.TRANS64.TRYWAIT P0, [R20+URZ+0x22850], R21 ;  /* 0x02285015140075a7 */ /* 0x008724000800017f */
[----:B----4-:R-:W-:Y:S05]  /*20f10*/  @!P0 NANOSLEEP.SYNCS 0x989680 ;  /* 0x009896800000895d */ /* 0x010fea0003900000 */
[----:B------:R-:W4:Y:S02]  /*20f20*/  @!P0 SYNCS.PHASECHK.TRANS64 P0, [R20+URZ+0x22850], R21 ;  /* 0x02285015140085a7 */ /* 0x000f24000800007f */
[----:B----4-:R-:W-:Y:S05]  /*20f30*/  @!P0 BRA `(.L_x_3025) ;  /* 0xfffffffc00f08947 */ /* 0x010fea000383ffff */
[----:B------:R-:W-:Y:S05]  /*20f40*/  BRA `(.L_x_3024) ;  /* 0xffffff38006c7947 */ /* 0x000fea000383ffff */
.L_x_3041:
[----:B------:R-:W-:Y:S02]  /*20f50*/  IMAD.MOV.U32 R13, RZ, RZ, R4 ;  /* 0x000000ffff0d7224 */ /* 0x000fe400078e0004 */
[----:B------:R-:W-:Y:S02]  /*20f60*/  IMAD.MOV.U32 R12, RZ, RZ, RZ ;  /* 0x000000ffff0c7224 */ /* 0x000fe400078e00ff */
[----:B------:R-:W-:Y:S02]  /*20f70*/  IMAD.MOV.U32 R11, RZ, RZ, 0x181f ;  /* 0x0000181fff0b7424 */ /* 0x000fe400078e00ff */
[----:B------:R-:W-:-:S07]  /*20f80*/  IMAD.MOV.U32 R15, RZ, RZ, -0x1 ;  /* 0xffffffffff0f7424 */ /* 0x000fce00078e00ff */
[----:B--2---:R-:W-:Y:S05]  /*20f90*/  WARPSYNC.COLLECTIVE R15, `(.L_x_3243) ;  /* 0x000000000f087348 */ /* 0x004fea0003c00000 */
[----:B------:R0:W1:Y:S02]  /*20fa0*/  SHFL.IDX P6, R14, R13, R12, R11 ;  /* 0x0000000c0d0e7389 */ /* 0x00006400000c000b */
[----:B012---:R-:W-:Y:S01]  /*20fb0*/  ENDCOLLECTIVE ;  /* 0x000000000000791b */ /* 0x007fe20003800000 */
.L_x_3243:
[----:B------:R-:W-:Y:S02]  /*20fc0*/  IMAD.MOV.U32 R13, RZ, RZ, R3 ;  /* 0x000000ffff0d7224 */ /* 0x000fe400078e0003 */
[----:B------:R-:W-:-:S07]  /*20fd0*/  IMAD.MOV.U32 R0, RZ, RZ, R14 ;  /* 0x000000ffff007224 */ /* 0x000fce00078e000e */
[----:B------:R-:W-:Y:S05]  /*20fe0*/  WARPSYNC.COLLECTIVE R15, `(.L_x_3244) ;  /* 0x000000000f087348 */ /* 0x000fea0003c00000 */
[----:B------:R0:W1:Y:S02]  /*20ff0*/  SHFL.IDX P6, R14, R13, R12, R11 ;  /* 0x0000000c0d0e7389 */ /* 0x00006400000c000b */
[----:B01----:R-:W-:Y:S01]  /*21000*/  ENDCOLLECTIVE ;  /* 0x000000000000791b */ /* 0x003fe20003800000 */
.L_x_3244:
[----:B------:R-:W-:Y:S05]  /*21010*/  BRA `(.L_x_3245) ;  /* 0xffffff7000347947 */ /* 0x000fea000383ffff */
.L_x_3044:
        /* <DEDUP_REMOVED lines=8> */
.L_x_3247:
[----:B------:R-:W-:Y:S05]  /*210a0*/  BSYNC B1 ;  /* 0x0000000000017941 */ /* 0x000fea0003800000 */
.L_x_3246:
        /* <DEDUP_REMOVED lines=8> */
.L_x_3248:
[----:B------:R-:W-:Y:S05]  /*21130*/  BRA `(.L_x_3249) ;  /* 0xffffff7000587947 */ /* 0x000fea000383ffff */
.L_x_3047:
        /* <DEDUP_REMOVED lines=8> */
.L_x_3251:
[----:B------:R-:W-:Y:S05]  /*211c0*/  BSYNC B1 ;  /* 0x0000000000017941 */ /* 0x000fea0003800000 */
.L_x_3250:
        /* <DEDUP_REMOVED lines=8> */
.L_x_3252:
[----:B------:R-:W-:Y:S05]  /*21250*/  BRA `(.L_x_3253) ;  /* 0xffffff7000787947 */ /* 0x000fea000383ffff */
.L_x_3050:
        /* <DEDUP_REMOVED lines=8> */
.L_x_3255:
[----:B------:R-:W-:Y:S05]  /*212e0*/  BSYNC B1 ;  /* 0x0000000000017941 */ /* 0x000fea0003800000 */
.L_x_3254:
        /* <DEDUP_REMOVED lines=8> */
.L_x_3256:
[----:B------:R-:W-:Y:S05]  /*21370*/  BRA `(.L_x_3257) ;  /* 0xffffff7000987947 */ /* 0x000fea000383ffff */
.L_x_3075:
[----:B------:R-:W0:Y:S01]  /*21380*/  S2R R12, SR_TID.X ;  /* 0x00000000000c7919 */ /* 0x000e220000002100 */
[----:B------:R-:W-:Y:S01]  /*21390*/  BSSY B1, `(.L_x_3258) ;  /* 0x000000a000017945 */ /* 0x000fe20003800000 */
[----:B------:R-:W-:Y:S02]  /*213a0*/  IMAD.MOV.U32 R11, RZ, RZ, 0x1f ;  /* 0x0000001fff0b7424 */ /* 0x000fe400078e00ff */
[----:B------:R-:W-:Y:S01]  /*213b0*/  IMAD.MOV.U32 R15, RZ, RZ, -0x1 ;  /* 0xffffffffff0f7424 */ /* 0x000fe200078e00ff */
[----:B0-----:R-:W-:-:S04]  /*213c0*/  SHF.R.U32.HI R12, RZ, 0x5, R12 ;  /* 0x00000005ff0c7819 */ /* 0x001fc8000001160c */
[----:B------:R-:W-:-:S05]  /*213d0*/  LOP3.LUT R12, R12, 0x3, RZ, 0xc0, !PT ;  /* 0x000000030c0c7812 */ /* 0x000fca00078ec0ff */
[----:B------:R-:W-:Y:S02]  /*213e0*/  IMAD.MOV.U32 R13, RZ, RZ, R12 ;  /* 0x000000ffff0d7224 */ /* 0x000fe400078e000c */
[----:B------:R-:W-:-:S07]  /*213f0*/  IMAD.MOV.U32 R12, RZ, RZ, RZ ;  /* 0x000000ffff0c7224 */ /* 0x000fce00078e00ff */
[----:B------:R-:W-:Y:S05]  /*21400*/  WARPSYNC.COLLECTIVE R15, `(.L_x_3259) ;  /* 0x000000000f087348 */ /* 0x000fea0003c00000 */
[----:B------:R0:W1:Y:S02]  /*21410*/  SHFL.IDX P6, R14, R13, R12, R11 ;  /* 0x0000000c0d0e7389 */ /* 0x00006400000c000b */
[----:B01----:R-:W-:Y:S01]  /*21420*/  ENDCOLLECTIVE ;  /* 0x000000000000791b */ /* 0x003fe20003800000 */
.L_x_3259:
[----:B------:R-:W-:Y:S05]  /*21430*/  BSYNC B1 ;  /* 0x0000000000017941 */ /* 0x000fea0003800000 */
.L_x_3258:
[----:B------:R-:W-:Y:S05]  /*21440*/  BRA `(.L_x_3260) ;  /* 0xffffff8800ac7947 */ /* 0x000fea000383ffff */
.L_x_3077:
[----:B------:R-:W-:Y:S01]  /*21450*/  BSSY B1, `(.L_x_3261) ;  /* 0x0000006000017945 */ /* 0x000fe20003800000 */
[----:B------:R-:W-:-:S07]  /*21460*/  IMAD.MOV.U32 R15, RZ, RZ, -0x1 ;  /* 0xffffffffff0f7424 */ /* 0x000fce00078e00ff */
[----:B0-----:R-:W-:Y:S05]  /*21470*/  WARPSYNC.COLLECTIVE R15, `(.L_x_3262) ;  /* 0x000000000f0c7348 */ /* 0x001fea0003c00000 */
[----:B------:R-:W-:Y:S02]  /*21480*/  ELECT P6, UR62, PT ;  /* 0x00000000003e782f */ /* 0x000fe400038c0000 */
[----:B------:R-:W-:Y:S01]  /*21490*/  MOV R14, UR62 ;  /* 0x0000003e000e7c02 */ /* 0x000fe20008000f00 */
[----:B0-----:R-:W-:Y:S10]  /*214a0*/  ENDCOLLECTIVE ;  /* 0x000000000000791b */ /* 0x001ff40003800000 */
.L_x_3262:
[----:B------:R-:W-:Y:S05]  /*214b0*/  BSYNC B1 ;  /* 0x0000000000017941 */ /* 0x000fea0003800000 */
.L_x_3261:
[----:B------:R-:W-:Y:S05]  /*214c0*/  BRA `(.L_x_3076) ;  /* 0xffffff8800a47947 */ /* 0x000fea000383ffff */
.L_x_3079:
[----:B0-----:R0:W1:Y:S02]  /*214d0*/  SYNCS.PHASECHK.TRANS64.TRYWAIT P0, [R23+URZ+0x22820], R2 ;  /* 0x02282002170075a7 */ /* 0x001064000800017f */
[----:B-1----:R-:W-:Y:S05]  /*214e0*/  @!P0 NANOSLEEP.SYNCS 0x989680 ;  /* 0x009896800000895d */ /* 0x002fea0003900000 */
[----:B------:R-:W1:Y:S02]  /*214f0*/  @!P0 SYNCS.PHASECHK.TRANS64 P0, [R23+URZ+0x22820], R2 ;  /* 0x02282002170085a7 */ /* 0x000e64000800007f */
[----:B-1----:R-:W-:Y:S05]  /*21500*/  @!P0 BRA `(.L_x_3079) ;  /* 0xfffffffc00f08947 */ /* 0x002fea000383ffff */
[----:B------:R-:W-:Y:S05]  /*21510*/  BRA `(.L_x_3263) ;  /* 0xffffff8800b47947 */ /* 0x000fea000383ffff */
.L_x_3083:
[----:B0-----:R0:W1:Y:S02]  /*21520*/  SYNCS.PHASECHK.TRANS64.TRYWAIT P0, [R12+URZ+0x228a0], R2 ;  /* 0x0228a0020c0075a7 */ /* 0x001064000800017f */
[----:B-1----:R-:W-:Y:S05]  /*21530*/  @!P0 NANOSLEEP.SYNCS 0x989680 ;  /* 0x009896800000895d */ /* 0x002fea0003900000 */
[----:B------:R-:W1:Y:S02]  /*21540*/  @!P0 SYNCS.PHASECHK.TRANS64 P0, [R12+URZ+0x228a0], R2 ;  /* 0x0228a0020c0085a7 */ /* 0x000e64000800007f */
[----:B-1----:R-:W-:Y:S05]  /*21550*/  @!P0 BRA `(.L_x_3083) ;  /* 0xfffffffc00f08947 */ /* 0x002fea000383ffff */
[----:B------:R-:W-:Y:S05]  /*21560*/  BRA `(.L_x_3264) ;  /* 0xffffff8800cc7947 */ /* 0x000fea000383ffff */
.L_x_3088:
[----:B-1----:R1:W2:Y:S02]  /*21570*/  SYNCS.PHASECHK.TRANS64.TRYWAIT P0, [R12+URZ+0x228c0], R2 ;  /* 0x0228c0020c0075a7 */ /* 0x0022a4000800017f */
[----:B--2---:R-:W-:Y:S05]  /*21580*/  @!P0 NANOSLEEP.SYNCS 0x989680 ;  /* 0x009896800000895d */ /* 0x004fea0003900000 */
[----:B------:R-:W2:Y:S02]  /*21590*/  @!P0 SYNCS.PHASECHK.TRANS64 P0, [R12+URZ+0x228c0], R2 ;  /* 0x0228c0020c0085a7 */ /* 0x000ea4000800007f */
[----:B--2---:R-:W-:Y:S05]  /*215a0*/  @!P0 BRA `(.L_x_3088) ;  /* 0xfffffffc00f08947 */ /* 0x004fea000383ffff */
[----:B------:R-:W-:Y:S05]  /*215b0*/  BRA `(.L_x_3265) ;  /* 0xffffff8c00487947 */ /* 0x000fea000383ffff */
.L_x_3098:
[----:B0-----:R0:W1:Y:S02]  /*215c0*/  SYNCS.PHASECHK.TRANS64.TRYWAIT P1, [R10+URZ+0x228a0], R2 ;  /* 0x0228a0020a0075a7 */ /* 0x001064000802017f */
[----:B-1----:R-:W-:Y:S05]  /*215d0*/  @!P1 NANOSLEEP.SYNCS 0x989680 ;  /* 0x009896800000995d */ /* 0x002fea0003900000 */
[----:B------:R-:W1:Y:S02]  /*215e0*/  @!P1 SYNCS.PHASECHK.TRANS64 P1, [R10+URZ+0x228a0], R2 ;  /* 0x0228a0020a0095a7 */ /* 0x000e64000802007f */
[----:B-1----:R-:W-:Y:S05]  /*215f0*/  @!P1 BRA `(.L_x_3098) ;  /* 0xfffffffc00f09947 */ /* 0x002fea000383ffff */
[----:B------:R-:W-:Y:S05]  /*21600*/  BRA `(.L_x_3266) ;  /* 0xffffff9000bc7947 */ /* 0x000fea000383ffff */
.L_x_3103:
[----:B-1----:R1:W2:Y:S02]  /*21610*/  SYNCS.PHASECHK.TRANS64.TRYWAIT P1, [R10+URZ+0x228c0], R2 ;  /* 0x0228c0020a0075a7 */ /* 0x0022a4000802017f */
[----:B--2---:R-:W-:Y:S05]  /*21620*/  @!P1 NANOSLEEP.SYNCS 0x989680 ;  /* 0x009896800000995d */ /* 0x004fea0003900000 */
[----:B------:R-:W2:Y:S02]  /*21630*/  @!P1 SYNCS.PHASECHK.TRANS64 P1, [R10+URZ+0x228c0], R2 ;  /* 0x0228c0020a0095a7 */ /* 0x000ea4000802007f */
[----:B--2---:R-:W-:Y:S05]  /*21640*/  @!P1 BRA `(.L_x_3103) ;  /* 0xfffffffc00f09947 */ /* 0x004fea000383ffff */
[----:B------:R-:W-:Y:S05]  /*21650*/  BRA `(.L_x_3267) ;  /* 0xffffff9400347947 */ /* 0x000fea000383ffff */
.L_x_3127:
        /* <DEDUP_REMOVED lines=8> */
[----:B-----5:R-:W-:Y:S05]  /*216e0*/  WARPSYNC.COLLECTIVE R15, `(.L_x_3269) ;  /* 0x000000000f087348 */ /* 0x020fea0003c00000 */
[----:B------:R0:W1:Y:S02]  /*216f0*/  SHFL.IDX P6, R14, R13, R12, R11 ;  /* 0x0000000c0d0e7389 */ /* 0x00006400000c000b */
[----:B01---5:R-:W-:Y:S01]  /*21700*/  ENDCOLLECTIVE ;  /* 0x000000000000791b */ /* 0x023fe20003800000 */
.L_x_3269:
[----:B------:R-:W-:Y:S05]  /*21710*/  BSYNC B0 ;  /* 0x0000000000007941 */ /* 0x000fea0003800000 */
.L_x_3268:
[----:B------:R-:W-:Y:S05]  /*21720*/  BRA `(.L_x_3270) ;  /* 0xffffffa400b47947 */ /* 0x000fea000383ffff */
.L_x_3130:
[----:B0-----:R0:W1:Y:S02]  /*21730*/  SYNCS.PHASECHK.TRANS64.TRYWAIT P0, [R17+URZ+0x22840], R0 ;  /* 0x02284000110075a7 */ /* 0x001064000800017f */
[----:B-1----:R-:W-:Y:S05]  /*21740*/  @!P0 NANOSLEEP.SYNCS 0x989680 ;  /* 0x009896800000895d */ /* 0x002fea0003900000 */
[----:B------:R-:W1:Y:S02]  /*21750*/  @!P0 SYNCS.PHASECHK.TRANS64 P0, [R17+URZ+0x22840], R0 ;  /* 0x02284000110085a7 */ /* 0x000e64000800007f */
[----:B-1----:R-:W-:Y:S05]  /*21760*/  @!P0 BRA `(.L_x_3130) ;  /* 0xfffffffc00f08947 */ /* 0x002fea000383ffff */
[----:B------:R-:W-:Y:S05]  /*21770*/  BRA `(.L_x_3271) ;  /* 0xffffffa400c87947 */ /* 0x000fea000383ffff */
.L_x_3131:
        /* <DEDUP_REMOVED lines=8> */
.L_x_3273:
[----:B------:R-:W-:Y:S05]  /*21800*/  BSYNC B0 ;  /* 0x0000000000007941 */ /* 0x000fea0003800000 */
.L_x_3272:
        /* <DEDUP_REMOVED lines=9> */
.L_x_3274:
[----:B------:R-:W-:Y:S02]  /*218a0*/  IMAD.MOV.U32 R13, RZ, RZ, R4 ;  /* 0x000000ffff0d7224 */ /* 0x000fe400078e0004 */
[----:B------:R-:W-:Y:S02]  /*218b0*/  IMAD.MOV.U32 R12, RZ, RZ, 0x1 ;  /* 0x00000001ff0c7424 */ /* 0x000fe400078e00ff */
[----:B------:R-:W-:-:S07]  /*218c0*/  IMAD.MOV.U32 R3, RZ, RZ, R14 ;  /* 0x000000ffff037224 */ /* 0x000fce00078e000e */
[----:B------:R-:W-:Y:S05]  /*218d0*/  WARPSYNC.COLLECTIVE R15, `(.L_x_3275) ;  /* 0x000000000f087348 */ /* 0x000fea0003c00000 */
[----:B------:R0:W1:Y:S02]  /*218e0*/  SHFL.IDX P6, R14, R13, R12, R11 ;  /* 0x0000000c0d0e7389 */ /* 0x00006400000c000b */
[----:B01----:R-:W-:Y:S01]  /*218f0*/  ENDCOLLECTIVE ;  /* 0x000000000000791b */ /* 0x003fe20003800000 */
.L_x_3275:
        /* <DEDUP_REMOVED lines=15> */
.L_x_3276:
[----:B------:R-:W-:Y:S02]  /*219f0*/  @P0 IMAD R7, R5, 0x2, R23 ;  /* 0x0000000205070824 */ /* 0x000fe400078e0217 */
[----:B------:R-:W-:Y:S02]  /*21a00*/  IMAD.MOV.U32 R13, RZ, RZ, R4 ;  /* 0x000000ffff0d7224 */ /* 0x000fe400078e0004 */
[----:B------:R-:W-:Y:S02]  /*21a10*/  IMAD.MOV.U32 R12, RZ, RZ, 0x2 ;  /* 0x00000002ff0c7424 */ /* 0x000fe400078e00ff */
[----:B------:R-:W-:-:S07]  /*21a20*/  IMAD.MOV.U32 R3, RZ, RZ, R14 ;  /* 0x000000ffff037224 */ /* 0x000fce00078e000e */
[----:B------:R-:W-:Y:S05]  /*21a30*/  WARPSYNC.COLLECTIVE R15, `(.L_x_3277) ;  /* 0x000000000f087348 */ /* 0x000fea0003c00000 */
[----:B------:R0:W1:Y:S02]  /*21a40*/  SHFL.IDX P6, R14, R13, R12, R11 ;  /* 0x0000000c0d0e7389 */ /* 0x00006400000c000b */
[----:B01----:R-:W-:Y:S01]  /*21a50*/  ENDCOLLECTIVE ;  /* 0x000000000000791b */ /* 0x003fe20003800000 */
.L_x_3277:
        /* <DEDUP_REMOVED lines=15> */
.L_x_3278:
[----:B------:R-:W-:Y:S02]  /*21b50*/  @P0 IMAD R7, R5, 0x2, R23 ;  /* 0x0000000205070824 */ /* 0x000fe400078e0217 */
[----:B------:R-:W-:Y:S02]  /*21b60*/  IMAD.MOV.U32 R13, RZ, RZ, R4 ;  /* 0x000000ffff0d7224 */ /* 0x000fe400078e0004 */
[----:B------:R-:W-:Y:S02]  /*21b70*/  IMAD.MOV.U32 R12, RZ, RZ, 0x3 ;  /* 0x00000003ff0c7424 */ /* 0x000fe400078e00ff */
[----:B------:R-:W-:-:S07]  /*21b80*/  IMAD.MOV.U32 R3, RZ, RZ, R14 ;  /* 0x000000ffff037224 */ /* 0x000fce00078e000e */
[----:B------:R-:W-:Y:S05]  /*21b90*/  WARPSYNC.COLLECTIVE R15, `(.L_x_3279) ;  /* 0x000000000f087348 */ /* 0x000fea0003c00000 */
[----:B------:R0:W1:Y:S02]  /*21ba0*/  SHFL.IDX P6, R14, R13, R12, R11 ;  /* 0x0000000c0d0e7389 */ /* 0x00006400000c000b */
[----:B01----:R-:W-:Y:S01]  /*21bb0*/  ENDCOLLECTIVE ;  /* 0x000000000000791b */ /* 0x003fe20003800000 */
.L_x_3279:
        /* <DEDUP_REMOVED lines=15> */
.L_x_3280:
[----:B------:R-:W-:Y:S02]  /*21cb0*/  @P0 IMAD R7, R5, 0x2, R23 ;  /* 0x0000000205070824 */ /* 0x000fe400078e0217 */
[----:B------:R-:W-:Y:S02]  /*21cc0*/  IMAD.MOV.U32 R13, RZ, RZ, R4 ;  /* 0x000000ffff0d7224 */ /* 0x000fe400078e0004 */
[----:B------:R-:W-:Y:S02]  /*21cd0*/  IMAD.MOV.U32 R12, RZ, RZ, 0x4 ;  /* 0x00000004ff0c7424 */ /* 0x000fe400078e00ff */
[----:B------:R-:W-:-:S07]  /*21ce0*/  IMAD.MOV.U32 R3, RZ, RZ, R14 ;  /* 0x000000ffff037224 */ /* 0x000fce00078e000e */
[----:B------:R-:W-:Y:S05]  /*21cf0*/  WARPSYNC.COLLECTIVE R15, `(.L_x_3281) ;  /* 0x000000000f087348 */ /* 0x000fea0003c00000 */
[----:B------:R0:W1:Y:S02]  /*21d00*/  SHFL.IDX P6, R14, R13, R12, R11 ;  /* 0x0000000c0d0e7389 */ /* 0x00006400000c000b */
[----:B01----:R-:W-:Y:S01]  /*21d10*/  ENDCOLLECTIVE ;  /* 0x000000000000791b */ /* 0x003fe20003800000 */
.L_x_3281:
        /* <DEDUP_REMOVED lines=15> */
.L_x_3282:
[----:B------:R-:W-:Y:S02]  /*21e10*/  @P0 IMAD R7, R5, 0x2, R23 ;  /* 0x0000000205070824 */ /* 0x000fe400078e0217 */
[----:B------:R-:W-:Y:S02]  /*21e20*/  IMAD.MOV.U32 R13, RZ, RZ, R4 ;  /* 0x000000ffff0d7224 */ /* 0x000fe400078e0004 */
[----:B------:R-:W-:Y:S02]  /*21e30*/  IMAD.MOV.U32 R12, RZ, RZ, 0x5 ;  /* 0x00000005ff0c7424 */ /* 0x000fe400078e00ff */
[----:B------:R-:W-:-:S07]  /*21e40*/  IMAD.MOV.U32 R3, RZ, RZ, R14 ;  /* 0x000000ffff037224 */ /* 0x000fce00078e000e */
[----:B------:R-:W-:Y:S05]  /*21e50*/  WARPSYNC.COLLECTIVE R15, `(.L_x_3283) ;  /* 0x000000000f087348 */ /* 0x000fea0003c00000 */
[----:B------:R0:W1:Y:S02]  /*21e60*/  SHFL.IDX P6, R14, R13, R12, R11 ;  /* 0x0000000c0d0e7389 */ /* 0x00006400000c000b */
[----:B01----:R-:W-:Y:S01]  /*21e70*/  ENDCOLLECTIVE ;  /* 0x000000000000791b */ /* 0x003fe20003800000 */
.L_x_3283:
        /* <DEDUP_REMOVED lines=10> */
.L_x_3284:
[----:B------:R-:W-:Y:S01]  /*21f20*/  @!PT LDS RZ, [RZ] ;  /* 0x00000000fffff984 */ /* 0x000fe20000000800 */
[----:B------:R-:W-:Y:S01]  /*21f30*/  @!PT LDS RZ, [RZ] ;  /* 0x00000000fffff984 */ /* 0x000fe20000000800 */
[----:B------:R-:W-:Y:S01]  /*21f40*/  @!PT LDS RZ, [RZ] ;  /* 0x00000000fffff984 */ /* 0x000fe20000000800 */
[----:B------:R1:W-:Y:S01]  /*21f50*/  @P0 LDGSTS.E.BYPASS.LTC128B.128 [R7+0x1e400], desc[UR52][R2.64], !P2 ;  /* 0x1e40000002070fae */ /* 0x0003e2000d101d74 */
[----:B------:R-:W-:Y:S01]  /*21f60*/  IMAD.MOV.U32 R0, RZ, RZ, R14 ;  /* 0x000000ffff007224 */ /* 0x000fe200078e000e */
[----:B------:R-:W-:Y:S06]  /*21f70*/  BRA `(.L_x_3285) ;  /* 0xffffffa400347947 */ /* 0x000fec000383ffff */
.L_x_3136:
[----:B------:R-:W-:Y:S01]  /*21f80*/  IMAD.MOV.U32 R13, RZ, RZ, R4 ;  /* 0x000000ffff0d7224 */ /* 0x000fe200078e0004 */
[----:B------:R-:W-:Y:S01]  /*21f90*/  MOV R12, RZ ;  /* 0x000000ff000c7202 */ /* 0x000fe20000000f00 */
[----:B------:R-:W-:Y:S02]  /*21fa0*/  IMAD.MOV.U32 R11, RZ, RZ, 0x181f ;  /* 0x0000181fff0b7424 */ /* 0x000fe400078e00ff */
[----:B------:R-:W-:Y:S02]  /*21fb0*/  IMAD.MOV.U32 R15, RZ, RZ, -0x1 ;  /* 0xffffffffff0f7424 */ /* 0x000fe400078e00ff */
[----:B-----5:R-:W-:Y:S02]  /*21fc0*/  IMAD R5, R20, R7, RZ ;  /* 0x0000000714057224 */ /* 0x020fe400078e02ff */
[----:B------:R-:W-:-:S07]  /*21fd0*/  IMAD.IADD R35, R10, 0x1, R35 ;  /* 0x000000010a237824 */ /* 0x000fce00078e0223 */
[----:B------:R-:W-:Y:S05]  /*21fe0*/  WARPSYNC.COLLECTIVE R15, `(.L_x_3286) ;  /* 0x000000000f087348 */ /* 0x000fea0003c00000 */
[----:B------:R0:W1:Y:S02]  /*21ff0*/  SHFL.IDX P6, R14, R13, R12, R11 ;  /* 0x0000000c0d0e7389 */ /* 0x00006400000c000b */
[----:B01----:R-:W-:Y:S01]  /*22000*/  ENDCOLLECTIVE ;  /* 0x000000000000791b */ /* 0x003fe20003800000 */
.L_x_3286:
[C---:B------:R-:W-:Y:S01]  /*22010*/  VIADD R6, R35.reuse, 0x10 ;  /* 0x0000001023067836 */ /* 0x040fe20000000000 */
[----:B------:R-:W-:Y:S01]  /*22020*/  ISETP.GE.AND P0, PT, R35, R5, PT ;  /* 0x000000052300720c */ /* 0x000fe20003f06270 */
[----:B------:R-:W-:Y:S02]  /*22030*/  IMAD.MOV.U32 R13, RZ, RZ, R0 ;  /* 0x000000ffff0d7224 */ /* 0x000fe400078e0000 */
[----:B------:R-:W-:-:S10]  /*22040*/  IMAD.MOV.U32 R2, RZ, RZ, R14 ;  /* 0x000000ffff027224 */ /* 0x000fd400078e000e */
[----:B------:R-:W-:Y:S05]  /*22050*/  WARPSYNC.COLLECTIVE R15, `(.L_x_3287) ;  /* 0x000000000f087348 */ /* 0x000fea0003c00000 */
[----:B------:R0:W1:Y:S02]  /*22060*/  SHFL.IDX P6, R14, R13, R12, R11 ;  /* 0x0000000c0d0e7389 */ /* 0x00006400000c000b */
[----:B01----:R-:W-:Y:S01]  /*22070*/  ENDCOLLECTIVE ;  /* 0x000000000000791b */ /* 0x003fe20003800000 */
.L_x_3287:
[----:B------:R-:W-:Y:S02]  /*22080*/  IMAD.MOV.U32 R13, RZ, RZ, R4 ;  /* 0x000000ffff0d7224 */ /* 0x000fe400078e0004 */
[----:B------:R-:W-:Y:S02]  /*22090*/  IMAD.MOV.U32 R12, RZ, RZ, 0x1 ;  /* 0x00000001ff0c7424 */ /* 0x000fe400078e00ff */
[----:B------:R-:W-:-:S07]  /*220a0*/  IMAD.MOV.U32 R3, RZ, RZ, R14 ;  /* 0x000000ffff037224 */ /* 0x000fce00078e000e */
[----:B------:R-:W-:Y:S05]  /*220b0*/  WARPSYNC.COLLECTIVE R15, `(.L_x_3288) ;  /* 0x000000000f087348 */ /* 0x000fea0003c00000 */
[----:B------:R0:W1:Y:S02]  /*220c0*/  SHFL.IDX P6, R14, R13, R12, R11 ;  /* 0x0000000c0d0e7389 */ /* 0x00006400000c000b */
[----:B01----:R-:W-:Y:S01]  /*220d0*/  ENDCOLLECTIVE ;  /* 0x000000000000791b */ /* 0x003fe20003800000 */
.L_x_3288:
        /* <DEDUP_REMOVED lines=15> */
.L_x_3289:
[----:B------:R-:W-:Y:S02]  /*221d0*/  IMAD.MOV.U32 R13, RZ, RZ, R4 ;  /* 0x000000ffff0d7224 */ /* 0x000fe400078e0004 */
[----:B------:R-:W-:Y:S02]  /*221e0*/  IMAD.MOV.U32 R12, RZ, RZ, 0x2 ;  /* 0x00000002ff0c7424 */ /* 0x000fe400078e00ff */
[----:B------:R-:W-:-:S07]  /*221f0*/  IMAD.MOV.U32 R3, RZ, RZ, R14 ;  /* 0x000000ffff037224 */ /* 0x000fce00078e000e */
[----:B------:R-:W-:Y:S05]  /*22200*/  WARPSYNC.COLLECTIVE R15, `(.L_x_3290) ;  /* 0x000000000f087348 */ /* 0x000fea0003c00000 */
[----:B------:R0:W1:Y:S02]  /*22210*/  SHFL.IDX P6, R14, R13, R12, R11 ;  /* 0x0000000c0d0e7389 */ /* 0x00006400000c000b */
[----:B01----:R-:W-:Y:S01]  /*22220*/  ENDCOLLECTIVE ;  /* 0x000000000000791b */ /* 0x003fe20003800000 */
.L_x_3290:
        /* <DEDUP_REMOVED lines=16> */
.L_x_3291:
[----:B------:R-:W-:Y:S02]  /*22330*/  IMAD.MOV.U32 R13, RZ, RZ, R4 ;  /* 0x000000ffff0d7224 */ /* 0x000fe400078e0004 */
[----:B------:R-:W-:Y:S02]  /*22340*/  IMAD.MOV.U32 R12, RZ, RZ, 0x3 ;  /* 0x00000003ff0c7424 */ /* 0x000fe400078e00ff */
[----:B------:R-:W-:-:S07]  /*22350*/  IMAD.MOV.U32 R3, RZ, RZ, R14 ;  /* 0x000000ffff037224 */ /* 0x000fce00078e000e */
[----:B------:R-:W-:Y:S05]  /*22360*/  WARPSYNC.COLLECTIVE R15, `(.L_x_3292) ;  /* 0x000000000f087348 */ /* 0x000fea0003c00000 */
[----:B------:R0:W1:Y:S02]  /*22370*/  SHFL.IDX P6, R14, R13, R12, R11 ;  /* 0x0000000c0d0e7389 */ /* 0x00006400000c000b */
[----:B01----:R-:W-:Y:S01]  /*22380*/  ENDCOLLECTIVE ;  /* 0x000000000000791b */ /* 0x003fe20003800000 */
.L_x_3292:
        /* <DEDUP_REMOVED lines=16> */
.L_x_3293:
[----:B------:R-:W-:Y:S02]  /*22490*/  IMAD.MOV.U32 R13, RZ, RZ, R4 ;  /* 0x000000ffff0d7224 */ /* 0x000fe400078e0004 */
[----:B------:R-:W-:Y:S02]  /*224a0*/  IMAD.MOV.U32 R12, RZ, RZ, 0x4 ;  /* 0x00000004ff0c7424 */ /* 0x000fe400078e00ff */
[----:B------:R-:W-:-:S07]  /*224b0*/  IMAD.MOV.U32 R3, RZ, RZ, R14 ;  /* 0x000000ffff037224 */ /* 0x000fce00078e000e */
[----:B------:R-:W-:Y:S05]  /*224c0*/  WARPSYNC.COLLECTIVE R15, `(.L_x_3294) ;  /* 0x000000000f087348 */ /* 0x000fea0003c00000 */
[----:B------:R0:W1:Y:S02]  /*224d0*/  SHFL.IDX P6, R14, R13, R12, R11 ;  /* 0x0000000c0d0e7389 */ /* 0x00006400000c000b */
[----:B01----:R-:W-:Y:S01]  /*224e0*/  ENDCOLLECTIVE ;  /* 0x000000000000791b */ /* 0x003fe20003800000 */
.L_x_3294:
        /* <DEDUP_REMOVED lines=16> */
.L_x_3295:
[----:B------:R-:W-:Y:S02]  /*225f0*/  IMAD.MOV.U32 R13, RZ, RZ, R4 ;  /* 0x000000ffff0d7224 */ /* 0x000fe400078e0004 */
[----:B------:R-:W-:Y:S02]  /*22600*/  IMAD.MOV.U32 R12, RZ, RZ, 0x5 ;  /* 0x00000005ff0c7424 */ /* 0x000fe400078e00ff */
[----:B------:R-:W-:-:S07]  /*22610*/  IMAD.MOV.U32 R3, RZ, RZ, R14 ;  /* 0x000000ffff037224 */ /* 0x000fce00078e000e */
[----:B------:R-:W-:Y:S05]  /*22620*/  WARPSYNC.COLLECTIVE R15, `(.L_x_3296) ;  /* 0x000000000f087348 */ /* 0x000fea0003c00000 */
[----:B------:R0:W1:Y:S02]  /*22630*/  SHFL.IDX P6, R14, R13, R12, R11 ;  /* 0x0000000c0d0e7389 */ /* 0x00006400000c000b */
[----:B01----:R-:W-:Y:S01]  /*22640*/  ENDCOLLECTIVE ;  /* 0x000000000000791b */ /* 0x003fe20003800000 */
.L_x_3296:
        /* <DEDUP_REMOVED lines=16> */
.L_x_3297:
[----:B------:R-:W-:Y:S02]  /*22750*/  IMAD.MOV.U32 R13, RZ, RZ, R4 ;  /* 0x000000ffff0d7224 */ /* 0x000fe400078e0004 */
[----:B------:R-:W-:Y:S02]  /*22760*/  IMAD.MOV.U32 R12, RZ, RZ, 0x6 ;  /* 0x00000006ff0c7424 */ /* 0x000fe400078e00ff */
[----:B------:R-:W-:-:S07]  /*22770*/  IMAD.MOV.U32 R3, RZ, RZ, R14 ;  /* 0x000000ffff037224 */ /* 0x000fce00078e000e */
[----:B------:R-:W-:Y:S05]  /*22780*/  WARPSYNC.COLLECTIVE R15, `(.L_x_3298) ;  /* 0x000000000f087348 */ /* 0x000fea0003c00000 */
[----:B------:R0:W1:Y:S02]  /*22790*/  SHFL.IDX P6, R14, R13, R12, R11 ;  /* 0x0000000c0d0e7389 */ /* 0x00006400000c000b */
[----:B01----:R-:W-:Y:S01]  /*227a0*/  ENDCOLLECTIVE ;  /* 0x000000000000791b */ /* 0x003fe20003800000 */
.L_x_3298:
        /* <DEDUP_REMOVED lines=16> */
.L_x_3299:
[----:B------:R-:W-:Y:S02]  /*228b0*/  IMAD.MOV.U32 R13, RZ, RZ, R4 ;  /* 0x000000ffff0d7224 */ /* 0x000fe400078e0004 */
[----:B------:R-:W-:Y:S02]  /*228c0*/  IMAD.MOV.U32 R12, RZ, RZ, 0x7 ;  /* 0x00000007ff0c7424 */ /* 0x000fe400078e00ff */
[----:B------:R-:W-:-:S07]  /*228d0*/  IMAD.MOV.U32 R3, RZ, RZ, R14 ;  /* 0x000000ffff037224 */ /* 0x000fce00078e000e */
[----:B------:R-:W-:Y:S05]  /*228e0*/  WARPSYNC.COLLECTIVE R15, `(.L_x_3300) ;  /* 0x000000000f087348 */ /* 0x000fea0003c00000 */
[----:B------:R0:W1:Y:S02]  /*228f0*/  SHFL.IDX P6, R14, R13, R12, R11 ;  /* 0x0000000c0d0e7389 */ /* 0x00006400000c000b */
[----:B01----:R-:W-:Y:S01]  /*22900*/  ENDCOLLECTIVE ;  /* 0x000000000000791b */ /* 0x003fe20003800000 */
.L_x_3300:
        /* <DEDUP_REMOVED lines=10> */
.L_x_3301:
[----:B------:R-:W-:Y:S01]  /*229b0*/  @!PT LDS RZ, [RZ] ;  /* 0x00000000fffff984 */ /* 0x000fe20000000800 */
[----:B------:R-:W-:Y:S01]  /*229c0*/  @!PT LDS RZ, [RZ] ;  /* 0x00000000fffff984 */ /* 0x000fe20000000800 */
[----:B------:R-:W-:Y:S01]  /*229d0*/  @!PT LDS RZ, [RZ] ;  /* 0x00000000fffff984 */ /* 0x000fe20000000800 */
[----:B------:R0:W-:Y:S01]  /*229e0*/  @!P0 LDGSTS.E.BYPASS.LTC128B.128 [R8+0x1b400], desc[UR52][R2.64], !P1 ;  /* 0x1b40000002088fae */ /* 0x0001e2000c901d74 */
[----:B------:R-:W-:Y:S01]  /*229f0*/  IMAD.MOV.U32 R0, RZ, RZ, R14 ;  /* 0x000000ffff007224 */ /* 0x000fe200078e000e */
[----:B------:R-:W-:Y:S06]  /*22a00*/  BRA `(.L_x_3302) ;  /* 0xffffffa400b87947 */ /* 0x000fec000383ffff */
.L_x_3139:
[----:B0-----:R0:W1:Y:S02]  /*22a10*/  SYNCS.PHASECHK.TRANS64.TRYWAIT P0, [R23+URZ+0x22820], R0 ;  /* 0x02282000170075a7 */ /* 0x001064000800017f */
[----:B-1----:R-:W-:Y:S05]  /*22a20*/  @!P0 NANOSLEEP.SYNCS 0x989680 ;  /* 0x009896800000895d */ /* 0x002fea0003900000 */
[----:B------:R-:W1:Y:S02]  /*22a30*/  @!P0 SYNCS.PHASECHK.TRANS64 P0, [R23+URZ+0x22820], R0 ;  /* 0x02282000170085a7 */ /* 0x000e64000800007f */
[----:B-1----:R-:W-:Y:S05]  /*22a40*/  @!P0 BRA `(.L_x_3139) ;  /* 0xfffffffc00f08947 */ /* 0x002fea000383ffff */
[----:B------:R-:W-:Y:S05]  /*22a50*/  BRA `(.L_x_3303) ;  /* 0xffffffa800147947 */ /* 0x000fea000383ffff */
.L_x_3142:
[----:B0-----:R0:W1:Y:S02]  /*22a60*/  SYNCS.PHASECHK.TRANS64.TRYWAIT P0, [R17+URZ+0x22860], R0 ;  /* 0x02286000110075a7 */ /* 0x001064000800017f */
[----:B-1----:R-:W-:Y:S05]  /*22a70*/  @!P0 NANOSLEEP.SYNCS 0x989680 ;  /* 0x009896800000895d */ /* 0x002fea0003900000 */
[----:B------:R-:W1:Y:S02]  /*22a80*/  @!P0 SYNCS.PHASECHK.TRANS64 P0, [R17+URZ+0x22860], R0 ;  /* 0x02286000110085a7 */ /* 0x000e64000800007f */
[----:B-1----:R-:W-:Y:S05]  /*22a90*/  @!P0 BRA `(.L_x_3142) ;  /* 0xfffffffc00f08947 */ /* 0x002fea000383ffff */
[----:B------:R-:W-:Y:S05]  /*22aa0*/  BRA `(.L_x_3304) ;  /* 0xffffffa800247947 */ /* 0x000fea000383ffff */
.L_x_3143:
        /* <DEDUP_REMOVED lines=8> */
.L_x_3306:
[----:B------:R-:W-:Y:S05]  /*22b30*/  BSYNC B0 ;  /* 0x0000000000007941 */ /* 0x000fea0003800000 */
.L_x_3305:
[----:B------:R-:W0:Y:S01]  /*22b40*/  S2R R7, SR_TID.X ;  /* 0x0000000000077919 */ /* 0x000e220000002100 */
[----:B------:R-:W-:Y:S01]  /*22b50*/  IMAD.MOV.U32 R13, RZ, RZ, R5 ;  /* 0x000000ffff0d7224 */ /* 0x000fe200078e0005 */
[----:B------:R-:W-:Y:S01]  /*22b60*/  MOV R3, R14 ;  /* 0x0000000e00037202 */ /* 0x000fe20000000f00 */
[----:B------:R-:W-:Y:S01]  /*22b70*/  IMAD.MOV.U32 R12, RZ, RZ, RZ ;  /* 0x000000ffff0c7224 */ /* 0x000fe200078e00ff */
[C---:B------:R-:W-:Y:S01]  /*22b80*/  LOP3.LUT P2, RZ, R36.reuse, 0x2, RZ, 0xc0, !PT ;  /* 0x0000000224ff7812 */ /* 0x040fe2000784c0ff */
[----:B------:R-:W-:Y:S01]  /*22b90*/  IMAD.MOV.U32 R11, RZ, RZ, 0x181f ;  /* 0x0000181fff0b7424 */ /* 0x000fe200078e00ff */
[----:B------:R-:W-:Y:S01]  /*22ba0*/  LOP3.LUT P1, RZ, R36, 0x4, RZ, 0xc0, !PT ;  /* 0x0000000424ff7812 */ /* 0x000fe2000782c0ff */
[----:B------:R-:W-:Y:S02]  /*22bb0*/  IMAD.MOV.U32 R15, RZ, RZ, -0x1 ;  /* 0xffffffffff0f7424 */ /* 0x000fe400078e00ff */
[----:B------:R-:W-:Y:S01]  /*22bc0*/  IMAD R4, R4, 0x2, R23 ;  /* 0x0000000204047824 */ /* 0x000fe200078e0217 */
[----:B------:R-:W-:-:S13]  /*22bd0*/  ISETP.LT.OR P4, PT, R33, 0x1, !P1 ;  /* 0x000000012100780c */ /* 0x000fda0004f81670 */
[----:B0-----:R-:W-:Y:S05]  /*22be0*/  WARPSYNC.COLLECTIVE R15, `(.L_x_3307) ;  /* 0x000000000f087348 */ /* 0x001fea0003c00000 */
[----:B------:R1:W2:Y:S02]  /*22bf0*/  SHFL.IDX P6, R14, R13, R12, R11 ;  /* 0x0000000c0d0e7389 */ /* 0x0002a400000c000b */
[----:B012---:R-:W-:Y:S01]  /*22c00*/  ENDCOLLECTIVE ;  /* 0x000000000000791b */ /* 0x007fe20003800000 */
.L_x_3307:
[----:B------:R-:W-:Y:S02]  /*22c10*/  IMAD.MOV.U32 R13, RZ, RZ, R6 ;  /* 0x000000ffff0d7224 */ /* 0x000fe400078e0006 */
[----:B------:R-:W-:Y:S02]  /*22c20*/  IMAD.MOV.U32 R12, RZ, RZ, 0x1 ;  /* 0x00000001ff0c7424 */ /* 0x000fe400078e00ff */
[----:B------:R-:W-:-:S05]  /*22c30*/  IMAD.SHL.U32 R7, R7, 0x8, RZ ;  /* 0x0000000807077824 */ /* 0x000fca00078e00ff */
[----:B------:R-:W-:-:S05]  /*22c40*/  LOP3.LUT R7, R7, 0x38, RZ, 0xc0, !PT ;  /* 0x0000003807077812 */ /* 0x000fca00078ec0ff */
[----:B------:R-:W-:Y:S01]  /*22c50*/  IMAD.SHL.U32 R0, R7, 0x2, RZ ;  /* 0x0000000207007824 */ /* 0x000fe200078e00ff */
[----:B------:R-:W-:-:S04]  /*22c60*/  LOP3.LUT R7, R36, 0x1, RZ, 0xc0, !PT ;  /* 0x0000000124077812 */ /* 0x000fc800078ec0ff */
[----:B------:R-:W-:Y:S02]  /*22c70*/  IADD3 R2, P0, R14, R0, RZ ;  /* 0x000000000e027210 */ /* 0x000fe40007f1e0ff */
[----:B------:R-:W-:-:S13]  /*22c80*/  ISETP.NE.U32.AND P3, PT, R7, 0x1, PT ;  /* 0x000000010700780c */ /* 0x000fda0003f65070 */
[----:B------:R-:W-:Y:S05]  /*22c90*/  WARPSYNC.COLLECTIVE R15, `(.L_x_3308) ;  /* 0x000000000f087348 */ /* 0x000fea0003c00000 */
[----:B------:R0:W1:Y:S02]  /*22ca0*/  SHFL.IDX P6, R14, R13, R12, R11 ;  /* 0x0000000c0d0e7389 */ /* 0x00006400000c000b */
[----:B01----:R-:W-:Y:S01]  /*22cb0*/  ENDCOLLECTIVE ;  /* 0x000000000000791b */ /* 0x003fe20003800000 */
.L_x_3308:
        /* <DEDUP_REMOVED lines=17> */
.L_x_3309:
[----:B------:R-:W-:Y:S02]  /*22dd0*/  IMAD.MOV.U32 R13, RZ, RZ, R6 ;  /* 0x000000ffff0d7224 */ /* 0x000fe400078e0006 */
[----:B------:R-:W-:Y:S01]  /*22de0*/  IMAD.MOV.U32 R12, RZ, RZ, 0x2 ;  /* 0x00000002ff0c7424 */ /* 0x000fe200078e00ff */
[----:B------:R-:W-:-:S13]  /*22df0*/  IADD3 R2, P4, R14, R0, RZ ;  /* 0x000000000e027210 */ /* 0x000fda0007f9e0ff */
[----:B------:R-:W-:Y:S05]  /*22e00*/  WARPSYNC.COLLECTIVE R15, `(.L_x_3310) ;  /* 0x000000000f087348 */ /* 0x000fea0003c00000 */
[----:B------:R0:W1:Y:S02]  /*22e10*/  SHFL.IDX P6, R14, R13, R12, R11 ;  /* 0x0000000c0d0e7389 */ /* 0x00006400000c000b */
[----:B01----:R-:W-:Y:S01]  /*22e20*/  ENDCOLLECTIVE ;  /* 0x000000000000791b */ /* 0x003fe20003800000 */
.L_x_3310:
        /* <DEDUP_REMOVED lines=17> */
.L_x_3311:
[----:B------:R-:W-:Y:S02]  /*22f40*/  IMAD.MOV.U32 R13, RZ, RZ, R6 ;  /* 0x000000ffff0d7224 */ /* 0x000fe400078e0006 */
[----:B------:R-:W-:Y:S01]  /*22f50*/  IMAD.MOV.U32 R12, RZ, RZ, 0x3 ;  /* 0x00000003ff0c7424 */ /* 0x000fe200078e00ff */
[----:B------:R-:W-:-:S13]  /*22f60*/  IADD3 R2, P4, R14, R0, RZ ;  /* 0x000000000e027210 */ /* 0x000fda0007f9e0ff */
[----:B------:R-:W-:Y:S05]  /*22f70*/  WARPSYNC.COLLECTIVE R15, `(.L_x_3312) ;  /* 0x000000000f087348 */ /* 0x000fea0003c00000 */
[----:B------:R0:W1:Y:S02]  /*22f80*/  SHFL.IDX P6, R14, R13, R12, R11 ;  /* 0x0000000c0d0e7389 */ /* 0x00006400000c000b */
[----:B01----:R-:W-:Y:S01]  /*22f90*/  ENDCOLLECTIVE ;  /* 0x000000000000791b */ /* 0x003fe20003800000 */
.L_x_3312:
        /* <DEDUP_REMOVED lines=17> */
.L_x_3313:
[----:B------:R-:W-:Y:S02]  /*230b0*/  IMAD.MOV.U32 R13, RZ, RZ, R6 ;  /* 0x000000ffff0d7224 */ /* 0x000fe400078e0006 */
[----:B------:R-:W-:Y:S01]  /*230c0*/  IMAD.MOV.U32 R12, RZ, RZ, 0x4 ;  /* 0x00000004ff0c7424 */ /* 0x000fe200078e00ff */
[----:B------:R-:W-:-:S13]  /*230d0*/  IADD3 R2, P4, R14, R0, RZ ;  /* 0x000000000e027210 */ /* 0x000fda0007f9e0ff */
[----:B------:R-:W-:Y:S05]  /*230e0*/  WARPSYNC.COLLECTIVE R15, `(.L_x_3314) ;  /* 0x000000000f087348 */ /* 0x000fea0003c00000 */
[----:B------:R0:W1:Y:S02]  /*230f0*/  SHFL.IDX P6, R14, R13, R12, R11 ;  /* 0x0000000c0d0e7389 */ /* 0x00006400000c000b */
[----:B01----:R-:W-:Y:S01]  /*23100*/  ENDCOLLECTIVE ;  /* 0x000000000000791b */ /* 0x003fe20003800000 */
.L_x_3314:
        /* <DEDUP_REMOVED lines=17> */
.L_x_3315:
[----:B------:R-:W-:Y:S02]  /*23220*/  IMAD.MOV.U32 R13, RZ, RZ, R6 ;  /* 0x000000ffff0d7224 */ /* 0x000fe400078e0006 */
[----:B------:R-:W-:Y:S01]  /*23230*/  IMAD.MOV.U32 R12, RZ, RZ, 0x5 ;  /* 0x00000005ff0c7424 */ /* 0x000fe200078e00ff */
[----:B------:R-:W-:-:S13]  /*23240*/  IADD3 R2, P4, R14, R0, RZ ;  /* 0x000000000e027210 */ /* 0x000fda0007f9e0ff */
[----:B------:R-:W-:Y:S05]  /*23250*/  WARPSYNC.COLLECTIVE R15, `(.L_x_3316) ;  /* 0x000000000f087348 */ /* 0x000fea0003c00000 */
[----:B------:R0:W1:Y:S02]  /*23260*/  SHFL.IDX P6, R14, R13, R12, R11 ;  /* 0x0000000c0d0e7389 */ /* 0x00006400000c000b */
[----:B01----:R-:W-:Y:S01]  /*23270*/  ENDCOLLECTIVE ;  /* 0x000000000000791b */ /* 0x003fe20003800000 */
.L_x_3316:
        /* <DEDUP_REMOVED lines=12> */
.L_x_3317:
        /* <DEDUP_REMOVED lines=9> */
.L_x_3150:
[----:B0-----:R0:W1:Y:S02]  /*233d0*/  SYNCS.PHASECHK.TRANS64.TRYWAIT P0, [R4+URZ+0x22840], R21 ;  /* 0x02284015040075a7 */ /* 0x001064000800017f */
[----:B-1----:R-:W-:Y:S05]  /*233e0*/  @!P0 NANOSLEEP.SYNCS 0x989680 ;  /* 0x009896800000895d */ /* 0x002fea0003900000 */
[----:B------:R-:W1:Y:S02]  /*233f0*/  @!P0 SYNCS.PHASECHK.TRANS64 P0, [R4+URZ+0x22840], R21 ;  /* 0x02284015040085a7 */ /* 0x000e64000800007f */
[----:B-1----:R-:W-:Y:S05]  /*23400*/  @!P0 BRA `(.L_x_3150) ;  /* 0xfffffffc00f08947 */ /* 0x002fea000383ffff */
[----:B------:R-:W-:Y:S05]  /*23410*/  BRA `(.L_x_3319) ;  /* 0xffffffa800907947 */ /* 0x000fea000383ffff */
.L_x_3151:
        /* <DEDUP_REMOVED lines=8> */
.L_x_3321:
[----:B------:R-:W-:Y:S05]  /*234a0*/  BSYNC B1 ;  /* 0x0000000000017941 */ /* 0x000fea0003800000 */
.L_x_3320:
        /* <DEDUP_REMOVED lines=9> */
.L_x_3322:
[----:B------:R-:W-:Y:S02]  /*23540*/  IMAD.MOV.U32 R13, RZ, RZ, R9 ;  /* 0x000000ffff0d7224 */ /* 0x000fe400078e0009 */
[----:B------:R-:W-:Y:S02]  /*23550*/  IMAD.MOV.U32 R12, RZ, RZ, 0x1 ;  /* 0x00000001ff0c7424 */ /* 0x000fe400078e00ff */
[----:B------:R-:W-:-:S07]  /*23560*/  IMAD.MOV.U32 R2, RZ, RZ, R14 ;  /* 0x000000ffff027224 */ /* 0x000fce00078e000e */
[----:B------:R-:W-:Y:S05]  /*23570*/  WARPSYNC.COLLECTIVE R15, `(.L_x_3323) ;  /* 0x000000000f087348 */ /* 0x000fea0003c00000 */
[----:B------:R0:W1:Y:S02]  /*23580*/  SHFL.IDX P6, R14, R13, R12, R11 ;  /* 0x0000000c0d0e7389 */ /* 0x00006400000c000b */
[----:B01----:R-:W-:Y:S01]  /*23590*/  ENDCOLLECTIVE ;  /* 0x000000000000791b */ /* 0x003fe20003800000 */
.L_x_3323:
        /* <DEDUP_REMOVED lines=11> */
.L_x_3324:
[----:B------:R-:W-:Y:S02]  /*23650*/  IMAD.MOV.U32 R13, RZ, RZ, R9 ;  /* 0x000000ffff0d7224 */ /* 0x000fe400078e0009 */
[----:B------:R-:W-:Y:S02]  /*23660*/  IMAD.MOV.U32 R12, RZ, RZ, 0x2 ;  /* 0x00000002ff0c7424 */ /* 0x000fe400078e00ff */
[----:B------:R-:W-:-:S07]  /*23670*/  IMAD.MOV.U32 R2, RZ, RZ, R14 ;  /* 0x000000ffff027224 */ /* 0x000fce00078e000e */
[----:B------:R-:W-:Y:S05]  /*23680*/  WARPSYNC.COLLECTIVE R15, `(.L_x_3325) ;  /* 0x000000000f087348 */ /* 0x000fea0003c00000 */
[----:B------:R0:W1:Y:S02]  /*23690*/  SHFL.IDX P6, R14, R13, R12, R11 ;  /* 0x0000000c0d0e7389 */ /* 0x00006400000c000b */
[----:B01----:R-:W-:Y:S01]  /*236a0*/  ENDCOLLECTIVE ;  /* 0x000000000000791b */ /* 0x003fe20003800000 */
.L_x_3325:
        /* <DEDUP_REMOVED lines=11> */
.L_x_3326:
[----:B------:R-:W-:Y:S02]  /*23760*/  IMAD.MOV.U32 R13, RZ, RZ, R9 ;  /* 0x000000ffff0d7224 */ /* 0x000fe400078e0009 */
[----:B------:R-:W-:Y:S02]  /*23770*/  IMAD.MOV.U32 R12, RZ, RZ, 0x3 ;  /* 0x00000003ff0c7424 */ /* 0x000fe400078e00ff */
[----:B------:R-:W-:-:S07]  /*23780*/  IMAD.MOV.U32 R2, RZ, RZ, R14 ;  /* 0x000000ffff027224 */ /* 0x000fce00078e000e */
[----:B------:R-:W-:Y:S05]  /*23790*/  WARPSYNC.COLLECTIVE R15, `(.L_x_3327) ;  /* 0x000000000f087348 */ /* 0x000fea0003c00000 */
[----:B------:R0:W1:Y:S02]  /*237a0*/  SHFL.IDX P6, R14, R13, R12, R11 ;  /* 0x0000000c0d0e7389 */ /* 0x00006400000c000b */
[----:B01----:R-:W-:Y:S01]  /*237b0*/  ENDCOLLECTIVE ;  /* 0x000000000000791b */ /* 0x003fe20003800000 */
.L_x_3327:
        /* <DEDUP_REMOVED lines=11> */
.L_x_3328:
[----:B------:R-:W-:Y:S02]  /*23870*/  IMAD.MOV.U32 R13, RZ, RZ, R9 ;  /* 0x000000ffff0d7224 */ /* 0x000fe400078e0009 */
[----:B------:R-:W-:Y:S02]  /*23880*/  IMAD.MOV.U32 R12, RZ, RZ, 0x4 ;  /* 0x00000004ff0c7424 */ /* 0x000fe400078e00ff */
[----:B------:R-:W-:-:S07]  /*23890*/  IMAD.MOV.U32 R2, RZ, RZ, R14 ;  /* 0x000000ffff027224 */ /* 0x000fce00078e000e */
[----:B------:R-:W-:Y:S05]  /*238a0*/  WARPSYNC.COLLECTIVE R15, `(.L_x_3329) ;  /* 0x000000000f087348 */ /* 0x000fea0003c00000 */
[----:B------:R0:W1:Y:S02]  /*238b0*/  SHFL.IDX P6, R14, R13, R12, R11 ;  /* 0x0000000c0d0e7389 */ /* 0x00006400000c000b */
[----:B01----:R-:W-:Y:S01]  /*238c0*/  ENDCOLLECTIVE ;  /* 0x000000000000791b */ /* 0x003fe20003800000 */
.L_x_3329:
        /* <DEDUP_REMOVED lines=11> */
.L_x_3330:
[----:B------:R-:W-:Y:S02]  /*23980*/  IMAD.MOV.U32 R13, RZ, RZ, R9 ;  /* 0x000000ffff0d7224 */ /* 0x000fe400078e0009 */
[----:B------:R-:W-:Y:S02]  /*23990*/  IMAD.MOV.U32 R12, RZ, RZ, 0x5 ;  /* 0x00000005ff0c7424 */ /* 0x000fe400078e00ff */
[----:B------:R-:W-:-:S07]  /*239a0*/  IMAD.MOV.U32 R2, RZ, RZ, R14 ;  /* 0x000000ffff027224 */ /* 0x000fce00078e000e */
[----:B------:R-:W-:Y:S05]  /*239b0*/  WARPSYNC.COLLECTIVE R15, `(.L_x_3331) ;  /* 0x000000000f087348 */ /* 0x000fea0003c00000 */
[----:B------:R0:W1:Y:S02]  /*239c0*/  SHFL.IDX P6, R14, R13, R12, R11 ;  /* 0x0000000c0d0e7389 */ /* 0x00006400000c000b */
[----:B01----:R-:W-:Y:S01]  /*239d0*/  ENDCOLLECTIVE ;  /* 0x000000000000791b */ /* 0x003fe20003800000 */
.L_x_3331:
        /* <DEDUP_REMOVED lines=11> */
.L_x_3332:
[----:B------:R-:W-:Y:S01]  /*23a90*/  IMAD.MOV.U32 R2, RZ, RZ, R14 ;  /* 0x000000ffff027224 */ /* 0x000fe200078e000e */
[----:B------:R-:W-:Y:S06]  /*23aa0*/  BRA `(.L_x_3333) ;  /* 0xffffffa400c07947 */ /* 0x000fec000383ffff */
.L_x_3156:
[----:B---3--:R3:W4:Y:S02]  /*23ab0*/  SYNCS.PHASECHK.TRANS64.TRYWAIT P0, [R4+URZ+0x22860], R21 ;  /* 0x02286015040075a7 */ /* 0x008724000800017f */
[----:B----4-:R-:W-:Y:S05]  /*23ac0*/  @!P0 NANOSLEEP.SYNCS 0x989680 ;  /* 0x009896800000895d */ /* 0x010fea0003900000 */
[----:B------:R-:W4:Y:S02]  /*23ad0*/  @!P0 SYNCS.PHASECHK.TRANS64 P0, [R4+URZ+0x22860], R21 ;  /* 0x02286015040085a7 */ /* 0x000f24000800007f */
[----:B----4-:R-:W-:Y:S05]  /*23ae0*/  @!P0 BRA `(.L_x_3156) ;  /* 0xfffffffc00f08947 */ /* 0x010fea000383ffff */
[----:B------:R-:W-:Y:S05]  /*23af0*/  BRA `(.L_x_3334) ;  /* 0xffffffa800107947 */ /* 0x000fea000383ffff */
.L_x_3157:
        /* <DEDUP_REMOVED lines=8> */
.L_x_3336:
[----:B------:R-:W-:Y:S05]  /*23b80*/  BSYNC B1 ;  /* 0x0000000000017941 */ /* 0x000fea0003800000 */
.L_x_3335:
        /* <DEDUP_REMOVED lines=9> */
.L_x_3337:
[----:B------:R-:W-:Y:S02]  /*23c20*/  IMAD.MOV.U32 R13, RZ, RZ, R7 ;  /* 0x000000ffff0d7224 */ /* 0x000fe400078e0007 */
[----:B------:R-:W-:Y:S01]  /*23c30*/  IMAD.MOV.U32 R12, RZ, RZ, 0x1 ;  /* 0x00000001ff0c7424 */ /* 0x000fe200078e00ff */
[----:B------:R-:W-:-:S13]  /*23c40*/  IADD3 R2, P0, R14, R0, RZ ;  /* 0x000000000e027210 */ /* 0x000fda0007f1e0ff */
[----:B------:R-:W-:Y:S05]  /*23c50*/  WARPSYNC.COLLECTIVE R15, `(.L_x_3338) ;  /* 0x000000000f087348 */ /* 0x000fea0003c00000 */
[----:B------:R0:W1:Y:S02]  /*23c60*/  SHFL.IDX P6, R14, R13, R12, R11 ;  /* 0x0000000c0d0e7389 */ /* 0x00006400000c000b */
[----:B01----:R-:W-:Y:S01]  /*23c70*/  ENDCOLLECTIVE ;  /* 0x000000000000791b */ /* 0x003fe20003800000 */
.L_x_3338:
        /* <DEDUP_REMOVED lines=13> */
.L_x_3339:
[----:B------:R-:W-:Y:S02]  /*23d50*/  IMAD.MOV.U32 R13, RZ, RZ, R7 ;  /* 0x000000ffff0d7224 */ /* 0x000fe400078e0007 */
[----:B------:R-:W-:Y:S01]  /*23d60*/  IMAD.MOV.U32 R12, RZ, RZ, 0x2 ;  /* 0x00000002ff0c7424 */ /* 0x000fe200078e00ff */
[----:B------:R-:W-:-:S13]  /*23d70*/  IADD3 R2, P0, R14, R0, RZ ;  /* 0x000000000e027210 */ /* 0x000fda0007f1e0ff */
[----:B------:R-:W-:Y:S05]  /*23d80*/  WARPSYNC.COLLECTIVE R15, `(.L_x_3340) ;  /* 0x000000000f087348 */ /* 0x000fea0003c00000 */
[----:B------:R0:W1:Y:S02]  /*23d90*/  SHFL.IDX P6, R14, R13, R12, R11 ;  /* 0x0000000c0d0e7389 */ /* 0x00006400000c000b */
[----:B01----:R-:W-:Y:S01]  /*23da0*/  ENDCOLLECTIVE ;  /* 0x000000000000791b */ /* 0x003fe20003800000 */
.L_x_3340:
        /* <DEDUP_REMOVED lines=13> */
.L_x_3341:
[----:B------:R-:W-:Y:S02]  /*23e80*/  IMAD.MOV.U32 R13, RZ, RZ, R7 ;  /* 0x000000ffff0d7224 */ /* 0x000fe400078e0007 */
[----:B------:R-:W-:Y:S01]  /*23e90*/  IMAD.MOV.U32 R12, RZ, RZ, 0x3 ;  /* 0x00000003ff0c7424 */ /* 0x000fe200078e00ff */
[----:B------:R-:W-:-:S13]  /*23ea0*/  IADD3 R2, P0, R14, R0, RZ ;  /* 0x000000000e027210 */ /* 0x000fda0007f1e0ff */
[----:B------:R-:W-:Y:S05]  /*23eb0*/  WARPSYNC.COLLECTIVE R15, `(.L_x_3342) ;  /* 0x000000000f087348 */ /* 0x000fea0003c00000 */
[----:B------:R0:W1:Y:S02]  /*23ec0*/  SHFL.IDX P6, R14, R13, R12, R11 ;  /* 0x0000000c0d0e7389 */ /* 0x00006400000c000b */
[----:B01----:R-:W-:Y:S01]  /*23ed0*/  ENDCOLLECTIVE ;  /* 0x000000000000791b */ /* 0x003fe20003800000 */
.L_x_3342:
        /* <DEDUP_REMOVED lines=13> */
.L_x_3343:
[----:B------:R-:W-:Y:S02]  /*23fb0*/  IMAD.MOV.U32 R13, RZ, RZ, R7 ;  /* 0x000000ffff0d7224 */ /* 0x000fe400078e0007 */
[----:B------:R-:W-:Y:S01]  /*23fc0*/  IMAD.MOV.U32 R12, RZ, RZ, 0x4 ;  /* 0x00000004ff0c7424 */ /* 0x000fe200078e00ff */
[----:B------:R-:W-:-:S13]  /*23fd0*/  IADD3 R2, P0, R14, R0, RZ ;  /* 0x000000000e027210 */ /* 0x000fda0007f1e0ff */
[----:B------:R-:W-:Y:S05]  /*23fe0*/  WARPSYNC.COLLECTIVE R15, `(.L_x_3344) ;  /* 0x000000000f087348 */ /* 0x000fea0003c00000 */
[----:B------:R0:W1:Y:S02]  /*23ff0*/  SHFL.IDX P6, R14, R13, R12, R11 ;  /* 0x0000000c0d0e7389 */ /* 0x00006400000c000b */
[----:B01----:R-:W-:Y:S01]  /*24000*/  ENDCOLLECTIVE ;  /* 0x000000000000791b */ /* 0x003fe20003800000 */
.L_x_3344:
        /* <DEDUP_REMOVED lines=13> */
.L_x_3345:
[----:B------:R-:W-:Y:S02]  /*240e0*/  IMAD.MOV.U32 R13, RZ, RZ, R7 ;  /* 0x000000ffff0d7224 */ /* 0x000fe400078e0007 */
[----:B------:R-:W-:Y:S01]  /*240f0*/  IMAD.MOV.U32 R12, RZ, RZ, 0x5 ;  /* 0x00000005ff0c7424 */ /* 0x000fe200078e00ff */
[----:B------:R-:W-:-:S13]  /*24100*/  IADD3 R2, P0, R14, R0, RZ ;  /* 0x000000000e027210 */ /* 0x000fda0007f1e0ff */
[----:B------:R-:W-:Y:S05]  /*24110*/  WARPSYNC.COLLECTIVE R15, `(.L_x_3346) ;  /* 0x000000000f087348 */ /* 0x000fea0003c00000 */
[----:B------:R0:W1:Y:S02]  /*24120*/  SHFL.IDX P6, R14, R13, R12, R11 ;  /* 0x0000000c0d0e7389 */ /* 0x00006400000c000b */
[----:B01----:R-:W-:Y:S01]  /*24130*/  ENDCOLLECTIVE ;  /* 0x000000000000791b */ /* 0x003fe20003800000 */
.L_x_3346:
        /* <DEDUP_REMOVED lines=13> */
.L_x_3347:
[----:B------:R-:W-:Y:S05]  /*24210*/  BRA `(.L_x_3348) ;  /* 0xffffffa4005c7947 */ /* 0x000fea000383ffff */
.L_x_3165:
        /* <DEDUP_REMOVED lines=8> */
.L_x_3350:
[----:B------:R-:W-:Y:S05]  /*242a0*/  BSYNC B0 ;  /* 0x0000000000007941 */ /* 0x000fea0003800000 */
.L_x_3349:
        /* <DEDUP_REMOVED lines=9> */
.L_x_3351:
[----:B------:R-:W-:Y:S02]  /*24340*/  ULDC UR4, c[0x0][0xc3c] ;  /* 0x00030f0000047ab9 */ /* 0x000fe40000000800 */
[----:B------:R-:W-:-:S13]  /*24350*/  ISETP.GE.OR P1, PT, R5, UR4, !P0 ;  /* 0x0000000405007c0c */ /* 0x000fda000c726670 */
[----:B------:R-:W0:Y:S01]  /*24360*/  @!P1 LDC.64 R2, c[0x0][0xc80] ;  /* 0x00032000ff029b82 */ /* 0x000e220000000a00 */
[----:B------:R-:W-:Y:S01]  /*24370*/  IMAD.MOV.U32 R11, RZ, RZ, RZ ;  /* 0x000000ffff0b7224 */ /* 0x000fe200078e00ff */
[----:B------:R-:W-:Y:S01]  /*24380*/  MOV R4, R14 ;  /* 0x0000000e00047202 */ /* 0x000fe20000000f00 */
        /* <DEDUP_REMOVED lines=13> */
.L_x_3352:
[----:B------:R-:W-:Y:S01]  /*24460*/  IMAD.MOV.U32 R12, RZ, RZ, 0x2 ;  /* 0x00000002ff0c7424 */ /* 0x000fe200078e00ff */
[----:B------:R-:W-:-:S05]  /*24470*/  SEL R6, R14, RZ, P1 ;  /* 0x000000ff0e067207 */ /* 0x000fca0000800000 */
[----:B------:R-:W-:-:S04]  /*24480*/  IMAD.IADD R6, R5, 0x1, R6 ;  /* 0x0000000105067824 */ /* 0x000fc800078e0206 */
[----:B------:R-:W-:-:S07]  /*24490*/  IMAD.MOV.U32 R13, RZ, RZ, R6 ;  /* 0x000000ffff0d7224 */ /* 0x000fce00078e0006 */
[----:B------:R-:W-:Y:S05]  /*244a0*/  WARPSYNC.COLLECTIVE R15, `(.L_x_3353) ;  /* 0x000000000f087348 */ /* 0x000fea0003c00000 */
[----:B------:R0:W1:Y:S02]  /*244b0*/  SHFL.UP P6, R14, R13, R12, R11 ;  /* 0x0400000c0d0e7389 */ /* 0x00006400000c000b */
[----:B01----:R-:W-:Y:S01]  /*244c0*/  ENDCOLLECTIVE ;  /* 0x000000000000791b */ /* 0x003fe20003800000 */
.L_x_3353:
[----:B------:R-:W-:Y:S01]  /*244d0*/  IMAD.MOV.U32 R12, RZ, RZ, 0x4 ;  /* 0x00000004ff0c7424 */ /* 0x000fe200078e00ff */
[----:B------:R-:W-:-:S05]  /*244e0*/  SEL R7, R14, RZ, P2 ;  /* 0x000000ff0e077207 */ /* 0x000fca0001000000 */
[----:B------:R-:W-:-:S04]  /*244f0*/  IMAD.IADD R7, R6, 0x1, R7 ;  /* 0x0000000106077824 */ /* 0x000fc800078e0207 */
[----:B------:R-:W-:-:S07]  /*24500*/  IMAD.MOV.U32 R13, RZ, RZ, R7 ;  /* 0x000000ffff0d7224 */ /* 0x000fce00078e0007 */
[----:B------:R-:W-:Y:S05]  /*24510*/  WARPSYNC.COLLECTIVE R15, `(.L_x_3354) ;  /* 0x000000000f087348 */ /* 0x000fea0003c00000 */
[----:B------:R0:W1:Y:S02]  /*24520*/  SHFL.UP P6, R14, R13, R12, R11 ;  /* 0x0400000c0d0e7389 */ /* 0x00006400000c000b */
[----:B01----:R-:W-:Y:S01]  /*24530*/  ENDCOLLECTIVE ;  /* 0x000000000000791b */ /* 0x003fe20003800000 */
.L_x_3354:
[----:B------:R-:W-:Y:S01]  /*24540*/  IMAD.MOV.U32 R12, RZ, RZ, 0x8 ;  /* 0x00000008ff0c7424 */ /* 0x000fe200078e00ff */
[----:B------:R-:W-:-:S05]  /*24550*/  SEL R2, R14, RZ, P3 ;  /* 0x000000ff0e027207 */ /* 0x000fca0001800000 */
[----:B------:R-:W-:-:S04]  /*24560*/  IMAD.IADD R2, R7, 0x1, R2 ;  /* 0x0000000107027824 */ /* 0x000fc800078e0202 */
[----:B------:R-:W-:-:S07]  /*24570*/  IMAD.MOV.U32 R13, RZ, RZ, R2 ;  /* 0x000000ffff0d7224 */ /* 0x000fce00078e0002 */
[----:B------:R-:W-:Y:S05]  /*24580*/  WARPSYNC.COLLECTIVE R15, `(.L_x_3355) ;  /* 0x000000000f087348 */ /* 0x000fea0003c00000 */
[----:B------:R0:W1:Y:S02]  /*24590*/  SHFL.UP P6, R14, R13, R12, R11 ;  /* 0x0400000c0d0e7389 */ /* 0x00006400000c000b */
[----:B01----:R-:W-:Y:S01]  /*245a0*/  ENDCOLLECTIVE ;  /* 0x000000000000791b */ /* 0x003fe20003800000 */
.L_x_3355:
[----:B------:R-:W-:Y:S01]  /*245b0*/  IMAD.MOV.U32 R12, RZ, RZ, 0x10 ;  /* 0x00000010ff0c7424 */ /* 0x000fe200078e00ff */
[----:B------:R-:W-:-:S05]  /*245c0*/  SEL R3, R14, RZ, P4 ;  /* 0x000000ff0e037207 */ /* 0x000fca0002000000 */
[----:B------:R-:W-:-:S04]  /*245d0*/  IMAD.IADD R3, R2, 0x1, R3 ;  /* 0x0000000102037824 */ /* 0x000fc800078e0203 */
[----:B------:R-:W-:-:S07]  /*245e0*/  IMAD.MOV.U32 R13, RZ, RZ, R3 ;  /* 0x000000ffff0d7224 */ /* 0x000fce00078e0003 */
[----:B------:R-:W-:Y:S05]  /*245f0*/  WARPSYNC.COLLECTIVE R15, `(.L_x_3356) ;  /* 0x000000000f087348 */ /* 0x000fea0003c00000 */
[----:B------:R0:W1:Y:S02]  /*24600*/  SHFL.UP P6, R14, R13, R12, R11 ;  /* 0x0400000c0d0e7389 */ /* 0x00006400000c000b */
[----:B01----:R-:W-:Y:S01]  /*24610*/  ENDCOLLECTIVE ;  /* 0x000000000000791b */ /* 0x003fe20003800000 */
.L_x_3356:
        /* <DEDUP_REMOVED lines=8> */
.L_x_3357:
[----:B------:R-:W-:Y:S05]  /*246a0*/  BRA `(.L_x_3358) ;  /* 0xffffffa400b87947 */ /* 0x000fea000383ffff */
.L_x_3170:
[----:B------:R-:W-:Y:S01]  /*246b0*/  BSSY B0, `(.L_x_3359) ;  /* 0x0000008000007945 */ /* 0x000fe20003800000 */
[----:B-----5:R-:W-:Y:S02]  /*246c0*/  IMAD.MOV.U32 R13, RZ, RZ, R5 ;  /* 0x000000ffff0d7224 */ /* 0x020fe400078e0005 */
[----:B------:R-:W-:Y:S02]  /*246d0*/  IMAD.MOV.U32 R12, RZ, RZ, 0x1 ;  /* 0x00000001ff0c7424 */ /* 0x000fe400078e00ff */
[----:B------:R-:W-:Y:S02]  /*246e0*/  IMAD.MOV.U32 R11, RZ, RZ, RZ ;  /* 0x000000ffff0b7224 */ /* 0x000fe400078e00ff */
[----:B------:R-:W-:-:S07]  /*246f0*/  IMAD.MOV.U32 R15, RZ, RZ, -0x1 ;  /* 0xffffffffff0f7424 */ /* 0x000fce00078e00ff */
[----:B0-----:R-:W-:Y:S05]  /*24700*/  WARPSYNC.COLLECTIVE R15, `(.L_x_3360) ;  /* 0x000000000f087348 */ /* 0x001fea0003c00000 */
[----:B------:R1:W2:Y:S02]  /*24710*/  SHFL.UP P6, R14, R13, R12, R11 ;  /* 0x0400000c0d0e7389 */ /* 0x0002a400000c000b */
[----:B012---:R-:W-:Y:S01]  /*24720*/  ENDCOLLECTIVE ;  /* 0x000000000000791b */ /* 0x007fe20003800000 */
.L_x_3360:
[----:B------:R-:W-:Y:S05]  /*24730*/  BSYNC B0 ;  /* 0x0000000000007941 */ /* 0x000fea0003800000 */
.L_x_3359:
        /* <DEDUP_REMOVED lines=8> */
.L_x_3361:
[----:B------:R-:W-:Y:S01]  /*247c0*/  IMAD.MOV.U32 R12, RZ, RZ, 0x4 ;  /* 0x00000004ff0c7424 */ /* 0x000fe200078e00ff */
[----:B------:R-:W-:-:S05]  /*247d0*/  SEL R2, R14, RZ, P2 ;  /* 0x000000ff0e027207 */ /* 0x000fca0001000000 */
[----:B------:R-:W-:-:S04]  /*247e0*/  IMAD.IADD R2, R13, 0x1, R2 ;  /* 0x000000010d027824 */ /* 0x000fc800078e0202 */
[----:B------:R-:W-:-:S07]  /*247f0*/  IMAD.MOV.U32 R13, RZ, RZ, R2 ;  /* 0x000000ffff0d7224 */ /* 0x000fce00078e0002 */
[----:B------:R-:W-:Y:S05]  /*24800*/  WARPSYNC.COLLECTIVE R15, `(.L_x_3362) ;  /* 0x000000000f087348 */ /* 0x000fea0003c00000 */
[----:B------:R0:W1:Y:S02]  /*24810*/  SHFL.UP P6, R14, R13, R12, R11 ;  /* 0x0400000c0d0e7389 */ /* 0x00006400000c000b */
[----:B01----:R-:W-:Y:S01]  /*24820*/  ENDCOLLECTIVE ;  /* 0x000000000000791b */ /* 0x003fe20003800000 */
.L_x_3362:
[----:B------:R-:W-:Y:S01]  /*24830*/  IMAD.MOV.U32 R12, RZ, RZ, 0x8 ;  /* 0x00000008ff0c7424 */ /* 0x000fe200078e00ff */
[----:B------:R-:W-:-:S05]  /*24840*/  SEL R3, R14, RZ, P3 ;  /* 0x000000ff0e037207 */ /* 0x000fca0001800000 */
[----:B------:R-:W-:-:S04]  /*24850*/  IMAD.IADD R3, R2, 0x1, R3 ;  /* 0x0000000102037824 */ /* 0x000fc800078e0203 */
[----:B------:R-:W-:-:S07]  /*24860*/  IMAD.MOV.U32 R13, RZ, RZ, R3 ;  /* 0x000000ffff0d7224 */ /* 0x000fce00078e0003 */
[----:B------:R-:W-:Y:S05]  /*24870*/  WARPSYNC.COLLECTIVE R15, `(.L_x_3363) ;  /* 0x000000000f087348 */ /* 0x000fea0003c00000 */
[----:B------:R0:W1:Y:S02]  /*24880*/  SHFL.UP P6, R14, R13, R12, R11 ;  /* 0x0400000c0d0e7389 */ /* 0x00006400000c000b */
[----:B01----:R-:W-:Y:S01]  /*24890*/  ENDCOLLECTIVE ;  /* 0x000000000000791b */ /* 0x003fe20003800000 */
.L_x_3363:
[----:B------:R-:W-:Y:S01]  /*248a0*/  IMAD.MOV.U32 R12, RZ, RZ, 0x10 ;  /* 0x00000010ff0c7424 */ /* 0x000fe200078e00ff */
[----:B------:R-:W-:-:S05]  /*248b0*/  SEL R4, R14, RZ, P4 ;  /* 0x000000ff0e047207 */ /* 0x000fca0002000000 */
[----:B------:R-:W-:-:S04]  /*248c0*/  IMAD.IADD R4, R3, 0x1, R4 ;  /* 0x0000000103047824 */ /* 0x000fc800078e0204 */
[----:B------:R-:W-:-:S07]  /*248d0*/  IMAD.MOV.U32 R13, RZ, RZ, R4 ;  /* 0x000000ffff0d7224 */ /* 0x000fce00078e0004 */
[----:B------:R-:W-:Y:S05]  /*248e0*/  WARPSYNC.COLLECTIVE R15, `(.L_x_3364) ;  /* 0x000000000f087348 */ /* 0x000fea0003c00000 */
[----:B------:R0:W1:Y:S02]  /*248f0*/  SHFL.UP P6, R14, R13, R12, R11 ;  /* 0x0400000c0d0e7389 */ /* 0x00006400000c000b */
[----:B01----:R-:W-:Y:S01]  /*24900*/  ENDCOLLECTIVE ;  /* 0x000000000000791b */ /* 0x003fe20003800000 */
.L_x_3364:
        /* <DEDUP_REMOVED lines=8> */
.L_x_3365:
[----:B------:R-:W-:Y:S05]  /*24990*/  BRA `(.L_x_3366) ;  /* 0xffffffa400987947 */ /* 0x000fea000383ffff */
.L_x_3172:
[----:B------:R-:W-:Y:S01]  /*249a0*/  BSSY B0, `(.L_x_3367) ;  /* 0x0000006000007945 */ /* 0x000fe20003800000 */
[----:B------:R-:W-:Y:S01]  /*249b0*/  PLOP3.LUT P6, PT, P6, PT, PT, 0x8, 0x0 ;  /* 0x000000000000781c */ /* 0x000fe200037ce170 */
[----:B------:R-:W-:-:S12]  /*249c0*/  IMAD.MOV.U32 R15, RZ, RZ, -0x1 ;  /* 0xffffffffff0f7424 */ /* 0x000fd800078e00ff */
[----:B0-----:R-:W-:Y:S05]  /*249d0*/  WARPSYNC.COLLECTIVE R15, `(.L_x_3368) ;  /* 0x000000000f087348 */ /* 0x001fea0003c00000 */
[----:B------:R-:W-:Y:S01]  /*249e0*/  VOTE.ANY R14, PT, P6 ;  /* 0x00000000000e7806 */ /* 0x000fe200030e0100 */
[----:B0-----:R-:W-:Y:S06]  /*249f0*/  ENDCOLLECTIVE ;  /* 0x000000000000791b */ /* 0x001fec0003800000 */
.L_x_3368:
[----:B------:R-:W-:Y:S05]  /*24a00*/  BSYNC B0 ;  /* 0x0000000000007941 */ /* 0x000fea0003800000 */
.L_x_3367:
        /* <DEDUP_REMOVED lines=9> */
.L_x_3369:
[----:B------:R-:W-:Y:S01]  /*24aa0*/  IMAD.MOV.U32 R5, RZ, RZ, R14 ;  /* 0x000000ffff057224 */ /* 0x000fe200078e000e */
[----:B------:R-:W-:Y:S06]  /*24ab0*/  BRA `(.L_x_3370) ;  /* 0xffffffa400887947 */ /* 0x000fec000383ffff */
.L_x_3174:
[----:B------:R-:W-:Y:S01]  /*24ac0*/  BSSY B0, `(.L_x_3371) ;  /* 0x0000007000007945 */ /* 0x000fe20003800000 */
[----:B------:R-:W-:Y:S02]  /*24ad0*/  IMAD.MOV.U32 R13, RZ, RZ, R2 ;  /* 0x000000ffff0d7224 */ /* 0x000fe400078e0002 */
[----:B------:R-:W-:Y:S02]  /*24ae0*/  IMAD.MOV.U32 R11, RZ, RZ, 0x1f ;  /* 0x0000001fff0b7424 */ /* 0x000fe400078e00ff */
[----:B------:R-:W-:-:S07]  /*24af0*/  IMAD.MOV.U32 R15, RZ, RZ, -0x1 ;  /* 0xffffffffff0f7424 */ /* 0x000fce00078e00ff */
[----:B012---:R-:W-:Y:S05]  /*24b00*/  WARPSYNC.COLLECTIVE R15, `(.L_x_3372) ;  /* 0x000000000f087348 */ /* 0x007fea0003c00000 */
[----:B------:R3:W4:Y:S02]  /*24b10*/  SHFL.IDX P6, R14, R13, R12, R11 ;  /* 0x0000000c0d0e7389 */ /* 0x00072400000c000b */
[----:B01234-:R-:W-:Y:S01]  /*24b20*/  ENDCOLLECTIVE ;  /* 0x000000000000791b */ /* 0x01ffe20003800000 */
.L_x_3372:
[----:B------:R-:W-:Y:S05]  /*24b30*/  BSYNC B0 ;  /* 0x0000000000007941 */ /* 0x000fea0003800000 */
.L_x_3371:
[----:B------:R-:W-:Y:S05]  /*24b40*/  BRA `(.L_x_3173) ;  /* 0xffffffa400807947 */ /* 0x000fea000383ffff */
.L_x_3178:
[----:B0-----:R0:W2:Y:S02]  /*24b50*/  SYNCS.PHASECHK.TRANS64.TRYWAIT P0, [R4+URZ+0x22820], R0 ;  /* 0x02282000040075a7 */ /* 0x0010a4000800017f */
[----:B--2---:R-:W-:Y:S05]  /*24b60*/  @!P0 NANOSLEEP.SYNCS 0x989680 ;  /* 0x009896800000895d */ /* 0x004fea0003900000 */
[----:B------:R-:W2:Y:S02]  /*24b70*/  @!P0 SYNCS.PHASECHK.TRANS64 P0, [R4+URZ+0x22820], R0 ;  /* 0x02282000040085a7 */ /* 0x000ea4000800007f */
[----:B--2---:R-:W-:Y:S05]  /*24b80*/  @!P0 BRA `(.L_x_3178) ;  /* 0xfffffffc00f08947 */ /* 0x004fea000383ffff */
[----:B------:R-:W-:Y:S05]  /*24b90*/  BRA `(.L_x_3373) ;  /* 0xffffffa800f87947 */ /* 0x000fea000383ffff */
.L_x_3179:
[----:B------:R-:W2:Y:S01]  /*24ba0*/  S2R R2, SR_TID.X ;  /* 0x0000000000027919 */ /* 0x000ea20000002100 */
[----:B------:R-:W-:Y:S01]  /*24bb0*/  BSSY B0, `(.L_x_3374) ;  /* 0x000000a000007945 */ /* 0x000fe20003800000 */
[----:B------:R-:W-:Y:S02]  /*24bc0*/  IMAD.MOV.U32 R12, RZ, RZ, RZ ;  /* 0x000000ffff0c7224 */ /* 0x000fe400078e00ff */
[----:B------:R-:W-:Y:S02]  /*24bd0*/  IMAD.MOV.U32 R11, RZ, RZ, 0x1f ;  /* 0x0000001fff0b7424 */ /* 0x000fe400078e00ff */
[----:B------:R-:W-:Y:S01]  /*24be0*/  IMAD.MOV.U32 R15, RZ, RZ, -0x1 ;  /* 0xffffffffff0f7424 */ /* 0x000fe200078e00ff */
[----:B--2---:R-:W-:-:S04]  /*24bf0*/  SHF.R.U32.HI R2, RZ, 0x5, R2 ;  /* 0x00000005ff027819 */ /* 0x004fc80000011602 */
[----:B------:R-:W-:-:S05]  /*24c00*/  LOP3.LUT R2, R2, 0x3, RZ, 0xc0, !PT ;  /* 0x0000000302027812 */ /* 0x000fca00078ec0ff */
[----:B------:R-:W-:-:S07]  /*24c10*/  IMAD.MOV.U32 R13, RZ, RZ, R2 ;  /* 0x000000ffff0d7224 */ /* 0x000fce00078e0002 */
[----:B01----:R-:W-:Y:S05]  /*24c20*/  WARPSYNC.COLLECTIVE R15, `(.L_x_3375) ;  /* 0x000000000f087348 */ /* 0x003fea0003c00000 */
[----:B------:R2:W3:Y:S02]  /*24c30*/  SHFL.IDX P6, R14, R13, R12, R11 ;  /* 0x0000000c0d0e7389 */ /* 0x0004e400000c000b */
[----:B0123--:R-:W-:Y:S01]  /*24c40*/  ENDCOLLECTIVE ;  /* 0x000000000000791b */ /* 0x00ffe20003800000 */
.L_x_3375:
[----:B------:R-:W-:Y:S05]  /*24c50*/  BSYNC B0 ;  /* 0x0000000000007941 */ /* 0x000fea0003800000 */
.L_x_3374:
[----:B------:R-:W-:Y:S05]  /*24c60*/  BRA `(.L_x_3376) ;  /* 0xffffffa800e07947 */ /* 0x000fea000383ffff */
.L_x_3180:
[----:B------:R-:W-:Y:S01]  /*24c70*/  BSSY B0, `(.L_x_3377) ;  /* 0x0000006000007945 */ /* 0x000fe20003800000 */
[----:B------:R-:W-:-:S07]  /*24c80*/  IMAD.MOV.U32 R15, RZ, RZ, -0x1 ;  /* 0xffffffffff0f7424 */ /* 0x000fce00078e00ff */
[----:B01----:R-:W-:Y:S05]  /*24c90*/  WARPSYNC.COLLECTIVE R15, `(.L_x_3378) ;  /* 0x000000000f0c7348 */ /* 0x003fea0003c00000 */
[----:B------:R-:W-:Y:S02]  /*24ca0*/  ELECT P6, UR62, PT ;  /* 0x00000000003e782f */ /* 0x000fe400038c0000 */
[----:B------:R-:W-:Y:S01]  /*24cb0*/  MOV R14, UR62 ;  /* 0x0000003e000e7c02 */ /* 0x000fe20008000f00 */
[----:B01----:R-:W-:Y:S10]  /*24cc0*/  ENDCOLLECTIVE ;  /* 0x000000000000791b */ /* 0x003ff40003800000 */
.L_x_3378:
[----:B------:R-:W-:Y:S05]  /*24cd0*/  BSYNC B0 ;  /* 0x0000000000007941 */ /* 0x000fea0003800000 */
.L_x_3377:
[----:B------:R-:W-:Y:S05]  /*24ce0*/  BRA `(.L_x_3379) ;  /* 0xffffffa800d47947 */ /* 0x000fea000383ffff */
.L_x_3182:
[----:B0-----:R0:W2:Y:S02]  /*24cf0*/  SYNCS.PHASECHK.TRANS64.TRYWAIT P1, [R5+URZ+0x22840], R0 ;  /* 0x02284000050075a7 */ /* 0x0010a4000802017f */
[----:B--2---:R-:W-:Y:S05]  /*24d00*/  @!P1 NANOSLEEP.SYNCS 0x989680 ;  /* 0x009896800000995d */ /* 0x004fea0003900000 */
[----:B------:R-:W2:Y:S02]  /*24d10*/  @!P1 SYNCS.PHASECHK.TRANS64 P1, [R5+URZ+0x22840], R0 ;  /* 0x02284000050095a7 */ /* 0x000ea4000802007f */
[----:B--2---:R-:W-:Y:S05]  /*24d20*/  @!P1 BRA `(.L_x_3182) ;  /* 0xfffffffc00f09947 */ /* 0x004fea000383ffff */
[----:B------:R-:W-:Y:S05]  /*24d30*/  BRA `(.L_x_3380) ;  /* 0xffffffa800f47947 */ /* 0x000fea000383ffff */
.L_x_3184:
[----:B--2---:R2:W3:Y:S02]  /*24d40*/  SYNCS.PHASECHK.TRANS64.TRYWAIT P1, [R25+URZ+0x22840], R2 ;  /* 0x02284002190075a7 */ /* 0x0044e4000802017f */
[----:B---3--:R-:W-:Y:S05]  /*24d50*/  @!P1 NANOSLEEP.SYNCS 0x989680 ;  /* 0x009896800000995d */ /* 0x008fea0003900000 */
[----:B------:R-:W3:Y:S02]  /*24d60*/  @!P1 SYNCS.PHASECHK.TRANS64 P1, [R25+URZ+0x22840], R2 ;  /* 0x02284002190095a7 */ /* 0x000ee4000802007f */
[----:B---3--:R-:W-:Y:S05]  /*24d70*/  @!P1 BRA `(.L_x_3184) ;  /* 0xfffffffc00f09947 */ /* 0x008fea000383ffff */
[----:B------:R-:W-:Y:S05]  /*24d80*/  BRA `(.L_x_3381) ;  /* 0xffffffac00007947 */ /* 0x000fea000383ffff */
.L_x_3186:
[----:B---3--:R3:W4:Y:S02]  /*24d90*/  SYNCS.PHASECHK.TRANS64.TRYWAIT P1, [R5+URZ+0x22860], R0 ;  /* 0x02286000050075a7 */ /* 0x008724000802017f */
[----:B----4-:R-:W-:Y:S05]  /*24da0*/  @!P1 NANOSLEEP.SYNCS 0x989680 ;  /* 0x009896800000995d */ /* 0x010fea0003900000 */
[----:B------:R-:W4:Y:S02]  /*24db0*/  @!P1 SYNCS.PHASECHK.TRANS64 P1, [R5+URZ+0x22860], R0 ;  /* 0x02286000050095a7 */ /* 0x000f24000802007f */
[----:B----4-:R-:W-:Y:S05]  /*24dc0*/  @!P1 BRA `(.L_x_3186) ;  /* 0xfffffffc00f09947 */ /* 0x010fea000383ffff */
[----:B------:R-:W-:Y:S05]  /*24dd0*/  BRA `(.L_x_3382) ;  /* 0xffffffa800fc7947 */ /* 0x000fea000383ffff */
.L_x_3383:
        /* <DEDUP_REMOVED lines=10> */
.L_x_6458:


//--------------------- .text._ZN7cutlass13device_kernelIN5flash11enable_sm90INS1_16FlashAttnFwdSm90INS1_25CollectiveMainloopFwdSm90ILi2EN4cute5tupleIJNS5_1CILi1EEES8_S8_EEENS6_IJNS7_ILi128EEENS7_ILi96EEENS7_ILi64EEEEEELi256ENS_6half_tEfNS_4arch4Sm90ELb0ELb1ELb0ELb1ELb1ELb0ELb1ELb1ELb0ELb1ELb0ELb0EEENS1_21CollectiveEpilogueFwdINS6_IJSA_NS7_ILi256EEESB_EEES9_SE_SG_Li256ELb1ELb1ELb0ELb0EEENS1_36VarlenDynamicPersistentTileSchedulerILi128ELi96ELi256ELi128ELb0ELb1ELb1ELb1ELb0ELb1EEEEEEEEEvNT_6ParamsE --------------------------
	.section	.text._ZN7cutlass13device_kernelIN5flash11enable_sm90INS1_16FlashAttnFwdSm90INS1_25CollectiveMainloopFwdSm90ILi2EN4cute5tupleIJNS5_1CILi1EEES8_S8_EEENS6_IJNS7_ILi128EEENS7_ILi96EEENS7_ILi64EEEEEELi256ENS_6half_tEfNS_4arch4Sm90ELb0ELb1ELb0ELb1ELb1ELb0ELb1ELb1ELb0ELb1ELb0ELb0EEENS1_21CollectiveEpilogueFwdINS6_IJSA_NS7_ILi256EEESB_EEES9_SE_SG_Li256ELb1ELb1ELb0ELb0EEENS1_36VarlenDynamicPersistentTileSchedulerILi128ELi96ELi256ELi128ELb0ELb1ELb1ELb1ELb0ELb1EEEEEEEEEvNT_6ParamsE,"ax",@progbits
	.align	128
.text._ZN7cutlass13device_kernelIN5flash11enable_sm90INS1_16FlashAttnFwdSm90INS1_25CollectiveMainloopFwdSm90ILi2EN4cute5tupleIJNS5_1CILi1EEES8_S8_EEENS6_IJNS7_ILi128EEENS7_ILi96EEENS7_ILi64EEEEEELi256ENS_6half_tEfNS_4arch4Sm90ELb0ELb1ELb0ELb1ELb1ELb0ELb1ELb1ELb0ELb1ELb0ELb0EEENS1_21CollectiveEpilogueFwdINS6_IJSA_NS7_ILi256EEESB_EEES9_SE_SG_Li256ELb1ELb1ELb0ELb0EEENS1_36VarlenDynamicPersistentTileSchedulerILi128ELi96ELi256ELi128ELb0ELb1ELb1ELb1ELb0ELb1EEEEEEEEEvNT_6ParamsE:
        .type           _ZN7cutlass13device_kernelIN5flash11enable_sm90INS1_16FlashAttnFwdSm90INS1_25CollectiveMainloopFwdSm90ILi2EN4cute5tupleIJNS5_1CILi1EEES8_S8_EEENS6_IJNS7_ILi128EEENS7_ILi96EEENS7_ILi64EEEEEELi256ENS_6half_tEfNS_4arch4Sm90ELb0ELb1ELb0ELb1ELb1ELb0ELb1ELb1ELb0ELb1ELb0ELb0EEENS1_21CollectiveEpilogueFwdINS6_IJSA_NS7_ILi256EEESB_EEES9_SE_SG_Li256ELb1ELb1ELb0ELb0EEENS1_36VarlenDynamicPersistentTileSchedulerILi128ELi96ELi256ELi128ELb0ELb1ELb1ELb1ELb0ELb1EEEEEEEEEvNT_6ParamsE,@function
        .size           _ZN7cutlass13device_kernelIN5flash11enable_sm90INS1_16FlashAttnFwdSm90INS1_25CollectiveMainloopFwdSm90ILi2EN4cute5tupleIJNS5_1CILi1EEES8_S8_EEENS6_IJNS7_ILi128EEENS7_ILi96EEENS7_ILi64EEEEEELi256ENS_6half_tEfNS_4arch4Sm90ELb0ELb1ELb0ELb1ELb1ELb0ELb1ELb1ELb0ELb1ELb0ELb0EEENS1_21CollectiveEpilogueFwdINS6_IJSA_NS7_ILi256EEESB_EEES9_SE_SG_Li256ELb1ELb1ELb0ELb0EEENS1_36VarlenDynamicPersistentTileSchedulerILi128ELi96ELi256ELi128ELb0ELb1ELb1ELb1ELb0ELb1EEEEEEEEEvNT_6ParamsE,(.L_x_6459 - _ZN7cutlass13device_kernelIN5flash11enable_sm90INS1_16FlashAttnFwdSm90INS1_25CollectiveMainloopFwdSm90ILi2EN4cute5tupleIJNS5_1CILi1EEES8_S8_EEENS6_IJNS7_ILi128EEENS7_ILi96EEENS7_ILi64EEEEEELi256ENS_6half_tEfNS_4arch4Sm90ELb0ELb1ELb0ELb1ELb1ELb0ELb1ELb1ELb0ELb1ELb0ELb0EEENS1_21CollectiveEpilogueFwdINS6_IJSA_NS7_ILi256EEESB_EEES9_SE_SG_Li256ELb1ELb1ELb0ELb0EEENS1_36VarlenDynamicPersistentTileSchedulerILi128ELi96ELi256ELi128ELb0ELb1ELb1ELb1ELb0ELb1EEEEEEEEEvNT_6ParamsE)
        .other          _ZN7cutlass13device_kernelIN5flash11enable_sm90INS1_16FlashAttnFwdSm90INS1_25CollectiveMainloopFwdSm90ILi2EN4cute5tupleIJNS5_1CILi1EEES8_S8_EEENS6_IJNS7_ILi128EEENS7_ILi96EEENS7_ILi64EEEEEELi256ENS_6half_tEfNS_4arch4Sm90ELb0ELb1ELb0ELb1ELb1ELb0ELb1ELb1ELb0ELb1ELb0ELb0EEENS1_21CollectiveEpilogueFwdINS6_IJSA_NS7_ILi256EEESB_EEES9_SE_SG_Li256ELb1ELb1ELb0ELb0EEENS1_36VarlenDynamicPersistentTileSchedulerILi128ELi96ELi256ELi128ELb0ELb1ELb1ELb1ELb0ELb1EEEEEEEEEvNT_6ParamsE,@"STO_CUDA_ENTRY STV_DEFAULT"
_ZN7cutlass13device_kernelIN5flash11enable_sm90INS1_16FlashAttnFwdSm90INS1_25CollectiveMainloopFwdSm90ILi2EN4cute5tupleIJNS5_1CILi1EEES8_S8_EEENS6_IJNS7_ILi128EEENS7_ILi96EEENS7_ILi64EEEEEELi256ENS_6half_tEfNS_4arch4Sm90ELb0ELb1ELb0ELb1ELb1ELb0ELb1ELb1ELb0ELb1ELb0ELb0EEENS1_21CollectiveEpilogueFwdINS6_IJSA_NS7_ILi256EEESB_EEES9_SE_SG_Li256ELb1ELb1ELb0ELb0EEENS1_36VarlenDynamicPersistentTileSchedulerILi128ELi96ELi256ELi128ELb0ELb1ELb1ELb1ELb0ELb1EEEEEEEEEvNT_6ParamsE:
        /* <DEDUP_REMOVED lines=47> */
.L_x_3384:
        /* <DEDUP_REMOVED lines=22> */
.L_x_3385:
        /* <DEDUP_REMOVED lines=18> */
.L_x_3386:
        /* <DEDUP_REMOVED lines=22> */
.L_x_3387:
        /* <DEDUP_REMOVED lines=23> */
.L_x_3388:
        /* <DEDUP_REMOVED lines=16> */
.L_x_3390:
[----:B------:R-:W-:-:S08]  /*0940*/  NOP ;  /* 0x0000000000007918 */ /* 0x000fd00000000000 */
[----:B------:R-:W1:Y:S02]  /*0950*/  USETMAXREG.TRY_ALLOC.CTAPOOL UP0, 0xe8 ;  /* 0x000000e8000079c8 */ /* 0x000e640008000600 */
[----:B-1----:R-:W-:-:S13]  /*0960*/  PLOP3.LUT P0, PT, PT, PT, UP0, 0x80, 0x0 ;  /* 0x000000000000781c */ /* 0x002fda0003f0f008 */
[----:B------:R-:W-:Y:S05]  /*0970*/  @!P0 BRA `(.L_x_3390) ;  /* 0xfffffffc00f08947 */ /* 0x000fea000383ffff */
[----:B------:R-:W-:Y:S01]  /*0980*/  ISETP.NE.AND P0, PT, R28, 0x1, PT ;  /* 0x000000011c00780c */ /* 0x000fe20003f05270 */
[----:B------:R-:W1:Y:S08]  /*0990*/  S2UR UR13, SR_CgaCtaId ;  /* 0x00000000000d79c3 */ /* 0x000e700000008800 */
[----:B------:R-:W-:Y:S06]  /*09a0*/  BAR.ARV 0x8, 0x180 ;  /* 0x0206000000007b1d */ /* 0x000fec0000002000 */
[----:B------:R-:W-:Y:S01]  /*09b0*/  UMOV UR42, 0x400 ;  /* 0x00000400002a7882 */ /* 0x000fe20000000000 */
[----:B------:R-:W-:Y:S01]  /*09c0*/  ULDC UR4, c[0x0][0xd3c] ;  /* 0x00034f0000047ab9 */ /* 0x000fe20000000800 */
[----:B------:R-:W-:Y:S08]  /*09d0*/  @!P0 BAR.ARV 0x9, 0x100 ;  /* 0x0244000000008b1d */ /* 0x000ff00000002000 */
[----:B------:R-:W-:Y:S01]  /*09e0*/  BAR.SYNC.DEFER_BLOCKING 0x5, 0x180 ;  /* 0x0146000000007b1d */ /* 0x000fe20000010000 */
[----:B------:R-:W-:-:S02]  /*09f0*/  IADD3 R212, P1, R16, 0x1f0, RZ ;  /* 0x000001f010d47810 */ /* 0x000fc40007f3e0ff */
[----:B------:R-:W-:Y:S01]  /*0a00*/  IADD3 R214, P2, R16, 0x1fc, RZ ;  /* 0x000001fc10d67810 */ /* 0x000fe20007f5e0ff */
[----:B-1----:R-:W-:Y:S02]  /*0a10*/  ULEA UR42, UR13, UR42, 0x18 ;  /* 0x0000002a0d2a7291 */ /* 0x002fe4000f8ec03f */
[--C-:B------:R-:W-:Y:S01]  /*0a20*/  IMAD.X R211, RZ, RZ, R17.reuse, P1 ;  /* 0x000000ffffd37224 */ /* 0x100fe200008e0611 */
[----:B------:R-:W-:Y:S01]  /*0a30*/  STL.64 [R1+0x1f0], RZ ;  /* 0x0001f0ff01007387 */ /* 0x000fe20000100a00 */
[----:B------:R-:W-:-:S03]  /*0a40*/  IMAD.X R213, RZ, RZ, R17, P2 ;  /* 0x000000ffffd57224 */ /* 0x000fc600010e0611 */
[----:B------:R-:W-:Y:S04]  /*0a50*/  STL [R1+0x1f8], RZ ;  /* 0x0001f8ff01007387 */ /* 0x000fe80000100800 */
[----:B------:R-:W-:Y:S04]  /*0a60*/  STL [R1+0x1fc], RZ ;  /* 0x0001fcff01007387 */ /* 0x000fe80000100800 */
[----:B------:R-:W1:Y:S01]  /*0a70*/  LDS.128 R12, [UR42+0x324d0] ;  /* 0x0324d02aff0c7984 */ /* 0x000e620008000c00 */
[----:B------:R-:W-:Y:S06]  /*0a80*/  BAR.ARV 0x4, 0x180 ;  /* 0x0106000000007b1d */ /* 0x000fec0000002000 */
[----:B-1----:R-:W-:-:S13]  /*0a90*/  ISETP.GE.AND P0, PT, R15, UR4, PT ;  /* 0x000000040f007c0c */ /* 0x002fda000bf06270 */
[----:B------:R-:W-:Y:S05]  /*0aa0*/  @P0 EXIT ;  /* 0x000000000000094d */ /* 0x000fea0003800000 */
[----:B------:R-:W1:Y:S01]  /*0ab0*/  S2R R0, SR_TID.X ;  /* 0x0000000000007919 */ /* 0x000e620000002100 */
[----:B------:R-:W2:Y:S01]  /*0ac0*/  S2UR UR4, SR_SWINHI ;  /* 0x00000000000479c3 */ /* 0x000ea20000002f00 */
[----:B------:R-:W-:Y:S01]  /*0ad0*/  IMAD.MOV.U32 R197, RZ, RZ, 0x2 ;  /* 0x00000002ffc57424 */ /* 0x000fe200078e00ff */
[----:B------:R-:W-:Y:S01]  /*0ae0*/  R2UR UR12, R13 ;  /* 0x000000000d0c72ca */ /* 0x000fe200000e0000 */
[----:B------:R-:W-:Y:S01]  /*0af0*/  VIADD R207, R28, 0x8 ;  /* 0x000000081ccf7836 */ /* 0x000fe20000000000 */
[----:B------:R-:W-:Y:S02]  /*0b00*/  R2UR UR5, R15 ;  /* 0x000000000f0572ca */ /* 0x000fe400000e0000 */
[----:B------:R-:W-:Y:S02]  /*0b10*/  R2UR UR6, R14 ;  /* 0x000000000e0672ca */ /* 0x000fe400000e0000 */
[----:B------:R-:W-:Y:S01]  /*0b20*/  IADD3 R206, -R28, 0xb, RZ ;  /* 0x0000000b1cce7810 */ /* 0x000fe20007ffe1ff */
[----:B------:R-:W-:Y:S01]  /*0b30*/  UMOV UR58, UR42 ;  /* 0x0000002a003a7c82 */ /* 0x000fe20008000000 */
[----:B--2---:R-:W-:Y:S01]  /*0b40*/  UMOV UR59, UR4 ;  /* 0x00000004003b7c82 */ /* 0x004fe20008000000 */
[----:B-1----:R-:W-:-:S05]  /*0b50*/  VIADD R203, R0, 0xffffff80 ;  /* 0xffffff8000cb7836 */ /* 0x002fca0000000000 */
[----:B------:R-:W-:-:S04]  /*0b60*/  SHF.R.S32.HI R0, RZ, 0x1f, R203 ;  /* 0x0000001fff007819 */ /* 0x000fc800000114cb */
[CC--:B------:R-:W-:Y:S02]  /*0b70*/  LEA.HI R30, R0.reuse, R203.reuse, RZ, 0x7 ;  /* 0x000000cb001e7211 */ /* 0x0c0fe400078f38ff */
[-C--:B0-----:R-:W-:Y:S02]  /*0b80*/  LEA.HI R2, R0, R203.reuse, RZ, 0x4 ;  /* 0x000000cb00027211 */ /* 0x081fe400078f20ff */
[----:B------:R-:W-:Y:S02]  /*0b90*/  LOP3.LUT R210, R30, 0xffffff80, RZ, 0xc0, !PT ;  /* 0xffffff801ed27812 */ /* 0x000fe400078ec0ff */
[CC--:B------:R-:W-:Y:S02]  /*0ba0*/  LEA.HI R4, R0.reuse, R203.reuse, RZ, 0x5 ;  /* 0x000000cb00047211 */ /* 0x0c0fe400078f28ff */
[----:B------:R-:W-:Y:S01]  /*0bb0*/  SHF.R.S32.HI R7, RZ, 0x4, R2 ;  /* 0x00000004ff077819 */ /* 0x000fe20000011402 */
[----:B------:R-:W-:Y:S01]  /*0bc0*/  IMAD.IADD R210, R203, 0x1, -R210 ;  /* 0x00000001cbd27824 */ /* 0x000fe200078e0ad2 */
[----:B------:R-:W-:Y:S01]  /*0bd0*/  LEA.HI R8, R0, R203, RZ, 0x2 ;  /* 0x000000cb00087211 */ /* 0x000fe200078f10ff */
[----:B------:R-:W-:Y:S01]  /*0be0*/  IMAD.SHL.U32 R5, R4, 0x20, RZ ;  /* 0x0000002004057824 */ /* 0x000fe200078e00ff */
[----:B------:R-:W-:-:S02]  /*0bf0*/  LOP3.LUT R4, R2, 0x3fffff0, RZ, 0xc0, !PT ;  /* 0x03fffff002047812 */ /* 0x000fc400078ec0ff */
[----:B------:R-:W-:Y:S02]  /*0c00*/  SHF.R.S32.HI R3, RZ, 0x1f, R210 ;  /* 0x0000001fff037819 */ /* 0x000fe400000114d2 */
[----:B------:R-:W-:Y:S01]  /*0c10*/  LEA.HI R2, R2, R7, RZ, 0x1 ;  /* 0x0000000702027211 */ /* 0x000fe200078f08ff */
[----:B------:R-:W-:Y:S01]  /*0c20*/  IMAD.IADD R4, R203, 0x1, -R4 ;  /* 0x00000001cb047824 */ /* 0x000fe200078e0a04 */
[----:B------:R-:W-:Y:S02]  /*0c30*/  LEA.HI R29, R3, R210, RZ, 0x2 ;  /* 0x000000d2031d7211 */ /* 0x000fe400078f10ff */
[----:B------:R-:W-:Y:S02]  /*0c40*/  LOP3.LUT R9, R5, 0xfffffc00, RZ, 0xc0, !PT ;  /* 0xfffffc0005097812 */ /* 0x000fe400078ec0ff */
[----:B------:R-:W-:Y:S02]  /*0c50*/  LOP3.LUT R6, R2, 0x1ffffffe, RZ, 0xc0, !PT ;  /* 0x1ffffffe02067812 */ /* 0x000fe400078ec0ff */
[----:B------:R-:W-:Y:S01]  /*0c60*/  SHF.R.S32.HI R2, RZ, 0x2, R29 ;  /* 0x00000002ff027819 */ /* 0x000fe2000001141d */
[----:B------:R-:W-:Y:S01]  /*0c70*/  IMAD R9, R4, 0x40, R9 ;  /* 0x0000004004097824 */ /* 0x000fe200078e0209 */
[----:B------:R-:W-:Y:S01]  /*0c80*/  SHF.R.S32.HI R5, RZ, 0x1f, R29 ;  /* 0x0000001fff057819 */ /* 0x000fe2000001141d */
[----:B------:R-:W-:Y:S01]  /*0c90*/  IMAD.IADD R6, R7, 0x1, -R6 ;  /* 0x0000000107067824 */ /* 0x000fe200078e0a06 */
[----:B------:R-:W-:-:S02]  /*0ca0*/  LOP3.LUT R8, R8, 0xfffffffc, RZ, 0xc0, !PT ;  /* 0xfffffffc08087812 */ /* 0x000fc400078ec0ff */
[----:B------:R-:W-:Y:S01]  /*0cb0*/  LEA.HI R5, R5, R2, RZ, 0x3 ;  /* 0x0000000205057211 */ /* 0x000fe200078f18ff */
[----:B------:R-:W-:Y:S01]  /*0cc0*/  IMAD R6, R6, 0x8, R9 ;  /* 0x0000000806067824 */ /* 0x000fe200078e0209 */
[----:B------:R-:W-:Y:S01]  /*0cd0*/  LEA.HI R3, R3, R210, RZ, 0x5 ;  /* 0x000000d203037211 */ /* 0x000fe200078f28ff */
[----:B------:R-:W-:Y:S01]  /*0ce0*/  IMAD.IADD R8, R203, 0x1, -R8 ;  /* 0x00000001cb087824 */ /* 0x000fe200078e0a08 */
[----:B------:R-:W-:Y:S01]  /*0cf0*/  LOP3.LUT R5, R5, 0xfffffff8, RZ, 0xc0, !PT ;  /* 0xfffffff805057812 */ /* 0x000fe200078ec0ff */
[----:B------:R-:W-:Y:S01]  /*0d00*/  IMAD.WIDE R196, R6, R197, UR58 ;  /* 0x0000003a06c47e25 */ /* 0x000fe2000f8e02c5 */
[----:B------:R-:W-:Y:S02]  /*0d10*/  SHF.R.S32.HI R3, RZ, 0x5, R3 ;  /* 0x00000005ff037819 */ /* 0x000fe40000011403 */
[----:B------:R-:W-:Y:S01]  /*0d20*/  LEA.HI R4, R8, R8, RZ, 0x1 ;  /* 0x0000000808047211 */ /* 0x000fe200078f08ff */
[----:B------:R-:W-:Y:S01]  /*0d30*/  IMAD.IADD R2, R2, 0x1, -R5 ;  /* 0x0000000102027824 */ /* 0x000fe200078e0a05 */
[----:B------:R-:W-:-:S02]  /*0d40*/  IADD3 R9, P5, R196, 0x4000, RZ ;  /* 0x00004000c4097810 */ /* 0x000fc40007fbe0ff */
[----:B------:R-:W-:Y:S01]  /*0d50*/  LOP3.LUT R5, R4, 0x1ffffffe, RZ, 0xc0, !PT ;  /* 0x1ffffffe04057812 */ /* 0x000fe200078ec0ff */
[----:B------:R-:W-:Y:S01]  /*0d60*/  IMAD R31, R3, 0x10, R2 ;  /* 0x00000010031f7824 */ /* 0x000fe200078e0202 */
[C---:B------:R-:W-:Y:S02]  /*0d70*/  IADD3 R3, P3, R196.reuse, 0x20, RZ ;  /* 0x00000020c4037810 */ /* 0x040fe40007f7e0ff */
[----:B------:R-:W-:Y:S01]  /*0d80*/  IADD3 R13, P0, R196, 0x4040, RZ ;  /* 0x00004040c40d7810 */ /* 0x000fe20007f1e0ff */
[----:B------:R-:W-:Y:S01]  /*0d90*/  IMAD.IADD R33, R8, 0x1, -R5 ;  /* 0x0000000108217824 */ /* 0x000fe200078e0a05 */
[----:B------:R-:W-:Y:S02]  /*0da0*/  LOP3.LUT R2, R3, 0x380, RZ, 0xc0, !PT ;  /* 0x0000038003027812 */ /* 0x000fe400078ec0ff */
[----:B------:R-:W-:Y:S02]  /*0db0*/  LOP3.LUT R8, R9, 0x380, RZ, 0xc0, !PT ;  /* 0x0000038009087812 */ /* 0x000fe400078ec0ff */
[----:B------:R-:W-:-:S02]  /*0dc0*/  SHF.R.U64 R2, R2, 0x3, RZ ;  /* 0x0000000302027819 */ /* 0x000fc400000012ff */
[----:B------:R-:W-:Y:S02]  /*0dd0*/  IADD3 R7, P6, R196, 0x60, RZ ;  /* 0x00000060c4077810 */ /* 0x000fe40007fde0ff */
[----:B------:R-:W-:Y:S01]  /*0de0*/  LOP3.LUT R2, R2, R3, RZ, 0x3c, !PT ;  /* 0x0000000302027212 */ /* 0x000fe200078e3cff */
[----:B------:R-:W-:Y:S01]  /*0df0*/  IMAD.X R3, RZ, RZ, R197, P3 ;  /* 0x000000ffff037224 */ /* 0x000fe200018e06c5 */
[----:B------:R-:W-:Y:S02]  /*0e00*/  SHF.R.U64 R8, R8, 0x3, RZ ;  /* 0x0000000308087819 */ /* 0x000fe400000012ff */
[----:B------:R-:W-:Y:S02]  /*0e10*/  LOP3.LUT R12, R13, 0x380, RZ, 0xc0, !PT ;  /* 0x000003800d0c7812 */ /* 0x000fe400078ec0ff */
[----:B------:R-:W-:Y:S02]  /*0e20*/  SHF.R.S32.HI R217, RZ, 0x7, R30 ;  /* 0x00000007ffd97819 */ /* 0x000fe4000001141e */
[----:B------:R-:W-:-:S02]  /*0e30*/  LOP3.LUT R6, R7, 0x380, RZ, 0xc0, !PT ;  /* 0x0000038007067812 */ /* 0x000fc400078ec0ff */
[----:B------:R-:W-:Y:S01]  /*0e40*/  LOP3.LUT R8, R8, R9, RZ, 0x3c, !PT ;  /* 0x0000000908087212 */ /* 0x000fe200078e3cff */
[----:B------:R-:W-:Y:S01]  /*0e50*/  IMAD.X R9, RZ, RZ, R197, P5 ;  /* 0x000000ffff097224 */ /* 0x000fe200028e06c5 */
[----:B------:R-:W-:Y:S02]  /*0e60*/  MOV R2, R2 ;  /* 0x0000000200027202 */ /* 0x000fe40000000f00 */
[C---:B------:R-:W-:Y:S02]  /*0e70*/  IADD3 R5, P2, R196.reuse, 0x40, RZ ;  /* 0x00000040c4057810 */ /* 0x040fe40007f5e0ff */
[----:B------:R-:W-:Y:S01]  /*0e80*/  IADD3 R11, P1, R196, 0x4020, RZ ;  /* 0x00004020c40b7810 */ /* 0x000fe20007f3e0ff */
[----:B------:R0:W-:Y:S01]  /*0e90*/  STL [R1+0x454], R2 ;  /* 0x0004540201007387 */ /* 0x0001e20000100800 */
[----:B------:R-:W-:Y:S02]  /*0ea0*/  SHF.R.U64 R12, R12, 0x3, RZ ;  /* 0x000000030c0c7819 */ /* 0x000fe400000012ff */
[----:B------:R-:W-:-:S02]  /*0eb0*/  LEA.HI R30, R30, R217, RZ, 0x1 ;  /* 0x000000d91e1e7211 */ /* 0x000fc400078f08ff */
[----:B------:R-:W-:Y:S02]  /*0ec0*/  SHF.R.U64 R6, R6, 0x3, RZ ;  /* 0x0000000306067819 */ /* 0x000fe400000012ff */
[----:B------:R-:W-:Y:S02]  /*0ed0*/  LOP3.LUT R4, R5, 0x380, RZ, 0xc0, !PT ;  /* 0x0000038005047812 */ /* 0x000fe400078ec0ff */
[----:B------:R-:W-:Y:S02]  /*0ee0*/  LOP3.LUT R10, R11, 0x380, RZ, 0xc0, !PT ;  /* 0x000003800b0a7812 */ /* 0x000fe400078ec0ff */
[----:B------:R-:W-:Y:S01]  /*0ef0*/  LOP3.LUT R12, R12, R13, RZ, 0x3c, !PT ;  /* 0x0000000d0c0c7212 */ /* 0x000fe200078e3cff */
[----:B------:R-:W-:Y:S01]  /*0f00*/  IMAD.X R13, RZ, RZ, R197, P0 ;  /* 0x000000ffff0d7224 */ /* 0x000fe200000e06c5 */
[----:B0-----:R-:W-:Y:S02]  /*0f10*/  MOV R2, R8 ;  /* 0x0000000800027202 */ /* 0x001fe40000000f00 */
[----:B------:R-:W-:-:S02]  /*0f20*/  LOP3.LUT R30, R30, 0x3fffffe, RZ, 0xc0, !PT ;  /* 0x03fffffe1e1e7812 */ /* 0x000fc400078ec0ff */
[----:B------:R-:W-:Y:S01]  /*0f30*/  LOP3.LUT R6, R6, R7, RZ, 0x3c, !PT ;  /* 0x0000000706067212 */ /* 0x000fe200078e3cff */
[--C-:B------:R-:W-:Y:S01]  /*0f40*/  IMAD.X R7, RZ, RZ, R197.reuse, P6 ;  /* 0x000000ffff077224 */ /* 0x100fe200030e06c5 */
[----:B------:R-:W-:Y:S01]  /*0f50*/  SHF.R.U64 R4, R4, 0x3, RZ ;  /* 0x0000000304047819 */ /* 0x000fe200000012ff */
[----:B------:R0:W-:Y:S01]  /*0f60*/  STL [R1+0x448], R2 ;  /* 0x0004480201007387 */ /* 0x0001e20000100800 */
[----:B------:R-:W-:Y:S01]  /*0f70*/  SHF.R.U64 R10, R10, 0x3, RZ ;  /* 0x000000030a0a7819 */ /* 0x000fe200000012ff */
[----:B------:R-:W-:Y:S01]  /*0f80*/  IMAD.IADD R30, R217, 0x1, -R30 ;  /* 0x00000001d91e7824 */ /* 0x000fe200078e0a1e */
[----:B------:R-:W-:Y:S01]  /*0f90*/  LOP3.LUT R4, R4, R5, RZ, 0x3c, !PT ;  /* 0x0000000504047212 */ /* 0x000fe200078e3cff */
[--C-:B------:R-:W-:Y:S01]  /*0fa0*/  IMAD.X R5, RZ, RZ, R197.reuse, P2 ;  /* 0x000000ffff057224 */ /* 0x100fe200010e06c5 */
[----:B------:R-:W-:Y:S01]  /*0fb0*/  LOP3.LUT R10, R10, R11, RZ, 0x3c, !PT ;  /* 0x0000000b0a0a7212 */ /* 0x000fe200078e3cff */
[----:B------:R-:W-:Y:S01]  /*0fc0*/  IMAD.X R11, RZ, RZ, R197, P1 ;  /* 0x000000ffff0b7224 */ /* 0x000fe200008e06c5 */
[----:B------:R-:W-:Y:S01]  /*0fd0*/  MOV R3, R6 ;  /* 0x0000000600037202 */ /* 0x000fe20000000f00 */
[----:B------:R-:W-:Y:S01]  /*0fe0*/  IMAD R204, R30, 0x40, R31 ;  /* 0x000000401ecc7824 */ /* 0x000fe200078e021f */
[----:B------:R-:W-:-:S02]  /*0ff0*/  LEA.HI R0, R0, R203, RZ, 0x3 ;  /* 0x000000cb00007211 */ /* 0x000fc400078f18ff */
[----:B0-----:R-:W-:Y:S01]  /*1000*/  MOV R2, R12 ;  /* 0x0000000c00027202 */ /* 0x001fe20000000f00 */
[----:B------:R0:W-:Y:S01]  /*1010*/  STL [R1+0x44c], R3 ;  /* 0x00044c0301007387 */ /* 0x0001e20000100800 */
[----:B------:R-:W-:Y:S02]  /*1020*/  SHF.R.S32.HI R208, RZ, 0x3, R0 ;  /* 0x00000003ffd07819 */ /* 0x000fe40000011400 */
[----:B------:R-:W-:Y:S01]  /*1030*/  MOV R4, R4 ;  /* 0x0000000400047202 */ /* 0x000fe20000000f00 */
[----:B------:R1:W-:Y:S01]  /*1040*/  STL [R1+0x440], R2 ;  /* 0x0004400201007387 */ /* 0x0003e20000100800 */
[C---:B------:R-:W-:Y:S02]  /*1050*/  IADD3 R19, P2, R196.reuse, 0x8020, RZ ;  /* 0x00008020c4137810 */ /* 0x040fe40007f5e0ff */
[----:B------:R-:W-:Y:S01]  /*1060*/  IADD3 R27, P1, R196, 0xc060, RZ ;  /* 0x0000c060c41b7810 */ /* 0x000fe20007f3e0ff */
[----:B------:R2:W-:Y:S01]  /*1070*/  STL [R1+0x450], R4 ;  /* 0x0004500401007387 */ /* 0x0005e20000100800 */
[----:B------:R-:W-:-:S02]  /*1080*/  LOP3.LUT R18, R19, 0x380, RZ, 0xc0, !PT ;  /* 0x0000038013127812 */ /* 0x000fc400078ec0ff */
[----:B0-----:R-:W-:Y:S02]  /*1090*/  MOV R3, R10 ;  /* 0x0000000a00037202 */ /* 0x001fe40000000f00 */
[----:B------:R-:W-:Y:S02]  /*10a0*/  IADD3 R15, P4, R196, 0x4060, RZ ;  /* 0x00004060c40f7810 */ /* 0x000fe40007f9e0ff */
[----:B-1----:R-:W-:Y:S01]  /*10b0*/  LOP3.LUT R2, R0, 0xfffffff8, RZ, 0xc0, !PT ;  /* 0xfffffff800027812 */ /* 0x002fe200078ec0ff */
[----:B------:R-:W-:Y:S01]  /*10c0*/  IMAD R0, R33, 0x8, R204 ;  /* 0x0000000821007824 */ /* 0x000fe200078e02cc */
[----:B------:R2:W-:Y:S01]  /*10d0*/  STL [R1+0x444], R3 ;  /* 0x0004440301007387 */ /* 0x0005e20000100800 */
[C---:B------:R-:W-:Y:S02]  /*10e0*/  IADD3 R223, P3, R196.reuse, 0x8000, RZ ;  /* 0x00008000c4df7810 */ /* 0x040fe40007f7e0ff */
[C---:B------:R-:W-:Y:S01]  /*10f0*/  IADD3 R21, P6, R196.reuse, 0x8040, RZ ;  /* 0x00008040c4157810 */ /* 0x040fe20007fde0ff */
[----:B------:R2:W-:Y:S01]  /*1100*/  STL [R1+0x458], R0 ;  /* 0x0004580001007387 */ /* 0x0005e20000100800 */
[----:B------:R-:W-:Y:S01]  /*1110*/  IADD3 R25, P5, R196, 0x8060, RZ ;  /* 0x00008060c4197810 */ /* 0x000fe20007fbe0ff */
[----:B------:R-:W-:Y:S01]  /*1120*/  IMAD.IADD R209, R203, 0x1, -R2 ;  /* 0x00000001cbd17824 */ /* 0x000fe200078e0a02 */
[----:B------:R-:W-:-:S02]  /*1130*/  SHF.R.U64 R18, R18, 0x3, RZ ;  /* 0x0000000312127819 */ /* 0x000fc400000012ff */
[----:B------:R-:W-:Y:S01]  /*1140*/  LOP3.LUT R26, R27, 0x380, RZ, 0xc0, !PT ;  /* 0x000003801b1a7812 */ /* 0x000fe200078ec0ff */
[----:B------:R-:W-:Y:S01]  /*1150*/  IMAD.SHL.U32 R189, R209, 0x8, RZ ;  /* 0x00000008d1bd7824 */ /* 0x000fe200078e00ff */
[----:B------:R-:W-:Y:S01]  /*1160*/  LOP3.LUT R14, R15, 0x380, RZ, 0xc0, !PT ;  /* 0x000003800f0e7812 */ /* 0x000fe200078ec0ff */
[----:B------:R-:W-:Y:S01]  /*1170*/  IMAD R209, R209, 0x20, R208 ;  /* 0x00000020d1d17824 */ /* 0x000fe200078e02d0 */
[----:B------:R-:W-:Y:S01]  /*1180*/  LOP3.LUT R222, R223, 0x380, RZ, 0xc0, !PT ;  /* 0x00000380dfde7812 */ /* 0x000fe200078ec0ff */
[----:B------:R-:W-:Y:S01]  /*1190*/  VIADD R191, R189, 0x40 ;  /* 0x00000040bdbf7836 */ /* 0x000fe20000000000 */
[----:B------:R-:W-:Y:S01]  /*11a0*/  LOP3.LUT R20, R21, 0x380, RZ, 0xc0, !PT ;  /* 0x0000038015147812 */ /* 0x000fe200078ec0ff */
[----:B------:R-:W-:Y:S01]  /*11b0*/  VIADD R190, R189, 0x80 ;  /* 0x00000080bdbe7836 */ /* 0x000fe20000000000 */
[----:B------:R-:W-:Y:S01]  /*11c0*/  LOP3.LUT R24, R25, 0x380, RZ, 0xc0, !PT ;  /* 0x0000038019187812 */ /* 0x000fe200078ec0ff */
[----:B------:R-:W-:Y:S01]  /*11d0*/  VIADD R192, R189, 0xc0 ;  /* 0x000000c0bdc07836 */ /* 0x000fe20000000000 */
[----:B------:R-:W-:Y:S01]  /*11e0*/  LOP3.LUT R18, R18, R19, RZ, 0x3c, !PT ;  /* 0x0000001312127212 */ /* 0x000fe200078e3cff */
[----:B------:R-:W-:Y:S01]  /*11f0*/  IMAD.X R19, RZ, RZ, R197, P2 ;  /* 0x000000ffff137224 */ /* 0x000fe200010e06c5 */
[----:B------:R-:W-:-:S02]  /*1200*/  SHF.R.U64 R26, R26, 0x3, RZ ;  /* 0x000000031a1a7819 */ /* 0x000fc400000012ff */
[----:B------:R-:W-:Y:S02]  /*1210*/  SHF.R.U64 R14, R14, 0x3, RZ ;  /* 0x000000030e0e7819 */ /* 0x000fe400000012ff */
[----:B------:R-:W-:Y:S02]  /*1220*/  SHF.R.U64 R222, R222, 0x3, RZ ;  /* 0x00000003dede7819 */ /* 0x000fe400000012ff */
        /* <DEDUP_REMOVED lines=13> */
[----:B------:R-:W-:Y:S01]  /*1300*/  MOV R221, R18 ;  /* 0x0000001200dd7202 */ /* 0x000fe20000000f00 */
[----:B------:R-:W-:Y:S01]  /*1310*/  IMAD.IADD R29, R210, 0x1, -R29 ;  /* 0x00000001d21d7824 */ /* 0x000fe200078e0a1d */
[----:B------:R-:W-:-:S02]  /*1320*/  IADD3 R181, P0, R16, 0x50, RZ ;  /* 0x0000005010b57810 */ /* 0x000fc40007f1e0ff */
[C---:B------:R-:W-:Y:S01]  /*1330*/  IADD3 R18, P1, R16.reuse, 0x11c, RZ ;  /* 0x0000011c10127810 */ /* 0x040fe20007f3e0ff */
[----:B------:R-:W-:Y:S01]  /*1340*/  IMAD.SHL.U32 R205, R29, 0x2, RZ ;  /* 0x000000021dcd7824 */ /* 0x000fe200078e00ff */
[----:B------:R-:W-:Y:S01]  /*1350*/  IADD3 R216, P2, R16, 0x200, RZ ;  /* 0x0000020010d87810 */ /* 0x000fe20007f5e0ff */
[--C-:B------:R-:W-:Y:S01]  /*1360*/  IMAD.X R195, RZ, RZ, R17.reuse, P0 ;  /* 0x000000ffffc37224 */ /* 0x100fe200000e0611 */
[----:B------:R-:W-:Y:S01]  /*1370*/  MOV R229, R14 ;  /* 0x0000000e00e57202 */ /* 0x000fe20000000f00 */
[--C-:B------:R-:W-:Y:S01]  /*1380*/  IMAD.X R157, RZ, RZ, R17.reuse, P1 ;  /* 0x000000ffff9d7224 */ /* 0x100fe200008e0611 */
[----:B------:R-:W-:Y:S01]  /*1390*/  MOV R222, R222 ;  /* 0x000000de00de7202 */ /* 0x000fe20000000f00 */
[----:B------:R-:W-:Y:S01]  /*13a0*/  IMAD.X R215, RZ, RZ, R17, P2 ;  /* 0x000000ffffd77224 */ /* 0x000fe200010e0611 */
[----:B------:R-:W-:Y:S02]  /*13b0*/  MOV R220, R20 ;  /* 0x0000001400dc7202 */ /* 0x000fe40000000f00 */
[----:B------:R-:W-:-:S02]  /*13c0*/  MOV R219, R24 ;  /* 0x0000001800db7202 */ /* 0x000fc40000000f00 */
[----:B------:R-:W-:Y:S02]  /*13d0*/  MOV R218, R26 ;  /* 0x0000001a00da7202 */ /* 0x000fe40000000f00 */
[----:B------:R-:W-:Y:S02]  /*13e0*/  SHF.R.S32.HI R201, RZ, 0x1f, R189 ;  /* 0x0000001fffc97819 */ /* 0x000fe400000114bd */
[----:B------:R-:W-:Y:S02]  /*13f0*/  SHF.R.S32.HI R200, RZ, 0x1f, R191 ;  /* 0x0000001fffc87819 */ /* 0x000fe400000114bf */
[----:B------:R-:W-:Y:S02]  /*1400*/  SHF.R.S32.HI R199, RZ, 0x1f, R190 ;  /* 0x0000001fffc77819 */ /* 0x000fe400000114be */
[----:B--2---:R-:W-:-:S07]  /*1410*/  SHF.R.S32.HI R198, RZ, 0x1f, R192 ;  /* 0x0000001fffc67819 */ /* 0x004fce00000114c0 */
.L_x_3523:
[----:B------:R-:W-:Y:S01]  /*1420*/  ULDC.64 UR8, c[0x0][0xb20] ;  /* 0x0002c80000087ab9 */ /* 0x000fe20000000a00 */
[----:B------:R-:W-:Y:S01]  /*1430*/  ULDC UR7, c[0x0][0x424] ;  /* 0x0001090000077ab9 */ /* 0x000fe20000000800 */
        /* <DEDUP_REMOVED lines=11> */
[----:B012---:R-:W-:Y:S02]  /*14f0*/  IMAD.U32 R2, RZ, RZ, UR8 ;  /* 0x00000008ff027e24 */ /* 0x007fe4000f8e00ff */
[----:B------:R-:W-:Y:S01]  /*1500*/  IMAD.U32 R3, RZ, RZ, UR9 ;  /* 0x00000009ff037e24 */ /* 0x000fe2000f8e00ff */
[----:B------:R-:W-:-:S04]  /*1510*/  @UP1 UIMAD.WIDE UR8, UR5, 0x4, UR10 ;  /* 0x00000004050818a5 */ /* 0x000fc8000f8e020a */
[----:B------:R-:W2:Y:S02]  /*1520*/  @P0 LDG.E R2, desc[UR36][R2.64] ;  /* 0x0000002402020981 */ /* 0x000ea4000c1e1900 */
[----:B------:R-:W-:Y:S02]  /*1530*/  IMAD.U32 R4, RZ, RZ, UR8 ;  /* 0x00000008ff047e24 */ /* 0x000fe4000f8e00ff */
[----:B------:R-:W-:Y:S01]  /*1540*/  IMAD.U32 R5, RZ, RZ, UR9 ;  /* 0x00000009ff057e24 */ /* 0x000fe2000f8e00ff */
[----:B------:R-:W-:-:S04]  /*1550*/  ULDC.64 UR8, c[0x0][0x418] ;  /* 0x0001060000087ab9 */ /* 0x000fc80000000a00 */
[----:B---3--:R-:W3:Y:S01]  /*1560*/  @P2 LDG.E R4, desc[UR36][R4.64] ;  /* 0x0000002404042981 */ /* 0x008ee2000c1e1900 */
[----:B------:R-:W-:Y:S01]  /*1570*/  UISETP.NE.U32.AND UP0, UPT, UR8, URZ, UPT ;  /* 0x0000003f0800728c */ /* 0x000fe2000bf05070 */
[----:B------:R-:W-:Y:S01]  /*1580*/  UMOV UR4, URZ ;  /* 0x0000003f00047c82 */ /* 0x000fe20008000000 */
[----:B------:R-:W-:Y:S02]  /*1590*/  ULDC UR43, c[0x0][0x288] ;  /* 0x0000a200002b7ab9 */ /* 0x000fe40000000800 */
[----:B------:R-:W-:Y:S01]  /*15a0*/  UISETP.NE.AND.EX UP0, UPT, UR9, URZ, UPT, UP0 ;  /* 0x0000003f0900728c */ /* 0x000fe2000bf05300 */
[----:B------:R-:W-:Y:S02]  /*15b0*/  UMOV UR61, UR6 ;  /* 0x00000006003d7c82 */ /* 0x000fe40008000000 */
[----:B------:R-:W-:Y:S01]  /*15c0*/  ULDC.64 UR8, c[0x0][0xb18] ;  /* 0x0002c60000087ab9 */ /* 0x000fe20000000a00 */
[----:B------:R-:W-:Y:S01]  /*15d0*/  USEL UR7, UR7, 0x1, UP0 ;  /* 0x0000000107077887 */ /* 0x000fe20008000000 */
[----:B------:R-:W-:-:S03]  /*15e0*/  ISETP.NE.U32.AND P1, PT, RZ, UR8, PT ;  /* 0x00000008ff007c0c */ /* 0x000fc6000bf25070 */
[----:B------:R-:W-:Y:S01]  /*15f0*/  UIMAD UR44, UR7, UR44, URZ ;  /* 0x0000002c072c72a4 */ /* 0x000fe2000f8e023f */
[----:B------:R-:W-:Y:S02]  /*1600*/  ISETP.NE.AND.EX P1, PT, RZ, UR9, PT, P1 ;  /* 0x00000009ff007c0c */ /* 0x000fe4000bf25310 */
[----:B--2---:R-:W-:Y:S02]  /*1610*/  @P0 R2UR UR4, R2 ;  /* 0x00000000020402ca */ /* 0x004fe400000e0000 */
[----:B---3--:R-:W-:Y:S01]  /*1620*/  @P2 R2UR UR43, R4 ;  /* 0x00000000042b22ca */ /* 0x008fe200000e0000 */
[----:B----4-:R-:W-:-:S14]  /*1630*/  @P2 BRA `(.L_x_3391) ;  /* 0x0000000000342947 */ /* 0x010fdc0003800000 */
        /* <DEDUP_REMOVED lines=13> */
.L_x_3391:
[----:B------:R-:W-:Y:S01]  /*1710*/  IMAD.U32 R202, RZ, RZ, UR5 ;  /* 0x00000005ffca7e24 */ /* 0x000fe2000f8e00ff */
[----:B------:R-:W-:Y:S06]  /*1720*/  @!P1 BRA `(.L_x_3392) ;  /* 0x00000000001c9947 */ /* 0x000fec0003800000 */
[----:B------:R-:W-:Y:S02]  /*1730*/  ULDC.64 UR6, c[0x0][0xb18] ;  /* 0x0002c60000067ab9 */ /* 0x000fe40000000a00 */
[----:B------:R-:W-:-:S06]  /*1740*/  UIMAD.WIDE UR6, UR5, 0x4, UR6 ;  /* 0x00000004050678a5 */ /* 0x000fcc000f8e0206 */
[----:B------:R-:W-:Y:S02]  /*1750*/  IMAD.U32 R2, RZ, RZ, UR6 ;  /* 0x00000006ff027e24 */ /* 0x000fe4000f8e00ff */
[----:B------:R-:W-:-:S05]  /*1760*/  IMAD.U32 R3, RZ, RZ, UR7 ;  /* 0x00000007ff037e24 */ /* 0x000fca000f8e00ff */
[----:B------:R-:W2:Y:S02]  /*1770*/  LDG.E R2, desc[UR36][R2.64] ;  /* 0x0000002402027981 */ /* 0x000ea4000c1e1900 */
[----:B--2---:R-:W-:Y:S01]  /*1780*/  R2UR UR44, R2 ;  /* 0x00000000022c72ca */ /* 0x004fe200000e0000 */
[----:B------:R-:W-:-:S14]  /*1790*/  BRA `(.L_x_3393) ;  /* 0x0000000000347947 */ /* 0x000fdc0003800000 */
.L_x_3392:
        /* <DEDUP_REMOVED lines=13> */
.L_x_3393:
[----:B------:R-:W2:Y:S01]  /*1870*/  LDL R0, [R1+0x470] ;  /* 0x0004700001007983 */ /* 0x000ea20000100800 */
[----:B------:R-:W-:Y:S01]  /*1880*/  UIADD3 UR11, UP0, UR58, 0x32430, URZ ;  /* 0x000324303a0b7890 */ /* 0x000fe2000ff1e03f */
[----:B------:R-:W-:Y:S01]  /*1890*/  IMAD.U32 R15, RZ, RZ, UR13 ;  /* 0x0000000dff0f7e24 */ /* 0x000fe2000f8e00ff */
[----:B------:R-:W-:Y:S01]  /*18a0*/  UIADD3 UR9, UP1, UR58, 0x32440, URZ ;  /* 0x000324403a097890 */ /* 0x000fe2000ff3e03f */
[----:B------:R-:W-:Y:S01]  /*18b0*/  IMAD.MOV.U32 R5, RZ, RZ, 0x80 ;  /* 0x00000080ff057424 */ /* 0x000fe200078e00ff */
[----:B------:R-:W-:Y:S01]  /*18c0*/  UIADD3 UR7, UP2, UR58, 0x32450, URZ ;  /* 0x000324503a077890 */ /* 0x000fe2000ff5e03f */
[----:B------:R-:W-:Y:S01]  /*18d0*/  IMAD.MOV.U32 R13, RZ, RZ, 0x80 ;  /* 0x00000080ff0d7424 */ /* 0x000fe200078e00ff */
[----:B------:R-:W-:Y:S01]  /*18e0*/  UIADD3 UR5, UP3, UR58, 0x32460, URZ ;  /* 0x000324603a057890 */ /* 0x000fe2000ff7e03f */
[----:B------:R-:W-:Y:S01]  /*18f0*/  IMAD.MOV.U32 R14, RZ, RZ, 0x100 ;  /* 0x00000100ff0e7424 */ /* 0x000fe200078e00ff */
[----:B------:R-:W-:Y:S01]  /*1900*/  UIADD3.X UR13, URZ, UR59, URZ, UP0, !UPT ;  /* 0x0000003b3f0d7290 */ /* 0x000fe200087fe43f */
[----:B------:R-:W-:Y:S01]  /*1910*/  IMAD.U32 R2, RZ, RZ, UR11 ;  /* 0x0000000bff027e24 */ /* 0x000fe2000f8e00ff */
[----:B------:R-:W-:Y:S01]  /*1920*/  UIADD3.X UR8, URZ, UR59, URZ, UP2, !UPT ;  /* 0x0000003b3f087290 */ /* 0x000fe200097fe43f */
[----:B------:R-:W-:Y:S01]  /*1930*/  IMAD.U32 R8, RZ, RZ, UR7 ;  /* 0x00000007ff087e24 */ /* 0x000fe2000f8e00ff */
[----:B------:R-:W-:Y:S01]  /*1940*/  UIADD3.X UR10, URZ, UR59, URZ, UP1, !UPT ;  /* 0x0000003b3f0a7290 */ /* 0x000fe20008ffe43f */
[----:B------:R-:W-:Y:S01]  /*1950*/  IMAD.U32 R10, RZ, RZ, UR5 ;  /* 0x00000005ff0a7e24 */ /* 0x000fe2000f8e00ff */
[----:B------:R-:W-:Y:S01]  /*1960*/  UIADD3 UR44, -UR4, UR44, URZ ;  /* 0x0000002c042c7290 */ /* 0x000fe2000fffe13f */
[----:B------:R-:W-:Y:S01]  /*1970*/  IMAD.U32 R3, RZ, RZ, UR13 ;  /* 0x0000000dff037e24 */ /* 0x000fe2000f8e00ff */
[----:B------:R-:W-:Y:S01]  /*1980*/  USHF.L.U32 UR60, UR12, 0x7, URZ ;  /* 0x000000070c3c7899 */ /* 0x000fe2000800063f */
[----:B------:R-:W-:Y:S01]  /*1990*/  IMAD.U32 R9, RZ, RZ, UR8 ;  /* 0x00000008ff097e24 */ /* 0x000fe2000f8e00ff */
[----:B------:R-:W-:Y:S01]  /*19a0*/  ULDC UR4, c[0x0][0x448] ;  /* 0x0001120000047ab9 */ /* 0x000fe20000000800 */
[----:B------:R-:W-:Y:S01]  /*19b0*/  STL.64 [R1+0x30], R14 ;  /* 0x0000300e01007387 */ /* 0x000fe20000100a00 */
[----:B------:R-:W-:Y:S01]  /*19c0*/  UISETP.NE.AND UP4, UPT, UR4, 0x1, UPT ;  /* 0x000000010400788c */ /* 0x000fe2000bf85270 */
[C---:B------:R-:W-:Y:S01]  /*19d0*/  IADD3 R47, P0, R16.reuse, 0x410, RZ ;  /* 0x00000410102f7810 */ /* 0x040fe20007f1e0ff */
[----:B------:R-:W-:Y:S01]  /*19e0*/  UIADD3 UR8, UR60, 0x7f, URZ ;  /* 0x0000007f3c087890 */ /* 0x000fe2000fffe03f */
[----:B------:R-:W-:Y:S01]  /*19f0*/  STL.64 [R1+0x18], R2 ;  /* 0x0000180201007387 */ /* 0x000fe20000100a00 */
[----:B------:R-:W-:Y:S01]  /*1a00*/  ULDC UR4, c[0x0][0x20] ;  /* 0x0000080000047ab9 */ /* 0x000fe20000000800 */
[----:B------:R-:W-:Y:S01]  /*1a10*/  UIADD3 UR38, UR44, 0x1, -UR43 ;  /* 0x000000012c267890 */ /* 0x000fe2000fffe82b */
[----:B------:R-:W-:Y:S01]  /*1a20*/  VIADD R19, R181, -UR4 ;  /* 0x80000004b5137c36 */ /* 0x000fe20008000000 */
[----:B------:R-:W-:Y:S01]  /*1a30*/  ULDC.64 UR4, c[0x0][0xad8] ;  /* 0x0002b60000047ab9 */ /* 0x000fe20000000a00 */
[----:B------:R-:W-:Y:S01]  /*1a40*/  STL.128 [R1+0x410], RZ ;  /* 0x000410ff01007387 */ /* 0x000fe20000100c00 */
[----:B------:R-:W-:Y:S01]  /*1a50*/  UISETP.GE.AND UP0, UPT, UR5, 0x1, UPT ;  /* 0x000000010500788c */ /* 0x000fe2000bf06270 */
[----:B------:R-:W-:Y:S01]  /*1a60*/  IADD3 R45, P1, R16, 0x28, RZ ;  /* 0x00000028102d7810 */ /* 0x000fe20007f3e0ff */
[----:B------:R-:W-:Y:S01]  /*1a70*/  UP2UR UR39, UPR, URZ, 0x10 ;  /* 0x000000103f277883 */ /* 0x000fe20008000000 */
[----:B------:R-:W-:Y:S01]  /*1a80*/  STL.128 [R1+0x420], RZ ;  /* 0x000420ff01007387 */ /* 0x000fe20000100c00 */
[----:B------:R-:W-:Y:S01]  /*1a90*/  UP2UR UR41, UPR, URZ, 0x1 ;  /* 0x000000013f297883 */ /* 0x000fe20008000000 */
[--C-:B------:R-:W-:Y:S01]  /*1aa0*/  IMAD.X R48, RZ, RZ, R17.reuse, P0 ;  /* 0x000000ffff307224 */ /* 0x100fe200000e0611 */
[----:B------:R-:W-:Y:S01]  /*1ab0*/  PLOP3.LUT P2, PT, PT, PT, UP0, 0x40, 0x0 ;  /* 0x000000000000781c */ /* 0x000fe20003f4e808 */
[----:B------:R-:W-:Y:S01]  /*1ac0*/  STL.128 [R1+0x200], RZ ;  /* 0x000200ff01007387 */ /* 0x000fe20000100c00 */
[----:B------:R-:W-:-:S03]  /*1ad0*/  IMAD.X R46, RZ, RZ, R17, P1 ;  /* 0x000000ffff2e7224 */ /* 0x000fc600008e0611 */
        /* <DEDUP_REMOVED lines=33> */
[----:B--2---:R-:W-:-:S02]  /*1cf0*/  R2UR UR6, R0 ;  /* 0x00000000000672ca */ /* 0x004fc400000e0000 */
[----:B------:R-:W0:Y:S11]  /*1d00*/  LDC R0, c[0x0][0xa80] ;  /* 0x0002a000ff007b82 */ /* 0x000e360000000800 */
[----:B------:R-:W-:-:S02]  /*1d10*/  IMAD.U32 R12, RZ, RZ, UR6 ;  /* 0x00000006ff0c7e24 */ /* 0x000fc4000f8e00ff */
[----:B------:R-:W-:Y:S01]  /*1d20*/  IMAD.U32 R4, RZ, RZ, UR6 ;  /* 0x00000006ff047e24 */ /* 0x000fe2000f8e00ff */
[----:B------:R-:W-:Y:S02]  /*1d30*/  UIADD3.X UR6, URZ, UR59, URZ, UP3, !UPT ;  /* 0x0000003b3f067290 */ /* 0x000fe40009ffe43f */
[----:B------:R-:W-:Y:S04]  /*1d40*/  STL.128 [R1], R12 ;  /* 0x0000000c01007387 */ /* 0x000fe80000100c00 */
[----:B------:R1:W-:Y:S01]  /*1d50*/  STL.64 [R1+0x28], R4 ;  /* 0x0000280401007387 */ /* 0x0003e20000100a00 */
[----:B------:R-:W-:Y:S01]  /*1d60*/  IMAD.U32 R11, RZ, RZ, UR6 ;  /* 0x00000006ff0b7e24 */ /* 0x000fe2000f8e00ff */
[----:B------:R-:W-:Y:S02]  /*1d70*/  @UP4 ULDC UR6, c[0x0][0x44c] ;  /* 0x0001130000064ab9 */ /* 0x000fe40000000800 */
[----:B0-----:R0:W-:Y:S01]  /*1d80*/  STL [R1+0x430], R0 ;  /* 0x0004300001007387 */ /* 0x0011e20000100800 */
[----:B------:R-:W-:-:S03]  /*1d90*/  UIMAD.WIDE.U32 UR6, UR8, UR6, URZ ;  /* 0x00000006080672a5 */ /* 0x000fc6000f8e003f */
[----:B------:R2:W-:Y:S01]  /*1da0*/  STL.128 [R1+0x40], R8 ;  /* 0x0000400801007387 */ /* 0x0005e20000100c00 */
[----:B-1----:R-:W-:Y:S01]  /*1db0*/  IMAD.U32 R4, RZ, RZ, UR9 ;  /* 0x00000009ff047e24 */ /* 0x002fe2000f8e00ff */
[----:B------:R-:W-:Y:S01]  /*1dc0*/  @UP4 ULDC UR9, c[0x0][0x450] ;  /* 0x0001140000094ab9 */ /* 0x000fe20000000800 */
[----:B------:R-:W-:Y:S01]  /*1dd0*/  IMAD.U32 R5, RZ, RZ, UR10 ;  /* 0x0000000aff057e24 */ /* 0x000fe2000f8e00ff */
[----:B------:R-:W-:Y:S01]  /*1de0*/  @UP4 USHF.R.U32.HI UR8, URZ, UR9, UR7 ;  /* 0x000000093f084299 */ /* 0x000fe20008011607 */
[----:B0-----:R-:W-:-:S03]  /*1df0*/  IMAD.U32 R0, RZ, RZ, UR12 ;  /* 0x0000000cff007e24 */ /* 0x001fc6000f8e00ff */
[----:B------:R2:W-:Y:S01]  /*1e00*/  STL.64 [R1+0x20], R4 ;  /* 0x0000200401007387 */ /* 0x0005e20000100a00 */
[----:B------:R-:W-:-:S03]  /*1e10*/  UIADD3 UR6, UR38, UR8, URZ ;  /* 0x0000000826067290 */ /* 0x000fc6000fffe03f */
[----:B------:R2:W-:Y:S01]  /*1e20*/  STL [R19], R0 ;  /* 0x0000000013007387 */ /* 0x0005e20000100800 */
[----:B------:R-:W-:Y:S01]  /*1e30*/  UIADD3 UR4, UR6, UR4, URZ ;  /* 0x0000000406047290 */ /* 0x000fe2000fffe03f */
[----:B------:R-:W-:Y:S11]  /*1e40*/  @P2 BRA `(.L_x_3394) ;  /* 0x0000000000442947 */ /* 0x000ff60003800000 */
        /* <DEDUP_REMOVED lines=10> */
.L_x_3395:
[----:B------:R-:W-:-:S11]  /*1ef0*/  UISETP.NE.AND UP0, UPT, UR5, 0x1, UPT ;  /* 0x000000010500788c */ /* 0x000fd6000bf05270 */
[----:B------:R-:W-:Y:S02]  /*1f00*/  @UP0 ULDC.64 UR10, c[0x0][0xae0] ;  /* 0x0002b800000a0ab9 */ /* 0x000fe40000000a00 */
[----:B------:R-:W-:-:S04]  /*1f10*/  UIMAD.WIDE.U32 UR6, UR8, UR10, URZ ;  /* 0x0000000a080672a5 */ /* 0x000fc8000f8e003f */
[----:B------:R-:W-:-:S12]  /*1f20*/  @UP0 USHF.R.U32.HI UR8, URZ, UR11, UR7 ;  /* 0x0000000b3f080299 */ /* 0x000fd80008011607 */
.L_x_3396:
[----:B------:R-:W-:-:S04]  /*1f30*/  UIMAD UR8, UR8, UR5, UR5 ;  /* 0x00000005080872a4 */ /* 0x000fc8000f8e0205 */
[----:B------:R-:W-:-:S04]  /*1f40*/  UISETP.LT.AND UP0, UPT, UR4, UR8, UPT ;  /* 0x000000080400728c */ /* 0x000fc8000bf01270 */
[----:B------:R-:W-:-:S12]  /*1f50*/  USEL UR4, UR4, UR8, UP0 ;  /* 0x0000000804047287 */ /* 0x000fd80008000000 */
.L_x_3394:
        /* <DEDUP_REMOVED lines=34> */
.L_x_3398:
[----:B------:R-:W-:-:S11]  /*2180*/  UISETP.NE.AND UP0, UPT, UR5, 0x1, UPT ;  /* 0x000000010500788c */ /* 0x000fd6000bf05270 */
[----:B------:R-:W-:Y:S02]  /*2190*/  @UP0 ULDC.64 UR10, c[0x0][0xae0] ;  /* 0x0002b800000a0ab9 */ /* 0x000fe40000000a00 */
[----:B------:R-:W-:-:S04]  /*21a0*/  UIMAD.WIDE.U32 UR6, UR4, UR10, URZ ;  /* 0x0000000a040672a5 */ /* 0x000fc8000f8e003f */
[----:B------:R-:W-:-:S12]  /*21b0*/  @UP0 USHF.R.U32.HI UR4, URZ, UR11, UR7 ;  /* 0x0000000b3f040299 */ /* 0x000fd80008011607 */
.L_x_3399:
[----:B------:R-:W-:-:S04]  /*21c0*/  UIMAD UR4, UR4, UR5, URZ ;  /* 0x00000005040472a4 */ /* 0x000fc8000f8e023f */
[----:B------:R-:W-:-:S04]  /*21d0*/  UISETP.LT.AND UP0, UPT, UR8, UR4, UPT ;  /* 0x000000040800728c */ /* 0x000fc8000bf01270 */
[----:B------:R-:W-:-:S12]  /*21e0*/  USEL UR8, UR8, UR4, !UP0 ;  /* 0x0000000408087287 */ /* 0x000fd8000c000000 */
.L_x_3397:
        /* <DEDUP_REMOVED lines=9> */
[----:B--2---:R-:W0:Y:S01]  /*2280*/  SHFL.IDX PT, R0, R217, RZ, 0x1f ;  /* 0x00001fffd9007589 */ /* 0x004e2200000e0000 */
        /* <DEDUP_REMOVED lines=87> */
.L_x_3401:
[----:B------:R-:W1:Y:S01]  /*2800*/  S2R R20, SR_TID.X ;  /* 0x0000000000147919 */ /* 0x000e620000002100 */
[----:B------:R-:W2:Y:S01]  /*2810*/  LDC R0, c[0x0][0x20] ;  /* 0x00000800ff007b82 */ /* 0x000ea20000000800 */
[----:B0-----:R-:W-:Y:S01]  /*2820*/  IADD3 R8, P0, R16, 0x100, RZ ;  /* 0x0000010010087810 */ /* 0x001fe20007f1e0ff */
[----:B------:R-:W-:Y:S01]  /*2830*/  IMAD.U32 R11, RZ, RZ, UR43 ;  /* 0x0000002bff0b7e24 */ /* 0x000fe2000f8e00ff */
[----:B------:R-:W-:Y:S01]  /*2840*/  STL.64 [R1+0x110], R24 ;  /* 0x0001101801007387 */ /* 0x000fe20000100a00 */
[----:B------:R-:W-:Y:S02]  /*2850*/  IMAD.U32 R13, RZ, RZ, UR44 ;  /* 0x0000002cff0d7e24 */ /* 0x000fe4000f8e00ff */
[----:B------:R-:W-:Y:S01]  /*2860*/  IMAD.X R9, RZ, RZ, R17, P0 ;  /* 0x000000ffff097224 */ /* 0x000fe200000e0611 */
[----:B------:R-:W-:Y:S01]  /*2870*/  STL.64 [R1+0x100], R204 ;  /* 0x000100cc01007387 */ /* 0x000fe20000100a00 */
[----:B------:R-:W0:Y:S03]  /*2880*/  LDC R15, c[0x0][0xad4] ;  /* 0x0002b500ff0f7b82 */ /* 0x000e260000000800 */
[----:B------:R3:W-:Y:S04]  /*2890*/  STL.64 [R1+0x108], R8 ;  /* 0x0001080801007387 */ /* 0x0007e80000100a00 */
[----:B------:R4:W-:Y:S01]  /*28a0*/  STL.U8 [R1+0x118], RZ ;  /* 0x000118ff01007387 */ /* 0x0009e20000100000 */
[----:B------:R-:W5:Y:S08]  /*28b0*/  LDC.64 R6, c[0x0][0x448] ;  /* 0x00011200ff067b82 */ /* 0x000f700000000a00 */
[----:B------:R-:W3:Y:S01]  /*28c0*/  LDC.64 R4, c[0x0][0xad8] ;  /* 0x0002b600ff047b82 */ /* 0x000ee20000000a00 */
[----:B--2---:R-:W-:-:S05]  /*28d0*/  IMAD.IADD R194, R18, 0x1, -R0 ;  /* 0x0000000112c27824 */ /* 0x004fca00078e0a00 */
[----:B------:R4:W-:Y:S01]  /*28e0*/  STL [R194+0x4], R11 ;  /* 0x0000040bc2007387 */ /* 0x0009e20000100800 */
[----:B-1----:R-:W-:Y:S01]  /*28f0*/  VIADD R203, R20, 0xffffff80 ;  /* 0xffffff8014cb7836 */ /* 0x002fe20000000000 */
[----:B------:R-:W1:Y:S02]  /*2900*/  LDC.64 R2, c[0x0][0xae0] ;  /* 0x0002b800ff027b82 */ /* 0x000e640000000a00 */
[----:B------:R4:W-:Y:S04]  /*2910*/  STL [R194+0x8], R13 ;  /* 0x0000080dc2007387 */ /* 0x0009e80000100800 */
[----:B0-----:R4:W-:Y:S02]  /*2920*/  STL [R194+0xc], R15 ;  /* 0x00000c0fc2007387 */ /* 0x0019e40000100800 */
[----:B------:R-:W0:Y:S02]  /*2930*/  LDC R10, c[0x0][0x450] ;  /* 0x00011400ff0a7b82 */ /* 0x000e240000000800 */
[----:B-----5:R4:W-:Y:S04]  /*2940*/  STL [R194+0x24], R6 ;  /* 0x00002406c2007387 */ /* 0x0209e80000100800 */
[----:B------:R4:W-:Y:S04]  /*2950*/  STL [R194+0x14], RZ ;  /* 0x000014ffc2007387 */ /* 0x0009e80000100800 */
[----:B------:R4:W-:Y:S04]  /*2960*/  STL [R194], R203 ;  /* 0x000000cbc2007387 */ /* 0x0009e80000100800 */
[----:B------:R4:W-:Y:S04]  /*2970*/  STL [R194+0x28], R7 ;  /* 0x00002807c2007387 */ /* 0x0009e80000100800 */
[----:B---3--:R4:W-:Y:S04]  /*2980*/  STL [R194+0x10], R4 ;  /* 0x00001004c2007387 */ /* 0x0089e80000100800 */
[----:B------:R4:W-:Y:S04]  /*2990*/  STL [R194+0x18], R5 ;  /* 0x00001805c2007387 */ /* 0x0009e80000100800 */
[----:B-1----:R4:W-:Y:S04]  /*29a0*/  STL [R194+0x1c], R2 ;  /* 0x00001c02c2007387 */ /* 0x0029e80000100800 */
[----:B------:R4:W-:Y:S04]  /*29b0*/  STL [R194+0x20], R3 ;  /* 0x00002003c2007387 */ /* 0x0009e80000100800 */
[----:B0-----:R4:W-:Y:S04]  /*29c0*/  STL [R194+0x2c], R10 ;  /* 0x00002c0ac2007387 */ /* 0x0019e80000100800 */
        /* <DEDUP_REMOVED lines=9> */
.L_x_3622:
[----:B------:R-:W-:Y:S05]  /*2a60*/  BSYNC B0 ;  /* 0x0000000000007941 */ /* 0x000fea0003800000 */
.L_x_3402:
[----:B------:R-:W2:Y:S04]  /*2a70*/  LDL R34, [R1] ;  /* 0x0000000001227983 */ /* 0x000ea80000100800 */
[----:B------:R1:W5:Y:S01]  /*2a80*/  LDL.64 R24, [R1+0x1f0] ;  /* 0x0001f00001187983 */ /* 0x0003620000100a00 */
[----:B------:R-:W-:Y:S01]  /*2a90*/  IMAD.MOV.U32 R10, RZ, RZ, R26 ;  /* 0x000000ffff0a7224 */ /* 0x000fe200078e001a */
[C---:B------:R-:W-:Y:S01]  /*2aa0*/  IADD3 R26, P0, R16.reuse, 0x14c, RZ ;  /* 0x0000014c101a7810 */ /* 0x040fe20007f1e0ff */
[----:B------:R-:W-:Y:S01]  /*2ab0*/  IMAD.MOV.U32 R11, RZ, RZ, R39 ;  /* 0x000000ffff0b7224 */ /* 0x000fe200078e0027 */
[C---:B------:R-:W-:Y:S01]  /*2ac0*/  IADD3 R6, P2, R16.reuse, 0x400, RZ ;  /* 0x0000040010067810 */ /* 0x040fe20007f5e0ff */
[----:B0-----:R-:W-:Y:S01]  /*2ad0*/  IMAD.MOV.U32 R8, RZ, RZ, R212 ;  /* 0x000000ffff087224 */ /* 0x001fe200078e00d4 */
[----:B------:R-:W-:Y:S01]  /*2ae0*/  IADD3 R20, P1, R16, 0x108, RZ ;  /* 0x0000010810147810 */ /* 0x000fe20007f3e0ff */
[----:B------:R-:W-:-:S02]  /*2af0*/  IMAD.MOV.U32 R9, RZ, RZ, R211 ;  /* 0x000000ffff097224 */ /* 0x000fc400078e00d3 */
[----:B------:R-:W-:Y:S02]  /*2b00*/  IMAD.U32 R12, RZ, RZ, UR58 ;  /* 0x0000003aff0c7e24 */ /* 0x000fe4000f8e00ff */
[----:B------:R-:W-:Y:S01]  /*2b10*/  IMAD.U32 R13, RZ, RZ, UR59 ;  /* 0x0000003bff0d7e24 */ /* 0x000fe2000f8e00ff */
[----:B------:R0:W-:Y:S01]  /*2b20*/  STL.128 [R1+0x150], R8 ;  /* 0x0001500801007387 */ /* 0x0001e20000100c00 */
[----:B------:R-:W-:Y:S01]  /*2b30*/  IMAD.MOV.U32 R14, RZ, RZ, R214 ;  /* 0x000000ffff0e7224 */ /* 0x000fe200078e00d6 */
[----:B------:R-:W-:Y:S05]  /*2b40*/  WARPSYNC.ALL ;  /* 0x0000000000007948 */ /* 0x000fea0003800000 */
[----:B------:R-:W-:Y:S01]  /*2b50*/  IMAD.MOV.U32 R15, RZ, RZ, R213 ;  /* 0x000000ffff0f7224 */ /* 0x000fe200078e00d5 */
[----:B------:R-:W-:Y:S01]  /*2b60*/  BSSY B0, `(.L_x_3404) ;  /* 0x0000031000007945 */ /* 0x000fe20003800000 */
[----:B------:R-:W-:-:S03]  /*2b70*/  IMAD.X R21, RZ, RZ, R17, P2 ;  /* 0x000000ffff157224 */ /* 0x000fc600010e0611 */
[----:B------:R3:W-:Y:S01]  /*2b80*/  STL.128 [R1+0x180], R12 ;  /* 0x0001800c01007387 */ /* 0x0007e20000100c00 */
[----:B0-----:R-:W-:Y:S02]  /*2b90*/  IMAD.MOV.U32 R8, RZ, RZ, R29 ;  /* 0x000000ffff087224 */ /* 0x001fe400078e001d */
[----:B------:R-:W-:Y:S02]  /*2ba0*/  IMAD.MOV.U32 R9, RZ, RZ, R42 ;  /* 0x000000ffff097224 */ /* 0x000fe400078e002a */
[----:B------:R-:W-:Y:S02]  /*2bb0*/  IMAD.MOV.U32 R10, RZ, RZ, R30 ;  /* 0x000000ffff0a7224 */ /* 0x000fe400078e001e */
[----:B------:R-:W-:-:S05]  /*2bc0*/  IMAD.MOV.U32 R11, RZ, RZ, R43 ;  /* 0x000000ffff0b7224 */ /* 0x000fca00078e002b */
[----:B------:R0:W-:Y:S01]  /*2bd0*/  STL.128 [R1+0x170], R8 ;  /* 0x0001700801007387 */ /* 0x0001e20000100c00 */
[----:B---3--:R-:W-:Y:S02]  /*2be0*/  IMAD.X R13, RZ, RZ, R17, P1 ;  /* 0x000000ffff0d7224 */ /* 0x008fe400008e0611 */
[----:B0-----:R-:W-:Y:S02]  /*2bf0*/  IMAD.MOV.U32 R8, RZ, RZ, R45 ;  /* 0x000000ffff087224 */ /* 0x001fe400078e002d */
[----:B------:R-:W-:Y:S02]  /*2c00*/  IMAD.MOV.U32 R9, RZ, RZ, R46 ;  /* 0x000000ffff097224 */ /* 0x000fe400078e002e */
[----:B------:R-:W-:Y:S02]  /*2c10*/  IMAD.MOV.U32 R10, RZ, RZ, R27 ;  /* 0x000000ffff0a7224 */ /* 0x000fe400078e001b */
[----:B------:R-:W-:Y:S02]  /*2c20*/  IMAD.MOV.U32 R11, RZ, RZ, R40 ;  /* 0x000000ffff0b7224 */ /* 0x000fe400078e0028 */
[----:B------:R-:W-:-:S03]  /*2c30*/  IMAD.X R27, RZ, RZ, R17, P0 ;  /* 0x000000ffff1b7224 */ /* 0x000fc600000e0611 */
[----:B------:R0:W-:Y:S02]  /*2c40*/  STL.128 [R1+0x190], R8 ;  /* 0x0001900801007387 */ /* 0x0001e40000100c00 */
[----:B0-----:R-:W-:Y:S02]  /*2c50*/  IMAD.MOV.U32 R8, RZ, RZ, R31 ;  /* 0x000000ffff087224 */ /* 0x001fe400078e001f */
[----:B------:R-:W-:Y:S02]  /*2c60*/  IMAD.MOV.U32 R9, RZ, RZ, R44 ;  /* 0x000000ffff097224 */ /* 0x000fe400078e002c */
[----:B------:R-:W-:Y:S02]  /*2c70*/  IMAD.MOV.U32 R10, RZ, RZ, R32 ;  /* 0x000000ffff0a7224 */ /* 0x000fe400078e0020 */
[----:B------:R-:W-:-:S05]  /*2c80*/  IMAD.MOV.U32 R11, RZ, RZ, R33 ;  /* 0x000000ffff0b7224 */ /* 0x000fca00078e0021 */
[----:B------:R0:W-:Y:S02]  /*2c90*/  STL.128 [R1+0x1a0], R8 ;  /* 0x0001a00801007387 */ /* 0x0001e40000100c00 */
[----:B0-----:R-:W-:Y:S02]  /*2ca0*/  IMAD.MOV.U32 R10, RZ, RZ, R26 ;  /* 0x000000ffff0a7224 */ /* 0x001fe400078e001a */
[----:B------:R-:W-:Y:S02]  /*2cb0*/  IMAD.MOV.U32 R11, RZ, RZ, R27 ;  /* 0x000000ffff0b7224 */ /* 0x000fe400078e001b */
[----:B------:R-:W-:Y:S01]  /*2cc0*/  IMAD.MOV.U32 R8, RZ, RZ, R6 ;  /* 0x000000ffff087224 */ /* 0x000fe200078e0006 */
[----:B------:R1:W-:Y:S01]  /*2cd0*/  BAR.SYNC.DEFER_BLOCKING R207, 0x100 ;  /* 0x000400cf0000751d */ /* 0x0003e20000010000 */
[----:B------:R-:W-:Y:S01]  /*2ce0*/  IMAD.MOV.U32 R9, RZ, RZ, R21 ;  /* 0x000000ffff097224 */ /* 0x000fe200078e0015 */
[----:B------:R-:W-:-:S05]  /*2cf0*/  IADD3 R6, P0, R16, 0x118, RZ ;  /* 0x0000011810067810 */ /* 0x000fca0007f1e0ff */
[----:B------:R-:W-:Y:S01]  /*2d00*/  IMAD.X R21, RZ, RZ, R17, P0 ;  /* 0x000000ffff157224 */ /* 0x000fe200000e0611 */
[----:B------:R0:W-:Y:S02]  /*2d10*/  STL.128 [R1+0x1b0], R8 ;  /* 0x0001b00801007387 */ /* 0x0001e40000100c00 */
[----:B0-----:R-:W-:Y:S02]  /*2d20*/  IMAD.MOV.U32 R8, RZ, RZ, R47 ;  /* 0x000000ffff087224 */ /* 0x001fe400078e002f */
[----:B------:R-:W-:Y:S02]  /*2d30*/  IMAD.MOV.U32 R9, RZ, RZ, R48 ;  /* 0x000000ffff097224 */ /* 0x000fe400078e0030 */
[----:B------:R-:W-:Y:S02]  /*2d40*/  IMAD.MOV.U32 R10, RZ, RZ, R20 ;  /* 0x000000ffff0a7224 */ /* 0x000fe400078e0014 */
[----:B------:R-:W-:Y:S02]  /*2d50*/  IMAD.MOV.U32 R11, RZ, RZ, R13 ;  /* 0x000000ffff0b7224 */ /* 0x000fe400078e000d */
[----:B------:R-:W-:-:S03]  /*2d60*/  IMAD.MOV.U32 R20, RZ, RZ, R6 ;  /* 0x000000ffff147224 */ /* 0x000fc600078e0006 */
[----:B------:R0:W-:Y:S04]  /*2d70*/  STL.128 [R1+0x1c0], R8 ;  /* 0x0001c00801007387 */ /* 0x0001e80000100c00 */
[----:B------:R-:W-:Y:S01]  /*2d80*/  STL.128 [R1+0x160], R20 ;  /* 0x0001601401007387 */ /* 0x000fe20000100c00 */
[----:B0-----:R-:W-:Y:S02]  /*2d90*/  IMAD.MOV.U32 R10, RZ, RZ, R28 ;  /* 0x000000ffff0a7224 */ /* 0x001fe400078e001c */
[----:B------:R-:W-:Y:S02]  /*2da0*/  IMAD.MOV.U32 R11, RZ, RZ, R41 ;  /* 0x000000ffff0b7224 */ /* 0x000fe400078e0029 */
[----:B------:R-:W-:Y:S02]  /*2db0*/  IMAD.MOV.U32 R8, RZ, RZ, R216 ;  /* 0x000000ffff087224 */ /* 0x000fe400078e00d8 */
        /* <DEDUP_REMOVED lines=11> */
.L_x_3405:
[----:B------:R-:W-:Y:S05]  /*2e70*/  BSYNC B0 ;  /* 0x0000000000007941 */ /* 0x000fea0003800000 */
.L_x_3404:
        /* <DEDUP_REMOVED lines=8> */
.L_x_3407:
[----:B------:R-:W-:Y:S05]  /*2f00*/  BSYNC B0 ;  /* 0x0000000000007941 */ /* 0x000fea0003800000 */
.L_x_3406:
[----:B------:R-:W-:Y:S04]  /*2f10*/  BSSY B0, `(.L_x_3408) ;  /* 0x0000004000007945 */ /* 0x000fe80003800000 */
[----:B-1----:R-:W-:Y:S05]  /*2f20*/  @P0 BRA `(.L_x_3409) ;  /* 0x0000000000080947 */ /* 0x002fea0003800000 */
[----:B------:R-:W1:Y:S02]  /*2f30*/  SYNCS.PHASECHK.TRANS64.TRYWAIT P0, [R24+URZ], R25 ;  /* 0x00000019180075a7 */ /* 0x000e64000800017f */
[----:B-1----:R-:W-:Y:S05]  /*2f40*/  @!P0 BRA `(.L_x_3410) ;  /* 0x00000254006c8947 */ /* 0x002fea0003800000 */
.L_x_3409:
[----:B------:R-:W-:Y:S05]  /*2f50*/  BSYNC B0 ;  /* 0x0000000000007941 */ /* 0x000fea0003800000 */
.L_x_3408:
        /* <DEDUP_REMOVED lines=58> */
.L_x_3623:
[----:B------:R-:W-:Y:S05]  /*3300*/  BSYNC B0 ;  /* 0x0000000000007941 */ /* 0x000fea0003800000 */
.L_x_3411:
[----:B------:R-:W2:Y:S04]  /*3310*/  LDL R10, [R1+0x28] ;  /* 0x00002800010a7983 */ /* 0x000ea80000100800 */
[----:B0-----:R0:W5:Y:S01]  /*3320*/  LDL.64 R8, [R1+0x1f0] ;  /* 0x0001f00001087983 */ /* 0x0011620000100a00 */
[----:B------:R-:W-:Y:S01]  /*3330*/  BSSY B0, `(.L_x_3413) ;  /* 0x0000005000007945 */ /* 0x000fe20003800000 */
[----:B--2---:R-:W-:-:S04]  /*3340*/  LOP3.LUT R10, R10, 0x1, RZ, 0xfc, !PT ;  /* 0x000000010a0a7812 */ /* 0x004fc800078efcff */
[----:B------:R-:W-:-:S13]  /*3350*/  ISETP.NE.AND P1, PT, R10, 0x3, PT ;  /* 0x000000030a00780c */ /* 0x000fda0003f25270 */
[----:B0-----:R-:W-:Y:S05]  /*3360*/  @!P1 BRA `(.L_x_3414) ;  /* 0x0000000000049947 */ /* 0x001fea0003800000 */
[----:B------:R-:W-:Y:S01]  /*3370*/  BPT.TRAP 0x1 ;  /* 0x000000040000795c */ /* 0x000fe20000300000 */
.L_x_3414:
[----:B------:R-:W-:Y:S05]  /*3380*/  BSYNC B0 ;  /* 0x0000000000007941 */ /* 0x000fea0003800000 */
.L_x_3413:
        /* <DEDUP_REMOVED lines=8> */
.L_x_3416:
[----:B------:R-:W-:Y:S05]  /*3410*/  BSYNC B0 ;  /* 0x0000000000007941 */ /* 0x000fea0003800000 */
.L_x_3415:
[----:B------:R-:W-:Y:S04]  /*3420*/  BSSY B0, `(.L_x_3417) ;  /* 0x0000004000007945 */ /* 0x000fe80003800000 */
[----:B-1----:R-:W-:Y:S05]  /*3430*/  @P0 BRA `(.L_x_3418) ;  /* 0x0000000000080947 */ /* 0x002fea0003800000 */
[----:B------:R-:W1:Y:S02]  /*3440*/  SYNCS.PHASECHK.TRANS64.TRYWAIT P0, [R8+URZ], R9 ;  /* 0x00000009080075a7 */ /* 0x000e64000800017f */
[----:B-1----:R-:W-:Y:S05]  /*3450*/  @!P0 BRA `(.L_x_3419) ;  /* 0x0000025000548947 */ /* 0x002fea0003800000 */
.L_x_3418:
[----:B------:R-:W-:Y:S05]  /*3460*/  BSYNC B0 ;  /* 0x0000000000007941 */ /* 0x000fea0003800000 */
.L_x_3417:
        /* <DEDUP_REMOVED lines=204> */
.L_x_3421:
[----:B------:R-:W-:Y:S05]  /*4130*/  BSYNC B0 ;  /* 0x0000000000007941 */ /* 0x000fea0003800000 */
.L_x_3420:
        /* <DEDUP_REMOVED lines=50> */
[----:B------:R-:W-:Y:S05]  /*4460*/  BSSY B0, `(.L_x_3422) ;  /* 0x000002c000007945 */ /* 0x000fea0003800000 */
        /* <DEDUP_REMOVED lines=8> */
[C---:B------:R-:W-:Y:S01]  /*44f0*/  IMAD R11, R8.reuse, -0x2, R11 ;  /* 0xfffffffe080b7824 */ /* 0x040fe200078e020b */
[----:B------:R-:W-:Y:S01]  /*4500*/  LOP3.LUT R10, RZ, R75, RZ, 0x33, !PT ;  /* 0x0000004bff0a7212 */ /* 0x000fe200078e33ff */
        /* <DEDUP_REMOVED lines=20> */
.L_x_3427:
[----:B------:R-:W-:Y:S05]  /*4650*/  BSYNC B2 ;  /* 0x0000000000027941 */ /* 0x000fea0003800000 */
.L_x_3426:
[----:B------:R-:W-:Y:S01]  /*4660*/  LOP3.LUT R11, RZ, R11, RZ, 0x33, !PT ;  /* 0x0000000bff0b7212 */ /* 0x000fe200078e33ff */
[----:B------:R-:W-:Y:S06]  /*4670*/  BRA `(.L_x_3428) ;  /* 0x0000000000187947 */ /* 0x000fec0003800000 */
.L_x_3425:
[----:B------:R-:W-:-:S13]  /*4680*/  ISETP.NE.AND P0, PT, R78, 0x1, PT ;  /* 0x000000014e00780c */ /* 0x000fda0003f05270 */
[----:B------:R-:W-:Y:S05]  /*4690*/  @!P0 BRA `(.L_x_3428) ;  /* 0x0000000000108947 */ /* 0x000fea0003800000 */
[----:B------:R-:W2:Y:S04]  /*46a0*/  LDL R10, [R194+0x1c] ;  /* 0x00001c00c20a7983 */ /* 0x000ea80000100800 */
[----:B------:R-:W3:Y:S01]  /*46b0*/  LDL R74, [R194+0x20] ;  /* 0x00002000c24a7983 */ /* 0x000ee20000100800 */
[----:B--2---:R-:W-:-:S05]  /*46c0*/  IMAD.HI.U32 R11, R11, R10, RZ ;  /* 0x0000000a0b0b7227 */ /* 0x004fca00078e00ff */
[----:B---3--:R-:W-:-:S07]  /*46d0*/  SHF.R.U32.HI R11, RZ, R74, R11 ;  /* 0x0000004aff0b7219 */ /* 0x008fce000001160b */
.L_x_3428:
[----:B------:R-:W-:Y:S05]  /*46e0*/  BSYNC B1 ;  /* 0x0000000000017941 */ /* 0x000fea0003800000 */
.L_x_3424:
[----:B------:R-:W-:-:S05]  /*46f0*/  IMAD R11, R78, R11, R20 ;  /* 0x0000000b4e0b7224 */ /* 0x000fca00078e0214 */
[----:B------:R-:W-:Y:S02]  /*4700*/  VIMNMX R8, R8, R11, !PT ;  /* 0x0000000b08087248 */ /* 0x000fe40007fe0100 */
[----:B------:R-:W-:-:S07]  /*4710*/  VIADDMNMX R9, R11, R78, R9, PT ;  /* 0x0000004e0b097246 */ /* 0x000fce0003800109 */
.L_x_3423:
[----:B------:R-:W-:Y:S05]  /*4720*/  BSYNC B0 ;  /* 0x0000000000007941 */ /* 0x000fea0003800000 */
.L_x_3422:
        /* <DEDUP_REMOVED lines=14> */
[C---:B------:R-:W-:Y:S02]  /*4810*/  ISETP.LT.OR P2, PT, R9.reuse, 0x11, P2 ;  /* 0x000000110900780c */ /* 0x040fe40001741670 */
        /* <DEDUP_REMOVED lines=117> */
.L_x_3434:
[----:B------:R-:W-:Y:S05]  /*4f70*/  BSYNC B2 ;  /* 0x0000000000027941 */ /* 0x000fea0003800000 */
.L_x_3433:
[----:B------:R-:W-:Y:S01]  /*4f80*/  LOP3.LUT R87, RZ, R87, RZ, 0x33, !PT ;  /* 0x00000057ff577212 */ /* 0x000fe200078e33ff */
[----:B------:R-:W-:Y:S06]  /*4f90*/  BRA `(.L_x_3435) ;  /* 0x0000000000187947 */ /* 0x000fec0003800000 */
.L_x_3432:
[----:B------:R-:W-:-:S13]  /*4fa0*/  ISETP.NE.AND P6, PT, R78, 0x1, PT ;  /* 0x000000014e00780c */ /* 0x000fda0003fc5270 */
[----:B------:R-:W-:Y:S05]  /*4fb0*/  @!P6 BRA `(.L_x_3435) ;  /* 0x000000000010e947 */ /* 0x000fea0003800000 */
[----:B------:R-:W2:Y:S04]  /*4fc0*/  LDL R10, [R194+0x1c] ;  /* 0x00001c00c20a7983 */ /* 0x000ea80000100800 */
[----:B------:R-:W3:Y:S01]  /*4fd0*/  LDL R12, [R194+0x20] ;  /* 0x00002000c20c7983 */ /* 0x000ee20000100800 */
[----:B--2---:R-:W-:-:S05]  /*4fe0*/  IMAD.HI.U32 R87, R87, R10, RZ ;  /* 0x0000000a57577227 */ /* 0x004fca00078e00ff */
[----:B---3--:R-:W-:-:S07]  /*4ff0*/  SHF.R.U32.HI R87, RZ, R12, R87 ;  /* 0x0000000cff577219 */ /* 0x008fce0000011657 */
.L_x_3435:
[----:B------:R-:W-:Y:S05]  /*5000*/  BSYNC B1 ;  /* 0x0000000000017941 */ /* 0x000fea0003800000 */
.L_x_3431:
[----:B------:R-:W-:-:S05]  /*5010*/  IMAD R87, R78, R87, R20 ;  /* 0x000000574e577224 */ /* 0x000fca00078e0214 */
[----:B------:R-:W-:Y:S02]  /*5020*/  VIADDMNMX R9, R87, R78, R9, PT ;  /* 0x0000004e57097246 */ /* 0x000fe40003800109 */
[----:B------:R-:W-:-:S07]  /*5030*/  VIMNMX R8, R8, R87, !PT ;  /* 0x0000005708087248 */ /* 0x000fce0007fe0100 */
.L_x_3430:
[----:B------:R-:W-:Y:S05]  /*5040*/  BSYNC B0 ;  /* 0x0000000000007941 */ /* 0x000fea0003800000 */
.L_x_3429:
        /* <DEDUP_REMOVED lines=10> */
[----:B------:R-:W4:Y:S01]  /*50f0*/  LDL R154, [R1+0x2e8] ;  /* 0x0002e800019a7983 */ /* 0x000f220000100800 */
[----:B------:R-:W-:Y:S02]  /*5100*/  ISETP.GT.AND P0, PT, R8, 0x9, !P0 ;  /* 0x000000090800780c */ /* 0x000fe40004704270 */
[----:B------:R-:W-:Y:S01]  /*5110*/  ISETP.NE.AND P1, PT, R25, RZ, PT ;  /* 0x000000ff1900720c */ /* 0x000fe20003f25270 */
[----:B------:R-:W2:Y:S01]  /*5120*/  LDL R30, [R1+0x210] ;  /* 0x00021000011e7983 */ /* 0x000ea20000100800 */
[----:B------:R-:W-:Y:S02]  /*5130*/  ISETP.LT.OR P0, PT, R9, 0xa, P0 ;  /* 0x0000000a0900780c */ /* 0x000fe40000701670 */
[----:B------:R-:W-:Y:S01]  /*5140*/  ISETP.NE.AND P6, PT, R28, RZ, PT ;  /* 0x000000ff1c00720c */ /* 0x000fe20003fc5270 */
[----:B------:R-:W4:Y:S01]  /*5150*/  LDL R228, [R1+0x2fc] ;  /* 0x0002fc0001e47983 */ /* 0x000f220000100800 */
[----:B------:R-:W-:-:S02]  /*5160*/  FSEL R93, R31, -INF , !P0 ;  /* 0xff8000001f5d7808 */ /* 0x000fc40004000000 */
[----:B------:R-:W-:Y:S01]  /*5170*/  ISETP.NE.AND P0, PT, R21, RZ, PT ;  /* 0x000000ff1500720c */ /* 0x000fe20003f05270 */
[----:B------:R-:W3:Y:S01]  /*5180*/  LDL R28, [R1+0x214] ;  /* 0x00021400011c7983 */ /* 0x000ee20000100800 */
[----:B------:R-:W-:Y:S02]  /*5190*/  FMNMX.FTZ R10, R85, R83, !PT ;  /* 0x00000053550a7209 */ /* 0x000fe40007810000 */
[----:B------:R-:W-:Y:S01]  /*51a0*/  ISETP.GT.AND P0, PT, R8, 0x10, !P0 ;  /* 0x000000100800780c */ /* 0x000fe20004704270 */
[----:B------:R-:W4:Y:S01]  /*51b0*/  LDL R60, [R1+0x22c] ;  /* 0x00022c00013c7983 */ /* 0x000f220000100800 */
[----:B------:R-:W-:Y:S02]  /*51c0*/  FMNMX.FTZ R10, R79, R10, !PT ;  /* 0x0000000a4f0a7209 */ /* 0x000fe40007810000 */
[----:B------:R-:W-:Y:S01]  /*51d0*/  ISETP.LT.OR P0, PT, R9, 0x11, P0 ;  /* 0x000000110900780c */ /* 0x000fe20000701670 */
[----:B------:R-:W4:Y:S01]  /*51e0*/  LDL R64, [R1+0x234] ;  /* 0x0002340001407983 */ /* 0x000f220000100800 */
[----:B------:R-:W-:-:S02]  /*51f0*/  FMNMX.FTZ R10, R81, R10, !PT ;  /* 0x0000000a510a7209 */ /* 0x000fc40007810000 */
[----:B------:R-:W-:Y:S01]  /*5200*/  FSEL R13, R34, -INF , !P0 ;  /* 0xff800000220d7808 */ /* 0x000fe20004000000 */
[----:B------:R-:W4:Y:S01]  /*5210*/  LDL R68, [R1+0x23c] ;  /* 0x00023c0001447983 */ /* 0x000f220000100800 */
[----:B------:R-:W-:Y:S02]  /*5220*/  ISETP.GT.AND P0, PT, R8, 0x11, !P1 ;  /* 0x000000110800780c */ /* 0x000fe40004f04270 */
[----:B------:R-:W-:Y:S01]  /*5230*/  ISETP.NE.AND P1, PT, R82, RZ, PT ;  /* 0x000000ff5200720c */ /* 0x000fe20003f25270 */
[----:B------:R-:W4:Y:S01]  /*5240*/  LDL R34, [R1+0x218] ;  /* 0x0002180001227983 */ /* 0x000f220000100800 */
[----:B------:R-:W-:Y:S02]  /*5250*/  ISETP.LT.OR P0, PT, R9, 0x12, P0 ;  /* 0x000000120900780c */ /* 0x000fe40000701670 */
[----:B------:R-:W-:Y:S01]  /*5260*/  FMNMX.FTZ R10, R137, R10, !PT ;  /* 0x0000000a890a7209 */ /* 0x000fe20007810000 */
[----:B------:R-:W4:Y:S01]  /*5270*/  LDL R72, [R1+0x244] ;  /* 0x0002440001487983 */ /* 0x000f220000100800 */
[----:B------:R-:W-:-:S02]  /*5280*/  FSEL R14, R35, -INF , !P0 ;  /* 0xff800000230e7808 */ /* 0x000fc40004000000 */
[----:B------:R-:W-:Y:S01]  /*5290*/  ISETP.GT.AND P0, PT, R8, 0x18, !P6 ;  /* 0x000000180800780c */ /* 0x000fe20007704270 */
[----:B------:R-:W4:Y:S01]  /*52a0*/  LDL R35, [R1+0x310] ;  /* 0x0003100001237983 */ /* 0x000f220000100800 */
[----:B------:R-:W-:Y:S02]  /*52b0*/  FMNMX.FTZ R10, R33, R10, !PT ;  /* 0x0000000a210a7209 */ /* 0x000fe40007810000 */
[----:B------:R-:W-:Y:S01]  /*52c0*/  ISETP.LT.OR P0, PT, R9, 0x19, P0 ;  /* 0x000000190900780c */ /* 0x000fe20000701670 */
[----:B------:R-:W4:Y:S01]  /*52d0*/  LDL R76, [R1+0x24c] ;  /* 0x00024c00014c7983 */ /* 0x000f220000100800 */
[----:B------:R-:W-:Y:S02]  /*52e0*/  ISETP.NE.AND P6, PT, R11, RZ, PT ;  /* 0x000000ff0b00720c */ /* 0x000fe40003fc5270 */
[----:B------:R-:W-:Y:S01]  /*52f0*/  FSEL R15, R38, -INF , !P0 ;  /* 0xff800000260f7808 */ /* 0x000fe20004000000 */
[----:B------:R-:W4:Y:S01]  /*5300*/  LDL R78, [R1+0x250] ;  /* 0x00025000014e7983 */ /* 0x000f220000100800 */
[----:B------:R-:W-:-:S02]  /*5310*/  ISETP.NE.AND P0, PT, R29, RZ, PT ;  /* 0x000000ff1d00720c */ /* 0x000fc40003f05270 */
[----:B------:R-:W-:Y:S01]  /*5320*/  FMNMX.FTZ R10, R133, R10, !PT ;  /* 0x0000000a850a7209 */ /* 0x000fe20007810000 */
[----:B------:R-:W4:Y:S01]  /*5330*/  LDL R29, [R1+0x1f0] ;  /* 0x0001f000011d7983 */ /* 0x000f220000100800 */
[----:B------:R-:W-:Y:S02]  /*5340*/  ISETP.GT.AND P0, PT, R8, 0x19, !P0 ;  /* 0x000000190800780c */ /* 0x000fe40004704270 */
[----:B------:R-:W-:Y:S01]  /*5350*/  FMNMX.FTZ R10, R131, R10, !PT ;  /* 0x0000000a830a7209 */ /* 0x000fe20007810000 */
[----:B------:R-:W4:Y:S01]  /*5360*/  LDL R38, [R1+0x21c] ;  /* 0x00021c0001267983 */ /* 0x000f220000100800 */
[----:B------:R-:W-:Y:S02]  /*5370*/  ISETP.LT.OR P0, PT, R9, 0x1a, P0 ;  /* 0x0000001a0900780c */ /* 0x000fe40000701670 */
[----:B------:R-:W-:Y:S01]  /*5380*/  FMNMX.FTZ R10, R223, R10, !PT ;  /* 0x0000000adf0a7209 */ /* 0x000fe20007810000 */
[----:B------:R-:W4:Y:S01]  /*5390*/  LDL R82, [R1+0x258] ;  /* 0x0002580001527983 */ /* 0x000f220000100800 */
[----:B------:R-:W-:-:S02]  /*53a0*/  FSEL R161, R39, -INF , !P0 ;  /* 0xff80000027a17808 */ /* 0x000fc40004000000 */
[----:B------:R-:W-:Y:S01]  /*53b0*/  ISETP.NE.AND P0, PT, R32, RZ, PT ;  /* 0x000000ff2000720c */ /* 0x000fe20003f05270 */
[----:B------:R-:W4:Y:S01]  /*53c0*/  LDL R86, [R1+0x260] ;  /* 0x0002600001567983 */ /* 0x000f220000100800 */
        /* <DEDUP_REMOVED lines=9> */
[----:B------:R-:W-:Y:S02]  /*5460*/  ISETP.NE.AND P0, PT, R36, RZ, PT ;  /* 0x000000ff2400720c */ /* 0x000fe40003f05270 */
[----:B------:R-:W-:Y:S01]  /*5470*/  FMNMX.FTZ R12, R73, R12, !PT ;  /* 0x0000000c490c7209 */ /* 0x000fe20007810000 */
[----:B------:R-:W4:Y:S01]  /*5480*/  LDL R42, [R1+0x200] ;  /* 0x00020000012a7983 */ /* 0x000f220000100800 */
[----:B------:R-:W-:Y:S02]  /*5490*/  ISETP.GT.AND P0, PT, R8, 0x21, !P0 ;  /* 0x000000210800780c */ /* 0x000fe40004704270 */
[----:B------:R-:W-:Y:S01]  /*54a0*/  FMNMX.FTZ R12, R77, R12, !PT ;  /* 0x0000000c4d0c7209 */ /* 0x000fe20007810000 */
[----:B------:R-:W4:Y:S01]  /*54b0*/  LDL R92, [R1+0x26c] ;  /* 0x00026c00015c7983 */ /* 0x000f220000100800 */
[----:B------:R-:W-:-:S02]  /*54c0*/  ISETP.LT.OR P0, PT, R9, 0x22, P0 ;  /* 0x000000220900780c */ /* 0x000fc40000701670 */
[----:B------:R-:W-:Y:S01]  /*54d0*/  FMNMX.FTZ R12, R185, R12, !PT ;  /* 0x0000000cb90c7209 */ /* 0x000fe20007810000 */
[----:B------:R-:W4:Y:S01]  /*54e0*/  LDL R94, [R1+0x270] ;  /* 0x00027000015e7983 */ /* 0x000f220000100800 */
[----:B------:R-:W-:Y:S02]  /*54f0*/  FSEL R158, R43, -INF , !P0 ;  /* 0xff8000002b9e7808 */ /* 0x000fe40004000000 */
[----:B------:R-:W-:Y:S01]  /*5500*/  ISETP.NE.AND P0, PT, R40, RZ, PT ;  /* 0x000000ff2800720c */ /* 0x000fe20003f05270 */
[----:B------:R-:W4:Y:S01]  /*5510*/  LDL R96, [R1+0x274] ;  /* 0x0002740001607983 */ /* 0x000f220000100800 */
[----:B------:R-:W-:Y:S02]  /*5520*/  FMNMX.FTZ R12, R53, R12, !PT ;  /* 0x0000000c350c7209 */ /* 0x000fe40007810000 */
[----:B------:R-:W-:Y:S01]  /*5530*/  ISETP.GT.AND P0, PT, R8, 0x28, !P0 ;  /* 0x000000280800780c */ /* 0x000fe20004704270 */
[----:B------:R-:W4:Y:S01]  /*5540*/  LDL R40, [R1+0x220] ;  /* 0x0002200001287983 */ /* 0x000f220000100800 */
[----:B------:R-:W-:-:S02]  /*5550*/  FMNMX.FTZ R12, R49, R12, !PT ;  /* 0x0000000c310c7209 */ /* 0x000fc40007810000 */
[----:B------:R-:W-:Y:S01]  /*5560*/  ISETP.LT.OR P0, PT, R9, 0x29, P0 ;  /* 0x000000290900780c */ /* 0x000fe20000701670 */
[----:B------:R-:W4:Y:S01]  /*5570*/  LDL R98, [R1+0x278] ;  /* 0x0002780001627983 */ /* 0x000f220000100800 */
[----:B------:R-:W-:Y:S02]  /*5580*/  FMNMX.FTZ R12, R57, R12, !PT ;  /* 0x0000000c390c7209 */ /* 0x000fe40007810000 */
[----:B------:R-:W-:Y:S01]  /*5590*/  FSEL R165, R46, -INF , !P0 ;  /* 0xff8000002ea57808 */ /* 0x000fe20004000000 */
[----:B------:R-:W4:Y:S01]  /*55a0*/  LDL R100, [R1+0x27c] ;  /* 0x00027c0001647983 */ /* 0x000f220000100800 */
[----:B------:R-:W-:Y:S02]  /*55b0*/  ISETP.NE.AND P0, PT, R44, RZ, PT ;  /* 0x000000ff2c00720c */ /* 0x000fe40003f05270 */
[----:B------:R-:W-:Y:S01]  /*55c0*/  FMNMX.FTZ R12, R37, R12, !PT ;  /* 0x0000000c250c7209 */ /* 0x000fe20007810000 */
[----:B------:R-:W4:Y:S01]  /*55d0*/  LDL R44, [R1+0x204] ;  /* 0x00020400012c7983 */ /* 0x000f220000100800 */
[----:B------:R-:W-:-:S02]  /*55e0*/  ISETP.GT.AND P0, PT, R8, 0x29, !P0 ;  /* 0x000000290800780c */ /* 0x000fc40004704270 */
[----:B------:R-:W-:Y:S01]  /*55f0*/  FMNMX.FTZ R12, R61, R12, !PT ;  /* 0x0000000c3d0c7209 */ /* 0x000fe20007810000 */
[----:B------:R-:W4:Y:S01]  /*5600*/  LDL R46, [R1+0x208] ;  /* 0x00020800012e7983 */ /* 0x000f220000100800 */
[----:B------:R-:W-:Y:S02]  /*5610*/  ISETP.LT.OR P0, PT, R9, 0x2a, P0 ;  /* 0x0000002a0900780c */ /* 0x000fe40000701670 */
[----:B------:R-:W-:Y:S01]  /*5620*/  FMNMX.FTZ R12, R41, R12, !PT ;  /* 0x0000000c290c7209 */ /* 0x000fe20007810000 */
[----:B------:R-:W4:Y:S01]  /*5630*/  LDL R102, [R1+0x280] ;  /* 0x0002800001667983 */ /* 0x000f220000100800 */
[----:B------:R-:W-:Y:S02]  /*5640*/  FSEL R171, R47, -INF , !P0 ;  /* 0xff8000002fab7808 */ /* 0x000fe40004000000 */
[----:B------:R-:W-:Y:S01]  /*5650*/  ISETP.NE.AND P0, PT, R74, RZ, PT ;  /* 0x000000ff4a00720c */ /* 0x000fe20003f05270 */
[----:B------:R-:W4:Y:S01]  /*5660*/  LDL R104, [R1+0x284] ;  /* 0x0002840001687983 */ /* 0x000f220000100800 */
[----:B------:R-:W-:-:S02]  /*5670*/  FMNMX.FTZ R12, R65, R12, !PT ;  /* 0x0000000c410c7209 */ /* 0x000fc40007810000 */
[C---:B------:R-:W-:Y:S01]  /*5680*/  ISETP.GT.AND P0, PT, R8.reuse, 0x30, !P0 ;  /* 0x000000300800780c */ /* 0x040fe20004704270 */
[----:B------:R-:W4:Y:S01]  /*5690*/  LDL R74, [R1+0x248] ;  /* 0x00024800014a7983 */ /* 0x000f220000100800 */
[----:B------:R-:W-:Y:S02]  /*56a0*/  FMNMX.FTZ R12, R45, R12, !PT ;  /* 0x0000000c2d0c7209 */ /* 0x000fe40007810000 */
[----:B------:R-:W-:Y:S01]  /*56b0*/  ISETP.LT.OR P0, PT, R9, 0x31, P0 ;  /* 0x000000310900780c */ /* 0x000fe20000701670 */
[----:B------:R-:W4:Y:S01]  /*56c0*/  LDL R106, [R1+0x288] ;  /* 0x00028800016a7983 */ /* 0x000f220000100800 */
[----:B------:R-:W-:Y:S02]  /*56d0*/  ISETP.GT.AND P2, PT, R8, 0x49, !P2 ;  /* 0x000000490800780c */ /* 0x000fe40005744270 */
[----:B------:R-:W-:Y:S01]  /*56e0*/  FSEL R19, R50, -INF , !P0 ;  /* 0xff80000032137808 */ /* 0x000fe20004000000 */
[----:B------:R-:W4:Y:S01]  /*56f0*/  LDL R108, [R1+0x28c] ;  /* 0x00028c00016c7983 */ /* 0x000f220000100800 */
[----:B------:R-:W-:-:S02]  /*5700*/  ISETP.NE.AND P0, PT, R48, RZ, PT ;  /* 0x000000ff3000720c */ /* 0x000fc40003f05270 */
[C---:B------:R-:W-:Y:S01]  /*5710*/  ISETP.GT.AND P3, PT, R8.reuse, 0x50, !P3 ;  /* 0x000000500800780c */ /* 0x040fe20005f64270 */
[----:B------:R-:W4:Y:S01]  /*5720*/  LDL R48, [R1+0x224] ;  /* 0x0002240001307983 */ /* 0x000f220000100800 */
[C---:B------:R-:W-:Y:S02]  /*5730*/  ISETP.GT.AND P0, PT, R8.reuse, 0x31, !P0 ;  /* 0x000000310800780c */ /* 0x040fe40004704270 */
[C---:B------:R-:W-:Y:S01]  /*5740*/  ISETP.LT.OR P2, PT, R9.reuse, 0x4a, P2 ;  /* 0x0000004a0900780c */ /* 0x040fe20001741670 */
[----:B------:R-:W4:Y:S01]  /*5750*/  LDL R110, [R1+0x290] ;  /* 0x00029000016e7983 */ /* 0x000f220000100800 */
[----:B------:R-:W-:Y:S02]  /*5760*/  ISETP.LT.OR P0, PT, R9, 0x32, P0 ;  /* 0x000000320900780c */ /* 0x000fe40000701670 */
[----:B------:R-:W-:Y:S01]  /*5770*/  ISETP.GT.AND P4, PT, R8, 0x51, !P4 ;  /* 0x000000510800780c */ /* 0x000fe20006784270 */
[----:B------:R-:W4:Y:S01]  /*5780*/  LDL R112, [R1+0x294] ;  /* 0x0002940001707983 */ /* 0x000f220000100800 */
[----:B------:R-:W-:-:S02]  /*5790*/  FSEL R156, R51, -INF , !P0 ;  /* 0xff800000339c7808 */ /* 0x000fc40004000000 */
[----:B------:R-:W-:Y:S01]  /*57a0*/  ISETP.NE.AND P0, PT, R80, RZ, PT ;  /* 0x000000ff5000720c */ /* 0x000fe20003f05270 */
[----:B------:R-:W4:Y:S01]  /*57b0*/  LDL R114, [R1+0x298] ;  /* 0x0002980001727983 */ /* 0x000f220000100800 */
[----:B------:R-:W-:Y:S02]  /*57c0*/  ISETP.LT.OR P3, PT, R9, 0x51, P3 ;  /* 0x000000510900780c */ /* 0x000fe40001f61670 */
[C---:B------:R-:W-:Y:S01]  /*57d0*/  ISETP.GT.AND P0, PT, R8.reuse, 0x38, !P0 ;  /* 0x000000380800780c */ /* 0x040fe20004704270 */
[----:B------:R-:W4:Y:S01]  /*57e0*/  LDL R80, [R1+0x254] ;  /* 0x0002540001507983 */ /* 0x000f220000100800 */
[----:B------:R-:W-:Y:S02]  /*57f0*/  FSEL R173, R63, -INF , !P2 ;  /* 0xff8000003fad7808 */ /* 0x000fe40005000000 */
[----:B------:R-:W-:Y:S01]  /*5800*/  ISETP.LT.OR P0, PT, R9, 0x39, P0 ;  /* 0x000000390900780c */ /* 0x000fe20000701670 */
[----:B------:R-:W4:Y:S01]  /*5810*/  LDL R116, [R1+0x29c] ;  /* 0x00029c0001747983 */ /* 0x000f220000100800 */
[----:B------:R-:W-:-:S02]  /*5820*/  ISETP.GT.AND P5, PT, R8, 0x58, !P5 ;  /* 0x000000580800780c */ /* 0x000fc40006fa4270 */
[----:B------:R-:W-:Y:S01]  /*5830*/  FSEL R159, R54, -INF , !P0 ;  /* 0xff800000369f7808 */ /* 0x000fe20004000000 */
[----:B------:R-:W4:Y:S01]  /*5840*/  LDL R118, [R1+0x2a0] ;  /* 0x0002a00001767983 */ /* 0x000f220000100800 */
[----:B------:R-:W-:Y:S02]  /*5850*/  ISETP.NE.AND P0, PT, R52, RZ, PT ;  /* 0x000000ff3400720c */ /* 0x000fe40003f05270 */
[C---:B------:R-:W-:Y:S01]  /*5860*/  ISETP.LT.OR P4, PT, R9.reuse, 0x52, P4 ;  /* 0x000000520900780c */ /* 0x040fe20002781670 */
[----:B------:R-:W4:Y:S01]  /*5870*/  LDL R120, [R1+0x2a4] ;  /* 0x0002a40001787983 */ /* 0x000f220000100800 */
[----:B------:R-:W-:Y:S02]  /*5880*/  ISETP.GT.AND P0, PT, R8, 0x39, !P0 ;  /* 0x000000390800780c */ /* 0x000fe40004704270 */
[----:B------:R-:W-:Y:S01]  /*5890*/  FSEL R174, R66, -INF , !P3 ;  /* 0xff80000042ae7808 */ /* 0x000fe20005800000 */
[----:B------:R-:W4:Y:S01]  /*58a0*/  LDL R122, [R1+0x2a8] ;  /* 0x0002a800017a7983 */ /* 0x000f220000100800 */
[----:B------:R-:W-:-:S02]  /*58b0*/  ISETP.LT.OR P0, PT, R9, 0x3a, P0 ;  /* 0x0000003a0900780c */ /* 0x000fc40000701670 */
[----:B------:R-:W-:Y:S01]  /*58c0*/  ISETP.LT.OR P5, PT, R9, 0x59, P5 ;  /* 0x000000590900780c */ /* 0x000fe20002fa1670 */
[----:B------:R-:W4:Y:S01]  /*58d0*/  LDL R66, [R1+0x238] ;  /* 0x0002380001427983 */ /* 0x000f220000100800 */
[----:B------:R-:W-:Y:S02]  /*58e0*/  FSEL R170, R55, -INF , !P0 ;  /* 0xff80000037aa7808 */ /* 0x000fe40004000000 */
[----:B------:R-:W-:Y:S01]  /*58f0*/  ISETP.GT.AND P0, PT, R8, 0x40, !P1 ;  /* 0x000000400800780c */ /* 0x000fe20004f04270 */
[----:B------:R-:W4:Y:S01]  /*5900*/  LDL R124, [R1+0x2ac] ;  /* 0x0002ac00017c7983 */ /* 0x000f220000100800 */
[----:B------:R-:W-:Y:S02]  /*5910*/  ISETP.NE.AND P1, PT, R84, RZ, PT ;  /* 0x000000ff5400720c */ /* 0x000fe40003f25270 */
[----:B------:R-:W-:Y:S01]  /*5920*/  ISETP.LT.OR P0, PT, R9, 0x41, P0 ;  /* 0x000000410900780c */ /* 0x000fe20000701670 */
[----:B------:R-:W4:Y:S01]  /*5930*/  LDL R84, [R1+0x25c] ;  /* 0x00025c0001547983 */ /* 0x000f220000100800 */
[----:B------:R-:W-:-:S02]  /*5940*/  ISETP.GT.AND P1, PT, R8, 0x48, !P1 ;  /* 0x000000480800780c */ /* 0x000fc40004f24270 */
[----:B------:R-:W-:Y:S01]  /*5950*/  FSEL R20, R58, -INF , !P0 ;  /* 0xff8000003a147808 */ /* 0x000fe20004000000 */
[----:B------:R-:W4:Y:S01]  /*5960*/  LDL R126, [R1+0x2b0] ;  /* 0x0002b000017e7983 */ /* 0x000f220000100800 */
[----:B------:R-:W-:Y:S02]  /*5970*/  ISETP.GT.AND P0, PT, R8, RZ, !P6 ;  /* 0x000000ff0800720c */ /* 0x000fe40007704270 */
[----:B------:R-:W-:Y:S01]  /*5980*/  ISETP.NE.AND P6, PT, R24, RZ, PT ;  /* 0x000000ff1800720c */ /* 0x000fe20003fc5270 */
[----:B------:R-:W4:Y:S01]  /*5990*/  LDL R58, [R1+0x228] ;  /* 0x00022800013a7983 */ /* 0x000f220000100800 */
[----:B------:R-:W-:Y:S02]  /*59a0*/  ISETP.LT.OR P0, PT, R9, 0x1, P0 ;  /* 0x000000010900780c */ /* 0x000fe40000701670 */
[----:B------:R-:W-:Y:S01]  /*59b0*/  FMNMX.FTZ R24, R69, R12, !PT ;  /* 0x0000000c45187209 */ /* 0x000fe20007810000 */
[----:B------:R-:W4:Y:S01]  /*59c0*/  LDL R128, [R1+0x2b4] ;  /* 0x0002b40001807983 */ /* 0x000f220000100800 */
[----:B------:R-:W-:-:S02]  /*59d0*/  FSEL R121, R26, -INF , !P0 ;  /* 0xff8000001a797808 */ /* 0x000fc40004000000 */
[----:B------:R-:W-:Y:S01]  /*59e0*/  ISETP.NE.AND P0, PT, R56, RZ, PT ;  /* 0x000000ff3800720c */ /* 0x000fe20003f05270 */
[----:B------:R-:W0:Y:S01]  /*59f0*/  SHFL.BFLY PT, R25, R24, 0x2, 0x1f ;  /* 0x0c401f0018197f89 */ /* 0x000e2200000e0000 */
[----:B------:R-:W-:Y:S02]  /*5a00*/  FMNMX.FTZ R10, R121, R89, !PT ;  /* 0x00000059790a7209 */ /* 0x000fe40007810000 */
[----:B------:R-:W-:Y:S01]  /*5a10*/  ISETP.GT.AND P0, PT, R8, 0x41, !P0 ;  /* 0x000000410800780c */ /* 0x000fe20004704270 */
[----:B------:R-:W4:Y:S01]  /*5a20*/  LDL R130, [R1+0x2b8] ;  /* 0x0002b80001827983 */ /* 0x000f220000100800 */
[----:B------:R-:W-:Y:S02]  /*5a30*/  FMNMX.FTZ R10, R91, R10, !PT ;  /* 0x0000000a5b0a7209 */ /* 0x000fe40007810000 */
[----:B------:R-:W-:Y:S01]  /*5a40*/  ISETP.LT.OR P0, PT, R9, 0x42, P0 ;  /* 0x000000420900780c */ /* 0x000fe20000701670 */
[----:B------:R-:W4:Y:S01]  /*5a50*/  LDL R132, [R1+0x2bc] ;  /* 0x0002bc0001847983 */ /* 0x000f220000100800 */
[----:B------:R-:W-:-:S02]  /*5a60*/  FMNMX.FTZ R10, R93, R10, !PT ;  /* 0x0000000a5d0a7209 */ /* 0x000fc40007810000 */
[----:B------:R-:W-:Y:S01]  /*5a70*/  ISETP.LT.OR P1, PT, R9, 0x49, P1 ;  /* 0x000000490900780c */ /* 0x000fe20000f21670 */
[----:B------:R-:W4:Y:S01]  /*5a80*/  LDL R134, [R1+0x2c0] ;  /* 0x0002c00001867983 */ /* 0x000f220000100800 */
[----:B------:R-:W-:Y:S02]  /*5a90*/  FMNMX.FTZ R11, R13, R10, !PT ;  /* 0x0000000a0d0b7209 */ /* 0x000fe40007810000 */
[----:B------:R-:W-:Y:S01]  /*5aa0*/  FSEL R164, R59, -INF , !P0 ;  /* 0xff8000003ba47808 */ /* 0x000fe20004000000 */
[----:B------:R-:W4:Y:S01]  /*5ab0*/  LDL R136, [R1+0x2c4] ;  /* 0x0002c40001887983 */ /* 0x000f220000100800 */
[----:B------:R-:W-:Y:S02]  /*5ac0*/  FMNMX.FTZ R10, R14, R11, !PT ;  /* 0x0000000b0e0a7209 */ /* 0x000fe40007810000 */
[----:B------:R-:W-:Y:S01]  /*5ad0*/  FSEL R172, R62, -INF , !P1 ;  /* 0xff8000003eac7808 */ /* 0x000fe20004800000 */
[----:B------:R-:W4:Y:S01]  /*5ae0*/  LDL R138, [R1+0x2c8] ;  /* 0x0002c800018a7983 */ /* 0x000f220000100800 */
[----:B------:R-:W-:-:S02]  /*5af0*/  FMNMX.FTZ R10, R15, R10, !PT ;  /* 0x0000000a0f0a7209 */ /* 0x000fc40007810000 */
[----:B------:R-:W-:Y:S01]  /*5b00*/  ISETP.GT.AND P0, PT, R8, 0x59, !P6 ;  /* 0x000000590800780c */ /* 0x000fe20007704270 */
[----:B------:R-:W4:Y:S01]  /*5b10*/  LDL R62, [R1+0x230] ;  /* 0x00023000013e7983 */ /* 0x000f220000100800 */
[----:B------:R-:W-:Y:S02]  /*5b20*/  FMNMX.FTZ R10, R161, R10, !PT ;  /* 0x0000000aa10a7209 */ /* 0x000fe40007810000 */
[----:B------:R-:W-:Y:S01]  /*5b30*/  FSEL R175, R67, -INF , !P4 ;  /* 0xff80000043af7808 */ /* 0x000fe20006000000 */
[----:B------:R-:W4:Y:S01]  /*5b40*/  LDL R140, [R1+0x2cc] ;  /* 0x0002cc00018c7983 */ /* 0x000f220000100800 */
[----:B------:R-:W-:Y:S02]  /*5b50*/  FMNMX.FTZ R11, R21, R10, !PT ;  /* 0x0000000a150b7209 */ /* 0x000fe40007810000 */
[----:B------:R-:W-:Y:S01]  /*5b60*/  ISETP.LT.OR P0, PT, R9, 0x5a, P0 ;  /* 0x0000005a0900780c */ /* 0x000fe20000701670 */
[----:B------:R-:W4:Y:S01]  /*5b70*/  LDL R142, [R1+0x2d0] ;  /* 0x0002d000018e7983 */ /* 0x000f220000100800 */
[----:B------:R-:W-:-:S02]  /*5b80*/  FMNMX.FTZ R10, R158, R11, !PT ;  /* 0x0000000b9e0a7209 */ /* 0x000fc40007810000 */
[----:B------:R-:W-:Y:S01]  /*5b90*/  FSEL R176, R70, -INF , !P5 ;  /* 0xff80000046b07808 */ /* 0x000fe20006800000 */
[----:B------:R-:W4:Y:S01]  /*5ba0*/  LDL R144, [R1+0x2d4] ;  /* 0x0002d40001907983 */ /* 0x000f220000100800 */
[----:B------:R-:W-:Y:S02]  /*5bb0*/  FMNMX.FTZ R10, R165, R10, !PT ;  /* 0x0000000aa50a7209 */ /* 0x000fe40007810000 */
[----:B------:R-:W-:Y:S01]  /*5bc0*/  FSEL R177, R71, -INF , !P0 ;  /* 0xff80000047b17808 */ /* 0x000fe20004000000 */
[----:B------:R-:W4:Y:S01]  /*5bd0*/  LDL R70, [R1+0x240] ;  /* 0x0002400001467983 */ /* 0x000f220000100800 */
[----:B------:R-:W-:Y:S02]  /*5be0*/  FMNMX.FTZ R10, R171, R10, !PT ;  /* 0x0000000aab0a7209 */ /* 0x000fe40007810000 */
[----:B0-----:R-:W-:Y:S01]  /*5bf0*/  FMNMX.FTZ R12, R24, R25, !PT ;  /* 0x00000019180c7209 */ /* 0x001fe20007810000 */
[----:B------:R-:W4:Y:S01]  /*5c00*/  LDL R146, [R1+0x2d8] ;  /* 0x0002d80001927983 */ /* 0x000f220000100800 */
[----:B------:R-:W-:-:S03]  /*5c10*/  FMNMX.FTZ R11, R19, R10, !PT ;  /* 0x0000000a130b7209 */ /* 0x000fc60007810000 */
        /* <DEDUP_REMOVED lines=20> */
[----:B------:R-:W0:Y:S01]  /*5d60*/  SHFL.BFLY PT, R9, R12, 0x1, 0x1f ;  /* 0x0c201f000c097f89 */ /* 0x000e2200000e0000 */
[----:B------:R-:W-:-:S03]  /*5d70*/  FMNMX.FTZ R25, R177, R8, !PT ;  /* 0x00000008b1197209 */ /* 0x000fc60007810000 */
[----:B------:R-:W4:Y:S04]  /*5d80*/  LDL R67, [R1+0x350] ;  /* 0x0003500001437983 */ /* 0x000f280000100800 */
[----:B------:R-:W-:Y:S04]  /*5d90*/  STL.64 [R1+0x410], R24 ;  /* 0x0004101801007387 */ /* 0x000fe80000100a00 */
[----:B------:R-:W4:Y:S04]  /*5da0*/  LDL R31, [R1+0x414] ;  /* 0x00041400011f7983 */ /* 0x000f280000100800 */
[----:B------:R-:W4:Y:S04]  /*5db0*/  LDL R71, [R1+0x358] ;  /* 0x0003580001477983 */ /* 0x000f280000100800 */
[----:B------:R-:W4:Y:S01]  /*5dc0*/  LDL R87, [R1+0x378] ;  /* 0x0003780001577983 */ /* 0x000f220000100800 */
[----:B0-----:R-:W-:-:S03]  /*5dd0*/  FMNMX.FTZ R10, R12, R9, !PT ;  /* 0x000000090c0a7209 */ /* 0x001fc60007810000 */
[----:B--2---:R0:W-:Y:S04]  /*5de0*/  STL [R1+0x210], R30 ;  /* 0x0002101e01007387 */ /* 0x0041e80000100800 */
[----:B------:R-:W2:Y:S04]  /*5df0*/  LDL.64 R8, [R1+0x88] ;  /* 0x0000880001087983 */ /* 0x000ea80000100a00 */
[----:B------:R-:W-:Y:S04]  /*5e00*/  STL [R1+0x410], R10 ;  /* 0x0004100a01007387 */ /* 0x000fe80000100800 */
[----:B------:R-:W2:Y:S04]  /*5e10*/  LDL R26, [R1+0x410] ;  /* 0x00041000011a7983 */ /* 0x000ea80000100800 */
[----:B---3--:R1:W-:Y:S04]  /*5e20*/  STL [R1+0x214], R28 ;  /* 0x0002141c01007387 */ /* 0x0083e80000100800 */
[----:B0-----:R-:W3:Y:S04]  /*5e30*/  LDL R30, [R1+0x3c8] ;  /* 0x0003c800011e7983 */ /* 0x001ee80000100800 */
[----:B----4-:R0:W-:Y:S04]  /*5e40*/  STL [R1+0x218], R34 ;  /* 0x0002182201007387 */ /* 0x0101e80000100800 */
[----:B-1----:R-:W4:Y:S04]  /*5e50*/  LDL R28, [R1+0x3c4] ;  /* 0x0003c400011c7983 */ /* 0x002f280000100800 */
[----:B------:R-:W3:Y:S04]  /*5e60*/  LDL R95, [R1+0x37c] ;  /* 0x00037c00015f7983 */ /* 0x000ee80000100800 */
[----:B0-----:R-:W3:Y:S04]  /*5e70*/  LDL R34, [R1+0x3d0] ;  /* 0x0003d00001227983 */ /* 0x001ee80000100800 */
[----:B------:R-:W3:Y:S04]  /*5e80*/  LDL R97, [R1+0x380] ;  /* 0x0003800001617983 */ /* 0x000ee80000100800 */
[----:B------:R-:W3:Y:S04]  /*5e90*/  LDL R99, [R1+0x384] ;  /* 0x0003840001637983 */ /* 0x000ee80000100800 */
[----:B------:R0:W-:Y:S04]  /*5ea0*/  STL [R1+0x21c], R38 ;  /* 0x00021c2601007387 */ /* 0x0001e80000100800 */
[----:B------:R-:W3:Y:S04]  /*5eb0*/  LDL R101, [R1+0x388] ;  /* 0x0003880001657983 */ /* 0x000ee80000100800 */
[----:B------:R-:W3:Y:S04]  /*5ec0*/  LDL R103, [R1+0x38c] ;  /* 0x00038c0001677983 */ /* 0x000ee80000100800 */
[----:B0-----:R-:W3:Y:S04]  /*5ed0*/  LDL R38, [R1+0x3d8] ;  /* 0x0003d80001267983 */ /* 0x001ee80000100800 */
[----:B------:R0:W-:Y:S04]  /*5ee0*/  STL [R1+0x20c], R32 ;  /* 0x00020c2001007387 */ /* 0x0001e80000100800 */
[----:B------:R-:W3:Y:S04]  /*5ef0*/  LDL R105, [R1+0x390] ;  /* 0x0003900001697983 */ /* 0x000ee80000100800 */
[----:B------:R-:W-:Y:S04]  /*5f00*/  STL [R1+0x200], R42 ;  /* 0x0002002a01007387 */ /* 0x000fe80000100800 */
[----:B0-----:R-:W3:Y:S04]  /*5f10*/  LDL R32, [R1+0x3cc] ;  /* 0x0003cc0001207983 */ /* 0x001ee80000100800 */
[----:B------:R-:W3:Y:S04]  /*5f20*/  LDL R107, [R1+0x394] ;  /* 0x00039400016b7983 */ /* 0x000ee80000100800 */
[----:B------:R-:W3:Y:S04]  /*5f30*/  LDL R109, [R1+0x398] ;  /* 0x00039800016d7983 */ /* 0x000ee80000100800 */
[----:B------:R0:W-:Y:S04]  /*5f40*/  STL [R1+0x220], R40 ;  /* 0x0002202801007387 */ /* 0x0001e80000100800 */
[----:B------:R-:W3:Y:S04]  /*5f50*/  LDL R111, [R1+0x39c] ;  /* 0x00039c00016f7983 */ /* 0x000ee80000100800 */
[----:B------:R-:W3:Y:S04]  /*5f60*/  LDL R113, [R1+0x3a0] ;  /* 0x0003a00001717983 */ /* 0x000ee80000100800 */
[----:B------:R1:W-:Y:S04]  /*5f70*/  STL [R1+0x204], R44 ;  /* 0x0002042c01007387 */ /* 0x0003e80000100800 */
[----:B------:R1:W-:Y:S04]  /*5f80*/  STL [R1+0x208], R46 ;  /* 0x0002082e01007387 */ /* 0x0003e80000100800 */
[----:B------:R-:W3:Y:S04]  /*5f90*/  LDL R115, [R1+0x3a4] ;  /* 0x0003a40001737983 */ /* 0x000ee80000100800 */
[----:B------:R-:W3:Y:S04]  /*5fa0*/  LDL R117, [R1+0x3a8] ;  /* 0x0003a80001757983 */ /* 0x000ee80000100800 */
[----:B------:R-:W3:Y:S04]  /*5fb0*/  LDL R119, [R1+0x3ac] ;  /* 0x0003ac0001777983 */ /* 0x000ee80000100800 */
[----:B------:R-:W3:Y:S04]  /*5fc0*/  LDL R123, [R1+0x3b0] ;  /* 0x0003b000017b7983 */ /* 0x000ee80000100800 */
[----:B------:R-:W3:Y:S04]  /*5fd0*/  LDL R125, [R1+0x3b4] ;  /* 0x0003b400017d7983 */ /* 0x000ee80000100800 */
[----:B------:R1:W-:Y:S04]  /*5fe0*/  STL [R1+0x224], R48 ;  /* 0x0002243001007387 */ /* 0x0003e80000100800 */
[----:B------:R-:W3:Y:S04]  /*5ff0*/  LDL R127, [R1+0x3b8] ;  /* 0x0003b800017f7983 */ /* 0x000ee80000100800 */
[----:B------:R-:W3:Y:S04]  /*6000*/  LDL R129, [R1+0x3bc] ;  /* 0x0003bc0001817983 */ /* 0x000ee80000100800 */
[----:B------:R-:W3:Y:S04]  /*6010*/  LDL R139, [R1+0x3c0] ;  /* 0x0003c000018b7983 */ /* 0x000ee80000100800 */
[----:B0-----:R-:W3:Y:S04]  /*6020*/  LDL R40, [R1+0x3dc] ;  /* 0x0003dc0001287983 */ /* 0x001ee80000100800 */
        /* <DEDUP_REMOVED lines=10> */
[----:B------:R-:W0:Y:S02]  /*60d0*/  SHFL.BFLY PT, R10, R31, 0x2, 0x1f ;  /* 0x0c401f001f0a7f89 */ /* 0x000e2400000e0000 */
[----:B0-----:R-:W-:Y:S01]  /*60e0*/  FMNMX.FTZ R10, R10, R31, !PT ;  /* 0x0000001f0a0a7209 */ /* 0x001fe20007810000 */
[----:B--2---:R-:W-:-:S02]  /*60f0*/  IMAD R8, R29, 0xc00, R8 ;  /* 0x00000c001d087824 */ /* 0x004fc400078e0208 */
[----:B------:R-:W-:Y:S01]  /*6100*/  FMUL.FTZ R12, R11, R26 ;  /* 0x0000001a0b0c7220 */ /* 0x000fe20000410000 */
[----:B------:R-:W2:Y:S04]  /*6110*/  LDL R29, [R1+0x304] ;  /* 0x00030400011d7983 */ /* 0x000ea80000100800 */
[----:B------:R-:W0:Y:S01]  /*6120*/  SHFL.BFLY PT, R27, R10, 0x1, 0x1f ;  /* 0x0c201f000a1b7f89 */ /* 0x000e2200000e0000 */
[----:B------:R-:W-:-:S03]  /*6130*/  FSETP.NEU.FTZ.AND P0, PT, R26, -INF , PT ;  /* 0xff8000001a00780b */ /* 0x000fc60003f1d000 */
[----:B------:R-:W2:Y:S01]  /*6140*/  LDL R31, [R1+0x308] ;  /* 0x00030800011f7983 */ /* 0x000ea20000100800 */
[----:B0-----:R-:W-:-:S03]  /*6150*/  FMNMX.FTZ R10, R10, R27, !PT ;  /* 0x0000001b0a0a7209 */ /* 0x001fc60007810000 */
[----:B------:R-:W2:Y:S01]  /*6160*/  LDL R27, [R1+0x300] ;  /* 0x00030000011b7983 */ /* 0x000ea20000100800 */
[----:B------:R-:W-:-:S05]  /*6170*/  FSEL R36, R12, RZ, P0 ;  /* 0x000000ff0c247208 */ /* 0x000fca0000000000 */
        /* <DEDUP_REMOVED lines=41> */
[----:B------:R-:W2:Y:S01]  /*6410*/  LDL R85, [R1+0x374] ;  /* 0x0003740001557983 */ /* 0x000ea20000100800 */
[----:B------:R-:W-:Y:S01]  /*6420*/  MUFU.EX2 R26, R26 ;  /* 0x0000001a001a7308 */ /* 0x000fe20000000800 */
[----:B------:R-:W-:-:S07]  /*6430*/  FSETP.NEU.FTZ.AND P0, PT, R10, -INF , PT ;  /* 0xff8000000a00780b */ /* 0x000fce0003f1d000 */
[----:B------:R-:W0:Y:S08]  /*6440*/  MUFU.EX2 R25, R25 ;  /* 0x0000001900197308 */ /* 0x000e300000000800 */
[----:B------:R-:W1:Y:S01]  /*6450*/  MUFU.EX2 R24, R24 ;  /* 0x0000001800187308 */ /* 0x000e620000000800 */
[----:B------:R0:W-:Y:S04]  /*6460*/  STL [R1+0x2ec], R160 ;  /* 0x0002eca001007387 */ /* 0x0001e80000100800 */
[----:B----4-:R-:W-:Y:S03]  /*6470*/  STL [R1+0x3c4], R28 ;  /* 0x0003c41c01007387 */ /* 0x010fe60000100800 */
[----:B------:R-:W-:Y:S01]  /*6480*/  MUFU.EX2 R137, R137 ;  /* 0x0000008900897308 */ /* 0x000fe20000000800 */
[----:B---3--:R-:W-:Y:S07]  /*6490*/  STL [R1+0x3c8], R30 ;  /* 0x0003c81e01007387 */ /* 0x008fee0000100800 */
[----:B0-----:R-:W-:Y:S01]  /*64a0*/  MUFU.EX2 R160, R135 ;  /* 0x0000008700a07308 */ /* 0x001fe20000000800 */
[----:B------:R-:W-:Y:S04]  /*64b0*/  STL [R1+0x3d8], R38 ;  /* 0x0003d82601007387 */ /* 0x000fe80000100800 */
[----:B------:R0:W-:Y:S03]  /*64c0*/  STL [R1+0x2f0], R162 ;  /* 0x0002f0a201007387 */ /* 0x0001e60000100800 */
[----:B------:R-:W-:Y:S01]  /*64d0*/  MUFU.EX2 R133, R133 ;  /* 0x0000008500857308 */ /* 0x000fe20000000800 */
[----:B------:R3:W-:Y:S07]  /*64e0*/  STL [R1+0x3cc], R32 ;  /* 0x0003cc2001007387 */ /* 0x0007ee0000100800 */
[----:B0-----:R-:W-:Y:S01]  /*64f0*/  MUFU.EX2 R162, R131 ;  /* 0x0000008300a27308 */ /* 0x001fe20000000800 */
[----:B---3--:R-:W-:Y:S01]  /*6500*/  VIADD R32, R8, 0x80 ;  /* 0x0000008008207836 */ /* 0x008fe20000000000 */
[----:B------:R0:W-:Y:S04]  /*6510*/  STL [R1+0x2e4], R152 ;  /* 0x0002e49801007387 */ /* 0x0001e80000100800 */
[----:B------:R-:W-:Y:S01]  /*6520*/  R2UR UR10, R32 ;  /* 0x00000000200a72ca */ /* 0x000fe200000e0000 */
[----:B------:R3:W-:Y:S01]  /*6530*/  STL [R1+0x310], R35 ;  /* 0x0003102301007387 */ /* 0x0007e20000100800 */
[----:B------:R-:W-:-:S02]  /*6540*/  R2UR UR6, R8 ;  /* 0x00000000080672ca */ /* 0x000fc400000e0000 */
[----:B0-----:R-:W-:Y:S01]  /*6550*/  F2FP.F16.F32.PACK_AB R152, R25, R26 ;  /* 0x0000001a1998723e */ /* 0x001fe200000000ff */
[----:B------:R0:W-:Y:S01]  /*6560*/  STL [R1+0x3d0], R34 ;  /* 0x0003d02201007387 */ /* 0x0001e20000100800 */
[----:B------:R-:W-:Y:S01]  /*6570*/  R2UR UR7, R9 ;  /* 0x00000000090772ca */ /* 0x000fe200000e0000 */
[----:B---3--:R-:W-:Y:S02]  /*6580*/  IMAD.MOV.U32 R35, RZ, RZ, R9 ;  /* 0x000000ffff237224 */ /* 0x008fe400078e0009 */
[----:B------:R-:W-:Y:S01]  /*6590*/  STL [R1+0x2e8], R154 ;  /* 0x0002e89a01007387 */ /* 0x000fe20000100800 */
[----:B0-----:R-:W-:-:S03]  /*65a0*/  VIADD R34, R8, 0x100 ;  /* 0x0000010008227836 */ /* 0x001fc60000000000 */
[----:B------:R-:W-:Y:S01]  /*65b0*/  STL [R1+0x2fc], R228 ;  /* 0x0002fce401007387 */ /* 0x000fe20000100800 */
[----:B------:R-:W-:-:S03]  /*65c0*/  R2UR UR15, R35 ;  /* 0x00000000230f72ca */ /* 0x000fc600000e0000 */
        /* <DEDUP_REMOVED lines=17> */
[----:B--2---:R0:W-:Y:S02]  /*66e0*/  STL [R1+0x304], R29 ;  /* 0x0003041d01007387 */ /* 0x0041e40000100800 */
[----:B0-----:R-:W-:-:S02]  /*66f0*/  FADD.FTZ R29, R26, R25 ;  /* 0x000000191a1d7221 */ /* 0x001fc40000010000 */
[----:B------:R0:W-:Y:S02]  /*6700*/  STL [R1+0x300], R27 ;  /* 0x0003001b01007387 */ /* 0x0001e40000100800 */
[----:B0-----:R0:W2:Y:S02]  /*6710*/  MUFU.EX2 R27, R12 ;  /* 0x0000000c001b7308 */ /* 0x0010a40000000800 */
[----:B0-----:R-:W-:-:S05]  /*6720*/  FMUL.FTZ R12, R10, R11 ;  /* 0x0000000b0a0c7220 */ /* 0x001fca0000410000 */
[----:B------:R-:W-:-:S05]  /*6730*/  FSEL R12, R12, RZ, P0 ;  /* 0x000000ff0c0c7208 */ /* 0x000fca0000000000 */
[-CC-:B------:R-:W-:Y:S01]  /*6740*/  FFMA.FTZ R121, R121, R11.reuse, -R12.reuse ;  /* 0x0000000b79797223 */ /* 0x180fe2000001080c */
[-CC-:B------:R-:W-:Y:S01]  /*6750*/  FFMA.FTZ R89, R89, R11.reuse, -R12.reuse ;  /* 0x0000000b59597223 */ /* 0x180fe2000001080c */
[-CC-:B------:R-:W-:Y:S01]  /*6760*/  FFMA.FTZ R91, R91, R11.reuse, -R12.reuse ;  /* 0x0000000b5b5b7223 */ /* 0x180fe2000001080c */
[----:B-1----:R-:W-:Y:S02]  /*6770*/  FADD.FTZ R30, R24, R29 ;  /* 0x0000001d181e7221 */ /* 0x002fe40000010000 */
[----:B------:R-:W-:Y:S01]  /*6780*/  MUFU.EX2 R28, R89 ;  /* 0x00000059001c7308 */ /* 0x000fe20000000800 */
[----:B------:R-:W-:Y:S01]  /*6790*/  FFMA.FTZ R93, R93, R11, -R12 ;  /* 0x0000000b5d5d7223 */ /* 0x000fe2000001080c */
[----:B--2---:R-:W-:-:S06]  /*67a0*/  FADD.FTZ R38, R27, R30 ;  /* 0x0000001e1b267221 */ /* 0x004fcc0000010000 */
[----:B------:R-:W0:Y:S08]  /*67b0*/  MUFU.EX2 R121, R121 ;  /* 0x0000007900797308 */ /* 0x000e300000000800 */
[----:B------:R-:W1:Y:S01]  /*67c0*/  MUFU.EX2 R91, R91 ;  /* 0x0000005b005b7308 */ /* 0x000e620000000800 */
[----:B------:R-:W-:-:S07]  /*67d0*/  FADD.FTZ R29, R137, R38 ;  /* 0x00000026891d7221 */ /* 0x000fce0000010000 */
[----:B------:R-:W2:Y:S01]  /*67e0*/  MUFU.EX2 R30, R93 ;  /* 0x0000005d001e7308 */ /* 0x000ea20000000800 */
[----:B------:R-:W-:Y:S01]  /*67f0*/  FADD.FTZ R32, R160, R29 ;  /* 0x0000001da0207221 */ /* 0x000fe20000010000 */
[----:B0-----:R-:W-:Y:S01]  /*6800*/  FADD.FTZ R26, R121, R28 ;  /* 0x0000001c791a7221 */ /* 0x001fe20000010000 */
[----:B------:R0:W-:Y:S02]  /*6810*/  STL [R1+0x30c], R33 ;  /* 0x00030c2101007387 */ /* 0x0001e40000100800 */
[----:B------:R-:W-:Y:S02]  /*6820*/  FADD.FTZ R187, R133, R32 ;  /* 0x0000002085bb7221 */ /* 0x000fe40000010000 */
[----:B------:R3:W-:Y:S01]  /*6830*/  STL [R1+0x314], R37 ;  /* 0x0003142501007387 */ /* 0x0007e20000100800 */
[----:B-1----:R-:W-:-:S03]  /*6840*/  FADD.FTZ R25, R91, R26 ;  /* 0x0000001a5b197221 */ /* 0x002fc60000010000 */
[----:B------:R1:W-:Y:S01]  /*6850*/  STL [R1+0x3d4], R36 ;  /* 0x0003d42401007387 */ /* 0x0003e20000100800 */
[--C-:B0-----:R-:W-:Y:S01]  /*6860*/  IMAD.MOV.U32 R33, RZ, RZ, R9.reuse ;  /* 0x000000ffff217224 */ /* 0x101fe200078e0009 */
[----:B------:R-:W-:Y:S01]  /*6870*/  F2FP.F16.F32.PACK_AB R154, R27, R24 ;  /* 0x000000181b9a723e */ /* 0x000fe200000000ff */
[----:B---3--:R-:W-:Y:S01]  /*6880*/  IMAD.MOV.U32 R37, RZ, RZ, R9 ;  /* 0x000000ffff257224 */ /* 0x008fe200078e0009 */
[----:B------:R-:W-:Y:S01]  /*6890*/  F2FP.F16.F32.PACK_AB R153, R28, R121 ;  /* 0x000000791c99723e */ /* 0x000fe200000000ff */
[----:B-1----:R-:W-:Y:S01]  /*68a0*/  VIADD R36, R8, 0x180 ;  /* 0x0000018008247836 */ /* 0x002fe20000000000 */
[----:B--2---:R-:W-:Y:S01]  /*68b0*/  F2FP.F16.F32.PACK_AB R155, R30, R91 ;  /* 0x0000005b1e9b723e */ /* 0x004fe200000000ff */
[----:B------:R-:W-:Y:S01]  /*68c0*/  FADD.FTZ R187, R162, R187 ;  /* 0x000000bba2bb7221 */ /* 0x000fe20000010000 */
[----:B------:R-:W-:Y:S01]  /*68d0*/  STL [R1+0x268], R90 ;  /* 0x0002685a01007387 */ /* 0x000fe20000100800 */
[----:B------:R-:W-:Y:S01]  /*68e0*/  R2UR UR11, R33 ;  /* 0x00000000210b72ca */ /* 0x000fe200000e0000 */
[----:B------:R-:W-:Y:S01]  /*68f0*/  FADD.FTZ R228, R30, R25 ;  /* 0x000000191ee47221 */ /* 0x000fe20000010000 */
[----:B------:R-:W-:Y:S01]  /*6900*/  R2UR UR18, R36 ;  /* 0x00000000241272ca */ /* 0x000fe200000e0000 */
[----:B------:R-:W-:Y:S01]  /*6910*/  STL [R1+0x26c], R92 ;  /* 0x00026c5c01007387 */ /* 0x000fe20000100800 */
[----:B------:R-:W-:-:S02]  /*6920*/  R2UR UR19, R37 ;  /* 0x00000000251372ca */ /* 0x000fc400000e0000 */
[----:B------:R-:W-:Y:S01]  /*6930*/  F2FP.F16.F32.PACK_AB R160, R160, R137 ;  /* 0x00000089a0a0723e */ /* 0x000fe200000000ff */
        /* <DEDUP_REMOVED lines=88> */
[-CC-:B------:R-:W-:Y:S02]  /*6ec0*/  FFMA.FTZ R227, R161, R11.reuse, -R12.reuse ;  /* 0x0000000ba1e37223 */ /* 0x180fe4000001080c */
[----:B------:R2:W-:Y:S01]  /*6ed0*/  STL [R1+0x2f8], R226 ;  /* 0x0002f8e201007387 */ /* 0x0005e20000100800 */
[-CC-:B0-----:R-:W-:Y:S01]  /*6ee0*/  FFMA.FTZ R224, R14, R11.reuse, -R12.reuse ;  /* 0x0000000b0ee07223 */ /* 0x181fe2000001080c */
[----:B--2---:R-:W-:Y:S01]  /*6ef0*/  FFMA.FTZ R226, R15, R11, -R12 ;  /* 0x0000000b0fe27223 */ /* 0x004fe2000001080c */
[----:B------:R-:W-:Y:S08]  /*6f00*/  MUFU.EX2 R13, R13 ;  /* 0x0000000d000d7308 */ /* 0x000ff00000000800 */
[----:B------:R-:W0:Y:S08]  /*6f10*/  MUFU.EX2 R224, R224 ;  /* 0x000000e000e07308 */ /* 0x000e300000000800 */
[----:B------:R-:W-:Y:S08]  /*6f20*/  MUFU.EX2 R226, R226 ;  /* 0x000000e200e27308 */ /* 0x000ff00000000800 */
[----:B------:R-:W2:Y:S01]  /*6f30*/  MUFU.EX2 R227, R227 ;  /* 0x000000e300e37308 */ /* 0x000ea20000000800 */
[----:B0-----:R-:W-:-:S02]  /*6f40*/  F2FP.F16.F32.PACK_AB R161, R224, R13 ;  /* 0x0000000de0a1723e */ /* 0x001fc400000000ff */
[----:B--2---:R-:W-:Y:S01]  /*6f50*/  F2FP.F16.F32.PACK_AB R163, R227, R226 ;  /* 0x000000e2e3a3723e */ /* 0x004fe200000000ff */
[----:B------:R-:W-:Y:S01]  /*6f60*/  FFMA.FTZ R21, R21, R11, -R12 ;  /* 0x0000000b15157223 */ /* 0x000fe2000001080c */
[----:B------:R-:W-:-:S03]  /*6f70*/  FADD.FTZ R228, R13, R228 ;  /* 0x000000e40de47221 */ /* 0x000fc60000010000 */
[----:B------:R-:W-:Y:S08]  /*6f80*/  MUFU.EX2 R223, R223 ;  /* 0x000000df00df7308 */ /* 0x000ff00000000800 */
[----:B------:R-:W0:Y:S08]  /*6f90*/  MUFU.EX2 R13, R225 ;  /* 0x000000e1000d7308 */ /* 0x000e300000000800 */
[----:B------:R-:W-:Y:S08]  /*6fa0*/  MUFU.EX2 R15, R193 ;  /* 0x000000c1000f7308 */ /* 0x000ff00000000800 */
[----:B------:R-:W2:Y:S08]  /*6fb0*/  MUFU.EX2 R14, R188 ;  /* 0x000000bc000e7308 */ /* 0x000eb00000000800 */
[----:B------:R-:W-:Y:S01]  /*6fc0*/  MUFU.EX2 R21, R21 ;  /* 0x0000001500157308 */ /* 0x000fe20000000800 */
        /* <DEDUP_REMOVED lines=33> */
[----:B---3--:R-:W-:-:S06]  /*71e0*/  WARPGROUP.ARRIVE ;  /* 0x00000000000079c5 */ /* 0x008fcc0000000000 */
[----:B------:R-:W-:Y:S01]  /*71f0*/  HGMMA.64x256x16.F32 R24, R160, gdesc[UR8].tnspB, R24, gsb0 ;  /* 0x43e00008a0187df0 */ /* 0x000fe20008000818 */
[----:B0-----:R-:W-:Y:S02]  /*7200*/  F2FP.F16.F32.PACK_AB R152, R13, R223 ;  /* 0x000000df0d98723e */ /* 0x001fe400000000ff */
[----:B--2---:R-:W-:Y:S01]  /*7210*/  F2FP.F16.F32.PACK_AB R154, R14, R15 ;  /* 0x0000000f0e9a723e */ /* 0x004fe200000000ff */
[-CC-:B------:R-:W-:Y:S01]  /*7220*/  FFMA.FTZ R19, R19, R11.reuse, -R12.reuse ;  /* 0x0000000b13137223 */ /* 0x180fe2000001080c */
[-CC-:B------:R-:W-:Y:S01]  /*7230*/  FFMA.FTZ R156, R156, R11.reuse, -R12.reuse ;  /* 0x0000000b9c9c7223 */ /* 0x180fe2000001080c */
[----:B------:R-:W-:Y:S01]  /*7240*/  FFMA.FTZ R159, R159, R11, -R12 ;  /* 0x0000000b9f9f7223 */ /* 0x000fe2000001080c */
        /* <DEDUP_REMOVED lines=9> */
[-CC-:B------:R-:W-:Y:S01]  /*72e0*/  FFMA.FTZ R161, R165, R11.reuse, -R12.reuse ;  /* 0x0000000ba5a17223 */ /* 0x180fe2000001080c */
[----:B------:R-:W-:-:S04]  /*72f0*/  FFMA.FTZ R158, R171, R11, -R12 ;  /* 0x0000000bab9e7223 */ /* 0x000fc8000001080c */
        /* <DEDUP_REMOVED lines=39> */
[----:B------:R-:W-:-:S06]  /*7570*/  FFMA.FTZ R162, R170, R11, -R12 ;  /* 0x0000000baaa27223 */ /* 0x000fcc000001080c */
[----:B------:R-:W0:Y:S01]  /*7580*/  MUFU.EX2 R162, R162 ;  /* 0x000000a200a27308 */ /* 0x000e220000000800 */
[----:B------:R-:W-:-:S04]  /*7590*/  FADD.FTZ R228, R224, R228 ;  /* 0x000000e4e0e47221 */ /* 0x000fc80000010000 */
        /* <DEDUP_REMOVED lines=14> */
[----:B------:R-:W-:Y:S01]  /*7680*/  MUFU.EX2 R179, R179 ;  /* 0x000000b300b37308 */ /* 0x000fe20000000800 */
[----:B------:R-:W-:-:S07]  /*7690*/  FADD.FTZ R187, R223, R187 ;  /* 0x000000bbdfbb7221 */ /* 0x000fce0000010000 */
        /* <DEDUP_REMOVED lines=100> */
[----:B------:R-:W-:Y:S02]  /*7ce0*/  FADD.FTZ R13, R14, R15 ;  /* 0x0000000f0e0d7221 */ /* 0x000fe40000010000 */
[----:B------:R-:W2:Y:S01]  /*7cf0*/  LDL R15, [R1+0x28] ;  /* 0x00002800010f7983 */ /* 0x000ea20000100800 */
[----:B------:R-:W-:Y:S01]  /*7d00*/  FADD.FTZ R161, R161, R160 ;  /* 0x000000a0a1a17221 */ /* 0x000fe20000010000 */
[----:B------:R-:W-:-:S03]  /*7d10*/  FADD.FTZ R13, R186, R13 ;  /* 0x0000000dba0d7221 */ /* 0x000fc60000010000 */
[----:B------:R-:W-:Y:S01]  /*7d20*/  FADD.FTZ R158, R158, R161 ;  /* 0x000000a19e9e7221 */ /* 0x000fe20000010000 */
[----:B------:R-:W-:Y:S02]  /*7d30*/  FADD.FTZ R184, R184, R13 ;  /* 0x0000000db8b87221 */ /* 0x000fe40000010000 */
[----:B------:R3:W5:Y:S01]  /*7d40*/  LDL R13, [R1+0x1f0] ;  /* 0x0001f000010d7983 */ /* 0x0007620000100800 */
        /* <DEDUP_REMOVED lines=78> */
[----:B------:R-:W2:Y:S04]  /*8230*/  LDL R14, [R1+0x200] ;  /* 0x00020000010e7983 */ /* 0x000ea80000100800 */
[----:B0-----:R-:W2:Y:S04]  /*8240*/  LDL R86, [R1+0x204] ;  /* 0x0002040001567983 */ /* 0x001ea80000100800 */
[----:B-1----:R-:W2:Y:S04]  /*8250*/  LDL R88, [R1+0x208] ;  /* 0x0002080001587983 */ /* 0x002ea80000100800 */
[----:B------:R-:W2:Y:S04]  /*8260*/  LDL R90, [R1+0x20c] ;  /* 0x00020c00015a7983 */ /* 0x000ea80000100800 */
[----:B------:R-:W2:Y:S04]  /*8270*/  LDL R24, [R1+0x210] ;  /* 0x0002100001187983 */ /* 0x000ea80000100800 */
[----:B----4-:R-:W4:Y:S04]  /*8280*/  LDL R92, [R1+0x214] ;  /* 0x00021400015c7983 */ /* 0x010f280000100800 */
[----:B------:R-:W4:Y:S04]  /*8290*/  LDL R94, [R1+0x218] ;  /* 0x00021800015e7983 */ /* 0x000f280000100800 */
[----:B---3--:R-:W3:Y:S04]  /*82a0*/  LDL R96, [R1+0x21c] ;  /* 0x00021c0001607983 */ /* 0x008ee80000100800 */
[----:B------:R-:W3:Y:S04]  /*82b0*/  LDL R26, [R1+0x220] ;  /* 0x00022000011a7983 */ /* 0x000ee80000100800 */
[----:B------:R-:W3:Y:S04]  /*82c0*/  LDL R98, [R1+0x224] ;  /* 0x0002240001627983 */ /* 0x000ee80000100800 */
[----:B------:R-:W3:Y:S04]  /*82d0*/  LDL R100, [R1+0x228] ;  /* 0x0002280001647983 */ /* 0x000ee80000100800 */
[----:B------:R-:W3:Y:S04]  /*82e0*/  LDL R102, [R1+0x22c] ;  /* 0x00022c0001667983 */ /* 0x000ee80000100800 */
[----:B------:R-:W3:Y:S04]  /*82f0*/  LDL R28, [R1+0x230] ;  /* 0x00023000011c7983 */ /* 0x000ee80000100800 */
[----:B------:R-:W3:Y:S04]  /*8300*/  LDL R104, [R1+0x234] ;  /* 0x0002340001687983 */ /* 0x000ee80000100800 */
[----:B------:R-:W3:Y:S04]  /*8310*/  LDL R106, [R1+0x238] ;  /* 0x00023800016a7983 */ /* 0x000ee80000100800 */
[----:B--2---:R-:W2:Y:S04]  /*8320*/  LDL R108, [R1+0x23c] ;  /* 0x00023c00016c7983 */ /* 0x004ea80000100800 */
        /* <DEDUP_REMOVED lines=132> */
[----:B------:R-:W-:-:S03]  /*8b70*/  LOP3.LUT R15, R15, 0x1, RZ, 0xfc, !PT ;  /* 0x000000010f0f7812 */ /* 0x000fc600078efcff */
[----:B------:R0:W-:Y:S04]  /*8b80*/  STL [R1+0x68], R6 ;  /* 0x0000680601007387 */ /* 0x0001e80000100800 */
[----:B------:R0:W-:Y:S04]  /*8b90*/  STL [R1+0x68], R6 ;  /* 0x0000680601007387 */ /* 0x0001e80000100800 */
[----:B------:R0:W-:Y:S04]  /*8ba0*/  STL [R1+0x68], R6 ;  /* 0x0000680601007387 */ /* 0x0001e80000100800 */
[----:B------:R0:W-:Y:S04]  /*8bb0*/  STL [R1+0x414], R10 ;  /* 0x0004140a01007387 */ /* 0x0001e80000100800 */
[----:B------:R0:W-:Y:S04]  /*8bc0*/  STL.64 [R1+0x420], R8 ;  /* 0x0004200801007387 */ /* 0x0001e80000100a00 */
[----:B------:R0:W-:Y:S04]  /*8bd0*/  STL [R1+0x200], R14 ;  /* 0x0002000e01007387 */ /* 0x0001e80000100800 */
[----:B------:R0:W-:Y:S04]  /*8be0*/  STL [R1+0x204], R86 ;  /* 0x0002045601007387 */ /* 0x0001e80000100800 */
[----:B------:R0:W-:Y:S04]  /*8bf0*/  STL [R1+0x208], R88 ;  /* 0x0002085801007387 */ /* 0x0001e80000100800 */
[----:B------:R0:W-:Y:S04]  /*8c00*/  STL [R1+0x20c], R90 ;  /* 0x00020c5a01007387 */ /* 0x0001e80000100800 */
[----:B------:R0:W-:Y:S04]  /*8c10*/  STL [R1+0x210], R24 ;  /* 0x0002101801007387 */ /* 0x0001e80000100800 */
[----:B----4-:R0:W-:Y:S04]  /*8c20*/  STL [R1+0x214], R92 ;  /* 0x0002145c01007387 */ /* 0x0101e80000100800 */
[----:B------:R0:W-:Y:S04]  /*8c30*/  STL [R1+0x218], R94 ;  /* 0x0002185e01007387 */ /* 0x0001e80000100800 */
        /* <DEDUP_REMOVED lines=8> */
[----:B--2---:R0:W-:Y:S04]  /*8cc0*/  STL [R1+0x23c], R108 ;  /* 0x00023c6c01007387 */ /* 0x0041e80000100800 */
        /* <DEDUP_REMOVED lines=116> */
.L_x_3437:
[----:B------:R-:W-:Y:S05]  /*9410*/  BSYNC B0 ;  /* 0x0000000000007941 */ /* 0x000fea0003800000 */
.L_x_3436:
        /* <DEDUP_REMOVED lines=33> */
.L_x_3440:
[----:B------:R-:W-:-:S13]  /*9630*/  ISETP.NE.AND P0, PT, R5, 0x1, PT ;  /* 0x000000010500780c */ /* 0x000fda0003f05270 */
[----:B------:R-:W-:-:S05]  /*9640*/  @P0 IMAD.HI.U32 R2, R6, R2, RZ ;  /* 0x0000000206020227 */ /* 0x000fca00078e00ff */
[----:B------:R-:W-:-:S07]  /*9650*/  @P0 SHF.R.U32.HI R6, RZ, R3, R2 ;  /* 0x00000003ff060219 */ /* 0x000fce0000011602 */
.L_x_3441:
[----:B------:R-:W-:Y:S05]  /*9660*/  BSYNC B0 ;  /* 0x0000000000007941 */ /* 0x000fea0003800000 */
.L_x_3439:
[----:B------:R-:W-:-:S05]  /*9670*/  IMAD R5, R6, R5, R5 ;  /* 0x0000000506057224 */ /* 0x000fca00078e0205 */
[----:B------:R-:W-:-:S07]  /*9680*/  VIMNMX R4, R4, R5, PT ;  /* 0x0000000504047248 */ /* 0x000fce0003fe0100 */
.L_x_3438:
        /* <DEDUP_REMOVED lines=8> */
.L_x_3445:
[----:B------:R-:W-:Y:S01]  /*9710*/  VIADD R0, R16, 0x150 ;  /* 0x0000015010007836 */ /* 0x000fe20000000000 */
[----:B------:R-:W-:-:S07]  /*9720*/  MOV R225, 0x9740 ;  /* 0x0000974000e17802 */ /* 0x000fce0000000f00 */
[----:B------:R-:W-:Y:S05]  /*9730*/  CALL.REL.NOINC `($_ZN7cutlass13device_kernelIN5flash11enable_sm90INS1_16FlashAttnFwdSm90INS1_25CollectiveMainloopFwdSm90ILi2EN4cute5tupleIJNS5_1CILi1EEES8_S8_EEENS6_IJNS7_ILi128EEENS7_ILi96EEENS7_ILi64EEEEEELi256ENS_6half_tEfNS_4arch4Sm90ELb0ELb1ELb0ELb1ELb1ELb0ELb1ELb1ELb0ELb1ELb0ELb0EEENS1_21CollectiveEpilogueFwdINS6_IJSA_NS7_ILi256EEESB_EEES9_SE_SG_Li256ELb1ELb1ELb0ELb0EEENS1_36VarlenDynamicPersistentTileSchedulerILi128ELi96ELi256ELi128ELb0ELb1ELb1ELb1ELb0ELb1EEEEEEEEEvNT_6ParamsE$_ZZN5flash25CollectiveMainloopFwdSm90ILi2EN4cute5tupleIJNS1_1CILi1EEES4_S4_EEENS2_IJNS3_ILi128EEENS3_ILi96EEENS3_ILi64EEEEEELi256EN7cutlass6half_tEfNSA_4arch4Sm90ELb0ELb1ELb0ELb1ELb1ELb0ELb1ELb1ELb0ELb1ELb0ELb0EE3mmaINS_16FlashAttnFwdSm90ISE_NS_21CollectiveEpilogueFwdINS2_IJS6_NS3_ILi256EEES7_EEES5_SB_SD_Li256ELb1ELb1ELb0ELb0EEENS_36VarlenDynamicPersistentTileSchedulerILi128ELi96ELi256ELi128ELb0ELb1ELb1ELb1ELb0ELb1EEEE13SharedStorageENS1_6TensorINS1_11ArrayEngineIfLm128EEENS1_6LayoutINS2_IJNS2_IJNS3_ILi2EEEST_NS3_ILi32EEEEEES4_S4_EEENS2_IJNS2_IJS4_ST_NS3_ILi4EEEEEENS3_ILi0EEESZ_EEEEEEENS_7SoftmaxILi2ELi0EEEEEbRKNSE_6ParamsENSA_13PipelineAsyncILi2EEES19_RNSA_13PipelineStateILj2EEERT0_RT1_iRiRKNS_16SeqlenInfoQKNewKILb1ELb0EEENS2_IJiiiiEEERT_ENKUliT_T0_T1_E_clIZSF_ISO_S12_S14_EbS17_S19_S19_S1C_S1E_S1G_iS1H_S1L_S1M_S1O_EUlRS1P_iE1_NS3_ILb0EEENS3_ILb1EEEEEDaiS1P_S1Q_S1R_) ;  /* 0x0000023000947944 */ /* 0x000fea0003c00000 */
[C---:B------:R-:W-:Y:S01]  /*9740*/  ISETP.GT.AND P0, PT, R11.reuse, R188, PT ;  /* 0x000000bc0b00720c */ /* 0x040fe20003f04270 */
[----:B------:R-:W-:-:S12]  /*9750*/  VIADD R11, R11, 0xffffffff ;  /* 0xffffffff0b0b7836 */ /* 0x000fd80000000000 */
[----:B------:R-:W-:Y:S05]  /*9760*/  @P0 BRA `(.L_x_3445) ;  /* 0xfffffffc00e80947 */ /* 0x000fea000383ffff */
[----:B------:R-:W-:Y:S05]  /*9770*/  BSYNC B0 ;  /* 0x0000000000007941 */ /* 0x000fea0003800000 */
.L_x_3444:
[----:B------:R-:W-:Y:S02]  /*9780*/  ULDC UR4, c[0x0][0x20] ;  /* 0x0000080000047ab9 */ /* 0x000fe40000000800 */
[----:B------:R-:W-:-:S05]  /*9790*/  VIADD R2, R181, -UR4 ;  /* 0x80000004b5027c36 */ /* 0x000fca0008000000 */
[----:B------:R-:W2:Y:S02]  /*97a0*/  LDL R0, [R2] ;  /* 0x0000000002007983 */ /* 0x000ea40000100800 */
[----:B--2---:R-:W-:-:S07]  /*97b0*/  IMAD.SHL.U32 R0, R0, 0x80, RZ ;  /* 0x0000008000007824 */ /* 0x004fce00078e00ff */
.L_x_3443:
[----:B------:R-:W-:Y:S05]  /*97c0*/  BSYNC B1 ;  /* 0x0000000000017941 */ /* 0x000fea0003800000 */
.L_x_3442:
        /* <DEDUP_REMOVED lines=26> */
.L_x_3448:
[----:B------:R-:W-:Y:S02]  /*9970*/  ULDC UR4, c[0x0][0xadc] ;  /* 0x0002b70000047ab9 */ /* 0x000fe40000000800 */
[----:B------:R-:W-:-:S05]  /*9980*/  IMAD.U32 R5, RZ, RZ, UR4 ;  /* 0x00000004ff057e24 */ /* 0x000fca000f8e00ff */
[----:B------:R-:W-:-:S13]  /*9990*/  ISETP.NE.AND P0, PT, R5, 0x1, PT ;  /* 0x000000010500780c */ /* 0x000fda0003f05270 */
[----:B------:R-:W0:Y:S02]  /*99a0*/  @P0 LDC.64 R6, c[0x0][0xae0] ;  /* 0x0002b800ff060b82 */ /* 0x000e240000000a00 */
[----:B0-----:R-:W-:-:S05]  /*99b0*/  @P0 IMAD.HI.U32 R4, R0, R6, RZ ;  /* 0x0000000600040227 */ /* 0x001fca00078e00ff */
[----:B------:R-:W-:-:S07]  /*99c0*/  @P0 SHF.R.U32.HI R0, RZ, R7, R4 ;  /* 0x00000007ff000219 */ /* 0x000fce0000011604 */
.L_x_3449:
[----:B------:R-:W-:Y:S05]  /*99d0*/  BSYNC B0 ;  /* 0x0000000000007941 */ /* 0x000fea0003800000 */
.L_x_3447:
[----:B------:R-:W-:-:S05]  /*99e0*/  IMAD R3, R0, R5, RZ ;  /* 0x0000000500037224 */ /* 0x000fca00078e02ff */
[----:B------:R-:W-:-:S07]  /*99f0*/  VIMNMX R2, R2, R3, !PT ;  /* 0x0000000302027248 */ /* 0x000fce0007fe0100 */
.L_x_3446:
[----:B------:R-:W-:-:S04]  /*9a00*/  VIADD R2, R2, 0x5f ;  /* 0x0000005f02027836 */ /* 0x000fc80000000000 */
[----:B------:R-:W-:-:S05]  /*9a10*/  IMAD.HI R2, R2, 0x2aaaaaab, RZ ;  /* 0x2aaaaaab02027827 */ /* 0x000fca00078e02ff */
[----:B------:R-:W-:-:S04]  /*9a20*/  SHF.R.U32.HI R3, RZ, 0x1f, R2 ;  /* 0x0000001fff037819 */ /* 0x000fc80000011602 */
[----:B------:R-:W-:-:S04]  /*9a30*/  LEA.HI.SX32 R2, R2, R3, 0x1c ;  /* 0x0000000302027211 */ /* 0x000fc800078fe2ff */
[----:B------:R-:W-:-:S04]  /*9a40*/  VIMNMX R2, R2, UR40, !PT ;  /* 0x0000002802027c48 */ /* 0x000fc8000ffe0100 */
[----:B------:R-:W-:-:S13]  /*9a50*/  ISETP.GE.AND P0, PT, R11, R2, PT ;  /* 0x000000020b00720c */ /* 0x000fda0003f06270 */
[----:B------:R-:W-:Y:S05]  /*9a60*/  @!P0 BRA `(.L_x_3450) ;  /* 0x0000009800088947 */ /* 0x000fea0003800000 */
.L_x_3469:
        /* <DEDUP_REMOVED lines=20> */
.L_x_3452:
[----:B------:R-:W-:Y:S05]  /*9bb0*/  BSYNC B0 ;  /* 0x0000000000007941 */ /* 0x000fea0003800000 */
.L_x_3451:
        /* <DEDUP_REMOVED lines=9> */
.L_x_3454:
[----:B------:R-:W-:Y:S05]  /*9c50*/  BSYNC B0 ;  /* 0x0000000000007941 */ /* 0x000fea0003800000 */
.L_x_3453:
[----:B------:R-:W-:Y:S04]  /*9c60*/  BSSY B0, `(.L_x_3455) ;  /* 0x0000006000007945 */ /* 0x000fe80003800000 */
[----:B--2---:R-:W-:Y:S05]  /*9c70*/  @P0 BRA `(.L_x_3456) ;  /* 0x0000000000100947 */ /* 0x004fea0003800000 */
[----:B-----5:R-:W-:Y:S01]  /*9c80*/  IMAD R6, R6, 0x8, R3 ;  /* 0x0000000806067824 */ /* 0x020fe200078e0203 */
[----:B------:R-:W-:-:S04]  /*9c90*/  SHF.L.U32 R7, R7, 0x1f, RZ ;  /* 0x0000001f07077819 */ /* 0x000fc800000006ff */
[----:B------:R-:W0:Y:S02]  /*9ca0*/  SYNCS.PHASECHK.TRANS64.TRYWAIT P0, [R6+URZ], R7 ;  /* 0x00000007060075a7 */ /* 0x000e24000800017f */
[----:B0-----:R-:W-:Y:S05]  /*9cb0*/  @!P0 BRA `(.L_x_3457) ;  /* 0x000001e800508947 */ /* 0x001fea0003800000 */
.L_x_3456:
[----:B------:R-:W-:Y:S05]  /*9cc0*/  BSYNC B0 ;  /* 0x0000000000007941 */ /* 0x000fea0003800000 */
.L_x_3455:
[----:B------:R-:W2:Y:S04]  /*9cd0*/  LDL R3, [R1+0x1f0] ;  /* 0x0001f00001037983 */ /* 0x000ea80000100800 */
[----:B-1----:R-:W2:Y:S01]  /*9ce0*/  LDL.64 R4, [R1+0x80] ;  /* 0x0000800001047983 */ /* 0x002ea20000100a00 */
        /* <DEDUP_REMOVED lines=55> */
.L_x_3459:
[----:B------:R-:W-:Y:S05]  /*a060*/  BSYNC B0 ;  /* 0x0000000000007941 */ /* 0x000fea0003800000 */
.L_x_3458:
        /* <DEDUP_REMOVED lines=11> */
.L_x_3461:
[----:B------:R-:W-:Y:S05]  /*a120*/  BSYNC B0 ;  /* 0x0000000000007941 */ /* 0x000fea0003800000 */
.L_x_3460:
[----:B------:R-:W-:Y:S04]  /*a130*/  BSSY B0, `(.L_x_3462) ;  /* 0x0000007000007945 */ /* 0x000fe80003800000 */
[----:B------:R-:W-:Y:S05]  /*a140*/  @P0 BRA `(.L_x_3463) ;  /* 0x0000000000140947 */ /* 0x000fea0003800000 */
[----:B------:R-:W2:Y:S02]  /*a150*/  LD.E.64 R4, desc[UR36][R22.64+0x40] ;  /* 0x0000402416047980 */ /* 0x000ea4000c101b00 */
[----:B--2---:R-:W-:-:S05]  /*a160*/  MOV R5, R4 ;  /* 0x0000000400057202 */ /* 0x004fca0000000f00 */
[----:B------:R-:W-:-:S04]  /*a170*/  IMAD R20, R20, 0x8, R5 ;  /* 0x0000000814147824 */ /* 0x000fc800078e0205 */
[----:B------:R-:W0:Y:S02]  /*a180*/  SYNCS.PHASECHK.TRANS64.TRYWAIT P0, [R20+URZ], R21 ;  /* 0x00000015140075a7 */ /* 0x000e24000800017f */
[----:B0-----:R-:W-:Y:S05]  /*a190*/  @!P0 BRA `(.L_x_3464) ;  /* 0x000001e4002c8947 */ /* 0x001fea0003800000 */
.L_x_3463:
[----:B------:R-:W-:Y:S05]  /*a1a0*/  BSYNC B0 ;  /* 0x0000000000007941 */ /* 0x000fea0003800000 */
.L_x_3462:
        /* <DEDUP_REMOVED lines=204> */
.L_x_3466:
[----:B------:R-:W-:Y:S05]  /*ae70*/  BSYNC B0 ;  /* 0x0000000000007941 */ /* 0x000fea0003800000 */
.L_x_3465:
        /* <DEDUP_REMOVED lines=141> */
[-C--:B---3--:R-:W-:Y:S01]  /*b750*/  FMUL.FTZ R74, R10, R81.reuse ;  /* 0x000000510a4a7220 */ /* 0x088fe20000410000 */
[----:B------:R-:W-:Y:S01]  /*b760*/  FADD.FTZ R8, R4, -R10 ;  /* 0x8000000a04087221 */ /* 0x000fe20000010000 */
[-C--:B------:R-:W-:Y:S01]  /*b770*/  FFMA.FTZ R153, R26, R81.reuse, -R126 ;  /* 0x000000511a997223 */ /* 0x080fe2000001087e */
[----:B------:R0:W-:Y:S01]  /*b780*/  MUFU.EX2 R4, R12 ;  /* 0x0000000c00047308 */ /* 0x0001e20000000800 */
[-CC-:B------:R-:W-:Y:S01]  /*b790*/  FFMA.FTZ R152, R24, R81.reuse, -R74.reuse ;  /* 0x0000005118987223 */ /* 0x180fe2000001084a */
[-CC-:B------:R-:W-:Y:S01]  /*b7a0*/  FFMA.FTZ R73, R25, R81.reuse, -R74.reuse ;  /* 0x0000005119497223 */ /* 0x180fe2000001084a */
[----:B------:R-:W3:Y:S01]  /*b7b0*/  LD.E R24, desc[UR36][R22.64+0x3f4] ;  /* 0x0003f42416187980 */ /* 0x000ee2000c101900 */
[-C--:B------:R-:W-:Y:S01]  /*b7c0*/  FMUL.FTZ R5, R8, R81.reuse ;  /* 0x0000005108057220 */ /* 0x080fe20000410000 */
[-C--:B------:R-:W-:Y:S01]  /*b7d0*/  FFMA.FTZ R154, R28, R81.reuse, -R74 ;  /* 0x000000511c9a7223 */ /* 0x080fe2000001084a */
[-CC-:B------:R-:W-:Y:S01]  /*b7e0*/  FFMA.FTZ R155, R30, R81.reuse, -R126.reuse ;  /* 0x000000511e9b7223 */ /* 0x180fe2000001087e */
[----:B------:R-:W2:Y:S01]  /*b7f0*/  LD.E R25, desc[UR36][R22.64+0x3fc] ;  /* 0x0003fc2416197980 */ /* 0x000ea2000c101900 */
[-C--:B------:R-:W-:Y:S01]  /*b800*/  FFMA.FTZ R26, R27, R81.reuse, -R126 ;  /* 0x000000511b1a7223 */ /* 0x080fe2000001087e */
[----:B------:R-:W-:Y:S01]  /*b810*/  MUFU.EX2 R152, R152 ;  /* 0x0000009800987308 */ /* 0x000fe20000000800 */
[-C--:B------:R-:W-:Y:S01]  /*b820*/  FFMA.FTZ R75, R29, R81.reuse, -R74 ;  /* 0x000000511d4b7223 */ /* 0x080fe2000001084a */
[-C--:B------:R-:W-:Y:S01]  /*b830*/  FFMA.FTZ R177, R31, R81.reuse, -R126 ;  /* 0x000000511fb17223 */ /* 0x080fe2000001087e */
[-C--:B------:R-:W-:Y:S01]  /*b840*/  FFMA.FTZ R15, R32, R81.reuse, -R74 ;  /* 0x00000051200f7223 */ /* 0x080fe2000001084a */
[-C--:B------:R-:W-:Y:S01]  /*b850*/  FFMA.FTZ R170, R34, R81.reuse, -R126 ;  /* 0x0000005122aa7223 */ /* 0x080fe2000001087e */
[-C--:B------:R-:W-:Y:S01]  /*b860*/  FFMA.FTZ R163, R33, R81.reuse, -R74 ;  /* 0x0000005121a37223 */ /* 0x080fe2000001084a */
[-C--:B------:R-:W-:Y:S01]  /*b870*/  FFMA.FTZ R172, R35, R81.reuse, -R126 ;  /* 0x0000005123ac7223 */ /* 0x080fe2000001087e */
[-C--:B------:R-:W-:Y:S01]  /*b880*/  FFMA.FTZ R14, R36, R81.reuse, -R74 ;  /* 0x00000051240e7223 */ /* 0x080fe2000001084a */
[----:B------:R-:W4:Y:S08]  /*b890*/  MUFU.EX2 R5, R5 ;  /* 0x0000000500057308 */ /* 0x000f300000000800 */
[----:B------:R-:W1:Y:S08]  /*b8a0*/  MUFU.EX2 R153, R153 ;  /* 0x0000009900997308 */ /* 0x000e700000000800 */
[----:B------:R-:W1:Y:S01]  /*b8b0*/  MUFU.EX2 R73, R73 ;  /* 0x0000004900497308 */ /* 0x000e620000000800 */
[-CC-:B------:R-:W-:Y:S01]  /*b8c0*/  FFMA.FTZ R171, R38, R81.reuse, -R126.reuse ;  /* 0x0000005126ab7223 */ /* 0x180fe2000001087e */
[-C--:B------:R-:W-:Y:S01]  /*b8d0*/  FFMA.FTZ R173, R39, R81.reuse, -R126 ;  /* 0x0000005127ad7223 */ /* 0x080fe2000001087e */
[-CC-:B------:R-:W-:Y:S01]  /*b8e0*/  FFMA.FTZ R162, R37, R81.reuse, -R74.reuse ;  /* 0x0000005125a27223 */ /* 0x180fe2000001084a */
[-C--:B0-----:R-:W-:Y:S01]  /*b8f0*/  FFMA.FTZ R12, R40, R81.reuse, -R74 ;  /* 0x00000051280c7223 */ /* 0x081fe2000001084a */
[-C--:B------:R-:W-:Y:S01]  /*b900*/  FFMA.FTZ R176, R42, R81.reuse, -R126 ;  /* 0x000000512ab07223 */ /* 0x080fe2000001087e */
[-C--:B------:R-:W-:Y:S01]  /*b910*/  FFMA.FTZ R161, R41, R81.reuse, -R74 ;  /* 0x0000005129a17223 */ /* 0x080fe2000001084a */
[-C--:B------:R-:W-:Y:S01]  /*b920*/  FFMA.FTZ R183, R43, R81.reuse, -R126 ;  /* 0x000000512bb77223 */ /* 0x080fe2000001087e */
[----:B------:R-:W0:Y:S01]  /*b930*/  MUFU.EX2 R26, R26 ;  /* 0x0000001a001a7308 */ /* 0x000e220000000800 */
[-C--:B------:R-:W-:Y:S01]  /*b940*/  FFMA.FTZ R13, R44, R81.reuse, -R74 ;  /* 0x000000512c0d7223 */ /* 0x080fe2000001084a */
[-C--:B------:R-:W-:Y:S01]  /*b950*/  FFMA.FTZ R184, R46, R81.reuse, -R126 ;  /* 0x000000512eb87223 */ /* 0x080fe2000001087e */
[-C--:B------:R-:W-:Y:S01]  /*b960*/  FFMA.FTZ R160, R45, R81.reuse, -R74 ;  /* 0x000000512da07223 */ /* 0x080fe2000001084a */
[-C--:B------:R-:W-:Y:S01]  /*b970*/  FFMA.FTZ R185, R47, R81.reuse, -R126 ;  /* 0x000000512fb97223 */ /* 0x080fe2000001087e */
        /* <DEDUP_REMOVED lines=8> */
[-CC-:B------:R-:W-:Y:S01]  /*ba00*/  FFMA.FTZ R179, R55, R81.reuse, -R126.reuse ;  /* 0x0000005137b37223 */ /* 0x180fe2000001087e */
[-C--:B------:R-:W-:Y:S01]  /*ba10*/  FFMA.FTZ R165, R71, R81.reuse, -R126 ;  /* 0x0000005147a57223 */ /* 0x080fe2000001087e */
[----:B------:R-:W-:Y:S01]  /*ba20*/  FFMA.FTZ R7, R56, R81, -R74 ;  /* 0x0000005138077223 */ /* 0x000fe2000001084a */
[----:B------:R-:W0:Y:S01]  /*ba30*/  MUFU.EX2 R155, R155 ;  /* 0x0000009b009b7308 */ /* 0x000e220000000800 */
[----:B----4-:R-:W-:Y:S01]  /*ba40*/  FFMA.FTZ R188, R5, R77, R152 ;  /* 0x0000004d05bc7223 */ /* 0x010fe20000010098 */
[----:B-1----:R-:W-:Y:S01]  /*ba50*/  FFMA.FTZ R79, R4, R79, R153 ;  /* 0x0000004f044f7223 */ /* 0x002fe20000010099 */
[-C--:B------:R-:W-:Y:S01]  /*ba60*/  FFMA.FTZ R174, R58, R81.reuse, -R126 ;  /* 0x000000513aae7223 */ /* 0x080fe2000001087e */
[-C--:B------:R-:W-:Y:S01]  /*ba70*/  FFMA.FTZ R21, R57, R81.reuse, -R74 ;  /* 0x0000005139157223 */ /* 0x080fe2000001084a */
[-C--:B------:R-:W-:Y:S01]  /*ba80*/  FFMA.FTZ R175, R59, R81.reuse, -R126 ;  /* 0x000000513baf7223 */ /* 0x080fe2000001087e */
[-CC-:B------:R-:W-:Y:S01]  /*ba90*/  FFMA.FTZ R8, R60, R81.reuse, -R74.reuse ;  /* 0x000000513c087223 */ /* 0x180fe2000001084a */
[-CC-:B------:R-:W-:Y:S01]  /*baa0*/  FFMA.FTZ R156, R61, R81.reuse, -R74.reuse ;  /* 0x000000513d9c7223 */ /* 0x180fe2000001084a */
[----:B------:R-:W1:Y:S01]  /*bab0*/  MUFU.EX2 R75, R75 ;  /* 0x0000004b004b7308 */ /* 0x000e620000000800 */
[-CC-:B------:R-:W-:Y:S01]  /*bac0*/  FFMA.FTZ R3, R64, R81.reuse, -R74.reuse ;  /* 0x0000005140037223 */ /* 0x180fe2000001084a */
[-CC-:B------:R-:W-:Y:S01]  /*bad0*/  FFMA.FTZ R20, R65, R81.reuse, -R74.reuse ;  /* 0x0000005141147223 */ /* 0x180fe2000001084a */
[-CC-:B------:R-:W-:Y:S01]  /*bae0*/  FFMA.FTZ R6, R68, R81.reuse, -R74.reuse ;  /* 0x0000005144067223 */ /* 0x180fe2000001084a */
[-C--:B------:R-:W-:Y:S01]  /*baf0*/  FFMA.FTZ R19, R69, R81.reuse, -R74 ;  /* 0x0000005145137223 */ /* 0x080fe2000001084a */
[-CC-:B------:R-:W-:Y:S01]  /*bb00*/  FFMA.FTZ R168, R62, R81.reuse, -R126.reuse ;  /* 0x000000513ea87223 */ /* 0x180fe2000001087e */
[-CC-:B------:R-:W-:Y:S01]  /*bb10*/  FFMA.FTZ R169, R63, R81.reuse, -R126.reuse ;  /* 0x000000513fa97223 */ /* 0x180fe2000001087e */
[-C--:B------:R-:W-:Y:S01]  /*bb20*/  FFMA.FTZ R166, R66, R81.reuse, -R126 ;  /* 0x0000005142a67223 */ /* 0x080fe2000001087e */
[----:B------:R-:W4:Y:S01]  /*bb30*/  MUFU.EX2 R177, R177 ;  /* 0x000000b100b17308 */ /* 0x000f220000000800 */
[----:B------:R-:W-:Y:S01]  /*bb40*/  FADD.FTZ R39, R73, R188 ;  /* 0x000000bc49277221 */ /* 0x000fe20000010000 */
[----:B0-----:R-:W-:Y:S01]  /*bb50*/  FADD.FTZ R188, R26, R79 ;  /* 0x0000004f1abc7221 */ /* 0x001fe20000010000 */
[-CC-:B------:R-:W-:Y:S01]  /*bb60*/  FFMA.FTZ R167, R67, R81.reuse, -R126.reuse ;  /* 0x0000005143a77223 */ /* 0x180fe2000001087e */
[----:B------:R-:W-:Y:S01]  /*bb70*/  FFMA.FTZ R164, R70, R81, -R126 ;  /* 0x0000005146a47223 */ /* 0x000fe2000001087e */
[----:B------:R-:W2:Y:S03]  /*bb80*/  LD.E R28, desc[UR36][R22.64+0x200] ;  /* 0x00020024161c7980 */ /* 0x000ea6000c101900 */
[----:B------:R-:W0:Y:S01]  /*bb90*/  MUFU.EX2 R15, R15 ;  /* 0x0000000f000f7308 */ /* 0x000e220000000800 */
[----:B------:R-:W2:Y:S04]  /*bba0*/  LD.E R32, desc[UR36][R22.64+0x220] ;  /* 0x0002202416207980 */ /* 0x000ea8000c101900 */
[----:B------:R-:W2:Y:S03]  /*bbb0*/  LD.E R30, desc[UR36][R22.64+0x264] ;  /* 0x00026424161e7980 */ /* 0x000ea6000c101900 */
[----:B------:R-:W0:Y:S01]  /*bbc0*/  MUFU.EX2 R170, R170 ;  /* 0x000000aa00aa7308 */ /* 0x000e220000000800 */
[----:B------:R-:W-:Y:S01]  /*bbd0*/  FADD.FTZ R224, R154, R39 ;  /* 0x000000279ae07221 */ /* 0x000fe20000010000 */
[----:B------:R-:W-:Y:S01]  /*bbe0*/  FADD.FTZ R188, R155, R188 ;  /* 0x000000bc9bbc7221 */ /* 0x000fe20000010000 */
[----:B------:R-:W2:Y:S04]  /*bbf0*/  LD.E R36, desc[UR36][R22.64+0x204] ;  /* 0x0002042416247980 */ /* 0x000ea8000c101900 */
[----:B------:R-:W2:Y:S01]  /*bc00*/  LD.E R34, desc[UR36][R22.64+0x2b0] ;  /* 0x0002b02416227980 */ /* 0x000ea2000c101900 */
[----:B------:R-:W0:Y:S03]  /*bc10*/  MUFU.EX2 R163, R163 ;  /* 0x000000a300a37308 */ /* 0x000e260000000800 */
[----:B------:R-:W2:Y:S04]  /*bc20*/  LD.E R35, desc[UR36][R22.64+0x20c] ;  /* 0x00020c2416237980 */ /* 0x000ea8000c101900 */
[----:B------:R-:W2:Y:S01]  /*bc30*/  LD.E R33, desc[UR36][R22.64+0x218] ;  /* 0x0002182416217980 */ /* 0x000ea2000c101900 */
[----:B------:R-:W0:Y:S01]  /*bc40*/  MUFU.EX2 R172, R172 ;  /* 0x000000ac00ac7308 */ /* 0x000e220000000800 */
[----:B-1----:R-:W-:Y:S01]  /*bc50*/  FADD.FTZ R224, R75, R224 ;  /* 0x000000e04be07221 */ /* 0x002fe20000010000 */
[----:B----4-:R-:W-:Y:S01]  /*bc60*/  FADD.FTZ R39, R177, R188 ;  /* 0x000000bcb1277221 */ /* 0x010fe20000010000 */
[----:B------:R-:W4:Y:S04]  /*bc70*/  LD.E R44, desc[UR36][R22.64+0x210] ;  /* 0x00021024162c7980 */ /* 0x000f28000c101900 */
[----:B------:R-:W4:Y:S01]  /*bc80*/  LD.E R38, desc[UR36][R22.64+0x300] ;  /* 0x0003002416267980 */ /* 0x000f22000c101900 */
[----:B------:R-:W1:Y:S03]  /*bc90*/  MUFU.EX2 R14, R14 ;  /* 0x0000000e000e7308 */ /* 0x000e660000000800 */
[----:B------:R-:W4:Y:S04]  /*bca0*/  LD.E R31, desc[UR36][R22.64+0x21c] ;  /* 0x00021c24161f7980 */ /* 0x000f28000c101900 */
[----:B------:R-:W4:Y:S01]  /*bcb0*/  LD.E R37, desc[UR36][R22.64+0x208] ;  /* 0x0002082416257980 */ /* 0x000f22000c101900 */
[----:B------:R-:W1:Y:S01]  /*bcc0*/  MUFU.EX2 R171, R171 ;  /* 0x000000ab00ab7308 */ /* 0x000e620000000800 */
[----:B0-----:R-:W-:Y:S01]  /*bcd0*/  FADD.FTZ R224, R15, R224 ;  /* 0x000000e00fe07221 */ /* 0x001fe20000010000 */
[----:B------:R-:W-:Y:S01]  /*bce0*/  FADD.FTZ R39, R170, R39 ;  /* 0x00000027aa277221 */ /* 0x000fe20000010000 */
[----:B------:R-:W4:Y:S04]  /*bcf0*/  LD.E R40, desc[UR36][R22.64+0x214] ;  /* 0x0002142416287980 */ /* 0x000f28000c101900 */
[----:B------:R-:W4:Y:S01]  /*bd00*/  LD.E R42, desc[UR36][R22.64+0x3f0] ;  /* 0x0003f024162a7980 */ /* 0x000f22000c101900 */
[----:B------:R-:W0:Y:S03]  /*bd10*/  MUFU.EX2 R162, R162 ;  /* 0x000000a200a27308 */ /* 0x000e260000000800 */
[----:B------:R-:W4:Y:S04]  /*bd20*/  LD.E R27, desc[UR36][R22.64+0x228] ;  /* 0x00022824161b7980 */ /* 0x000f28000c101900 */
[----:B------:R-:W4:Y:S01]  /*bd30*/  LD.E R29, desc[UR36][R22.64+0x22c] ;  /* 0x00022c24161d7980 */ /* 0x000f22000c101900 */
[----:B------:R-:W0:Y:S01]  /*bd40*/  MUFU.EX2 R173, R173 ;  /* 0x000000ad00ad7308 */ /* 0x000e220000000800 */
[----:B------:R-:W-:Y:S01]  /*bd50*/  FADD.FTZ R41, R163, R224 ;  /* 0x000000e0a3297221 */ /* 0x000fe20000010000 */
[----:B------:R-:W-:Y:S01]  /*bd60*/  FADD.FTZ R188, R172, R39 ;  /* 0x00000027acbc7221 */ /* 0x000fe20000010000 */
[----:B------:R-:W4:Y:S04]  /*bd70*/  LD.E R56, desc[UR36][R22.64+0x244] ;  /* 0x0002442416387980 */ /* 0x000f28000c101900 */
[----:B------:R-:W4:Y:S01]  /*bd80*/  LD.E R43, desc[UR36][R22.64+0x2a8] ;  /* 0x0002a824162b7980 */ /* 0x000f22000c101900 */
[----:B------:R-:W0:Y:S08]  /*bd90*/  MUFU.EX2 R12, R12 ;  /* 0x0000000c000c7308 */ /* 0x000e300000000800 */
[----:B------:R-:W0:Y:S01]  /*bda0*/  MUFU.EX2 R176, R176 ;  /* 0x000000b000b07308 */ /* 0x000e220000000800 */
[----:B-1----:R-:W-:Y:S01]  /*bdb0*/  FADD.FTZ R41, R14, R41 ;  /* 0x000000290e297221 */ /* 0x002fe20000010000 */
[----:B------:R-:W-:Y:S01]  /*bdc0*/  FADD.FTZ R188, R171, R188 ;  /* 0x000000bcabbc7221 */ /* 0x000fe20000010000 */
[----:B------:R-:W4:Y:S04]  /*bdd0*/  LD.E R68, desc[UR36][R22.64+0x250] ;  /* 0x0002502416447980 */ /* 0x000f28000c101900 */
[----:B------:R-:W4:Y:S01]  /*bde0*/  LD.E R46, desc[UR36][R22.64+0x3e4] ;  /* 0x0003e424162e7980 */ /* 0x000f22000c101900 */
[----:B------:R-:W1:Y:S08]  /*bdf0*/  MUFU.EX2 R161, R161 ;  /* 0x000000a100a17308 */ /* 0x000e700000000800 */
[----:B------:R-:W1:Y:S01]  /*be00*/  MUFU.EX2 R183, R183 ;  /* 0x000000b700b77308 */ /* 0x000e620000000800 */
[----:B0-----:R-:W-:Y:S01]  /*be10*/  FADD.FTZ R41, R162, R41 ;  /* 0x00000029a2297221 */ /* 0x001fe20000010000 */
[----:B------:R-:W-:Y:S01]  /*be20*/  FADD.FTZ R39, R173, R188 ;  /* 0x000000bcad277221 */ /* 0x000fe20000010000 */
[----:B------:R-:W4:Y:S04]  /*be30*/  LD.E R74, desc[UR36][R22.64+0x254] ;  /* 0x00025424164a7980 */ /* 0x000f28000c101900 */
[----:B------:R-:W4:Y:S01]  /*be40*/  LD.E R47, desc[UR36][R22.64+0x278] ;  /* 0x00027824162f7980 */ /* 0x000f22000c101900 */
[----:B------:R-:W0:Y:S08]  /*be50*/  MUFU.EX2 R13, R13 ;  /* 0x0000000d000d7308 */ /* 0x000e300000000800 */
[----:B------:R-:W0:Y:S01]  /*be60*/  MUFU.EX2 R184, R184 ;  /* 0x000000b800b87308 */ /* 0x000e220000000800 */
[----:B------:R-:W-:Y:S01]  /*be70*/  FADD.FTZ R188, R12, R41 ;  /* 0x000000290cbc7221 */ /* 0x000fe20000010000 */
[----:B------:R-:W-:Y:S01]  /*be80*/  FADD.FTZ R224, R176, R39 ;  /* 0x00000027b0e07221 */ /* 0x000fe20000010000 */
[----:B------:R-:W4:Y:S04]  /*be90*/  LD.E R52, desc[UR36][R22.64+0x224] ;  /* 0x0002242416347980 */ /* 0x000f28000c101900 */
[----:B------:R-:W4:Y:S01]  /*bea0*/  LD.E R48, desc[UR36][R22.64+0x230] ;  /* 0x0002302416307980 */ /* 0x000f22000c101900 */
[----:B------:R-:W0:Y:S03]  /*beb0*/  MUFU.EX2 R160, R160 ;  /* 0x000000a000a07308 */ /* 0x000e260000000800 */
[----:B------:R-:W4:Y:S05]  /*bec0*/  LD.E R45, desc[UR36][R22.64+0x298] ;  /* 0x00029824162d7980 */ /* 0x000f2a000c101900 */
        /* <DEDUP_REMOVED lines=40> */
[----:B------:R-:W4:Y:S04]  /*c150*/  LD.E R59, desc[UR36][R22.64+0x268] ;  /* 0x00026824163b7980 */ /* 0x000f28000c101900 */
[----:B------:R-:W4:Y:S01]  /*c160*/  LD.E R65, desc[UR36][R22.64+0x248] ;  /* 0x0002482416417980 */ /* 0x000f22000c101900 */
[----:B------:R-:W0:Y:S01]  /*c170*/  MUFU.EX2 R175, R175 ;  /* 0x000000af00af7308 */ /* 0x000e220000000800 */
[----:B-1----:R-:W-:Y:S01]  /*c180*/  FADD.FTZ R188, R159, R188 ;  /* 0x000000bc9fbc7221 */ /* 0x002fe20000010000 */
[----:B------:R-:W-:Y:S01]  /*c190*/  FADD.FTZ R89, R179, R224 ;  /* 0x000000e0b3597221 */ /* 0x000fe20000010000 */
[----:B------:R-:W4:Y:S01]  /*c1a0*/  LD.E R67, desc[UR36][R22.64+0x23c] ;  /* 0x00023c2416437980 */ /* 0x000f22000c101900 */
[----:B---3--:R-:W-:-:S03]  /*c1b0*/  FMUL.FTZ R135, R5, R24 ;  /* 0x0000001805877220 */ /* 0x008fc60000410000 */
[----:B------:R-:W3:Y:S01]  /*c1c0*/  LD.E R63, desc[UR36][R22.64+0x258] ;  /* 0x00025824163f7980 */ /* 0x000ee2000c101900 */
[----:B------:R-:W1:Y:S01]  /*c1d0*/  MUFU.EX2 R8, R8 ;  /* 0x0000000800087308 */ /* 0x000e620000000800 */
[----:B--2---:R-:W-:Y:S02]  /*c1e0*/  FMUL.FTZ R143, R4, R25 ;  /* 0x00000019048f7220 */ /* 0x004fe40000410000 */
[----:B------:R-:W2:Y:S05]  /*c1f0*/  LD.E R61, desc[UR36][R22.64+0x25c] ;  /* 0x00025c24163d7980 */ /* 0x000eaa000c101900 */
[----:B------:R-:W1:Y:S01]  /*c200*/  MUFU.EX2 R168, R168 ;  /* 0x000000a800a87308 */ /* 0x000e620000000800 */
[----:B0-----:R-:W-:Y:S01]  /*c210*/  FADD.FTZ R188, R7, R188 ;  /* 0x000000bc07bc7221 */ /* 0x001fe20000010000 */
[----:B------:R-:W-:Y:S01]  /*c220*/  FADD.FTZ R224, R174, R89 ;  /* 0x00000059aee07221 */ /* 0x000fe20000010000 */
[----:B------:R-:W2:Y:S05]  /*c230*/  LD.E R79, desc[UR36][R22.64+0x2b8] ;  /* 0x0002b824164f7980 */ /* 0x000eaa000c101900 */
[----:B------:R-:W0:Y:S08]  /*c240*/  MUFU.EX2 R156, R156 ;  /* 0x0000009c009c7308 */ /* 0x000e300000000800 */
[----:B------:R-:W0:Y:S01]  /*c250*/  MUFU.EX2 R169, R169 ;  /* 0x000000a900a97308 */ /* 0x000e220000000800 */
[----:B------:R-:W-:Y:S01]  /*c260*/  FADD.FTZ R93, R21, R188 ;  /* 0x000000bc155d7221 */ /* 0x000fe20000010000 */
[----:B------:R-:W-:-:S06]  /*c270*/  FADD.FTZ R99, R175, R224 ;  /* 0x000000e0af637221 */ /* 0x000fcc0000010000 */
[----:B------:R-:W0:Y:S08]  /*c280*/  MUFU.EX2 R3, R3 ;  /* 0x0000000300037308 */ /* 0x000e300000000800 */
[----:B------:R-:W0:Y:S01]  /*c290*/  MUFU.EX2 R166, R166 ;  /* 0x000000a600a67308 */ /* 0x000e220000000800 */
[----:B-1----:R-:W-:Y:S01]  /*c2a0*/  FADD.FTZ R101, R8, R93 ;  /* 0x0000005d08657221 */ /* 0x002fe20000010000 */
[----:B------:R-:W-:-:S06]  /*c2b0*/  FADD.FTZ R188, R168, R99 ;  /* 0x00000063a8bc7221 */ /* 0x000fcc0000010000 */
[----:B------:R-:W1:Y:S08]  /*c2c0*/  MUFU.EX2 R20, R20 ;  /* 0x0000001400147308 */ /* 0x000e700000000800 */
[----:B------:R-:W1:Y:S01]  /*c2d0*/  MUFU.EX2 R167, R167 ;  /* 0x000000a700a77308 */ /* 0x000e620000000800 */
[----:B0-----:R-:W-:Y:S01]  /*c2e0*/  FADD.FTZ R224, R156, R101 ;  /* 0x000000659ce07221 */ /* 0x001fe20000010000 */
[----:B------:R-:W-:-:S06]  /*c2f0*/  FADD.FTZ R99, R169, R188 ;  /* 0x000000bca9637221 */ /* 0x000fcc0000010000 */
[----:B------:R-:W0:Y:S08]  /*c300*/  MUFU.EX2 R6, R6 ;  /* 0x0000000600067308 */ /* 0x000e300000000800 */
[----:B------:R-:W0:Y:S01]  /*c310*/  MUFU.EX2 R164, R164 ;  /* 0x000000a400a47308 */ /* 0x000e220000000800 */
[----:B------:R-:W-:Y:S01]  /*c320*/  FADD.FTZ R101, R3, R224 ;  /* 0x000000e003657221 */ /* 0x000fe20000010000 */
[----:B------:R-:W-:-:S06]  /*c330*/  FADD.FTZ R188, R166, R99 ;  /* 0x00000063a6bc7221 */ /* 0x000fcc0000010000 */
[----:B------:R-:W0:Y:S08]  /*c340*/  MUFU.EX2 R19, R19 ;  /* 0x0000001300137308 */ /* 0x000e300000000800 */
[----:B------:R-:W0:Y:S01]  /*c350*/  MUFU.EX2 R165, R165 ;  /* 0x000000a500a57308 */ /* 0x000e220000000800 */
[----:B-1----:R-:W-:Y:S01]  /*c360*/  FADD.FTZ R101, R20, R101 ;  /* 0x0000006514657221 */ /* 0x002fe20000010000 */
[----:B------:R-:W-:Y:S01]  /*c370*/  FADD.FTZ R103, R167, R188 ;  /* 0x000000bca7677221 */ /* 0x000fe20000010000 */
[----:B------:R-:W-:Y:S02]  /*c380*/  ST.E desc[UR36][R22.64+0x3f4], R135 ;  /* 0x0003f48716007985 */ /* 0x000fe4000c101924 */
[----:B0-----:R-:W-:Y:S01]  /*c390*/  FADD.FTZ R188, R6, R101 ;  /* 0x0000006506bc7221 */ /* 0x001fe20000010000 */
[----:B------:R-:W-:Y:S01]  /*c3a0*/  FADD.FTZ R224, R164, R103 ;  /* 0x00000067a4e07221 */ /* 0x000fe20000010000 */
[----:B------:R-:W-:Y:S02]  /*c3b0*/  ST.E desc[UR36][R22.64+0x3fc], R143 ;  /* 0x0003fc8f16007985 */ /* 0x000fe4000c101924 */
[----:B------:R-:W-:-:S02]  /*c3c0*/  FADD.FTZ R123, R19, R188 ;  /* 0x000000bc137b7221 */ /* 0x000fc40000010000 */
[----:B------:R-:W2:Y:S04]  /*c3d0*/  LD.E R39, desc[UR36][R22.64+0x29c] ;  /* 0x00029c2416277980 */ /* 0x000ea8000c101900 */
[----:B------:R-:W2:Y:S01]  /*c3e0*/  LD.E R41, desc[UR36][R22.64+0x2ac] ;  /* 0x0002ac2416297980 */ /* 0x000ea2000c101900 */
[----:B------:R-:W-:-:S03]  /*c3f0*/  FADD.FTZ R125, R165, R224 ;  /* 0x000000e0a57d7221 */ /* 0x000fc60000010000 */
[----:B------:R-:W-:Y:S04]  /*c400*/  ST.E desc[UR36][R22.64+0x420], R123 ;  /* 0x0004207b16007985 */ /* 0x000fe8000c101924 */
[----:B------:R0:W-:Y:S04]  /*c410*/  ST.E desc[UR36][R22.64+0x424], R125 ;  /* 0x0004247d16007985 */ /* 0x0001e8000c101924 */
        /* <DEDUP_REMOVED lines=13> */
[----:B------:R-:W2:Y:S01]  /*c4f0*/  LD.E R143, desc[UR36][R22.64+0x3cc] ;  /* 0x0003cc24168f7980 */ /* 0x000ea2000c101900 */
[C---:B------:R-:W-:Y:S01]  /*c500*/  FMUL.FTZ R223, R5.reuse, R28 ;  /* 0x0000001c05df7220 */ /* 0x040fe20000410000 */
[C---:B------:R-:W-:Y:S01]  /*c510*/  FMUL.FTZ R193, R5.reuse, R36 ;  /* 0x0000002405c17220 */ /* 0x040fe20000410000 */
[C---:B----4-:R-:W-:Y:S01]  /*c520*/  FMUL.FTZ R225, R5.reuse, R44 ;  /* 0x0000002c05e17220 */ /* 0x050fe20000410000 */
[----:B------:R-:W-:-:S02]  /*c530*/  FMUL.FTZ R227, R5, R40 ;  /* 0x0000002805e37220 */ /* 0x000fc40000410000 */
[----:B------:R0:W-:Y:S04]  /*c540*/  ST.E desc[UR36][R22.64+0x200], R223 ;  /* 0x000200df16007985 */ /* 0x0001e8000c101924 */
[----:B------:R1:W-:Y:S01]  /*c550*/  ST.E desc[UR36][R22.64+0x204], R193 ;  /* 0x000204c116007985 */ /* 0x0003e2000c101924 */
[----:B0-----:R-:W-:-:S03]  /*c560*/  FMUL.FTZ R223, R5, R32 ;  /* 0x0000002005df7220 */ /* 0x001fc60000410000 */
[----:B------:R0:W-:Y:S01]  /*c570*/  ST.E desc[UR36][R22.64+0x210], R225 ;  /* 0x000210e116007985 */ /* 0x0001e2000c101924 */
[----:B-1----:R-:W-:-:S03]  /*c580*/  FMUL.FTZ R193, R5, R56 ;  /* 0x0000003805c17220 */ /* 0x002fc60000410000 */
[----:B------:R1:W-:Y:S04]  /*c590*/  ST.E desc[UR36][R22.64+0x214], R227 ;  /* 0x000214e316007985 */ /* 0x0003e8000c101924 */
[----:B------:R4:W-:Y:S01]  /*c5a0*/  ST.E desc[UR36][R22.64+0x220], R223 ;  /* 0x000220df16007985 */ /* 0x0009e2000c101924 */
[C---:B0-----:R-:W-:Y:S01]  /*c5b0*/  FMUL.FTZ R225, R5.reuse, R68 ;  /* 0x0000004405e17220 */ /* 0x041fe20000410000 */
[C---:B-1----:R-:W-:Y:S01]  /*c5c0*/  FMUL.FTZ R227, R5.reuse, R74 ;  /* 0x0000004a05e37220 */ /* 0x042fe20000410000 */
[C---:B----4-:R-:W-:Y:S01]  /*c5d0*/  FMUL.FTZ R223, R5.reuse, R72 ;  /* 0x0000004805df7220 */ /* 0x050fe20000410000 */
[----:B------:R0:W-:Y:S04]  /*c5e0*/  ST.E desc[UR36][R22.64+0x244], R193 ;  /* 0x000244c116007985 */ /* 0x0001e8000c101924 */
[----:B------:R1:W-:Y:S04]  /*c5f0*/  ST.E desc[UR36][R22.64+0x250], R225 ;  /* 0x000250e116007985 */ /* 0x0003e8000c101924 */
[----:B------:R4:W-:Y:S04]  /*c600*/  ST.E desc[UR36][R22.64+0x254], R227 ;  /* 0x000254e316007985 */ /* 0x0009e8000c101924 */
[----:B------:R4:W-:Y:S01]  /*c610*/  ST.E desc[UR36][R22.64+0x260], R223 ;  /* 0x000260df16007985 */ /* 0x0009e2000c101924 */
[C---:B0-----:R-:W-:Y:S01]  /*c620*/  FMUL.FTZ R193, R5.reuse, R78 ;  /* 0x0000004e05c17220 */ /* 0x041fe20000410000 */
[C---:B-1----:R-:W-:Y:S01]  /*c630*/  FMUL.FTZ R225, R5.reuse, R92 ;  /* 0x0000005c05e17220 */ /* 0x042fe20000410000 */
[C---:B----4-:R-:W-:Y:S01]  /*c640*/  FMUL.FTZ R227, R5.reuse, R90 ;  /* 0x0000005a05e37220 */ /* 0x050fe20000410000 */
[----:B------:R-:W-:-:S02]  /*c650*/  FMUL.FTZ R223, R5, R88 ;  /* 0x0000005805df7220 */ /* 0x000fc40000410000 */
        /* <DEDUP_REMOVED lines=23> */
[----:B---3--:R-:W-:-:S02]  /*c7d0*/  FMUL.FTZ R227, R5, R138 ;  /* 0x0000008a05e37220 */ /* 0x008fc40000410000 */
        /* <DEDUP_REMOVED lines=35> */
[C---:B0-----:R-:W-:Y:S01]  /*ca10*/  FMUL.FTZ R193, R5.reuse, R66 ;  /* 0x0000004205c17220 */ /* 0x041fe20000410000 */
[C---:B-1----:R-:W-:Y:S01]  /*ca20*/  FMUL.FTZ R223, R5.reuse, R50 ;  /* 0x0000003205df7220 */ /* 0x042fe20000410000 */
[C---:B---3--:R-:W-:Y:S01]  /*ca30*/  FMUL.FTZ R225, R5.reuse, R62 ;  /* 0x0000003e05e17220 */ /* 0x048fe20000410000 */
[C---:B----4-:R-:W-:Y:S01]  /*ca40*/  FMUL.FTZ R227, R5.reuse, R58 ;  /* 0x0000003a05e37220 */ /* 0x050fe20000410000 */
        /* <DEDUP_REMOVED lines=52> */
[----:B------:R-:W-:Y:S04]  /*cd90*/  ST.E desc[UR36][R22.64+0x224], R52 ;  /* 0x0002243416007985 */ /* 0x000fe8000c101924 */
[----:B------:R-:W-:Y:S01]  /*cda0*/  ST.E desc[UR36][R22.64+0x230], R48 ;  /* 0x0002303016007985 */ /* 0x000fe2000c101924 */
        /* <DEDUP_REMOVED lines=116> */
[----:B------:R-:W4:Y:S04]  /*d4f0*/  LD.E R43, desc[UR36][R22.64+0x204] ;  /* 0x00020424162b7980 */ /* 0x000f28000c101900 */
[----:B------:R-:W4:Y:S04]  /*d500*/  LD.E R5, desc[UR36][R22.64+0x208] ;  /* 0x0002082416057980 */ /* 0x000f28000c101900 */
        /* <DEDUP_REMOVED lines=72> */
[----:B------:R0:W-:Y:S04]  /*d990*/  ST.E desc[UR36][R22.64+0x200], R41 ;  /* 0x0002002916007985 */ /* 0x0001e8000c101924 */
[----:B------:R1:W-:Y:S04]  /*d9a0*/  ST.E desc[UR36][R22.64+0x204], R43 ;  /* 0x0002042b16007985 */ /* 0x0003e8000c101924 */
        /* <DEDUP_REMOVED lines=50> */
[----:B------:R-:W4:Y:S04]  /*dcd0*/  LD.E R45, desc[UR36][R22.64+0x3f4] ;  /* 0x0003f424162d7980 */ /* 0x000f28000c101900 */
[----:B------:R-:W4:Y:S04]  /*dce0*/  LD.E R47, desc[UR36][R22.64+0x3f8] ;  /* 0x0003f824162f7980 */ /* 0x000f28000c101900 */
[----:B------:R-:W4:Y:S04]  /*dcf0*/  LD.E R49, desc[UR36][R22.64+0x3fc] ;  /* 0x0003fc2416317980 */ /* 0x000f28000c101900 */
[----:B------:R-:W-:Y:S04]  /*dd00*/  ST.E desc[UR36][R22.64+0x208], R5 ;  /* 0x0002080516007985 */ /* 0x000fe8000c101924 */
        /* <DEDUP_REMOVED lines=41> */
[----:B---3--:R-:W-:Y:S04]  /*dfa0*/  ST.E desc[UR36][R22.64+0x2b0], R123 ;  /* 0x0002b07b16007985 */ /* 0x008fe8000c101924 */
        /* <DEDUP_REMOVED lines=83> */
[----:B0-----:R-:W4:Y:S04]  /*e4e0*/  LD.E.64 R4, desc[UR36][R22.64+0x88] ;  /* 0x0000882416047980 */ /* 0x001f28000c101b00 */
[----:B-1----:R-:W4:Y:S01]  /*e4f0*/  LDL R24, [R1+0x68] ;  /* 0x0000680001187983 */ /* 0x002f220000100800 */
[----:B------:R-:W-:-:S02]  /*e500*/  F2FP.F16.F32.PACK_AB R152, R73, R152 ;  /* 0x000000984998723e */ /* 0x000fc400000000ff */
[----:B------:R-:W-:Y:S01]  /*e510*/  F2FP.F16.F32.PACK_AB R153, R26, R153 ;  /* 0x000000991a99723e */ /* 0x000fe200000000ff */
[----:B------:R-:W4:Y:S01]  /*e520*/  LD.E R25, desc[UR36][R22.64+0x204] ;  /* 0x0002042416197980 */ /* 0x000f22000c101900 */
[----:B------:R-:W-:-:S03]  /*e530*/  F2FP.F16.F32.PACK_AB R154, R75, R154 ;  /* 0x0000009a4b9a723e */ /* 0x000fc600000000ff */
        /* <DEDUP_REMOVED lines=131> */
[----:B------:R-:W-:Y:S01]  /*ed70*/  F2FP.F16.F32.PACK_AB R155, R177, R155 ;  /* 0x0000009bb19b723e */ /* 0x000fe200000000ff */
[----:B------:R-:W-:-:S03]  /*ed80*/  VOTEU.ANY UP0, P0 ;  /* 0x00000000003f7886 */ /* 0x000fc60000000100 */
[----:B--2---:R-:W-:-:S07]  /*ed90*/  WARPGROUP.ARRIVE ;  /* 0x00000000000079c5 */ /* 0x004fce0000000000 */
        /* <DEDUP_REMOVED lines=960> */
[----:B--2---:R0:W-:Y:S04]  /*129a0*/  ST.E desc[UR36][R22.64+0x200], R3 ;  /* 0x0002000316007985 */ /* 0x0041e8000c101924 */
        /* <DEDUP_REMOVED lines=132> */
.L_x_3468:
[----:B------:R-:W-:Y:S05]  /*131f0*/  BSYNC B0 ;  /* 0x0000000000007941 */ /* 0x000fea0003800000 */
.L_x_3467:
        /* <DEDUP_REMOVED lines=9> */
.L_x_3450:
[----:B------:R-:W-:-:S13]  /*13290*/  ISETP.GE.AND P0, PT, R11, UR40, PT ;  /* 0x000000280b007c0c */ /* 0x000fda000bf06270 */
[----:B------:R-:W-:Y:S05]  /*132a0*/  @!P0 BRA `(.L_x_3470) ;  /* 0x000000ac00208947 */ /* 0x000fea0003800000 */
[----:B------:R-:W-:-:S05]  /*132b0*/  IADD3 R20, P0, R16, 0x28, RZ ;  /* 0x0000002810147810 */ /* 0x000fca0007f1e0ff */
[----:B------:R-:W-:-:S08]  /*132c0*/  IMAD.X R21, RZ, RZ, R17, P0 ;  /* 0x000000ffff157224 */ /* 0x000fd000000e0611 */
.L_x_3503:
        /* <DEDUP_REMOVED lines=20> */
.L_x_3472:
[----:B------:R-:W-:Y:S05]  /*13410*/  BSYNC B0 ;  /* 0x0000000000007941 */ /* 0x000fea0003800000 */
.L_x_3471:
        /* <DEDUP_REMOVED lines=9> */
.L_x_3474:
[----:B------:R-:W-:Y:S05]  /*134b0*/  BSYNC B0 ;  /* 0x0000000000007941 */ /* 0x000fea0003800000 */
.L_x_3473:
[----:B------:R-:W-:Y:S04]  /*134c0*/  BSSY B0, `(.L_x_3475) ;  /* 0x0000006000007945 */ /* 0x000fe80003800000 */
[----:B--2---:R-:W-:Y:S05]  /*134d0*/  @P0 BRA `(.L_x_3476) ;  /* 0x0000000000100947 */ /* 0x004fea0003800000 */
[----:B-----5:R-:W-:Y:S01]  /*134e0*/  IMAD R6, R6, 0x8, R3 ;  /* 0x0000000806067824 */ /* 0x020fe200078e0203 */
[----:B------:R-:W-:-:S04]  /*134f0*/  SHF.L.U32 R7, R7, 0x1f, RZ ;  /* 0x0000001f07077819 */ /* 0x000fc800000006ff */
[----:B------:R-:W2:Y:S02]  /*13500*/  SYNCS.PHASECHK.TRANS64.TRYWAIT P0, [R6+URZ], R7 ;  /* 0x00000007060075a7 */ /* 0x000ea4000800017f */
[----:B--2---:R-:W-:Y:S05]  /*13510*/  @!P0 BRA `(.L_x_3477) ;  /* 0x0000015000608947 */ /* 0x004fea0003800000 */
.L_x_3476:
[----:B------:R-:W-:Y:S05]  /*13520*/  BSYNC B0 ;  /* 0x0000000000007941 */ /* 0x000fea0003800000 */
.L_x_3475:
        /* <DEDUP_REMOVED lines=57> */
.L_x_3479:
[----:B------:R-:W-:Y:S05]  /*138c0*/  BSYNC B0 ;  /* 0x0000000000007941 */ /* 0x000fea0003800000 */
.L_x_3478:
        /* <DEDUP_REMOVED lines=11> */
.L_x_3481:
[----:B------:R-:W-:Y:S05]  /*13980*/  BSYNC B0 ;  /* 0x0000000000007941 */ /* 0x000fea0003800000 */
.L_x_3480:
[----:B------:R-:W-:Y:S04]  /*13990*/  BSSY B0, `(.L_x_3482) ;  /* 0x0000007000007945 */ /* 0x000fe80003800000 */
[----:B------:R-:W-:Y:S05]  /*139a0*/  @P0 BRA `(.L_x_3483) ;  /* 0x0000000000140947 */ /* 0x000fea0003800000 */
[----:B------:R-:W2:Y:S02]  /*139b0*/  LD.E.64 R20, desc[UR36][R20.64+0x18] ;  /* 0x0000182414147980 */ /* 0x000ea4000c101b00 */
[----:B--2---:R-:W-:-:S05]  /*139c0*/  MOV R3, R20 ;  /* 0x0000001400037202 */ /* 0x004fca0000000f00 */
[----:B------:R-:W-:-:S04]  /*139d0*/  IMAD R14, R14, 0x8, R3 ;  /* 0x000000080e0e7824 */ /* 0x000fc800078e0203 */
[----:B------:R-:W0:Y:S02]  /*139e0*/  SYNCS.PHASECHK.TRANS64.TRYWAIT P0, [R14+URZ], R15 ;  /* 0x0000000f0e0075a7 */ /* 0x000e24000800017f */
[----:B0-----:R-:W-:Y:S05]  /*139f0*/  @!P0 BRA `(.L_x_3484) ;  /* 0x0000014c003c8947 */ /* 0x001fea0003800000 */
.L_x_3483:
[----:B------:R-:W-:Y:S05]  /*13a00*/  BSYNC B0 ;  /* 0x0000000000007941 */ /* 0x000fea0003800000 */
.L_x_3482:
        /* <DEDUP_REMOVED lines=204> */
.L_x_3486:
[----:B------:R-:W-:Y:S05]  /*146d0*/  BSYNC B0 ;  /* 0x0000000000007941 */ /* 0x000fea0003800000 */
.L_x_3485:
        /* <DEDUP_REMOVED lines=77> */
.L_x_3492:
[----:B------:R-:W-:Y:S05]  /*14bb0*/  BSYNC B2 ;  /* 0x0000000000027941 */ /* 0x000fea0003800000 */
.L_x_3491:
[----:B------:R-:W-:Y:S01]  /*14bc0*/  LOP3.LUT R5, RZ, R5, RZ, 0x33, !PT ;  /* 0x00000005ff057212 */ /* 0x000fe200078e33ff */
[----:B------:R-:W-:Y:S06]  /*14bd0*/  BRA `(.L_x_3493) ;  /* 0x0000000000187947 */ /* 0x000fec0003800000 */
.L_x_3490:
[----:B------:R-:W-:-:S13]  /*14be0*/  ISETP.NE.AND P0, PT, R74, 0x1, PT ;  /* 0x000000014a00780c */ /* 0x000fda0003f05270 */
[----:B------:R-:W-:Y:S05]  /*14bf0*/  @!P0 BRA `(.L_x_3493) ;  /* 0x0000000000108947 */ /* 0x000fea0003800000 */
[----:B------:R-:W2:Y:S04]  /*14c00*/  LDL R6, [R194+0x1c] ;  /* 0x00001c00c2067983 */ /* 0x000ea80000100800 */
[----:B------:R-:W3:Y:S01]  /*14c10*/  LDL R8, [R194+0x20] ;  /* 0x00002000c2087983 */ /* 0x000ee20000100800 */
[----:B--2---:R-:W-:-:S05]  /*14c20*/  IMAD.HI.U32 R5, R5, R6, RZ ;  /* 0x0000000605057227 */ /* 0x004fca00078e00ff */
[----:B---3--:R-:W-:-:S07]  /*14c30*/  SHF.R.U32.HI R5, RZ, R8, R5 ;  /* 0x00000008ff057219 */ /* 0x008fce0000011605 */
.L_x_3493:
[----:B------:R-:W-:Y:S05]  /*14c40*/  BSYNC B1 ;  /* 0x0000000000017941 */ /* 0x000fea0003800000 */
.L_x_3489:
[----:B------:R-:W-:-:S05]  /*14c50*/  IMAD R5, R74, R5, R12 ;  /* 0x000000054a057224 */ /* 0x000fca00078e020c */
[----:B------:R-:W-:Y:S02]  /*14c60*/  VIMNMX R4, R4, R5, !PT ;  /* 0x0000000504047248 */ /* 0x000fe40007fe0100 */
[----:B------:R-:W-:-:S07]  /*14c70*/  VIADDMNMX R3, R5, R74, R3, PT ;  /* 0x0000004a05037246 */ /* 0x000fce0003800103 */
.L_x_3488:
[----:B------:R-:W-:Y:S05]  /*14c80*/  BSYNC B0 ;  /* 0x0000000000007941 */ /* 0x000fea0003800000 */
.L_x_3487:
        /* <DEDUP_REMOVED lines=132> */
.L_x_3499:
[----:B------:R-:W-:Y:S05]  /*154d0*/  BSYNC B2 ;  /* 0x0000000000027941 */ /* 0x000fea0003800000 */
.L_x_3498:
[----:B------:R-:W-:Y:S01]  /*154e0*/  LOP3.LUT R75, RZ, R75, RZ, 0x33, !PT ;  /* 0x0000004bff4b7212 */ /* 0x000fe200078e33ff */
[----:B------:R-:W-:Y:S06]  /*154f0*/  BRA `(.L_x_3500) ;  /* 0x0000000000187947 */ /* 0x000fec0003800000 */
.L_x_3497:
[----:B------:R-:W-:-:S13]  /*15500*/  ISETP.NE.AND P6, PT, R74, 0x1, PT ;  /* 0x000000014a00780c */ /* 0x000fda0003fc5270 */
[----:B------:R-:W-:Y:S05]  /*15510*/  @!P6 BRA `(.L_x_3500) ;  /* 0x000000000010e947 */ /* 0x000fea0003800000 */
[----:B------:R-:W2:Y:S04]  /*15520*/  LDL R2, [R194+0x1c] ;  /* 0x00001c00c2027983 */ /* 0x000ea80000100800 */
[----:B------:R-:W3:Y:S01]  /*15530*/  LDL R4, [R194+0x20] ;  /* 0x00002000c2047983 */ /* 0x000ee20000100800 */
[----:B--2---:R-:W-:-:S05]  /*15540*/  IMAD.HI.U32 R75, R75, R2, RZ ;  /* 0x000000024b4b7227 */ /* 0x004fca00078e00ff */
[----:B---3--:R-:W-:-:S07]  /*15550*/  SHF.R.U32.HI R75, RZ, R4, R75 ;  /* 0x00000004ff4b7219 */ /* 0x008fce000001164b */
.L_x_3500:
[----:B------:R-:W-:Y:S05]  /*15560*/  BSYNC B1 ;  /* 0x0000000000017941 */ /* 0x000fea0003800000 */
.L_x_3496:
[----:B------:R-:W-:-:S05]  /*15570*/  IMAD R75, R74, R75, R12 ;  /* 0x0000004b4a4b7224 */ /* 0x000fca00078e020c */
[----:B------:R-:W-:Y:S02]  /*15580*/  VIADDMNMX R5, R75, R74, R5, PT ;  /* 0x0000004a4b057246 */ /* 0x000fe40003800105 */
[----:B------:R-:W-:-:S07]  /*15590*/  VIMNMX R6, R6, R75, !PT ;  /* 0x0000004b06067248 */ /* 0x000fce0007fe0100 */
.L_x_3495:
[----:B------:R-:W-:Y:S05]  /*155a0*/  BSYNC B0 ;  /* 0x0000000000007941 */ /* 0x000fea0003800000 */
.L_x_3494:
        /* <DEDUP_REMOVED lines=136> */
[----:B------:R-:W-:-:S03]  /*15e30*/  FMNMX.FTZ R7, R63, R10, !PT ;  /* 0x0000000a3f077209 */ /* 0x000fc60007810000 */
[----:B------:R-:W0:Y:S01]  /*15e40*/  SHFL.BFLY PT, R41, R4, 0x2, 0x1f ;  /* 0x0c401f0004297f89 */ /* 0x000e2200000e0000 */
[----:B------:R-:W-:-:S04]  /*15e50*/  FMNMX.FTZ R6, R66, R7, !PT ;  /* 0x0000000742067209 */ /* 0x000fc80007810000 */
[----:B------:R-:W-:-:S04]  /*15e60*/  FMNMX.FTZ R5, R67, R6, !PT ;  /* 0x0000000643057209 */ /* 0x000fc80007810000 */
[----:B------:R-:W-:-:S04]  /*15e70*/  FMNMX.FTZ R6, R70, R5, !PT ;  /* 0x0000000546067209 */ /* 0x000fc80007810000 */
[----:B------:R-:W-:Y:S02]  /*15e80*/  FMNMX.FTZ R5, R71, R6, !PT ;  /* 0x0000000647057209 */ /* 0x000fe40007810000 */
[----:B------:R-:W2:Y:S04]  /*15e90*/  LD.E.64 R6, desc[UR36][R24.64+0x10] ;  /* 0x0000102418067980 */ /* 0x000ea8000c101b00 */
[----:B------:R-:W-:Y:S04]  /*15ea0*/  ST.E.64 desc[UR36][R24.64], R4 ;  /* 0x0000000418007985 */ /* 0x000fe8000c101b24 */
[----:B------:R-:W4:Y:S01]  /*15eb0*/  LD.E R75, desc[UR36][R24.64+0x4] ;  /* 0x00000424184b7980 */ /* 0x000f22000c101900 */
[----:B0-----:R-:W-:-:S05]  /*15ec0*/  FMNMX.FTZ R41, R4, R41, !PT ;  /* 0x0000002904297209 */ /* 0x001fca0007810000 */
[----:B------:R-:W0:Y:S02]  /*15ed0*/  SHFL.BFLY PT, R12, R41, 0x1, 0x1f ;  /* 0x0c201f00290c7f89 */ /* 0x000e2400000e0000 */
[----:B0-----:R-:W-:-:S05]  /*15ee0*/  FMNMX.FTZ R41, R41, R12, !PT ;  /* 0x0000000c29297209 */ /* 0x001fca0007810000 */
[----:B------:R-:W-:Y:S04]  /*15ef0*/  ST.E desc[UR36][R24.64], R41 ;  /* 0x0000002918007985 */ /* 0x000fe8000c101924 */
[----:B------:R-:W3:Y:S04]  /*15f00*/  LD.E R79, desc[UR36][R24.64] ;  /* 0x00000024184f7980 */ /* 0x000ee8000c101900 */
[----:B----4-:R-:W0:Y:S02]  /*15f10*/  SHFL.BFLY PT, R4, R75, 0x2, 0x1f ;  /* 0x0c401f004b047f89 */ /* 0x010e2400000e0000 */
[----:B0-----:R-:W-:-:S05]  /*15f20*/  FMNMX.FTZ R4, R4, R75, !PT ;  /* 0x0000004b04047209 */ /* 0x001fca0007810000 */
[----:B------:R-:W0:Y:S01]  /*15f30*/  SHFL.BFLY PT, R5, R4, 0x1, 0x1f ;  /* 0x0c201f0004057f89 */ /* 0x000e2200000e0000 */
[----:B---3--:R-:W-:Y:S01]  /*15f40*/  FMUL.FTZ R10, R28, R79 ;  /* 0x0000004f1c0a7220 */ /* 0x008fe20000410000 */
[----:B------:R-:W-:-:S04]  /*15f50*/  FSETP.NEU.FTZ.AND P0, PT, R79, -INF , PT ;  /* 0xff8000004f00780b */ /* 0x000fc80003f1d000 */
[----:B------:R-:W-:-:S05]  /*15f60*/  FSEL R12, R10, RZ, P0 ;  /* 0x000000ff0a0c7208 */ /* 0x000fca0000000000 */
[-CC-:B------:R-:W-:Y:S01]  /*15f70*/  FFMA.FTZ R154, R29, R28.reuse, -R12.reuse ;  /* 0x0000001c1d9a7223 */ /* 0x180fe2000001080c */
[----:B0-----:R-:W-:Y:S02]  /*15f80*/  FMNMX.FTZ R29, R4, R5, !PT ;  /* 0x00000005041d7209 */ /* 0x001fe40007810000 */
[----:B------:R-:W-:Y:S02]  /*15f90*/  FSEL R5, R79, RZ, P0 ;  /* 0x000000ff4f057208 */ /* 0x000fe40000000000 */
[C---:B------:R-:W-:Y:S01]  /*15fa0*/  FSETP.NEU.FTZ.AND P0, PT, R29.reuse, -INF , PT ;  /* 0xff8000001d00780b */ /* 0x040fe20003f1d000 */
[-C--:B------:R-:W-:Y:S01]  /*15fb0*/  FMUL.FTZ R4, R29, R28.reuse ;  /* 0x0000001c1d047220 */ /* 0x080fe20000410000 */
[----:B------:R-:W-:-:S04]  /*15fc0*/  FFMA.FTZ R184, R33, R28, -R12 ;  /* 0x0000001c21b87223 */ /* 0x000fc8000001080c */
[----:B------:R-:W-:Y:S01]  /*15fd0*/  FSEL R33, R4, RZ, P0 ;  /* 0x000000ff04217208 */ /* 0x000fe20000000000 */
[----:B------:R-:W-:-:S04]  /*15fe0*/  FADD.FTZ R5, R2, -R5 ;  /* 0x8000000502057221 */ /* 0x000fc80000010000 */
[-CC-:B------:R-:W-:Y:S01]  /*15ff0*/  FFMA.FTZ R172, R8, R28.reuse, -R33.reuse ;  /* 0x0000001c08ac7223 */ /* 0x180fe20000010821 */
[----:B------:R-:W-:Y:S01]  /*16000*/  FSEL R8, R29, RZ, P0 ;  /* 0x000000ff1d087208 */ /* 0x000fe20000000000 */
[-C--:B------:R-:W-:Y:S01]  /*16010*/  FFMA.FTZ R43, R77, R28.reuse, -R12 ;  /* 0x0000001c4d2b7223 */ /* 0x080fe2000001080c */
[-C--:B------:R-:W-:Y:S01]  /*16020*/  FMUL.FTZ R2, R5, R28.reuse ;  /* 0x0000001c05027220 */ /* 0x080fe20000410000 */
[-CC-:B------:R-:W-:Y:S02]  /*16030*/  FFMA.FTZ R153, R26, R28.reuse, -R33.reuse ;  /* 0x0000001c1a997223 */ /* 0x180fe40000010821 */
[----:B------:R-:W-:Y:S01]  /*16040*/  FADD.FTZ R3, R3, -R8 ;  /* 0x8000000803037221 */ /* 0x000fe20000010000 */
[-CC-:B------:R-:W-:Y:S01]  /*16050*/  FFMA.FTZ R152, R73, R28.reuse, -R12.reuse ;  /* 0x0000001c49987223 */ /* 0x180fe2000001080c */
[-CC-:B------:R-:W-:Y:S02]  /*16060*/  FFMA.FTZ R5, R27, R28.reuse, -R33.reuse ;  /* 0x0000001c1b057223 */ /* 0x180fe40000010821 */
[----:B------:R-:W-:Y:S01]  /*16070*/  FMUL.FTZ R3, R28, R3 ;  /* 0x000000031c037220 */ /* 0x000fe20000410000 */
        /* <DEDUP_REMOVED lines=12> */
[----:B------:R-:W4:Y:S01]  /*16140*/  MUFU.EX2 R41, R41 ;  /* 0x0000002900297308 */ /* 0x000f220000000800 */
[----:B------:R-:W-:-:S07]  /*16150*/  FFMA.FTZ R175, R9, R28, -R12 ;  /* 0x0000001c09af7223 */ /* 0x000fce000001080c */
        /* <DEDUP_REMOVED lines=35> */
[----:B0-----:R-:W-:Y:S01]  /*16390*/  FADD.FTZ R8, R182, R3 ;  /* 0x00000003b6087221 */ /* 0x001fe20000010000 */
[----:B------:R-:W-:-:S06]  /*163a0*/  FFMA.FTZ R167, R48, R28, -R12 ;  /* 0x0000001c30a77223 */ /* 0x000fcc000001080c */
[----:B------:R-:W0:Y:S01]  /*163b0*/  MUFU.EX2 R175, R175 ;  /* 0x000000af00af7308 */ /* 0x000e220000000800 */
[----:B--2---:R-:W-:Y:S01]  /*163c0*/  FADD.FTZ R3, R177, R6 ;  /* 0x00000006b1037221 */ /* 0x004fe20000010000 */
[----:B------:R-:W-:-:S06]  /*163d0*/  FFMA.FTZ R163, R50, R28, -R33 ;  /* 0x0000001c32a37223 */ /* 0x000fcc0000010821 */
        /* <DEDUP_REMOVED lines=50> */
[----:B--2---:R-:W-:-:S06]  /*16700*/  FADD.FTZ R3, R162, R3 ;  /* 0x00000003a2037221 */ /* 0x004fcc0000010000 */
[----:B------:R-:W0:Y:S01]  /*16710*/  MUFU.EX2 R156, R156 ;  /* 0x0000009c009c7308 */ /* 0x000e220000000800 */
[-C--:B------:R-:W-:Y:S01]  /*16720*/  FFMA.FTZ R14, R65, R28.reuse, -R12 ;  /* 0x0000001c410e7223 */ /* 0x080fe2000001080c */
[----:B------:R-:W-:-:S06]  /*16730*/  FFMA.FTZ R9, R67, R28, -R33 ;  /* 0x0000001c43097223 */ /* 0x000fcc0000010821 */
[----:B------:R-:W2:Y:S01]  /*16740*/  MUFU.EX2 R15, R15 ;  /* 0x0000000f000f7308 */ /* 0x000ea20000000800 */
[----:B-1----:R-:W-:Y:S01]  /*16750*/  FADD.FTZ R7, R159, R30 ;  /* 0x0000001e9f077221 */ /* 0x002fe20000010000 */
[----:B---3--:R-:W-:-:S06]  /*16760*/  FADD.FTZ R30, R20, R3 ;  /* 0x00000003141e7221 */ /* 0x008fcc0000010000 */
[----:B------:R-:W1:Y:S01]  /*16770*/  MUFU.EX2 R158, R158 ;  /* 0x0000009e009e7308 */ /* 0x000e620000000800 */
[-C--:B------:R-:W-:Y:S01]  /*16780*/  FFMA.FTZ R10, R68, R28.reuse, -R12 ;  /* 0x0000001c440a7223 */ /* 0x080fe2000001080c */
[----:B------:R-:W-:-:S06]  /*16790*/  FFMA.FTZ R6, R70, R28, -R33 ;  /* 0x0000001c46067223 */ /* 0x000fcc0000010821 */
[----:B------:R-:W3:Y:S01]  /*167a0*/  MUFU.EX2 R19, R19 ;  /* 0x0000001300137308 */ /* 0x000ee20000000800 */
[----:B----4-:R-:W-:Y:S01]  /*167b0*/  FADD.FTZ R3, R160, R7 ;  /* 0x00000007a0037221 */ /* 0x010fe20000010000 */
[----:B------:R-:W-:-:S06]  /*167c0*/  FADD.FTZ R30, R21, R30 ;  /* 0x0000001e151e7221 */ /* 0x000fcc0000010000 */
[----:B------:R-:W4:Y:S01]  /*167d0*/  MUFU.EX2 R13, R13 ;  /* 0x0000000d000d7308 */ /* 0x000f220000000800 */
[-C--:B------:R-:W-:Y:S01]  /*167e0*/  FFMA.FTZ R12, R69, R28.reuse, -R12 ;  /* 0x0000001c450c7223 */ /* 0x080fe2000001080c */
[----:B------:R-:W-:-:S06]  /*167f0*/  FFMA.FTZ R7, R71, R28, -R33 ;  /* 0x0000001c47077223 */ /* 0x000fcc0000010821 */
[----:B------:R-:W4:Y:S01]  /*16800*/  MUFU.EX2 R8, R8 ;  /* 0x0000000800087308 */ /* 0x000f220000000800 */
[----:B0-----:R-:W-:Y:S01]  /*16810*/  FADD.FTZ R3, R156, R3 ;  /* 0x000000039c037221 */ /* 0x001fe20000010000 */
[----:B--2---:R-:W-:-:S06]  /*16820*/  FADD.FTZ R30, R15, R30 ;  /* 0x0000001e0f1e7221 */ /* 0x004fcc0000010000 */
        /* <DEDUP_REMOVED lines=15> */
[----:B------:R-:W-:Y:S01]  /*16920*/  ST.E desc[UR36][R24.64+0x4], R29 ;  /* 0x0000041d18007985 */ /* 0x000fe2000c101924 */
[----:B------:R-:W-:-:S05]  /*16930*/  FADD.FTZ R31, R7, R28 ;  /* 0x0000001c071f7221 */ /* 0x000fca0000010000 */
[----:B------:R0:W-:Y:S04]  /*16940*/  ST.E.64 desc[UR36][R24.64+0x10], R30 ;  /* 0x0000101e18007985 */ /* 0x0001e8000c101b24 */
[----:B------:R-:W2:Y:S04]  /*16950*/  LD.E R3, desc[UR36][R22.64+0x3f4] ;  /* 0x0003f42416037980 */ /* 0x000ea8000c101900 */
        /* <DEDUP_REMOVED lines=77> */
[----:B------:R0:W-:Y:S04]  /*16e30*/  ST.E desc[UR36][R22.64+0x3f4], R3 ;  /* 0x0003f40316007985 */ /* 0x0001e8000c101924 */
        /* <DEDUP_REMOVED lines=48> */
[----:B0-----:R-:W3:Y:S04]  /*17140*/  LD.E R3, desc[UR36][R22.64+0x3dc] ;  /* 0x0003dc2416037980 */ /* 0x001ee8000c101900 */
[----:B------:R-:W3:Y:S04]  /*17150*/  LD.E R29, desc[UR36][R22.64+0x3e8] ;  /* 0x0003e824161d7980 */ /* 0x000ee8000c101900 */
[----:B------:R-:W3:Y:S04]  /*17160*/  LD.E R27, desc[UR36][R22.64+0x3ec] ;  /* 0x0003ec24161b7980 */ /* 0x000ee8000c101900 */
[----:B------:R-:W3:Y:S01]  /*17170*/  LD.E R25, desc[UR36][R22.64+0x3f8] ;  /* 0x0003f82416197980 */ /* 0x000ee2000c101900 */
[C---:B----4-:R-:W-:Y:S01]  /*17180*/  FMUL.FTZ R47, R26.reuse, R47 ;  /* 0x0000002f1a2f7220 */ /* 0x050fe20000410000 */
[C---:B------:R-:W-:Y:S01]  /*17190*/  FMUL.FTZ R53, R26.reuse, R53 ;  /* 0x000000351a357220 */ /* 0x040fe20000410000 */
[C---:B------:R-:W-:Y:S01]  /*171a0*/  FMUL.FTZ R51, R26.reuse, R51 ;  /* 0x000000331a337220 */ /* 0x040fe20000410000 */
[----:B------:R-:W-:Y:S01]  /*171b0*/  FMUL.FTZ R49, R26, R49 ;  /* 0x000000311a317220 */ /* 0x000fe20000410000 */
[C---:B------:R-:W-:Y:S01]  /*171c0*/  FMUL.FTZ R140, R2.reuse, R140 ;  /* 0x0000008c028c7220 */ /* 0x040fe20000410000 */
[----:B------:R0:W-:Y:S01]  /*171d0*/  ST.E desc[UR36][R22.64+0x38c], R47 ;  /* 0x00038c2f16007985 */ /* 0x0001e2000c101924 */
[C---:B------:R-:W-:Y:S01]  /*171e0*/  FMUL.FTZ R138, R2.reuse, R138 ;  /* 0x0000008a028a7220 */ /* 0x040fe20000410000 */
[C---:B------:R-:W-:Y:S01]  /*171f0*/  FMUL.FTZ R136, R2.reuse, R136 ;  /* 0x0000008802887220 */ /* 0x040fe20000410000 */
[C---:B------:R-:W-:Y:S01]  /*17200*/  FMUL.FTZ R134, R2.reuse, R134 ;  /* 0x0000008602867220 */ /* 0x040fe20000410000 */
        /* <DEDUP_REMOVED lines=68> */
[C---:B--2---:R-:W-:Y:S01]  /*17650*/  FMUL.FTZ R141, R26.reuse, R141 ;  /* 0x0000008d1a8d7220 */ /* 0x044fe20000410000 */
[----:B------:R-:W-:Y:S01]  /*17660*/  ST.E desc[UR36][R22.64+0x3fc], R142 ;  /* 0x0003fc8e16007985 */ /* 0x000fe2000c101924 */
[C---:B---3--:R-:W-:Y:S01]  /*17670*/  FMUL.FTZ R139, R26.reuse, R139 ;  /* 0x0000008b1a8b7220 */ /* 0x048fe20000410000 */
        /* <DEDUP_REMOVED lines=172> */
[----:B------:R4:W-:Y:S01]  /*18140*/  ST.E desc[UR36][R22.64+0x3f8], R53 ;  /* 0x0003f83516007985 */ /* 0x0009e2000c101924 */
[----:B------:R1:W-:Y:S06]  /*18150*/  BAR.SYNC.DEFER_BLOCKING R207, 0x100 ;  /* 0x000400cf0000751d */ /* 0x0003ec0000010000 */
[----:B0-----:R-:W4:Y:S04]  /*18160*/  LDL R45, [R1+0x1f0] ;  /* 0x0001f000012d7983 */ /* 0x001f280000100800 */
[----:B------:R-:W2:Y:S04]  /*18170*/  LD.E R55, desc[UR36][R22.64+0x200] ;  /* 0x0002002416377980 */ /* 0x000ea8000c101900 */
[----:B------:R-:W4:Y:S04]  /*18180*/  LD.E R3, desc[UR36][R22.64+0x204] ;  /* 0x0002042416037980 */ /* 0x000f28000c101900 */
[----:B------:R-:W4:Y:S04]  /*18190*/  LD.E R25, desc[UR36][R22.64+0x208] ;  /* 0x0002082416197980 */ /* 0x000f28000c101900 */
        /* <DEDUP_REMOVED lines=72> */
[----:B--2---:R0:W-:Y:S04]  /*18620*/  ST.E desc[UR36][R22.64+0x200], R55 ;  /* 0x0002003716007985 */ /* 0x0041e8000c101924 */
        /* <DEDUP_REMOVED lines=50> */
[----:B----4-:R-:W4:Y:S04]  /*18950*/  LD.E R51, desc[UR36][R22.64+0x3f4] ;  /* 0x0003f42416337980 */ /* 0x010f28000c101900 */
[----:B------:R-:W4:Y:S04]  /*18960*/  LD.E R53, desc[UR36][R22.64+0x3f8] ;  /* 0x0003f82416357980 */ /* 0x000f28000c101900 */
[----:B0-----:R-:W4:Y:S04]  /*18970*/  LD.E R55, desc[UR36][R22.64+0x3fc] ;  /* 0x0003fc2416377980 */ /* 0x001f28000c101900 */
        /* <DEDUP_REMOVED lines=74> */
[----:B--2---:R2:W-:Y:S04]  /*18e20*/  ST.E desc[UR36][R22.64+0x32c], R46 ;  /* 0x00032c2e16007985 */ /* 0x0045e8000c101924 */
        /* <DEDUP_REMOVED lines=48> */
[----:B---3--:R3:W-:Y:S04]  /*19130*/  ST.E desc[UR36][R22.64+0x3f0], R49 ;  /* 0x0003f03116007985 */ /* 0x0087e8000c101924 */
[----:B----4-:R4:W-:Y:S04]  /*19140*/  ST.E desc[UR36][R22.64+0x3f4], R51 ;  /* 0x0003f43316007985 */ /* 0x0109e8000c101924 */
[----:B------:R4:W-:Y:S04]  /*19150*/  ST.E desc[UR36][R22.64+0x3f8], R53 ;  /* 0x0003f83516007985 */ /* 0x0009e8000c101924 */
[----:B------:R4:W-:Y:S04]  /*19160*/  ST.E desc[UR36][R22.64+0x3fc], R55 ;  /* 0x0003fc3716007985 */ /* 0x0009e8000c101924 */
[----:B0-----:R-:W4:Y:S04]  /*19170*/  LD.E.64 R2, desc[UR36][R22.64+0x88] ;  /* 0x0000882416027980 */ /* 0x001f28000c101b00 */
[----:B-1----:R-:W4:Y:S01]  /*19180*/  LDL R24, [R1+0x68] ;  /* 0x0000680001187983 */ /* 0x002f220000100800 */
[----:B------:R-:W-:-:S02]  /*19190*/  F2FP.F16.F32.PACK_AB R152, R152, R43 ;  /* 0x0000002b9898723e */ /* 0x000fc400000000ff */
[----:B------:R-:W-:Y:S01]  /*191a0*/  F2FP.F16.F32.PACK_AB R154, R154, R41 ;  /* 0x000000299a9a723e */ /* 0x000fe200000000ff */
        /* <DEDUP_REMOVED lines=20> */
[----:B--2---:R-:W2:Y:S04]  /*192f0*/  LD.E R46, desc[UR36][R22.64+0x258] ;  /* 0x00025824162e7980 */ /* 0x004ea8000c101900 */
[----:B------:R-:W2:Y:S04]  /*19300*/  LD.E R47, desc[UR36][R22.64+0x25c] ;  /* 0x00025c24162f7980 */ /* 0x000ea8000c101900 */
        /* <DEDUP_REMOVED lines=111> */
[----:B------:R-:W-:Y:S01]  /*19a00*/  F2FP.F16.F32.PACK_AB R155, R4, R155 ;  /* 0x0000009b049b723e */ /* 0x000fe200000000ff */
[----:B------:R-:W-:Y:S01]  /*19a10*/  VOTEU.ANY UP0, P0 ;  /* 0x00000000003f7886 */ /* 0x000fe20000000100 */
[----:B------:R-:W-:Y:S02]  /*19a20*/  VIADD R4, R2, 0x80 ;  /* 0x0000008002047836 */ /* 0x000fe40000000000 */
        /* <DEDUP_REMOVED lines=1094> */
.L_x_3502:
[----:B------:R-:W-:Y:S05]  /*1de90*/  BSYNC B0 ;  /* 0x0000000000007941 */ /* 0x000fea0003800000 */
.L_x_3501:
        /* <DEDUP_REMOVED lines=9> */
.L_x_3470:
        /* <DEDUP_REMOVED lines=213> */
[----:B------:R0:W-:Y:S01]  /*1ec80*/  STL.64 [R1+0x368], R12 ;  /* 0x0003680c01007387 */ /* 0x0001e20000100a00 */
        /* <DEDUP_REMOVED lines=60> */
[----:B-1----:R-:W-:Y:S01]  /*1f050*/  @!P2 LOP3.LUT R14, R19, 0x1, RZ, 0x3c, !PT ;  /* 0x00000001130ea812 */ /* 0x002fe200078e3cff */
        /* <DEDUP_REMOVED lines=34> */
.L_x_3400:
[----:B------:R-:W1:Y:S08]  /*1f280*/  S2UR UR13, SR_CgaCtaId ;  /* 0x00000000000d79c3 */ /* 0x000e700000008800 */
[----:B------:R-:W-:Y:S06]  /*1f290*/  BAR.SYNC.DEFER_BLOCKING 0x5, 0x180 ;  /* 0x0146000000007b1d */ /* 0x000fec0000010000 */
[----:B------:R-:W-:Y:S01]  /*1f2a0*/  UMOV UR42, 0x400 ;  /* 0x00000400002a7882 */ /* 0x000fe20000000000 */
[----:B------:R-:W-:Y:S01]  /*1f2b0*/  BSSY B0, `(.L_x_3504) ;  /* 0x00002b5000007945 */ /* 0x000fe20003800000 */
[----:B-1----:R-:W-:-:S09]  /*1f2c0*/  ULEA UR42, UR13, UR42, 0x18 ;  /* 0x0000002a0d2a7291 */ /* 0x002fd2000f8ec03f */
[----:B0-2---:R-:W0:Y:S02]  /*1f2d0*/  LDS.128 R4, [UR42+0x324d0] ;  /* 0x0324d02aff047984 */ /* 0x005e240008000c00 */
[----:B0-----:R-:W-:Y:S02]  /*1f2e0*/  R2UR UR12, R5 ;  /* 0x00000000050c72ca */ /* 0x001fe400000e0000 */
[----:B------:R-:W-:Y:S02]  /*1f2f0*/  R2UR UR6, R6 ;  /* 0x00000000060672ca */ /* 0x000fe400000e0000 */
[----:B------:R-:W-:Y:S01]  /*1f300*/  R2UR UR5, R7 ;  /* 0x00000000070572ca */ /* 0x000fe200000e0000 */
[----:B------:R-:W-:Y:S06]  /*1f310*/  BAR.ARV 0x4, 0x180 ;  /* 0x0106000000007b1d */ /* 0x000fec0000002000 */
[----:B------:R-:W-:Y:S08]  /*1f320*/  @P0 BRA `(.L_x_3505) ;  /* 0x0000001c00500947 */ /* 0x000ff00003800000 */
[----:B------:R-:W2:Y:S04]  /*1f330*/  LDL.128 R136, [R1+0x200] ;  /* 0x0002000001887983 */ /* 0x000ea80000100c00 */
[----:B------:R-:W3:Y:S04]  /*1f340*/  LDL.128 R128, [R1+0x220] ;  /* 0x0002200001807983 */ /* 0x000ee80000100c00 */
        /* <DEDUP_REMOVED lines=27> */
[----:B------:R-:W4:Y:S01]  /*1f500*/  LDL R144, [R1+0x440] ;  /* 0x0004400001907983 */ /* 0x000f220000100800 */
[----:B------:R-:W-:Y:S01]  /*1f510*/  R2UR UR4, R202 ;  /* 0x00000000ca0472ca */ /* 0x000fe200000e0000 */
[----:B------:R-:W-:-:S02]  /*1f520*/  ULDC.64 UR8, c[0x0][0xd00] ;  /* 0x0003400000087ab9 */ /* 0x000fc40000000a00 */
        /* <DEDUP_REMOVED lines=8> */
[----:B------:R-:W-:-:S02]  /*1f5b0*/  IADD3 R143, P0, R196, 0xc040, RZ ;  /* 0x0000c040c48f7810 */ /* 0x000fc40007f1e0ff */
[----:B------:R-:W-:Y:S02]  /*1f5c0*/  LOP3.LUT R3, R196, 0x380, RZ, 0xc0, !PT ;  /* 0x00000380c4037812 */ /* 0x000fe400078ec0ff */
[----:B------:R-:W-:Y:S02]  /*1f5d0*/  LOP3.LUT R2, R143, 0x380, RZ, 0xc0, !PT ;  /* 0x000003808f027812 */ /* 0x000fe400078ec0ff */
[----:B------:R-:W-:Y:S02]  /*1f5e0*/  SHF.R.U64 R3, R3, 0x3, RZ ;  /* 0x0000000303037819 */ /* 0x000fe400000012ff */
[----:B------:R-:W-:Y:S02]  /*1f5f0*/  SHF.R.U64 R2, R2, 0x3, RZ ;  /* 0x0000000302027819 */ /* 0x000fe400000012ff */
[----:B------:R-:W-:Y:S02]  /*1f600*/  IADD3 R141, P1, R196, 0xc020, RZ ;  /* 0x0000c020c48d7810 */ /* 0x000fe40007f3e0ff */
[----:B------:R-:W-:Y:S01]  /*1f610*/  LOP3.LUT R2, R2, R143, RZ, 0x3c, !PT ;  /* 0x0000008f02027212 */ /* 0x000fe200078e3cff */
[----:B------:R-:W-:Y:S01]  /*1f620*/  IMAD.MOV.U32 R143, RZ, RZ, R197 ;  /* 0x000000ffff8f7224 */ /* 0x000fe200078e00c5 */
[----:B------:R-:W-:-:S02]  /*1f630*/  IADD3 R19, P2, R196, 0xc000, RZ ;  /* 0x0000c000c4137810 */ /* 0x000fc40007f5e0ff */
[----:B------:R-:W-:Y:S02]  /*1f640*/  LOP3.LUT R142, R3, R196, RZ, 0x3c, !PT ;  /* 0x000000c4038e7212 */ /* 0x000fe400078e3cff */
[----:B------:R-:W-:Y:S02]  /*1f650*/  LOP3.LUT R140, R141, 0x380, RZ, 0xc0, !PT ;  /* 0x000003808d8c7812 */ /* 0x000fe400078ec0ff */
[----:B------:R-:W-:Y:S02]  /*1f660*/  LOP3.LUT R0, R19, 0x380, RZ, 0xc0, !PT ;  /* 0x0000038013007812 */ /* 0x000fe400078ec0ff */
[----:B------:R-:W-:Y:S02]  /*1f670*/  MOV R142, R142 ;  /* 0x0000008e008e7202 */ /* 0x000fe40000000f00 */
[----:B------:R-:W-:Y:S02]  /*1f680*/  SHF.R.U64 R140, R140, 0x3, RZ ;  /* 0x000000038c8c7819 */ /* 0x000fe400000012ff */
[----:B------:R-:W-:Y:S01]  /*1f690*/  SHF.R.U64 R0, R0, 0x3, RZ ;  /* 0x0000000300007819 */ /* 0x000fe200000012ff */
[--C-:B------:R-:W-:Y:S01]  /*1f6a0*/  IMAD.X R21, RZ, RZ, R197.reuse, P2 ;  /* 0x000000ffff157224 */ /* 0x100fe200010e06c5 */
[----:B------:R-:W-:Y:S01]  /*1f6b0*/  LOP3.LUT R140, R140, R141, RZ, 0x3c, !PT ;  /* 0x0000008d8c8c7212 */ /* 0x000fe200078e3cff */
[--C-:B------:R-:W-:Y:S01]  /*1f6c0*/  IMAD.X R141, RZ, RZ, R197.reuse, P1 ;  /* 0x000000ffff8d7224 */ /* 0x100fe200008e06c5 */
[----:B------:R-:W-:Y:S01]  /*1f6d0*/  LOP3.LUT R20, R0, R19, RZ, 0x3c, !PT ;  /* 0x0000001300147212 */ /* 0x000fe200078e3cff */
[----:B------:R-:W-:Y:S01]  /*1f6e0*/  UISETP.NE.U32.AND UP0, UPT, UR8, URZ, UPT ;  /* 0x0000003f0800728c */ /* 0x000fe2000bf05070 */
[----:B------:R-:W-:-:S02]  /*1f6f0*/  IMAD.X R3, RZ, RZ, R197, P0 ;  /* 0x000000ffff037224 */ /* 0x000fc400000e06c5 */
[----:B------:R-:W-:Y:S01]  /*1f700*/  MOV R0, R20 ;  /* 0x0000001400007202 */ /* 0x000fe20000000f00 */
[----:B------:R-:W-:Y:S01]  /*1f710*/  UISETP.NE.AND.EX UP0, UPT, UR9, URZ, UPT, UP0 ;  /* 0x0000003f0900728c */ /* 0x000fe2000bf05300 */
[----:B------:R-:W-:Y:S01]  /*1f720*/  MOV R140, R140 ;  /* 0x0000008c008c7202 */ /* 0x000fe20000000f00 */
[----:B------:R-:W0:Y:S01]  /*1f730*/  LDC R20, c[0x0][0xce8] ;  /* 0x00033a00ff147b82 */ /* 0x000e220000000800 */
[----:B------:R-:W-:Y:S01]  /*1f740*/  ULDC.64 UR8, c[0x0][0xd00] ;  /* 0x0003400000087ab9 */ /* 0x000fe20000000a00 */
[----:B------:R-:W-:Y:S01]  /*1f750*/  MOV R2, R2 ;  /* 0x0000000200027202 */ /* 0x000fe20000000f00 */
[----:B------:R-:W-:Y:S01]  /*1f760*/  UIMAD.WIDE UR8, UR4, 0x4, UR8 ;  /* 0x00000004040878a5 */ /* 0x000fe2000f8e0208 */
[----:B------:R-:W-:Y:S02]  /*1f770*/  PLOP3.LUT P1, PT, PT, PT, UP0, 0x80, 0x0 ;  /* 0x000000000000781c */ /* 0x000fe40003f2f008 */
[----:B--2---:R-:W-:Y:S02]  /*1f780*/  F2FP.F16.F32.PACK_AB R136, R137, R136 ;  /* 0x000000888988723e */ /* 0x004fe400000000ff */
[----:B------:R-:W-:-:S02]  /*1f790*/  F2FP.F16.F32.PACK_AB R137, R139, R138 ;  /* 0x0000008a8b89723e */ /* 0x000fc400000000ff */
[----:B---3--:R-:W-:Y:S02]  /*1f7a0*/  F2FP.F16.F32.PACK_AB R128, R129, R128 ;  /* 0x000000808180723e */ /* 0x008fe400000000ff */
[----:B------:R-:W-:Y:S02]  /*1f7b0*/  F2FP.F16.F32.PACK_AB R129, R131, R130 ;  /* 0x000000828381723e */ /* 0x000fe400000000ff */
[----:B----4-:R-:W-:Y:S02]  /*1f7c0*/  F2FP.F16.F32.PACK_AB R138, R133, R132 ;  /* 0x00000084858a723e */ /* 0x010fe400000000ff */
[----:B------:R-:W-:Y:S01]  /*1f7d0*/  F2FP.F16.F32.PACK_AB R139, R135, R134 ;  /* 0x00000086878b723e */ /* 0x000fe200000000ff */
[----:B------:R-:W-:Y:S01]  /*1f7e0*/  BAR.SYNC.DEFER_BLOCKING 0x1, 0x100 ;  /* 0x0044000000007b1d */ /* 0x000fe20000010000 */
        /* <DEDUP_REMOVED lines=13> */
[----:B------:R1:W-:Y:S01]  /*1f8c0*/  STSM.16.M88.4 [R142], R136 ;  /* 0x000000888e007844 */ /* 0x0003e20000000200 */
        /* <DEDUP_REMOVED lines=35> */
[----:B------:R-:W-:-:S03]  /*1fb00*/  F2FP.F16.F32.PACK_AB R50, R45, R44 ;  /* 0x0000002c2d32723e */ /* 0x000fc600000000ff */
[----:B------:R1:W-:Y:S01]  /*1fb10*/  STSM.16.M88.4 [R229], R80 ;  /* 0x00000050e5007844 */ /* 0x0003e20000000200 */
        /* <DEDUP_REMOVED lines=15> */
[----:B------:R-:W-:Y:S01]  /*1fc10*/  F2FP.F16.F32.PACK_AB R27, R15, R14 ;  /* 0x0000000e0f1b723e */ /* 0x000fe200000000ff */
[----:B------:R1:W-:Y:S01]  /*1fc20*/  STSM.16.M88.4 [R219], R48 ;  /* 0x00000030db007844 */ /* 0x0003e20000000200 */
[----:B------:R-:W-:-:S02]  /*1fc30*/  F2FP.F16.F32.PACK_AB R10, R5, R4 ;  /* 0x00000004050a723e */ /* 0x000fc400000000ff */
[----:B------:R-:W-:Y:S01]  /*1fc40*/  F2FP.F16.F32.PACK_AB R11, R7, R6 ;  /* 0x00000006070b723e */ /* 0x000fe200000000ff */
[----:B------:R1:W-:Y:S01]  /*1fc50*/  STSM.16.M88.4 [R0], R40 ;  /* 0x0000002800007844 */ /* 0x0003e20000000200 */
[----:B------:R-:W-:-:S03]  /*1fc60*/  IMAD.U32 R4, RZ, RZ, UR8 ;  /* 0x00000008ff047e24 */ /* 0x000fc6000f8e00ff */
[----:B------:R1:W-:Y:S01]  /*1fc70*/  STSM.16.M88.4 [R140], R32 ;  /* 0x000000208c007844 */ /* 0x0003e20000000200 */
[----:B------:R-:W-:Y:S01]  /*1fc80*/  IMAD.U32 R5, RZ, RZ, UR9 ;  /* 0x00000009ff057e24 */ /* 0x000fe2000f8e00ff */
[----:B------:R-:W-:Y:S02]  /*1fc90*/  ULDC.64 UR8, c[0x0][0xd08] ;  /* 0x0003420000087ab9 */ /* 0x000fe40000000a00 */
[----:B------:R1:W-:Y:S04]  /*1fca0*/  STSM.16.M88.4 [R2], R24 ;  /* 0x0000001802007844 */ /* 0x0003e80000000200 */
[----:B------:R1:W-:Y:S01]  /*1fcb0*/  STSM.16.M88.4 [R218], R8 ;  /* 0x00000008da007844 */ /* 0x0003e20000000200 */
[----:B------:R-:W-:Y:S01]  /*1fcc0*/  UISETP.NE.U32.AND UP1, UPT, UR8, URZ, UPT ;  /* 0x0000003f0800728c */ /* 0x000fe2000bf25070 */
[----:B------:R-:W-:Y:S03]  /*1fcd0*/  BAR.SYNC.DEFER_BLOCKING 0x1, 0x100 ;  /* 0x0044000000007b1d */ /* 0x000fe60000010000 */
[----:B------:R-:W-:-:S06]  /*1fce0*/  UISETP.NE.AND.EX UP1, UPT, UR9, URZ, UPT, UP1 ;  /* 0x0000003f0900728c */ /* 0x000fcc000bf25310 */
[----:B------:R-:W-:-:S05]  /*1fcf0*/  PLOP3.LUT P2, PT, PT, PT, UP1, 0x80, 0x0 ;  /* 0x000000000000781c */ /* 0x000fca0003f4f018 */
[----:B------:R-:W-:Y:S02]  /*1fd00*/  @UP1 ULDC.64 UR8, c[0x0][0xd08] ;  /* 0x0003420000081ab9 */ /* 0x000fe40000000a00 */
[----:B------:R-:W-:-:S03]  /*1fd10*/  @UP1 UIMAD.WIDE UR8, UR4, 0x4, UR8 ;  /* 0x00000004040818a5 */ /* 0x000fc6000f8e0208 */
[----:B------:R-:W-:Y:S02]  /*1fd20*/  ULDC UR4, c[0x0][0xb88] ;  /* 0x0002e20000047ab9 */ /* 0x000fe40000000800 */
[----:B------:R-:W-:Y:S02]  /*1fd30*/  IMAD.U32 R19, RZ, RZ, UR4 ;  /* 0x00000004ff137e24 */ /* 0x000fe4000f8e00ff */
[----:B------:R-:W-:Y:S01]  /*1fd40*/  IMAD.U32 R6, RZ, RZ, UR8 ;  /* 0x00000008ff067e24 */ /* 0x000fe2000f8e00ff */
[----:B------:R-:W2:Y:S01]  /*1fd50*/  @P1 LDG.E R3, desc[UR36][R4.64] ;  /* 0x0000002404031981 */ /* 0x000ea2000c1e1900 */
[----:B------:R-:W-:-:S05]  /*1fd60*/  IMAD.U32 R7, RZ, RZ, UR9 ;  /* 0x00000009ff077e24 */ /* 0x000fca000f8e00ff */
[----:B------:R1:W5:Y:S01]  /*1fd70*/  @P2 LDG.E R19, desc[UR36][R6.64] ;  /* 0x0000002406132981 */ /* 0x000362000c1e1900 */
[----:B------:R-:W-:Y:S01]  /*1fd80*/  UMOV UR4, URZ ;  /* 0x0000003f00047c82 */ /* 0x000fe20008000000 */
[----:B------:R-:W-:Y:S02]  /*1fd90*/  LOP3.LUT P0, RZ, R210, 0x3, RZ, 0xc0, !PT ;  /* 0x00000003d2ff7812 */ /* 0x000fe4000780c0ff */
[----:B--2---:R-:W-:Y:S01]  /*1fda0*/  @P1 R2UR UR4, R3 ;  /* 0x00000000030412ca */ /* 0x004fe200000e0000 */
[----:B01----:R-:W-:-:S14]  /*1fdb0*/  @P2 BRA `(.L_x_3506) ;  /* 0x0000000000102947 */ /* 0x003fdc0003800000 */
[----:B------:R-:W-:Y:S05]  /*1fdc0*/  @!P1 BRA `(.L_x_3506) ;  /* 0x00000000000c9947 */ /* 0x000fea0003800000 */
[----:B------:R-:W2:Y:S04]  /*1fdd0*/  LDG.E R0, desc[UR36][R4.64] ;  /* 0x0000002404007981 */ /* 0x000ea8000c1e1900 */
[----:B-----5:R-:W2:Y:S02]  /*1fde0*/  LDG.E R19, desc[UR36][R4.64+0x4] ;  /* 0x0000042404137981 */ /* 0x020ea4000c1e1900 */
[----:B--2---:R-:W-:-:S07]  /*1fdf0*/  IMAD.IADD R19, R19, 0x1, -R0 ;  /* 0x0000000113137824 */ /* 0x004fce00078e0a00 */
.L_x_3506:
[----:B------:R-:W2:Y:S01]  /*1fe00*/  LDL R0, [R1+0x458] ;  /* 0x0004580001007983 */ /* 0x000ea20000100800 */
[----:B-----5:R-:W-:Y:S01]  /*1fe10*/  IMAD R19, R19, R20, RZ ;  /* 0x0000001413137224 */ /* 0x020fe200078e02ff */
[----:B------:R-:W-:Y:S01]  /*1fe20*/  R2UR UR15, R202 ;  /* 0x00000000ca0f72ca */ /* 0x000fe200000e0000 */
[----:B------:R-:W-:Y:S01]  /*1fe30*/  VIADD R12, R204, UR60 ;  /* 0x0000003ccc0c7c36 */ /* 0x000fe20008000000 */
[----:B------:R-:W-:Y:S01]  /*1fe40*/  ISETP.NE.AND P1, PT, R20, 0x1, PT ;  /* 0x000000011400780c */ /* 0x000fe20003f25270 */
[----:B------:R-:W-:Y:S01]  /*1fe50*/  USHF.R.S32.HI UR18, URZ, 0x1f, UR61 ;  /* 0x0000001f3f127899 */ /* 0x000fe2000801143d */
[----:B------:R-:W-:Y:S02]  /*1fe60*/  ULDC.64 UR16, c[0x0][0xc90] ;  /* 0x0003240000107ab9 */ /* 0x000fe40000000a00 */
[----:B------:R-:W-:-:S09]  /*1fe70*/  ISETP.GE.OR P2, PT, R12, R19, P0 ;  /* 0x000000130c00720c */ /* 0x000fd20000746670 */
[----:B------:R-:W0:Y:S04]  /*1fe80*/  @P1 LDC R2, c[0x0][0xcec] ;  /* 0x00033b00ff021b82 */ /* 0x000e280000000800 */
[----:B------:R-:W3:Y:S01]  /*1fe90*/  @!P2 LDL R11, [R1+0x420] ;  /* 0x00042000010ba983 */ /* 0x000ee20000100800 */
[----:B------:R-:W-:Y:S02]  /*1fea0*/  USHF.R.S32.HI UR7, URZ, 0x1f, UR15 ;  /* 0x0000001f3f077899 */ /* 0x000fe4000801140f */
[----:B------:R-:W-:Y:S01]  /*1feb0*/  USHF.R.S32.HI UR11, URZ, 0x1f, UR4 ;  /* 0x0000001f3f0b7899 */ /* 0x000fe20008011404 */
[----:B------:R-:W1:Y:S01]  /*1fec0*/  @P1 LDC R3, c[0x0][0xcf0] ;  /* 0x00033c00ff031b82 */ /* 0x000e620000000800 */
[----:B------:R-:W-:Y:S01]  /*1fed0*/  UIMAD UR14, UR18, UR16, URZ ;  /* 0x00000010120e72a4 */ /* 0x000fe2000f8e023f */
[----:B------:R-:W-:Y:S01]  /*1fee0*/  UMOV UR10, UR4 ;  /* 0x00000004000a7c82 */ /* 0x000fe20008000000 */
[----:B------:R-:W-:-:S02]  /*1fef0*/  USEL UR20, UR7, URZ, !UP0 ;  /* 0x0000003f07147287 */ /* 0x000fc4000c000000 */
[----:B------:R-:W-:Y:S02]  /*1ff00*/  UIMAD.WIDE.U32 UR8, UR61, UR16, UR10 ;  /* 0x000000103d0872a5 */ /* 0x000fe4000f8e000a */
[----:B------:R-:W-:Y:S01]  /*1ff10*/  UIMAD UR14, UR61, UR17, UR14 ;  /* 0x000000113d0e72a4 */ /* 0x000fe2000f8e020e */
[----:B------:R-:W4:Y:S01]  /*1ff20*/  @P1 LDC R77, c[0x0][0xcf0] ;  /* 0x00033c00ff4d1b82 */ /* 0x000f220000000800 */
[----:B------:R-:W-:Y:S01]  /*1ff30*/  USEL UR19, UR15, URZ, !UP0 ;  /* 0x0000003f0f137287 */ /* 0x000fe2000c000000 */
[----:B------:R-:W-:Y:S01]  /*1ff40*/  ULDC.64 UR16, c[0x0][0xc98] ;  /* 0x0003260000107ab9 */ /* 0x000fe20000000a00 */
[----:B------:R-:W-:Y:S02]  /*1ff50*/  UIADD3 UR9, UR9, UR14, URZ ;  /* 0x0000000e09097290 */ /* 0x000fe4000fffe03f */
[----:B------:R-:W-:Y:S02]  /*1ff60*/  UIMAD UR7, UR20, UR16, URZ ;  /* 0x00000010140772a4 */ /* 0x000fe4000f8e023f */
[----:B------:R-:W-:-:S02]  /*1ff70*/  UIMAD.WIDE.U32 UR8, UR19, UR16, UR8 ;  /* 0x00000010130872a5 */ /* 0x000fc4000f8e0008 */
[----:B------:R-:W-:Y:S01]  /*1ff80*/  UIMAD UR7, UR19, UR17, UR7 ;  /* 0x00000011130772a4 */ /* 0x000fe2000f8e0207 */
[----:B------:R-:W-:-:S05]  /*1ff90*/  ULDC.64 UR14, c[0x0][0xc88] ;  /* 0x00032200000e7ab9 */ /* 0x000fca0000000a00 */
[----:B------:R-:W-:Y:S02]  /*1ffa0*/  IMAD.U32 R7, RZ, RZ, UR7 ;  /* 0x00000007ff077e24 */ /* 0x000fe4000f8e00ff */
[----:B--2---:R-:W-:-:S04]  /*1ffb0*/  VIADD R5, R0, UR60 ;  /* 0x0000003c00057c36 */ /* 0x004fc80008000000 */
[----:B0-----:R-:W-:-:S04]  /*1ffc0*/  @P1 IMAD.HI.U32 R2, R5, R2, RZ ;  /* 0x0000000205021227 */ /* 0x001fc800078e00ff */
[----:B------:R-:W-:Y:S01]  /*1ffd0*/  IMAD.MOV.U32 R0, RZ, RZ, R5 ;  /* 0x000000ffff007224 */ /* 0x000fe200078e0005 */
[----:B-1----:R-:W-:-:S04]  /*1ffe0*/  @P1 SHF.R.U32.HI R0, RZ, R3, R2 ;  /* 0x00000003ff001219 */ /* 0x002fc80000011602 */
[--C-:B------:R-:W-:Y:S01]  /*1fff0*/  SHF.R.S32.HI R4, RZ, 0x1f, R0.reuse ;  /* 0x0000001fff047819 */ /* 0x100fe20000011400 */
[----:B------:R-:W-:-:S04]  /*20000*/  IMAD.MOV R2, RZ, RZ, -R0 ;  /* 0x000000ffff027224 */ /* 0x000fc800078e0a00 */
[----:B------:R-:W-:Y:S01]  /*20010*/  IMAD R5, R20, R2, R5 ;  /* 0x0000000214057224 */ /* 0x000fe200078e0205 */
[----:B------:R-:W-:-:S04]  /*20020*/  IADD3 R2, P3, R0, UR8, RZ ;  /* 0x0000000800027c10 */ /* 0x000fc8000ff7e0ff */
[----:B------:R-:W-:-:S05]  /*20030*/  SHF.R.S32.HI R3, RZ, 0x1f, R5 ;  /* 0x0000001fff037819 */ /* 0x000fca0000011405 */
[----:B------:R-:W-:Y:S01]  /*20040*/  IMAD R0, R3, UR14, RZ ;  /* 0x0000000e03007c24 */ /* 0x000fe2000f8e02ff */
[----:B------:R-:W-:Y:S01]  /*20050*/  IADD3.X R3, R4, UR9, R7, P3, !PT ;  /* 0x0000000904037c10 */ /* 0x000fe20009ffe407 */
[----:B------:R-:W-:Y:S02]  /*20060*/  ULDC.64 UR8, c[0x0][0xc50] ;  /* 0x0003140000087ab9 */ /* 0x000fe40000000a00 */
[C---:B------:R-:W-:Y:S02]  /*20070*/  IMAD R7, R5.reuse, UR15, R0 ;  /* 0x0000000f05077c24 */ /* 0x040fe4000f8e0200 */
[----:B------:R-:W-:Y:S01]  /*20080*/  IMAD.WIDE.U32 R2, R5, UR14, R2 ;  /* 0x0000000e05027c25 */ /* 0x000fe2000f8e0002 */
[----:B------:R-:W-:-:S03]  /*20090*/  ULDC.64 UR14, c[0x0][0xba0] ;  /* 0x0002e800000e7ab9 */ /* 0x000fc60000000a00 */
[----:B------:R-:W-:Y:S01]  /*200a0*/  IMAD.IADD R3, R3, 0x1, R7 ;  /* 0x0000000103037824 */ /* 0x000fe200078e0207 */
[----:B------:R-:W-:Y:S01]  /*200b0*/  LEA R6, P3, R2, UR8, 0x2 ;  /* 0x0000000802067c11 */ /* 0x000fe2000f8610ff */
[----:B------:R-:W-:-:S03]  /*200c0*/  VIADD R0, R12, 0x8 ;  /* 0x000000080c007836 */ /* 0x000fc60000000000 */
[----:B------:R-:W-:Y:S01]  /*200d0*/  LEA.HI.X R10, R2, UR9, R3, 0x2, P3 ;  /* 0x00000009020a7c11 */ /* 0x000fe200098f1403 */
[----:B------:R-:W-:Y:S01]  /*200e0*/  SHFL.IDX PT, R8, R6, RZ, 0x1c1f ;  /* 0x001c1fff06087589 */ /* 0x000fe200000e0000 */
[----:B------:R-:W-:-:S03]  /*200f0*/  ISETP.GE.OR P0, PT, R0, R19, P0 ;  /* 0x000000130000720c */ /* 0x000fc60000706670 */
[----:B------:R-:W3:Y:S04]  /*20100*/  SHFL.IDX PT, R9, R10, RZ, 0x1c1f ;  /* 0x001c1fff0a097589 */ /* 0x000ee800000e0000 */
[----:B---3--:R0:W-:Y:S06]  /*20110*/  @!P2 ST.E desc[UR36][R8.64], R11 ;  /* 0x0000000b0800a985 */ /* 0x0081ec000c101924 */
[----:B------:R-:W2:Y:S01]  /*20120*/  @!P0 LDL R21, [R1+0x424] ;  /* 0x0004240001158983 */ /* 0x000ea20000100800 */
[----:B------:R-:W-:-:S02]  /*20130*/  IMAD R0, R208, 0x40, R189 ;  /* 0x00000040d0007824 */ /* 0x000fc400078e02bd */
[----:B------:R-:W-:Y:S01]  /*20140*/  IMAD.MOV.U32 R3, RZ, RZ, 0x2 ;  /* 0x00000002ff037424 */ /* 0x000fe200078e00ff */
[----:B------:R-:W-:Y:S03]  /*20150*/  SHFL.IDX PT, R54, R6, 0x1, 0x1c1f ;  /* 0x003c1f0006367f89 */ /* 0x000fe600000e0000 */
[----:B------:R-:W-:Y:S01]  /*20160*/  IMAD.WIDE R2, R0, R3, UR58 ;  /* 0x0000003a00027e25 */ /* 0x000fe2000f8e0203 */
[----:B------:R-:W2:Y:S02]  /*20170*/  SHFL.IDX PT, R55, R10, 0x1, 0x1c1f ;  /* 0x003c1f000a377f89 */ /* 0x000ea400000e0000 */
[C---:B------:R-:W-:Y:S02]  /*20180*/  IADD3 R25, P4, R2.reuse, 0x3000, RZ ;  /* 0x0000300002197810 */ /* 0x040fe40007f9e0ff */
[C---:B------:R-:W-:Y:S02]  /*20190*/  IADD3 R29, P5, R2.reuse, 0x4000, RZ ;  /* 0x00004000021d7810 */ /* 0x040fe40007fbe0ff */
[----:B------:R-:W-:-:S02]  /*201a0*/  IADD3 R33, P6, R2, 0x5000, RZ ;  /* 0x0000500002217810 */ /* 0x000fc40007fde0ff */
[----:B------:R-:W-:Y:S02]  /*201b0*/  LOP3.LUT R24, R25, 0x380, RZ, 0xc0, !PT ;  /* 0x0000038019187812 */ /* 0x000fe400078ec0ff */
[----:B------:R-:W-:Y:S02]  /*201c0*/  LOP3.LUT R28, R29, 0x380, RZ, 0xc0, !PT ;  /* 0x000003801d1c7812 */ /* 0x000fe400078ec0ff */
[----:B------:R-:W-:Y:S02]  /*201d0*/  LOP3.LUT R32, R33, 0x380, RZ, 0xc0, !PT ;  /* 0x0000038021207812 */ /* 0x000fe400078ec0ff */
[C---:B------:R-:W-:Y:S02]  /*201e0*/  IADD3 R7, P2, R2.reuse, 0x1000, RZ ;  /* 0x0000100002077810 */ /* 0x040fe40007f5e0ff */
[----:B------:R-:W-:Y:S02]  /*201f0*/  IADD3 R5, P3, R2, 0x2000, RZ ;  /* 0x0000200002057810 */ /* 0x000fe40007f7e0ff */
[----:B------:R-:W-:Y:S01]  /*20200*/  SHF.R.U64 R24, R24, 0x3, RZ ;  /* 0x0000000318187819 */ /* 0x000fe200000012ff */
[--C-:B0-----:R-:W-:Y:S01]  /*20210*/  IMAD.X R9, RZ, RZ, R3.reuse, P2 ;  /* 0x000000ffff097224 */ /* 0x101fe200010e0603 */
[----:B------:R-:W-:Y:S01]  /*20220*/  SHF.R.U64 R28, R28, 0x3, RZ ;  /* 0x000000031c1c7819 */ /* 0x000fe200000012ff */
[----:B------:R-:W-:Y:S01]  /*20230*/  IMAD.X R13, RZ, RZ, R3, P3 ;  /* 0x000000ffff0d7224 */ /* 0x000fe200018e0603 */
[----:B------:R-:W-:-:S02]  /*20240*/  SHF.R.U64 R32, R32, 0x3, RZ ;  /* 0x0000000320207819 */ /* 0x000fc400000012ff */
[----:B------:R-:W-:Y:S01]  /*20250*/  LOP3.LUT R24, R24, R25, RZ, 0x3c, !PT ;  /* 0x0000001918187212 */ /* 0x000fe200078e3cff */
[--C-:B------:R-:W-:Y:S01]  /*20260*/  IMAD.X R25, RZ, RZ, R3.reuse, P4 ;  /* 0x000000ffff197224 */ /* 0x100fe200020e0603 */
[----:B------:R-:W-:Y:S01]  /*20270*/  LOP3.LUT R28, R28, R29, RZ, 0x3c, !PT ;  /* 0x0000001d1c1c7212 */ /* 0x000fe200078e3cff */
[--C-:B------:R-:W-:Y:S01]  /*20280*/  IMAD.X R29, RZ, RZ, R3.reuse, P5 ;  /* 0x000000ffff1d7224 */ /* 0x100fe200028e0603 */
[----:B------:R-:W-:Y:S01]  /*20290*/  LOP3.LUT R32, R32, R33, RZ, 0x3c, !PT ;  /* 0x0000002120207212 */ /* 0x000fe200078e3cff */
[----:B------:R-:W-:Y:S01]  /*202a0*/  IMAD.X R33, RZ, RZ, R3, P6 ;  /* 0x000000ffff217224 */ /* 0x000fe200030e0603 */
[C---:B------:R-:W-:Y:S02]  /*202b0*/  IADD3 R37, P2, R2.reuse, 0x6000, RZ ;  /* 0x0000600002257810 */ /* 0x040fe40007f5e0ff */
[C---:B------:R-:W-:Y:S02]  /*202c0*/  IADD3 R41, P3, R2.reuse, 0x7000, RZ ;  /* 0x0000700002297810 */ /* 0x040fe40007f7e0ff */
[----:B------:R-:W-:-:S02]  /*202d0*/  IADD3 R45, P4, R2, 0x8000, RZ ;  /* 0x00008000022d7810 */ /* 0x000fc40007f9e0ff */
[C---:B------:R-:W-:Y:S02]  /*202e0*/  IADD3 R49, P5, R2.reuse, 0x9000, RZ ;  /* 0x0000900002317810 */ /* 0x040fe40007fbe0ff */
[----:B------:R-:W-:Y:S02]  /*202f0*/  IADD3 R53, P6, R2, 0xa000, RZ ;  /* 0x0000a00002357810 */ /* 0x000fe40007fde0ff */
[----:B------:R-:W-:Y:S02]  /*20300*/  LOP3.LUT R36, R37, 0x380, RZ, 0xc0, !PT ;  /* 0x0000038025247812 */ /* 0x000fe400078ec0ff */
        /* <DEDUP_REMOVED lines=11> */
[----:B------:R-:W-:Y:S02]  /*203c0*/  SHF.R.U64 R4, R4, 0x3, RZ ;  /* 0x0000000304047819 */ /* 0x000fe400000012ff */
        /* <DEDUP_REMOVED lines=11> */
[----:B------:R-:W-:-:S02]  /*20480*/  LOP3.LUT R8, R4, R7, RZ, 0x3c, !PT ;  /* 0x0000000704087212 */ /* 0x000fc400078e3cff */
[----:B------:R-:W-:Y:S02]  /*20490*/  LOP3.LUT R12, R0, R5, RZ, 0x3c, !PT ;  /* 0x00000005000c7212 */ /* 0x000fe400078e3cff */
[C---:B------:R-:W-:Y:S02]  /*204a0*/  IADD3 R57, P2, R2.reuse, 0xb000, RZ ;  /* 0x0000b00002397810 */ /* 0x040fe40007f5e0ff */
[C---:B------:R-:W-:Y:S02]  /*204b0*/  IADD3 R61, P3, R2.reuse, 0xc000, RZ ;  /* 0x0000c000023d7810 */ /* 0x040fe40007f7e0ff */
[C---:B------:R-:W-:Y:S02]  /*204c0*/  IADD3 R65, P4, R2.reuse, 0xd000, RZ ;  /* 0x0000d00002417810 */ /* 0x040fe40007f9e0ff */
[C---:B------:R-:W-:Y:S02]  /*204d0*/  IADD3 R69, P5, R2.reuse, 0xe000, RZ ;  /* 0x0000e00002457810 */ /* 0x040fe40007fbe0ff */
[----:B------:R-:W-:-:S02]  /*204e0*/  LOP3.LUT R7, R2, 0x380, RZ, 0xc0, !PT ;  /* 0x0000038002077812 */ /* 0x000fc400078ec0ff */
[----:B------:R-:W-:Y:S02]  /*204f0*/  IADD3 R5, P6, R2, 0xf000, RZ ;  /* 0x0000f00002057810 */ /* 0x000fe40007fde0ff */
[----:B------:R-:W-:Y:S02]  /*20500*/  LOP3.LUT R56, R57, 0x380, RZ, 0xc0, !PT ;  /* 0x0000038039387812 */ /* 0x000fe400078ec0ff */
[----:B------:R-:W-:Y:S01]  /*20510*/  LOP3.LUT R60, R61, 0x380, RZ, 0xc0, !PT ;  /* 0x000003803d3c7812 */ /* 0x000fe200078ec0ff */
[----:B------:R-:W-:Y:S01]  /*20520*/  IMAD.X R73, RZ, RZ, R3, P6 ;  /* 0x000000ffff497224 */ /* 0x000fe200030e0603 */
[----:B------:R-:W-:Y:S02]  /*20530*/  LOP3.LUT R64, R65, 0x380, RZ, 0xc0, !PT ;  /* 0x0000038041407812 */ /* 0x000fe400078ec0ff */
[----:B------:R-:W-:Y:S02]  /*20540*/  LOP3.LUT R68, R69, 0x380, RZ, 0xc0, !PT ;  /* 0x0000038045447812 */ /* 0x000fe400078ec0ff */
[----:B------:R-:W-:-:S02]  /*20550*/  SHF.R.U64 R7, R7, 0x3, RZ ;  /* 0x0000000307077819 */ /* 0x000fc400000012ff */
[----:B------:R-:W-:Y:S02]  /*20560*/  LOP3.LUT R0, R5, 0x380, RZ, 0xc0, !PT ;  /* 0x0000038005007812 */ /* 0x000fe400078ec0ff */
[----:B------:R-:W-:Y:S02]  /*20570*/  SHF.R.U64 R56, R56, 0x3, RZ ;  /* 0x0000000338387819 */ /* 0x000fe400000012ff */
[----:B------:R-:W-:Y:S02]  /*20580*/  SHF.R.U64 R60, R60, 0x3, RZ ;  /* 0x000000033c3c7819 */ /* 0x000fe400000012ff */
[----:B------:R-:W-:Y:S02]  /*20590*/  SHF.R.U64 R64, R64, 0x3, RZ ;  /* 0x0000000340407819 */ /* 0x000fe400000012ff */
[----:B------:R-:W-:Y:S02]  /*205a0*/  SHF.R.U64 R68, R68, 0x3, RZ ;  /* 0x0000000344447819 */ /* 0x000fe400000012ff */
[----:B------:R-:W-:-:S02]  /*205b0*/  LOP3.LUT R2, R7, R2, RZ, 0x3c, !PT ;  /* 0x0000000207027212 */ /* 0x000fc400078e3cff */
        /* <DEDUP_REMOVED lines=9> */
[----:B------:R-:W-:Y:S01]  /*20650*/  LOP3.LUT R72, R0, R5, RZ, 0x3c, !PT ;  /* 0x0000000500487212 */ /* 0x000fe200078e3cff */
[----:B------:R-:W-:-:S02]  /*20660*/  UIMAD UR7, UR11, UR14, URZ ;  /* 0x0000000e0b0772a4 */ /* 0x000fc4000f8e023f */
[----:B------:R-:W-:Y:S02]  /*20670*/  UIMAD.WIDE.U32 UR8, UR4, UR14, URZ ;  /* 0x0000000e040872a5 */ /* 0x000fe4000f8e003f */
[----:B------:R-:W-:Y:S01]  /*20680*/  UIMAD UR7, UR4, UR15, UR7 ;  /* 0x0000000f040772a4 */ /* 0x000fe2000f8e0207 */
[----:B------:R-:W-:-:S03]  /*20690*/  ULDC.64 UR10, c[0x0][0xbe8] ;  /* 0x0002fa00000a7ab9 */ /* 0x000fc60000000a00 */
[----:B------:R-:W-:Y:S02]  /*206a0*/  UIADD3 UR9, UR9, UR7, URZ ;  /* 0x0000000709097290 */ /* 0x000fe4000fffe03f */
[----:B------:R-:W-:Y:S01]  /*206b0*/  UIMAD UR4, UR18, UR10, URZ ;  /* 0x0000000a120472a4 */ /* 0x000fe2000f8e023f */
[----:B------:R-:W-:Y:S01]  /*206c0*/  VIADD R76, R209, UR60 ;  /* 0x0000003cd14c7c36 */ /* 0x000fe20008000000 */
[----:B------:R-:W-:Y:S02]  /*206d0*/  UIMAD.WIDE.U32 UR8, UR61, UR10, UR8 ;  /* 0x0000000a3d0872a5 */ /* 0x000fe4000f8e0008 */
[----:B------:R-:W-:-:S03]  /*206e0*/  UIMAD UR4, UR61, UR11, UR4 ;  /* 0x0000000b3d0472a4 */ /* 0x000fc6000f8e0204 */
[----:B------:R-:W-:Y:S01]  /*206f0*/  ULDC.64 UR10, c[0x0][0xbf0] ;  /* 0x0002fc00000a7ab9 */ /* 0x000fe20000000a00 */
[----:B------:R-:W-:Y:S02]  /*20700*/  UIADD3 UR9, UR9, UR4, URZ ;  /* 0x0000000409097290 */ /* 0x000fe4000fffe03f */
[----:B------:R-:W-:Y:S02]  /*20710*/  UIMAD UR4, UR20, UR10, URZ ;  /* 0x0000000a140472a4 */ /* 0x000fe4000f8e023f */
[----:B------:R-:W-:Y:S02]  /*20720*/  UIMAD.WIDE.U32 UR8, UR19, UR10, UR8 ;  /* 0x0000000a130872a5 */ /* 0x000fe4000f8e0008 */
[----:B------:R-:W-:-:S03]  /*20730*/  UIMAD UR4, UR19, UR11, UR4 ;  /* 0x0000000b130472a4 */ /* 0x000fc6000f8e0204 */
[----:B------:R-:W-:Y:S01]  /*20740*/  ULDC.64 UR10, c[0x0][0xbe0] ;  /* 0x0002f800000a7ab9 */ /* 0x000fe20000000a00 */
[----:B------:R-:W-:Y:S01]  /*20750*/  UIADD3 UR4, UR9, UR4, URZ ;  /* 0x0000000409047290 */ /* 0x000fe2000fffe03f */
[----:B------:R-:W-:-:S05]  /*20760*/  VIADD R82, R208, UR60 ;  /* 0x0000003cd0527c36 */ /* 0x000fca0008000000 */
[----:B------:R-:W-:Y:S01]  /*20770*/  ISETP.GE.AND P2, PT, R82, R19, PT ;  /* 0x000000135200720c */ /* 0x000fe20003f46270 */
[----:B------:R-:W-:Y:S01]  /*20780*/  BSSY B1, `(.L_x_3507) ;  /* 0x000004a000017945 */ /* 0x000fe20003800000 */
[----:B--2---:R0:W-:Y:S04]  /*20790*/  @!P0 ST.E desc[UR36][R54.64], R21 ;  /* 0x0000001536008985 */ /* 0x0041e8000c101924 */
[----:B------:R1:W5:Y:S04]  /*207a0*/  LD.E.128 R4, desc[UR36][R2.64] ;  /* 0x0000002402047980 */ /* 0x000368000c101d00 */
[----:B------:R-:W5:Y:S01]  /*207b0*/  LD.E.128 R8, desc[UR36][R8.64] ;  /* 0x0000002408087980 */ /* 0x000f62000c101d00 */
[----:B0-----:R-:W-:-:S03]  /*207c0*/  IMAD.MOV.U32 R21, RZ, RZ, R76 ;  /* 0x000000ffff157224 */ /* 0x001fc600078e004c */
[----:B------:R-:W5:Y:S01]  /*207d0*/  LD.E.128 R12, desc[UR36][R12.64] ;  /* 0x000000240c0c7980 */ /* 0x000f62000c101d00 */
[----:B-1----:R-:W0:Y:S01]  /*207e0*/  @P1 LDC R3, c[0x0][0xcec] ;  /* 0x00033b00ff031b82 */ /* 0x002e220000000800 */
[----:B------:R-:W-:Y:S02]  /*207f0*/  IMAD.U32 R2, RZ, RZ, UR8 ;  /* 0x00000008ff027e24 */ /* 0x000fe4000f8e00ff */
[----:B------:R-:W5:Y:S04]  /*20800*/  LD.E.128 R24, desc[UR36][R24.64] ;  /* 0x0000002418187980 */ /* 0x000f68000c101d00 */
[----:B------:R-:W5:Y:S04]  /*20810*/  LD.E.128 R28, desc[UR36][R28.64] ;  /* 0x000000241c1c7980 */ /* 0x000f68000c101d00 */
[----:B------:R-:W5:Y:S04]  /*20820*/  LD.E.128 R32, desc[UR36][R32.64] ;  /* 0x0000002420207980 */ /* 0x000f68000c101d00 */
[----:B------:R-:W5:Y:S04]  /*20830*/  LD.E.128 R36, desc[UR36][R36.64] ;  /* 0x0000002424247980 */ /* 0x000f68000c101d00 */
[----:B------:R-:W5:Y:S04]  /*20840*/  LD.E.128 R40, desc[UR36][R40.64] ;  /* 0x0000002428287980 */ /* 0x000f68000c101d00 */
[----:B------:R-:W5:Y:S01]  /*20850*/  LD.E.128 R44, desc[UR36][R44.64] ;  /* 0x000000242c2c7980 */ /* 0x000f62000c101d00 */
[----:B0-----:R-:W-:-:S03]  /*20860*/  @P1 IMAD.HI.U32 R0, R76, R3, RZ ;  /* 0x000000034c001227 */ /* 0x001fc600078e00ff */
[----:B------:R-:W5:Y:S02]  /*20870*/  LD.E.128 R48, desc[UR36][R48.64] ;  /* 0x0000002430307980 */ /* 0x000f64000c101d00 */
[----:B----4-:R-:W-:Y:S02]  /*20880*/  @P1 SHF.R.U32.HI R21, RZ, R77, R0 ;  /* 0x0000004dff151219 */ /* 0x010fe40000011600 */
[----:B------:R-:W5:Y:S02]  /*20890*/  LD.E.128 R52, desc[UR36][R52.64] ;  /* 0x0000002434347980 */ /* 0x000f64000c101d00 */
[--C-:B------:R-:W-:Y:S01]  /*208a0*/  SHF.R.S32.HI R0, RZ, 0x1f, R21.reuse ;  /* 0x0000001fff007819 */ /* 0x100fe20000011415 */
[----:B------:R-:W-:Y:S01]  /*208b0*/  IMAD.MOV R77, RZ, RZ, -R21 ;  /* 0x000000ffff4d7224 */ /* 0x000fe200078e0a15 */
[----:B------:R-:W5:Y:S01]  /*208c0*/  LD.E.128 R56, desc[UR36][R56.64] ;  /* 0x0000002438387980 */ /* 0x000f62000c101d00 */
[----:B------:R-:W-:Y:S01]  /*208d0*/  IMAD.U32 R3, RZ, RZ, UR9 ;  /* 0x00000009ff037e24 */ /* 0x000fe2000f8e00ff */
[----:B------:R-:W-:Y:S01]  /*208e0*/  ULDC.64 UR8, c[0x0][0xbd8] ;  /* 0x0002f60000087ab9 */ /* 0x000fe20000000a00 */
[----:B------:R-:W-:Y:S01]  /*208f0*/  IMAD R0, R0, UR10, RZ ;  /* 0x0000000a00007c24 */ /* 0x000fe2000f8e02ff */
[----:B------:R-:W5:Y:S01]  /*20900*/  LD.E.128 R60, desc[UR36][R60.64] ;  /* 0x000000243c3c7980 */ /* 0x000f62000c101d00 */
[----:B------:R-:W-:-:S02]  /*20910*/  IMAD R77, R20, R77, R76 ;  /* 0x0000004d144d7224 */ /* 0x000fc400078e024c */
[----:B------:R-:W-:Y:S01]  /*20920*/  IMAD.U32 R3, RZ, RZ, UR4 ;  /* 0x00000004ff037e24 */ /* 0x000fe2000f8e00ff */
[----:B------:R-:W5:Y:S01]  /*20930*/  LD.E.128 R64, desc[UR36][R64.64] ;  /* 0x0000002440407980 */ /* 0x000f62000c101d00 */
[C---:B------:R-:W-:Y:S01]  /*20940*/  IMAD R79, R21.reuse, UR11, R0 ;  /* 0x0000000b154f7c24 */ /* 0x040fe2000f8e0200 */
[----:B------:R-:W-:Y:S02]  /*20950*/  SHF.R.S32.HI R0, RZ, 0x1f, R77 ;  /* 0x0000001fff007819 */ /* 0x000fe4000001144d */
[----:B------:R-:W5:Y:S01]  /*20960*/  LD.E.128 R68, desc[UR36][R68.64] ;  /* 0x0000002444447980 */ /* 0x000f62000c101d00 */
[----:B------:R-:W-:-:S03]  /*20970*/  IMAD.WIDE.U32 R2, R21, UR10, R2 ;  /* 0x0000000a15027c25 */ /* 0x000fc6000f8e0002 */
[----:B------:R-:W5:Y:S01]  /*20980*/  LD.E.128 R72, desc[UR36][R72.64] ;  /* 0x0000002448487980 */ /* 0x000f62000c101d00 */
[----:B------:R-:W-:Y:S01]  /*20990*/  IMAD.IADD R3, R3, 0x1, R79 ;  /* 0x0000000103037824 */ /* 0x000fe200078e024f */
[----:B------:R-:W-:Y:S01]  /*209a0*/  UIADD3 UR4, UR42, 0x32420, URZ ;  /* 0x000324202a047890 */ /* 0x000fe2000fffe03f */
[----:B------:R-:W-:Y:S01]  /*209b0*/  IMAD R20, R0, UR8, RZ ;  /* 0x0000000800147c24 */ /* 0x000fe2000f8e02ff */
[----:B------:R-:W-:Y:S01]  /*209c0*/  @!PT LDS RZ, [RZ] ;  /* 0x00000000fffff984 */ /* 0x000fe20000000800 */
[----:B------:R-:W-:Y:S01]  /*209d0*/  @!PT LDS RZ, [RZ] ;  /* 0x00000000fffff984 */ /* 0x000fe20000000800 */
[----:B------:R-:W-:Y:S01]  /*209e0*/  @!PT LDS RZ, [RZ] ;  /* 0x00000000fffff984 */ /* 0x000fe20000000800 */
[----:B------:R-:W-:Y:S01]  /*209f0*/  @!PT LDS RZ, [RZ] ;  /* 0x00000000fffff984 */ /* 0x000fe20000000800 */
[----:B------:R0:W-:Y:S06]  /*20a00*/  MEMBAR.ALL.CTA ;  /* 0x0000000000007992 */ /* 0x0001ec0000008000 */
[----:B0-----:R-:W0:Y:S01]  /*20a10*/  FENCE.VIEW.ASYNC.S ;  /* 0x00000000000073c6 */ /* 0x001e220000000000 */
[----:B------:R-:W-:Y:S01]  /*20a20*/  IMAD.WIDE.U32 R2, R77, UR8, R2 ;  /* 0x000000084d027c25 */ /* 0x000fe2000f8e0002 */
[----:B------:R-:W-:-:S03]  /*20a30*/  UPRMT UR4, URZ, 0x654, UR4 ;  /* 0x000006543f047896 */ /* 0x000fc60008000004 */
[----:B------:R-:W-:Y:S01]  /*20a40*/  IMAD R21, R77, UR9, R20 ;  /* 0x000000094d157c24 */ /* 0x000fe2000f8e0214 */
[----:B------:R-:W-:Y:S01]  /*20a50*/  ULDC.64 UR8, c[0x0][0xb80] ;  /* 0x0002e00000087ab9 */ /* 0x000fe20000000a00 */
[----:B------:R-:W-:Y:S01]  /*20a60*/  VIADD R0, R82, 0x20 ;  /* 0x0000002052007836 */ /* 0x000fe20000000000 */
[----:B------:R-:W-:Y:S01]  /*20a70*/  LEA R80, P3, R2, UR8, 0x1 ;  /* 0x0000000802507c11 */ /* 0x000fe2000f8608ff */
[----:B------:R-:W-:-:S03]  /*20a80*/  IMAD.IADD R3, R3, 0x1, R21 ;  /* 0x0000000103037824 */ /* 0x000fc600078e0215 */
[-C--:B------:R-:W-:Y:S01]  /*20a90*/  ISETP.GE.AND P1, PT, R0, R19.reuse, PT ;  /* 0x000000130000720c */ /* 0x080fe20003f26270 */
[----:B------:R-:W-:Y:S01]  /*20aa0*/  VIADD R0, R82, 0x40 ;  /* 0x0000004052007836 */ /* 0x000fe20000000000 */
[----:B------:R-:W-:Y:S01]  /*20ab0*/  LEA.HI.X R81, R2, UR9, R3, 0x1, P3 ;  /* 0x0000000902517c11 */ /* 0x000fe200098f0c03 */
[----:B0-----:R0:W1:Y:S03]  /*20ac0*/  SHFL.IDX PT, R78, R80, RZ, 0x181f ;  /* 0x00181fff504e7589 */ /* 0x00106600000e0000 */
[----:B------:R-:W-:Y:S02]  /*20ad0*/  ISETP.GE.AND P0, PT, R0, R19, PT ;  /* 0x000000130000720c */ /* 0x000fe40003f06270 */
[----:B------:R0:W2:Y:S01]  /*20ae0*/  SHFL.IDX PT, R0, R81, RZ, 0x181f ;  /* 0x00181fff51007589 */ /* 0x0000a200000e0000 */
[----:B------:R-:W-:Y:S01]  /*20af0*/  SYNCS.ARRIVE.TRANS64.RED.A1T0 RZ, [UR4], RZ ;  /* 0x000000ffffff79a7 */ /* 0x000fe20008100404 */
[----:B------:R-:W-:Y:S09]  /*20b00*/  @P2 BRA `(.L_x_3508) ;  /* 0x0000000000442947 */ /* 0x000ff20003800000 */
        /* <DEDUP_REMOVED lines=17> */
.L_x_3508:
[----:B------:R-:W-:Y:S05]  /*20c20*/  BSYNC B1 ;  /* 0x0000000000017941 */ /* 0x000fea0003800000 */
.L_x_3507:
[----:B--2---:R2:W4:Y:S01]  /*20c30*/  SHFL.IDX PT, R0, R81, 0x1, 0x181f ;  /* 0x00381f0051007f89 */ /* 0x00452200000e0000 */
        /* <DEDUP_REMOVED lines=9> */
[----:B-----5:R-:W-:Y:S02]  /*20cd0*/  @!P3 LEA R4, P5, R191, R20, 0x1 ;  /* 0x00000014bf04b211 */ /* 0x020fe400078a08ff */
        /* <DEDUP_REMOVED lines=10> */
.L_x_3510:
[----:B------:R-:W-:Y:S05]  /*20d80*/  BSYNC B1 ;  /* 0x0000000000017941 */ /* 0x000fea0003800000 */
.L_x_3509:
[----:B----4-:R4:W0:Y:S01]  /*20d90*/  SHFL.IDX PT, R0, R81, 0x2, 0x181f ;  /* 0x00581f0051007f89 */ /* 0x01082200000e0000 */
        /* <DEDUP_REMOVED lines=20> */
.L_x_3512:
[----:B------:R-:W-:Y:S05]  /*20ee0*/  BSYNC B1 ;  /* 0x0000000000017941 */ /* 0x000fea0003800000 */
.L_x_3511:
[----:B0-----:R-:W-:Y:S01]  /*20ef0*/  VIADD R0, R82, 0x60 ;  /* 0x0000006052007836 */ /* 0x001fe20000000000 */
[----:B--2-4-:R-:W4:Y:S04]  /*20f00*/  SHFL.IDX PT, R81, R81, 0x3, 0x181f ;  /* 0x00781f0051517f89 */ /* 0x014f2800000e0000 */
        /* <DEDUP_REMOVED lines=9> */
[C---:B------:R-:W-:Y:S02]  /*20fa0*/  @!P5 LEA R6, P2, R190.reuse, R80, 0x1 ;  /* 0x00000050be06d211 */ /* 0x040fe400078408ff */
[-C--:B----4-:R-:W-:Y:S02]  /*20fb0*/  @!P3 LEA.HI.X R3, R189, R81.reuse, R201, 0x1, P0 ;  /* 0x00000051bd03b211 */ /* 0x090fe400000f0cc9 */
        /* <DEDUP_REMOVED lines=11> */
.L_x_3505:
[----:B------:R-:W-:Y:S01]  /*21070*/  R2UR UR4, R202 ;  /* 0x00000000ca0472ca */ /* 0x000fe200000e0000 */
[----:B------:R-:W-:Y:S01]  /*21080*/  ULDC.64 UR8, c[0x0][0xd00] ;  /* 0x0003400000087ab9 */ /* 0x000fe20000000a00 */
[----:B------:R-:W0:Y:S01]  /*21090*/  LDC R11, c[0x0][0xce8] ;  /* 0x00033a00ff0b7b82 */ /* 0x000e220000000800 */
[----:B------:R-:W-:-:S04]  /*210a0*/  UISETP.NE.U32.AND UP0, UPT, UR8, URZ, UPT ;  /* 0x0000003f0800728c */ /* 0x000fc8000bf05070 */
[----:B------:R-:W-:-:S03]  /*210b0*/  UISETP.NE.AND.EX UP0, UPT, UR9, URZ, UPT, UP0 ;  /* 0x0000003f0900728c */ /* 0x000fc6000bf05300 */
[----:B------:R-:W-:-:S03]  /*210c0*/  ULDC.64 UR8, c[0x0][0xd00] ;  /* 0x0003400000087ab9 */ /* 0x000fc60000000a00 */
[----:B------:R-:W-:Y:S01]  /*210d0*/  UIMAD.WIDE UR8, UR4, 0x4, UR8 ;  /* 0x00000004040878a5 */ /* 0x000fe2000f8e0208 */
[----:B------:R-:W-:-:S05]  /*210e0*/  PLOP3.LUT P2, PT, PT, PT, UP0, 0x80, 0x0 ;  /* 0x000000000000781c */ /* 0x000fca0003f4f008 */
[----:B------:R-:W-:Y:S02]  /*210f0*/  IMAD.U32 R2, RZ, RZ, UR8 ;  /* 0x00000008ff027e24 */ /* 0x000fe4000f8e00ff */
[----:B------:R-:W-:Y:S01]  /*21100*/  IMAD.U32 R3, RZ, RZ, UR9 ;  /* 0x00000009ff037e24 */ /* 0x000fe2000f8e00ff */
[----:B------:R-:W-:Y:S02]  /*21110*/  ULDC.64 UR8, c[0x0][0xd08] ;  /* 0x0003420000087ab9 */ /* 0x000fe40000000a00 */
[----:B------:R-:W-:-:S03]  /*21120*/  UISETP.NE.U32.AND UP1, UPT, UR8, URZ, UPT ;  /* 0x0000003f0800728c */ /* 0x000fc6000bf25070 */
[----:B------:R-:W2:Y:S01]  /*21130*/  @P2 LDG.E R6, desc[UR36][R2.64] ;  /* 0x0000002402062981 */ /* 0x000ea2000c1e1900 */
[----:B------:R-:W-:-:S06]  /*21140*/  UISETP.NE.AND.EX UP1, UPT, UR9, URZ, UPT, UP1 ;  /* 0x0000003f0900728c */ /* 0x000fcc000bf25310 */
[----:B------:R-:W-:-:S05]  /*21150*/  PLOP3.LUT P3, PT, PT, PT, UP1, 0x80, 0x0 ;  /* 0x000000000000781c */ /* 0x000fca0003f6f018 */
[----:B------:R-:W-:Y:S02]  /*21160*/  @UP1 ULDC.64 UR8, c[0x0][0xd08] ;  /* 0x0003420000081ab9 */ /* 0x000fe40000000a00 */
[----:B------:R-:W-:-:S03]  /*21170*/  @UP1 UIMAD.WIDE UR8, UR4, 0x4, UR8 ;  /* 0x00000004040818a5 */ /* 0x000fc6000f8e0208 */
[----:B------:R-:W-:Y:S02]  /*21180*/  ULDC UR4, c[0x0][0xb88] ;  /* 0x0002e20000047ab9 */ /* 0x000fe40000000800 */
[----:B------:R-:W-:Y:S02]  /*21190*/  IMAD.U32 R0, RZ, RZ, UR4 ;  /* 0x00000004ff007e24 */ /* 0x000fe4000f8e00ff */
        /* <DEDUP_REMOVED lines=14> */
.L_x_3514:
[----:B------:R-:W-:Y:S01]  /*21280*/  R2UR UR8, R202 ;  /* 0x00000000ca0872ca */ /* 0x000fe200000e0000 */
[----:B------:R-:W-:Y:S01]  /*21290*/  USHF.R.S32.HI UR10, URZ, 0x1f, UR4 ;  /* 0x0000001f3f0a7899 */ /* 0x000fe20008011404 */
[----:B------:R-:W-:Y:S11]  /*212a0*/  BSSY B1, `(.L_x_3515) ;  /* 0x000002e000017945 */ /* 0x000ff60003800000 */
[----:B------:R-:W-:-:S02]  /*212b0*/  USHF.R.S32.HI UR7, URZ, 0x1f, UR8 ;  /* 0x0000001f3f077899 */ /* 0x000fc40008011408 */
        /* <DEDUP_REMOVED lines=44> */
.L_x_3516:
[----:B------:R-:W-:Y:S05]  /*21580*/  BSYNC B1 ;  /* 0x0000000000017941 */ /* 0x000fea0003800000 */
.L_x_3515:
[----:B0-----:R-:W0:Y:S01]  /*21590*/  @P0 LDC R3, c[0x0][0xcf0] ;  /* 0x00033c00ff030b82 */ /* 0x001e220000000800 */
[----:B------:R-:W-:Y:S01]  /*215a0*/  ULDC.64 UR16, c[0x0][0xba0] ;  /* 0x0002e80000107ab9 */ /* 0x000fe20000000a00 */
[----:B------:R-:W-:Y:S01]  /*215b0*/  VIADD R6, R209, UR60 ;  /* 0x0000003cd1067c36 */ /* 0x000fe20008000000 */
[----:B------:R-:W-:Y:S01]  /*215c0*/  UIMAD UR7, UR10, UR16, URZ ;  /* 0x000000100a0772a4 */ /* 0x000fe2000f8e023f */
[----:B------:R-:W-:Y:S01]  /*215d0*/  BSSY B1, `(.L_x_3517) ;  /* 0x0000040000017945 */ /* 0x000fe20003800000 */
[----:B------:R-:W-:Y:S01]  /*215e0*/  UIMAD.WIDE.U32 UR8, UR4, UR16, URZ ;  /* 0x00000010040872a5 */ /* 0x000fe2000f8e003f */
[----:B------:R-:W-:Y:S01]  /*215f0*/  @P0 IMAD.HI.U32 R2, R6, R9, RZ ;  /* 0x0000000906020227 */ /* 0x000fe200078e00ff */
[----:B------:R-:W-:-:S03]  /*21600*/  UIMAD UR7, UR4, UR17, UR7 ;  /* 0x00000011040772a4 */ /* 0x000fc6000f8e0207 */
[----:B------:R-:W-:Y:S01]  /*21610*/  ULDC.64 UR16, c[0x0][0xbe8] ;  /* 0x0002fa0000107ab9 */ /* 0x000fe20000000a00 */
[----:B------:R-:W-:Y:S01]  /*21620*/  UIADD3 UR9, UR9, UR7, URZ ;  /* 0x0000000709097290 */ /* 0x000fe2000fffe03f */
[----:B------:R-:W-:Y:S01]  /*21630*/  IMAD.MOV.U32 R5, RZ, RZ, R6 ;  /* 0x000000ffff057224 */ /* 0x000fe200078e0006 */
[----:B------:R-:W-:Y:S02]  /*21640*/  UIMAD UR4, UR11, UR16, URZ ;  /* 0x000000100b0472a4 */ /* 0x000fe4000f8e023f */
[----:B------:R-:W-:Y:S02]  /*21650*/  UIMAD.WIDE.U32 UR8, UR61, UR16, UR8 ;  /* 0x000000103d0872a5 */ /* 0x000fe4000f8e0008 */
        /* <DEDUP_REMOVED lines=55> */
.L_x_3518:
[----:B------:R-:W-:Y:S05]  /*219d0*/  BSYNC B1 ;  /* 0x0000000000017941 */ /* 0x000fea0003800000 */
.L_x_3517:
        /* <DEDUP_REMOVED lines=21> */
.L_x_3520:
[----:B------:R-:W-:Y:S05]  /*21b30*/  BSYNC B1 ;  /* 0x0000000000017941 */ /* 0x000fea0003800000 */
.L_x_3519:
        /* <DEDUP_REMOVED lines=21> */
.L_x_3522:
[----:B------:R-:W-:Y:S05]  /*21c90*/  BSYNC B1 ;  /* 0x0000000000017941 */ /* 0x000fea0003800000 */
.L_x_3521:
[----:B0-----:R-:W-:Y:S01]  /*21ca0*/  VIADD R0, R6, 0x60 ;  /* 0x0000006006007836 */ /* 0x001fe20000000000 */
[----:B--2-4-:R-:W0:Y:S04]  /*21cb0*/  SHFL.IDX PT, R5, R5, 0x3, 0x181f ;  /* 0x00781f0005057f89 */ /* 0x014e2800000e0000 */
[----:B------:R-:W-:Y:S01]  /*21cc0*/  ISETP.GE.AND P0, PT, R0, R11, PT ;  /* 0x0000000b0000720c */ /* 0x000fe20003f06270 */
[----:B-1-3--:R1:W2:-:S12]  /*21cd0*/  SHFL.IDX PT, R2, R4, 0x3, 0x181f ;  /* 0x00781f0004027f89 */ /* 0x00a29800000e0000 */
[----:B-1----:R-:W-:Y:S05]  /*21ce0*/  @P0 BRA `(.L_x_3513) ;  /* 0x0000000000440947 */ /* 0x002fea0003800000 */
[----:B------:R-:W-:Y:S02]  /*21cf0*/  ULDC UR4, c[0x0][0xbc8] ;  /* 0x0002f20000047ab9 */ /* 0x000fe40000000800 */
[----:B------:R-:W-:Y:S02]  /*21d00*/  ISETP.GE.AND P3, PT, R189, UR4, PT ;  /* 0x00000004bd007c0c */ /* 0x000fe4000bf66270 */
[----:B------:R-:W-:Y:S02]  /*21d10*/  ISETP.GE.AND P2, PT, R191, UR4, PT ;  /* 0x00000004bf007c0c */ /* 0x000fe4000bf46270 */
[----:B------:R-:W-:Y:S02]  /*21d20*/  ISETP.GE.AND P1, PT, R190, UR4, PT ;  /* 0x00000004be007c0c */ /* 0x000fe4000bf26270 */
[----:B------:R-:W-:-:S07]  /*21d30*/  ISETP.GE.AND P0, PT, R192, UR4, PT ;  /* 0x00000004c0007c0c */ /* 0x000fce000bf06270 */
[-C--:B--2---:R-:W-:Y:S02]  /*21d40*/  @!P3 LEA R6, P6, R189, R2.reuse, 0x1 ;  /* 0x00000002bd06b211 */ /* 0x084fe400078c08ff */
[-C--:B------:R-:W-:Y:S02]  /*21d50*/  @!P2 LEA R8, P5, R191, R2.reuse, 0x1 ;  /* 0x00000002bf08a211 */ /* 0x080fe400078a08ff */
[-C--:B------:R-:W-:Y:S02]  /*21d60*/  @!P1 LEA R10, P4, R190, R2.reuse, 0x1 ;  /* 0x00000002be0a9211 */ /* 0x080fe400078808ff */
[-C--:B0-----:R-:W-:Y:S02]  /*21d70*/  @!P3 LEA.HI.X R7, R189, R5.reuse, R201, 0x1, P6 ;  /* 0x00000005bd07b211 */ /* 0x081fe400030f0cc9 */
        /* <DEDUP_REMOVED lines=8> */
.L_x_3513:
[----:B------:R-:W-:Y:S05]  /*21e00*/  BSYNC B0 ;  /* 0x0000000000007941 */ /* 0x000fea0003800000 */
.L_x_3504:
[----:B------:R-:W-:Y:S02]  /*21e10*/  ULDC UR4, c[0x0][0xd3c] ;  /* 0x00034f0000047ab9 */ /* 0x000fe40000000800 */
[----:B------:R-:W-:-:S06]  /*21e20*/  UISETP.GE.AND UP0, UPT, UR5, UR4, UPT ;  /* 0x000000040500728c */ /* 0x000fcc000bf06270 */
[----:B------:R-:W-:-:S13]  /*21e30*/  PLOP3.LUT P0, PT, PT, PT, UP0, 0x80, 0x0 ;  /* 0x000000000000781c */ /* 0x000fda0003f0f008 */
[----:B------:R-:W-:Y:S05]  /*21e40*/  @!P0 BRA `(.L_x_3523) ;  /* 0xfffffdf400748947 */ /* 0x000fea000383ffff */
[----:B------:R-:W-:Y:S05]  /*21e50*/  EXIT ;  /* 0x000000000000794d */ /* 0x000fea0003800000 */
.L_x_3389:
        /* <DEDUP_REMOVED lines=16> */
.L_x_3524:
        /* <DEDUP_REMOVED lines=40> */
.L_x_3530:
        /* <DEDUP_REMOVED lines=12> */
.L_x_3529:
[----:B------:R-:W-:Y:S05]  /*222a0*/  BSYNC B0 ;  /* 0x0000000000007941 */ /* 0x000fea0003800000 */
.L_x_3528:
        /* <DEDUP_REMOVED lines=20> */
.L_x_3526:
        /* <DEDUP_REMOVED lines=20> */
.L_x_3531:
[----:B-1----:R-:W-:Y:S02]  /*22530*/  IMAD.MOV R2, RZ, RZ, -R3 ;  /* 0x000000ffff027224 */ /* 0x002fe400078e0a03 */
[----:B---3--:R-:W-:Y:S02]  /*22540*/  IMAD R16, R16, UR5, R11 ;  /* 0x0000000510107c24 */ /* 0x008fe4000f8e020b */
[----:B------:R-:W-:Y:S01]  /*22550*/  IMAD.MOV.U32 R11, RZ, RZ, R2 ;  /* 0x000000ffff0b7224 */ /* 0x000fe200078e0002 */
[----:B------:R-:W-:Y:S02]  /*22560*/  IABS R2, R4 ;  /* 0x0000000400027213 */ /* 0x000fe40000000000 */
[----:B--2---:R-:W-:Y:S01]  /*22570*/  IADD3 R9, -R16, UR6, RZ ;  /* 0x0000000610097c10 */ /* 0x004fe2000fffe1ff */
[----:B------:R-:W-:Y:S02]  /*22580*/  IMAD R11, R11, R12, RZ ;  /* 0x0000000c0b0b7224 */ /* 0x000fe400078e02ff */
[----:B------:R-:W-:Y:S01]  /*22590*/  IMAD.MOV R8, RZ, RZ, -R2 ;  /* 0x000000ffff087224 */ /* 0x000fe200078e0a02 */
        /* <DEDUP_REMOVED lines=24> */
[-C--:B------:R-:W-:Y:S01]  /*22720*/  IABS R8, R13.reuse ;  /* 0x0000000d00087213 */ /* 0x080fe20000000000 */
[----:B------:R-:W-:Y:S01]  /*22730*/  IMAD.MOV R18, RZ, RZ, -R13 ;  /* 0x000000ffff127224 */ /* 0x000fe200078e0a0d */
[----:B0-----:R-:W-:Y:S02]  /*22740*/  IABS R10, R13 ;  /* 0x0000000d000a7213 */ /* 0x001fe40000000000 */
[----:B------:R-:W0:Y:S08]  /*22750*/  I2F.RP R6, R8 ;  /* 0x0000000800067306 */ /* 0x000e300000209400 */
[----:B0-----:R-:W0:Y:S02]  /*22760*/  MUFU.RCP R6, R6 ;  /* 0x0000000600067308 */ /* 0x001e240000001000 */
[----:B0-----:R-:W-:-:S06]  /*22770*/  VIADD R3, R6, 0xffffffe ;  /* 0x0ffffffe06037836 */ /* 0x001fcc0000000000 */
[----:B------:R-:W0:Y:S02]  /*22780*/  F2I.FTZ.U32.TRUNC.NTZ R3, R3 ;  /* 0x0000000300037305 */ /* 0x000e24000021f000 */
[----:B0-----:R-:W-:-:S04]  /*22790*/  IMAD.MOV R7, RZ, RZ, -R3 ;  /* 0x000000ffff077224 */ /* 0x001fc800078e0a03 */
        /* <DEDUP_REMOVED lines=20> */
.L_x_3527:
[----:B------:R-:W-:Y:S01]  /*228e0*/  ULDC UR4, c[0x0][0xd3c] ;  /* 0x00034f0000047ab9 */ /* 0x000fe20000000800 */
[----:B------:R-:W-:Y:S02]  /*228f0*/  IMAD.MOV.U32 R17, RZ, RZ, RZ ;  /* 0x000000ffff117224 */ /* 0x000fe400078e00ff */
[----:B------:R-:W-:Y:S02]  /*22900*/  IMAD.U32 R16, RZ, RZ, UR6 ;  /* 0x00000006ff107e24 */ /* 0x000fe4000f8e00ff */
[----:B------:R-:W-:Y:S02]  /*22910*/  IMAD.MOV.U32 R18, RZ, RZ, RZ ;  /* 0x000000ffff127224 */ /* 0x000fe400078e00ff */
[----:B------:R-:W-:-:S07]  /*22920*/  IMAD.U32 R19, RZ, RZ, UR4 ;  /* 0x00000004ff137e24 */ /* 0x000fce000f8e00ff */
.L_x_3532:
[----:B------:R-:W-:-:S13]  /*22930*/  ISETP.NE.AND P0, PT, R5, RZ, PT ;  /* 0x000000ff0500720c */ /* 0x000fda0003f05270 */
[----:B------:R-:W0:Y:S01]  /*22940*/  @!P0 S2R R3, SR_CgaCtaId ;  /* 0x0000000000038919 */ /* 0x000e220000008800 */
[----:B------:R-:W-:-:S04]  /*22950*/  @!P0 MOV R0, 0x400 ;  /* 0x0000040000008802 */ /* 0x000fc80000000f00 */
[----:B0-----:R-:W-:-:S05]  /*22960*/  @!P0 LEA R0, R3, R0, 0x18 ;  /* 0x0000000003008211 */ /* 0x001fca00078ec0ff */
[----:B------:R1:W-:Y:S01]  /*22970*/  @!P0 STS.128 [R0+0x324d0], R16 ;  /* 0x0324d01000008388 */ /* 0x0003e20000000c00 */
[----:B------:R-:W-:Y:S06]  /*22980*/  BAR.ARV 0x5, 0x180 ;  /* 0x0146000000007b1d */ /* 0x000fec0000002000 */
.L_x_3525:
        /* <DEDUP_REMOVED lines=14> */
[----:B-1----:R-:W-:Y:S02]  /*22a70*/  LOP3.LUT R3, R4, 0x7f, RZ, 0xc0, !PT ;  /* 0x0000007f04037812 */ /* 0x002fe400078ec0ff */
        /* <DEDUP_REMOVED lines=17> */
.L_x_3608:
        /* <DEDUP_REMOVED lines=21> */
[----:B------:R0:W5:Y:S01]  /*22ce0*/  @P2 LDG.E R35, desc[UR36][R2.64] ;  /* 0x0000002402232981 */ /* 0x000162000c1e1900 */
[----:B-1----:R-:W-:-:S05]  /*22cf0*/  @P1 IMAD.WIDE R4, R19, 0x4, R4 ;  /* 0x0000000413041825 */ /* 0x002fca00078e0204 */
[----:B--2---:R-:W2:Y:S01]  /*22d00*/  @P1 LDG.E R0, desc[UR36][R4.64] ;  /* 0x0000002404001981 */ /* 0x004ea2000c1e1900 */
        /* <DEDUP_REMOVED lines=8> */
[----:B---34-:R-:W-:Y:S05]  /*22d90*/  @P1 BRA `(.L_x_3534) ;  /* 0x0000000000201947 */ /* 0x018fea0003800000 */
        /* <DEDUP_REMOVED lines=8> */
.L_x_3534:
[----:B------:R-:W-:Y:S02]  /*22e20*/  ULDC.64 UR4, c[0x0][0xb18] ;  /* 0x0002c60000047ab9 */ /* 0x000fe40000000a00 */
[----:B------:R-:W-:-:S04]  /*22e30*/  ISETP.NE.U32.AND P0, PT, RZ, UR4, PT ;  /* 0x00000004ff007c0c */ /* 0x000fc8000bf05070 */
[----:B------:R-:W-:-:S13]  /*22e40*/  ISETP.NE.AND.EX P0, PT, RZ, UR5, PT, P0 ;  /* 0x00000005ff007c0c */ /* 0x000fda000bf05300 */
[----:B------:R-:W-:Y:S05]  /*22e50*/  @!P0 BRA `(.L_x_3535) ;  /* 0x0000000000108947 */ /* 0x000fea0003800000 */
[----:B0-----:R-:W0:Y:S02]  /*22e60*/  LDC.64 R2, c[0x0][0xb18] ;  /* 0x0002c600ff027b82 */ /* 0x001e240000000a00 */
[----:B0-----:R-:W-:-:S05]  /*22e70*/  IMAD.WIDE R2, R19, 0x4, R2 ;  /* 0x0000000413027825 */ /* 0x001fca00078e0202 */
[----:B------:R3:W5:Y:S01]  /*22e80*/  LDG.E R7, desc[UR36][R2.64] ;  /* 0x0000002402077981 */ /* 0x000762000c1e1900 */
[----:B------:R-:W-:Y:S05]  /*22e90*/  BRA `(.L_x_3536) ;  /* 0x0000000000247947 */ /* 0x000fea0003800000 */
.L_x_3535:
[----:B------:R-:W-:Y:S02]  /*22ea0*/  ULDC.64 UR4, c[0x0][0xb00] ;  /* 0x0002c00000047ab9 */ /* 0x000fe40000000a00 */
[----:B------:R-:W-:-:S04]  /*22eb0*/  ISETP.NE.U32.AND P0, PT, RZ, UR4, PT ;  /* 0x00000004ff007c0c */ /* 0x000fc8000bf05070 */
[----:B------:R-:W-:-:S13]  /*22ec0*/  ISETP.NE.AND.EX P0, PT, RZ, UR5, PT, P0 ;  /* 0x00000005ff007c0c */ /* 0x000fda000bf05300 */
[----:B------:R-:W-:Y:S05]  /*22ed0*/  @!P0 BRA `(.L_x_3536) ;  /* 0x0000000000148947 */ /* 0x000fea0003800000 */
[----:B0-----:R-:W0:Y:S02]  /*22ee0*/  LDC.64 R2, c[0x0][0xb00] ;  /* 0x0002c000ff027b82 */ /* 0x001e240000000a00 */
[----:B0-----:R-:W-:-:S05]  /*22ef0*/  IMAD.WIDE R2, R19, 0x4, R2 ;  /* 0x0000000413027825 */ /* 0x001fca00078e0202 */
[----:B------:R-:W3:Y:S04]  /*22f00*/  LDG.E R7, desc[UR36][R2.64] ;  /* 0x0000002402077981 */ /* 0x000ee8000c1e1900 */
[----:B-12---:R-:W3:Y:S02]  /*22f10*/  LDG.E R0, desc[UR36][R2.64+0x4] ;  /* 0x0000042402007981 */ /* 0x006ee4000c1e1900 */
[----:B---3--:R-:W-:-:S07]  /*22f20*/  IMAD.IADD R7, R0, 0x1, -R7 ;  /* 0x0000000100077824 */ /* 0x008fce00078e0a07 */
.L_x_3536:
[----:B------:R-:W4:Y:S01]  /*22f30*/  LDL R6, [R1+0x440] ;  /* 0x0004400001067983 */ /* 0x000f220000100800 */
[----:B012---:R-:W0:Y:S01]  /*22f40*/  LDC R0, c[0x0][0x448] ;  /* 0x00011200ff007b82 */ /* 0x007e220000000800 */
[----:B------:R-:W-:Y:S01]  /*22f50*/  IMAD.SHL.U32 R37, R17, 0x80, RZ ;  /* 0x0000008011257824 */ /* 0x000fe200078e00ff */
[----:B------:R-:W-:Y:S01]  /*22f60*/  LOP3.LUT R23, R23, 0xfffeffff, RZ, 0xc0, !PT ;  /* 0xfffeffff17177812 */ /* 0x000fe200078ec0ff */
[----:B-----5:R-:W-:-:S05]  /*22f70*/  IMAD.IADD R17, R7, 0x1, -R30 ;  /* 0x0000000107117824 */ /* 0x020fca00078e0a1e */
[----:B---3--:R-:W1:Y:S01]  /*22f80*/  LDC.64 R2, c[0x0][0xad8] ;  /* 0x0002b600ff027b82 */ /* 0x008e620000000a00 */
[----:B0-----:R-:W-:Y:S01]  /*22f90*/  ISETP.NE.AND P2, PT, R0, 0x1, PT ;  /* 0x000000010000780c */ /* 0x001fe20003f45270 */
[----:B------:R-:W-:Y:S01]  /*22fa0*/  VIADD R0, R37, 0x7f ;  /* 0x0000007f25007836 */ /* 0x000fe20000000000 */
[----:B-1----:R-:W-:-:S11]  /*22fb0*/  ISETP.GE.AND P1, PT, R3, 0x1, PT ;  /* 0x000000010300780c */ /* 0x002fd60003f26270 */
[----:B------:R-:W0:Y:S01]  /*22fc0*/  @P2 LDC R5, c[0x0][0x44c] ;  /* 0x00011300ff052b82 */ /* 0x000e220000000800 */
[----:B------:R-:W-:-:S07]  /*22fd0*/  @P2 LOP3.LUT R23, R23, 0x10000, RZ, 0xfc, !PT ;  /* 0x0001000017172812 */ /* 0x000fce00078efcff */
[----:B------:R-:W1:Y:S01]  /*22fe0*/  @P2 LDC R9, c[0x0][0x450] ;  /* 0x00011400ff092b82 */ /* 0x000e620000000800 */
[----:B0-----:R-:W-:-:S05]  /*22ff0*/  @P2 IMAD.HI.U32 R4, R0, R5, RZ ;  /* 0x0000000500042227 */ /* 0x001fca00078e00ff */
[----:B-1----:R-:W-:Y:S02]  /*23000*/  @P2 SHF.R.U32.HI R0, RZ, R9, R4 ;  /* 0x00000009ff002219 */ /* 0x002fe40000011604 */
[----:B----4-:R-:W-:-:S05]  /*23010*/  IADD3 R5, R17, 0x1, -R6 ;  /* 0x0000000111057810 */ /* 0x010fca0007ffe806 */
        /* <DEDUP_REMOVED lines=14> */
.L_x_3539:
[----:B------:R-:W-:-:S13]  /*23100*/  ISETP.NE.AND P0, PT, R3, 0x1, PT ;  /* 0x000000010300780c */ /* 0x000fda0003f05270 */
[----:B------:R-:W0:Y:S02]  /*23110*/  @P0 LDC.64 R4, c[0x0][0xae0] ;  /* 0x0002b800ff040b82 */ /* 0x000e240000000a00 */
[----:B0-----:R-:W-:-:S05]  /*23120*/  @P0 IMAD.HI.U32 R4, R0, R4, RZ ;  /* 0x0000000400040227 */ /* 0x001fca00078e00ff */
[----:B------:R-:W-:-:S07]  /*23130*/  @P0 SHF.R.U32.HI R0, RZ, R5, R4 ;  /* 0x00000005ff000219 */ /* 0x000fce0000011604 */
.L_x_3540:
[----:B------:R-:W-:Y:S05]  /*23140*/  BSYNC B0 ;  /* 0x0000000000007941 */ /* 0x000fea0003800000 */
.L_x_3538:
[----:B------:R-:W-:-:S05]  /*23150*/  IMAD R5, R0, R3, R3 ;  /* 0x0000000300057224 */ /* 0x000fca00078e0203 */
[----:B------:R-:W-:-:S07]  /*23160*/  VIMNMX R2, R2, R5, PT ;  /* 0x0000000502027248 */ /* 0x000fce0003fe0100 */
.L_x_3537:
        /* <DEDUP_REMOVED lines=29> */
.L_x_3543:
[----:B------:R-:W-:-:S13]  /*23340*/  ISETP.NE.AND P0, PT, R3, 0x1, PT ;  /* 0x000000010300780c */ /* 0x000fda0003f05270 */
[----:B------:R-:W1:Y:S02]  /*23350*/  @P0 LDC.64 R4, c[0x0][0xae0] ;  /* 0x0002b800ff040b82 */ /* 0x000e640000000a00 */
[----:B-1----:R-:W-:-:S05]  /*23360*/  @P0 IMAD.HI.U32 R4, R2, R4, RZ ;  /* 0x0000000402040227 */ /* 0x002fca00078e00ff */
[----:B------:R-:W-:-:S07]  /*23370*/  @P0 SHF.R.U32.HI R2, RZ, R5, R4 ;  /* 0x00000005ff020219 */ /* 0x000fce0000011604 */
.L_x_3544:
[----:B------:R-:W-:Y:S05]  /*23380*/  BSYNC B0 ;  /* 0x0000000000007941 */ /* 0x000fea0003800000 */
.L_x_3542:
[----:B------:R-:W-:-:S05]  /*23390*/  IMAD R3, R2, R3, RZ ;  /* 0x0000000302037224 */ /* 0x000fca00078e02ff */
[----:B------:R-:W-:-:S07]  /*233a0*/  VIMNMX R0, R0, R3, !PT ;  /* 0x0000000300007248 */ /* 0x000fce0007fe0100 */
.L_x_3541:
        /* <DEDUP_REMOVED lines=24> */
.L_x_3546:
        /* <DEDUP_REMOVED lines=20> */
.L_x_3549:
[----:B------:R-:W-:Y:S05]  /*23670*/  BSYNC B6 ;  /* 0x0000000000067941 */ /* 0x000fea0003800000 */
.L_x_3548:
        /* <DEDUP_REMOVED lines=20> */
.L_x_3552:
        /* <DEDUP_REMOVED lines=15> */
.L_x_3551:
[----:B------:R-:W-:Y:S05]  /*238b0*/  BSYNC B6 ;  /* 0x0000000000067941 */ /* 0x000fea0003800000 */
.L_x_3550:
[----:B------:R-:W1:Y:S01]  /*238c0*/  S2R R20, SR_TID.X ;  /* 0x0000000000147919 */ /* 0x000e620000002100 */
[----:B------:R-:W-:Y:S01]  /*238d0*/  ULDC.64 UR4, c[0x0][0xaf0] ;  /* 0x0002bc0000047ab9 */ /* 0x000fe20000000a00 */
[----:B------:R-:W-:Y:S01]  /*238e0*/  IMAD.MOV.U32 R28, RZ, RZ, R19 ;  /* 0x000000ffff1c7224 */ /* 0x000fe200078e0013 */
[----:B------:R-:W-:Y:S01]  /*238f0*/  ISETP.NE.U32.AND P0, PT, RZ, UR4, PT ;  /* 0x00000004ff007c0c */ /* 0x000fe2000bf05070 */
[----:B------:R-:W-:-:S03]  /*23900*/  ULDC UR4, c[0x0][0x320] ;  /* 0x0000c80000047ab9 */ /* 0x000fc60000000800 */
[----:B------:R-:W-:-:S13]  /*23910*/  ISETP.NE.AND.EX P0, PT, RZ, UR5, PT, P0 ;  /* 0x00000005ff007c0c */ /* 0x000fda000bf05300 */
[----:B------:R-:W2:Y:S01]  /*23920*/  @P0 LDC.64 R2, c[0x0][0xaf0] ;  /* 0x0002bc00ff020b82 */ /* 0x000ea20000000a00 */
[----:B-1----:R-:W-:Y:S01]  /*23930*/  IMAD.SHL.U32 R34, R20, 0x8, RZ ;  /* 0x0000000814227824 */ /* 0x002fe200078e00ff */
[----:B------:R-:W-:-:S06]  /*23940*/  LOP3.LUT R23, R23, 0xffffffef, RZ, 0xc0, !PT ;  /* 0xffffffef17177812 */ /* 0x000fcc00078ec0ff */
[----:B------:R-:W1:Y:S01]  /*23950*/  LDC R20, c[0x0][0x430] ;  /* 0x00010c00ff147b82 */ /* 0x000e620000000800 */
[----:B------:R-:W-:-:S04]  /*23960*/  LOP3.LUT R34, R34, 0x38, RZ, 0xc0, !PT ;  /* 0x0000003822227812 */ /* 0x000fc800078ec0ff */
[----:B------:R-:W-:Y:S01]  /*23970*/  LOP3.LUT R32, R34, 0x40, RZ, 0xfc, !PT ;  /* 0x0000004022207812 */ /* 0x000fe200078efcff */
[----:B--2---:R-:W-:-:S03]  /*23980*/  @P0 IMAD.WIDE R2, R19, 0x4, R2 ;  /* 0x0000000413020825 */ /* 0x004fc600078e0202 */
        /* <DEDUP_REMOVED lines=17> */
.L_x_3626:
[----:B------:R-:W1:Y:S01]  /*23aa0*/  S2R R2, SR_TID.X ;  /* 0x0000000000027919 */ /* 0x000e620000002100 */
[----:B------:R-:W-:Y:S01]  /*23ab0*/  ISETP.NE.AND P1, PT, R20, 0x1, PT ;  /* 0x000000011400780c */ /* 0x000fe20003f25270 */
[----:B------:R-:W-:Y:S01]  /*23ac0*/  IMAD.MOV.U32 R36, RZ, RZ, RZ ;  /* 0x000000ffff247224 */ /* 0x000fe200078e00ff */
[----:B-----5:R-:W-:Y:S01]  /*23ad0*/  SHF.R.S32.HI R32, RZ, 0x1f, R28 ;  /* 0x0000001fff207819 */ /* 0x020fe2000001141c */
[----:B------:R-:W2:Y:S01]  /*23ae0*/  S2R R3, SR_TID.X ;  /* 0x0000000000037919 */ /* 0x000ea20000002100 */
[----:B------:R-:W-:-:S09]  /*23af0*/  LOP3.LUT R23, R23, 0xffff7fff, RZ, 0xc0, !PT ;  /* 0xffff7fff17177812 */ /* 0x000fd200078ec0ff */
[----:B------:R-:W3:Y:S01]  /*23b00*/  @P1 LDC R5, c[0x0][0x434] ;  /* 0x00010d00ff051b82 */ /* 0x000ee20000000800 */
[----:B------:R-:W-:-:S07]  /*23b10*/  @P1 LOP3.LUT R23, R23, 0x8000, RZ, 0xfc, !PT ;  /* 0x0000800017171812 */ /* 0x000fce00078efcff */
[----:B------:R-:W4:Y:S01]  /*23b20*/  @P1 LDC R4, c[0x0][0x438] ;  /* 0x00010e00ff041b82 */ /* 0x000f220000000800 */
[----:B-1----:R-:W-:Y:S01]  /*23b30*/  LOP3.LUT R2, R2, 0x7f, RZ, 0xc0, !PT ;  /* 0x0000007f02027812 */ /* 0x002fe200078ec0ff */
[----:B--2---:R-:W-:-:S03]  /*23b40*/  IMAD.SHL.U32 R10, R3, 0x10, RZ ;  /* 0x00000010030a7824 */ /* 0x004fc600078e00ff */
[----:B------:R-:W-:-:S04]  /*23b50*/  SHF.R.U32.HI R2, RZ, 0x3, R2 ;  /* 0x00000003ff027819 */ /* 0x000fc80000011602 */
[----:B------:R-:W-:-:S05]  /*23b60*/  LOP3.LUT R10, R2, 0x70, R10, 0xf8, !PT ;  /* 0x00000070020a7812 */ /* 0x000fca00078ef80a */
[----:B------:R-:W-:-:S05]  /*23b70*/  IMAD R8, R0, 0x60, R10 ;  /* 0x0000006000087824 */ /* 0x000fca00078e020a */
[C---:B------:R-:W-:Y:S01]  /*23b80*/  ISETP.GE.AND P0, PT, R8.reuse, R17, PT ;  /* 0x000000110800720c */ /* 0x040fe20003f06270 */
[----:B------:R-:W-:-:S03]  /*23b90*/  IMAD.IADD R8, R8, 0x1, R30 ;  /* 0x0000000108087824 */ /* 0x000fc600078e021e */
[----:B------:R-:W-:Y:S01]  /*23ba0*/  ISETP.GT.U32.OR P0, PT, R10, 0x5f, P0 ;  /* 0x0000005f0a00780c */ /* 0x000fe20000704470 */
[----:B---3--:R-:W-:-:S04]  /*23bb0*/  @P1 IMAD.HI.U32 R5, R8, R5, RZ ;  /* 0x0000000508051227 */ /* 0x008fc800078e00ff */
[----:B------:R-:W-:Y:S01]  /*23bc0*/  IMAD.MOV.U32 R6, RZ, RZ, R8 ;  /* 0x000000ffff067224 */ /* 0x000fe200078e0008 */
[----:B----4-:R-:W-:-:S07]  /*23bd0*/  @P1 SHF.R.U32.HI R6, RZ, R4, R5 ;  /* 0x00000004ff061219 */ /* 0x010fce0000011605 */
[----:B------:R-:W1:Y:S01]  /*23be0*/  @!P0 LDC.64 R2, c[0x0][0x428] ;  /* 0x00010a00ff028b82 */ /* 0x000e620000000a00 */
[----:B------:R-:W-:-:S07]  /*23bf0*/  @!P0 SHF.R.S32.HI R7, RZ, 0x1f, R6 ;  /* 0x0000001fff078819 */ /* 0x000fce0000011406 */
[----:B------:R-:W2:Y:S01]  /*23c00*/  @!P0 LDC.64 R4, c[0x0][0x418] ;  /* 0x00010600ff048b82 */ /* 0x000ea20000000a00 */
[----:B-1----:R-:W-:-:S04]  /*23c10*/  @!P0 IMAD R9, R32, R2, RZ ;  /* 0x0000000220098224 */ /* 0x002fc800078e02ff */
[C---:B------:R-:W-:Y:S02]  /*23c20*/  @!P0 IMAD R9, R28.reuse, R3, R9 ;  /* 0x000000031c098224 */ /* 0x040fe400078e0209 */
[----:B------:R-:W-:-:S04]  /*23c30*/  @!P0 IMAD.WIDE.U32 R2, R28, R2, R6 ;  /* 0x000000021c028225 */ /* 0x000fc800078e0006 */
[----:B------:R-:W-:Y:S01]  /*23c40*/  @!P0 IMAD.IADD R9, R3, 0x1, R9 ;  /* 0x0000000103098824 */ /* 0x000fe200078e0209 */
[----:B--2---:R-:W-:Y:S01]  /*23c50*/  @!P0 LEA R4, P1, R2, R4, 0x2 ;  /* 0x0000000402048211 */ /* 0x004fe200078210ff */
[----:B------:R-:W-:-:S03]  /*23c60*/  IMAD.MOV R3, RZ, RZ, -R6 ;  /* 0x000000ffff037224 */ /* 0x000fc600078e0a06 */
[----:B------:R-:W-:Y:S01]  /*23c70*/  @!P0 LEA.HI.X R5, R2, R5, R9, 0x2, P1 ;  /* 0x0000000502058211 */ /* 0x000fe200008f1409 */
[----:B------:R-:W-:Y:S02]  /*23c80*/  IMAD R3, R20, R3, R8 ;  /* 0x0000000314037224 */ /* 0x000fe400078e0208 */
[----:B------:R-:W-:Y:S02]  /*23c90*/  IMAD.U32 R2, RZ, RZ, UR38 ;  /* 0x00000026ff027e24 */ /* 0x000fe4000f8e00ff */
[----:B------:R1:W5:Y:S01]  /*23ca0*/  @!P0 LDG.E R36, desc[UR36][R4.64] ;  /* 0x0000002404248981 */ /* 0x000362000c1e1900 */
[----:B------:R-:W-:Y:S02]  /*23cb0*/  ISETP.GT.U32.AND P1, PT, R10, 0x5f, PT ;  /* 0x0000005f0a00780c */ /* 0x000fe40003f24070 */
[----:B------:R-:W-:Y:S01]  /*23cc0*/  ISETP.NE.AND P0, PT, R2, 0x3, PT ;  /* 0x000000030200780c */ /* 0x000fe20003f05270 */
[----:B------:R2:W-:Y:S01]  /*23cd0*/  STL [R1+0x444], R3 ;  /* 0x0004440301007387 */ /* 0x0005e20000100800 */
[----:B------:R-:W-:-:S02]  /*23ce0*/  LOP3.LUT R23, R23, 0xfffffbff, RZ, 0xc0, !PT ;  /* 0xfffffbff17177812 */ /* 0x000fc400078ec0ff */
[----:B------:R-:W-:Y:S02]  /*23cf0*/  SHF.R.S32.HI R27, RZ, 0x1f, R18 ;  /* 0x0000001fff1b7819 */ /* 0x000fe40000011412 */
[----:B--2---:R-:W-:-:S07]  /*23d00*/  SEL R3, RZ, 0x1, P2 ;  /* 0x00000001ff037807 */ /* 0x004fce0001000000 */
[----:B------:R-:W-:Y:S01]  /*23d10*/  @P0 LOP3.LUT R23, R23, 0x400, RZ, 0xfc, !PT ;  /* 0x0000040017170812 */ /* 0x000fe200078efcff */
[----:B------:R1:W-:Y:S03]  /*23d20*/  STL [R1+0x46c], R3 ;  /* 0x00046c0301007387 */ /* 0x0003e60000100800 */
[----:B------:R-:W-:-:S04]  /*23d30*/  LOP3.LUT R23, R23, 0xffffffdf, RZ, 0xc0, !PT ;  /* 0xffffffdf17177812 */ /* 0x000fc800078ec0ff */
[----:B------:R-:W-:Y:S01]  /*23d40*/  @P1 LOP3.LUT R23, R23, 0x20, RZ, 0xfc, !PT ;  /* 0x0000002017171812 */ /* 0x000fe200078efcff */
[----:B------:R-:W-:Y:S06]  /*23d50*/  @!P0 BRA `(.L_x_3554) ;  /* 0x0000000000048947 */ /* 0x000fec0003800000 */
[----:B------:R-:W-:Y:S01]  /*23d60*/  BPT.TRAP 0x1 ;  /* 0x000000040000795c */ /* 0x000fe20000300000 */
.L_x_3554:
[----:B0-----:R-:W-:Y:S01]  /*23d70*/  IMAD R31, R0, -0x60, R17 ;  /* 0xffffffa0001f7824 */ /* 0x001fe200078e0211 */
[----:B------:R-:W-:Y:S01]  /*23d80*/  SHF.L.U32 R0, R26, 0x1f, RZ ;  /* 0x0000001f1a007819 */ /* 0x000fe200000006ff */
[----:B------:R-:W-:Y:S01]  /*23d90*/  IMAD R17, R24, 0x8, R22 ;  /* 0x0000000818117824 */ /* 0x000fe200078e0216 */
[----:B------:R-:W-:Y:S03]  /*23da0*/  BSSY B0, `(.L_x_3555) ;  /* 0x0000003000007945 */ /* 0x000fe60003800000 */
[----:B------:R-:W0:Y:S02]  /*23db0*/  SYNCS.PHASECHK.TRANS64.TRYWAIT P0, [R17+URZ+0x32440], R0 ;  /* 0x03244000110075a7 */ /* 0x000e24000800017f */
[----:B0-----:R-:W-:Y:S05]  /*23dc0*/  @!P0 BRA `(.L_x_3556) ;  /* 0x0000004800908947 */ /* 0x001fea0003800000 */
.L_x_3627:
[----:B------:R-:W-:Y:S05]  /*23dd0*/  BSYNC B0 ;  /* 0x0000000000007941 */ /* 0x000fea0003800000 */
.L_x_3555:
[----:B------:R-:W0:Y:S01]  /*23de0*/  LDL R2, [R1+0x444] ;  /* 0x0004440001027983 */ /* 0x000e220000100800 */
[----:B------:R-:W-:Y:S01]  /*23df0*/  ULDC.64 UR4, c[0x0][0x300] ;  /* 0x0000c00000047ab9 */ /* 0x000fe20000000a00 */
[----:B-1---5:R-:W-:Y:S02]  /*23e00*/  SHF.R.S32.HI R4, RZ, 0x1f, R36 ;  /* 0x0000001fff047819 */ /* 0x022fe40000011424 */
[----:B------:R-:W-:-:S03]  /*23e10*/  LOP3.LUT R23, R23, 0xfffffffd, RZ, 0xc0, !PT ;  /* 0xfffffffd17177812 */ /* 0x000fc600078ec0ff */
[----:B------:R-:W-:Y:S01]  /*23e20*/  STL [R1+0x464], R4 ;  /* 0x0004640401007387 */ /* 0x000fe20000100800 */
[----:B0-----:R-:W-:-:S05]  /*23e30*/  SHF.R.S32.HI R0, RZ, 0x1f, R2 ;  /* 0x0000001fff007819 */ /* 0x001fca0000011402 */
[----:B------:R0:W-:Y:S02]  /*23e40*/  STL [R1+0x460], R0 ;  /* 0x0004600001007387 */ /* 0x0001e40000100800 */
[----:B0-----:R-:W-:-:S04]  /*23e50*/  IMAD R0, R0, UR4, RZ ;  /* 0x0000000400007c24 */ /* 0x001fc8000f8e02ff */
[C---:B------:R-:W-:Y:S02]  /*23e60*/  IMAD R0, R2.reuse, UR5, R0 ;  /* 0x0000000502007c24 */ /* 0x040fe4000f8e0200 */
[----:B------:R-:W-:Y:S01]  /*23e70*/  IMAD.WIDE.U32 R2, R2, UR4, RZ ;  /* 0x0000000402027c25 */ /* 0x000fe2000f8e00ff */
[----:B------:R-:W-:-:S03]  /*23e80*/  ULDC.64 UR4, c[0x0][0x310] ;  /* 0x0000c40000047ab9 */ /* 0x000fc60000000a00 */
[----:B------:R-:W-:Y:S02]  /*23e90*/  IMAD.IADD R3, R3, 0x1, R0 ;  /* 0x0000000103037824 */ /* 0x000fe400078e0200 */
[----:B------:R-:W-:Y:S02]  /*23ea0*/  IMAD R0, R4, UR4, RZ ;  /* 0x0000000404007c24 */ /* 0x000fe4000f8e02ff */
[----:B------:R-:W0:Y:S01]  /*23eb0*/  S2R R4, SR_TID.X ;  /* 0x0000000000047919 */ /* 0x000e220000002100 */
        /* <DEDUP_REMOVED lines=76> */
.L_x_3641:
        /* <DEDUP_REMOVED lines=10> */
.L_x_3558:
        /* <DEDUP_REMOVED lines=10> */
.L_x_3559:
[----:B------:R-:W-:Y:S01]  /*244c0*/  VIADD R0, R22, 0x18400 ;  /* 0x0001840016007836 */ /* 0x000fe20000000000 */
[----:B------:R-:W-:Y:S01]  /*244d0*/  LOP3.LUT P1, RZ, R23, 0x40, RZ, 0xc0, !PT ;  /* 0x0000004017ff7812 */ /* 0x000fe2000782c0ff */
[----:B------:R1:W-:-:S12]  /*244e0*/  SYNCS.ARRIVE.TRANS64.A1T0 RZ, [R17+URZ+0x32430], RZ ;  /* 0x032430ff11ff79a7 */ /* 0x0003d8000810003f */
[----:B------:R-:W-:Y:S05]  /*244f0*/  WARPSYNC.ALL ;  /* 0x0000000000007948 */ /* 0x000fea0003800000 */
[----:B------:R-:W-:Y:S01]  /*24500*/  BAR.SYNC.DEFER_BLOCKING 0x8, 0x180 ;  /* 0x0206000000007b1d */ /* 0x000fe20000010000 */
[----:B------:R-:W-:Y:S02]  /*24510*/  LOP3.LUT P0, RZ, R0, 0x3ff, RZ, 0xc0, !PT ;  /* 0x000003ff00ff7812 */ /* 0x000fe4000780c0ff */
[----:B------:R-:W-:-:S03]  /*24520*/  SHF.R.S32.HI R0, RZ, 0x1f, R19 ;  /* 0x0000001fff007819 */ /* 0x000fc60000011413 */
[----:B------:R-:W-:Y:S01]  /*24530*/  BSSY B6, `(.L_x_3560) ;  /* 0x0000018000067945 */ /* 0x000fe20003800000 */
[----:B------:R-:W-:Y:S02]  /*24540*/  SEL R34, R0, RZ, !P1 ;  /* 0x000000ff00227207 */ /* 0x000fe40004800000 */
[----:B------:R-:W-:-:S03]  /*24550*/  SEL R0, R19, RZ, !P1 ;  /* 0x000000ff13007207 */ /* 0x000fc60004800000 */
[----:B------:R-:W-:Y:S04]  /*24560*/  STL [R1+0x458], R34 ;  /* 0x0004582201007387 */ /* 0x000fe80000100800 */
[----:B------:R2:W-:Y:S02]  /*24570*/  STL [R1+0x44c], R0 ;  /* 0x00044c0001007387 */ /* 0x0005e40000100800 */
[----:B--2---:R-:W-:-:S05]  /*24580*/  SHF.R.S32.HI R0, RZ, 0x1f, R35 ;  /* 0x0000001fff007819 */ /* 0x004fca0000011423 */
[----:B------:R2:W-:Y:S01]  /*24590*/  STL [R1+0x454], R0 ;  /* 0x0004540001007387 */ /* 0x0005e20000100800 */
        /* <DEDUP_REMOVED lines=16> */
[----:B012---:R-:W-:Y:S05]  /*246a0*/  CALL.ABS.NOINC R2 ;  /* 0x0000000002007343 */ /* 0x007fea0003c00000 */
.L_x_3561:
[----:B------:R-:W-:Y:S05]  /*246b0*/  BSYNC B6 ;  /* 0x0000000000067941 */ /* 0x000fea0003800000 */
.L_x_3560:
[----:B------:R-:W3:Y:S01]  /*246c0*/  LDL R20, [R1+0x454] ;  /* 0x0004540001147983 */ /* 0x000ee20000100800 */
[----:B------:R-:W-:Y:S01]  /*246d0*/  IMAD.MOV.U32 R21, RZ, RZ, R34 ;  /* 0x000000ffff157224 */ /* 0x000fe200078e0022 */
[----:B------:R-:W-:Y:S01]  /*246e0*/  ULDC.64 UR4, c[0x0][0x298] ;  /* 0x0000a60000047ab9 */ /* 0x000fe20000000a00 */
[----:B0-----:R-:W0:Y:S01]  /*246f0*/  LDC R5, c[0x0][0x448] ;  /* 0x00011200ff057b82 */ /* 0x001e220000000800 */
[----:B------:R-:W4:Y:S01]  /*24700*/  S2R R2, SR_TID.X ;  /* 0x0000000000027919 */ /* 0x000f220000002100 */
[----:B------:R-:W5:Y:S01]  /*24710*/  S2R R34, SR_TID.X ;  /* 0x0000000000227919 */ /* 0x000f620000002100 */
[----:B----4-:R-:W-:-:S04]  /*24720*/  LOP3.LUT R2, R2, 0x7f, RZ, 0xc0, !PT ;  /* 0x0000007f02027812 */ /* 0x010fc800078ec0ff */
[----:B--2---:R-:W-:Y:S02]  /*24730*/  SHF.R.U32.HI R0, RZ, 0x3, R2 ;  /* 0x00000003ff007819 */ /* 0x004fe40000011602 */
[----:B------:R-:W2:Y:S01]  /*24740*/  LDC R2, c[0x0][0x448] ;  /* 0x00011200ff027b82 */ /* 0x000ea20000000800 */
[----:B---3--:R-:W-:Y:S02]  /*24750*/  IMAD.MOV.U32 R4, RZ, RZ, R20 ;  /* 0x000000ffff047224 */ /* 0x008fe400078e0014 */
[----:B------:R-:W3:Y:S01]  /*24760*/  LDL R20, [R1+0x44c] ;  /* 0x00044c0001147983 */ /* 0x000ee20000100800 */
[----:B--2---:R-:W-:Y:S01]  /*24770*/  ISETP.NE.AND P6, PT, R2, 0x1, PT ;  /* 0x000000010200780c */ /* 0x004fe20003fc5270 */
[----:B-----5:R-:W-:Y:S02]  /*24780*/  IMAD.SHL.U32 R34, R34, 0x10, RZ ;  /* 0x0000001022227824 */ /* 0x020fe400078e00ff */
[----:B------:R-:W-:Y:S01]  /*24790*/  IMAD R4, R4, UR4, RZ ;  /* 0x0000000404047c24 */ /* 0x000fe2000f8e02ff */
[----:B------:R-:W2:Y:S02]  /*247a0*/  S2R R6, SR_TID.X ;  /* 0x0000000000067919 */ /* 0x000ea40000002100 */
[----:B------:R-:W-:Y:S01]  /*247b0*/  LOP3.LUT R34, R0, 0x70, R34, 0xf8, !PT ;  /* 0x0000007000227812 */ /* 0x000fe200078ef822 */
[----:B------:R-:W-:-:S04]  /*247c0*/  IMAD R4, R35, UR5, R4 ;  /* 0x0000000523047c24 */ /* 0x000fc8000f8e0204 */
[----:B------:R-:W-:Y:S02]  /*247d0*/  IMAD.IADD R34, R34, 0x1, R37 ;  /* 0x0000000122227824 */ /* 0x000fe400078e0225 */
[----:B------:R-:W4:Y:S02]  /*247e0*/  @P6 LDC R3, c[0x0][0x44c] ;  /* 0x00011300ff036b82 */ /* 0x000f240000000800 */
[----:B------:R-:W-:-:S06]  /*247f0*/  IMAD.MOV.U32 R0, RZ, RZ, R34 ;  /* 0x000000ffff007224 */ /* 0x000fcc00078e0022 */
[----:B------:R-:W5:Y:S01]  /*24800*/  @P6 LDC R2, c[0x0][0x450] ;  /* 0x00011400ff026b82 */ /* 0x000f620000000800 */
[----:B----4-:R-:W-:-:S05]  /*24810*/  @P6 IMAD.HI.U32 R3, R34, R3, RZ ;  /* 0x0000000322036227 */ /* 0x010fca00078e00ff */
[----:B-----5:R-:W-:Y:S01]  /*24820*/  @P6 SHF.R.U32.HI R0, RZ, R2, R3 ;  /* 0x00000002ff006219 */ /* 0x020fe20000011603 */
        /* <DEDUP_REMOVED lines=8> */
[----:B------:R-:W-:Y:S01]  /*248b0*/  IMAD R4, R21, UR4, RZ ;  /* 0x0000000415047c24 */ /* 0x000fe2000f8e02ff */
[----:B--2---:R-:W-:-:S04]  /*248c0*/  LOP3.LUT R21, R6, 0x7f, RZ, 0xc0, !PT ;  /* 0x0000007f06157812 */ /* 0x004fc800078ec0ff */
[----:B------:R-:W-:Y:S01]  /*248d0*/  SHF.R.U32.HI R21, RZ, 0x3, R21 ;  /* 0x00000003ff157819 */ /* 0x000fe20000011615 */
[C---:B---3--:R-:W-:Y:S02]  /*248e0*/  IMAD R4, R20.reuse, UR5, R4 ;  /* 0x0000000514047c24 */ /* 0x048fe4000f8e0204 */
[----:B------:R-:W-:Y:S01]  /*248f0*/  IMAD.WIDE.U32 R2, R20, UR4, R2 ;  /* 0x0000000414027c25 */ /* 0x000fe2000f8e0002 */
[----:B------:R-:W-:-:S03]  /*24900*/  ULDC.64 UR4, c[0x0][0x2d0] ;  /* 0x0000b40000047ab9 */ /* 0x000fc60000000a00 */
[----:B------:R-:W-:Y:S01]  /*24910*/  IMAD.IADD R3, R3, 0x1, R4 ;  /* 0x0000000103037824 */ /* 0x000fe200078e0204 */
[----:B------:R-:W-:Y:S01]  /*24920*/  SHF.R.S32.HI R4, RZ, 0x1f, R0 ;  /* 0x0000001fff047819 */ /* 0x000fe20000011400 */
[----:B------:R-:W-:Y:S02]  /*24930*/  IMAD.SHL.U32 R20, R6, 0x8, RZ ;  /* 0x0000000806147824 */ /* 0x000fe400078e00ff */
[----:B------:R-:W-:-:S03]  /*24940*/  IMAD.WIDE.U32 R2, R0, UR4, R2 ;  /* 0x0000000400027c25 */ /* 0x000fc6000f8e0002 */
[----:B------:R-:W-:Y:S01]  /*24950*/  LOP3.LUT R20, R20, 0x38, RZ, 0xc0, !PT ;  /* 0x0000003814147812 */ /* 0x000fe200078ec0ff */
[----:B------:R-:W-:-:S04]  /*24960*/  IMAD R4, R4, UR4, RZ ;  /* 0x0000000404047c24 */ /* 0x000fc8000f8e02ff */
[----:B------:R-:W-:Y:S01]  /*24970*/  IMAD R4, R0, UR5, R4 ;  /* 0x0000000500047c24 */ /* 0x000fe2000f8e0204 */
[----:B------:R-:W-:Y:S01]  /*24980*/  ULDC.64 UR4, c[0x0][0x2c8] ;  /* 0x0000b20000047ab9 */ /* 0x000fe20000000a00 */
[----:B------:R-:W-:Y:S02]  /*24990*/  IMAD.MOV R0, RZ, RZ, -R0 ;  /* 0x000000ffff007224 */ /* 0x000fe400078e0a00 */
[----:B------:R-:W-:Y:S02]  /*249a0*/  IMAD.IADD R3, R3, 0x1, R4 ;  /* 0x0000000103037824 */ /* 0x000fe400078e0204 */
[----:B0-----:R-:W-:-:S04]  /*249b0*/  IMAD R0, R5, R0, R34 ;  /* 0x0000000005007224 */ /* 0x001fc800078e0222 */
[----:B------:R-:W-:Y:S01]  /*249c0*/  IMAD.WIDE.U32 R2, R0, UR4, R2 ;  /* 0x0000000400027c25 */ /* 0x000fe2000f8e0002 */
[----:B------:R-:W-:-:S05]  /*249d0*/  SHF.R.S32.HI R4, RZ, 0x1f, R0 ;  /* 0x0000001fff047819 */ /* 0x000fca0000011400 */
[----:B------:R-:W-:-:S04]  /*249e0*/  IMAD R4, R4, UR4, RZ ;  /* 0x0000000404047c24 */ /* 0x000fc8000f8e02ff */
[----:B------:R-:W-:Y:S01]  /*249f0*/  IMAD R4, R0, UR5, R4 ;  /* 0x0000000500047c24 */ /* 0x000fe2000f8e0204 */
[----:B------:R-:W-:Y:S02]  /*24a00*/  ULDC.64 UR4, c[0x0][0x280] ;  /* 0x0000a00000047ab9 */ /* 0x000fe40000000a00 */
[----:B------:R-:W-:Y:S01]  /*24a10*/  LEA R0, P0, R2, UR4, 0x1 ;  /* 0x0000000402007c11 */ /* 0x000fe2000f8008ff */
[----:B------:R-:W-:Y:S01]  /*24a20*/  IMAD.IADD R4, R3, 0x1, R4 ;  /* 0x0000000103047824 */ /* 0x000fe200078e0204 */
[----:B------:R-:W-:-:S04]  /*24a30*/  ULDC UR4, c[0x0][0x2b8] ;  /* 0x0000ae0000047ab9 */ /* 0x000fc80000000800 */
[----:B------:R-:W-:Y:S01]  /*24a40*/  LEA.HI.X R4, R2, UR5, R4, 0x1, P0 ;  /* 0x0000000502047c11 */ /* 0x000fe200080f0c04 */
[----:B------:R-:W-:Y:S01]  /*24a50*/  UMOV UR5, 0xffffffff ;  /* 0xffffffff00057882 */ /* 0x000fe20000000000 */
[----:B------:R-:W-:Y:S02]  /*24a60*/  ISETP.GE.AND P0, PT, R20, UR4, PT ;  /* 0x0000000414007c0c */ /* 0x000fe4000bf06270 */
[----:B------:R-:W-:Y:S11]  /*24a70*/  BRA.DIV UR5, `(.L_x_3562) ;  /* 0x0000004605787947 */ /* 0x000ff6000b800000 */
[----:B------:R-:W2:Y:S01]  /*24a80*/  LDL.LU R2, [R1+0x440] ;  /* 0x0004400001027983 */ /* 0x000ea20000300800 */
[----:B------:R-:W-:Y:S01]  /*24a90*/  IMAD.IADD R37, R21, 0x1, R37 ;  /* 0x0000000115257824 */ /* 0x000fe200078e0225 */
[----:B------:R-:W-:Y:S02]  /*24aa0*/  LOP3.LUT R23, R23, 0xffffdfff, RZ, 0xc0, !PT ;  /* 0xffffdfff17177812 */ /* 0x000fe400078ec0ff */
[----:B------:R-:W0:Y:S01]  /*24ab0*/  SHFL.IDX PT, R3, R0, RZ, 0x181f ;  /* 0x00181fff00037589 */ /* 0x000e2200000e0000 */
[----:B------:R-:W-:-:S03]  /*24ac0*/  VIADD R6, R37, 0x10 ;  /* 0x0000001025067836 */ /* 0x000fc60000000000 */
[----:B------:R-:W-:Y:S04]  /*24ad0*/  SHFL.IDX PT, R12, R0, 0x1, 0x181f ;  /* 0x00381f00000c7f89 */ /* 0x000fe800000e0000 */
[----:B------:R-:W-:Y:S04]  /*24ae0*/  SHFL.IDX PT, R10, R0, 0x2, 0x181f ;  /* 0x00581f00000a7f89 */ /* 0x000fe800000e0000 */
[----:B------:R-:W-:Y:S01]  /*24af0*/  SHFL.IDX PT, R9, R0, 0x3, 0x181f ;  /* 0x00781f0000097f89 */ /* 0x000fe200000e0000 */
[----:B--2---:R-:W-:-:S03]  /*24b00*/  IMAD R5, R2, R5, RZ ;  /* 0x0000000502057224 */ /* 0x004fc600078e02ff */
[----:B------:R-:W2:Y:S02]  /*24b10*/  SHFL.IDX PT, R2, R4, RZ, 0x181f ;  /* 0x00181fff04027589 */ /* 0x000ea400000e0000 */
[CC--:B------:R-:W-:Y:S02]  /*24b20*/  ISETP.GE.AND P6, PT, R37.reuse, R5.reuse, PT ;  /* 0x000000052500720c */ /* 0x0c0fe40003fc6270 */
[----:B------:R-:W-:Y:S01]  /*24b30*/  ISETP.GE.AND P5, PT, R6, R5, PT ;  /* 0x000000050600720c */ /* 0x000fe20003fa6270 */
[----:B------:R-:W-:-:S05]  /*24b40*/  VIADD R6, R37, 0x20 ;  /* 0x0000002025067836 */ /* 0x000fca0000000000 */
[----:B------:R-:W-:-:S05]  /*24b50*/  ISETP.GE.AND P3, PT, R6, R5, PT ;  /* 0x000000050600720c */ /* 0x000fca0003f66270 */
[----:B0-----:R-:W-:Y:S02]  /*24b60*/  @!P6 LEA R3, P1, R20, R3, 0x1 ;  /* 0x000000031403e211 */ /* 0x001fe400078208ff */
[----:B------:R-:W-:-:S04]  /*24b70*/  @P6 LOP3.LUT R23, R23, 0x2000, RZ, 0xfc, !PT ;  /* 0x0000200017176812 */ /* 0x000fc800078efcff */
[----:B------:R-:W-:Y:S01]  /*24b80*/  LOP3.LUT R23, R23, 0xffffefff, RZ, 0xc0, !PT ;  /* 0xffffefff17177812 */ /* 0x000fe200078ec0ff */
[----:B--2---:R-:W-:Y:S01]  /*24b90*/  @!P6 IMAD.X R8, RZ, RZ, R2, P1 ;  /* 0x000000ffff08e224 */ /* 0x004fe200008e0602 */
[----:B------:R-:W-:Y:S01]  /*24ba0*/  @!P5 LEA R12, P1, R20, R12, 0x1 ;  /* 0x0000000c140cd211 */ /* 0x000fe200078208ff */
[----:B------:R-:W0:Y:S01]  /*24bb0*/  SHFL.IDX PT, R2, R4, 0x1, 0x181f ;  /* 0x00381f0004027f89 */ /* 0x000e2200000e0000 */
[----:B------:R-:W-:-:S04]  /*24bc0*/  @P5 LOP3.LUT R23, R23, 0x1000, RZ, 0xfc, !PT ;  /* 0x0000100017175812 */ /* 0x000fc800078efcff */
[----:B------:R-:W-:-:S04]  /*24bd0*/  LOP3.LUT R23, R23, 0xfffff7ff, RZ, 0xc0, !PT ;  /* 0xfffff7ff17177812 */ /* 0x000fc800078ec0ff */
[----:B------:R-:W-:-:S04]  /*24be0*/  @P3 LOP3.LUT R23, R23, 0x800, RZ, 0xfc, !PT ;  /* 0x0000080017173812 */ /* 0x000fc800078efcff */
[----:B------:R-:W-:Y:S01]  /*24bf0*/  LOP3.LUT R23, R23, 0xfffffdff, RZ, 0xc0, !PT ;  /* 0xfffffdff17177812 */ /* 0x000fe200078ec0ff */
[----:B0-----:R-:W-:Y:S01]  /*24c00*/  @!P5 IMAD.X R7, RZ, RZ, R2, P1 ;  /* 0x000000ffff07d224 */ /* 0x001fe200008e0602 */
[----:B------:R-:W-:Y:S01]  /*24c10*/  @!P3 LEA R10, P1, R20, R10, 0x1 ;  /* 0x0000000a140ab211 */ /* 0x000fe200078208ff */
[----:B------:R-:W0:Y:S04]  /*24c20*/  SHFL.IDX PT, R2, R4, 0x2, 0x181f ;  /* 0x00581f0004027f89 */ /* 0x000e2800000e0000 */
[----:B0-----:R-:W-:Y:S02]  /*24c30*/  @!P3 IMAD.X R6, RZ, RZ, R2, P1 ;  /* 0x000000ffff06b224 */ /* 0x001fe400008e0602 */
[----:B------:R-:W-:-:S05]  /*24c40*/  VIADD R2, R37, 0x30 ;  /* 0x0000003025027836 */ /* 0x000fca0000000000 */
[----:B------:R-:W-:Y:S01]  /*24c50*/  ISETP.GE.AND P2, PT, R2, R5, PT ;  /* 0x000000050200720c */ /* 0x000fe20003f46270 */
[----:B------:R-:W-:-:S05]  /*24c60*/  VIADD R2, R37, 0x40 ;  /* 0x0000004025027836 */ /* 0x000fca0000000000 */
[----:B------:R-:W-:Y:S02]  /*24c70*/  ISETP.GE.AND P4, PT, R2, R5, PT ;  /* 0x000000050200720c */ /* 0x000fe40003f86270 */
[----:B------:R-:W0:Y:S05]  /*24c80*/  SHFL.IDX PT, R2, R4, 0x3, 0x181f ;  /* 0x00781f0004027f89 */ /* 0x000e2a00000e0000 */
[----:B------:R-:W-:Y:S02]  /*24c90*/  @!P2 LEA R13, P1, R20, R9, 0x1 ;  /* 0x00000009140da211 */ /* 0x000fe400078208ff */
[----:B------:R-:W2:Y:S01]  /*24ca0*/  SHFL.IDX PT, R9, R0, 0x4, 0x181f ;  /* 0x00981f0000097f89 */ /* 0x000ea200000e0000 */
[----:B------:R-:W-:-:S04]  /*24cb0*/  @P2 LOP3.LUT R23, R23, 0x200, RZ, 0xfc, !PT ;  /* 0x0000020017172812 */ /* 0x000fc800078efcff */
[----:B------:R-:W-:-:S04]  /*24cc0*/  LOP3.LUT R23, R23, 0xfffffeff, RZ, 0xc0, !PT ;  /* 0xfffffeff17177812 */ /* 0x000fc800078ec0ff */
[----:B------:R-:W-:-:S04]  /*24cd0*/  @P4 LOP3.LUT R23, R23, 0x100, RZ, 0xfc, !PT ;  /* 0x0000010017174812 */ /* 0x000fc800078efcff */
[----:B------:R-:W-:Y:S01]  /*24ce0*/  LOP3.LUT R23, R23, 0xffffff7f, RZ, 0xc0, !PT ;  /* 0xffffff7f17177812 */ /* 0x000fe200078ec0ff */
[----:B0-----:R-:W-:Y:S02]  /*24cf0*/  @!P2 IMAD.X R11, RZ, RZ, R2, P1 ;  /* 0x000000ffff0ba224 */ /* 0x001fe400008e0602 */
[----:B------:R-:W0:Y:S01]  /*24d00*/  SHFL.IDX PT, R2, R4, 0x4, 0x181f ;  /* 0x00981f0004027f89 */ /* 0x000e2200000e0000 */
[----:B--2---:R-:W-:-:S03]  /*24d10*/  @!P4 LEA R15, P1, R20, R9, 0x1 ;  /* 0x00000009140fc211 */ /* 0x004fc600078208ff */
[----:B------:R-:W-:Y:S02]  /*24d20*/  SHFL.IDX PT, R9, R0, 0x6, 0x181f ;  /* 0x00d81f0000097f89 */ /* 0x000fe400000e0000 */
[----:B0-----:R-:W-:Y:S02]  /*24d30*/  @!P4 IMAD.X R14, RZ, RZ, R2, P1 ;  /* 0x000000ffff0ec224 */ /* 0x001fe400008e0602 */
[----:B------:R-:W-:Y:S02]  /*24d40*/  @!P6 IMAD.MOV.U32 R2, RZ, RZ, R3 ;  /* 0x000000ffff02e224 */ /* 0x000fe400078e0003 */
[----:B------:R-:W-:Y:S02]  /*24d50*/  @!P6 IMAD.MOV.U32 R3, RZ, RZ, R8 ;  /* 0x000000ffff03e224 */ /* 0x000fe400078e0008 */
[----:B------:R-:W-:Y:S04]  /*24d60*/  SHFL.IDX PT, R8, R4, 0x6, 0x181f ;  /* 0x00d81f0004087f89 */ /* 0x000fe800000e0000 */
[----:B------:R0:W-:Y:S02]  /*24d70*/  @!P6 LDGSTS.E.BYPASS.LTC128B.128 [R25+0x18400], desc[UR36][R2.64], !P0 ;  /* 0x184000000219efae */ /* 0x0001e4000c101d64 */
[----:B0-----:R-:W-:-:S02]  /*24d80*/  @!P5 IMAD.MOV.U32 R2, RZ, RZ, R12 ;  /* 0x000000ffff02d224 */ /* 0x001fc400078e000c */
[----:B------:R-:W-:Y:S02]  /*24d90*/  @!P5 IMAD.MOV.U32 R3, RZ, RZ, R7 ;  /* 0x000000ffff03d224 */ /* 0x000fe400078e0007 */
[----:B------:R-:W0:Y:S04]  /*24da0*/  SHFL.IDX PT, R7, R0, 0x5, 0x181f ;  /* 0x00b81f0000077f89 */ /* 0x000e2800000e0000 */
[----:B------:R2:W-:Y:S04]  /*24db0*/  @!P5 LDGSTS.E.BYPASS.LTC128B.128 [R25+0x18c00], desc[UR36][R2.64], !P0 ;  /* 0x18c000000219dfae */ /* 0x0005e8000c101d64 */
[----:B------:R-:W-:Y:S01]  /*24dc0*/  SHFL.IDX PT, R0, R0, 0x7, 0x181f ;  /* 0x00f81f0000007f89 */ /* 0x000fe200000e0000 */
[----:B--2---:R-:W-:-:S02]  /*24dd0*/  @!P3 IMAD.MOV.U32 R2, RZ, RZ, R10 ;  /* 0x000000ffff02b224 */ /* 0x004fc400078e000a */
[----:B------:R-:W-:Y:S02]  /*24de0*/  @!P3 IMAD.MOV.U32 R3, RZ, RZ, R6 ;  /* 0x000000ffff03b224 */ /* 0x000fe400078e0006 */
[----:B------:R-:W2:Y:S04]  /*24df0*/  SHFL.IDX PT, R6, R4, 0x5, 0x181f ;  /* 0x00b81f0004067f89 */ /* 0x000ea800000e0000 */
[----:B------:R3:W-:Y:S04]  /*24e00*/  @!P3 LDGSTS.E.BYPASS.LTC128B.128 [R25+0x19400], desc[UR36][R2.64], !P0 ;  /* 0x194000000219bfae */ /* 0x0007e8000c101d64 */
[----:B------:R-:W4:Y:S01]  /*24e10*/  SHFL.IDX PT, R4, R4, 0x7, 0x181f ;  /* 0x00f81f0004047f89 */ /* 0x000f2200000e0000 */
[----:B---3--:R-:W-:-:S02]  /*24e20*/  VIADD R2, R37, 0x50 ;  /* 0x0000005025027836 */ /* 0x008fc40000000000 */
[----:B------:R-:W-:-:S03]  /*24e30*/  @!P2 IMAD.MOV.U32 R3, RZ, RZ, R11 ;  /* 0x000000ffff03a224 */ /* 0x000fc600078e000b */
[----:B------:R-:W-:Y:S01]  /*24e40*/  ISETP.GE.AND P3, PT, R2, R5, PT ;  /* 0x000000050200720c */ /* 0x000fe20003f66270 */
[----:B------:R-:W-:-:S05]  /*24e50*/  @!P2 IMAD.MOV.U32 R2, RZ, RZ, R13 ;  /* 0x000000ffff02a224 */ /* 0x000fca00078e000d */
[----:B------:R3:W-:Y:S07]  /*24e60*/  @!P2 LDGSTS.E.BYPASS.LTC128B.128 [R25+0x19c00], desc[UR36][R2.64], !P0 ;  /* 0x19c000000219afae */ /* 0x0007ee000c101d64 */
[----:B0-----:R-:W-:Y:S02]  /*24e70*/  @!P3 LEA R7, P1, R20, R7, 0x1 ;  /* 0x000000071407b211 */ /* 0x001fe400078208ff */
[----:B------:R-:W-:Y:S01]  /*24e80*/  @P3 LOP3.LUT R23, R23, 0x80, RZ, 0xfc, !PT ;  /* 0x0000008017173812 */ /* 0x000fe200078efcff */
[----:B---3--:R-:W-:-:S03]  /*24e90*/  VIADD R2, R37, 0x60 ;  /* 0x0000006025027836 */ /* 0x008fc60000000000 */
[----:B------:R-:W-:Y:S01]  /*24ea0*/  LOP3.LUT R23, R23, 0xffffffbf, RZ, 0xc0, !PT ;  /* 0xffffffbf17177812 */ /* 0x000fe200078ec0ff */
[----:B------:R-:W-:Y:S02]  /*24eb0*/  @!P4 IMAD.MOV.U32 R3, RZ, RZ, R14 ;  /* 0x000000ffff03c224 */ /* 0x000fe400078e000e */
[----:B--2---:R-:W-:Y:S01]  /*24ec0*/  @!P3 IMAD.X R6, RZ, RZ, R6, P1 ;  /* 0x000000ffff06b224 */ /* 0x004fe200008e0606 */
[----:B------:R-:W-:Y:S01]  /*24ed0*/  ISETP.GE.AND P2, PT, R2, R5, PT ;  /* 0x000000050200720c */ /* 0x000fe20003f46270 */
[----:B------:R-:W-:-:S05]  /*24ee0*/  @!P4 IMAD.MOV.U32 R2, RZ, RZ, R15 ;  /* 0x000000ffff02c224 */ /* 0x000fca00078e000f */
[----:B------:R0:W-:Y:S07]  /*24ef0*/  @!P4 LDGSTS.E.BYPASS.LTC128B.128 [R25+0x1a400], desc[UR36][R2.64], !P0 ;  /* 0x1a4000000219cfae */ /* 0x0001ee000c101d64 */
[----:B------:R-:W-:Y:S02]  /*24f00*/  @!P2 LEA R9, P1, R20, R9, 0x1 ;  /* 0x000000091409a211 */ /* 0x000fe400078208ff */
[----:B------:R-:W-:Y:S01]  /*24f10*/  @P2 LOP3.LUT R23, R23, 0x40, RZ, 0xfc, !PT ;  /* 0x0000004017172812 */ /* 0x000fe200078efcff */
[----:B0-----:R-:W-:-:S02]  /*24f20*/  @!P3 IMAD.MOV.U32 R2, RZ, RZ, R7 ;  /* 0x000000ffff02b224 */ /* 0x001fc400078e0007 */
[----:B------:R-:W-:Y:S02]  /*24f30*/  @!P3 IMAD.MOV.U32 R3, RZ, RZ, R6 ;  /* 0x000000ffff03b224 */ /* 0x000fe400078e0006 */
[----:B------:R-:W-:-:S03]  /*24f40*/  @!P2 IMAD.X R8, RZ, RZ, R8, P1 ;  /* 0x000000ffff08a224 */ /* 0x000fc600008e0608 */
[----:B------:R0:W-:Y:S02]  /*24f50*/  @!P3 LDGSTS.E.BYPASS.LTC128B.128 [R25+0x1ac00], desc[UR36][R2.64], !P0 ;  /* 0x1ac000000219bfae */ /* 0x0001e4000c101d64 */
[----:B0-----:R-:W-:Y:S02]  /*24f60*/  @!P2 IMAD.MOV.U32 R2, RZ, RZ, R9 ;  /* 0x000000ffff02a224 */ /* 0x001fe400078e0009 */
[----:B------:R-:W-:-:S05]  /*24f70*/  @!P2 IMAD.MOV.U32 R3, RZ, RZ, R8 ;  /* 0x000000ffff03a224 */ /* 0x000fca00078e0008 */
[----:B----4-:R0:W-:Y:S02]  /*24f80*/  @!P2 LDGSTS.E.BYPASS.LTC128B.128 [R25+0x1b400], desc[UR36][R2.64], !P0 ;  /* 0x1b4000000219afae */ /* 0x0101e4000c101d64 */
.L_x_3658:
        /* <DEDUP_REMOVED lines=12> */
.L_x_3563:
        /* <DEDUP_REMOVED lines=28> */
.L_x_3565:
[----:B------:R-:W-:Y:S05]  /*25210*/  BSYNC B6 ;  /* 0x0000000000067941 */ /* 0x000fea0003800000 */
.L_x_3564:
[----:B------:R-:W2:Y:S01]  /*25220*/  LDL.LU R4, [R1+0x454] ;  /* 0x0004540001047983 */ /* 0x000ea20000300800 */
[----:B0-----:R-:W0:Y:S01]  /*25230*/  LDC R2, c[0x0][0x448] ;  /* 0x00011200ff027b82 */ /* 0x001e220000000800 */
[----:B------:R-:W-:Y:S02]  /*25240*/  ULDC.64 UR4, c[0x0][0x398] ;  /* 0x0000e60000047ab9 */ /* 0x000fe40000000a00 */
[----:B------:R-:W3:Y:S04]  /*25250*/  LDL.LU R21, [R1+0x458] ;  /* 0x0004580001157983 */ /* 0x000ee80000300800 */
[----:B------:R-:W4:Y:S01]  /*25260*/  LDL.LU R20, [R1+0x44c] ;  /* 0x00044c0001147983 */ /* 0x000f220000300800 */
[----:B0-----:R-:W-:-:S13]  /*25270*/  ISETP.NE.AND P6, PT, R2, 0x1, PT ;  /* 0x000000010200780c */ /* 0x001fda0003fc5270 */
[----:B------:R-:W0:Y:S08]  /*25280*/  @P6 LDC R3, c[0x0][0x44c] ;  /* 0x00011300ff036b82 */ /* 0x000e300000000800 */
[----:B------:R-:W5:Y:S01]  /*25290*/  @P6 LDC R2, c[0x0][0x450] ;  /* 0x00011400ff026b82 */ /* 0x000f620000000800 */
[----:B------:R-:W-:Y:S02]  /*252a0*/  IMAD.MOV.U32 R0, RZ, RZ, R34 ;  /* 0x000000ffff007224 */ /* 0x000fe400078e0022 */
[----:B0-----:R-:W-:-:S05]  /*252b0*/  @P6 IMAD.HI.U32 R3, R34, R3, RZ ;  /* 0x0000000322036227 */ /* 0x001fca00078e00ff */
[----:B-----5:R-:W-:Y:S01]  /*252c0*/  @P6 SHF.R.U32.HI R0, RZ, R2, R3 ;  /* 0x00000002ff006219 */ /* 0x020fe20000011603 */
        /* <DEDUP_REMOVED lines=15> */
[----:B----4-:R-:W-:Y:S01]  /*253c0*/  IMAD.WIDE.U32 R2, R20, UR4, R2 ;  /* 0x0000000414027c25 */ /* 0x010fe2000f8e0002 */
        /* <DEDUP_REMOVED lines=34> */
[----:B------:R-:W2:Y:S04]  /*255f0*/  SHFL.IDX PT, R2, R4, RZ, 0x181f ;  /* 0x00181fff04027589 */ /* 0x000ea800000e0000 */
[----:B------:R-:W-:Y:S04]  /*25600*/  SHFL.IDX PT, R5, R4, 0x1, 0x181f ;  /* 0x00381f0004057f89 */ /* 0x000fe800000e0000 */
[----:B------:R-:W-:Y:S02]  /*25610*/  SHFL.IDX PT, R14, R0, 0x7, 0x181f ;  /* 0x00f81f00000e7f89 */ /* 0x000fe400000e0000 */
[----:B0-----:R-:W-:-:S05]  /*25620*/  @!P6 LEA R3, P0, R6, R3, 0x1 ;  /* 0x000000030603e211 */ /* 0x001fca00078008ff */
[----:B--2---:R-:W-:-:S05]  /*25630*/  @!P6 IMAD.X R2, RZ, RZ, R2, P0 ;  /* 0x000000ffff02e224 */ /* 0x004fca00000e0602 */
        /* <DEDUP_REMOVED lines=12> */
[----:B0-----:R-:W-:-:S05]  /*25700*/  @!P5 LEA R2, P0, R6, R2, 0x1 ;  /* 0x000000020602d211 */ /* 0x001fca00078008ff */
[----:B------:R-:W-:Y:S02]  /*25710*/  @!P5 IMAD.X R3, RZ, RZ, R5, P0 ;  /* 0x000000ffff03d224 */ /* 0x000fe400000e0605 */
        /* <DEDUP_REMOVED lines=50> */
[----:B------:R0:W2:Y:S04]  /*25a40*/  SHFL.IDX PT, R5, R4, 0x7, 0x181f ;  /* 0x00f81f0004057f89 */ /* 0x0000a800000e0000 */
[----:B------:R0:W-:Y:S04]  /*25a50*/  @!P5 LDGSTS.E.BYPASS.LTC128B.128 [R25+0x25400], desc[UR36][R2.64], !P4 ;  /* 0x254000000219dfae */ /* 0x0001e8000e101d64 */
[----:B------:R0:W-:Y:S04]  /*25a60*/  @!P5 LDGSTS.E.BYPASS.LTC128B.128 [R25+0x29400], desc[UR36][R2.64+0x80], !P3 ;  /* 0x294000800219dfae */ /* 0x0001e8000d901d64 */
[----:B------:R0:W-:Y:S04]  /*25a70*/  @!P5 LDGSTS.E.BYPASS.LTC128B.128 [R25+0x2d400], desc[UR36][R2.64+0x100], !P2 ;  /* 0x2d4001000219dfae */ /* 0x0001e8000d101d64 */
[----:B------:R0:W-:Y:S02]  /*25a80*/  @!P5 LDGSTS.E.BYPASS.LTC128B.128 [R25+0x31400], desc[UR36][R2.64+0x180], !P1 ;  /* 0x314001800219dfae */ /* 0x0001e4000c901d64 */
.L_x_3676:
[----:B------:R-:W-:Y:S01]  /*25a90*/  LOP3.LUT P0, RZ, R23, 0x4000, RZ, 0xc0, !PT ;  /* 0x0000400017ff7812 */ /* 0x000fe2000780c0ff */
[----:B------:R-:W-:-:S12]  /*25aa0*/  BSSY B0, `(.L_x_3567) ;  /* 0x000000b000007945 */ /* 0x000fd80003800000 */
        /* <DEDUP_REMOVED lines=10> */
.L_x_3568:
[----:B------:R-:W-:Y:S05]  /*25b50*/  BSYNC B0 ;  /* 0x0000000000007941 */ /* 0x000fea0003800000 */
.L_x_3567:
[----:B------:R-:W-:Y:S01]  /*25b60*/  NOP ;  /* 0x0000000000007918 */ /* 0x000fe20000000000 */
[----:B------:R-:W-:-:S13]  /*25b70*/  PLOP3.LUT P0, PT, PT, PT, PT, 0x80, 0x0 ;  /* 0x000000000000781c */ /* 0x000fda0003f0f070 */
.L_x_3569:
[----:B------:R-:W-:Y:S02]  /*25b80*/  PLOP3.LUT P1, PT, P1, P0, PT, 0xa2, 0x0 ;  /* 0x000000000000781c */ /* 0x000fe40000f21472 */
[----:B------:R-:W-:-:S08]  /*25b90*/  @P0 R2UR P1, UR4, R22 ;  /* 0x00000000160402ca */ /* 0x000fd00000020000 */
[----:B------:R-:W-:-:S05]  /*25ba0*/  @P0 PLOP3.LUT P0, PT, P1, PT, PT, 0x80, 0x0 ;  /* 0x000000000000081c */ /* 0x000fca0000f0f070 */
[----:B------:R-:W-:Y:S01]  /*25bb0*/  @!P1 SYNCS.ARRIVE.TRANS64.RED.A0T1 RZ, [UR4+0x32410], RZ ;  /* 0x032410ffffff99a7 */ /* 0x000fe20008200404 */
[----:B------:R-:W-:Y:S07]  /*25bc0*/  @!P1 ARRIVES.LDGSTSBAR.64.TRANSCNT [UR4+0x32410] ;  /* 0x03241000ff0099b0 */ /* 0x000fee0008000a84 */
[----:B------:R-:W-:Y:S05]  /*25bd0*/  @P0 BRA.U.ANY `(.L_x_3569) ;  /* 0xfffffffd00e80947 */ /* 0x000fea000393ffff */
[----:B0--3--:R-:W3:Y:S02]  /*25be0*/  LDL.LU R2, [R1+0x468] ;  /* 0x0004680001027983 */ /* 0x009ee40000300800 */
        /* <DEDUP_REMOVED lines=9> */
[----:B------:R-:W3:Y:S03]  /*25c80*/  SYNCS.PHASECHK.TRANS64.TRYWAIT P0, [R22+URZ+0x32420], R3 ;  /* 0x03242003160075a7 */ /* 0x000ee6000800017f */
[----:B0--3--:R-:W-:Y:S05]  /*25c90*/  @!P0 BRA `(.L_x_3571) ;  /* 0x0000004800508947 */ /* 0x009fea0003800000 */
.L_x_3677:
[----:B------:R-:W-:Y:S05]  /*25ca0*/  BSYNC B0 ;  /* 0x0000000000007941 */ /* 0x000fea0003800000 */
.L_x_3570:
[----:B------:R-:W-:-:S13]  /*25cb0*/  LOP3.LUT P0, RZ, R23, 0x400, RZ, 0xc0, !PT ;  /* 0x0000040017ff7812 */ /* 0x000fda000780c0ff */
[----:B------:R-:W-:Y:S05]  /*25cc0*/  @!P0 BRA `(.L_x_3572) ;  /* 0x0000000000048947 */ /* 0x000fea0003800000 */
[----:B------:R-:W-:Y:S01]  /*25cd0*/  BPT.TRAP 0x1 ;  /* 0x000000040000795c */ /* 0x000fe20000300000 */
.L_x_3572:
[----:B------:R-:W-:Y:S01]  /*25ce0*/  SHF.L.U32 R0, R26, 0x1f, RZ ;  /* 0x0000001f1a007819 */ /* 0x000fe200000006ff */
[----:B------:R-:W-:Y:S03]  /*25cf0*/  BSSY B0, `(.L_x_3573) ;  /* 0x0000003000007945 */ /* 0x000fe60003800000 */
[----:B------:R-:W3:Y:S02]  /*25d00*/  SYNCS.PHASECHK.TRANS64.TRYWAIT P0, [R17+URZ+0x32460], R0 ;  /* 0x03246000110075a7 */ /* 0x000ee4000800017f */
[----:B---3--:R-:W-:Y:S05]  /*25d10*/  @!P0 BRA `(.L_x_3574) ;  /* 0x0000004800448947 */ /* 0x008fea0003800000 */
.L_x_3678:
[----:B------:R-:W-:Y:S05]  /*25d20*/  BSYNC B0 ;  /* 0x0000000000007941 */ /* 0x000fea0003800000 */
.L_x_3573:
[----:B0-----:R-:W3:Y:S01]  /*25d30*/  LDL.LU R3, [R1+0x460] ;  /* 0x0004600001037983 */ /* 0x001ee20000300800 */
[----:B------:R-:W-:-:S03]  /*25d40*/  ULDC.64 UR4, c[0x0][0x328] ;  /* 0x0000ca0000047ab9 */ /* 0x000fc60000000a00 */
[----:B------:R-:W2:Y:S04]  /*25d50*/  LDL.LU R2, [R1+0x444] ;  /* 0x0004440001027983 */ /* 0x000ea80000300800 */
[----:B------:R-:W4:Y:S04]  /*25d60*/  LDL.LU R6, [R1+0x464] ;  /* 0x0004640001067983 */ /* 0x000f280000300800 */
[----:B------:R-:W5:Y:S01]  /*25d70*/  LDL.LU R4, [R1+0x46c] ;  /* 0x00046c0001047983 */ /* 0x000f620000300800 */
[C---:B------:R-:W-:Y:S02]  /*25d80*/  LOP3.LUT P3, RZ, R23.reuse, 0x10, RZ, 0xc0, !PT ;  /* 0x0000001017ff7812 */ /* 0x040fe4000786c0ff */
[----:B------:R-:W-:-:S02]  /*25d90*/  LOP3.LUT P2, RZ, R23, 0x8, RZ, 0xc0, !PT ;  /* 0x0000000817ff7812 */ /* 0x000fc4000784c0ff */
[C---:B------:R-:W-:Y:S02]  /*25da0*/  LOP3.LUT P1, RZ, R23.reuse, 0x4, RZ, 0xc0, !PT ;  /* 0x0000000417ff7812 */ /* 0x040fe4000782c0ff */
[----:B------:R-:W-:Y:S02]  /*25db0*/  LOP3.LUT P4, RZ, R23, 0x1, RZ, 0xc0, !PT ;  /* 0x0000000117ff7812 */ /* 0x000fe4000788c0ff */
[----:B------:R-:W-:Y:S01]  /*25dc0*/  SEL R7, RZ, 0x8, P1 ;  /* 0x00000008ff077807 */ /* 0x000fe20000800000 */
[----:B---3--:R-:W-:-:S04]  /*25dd0*/  IMAD R0, R3, UR4, RZ ;  /* 0x0000000403007c24 */ /* 0x008fc8000f8e02ff */
[C---:B--2---:R-:W-:Y:S01]  /*25de0*/  IMAD R5, R2.reuse, UR5, R0 ;  /* 0x0000000502057c24 */ /* 0x044fe2000f8e0200 */
[----:B------:R-:W-:Y:S01]  /*25df0*/  SEL R0, RZ, 0x2, P3 ;  /* 0x00000002ff007807 */ /* 0x000fe20001800000 */
[----:B------:R-:W-:Y:S01]  /*25e00*/  IMAD.WIDE.U32 R2, R2, UR4, RZ ;  /* 0x0000000402027c25 */ /* 0x000fe2000f8e00ff */
[----:B------:R-:W-:-:S03]  /*25e10*/  ULDC.64 UR4, c[0x0][0x338] ;  /* 0x0000ce0000047ab9 */ /* 0x000fc60000000a00 */
[----:B------:R-:W-:Y:S02]  /*25e20*/  IMAD.IADD R3, R3, 0x1, R5 ;  /* 0x0000000103037824 */ /* 0x000fe400078e0205 */
[----:B----4-:R-:W-:Y:S02]  /*25e30*/  IMAD R5, R6, UR4, RZ ;  /* 0x0000000406057c24 */ /* 0x010fe4000f8e02ff */
        /* <DEDUP_REMOVED lines=13> */
[----:B-----5:R-:W-:Y:S01]  /*25f10*/  IADD3 R0, R3, R0, R4 ;  /* 0x0000000003007210 */ /* 0x020fe20007ffe004 */
        /* <DEDUP_REMOVED lines=73> */
.L_x_3692:
        /* <DEDUP_REMOVED lines=15> */
.L_x_3576:
        /* <DEDUP_REMOVED lines=10> */
.L_x_3577:
[----:B0-----:R-:W2:Y:S01]  /*26540*/  LDL.LU R2, [R1+0x45c] ;  /* 0x00045c0001027983 */ /* 0x001ea20000300800 */
[----:B------:R0:W-:Y:S01]  /*26550*/  SYNCS.ARRIVE.TRANS64.A1T0 RZ, [R17+URZ+0x32450], RZ ;  /* 0x032450ff11ff79a7 */ /* 0x0001e2000810003f */
[----:B------:R-:W-:Y:S01]  /*26560*/  BSSY B0, `(.L_x_3578) ;  /* 0x00000dd000007945 */ /* 0x000fe20003800000 */
[----:B--2---:R-:W-:-:S05]  /*26570*/  VIADD R10, R2, 0xfffffffe ;  /* 0xfffffffe020a7836 */ /* 0x004fca0000000000 */
[----:B------:R-:W-:-:S13]  /*26580*/  ISETP.GE.AND P0, PT, R10, R33, PT ;  /* 0x000000210a00720c */ /* 0x000fda0003f06270 */
[----:B0-----:R-:W-:Y:S05]  /*26590*/  @!P0 BRA `(.L_x_3579) ;  /* 0x0000000c00648947 */ /* 0x001fea0003800000 */
.L_x_3592:
        /* <DEDUP_REMOVED lines=15> */
[----:B---3--:R-:W3:Y:S01]  /*26690*/  @P0 LDC R7, c[0x0][0x438] ;  /* 0x00010e00ff070b82 */ /* 0x008ee20000000800 */
[----:B0-----:R-:W-:-:S05]  /*266a0*/  @P0 IMAD.HI.U32 R2, R8, R3, RZ ;  /* 0x0000000308020227 */ /* 0x001fca00078e00ff */
[----:B---3--:R-:W-:Y:S01]  /*266b0*/  @P0 SHF.R.U32.HI R9, RZ, R7, R2 ;  /* 0x00000007ff090219 */ /* 0x008fe20000011602 */
[----:B--2---:R-:W-:Y:S01]  /*266c0*/  @!P2 IMAD R2, R32, R4, RZ ;  /* 0x000000042002a224 */ /* 0x004fe200078e02ff */
[----:B----4-:R-:W0:Y:S02]  /*266d0*/  @!P2 LDC.64 R6, c[0x0][0x418] ;  /* 0x00010600ff06ab82 */ /* 0x010e240000000a00 */
        /* <DEDUP_REMOVED lines=9> */
[----:B------:R-:W-:Y:S01]  /*26770*/  @!P2 LEA.HI.X R7, R2, R7, R5, 0x2, P0 ;  /* 0x000000070207a211 */ /* 0x000fe200000f1405 */
[----:B------:R-:W-:Y:S01]  /*26780*/  IMAD.MOV R5, RZ, RZ, -R9 ;  /* 0x000000ffff057224 */ /* 0x000fe200078e0a09 */
[C---:B------:R-:W-:Y:S01]  /*26790*/  ISETP.NE.AND P0, PT, R24.reuse, 0x2, PT ;  /* 0x000000021800780c */ /* 0x040fe20003f05270 */
[----:B------:R-:W-:Y:S02]  /*267a0*/  IMAD.MOV.U32 R2, RZ, RZ, R10 ;  /* 0x000000ffff027224 */ /* 0x000fe400078e000a */
[----:B------:R-:W-:Y:S01]  /*267b0*/  IMAD R5, R5, UR4, R8 ;  /* 0x0000000405057c24 */ /* 0x000fe2000f8e0208 */
[----:B------:R-:W-:Y:S01]  /*267c0*/  SEL R3, RZ, 0x1, P0 ;  /* 0x00000001ff037807 */ /* 0x000fe20000000000 */
[----:B------:R0:W5:Y:S01]  /*267d0*/  @!P2 LDG.E R4, desc[UR36][R6.64] ;  /* 0x000000240604a981 */ /* 0x000162000c1e1900 */
[----:B------:R-:W-:Y:S01]  /*267e0*/  SEL R24, R24, RZ, P0 ;  /* 0x000000ff18187207 */ /* 0x000fe20000000000 */
[----:B------:R-:W-:Y:S01]  /*267f0*/  VIADD R10, R10, 0xffffffff ;  /* 0xffffffff0a0a7836 */ /* 0x000fe20000000000 */
[----:B------:R-:W-:-:S02]  /*26800*/  LOP3.LUT R26, R26, R3, RZ, 0x3c, !PT ;  /* 0x000000031a1a7212 */ /* 0x000fc400078e3cff */
[----:B------:R-:W-:Y:S01]  /*26810*/  ISETP.GT.AND P2, PT, R2, R33, PT ;  /* 0x000000210200720c */ /* 0x000fe20003f44270 */
[----:B------:R-:W-:-:S12]  /*26820*/  @!P1 BRA `(.L_x_3580) ;  /* 0x0000000000049947 */ /* 0x000fd80003800000 */
[----:B------:R-:W-:Y:S01]  /*26830*/  BPT.TRAP 0x1 ;  /* 0x000000040000795c */ /* 0x000fe20000300000 */
.L_x_3580:
[----:B0-----:R-:W-:Y:S01]  /*26840*/  IMAD R6, R24, 0x8, R22 ;  /* 0x0000000818067824 */ /* 0x001fe200078e0216 */
[----:B------:R-:W-:Y:S01]  /*26850*/  SHF.L.U32 R21, R26, 0x1f, RZ ;  /* 0x0000001f1a157819 */ /* 0x000fe200000006ff */
[----:B------:R-:W-:Y:S01]  /*26860*/  BSSY B1, `(.L_x_3581) ;  /* 0x0000004000017945 */ /* 0x000fe20003800000 */
[----:B-1----:R-:W-:Y:S02]  /*26870*/  SHF.R.S32.HI R17, RZ, 0x1f, R5 ;  /* 0x0000001fff117819 */ /* 0x002fe40000011405 */
[----:B------:R-:W0:Y:S02]  /*26880*/  SYNCS.PHASECHK.TRANS64.TRYWAIT P0, [R6+URZ+0x32440], R21 ;  /* 0x03244015060075a7 */ /* 0x000e24000800017f */
[----:B0-----:R-:W-:Y:S05]  /*26890*/  @!P0 BRA `(.L_x_3582) ;  /* 0x0000004400b88947 */ /* 0x001fea0003800000 */
.L_x_3693:
[----:B------:R-:W-:Y:S05]  /*268a0*/  BSYNC B1 ;  /* 0x0000000000017941 */ /* 0x000fea0003800000 */
.L_x_3581:
        /* <DEDUP_REMOVED lines=52> */
.L_x_3707:
        /* <DEDUP_REMOVED lines=8> */
.L_x_3584:
        /* <DEDUP_REMOVED lines=10> */
.L_x_3585:
[----:B------:R3:W-:Y:S01]  /*26d10*/  SYNCS.ARRIVE.TRANS64.A1T0 RZ, [R6+URZ+0x32430], RZ ;  /* 0x032430ff06ff79a7 */ /* 0x0007e2000810003f */
[----:B------:R-:W-:Y:S05]  /*26d20*/  @!P3 BRA `(.L_x_3586) ;  /* 0x000000000004b947 */ /* 0x000fea0003800000 */
[----:B------:R-:W-:Y:S01]  /*26d30*/  BPT.TRAP 0x1 ;  /* 0x000000040000795c */ /* 0x000fe20000300000 */
.L_x_3586:
[----:B------:R-:W4:Y:S01]  /*26d40*/  SYNCS.PHASECHK.TRANS64.TRYWAIT P0, [R6+URZ+0x32460], R21 ;  /* 0x03246015060075a7 */ /* 0x000f22000800017f */
[----:B------:R-:W-:Y:S04]  /*26d50*/  BSSY B1, `(.L_x_3587) ;  /* 0x0000002000017945 */ /* 0x000fe80003800000 */
[----:B----4-:R-:W-:Y:S05]  /*26d60*/  @!P0 BRA `(.L_x_3588) ;  /* 0x00000048003c8947 */ /* 0x010fea0003800000 */
.L_x_3708:
[----:B------:R-:W-:Y:S05]  /*26d70*/  BSYNC B1 ;  /* 0x0000000000017941 */ /* 0x000fea0003800000 */
.L_x_3587:
[----:B------:R-:W-:Y:S01]  /*26d80*/  ULDC.64 UR4, c[0x0][0x328] ;  /* 0x0000ca0000047ab9 */ /* 0x000fe20000000a00 */
[----:B------:R-:W-:Y:S01]  /*26d90*/  LOP3.LUT P5, RZ, R23, 0x1, RZ, 0xc0, !PT ;  /* 0x0000000117ff7812 */ /* 0x000fe200078ac0ff */
[----:B--2---:R-:W-:Y:S01]  /*26da0*/  IMAD R2, R17, UR4, RZ ;  /* 0x0000000411027c24 */ /* 0x004fe2000f8e02ff */
[C---:B------:R-:W-:Y:S01]  /*26db0*/  LOP3.LUT P4, RZ, R23.reuse, 0x10, RZ, 0xc0, !PT ;  /* 0x0000001017ff7812 */ /* 0x040fe2000788c0ff */
[----:B------:R-:W-:Y:S01]  /*26dc0*/  IMAD R8, R24, 0x6000, R29 ;  /* 0x0000600018087824 */ /* 0x000fe200078e021d */
[----:B------:R-:W-:Y:S01]  /*26dd0*/  LOP3.LUT P3, RZ, R23, 0x8, RZ, 0xc0, !PT ;  /* 0x0000000817ff7812 */ /* 0x000fe2000786c0ff */
[----:B-1----:R-:W-:Y:S01]  /*26de0*/  IMAD R7, R5, UR5, R2 ;  /* 0x0000000505077c24 */ /* 0x002fe2000f8e0202 */
        /* <DEDUP_REMOVED lines=20> */
[----:B------:R-:W2:Y:S04]  /*26f30*/  SHFL.IDX PT, R3, R9, RZ, 0x181f ;  /* 0x00181fff09037589 */ /* 0x000ea800000e0000 */
[----:B------:R-:W-:Y:S04]  /*26f40*/  SHFL.IDX PT, R5, R9, 0x1, 0x181f ;  /* 0x00381f0009057f89 */ /* 0x000fe800000e0000 */
[----:B------:R-:W-:Y:S01]  /*26f50*/  SHFL.IDX PT, R17, R9, 0x2, 0x181f ;  /* 0x00581f0009117f89 */ /* 0x000fe200000e0000 */
[----:B-1----:R-:W-:-:S03]  /*26f60*/  IADD3 R2, P0, R14, R0, RZ ;  /* 0x000000000e027210 */ /* 0x002fc60007f1e0ff */
[----:B------:R-:W1:Y:S02]  /*26f70*/  SHFL.IDX PT, R14, R7, 0x1, 0x181f ;  /* 0x00381f00070e7f89 */ /* 0x000e6400000e0000 */
[----:B--2---:R-:W-:-:S05]  /*26f80*/  IMAD.X R3, RZ, RZ, R3, P0 ;  /* 0x000000ffff037224 */ /* 0x004fca00000e0603 */
[----:B------:R-:W-:Y:S04]  /*26f90*/  LDGSTS.E.BYPASS.LTC128B.128 [R8+0x400], desc[UR36][R2.64], !P5 ;  /* 0x0040000002087fae */ /* 0x000fe8000e901d64 */
[----:B------:R-:W-:Y:S04]  /*26fa0*/  LDGSTS.E.BYPASS.LTC128B.128 [R8+0x3400], desc[UR36][R2.64+0x80], !P4 ;  /* 0x0340008002087fae */ /* 0x000fe8000e101d64 */
[----:B------:R-:W-:Y:S04]  /*26fb0*/  LDGSTS.E.BYPASS.LTC128B.128 [R8+0x6400], desc[UR36][R2.64+0x100], !P3 ;  /* 0x0640010002087fae */ /* 0x000fe8000d901d64 */
[----:B------:R2:W-:Y:S01]  /*26fc0*/  LDGSTS.E.BYPASS.LTC128B.128 [R8+0x9400], desc[UR36][R2.64+0x180], !P1 ;  /* 0x0940018002087fae */ /* 0x0005e2000c901d64 */
[----:B-1----:R-:W-:-:S03]  /*26fd0*/  IADD3 R4, P0, R14, R0, RZ ;  /* 0x000000000e047210 */ /* 0x002fc60007f1e0ff */
[----:B------:R-:W2:Y:S02]  /*26fe0*/  SHFL.IDX PT, R14, R7, 0x2, 0x181f ;  /* 0x00581f00070e7f89 */ /* 0x000ea400000e0000 */
[----:B------:R-:W-:-:S05]  /*26ff0*/  IMAD.X R5, RZ, RZ, R5, P0 ;  /* 0x000000ffff057224 */ /* 0x000fca00000e0605 */
[----:B------:R-:W-:Y:S04]  /*27000*/  LDGSTS.E.BYPASS.LTC128B.128 [R8+0xc00], desc[UR36][R4.64], !P5 ;  /* 0x00c0000004087fae */ /* 0x000fe8000e901d64 */
[----:B------:R-:W-:Y:S04]  /*27010*/  LDGSTS.E.BYPASS.LTC128B.128 [R8+0x3c00], desc[UR36][R4.64+0x80], !P4 ;  /* 0x03c0008004087fae */ /* 0x000fe8000e101d64 */
[----:B------:R-:W-:Y:S04]  /*27020*/  LDGSTS.E.BYPASS.LTC128B.128 [R8+0x6c00], desc[UR36][R4.64+0x100], !P3 ;  /* 0x06c0010004087fae */ /* 0x000fe8000d901d64 */
[----:B------:R1:W-:Y:S01]  /*27030*/  LDGSTS.E.BYPASS.LTC128B.128 [R8+0x9c00], desc[UR36][R4.64+0x180], !P1 ;  /* 0x09c0018004087fae */ /* 0x0003e2000c901d64 */
[----:B--2---:R-:W-:-:S03]  /*27040*/  IADD3 R2, P0, R14, R0, RZ ;  /* 0x000000000e027210 */ /* 0x004fc60007f1e0ff */
[----:B------:R-:W2:Y:S02]  /*27050*/  SHFL.IDX PT, R14, R7, 0x3, 0x181f ;  /* 0x00781f00070e7f89 */ /* 0x000ea400000e0000 */
[----:B------:R-:W-:Y:S02]  /*27060*/  IMAD.X R3, RZ, RZ, R17, P0 ;  /* 0x000000ffff037224 */ /* 0x000fe400000e0611 */
[----:B------:R-:W-:Y:S04]  /*27070*/  SHFL.IDX PT, R17, R9, 0x4, 0x181f ;  /* 0x00981f0009117f89 */ /* 0x000fe800000e0000 */
[----:B-1----:R-:W1:Y:S04]  /*27080*/  SHFL.IDX PT, R5, R9, 0x3, 0x181f ;  /* 0x00781f0009057f89 */ /* 0x002e6800000e0000 */
[----:B------:R-:W-:Y:S04]  /*27090*/  LDGSTS.E.BYPASS.LTC128B.128 [R8+0x1400], desc[UR36][R2.64], !P5 ;  /* 0x0140000002087fae */ /* 0x000fe8000e901d64 */
[----:B------:R-:W-:Y:S04]  /*270a0*/  LDGSTS.E.BYPASS.LTC128B.128 [R8+0x4400], desc[UR36][R2.64+0x80], !P4 ;  /* 0x0440008002087fae */ /* 0x000fe8000e101d64 */
[----:B------:R-:W-:Y:S01]  /*270b0*/  LDGSTS.E.BYPASS.LTC128B.128 [R8+0x7400], desc[UR36][R2.64+0x100], !P3 ;  /* 0x0740010002087fae */ /* 0x000fe2000d901d64 */
[----:B--2---:R-:W-:-:S03]  /*270c0*/  IADD3 R4, P0, R14, R0, RZ ;  /* 0x000000000e047210 */ /* 0x004fc60007f1e0ff */
[----:B------:R2:W-:Y:S04]  /*270d0*/  LDGSTS.E.BYPASS.LTC128B.128 [R8+0xa400], desc[UR36][R2.64+0x180], !P1 ;  /* 0x0a40018002087fae */ /* 0x0005e8000c901d64 */
[----:B------:R-:W2:Y:S01]  /*270e0*/  SHFL.IDX PT, R14, R7, 0x4, 0x181f ;  /* 0x00981f00070e7f89 */ /* 0x000ea200000e0000 */
[----:B-1----:R-:W-:-:S03]  /*270f0*/  IMAD.X R5, RZ, RZ, R5, P0 ;  /* 0x000000ffff057224 */ /* 0x002fc600000e0605 */
[----:B------:R-:W1:Y:S04]  /*27100*/  SHFL.IDX PT, R9, R9, 0x5, 0x181f ;  /* 0x00b81f0009097f89 */ /* 0x000e6800000e0000 */
[----:B------:R0:W-:Y:S04]  /*27110*/  LDGSTS.E.BYPASS.LTC128B.128 [R8+0x1c00], desc[UR36][R4.64], !P5 ;  /* 0x01c0000004087fae */ /* 0x0001e8000e901d64 */
[----:B------:R0:W-:Y:S04]  /*27120*/  LDGSTS.E.BYPASS.LTC128B.128 [R8+0x4c00], desc[UR36][R4.64+0x80], !P4 ;  /* 0x04c0008004087fae */ /* 0x0001e8000e101d64 */
[----:B------:R0:W-:Y:S04]  /*27130*/  LDGSTS.E.BYPASS.LTC128B.128 [R8+0x7c00], desc[UR36][R4.64+0x100], !P3 ;  /* 0x07c0010004087fae */ /* 0x0001e8000d901d64 */
[----:B------:R0:W-:Y:S01]  /*27140*/  LDGSTS.E.BYPASS.LTC128B.128 [R8+0xac00], desc[UR36][R4.64+0x180], !P1 ;  /* 0x0ac0018004087fae */ /* 0x0001e2000c901d64 */
[----:B--2---:R-:W-:-:S03]  /*27150*/  IADD3 R2, P0, R14, R0, RZ ;  /* 0x000000000e027210 */ /* 0x004fc60007f1e0ff */
[----:B------:R0:W2:Y:S02]  /*27160*/  SHFL.IDX PT, R14, R7, 0x5, 0x181f ;  /* 0x00b81f00070e7f89 */ /* 0x0000a400000e0000 */
[----:B------:R-:W-:-:S05]  /*27170*/  IMAD.X R3, RZ, RZ, R17, P0 ;  /* 0x000000ffff037224 */ /* 0x000fca00000e0611 */
[----:B------:R0:W-:Y:S04]  /*27180*/  LDGSTS.E.BYPASS.LTC128B.128 [R8+0x2400], desc[UR36][R2.64], !P5 ;  /* 0x0240000002087fae */ /* 0x0001e8000e901d64 */
[----:B------:R0:W-:Y:S04]  /*27190*/  LDGSTS.E.BYPASS.LTC128B.128 [R8+0x5400], desc[UR36][R2.64+0x80], !P4 ;  /* 0x0540008002087fae */ /* 0x0001e8000e101d64 */
[----:B------:R0:W-:Y:S04]  /*271a0*/  LDGSTS.E.BYPASS.LTC128B.128 [R8+0x8400], desc[UR36][R2.64+0x100], !P3 ;  /* 0x0840010002087fae */ /* 0x0001e8000d901d64 */
[----:B-1----:R0:W-:Y:S02]  /*271b0*/  LDGSTS.E.BYPASS.LTC128B.128 [R8+0xb400], desc[UR36][R2.64+0x180], !P1 ;  /* 0x0b40018002087fae */ /* 0x0021e4000c901d64 */
.L_x_3722:
[----:B0-2---:R-:W-:-:S05]  /*271c0*/  IADD3 R2, P0, R14, R0, RZ ;  /* 0x000000000e027210 */ /* 0x005fca0007f1e0ff */
        /* <DEDUP_REMOVED lines=10> */
.L_x_3590:
        /* <DEDUP_REMOVED lines=10> */
.L_x_3591:
[----:B------:R2:W-:Y:S01]  /*27310*/  SYNCS.ARRIVE.TRANS64.A1T0 RZ, [R6+URZ+0x32450], RZ ;  /* 0x032450ff06ff79a7 */ /* 0x0005e2000810003f */
[----:B------:R-:W-:Y:S05]  /*27320*/  @P2 BRA `(.L_x_3592) ;  /* 0xfffffff0009c2947 */ /* 0x000fea000383ffff */
.L_x_3579:
[----:B------:R-:W-:Y:S05]  /*27330*/  BSYNC B0 ;  /* 0x0000000000007941 */ /* 0x000fea0003800000 */
.L_x_3578:
        /* <DEDUP_REMOVED lines=10> */
[----:B------:R-:W5:Y:S01]  /*273e0*/  LDC.64 R2, c[0x0][0xd60] ;  /* 0x00035800ff027b82 */ /* 0x000f620000000a00 */
[----:B------:R-:W0:Y:S02]  /*273f0*/  FLO.U32 R0, UR4 ;  /* 0x0000000400007d00 */ /* 0x000e2400080e0000 */
[----:B0-----:R-:W-:-:S06]  /*27400*/  ISETP.EQ.U32.AND P1, PT, R0, R7, PT ;  /* 0x000000070000720c */ /* 0x001fcc0003f22070 */
[----:B------:R-:W5:Y:S07]  /*27410*/  POPC R7, UR4 ;  /* 0x0000000400077d09 */ /* 0x000f6e0008000000 */
[----:B-----5:R-:W5:Y:S01]  /*27420*/  @P1 ATOMG.E.ADD.STRONG.GPU PT, R3, desc[UR36][R2.64], R7 ;  /* 0x00000007020319a8 */ /* 0x020f6200081ee1e4 */
[----:B------:R-:W0:Y:S02]  /*27430*/  S2R R4, SR_LTMASK ;  /* 0x0000000000047919 */ /* 0x000e240000003900 */
[----:B0-----:R-:W-:-:S04]  /*27440*/  LOP3.LUT R4, R4, UR4, RZ, 0xc0, !PT ;  /* 0x0000000404047c12 */ /* 0x001fc8000f8ec0ff */
[----:B------:R-:W0:Y:S01]  /*27450*/  POPC R9, R4 ;  /* 0x0000000400097309 */ /* 0x000e220000000000 */
[----:B-----5:R-:W0:Y:S02]  /*27460*/  SHFL.IDX PT, R0, R3, R0, 0x1f ;  /* 0x00001f0003007589 */ /* 0x020e2400000e0000 */
[----:B0-----:R-:W-:-:S07]  /*27470*/  IADD3 R16, R0, UR39, R9 ;  /* 0x0000002700107c10 */ /* 0x001fce000fffe009 */
.L_x_3594:
[----:B------:R-:W-:Y:S05]  /*27480*/  BSYNC B0 ;  /* 0x0000000000007941 */ /* 0x000fea0003800000 */
.L_x_3593:
[----:B------:R-:W-:Y:S02]  /*27490*/  SEL R24, R24, RZ, P0 ;  /* 0x000000ff18187207 */ /* 0x000fe40000000000 */
[----:B------:R-:W-:-:S07]  /*274a0*/  LOP3.LUT R26, R26, R5, RZ, 0x3c, !PT ;  /* 0x000000051a1a7212 */ /* 0x000fce00078e3cff */
.L_x_3547:
[----:B------:R-:W-:Y:S05]  /*274b0*/  BSYNC B7 ;  /* 0x0000000000077941 */ /* 0x000fea0003800000 */
.L_x_3545:
[----:B------:R-:W-:-:S13]  /*274c0*/  LOP3.LUT P0, RZ, R23, 0x20000, RZ, 0xc0, !PT ;  /* 0x0002000017ff7812 */ /* 0x000fda000780c0ff */
[----:B------:R-:W-:Y:S05]  /*274d0*/  @!P0 BRA `(.L_x_3595) ;  /* 0x0000000000248947 */ /* 0x000fea0003800000 */
[----:B------:R-:W-:Y:S05]  /*274e0*/  WARPSYNC.ALL ;  /* 0x0000000000007948 */ /* 0x000fea0003800000 */
[----:B------:R-:W5:Y:S08]  /*274f0*/  S2UR UR5, SR_CgaCtaId ;  /* 0x00000000000579c3 */ /* 0x000f700000008800 */
[----:B------:R-:W-:Y:S06]  /*27500*/  BAR.SYNC.DEFER_BLOCKING 0x5, 0x180 ;  /* 0x0146000000007b1d */ /* 0x000fec0000010000 */
[----:B------:R-:W-:-:S02]  /*27510*/  UMOV UR4, 0x400 ;  /* 0x0000040000047882 */ /* 0x000fc40000000000 */
[----:B-----5:R-:W-:-:S06]  /*27520*/  ULEA UR4, UR5, UR4, 0x18 ;  /* 0x0000000405047291 */ /* 0x020fcc000f8ec03f */
[----:B------:R-:W-:-:S05]  /*27530*/  IMAD.U32 R22, RZ, RZ, UR4 ;  /* 0x00000004ff167e24 */ /* 0x000fca000f8e00ff */
[----:B-1----:R1:W0:Y:S01]  /*27540*/  LDS.128 R16, [R22+0x324d0] ;  /* 0x0324d00016107984 */ /* 0x0022220000000c00 */
[----:B------:R-:W-:Y:S06]  /*27550*/  BAR.ARV 0x4, 0x180 ;  /* 0x0106000000007b1d */ /* 0x000fec0000002000 */
[----:B------:R-:W-:Y:S05]  /*27560*/  BRA `(.L_x_3596) ;  /* 0x0000000800cc7947 */ /* 0x000fea0003800000 */
.L_x_3595:
[----:B------:R-:W5:Y:S01]  /*27570*/  S2R R0, SR_TID.X ;  /* 0x0000000000007919 */ /* 0x000f620000002100 */
[----:B------:R-:W-:Y:S01]  /*27580*/  UMOV UR4, 0xffffffff ;  /* 0xffffffff00047882 */ /* 0x000fe20000000000 */
[----:B-----5:R-:W-:-:S04]  /*27590*/  LOP3.LUT R8, R0, 0x1f, RZ, 0xc0, !PT ;  /* 0x0000001f00087812 */ /* 0x020fc800078ec0ff */
[----:B------:R-:W-:Y:S01]  /*275a0*/  ISETP.NE.AND P0, PT, R8, 0x1f, PT ;  /* 0x0000001f0800780c */ /* 0x000fe20003f05270 */
[----:B------:R-:W-:-:S12]  /*275b0*/  BRA.DIV UR4, `(.L_x_3597) ;  /* 0x0000004a04047947 */ /* 0x000fd8000b800000 */
[----:B------:R-:W-:Y:S01]  /*275c0*/  IMAD.IADD R5, R19, 0x1, R8 ;  /* 0x0000000113057824 */ /* 0x000fe200078e0208 */
[----:B------:R-:W-:-:S04]  /*275d0*/  ULDC UR4, c[0x0][0xd3c] ;  /* 0x00034f0000047ab9 */ /* 0x000fc80000000800 */
[----:B------:R-:W-:-:S13]  /*275e0*/  ISETP.GE.OR P1, PT, R5, UR4, !P0 ;  /* 0x0000000405007c0c */ /* 0x000fda000c726670 */
[----:B------:R-:W5:Y:S02]  /*275f0*/  @!P1 LDC.64 R2, c[0x0][0xd80] ;  /* 0x00036000ff029b82 */ /* 0x000f640000000a00 */
[----:B-----5:R-:W-:-:S06]  /*27600*/  @!P1 IMAD.WIDE R2, R5, 0x4, R2 ;  /* 0x0000000405029825 */ /* 0x020fcc00078e0202 */
[----:B------:R-:W5:Y:S01]  /*27610*/  @!P1 LDG.E R2, desc[UR36][R2.64] ;  /* 0x0000002402029981 */ /* 0x000f62000c1e1900 */
[----:B------:R-:W-:Y:S01]  /*27620*/  IMAD.MOV.U32 R5, RZ, RZ, RZ ;  /* 0x000000ffff057224 */ /* 0x000fe200078e00ff */
[C---:B------:R-:W-:Y:S02]  /*27630*/  ISETP.GE.U32.AND P2, PT, R8.reuse, 0x2, PT ;  /* 0x000000020800780c */ /* 0x040fe40003f46070 */
[C---:B------:R-:W-:Y:S01]  /*27640*/  ISETP.GE.U32.AND P3, PT, R8.reuse, 0x4, PT ;  /* 0x000000040800780c */ /* 0x040fe20003f66070 */
[----:B------:R-:W-:Y:S01]  /*27650*/  SHFL.IDX PT, R0, R16, RZ, 0x1f ;  /* 0x00001fff10007589 */ /* 0x000fe200000e0000 */
[C---:B------:R-:W-:Y:S02]  /*27660*/  ISETP.GE.U32.AND P4, PT, R8.reuse, 0x8, PT ;  /* 0x000000080800780c */ /* 0x040fe40003f86070 */
[C---:B------:R-:W-:Y:S01]  /*27670*/  ISETP.GE.U32.AND P5, PT, R8.reuse, 0x10, PT ;  /* 0x000000100800780c */ /* 0x040fe20003fa6070 */
[----:B------:R-:W-:Y:S01]  /*27680*/  SHFL.IDX PT, R4, R16, 0x1, 0x1f ;  /* 0x00201f0010047f89 */ /* 0x000fe200000e0000 */
[----:B-----5:R-:W-:Y:S01]  /*27690*/  @!P1 IMAD.MOV.U32 R5, RZ, RZ, R2 ;  /* 0x000000ffff059224 */ /* 0x020fe200078e0002 */
[----:B------:R-:W-:-:S04]  /*276a0*/  ISETP.NE.AND P1, PT, R8, RZ, PT ;  /* 0x000000ff0800720c */ /* 0x000fc80003f25270 */
[----:B------:R-:W2:Y:S02]  /*276b0*/  SHFL.UP PT, R14, R5, 0x1, RZ ;  /* 0x04200000050e7989 */ /* 0x000ea400000e00ff */
[----:B--234-:R-:W-:-:S05]  /*276c0*/  SEL R6, R14, RZ, P1 ;  /* 0x000000ff0e067207 */ /* 0x01cfca0000800000 */
        /* <DEDUP_REMOVED lines=13> */
[----:B------:R2:W3:Y:S02]  /*277a0*/  SHFL.IDX PT, R14, R6, 0x1f, 0x1f ;  /* 0x03e01f00060e7f89 */ /* 0x0004e400000e0000 */
.L_x_3732:
[----:B------:R-:W-:Y:S02]  /*277b0*/  ULDC UR4, c[0x0][0xd38] ;  /* 0x00034e0000047ab9 */ /* 0x000fe40000000800 */
[----:B------:R-:W-:-:S04]  /*277c0*/  IMAD.U32 R7, RZ, RZ, UR4 ;  /* 0x00000004ff077e24 */ /* 0x000fc8000f8e00ff */
[----:B---3--:R-:W-:-:S04]  /*277d0*/  IMAD R14, R14, R7, RZ ;  /* 0x000000070e0e7224 */ /* 0x008fc800078e02ff */
[----:B------:R-:W-:-:S05]  /*277e0*/  IMAD.IADD R9, R4, 0x1, R14 ;  /* 0x0000000104097824 */ /* 0x000fca00078e020e */
[----:B------:R-:W-:-:S13]  /*277f0*/  ISETP.GT.AND P6, PT, R9, R0, PT ;  /* 0x000000000900720c */ /* 0x000fda0003fc4270 */
[----:B------:R-:W-:Y:S05]  /*27800*/  @P6 BRA `(.L_x_3598) ;  /* 0x00000000009c6947 */ /* 0x000fea0003800000 */
.L_x_3603:
[----:B------:R-:W3:Y:S01]  /*27810*/  LDC R2, c[0x0][0xd3c] ;  /* 0x00034f00ff027b82 */ /* 0x000ee20000000800 */
[----:B------:R-:W-:-:S05]  /*27820*/  VIADD R19, R19, 0x1f ;  /* 0x0000001f13137836 */ /* 0x000fca0000000000 */
[----:B---3--:R-:W-:-:S13]  /*27830*/  ISETP.GE.AND P6, PT, R19, R2, PT ;  /* 0x000000021300720c */ /* 0x008fda0003fc6270 */
[----:B------:R-:W-:Y:S05]  /*27840*/  @P6 BRA `(.L_x_3599) ;  /* 0x0000000400d06947 */ /* 0x000fea0003800000 */
[----:B------:R-:W3:Y:S01]  /*27850*/  S2R R3, SR_TID.X ;  /* 0x0000000000037919 */ /* 0x000ee20000002100 */
[----:B------:R-:W-:Y:S01]  /*27860*/  BSSY B0, `(.L_x_3600) ;  /* 0x0000009000007945 */ /* 0x000fe20003800000 */
[----:B------:R-:W-:Y:S01]  /*27870*/  IMAD.MOV.U32 R5, RZ, RZ, RZ ;  /* 0x000000ffff057224 */ /* 0x000fe200078e00ff */
[----:B---3--:R-:W-:-:S05]  /*27880*/  LOP3.LUT R3, R3, 0x1f, RZ, 0xc0, !PT ;  /* 0x0000001f03037812 */ /* 0x008fca00078ec0ff */
[----:B------:R-:W-:-:S05]  /*27890*/  IMAD.IADD R7, R19, 0x1, R3 ;  /* 0x0000000113077824 */ /* 0x000fca00078e0203 */
[----:B------:R-:W-:-:S13]  /*278a0*/  ISETP.GE.OR P6, PT, R7, R2, !P0 ;  /* 0x000000020700720c */ /* 0x000fda00047c6670 */
[----:B------:R-:W-:Y:S05]  /*278b0*/  @P6 BRA `(.L_x_3601) ;  /* 0x00000000000c6947 */ /* 0x000fea0003800000 */
[----:B------:R-:W3:Y:S02]  /*278c0*/  LDC.64 R2, c[0x0][0xd80] ;  /* 0x00036000ff027b82 */ /* 0x000ee40000000a00 */
[----:B---3--:R-:W-:-:S05]  /*278d0*/  IMAD.WIDE R2, R7, 0x4, R2 ;  /* 0x0000000407027825 */ /* 0x008fca00078e0202 */
[----:B------:R3:W5:Y:S02]  /*278e0*/  LDG.E R5, desc[UR36][R2.64] ;  /* 0x0000002402057981 */ /* 0x000764000c1e1900 */
.L_x_3601:
[----:B------:R-:W-:Y:S05]  /*278f0*/  BSYNC B0 ;  /* 0x0000000000007941 */ /* 0x000fea0003800000 */
.L_x_3600:
[----:B------:R-:W-:-:S03]  /*27900*/  UMOV UR4, 0xffffffff ;  /* 0xffffffff00047882 */ /* 0x000fc60000000000 */
[----:B------:R-:W-:Y:S05]  /*27910*/  BRA.DIV UR4, `(.L_x_3602) ;  /* 0x0000004a04507947 */ /* 0x000fea000b800000 */
[----:B-----5:R-:W4:Y:S02]  /*27920*/  SHFL.UP PT, R14, R5, 0x1, RZ ;  /* 0x04200000050e7989 */ /* 0x020f2400000e00ff */
        /* <DEDUP_REMOVED lines=13> */
[----:B--2---:R-:W-:-:S05]  /*27a00*/  IMAD.IADD R6, R4, 0x1, R7 ;  /* 0x0000000104067824 */ /* 0x004fca00078e0207 */
[----:B------:R2:W3:Y:S02]  /*27a10*/  SHFL.IDX PT, R14, R6, 0x1f, 0x1f ;  /* 0x03e01f00060e7f89 */ /* 0x0004e400000e0000 */
.L_x_3740:
[----:B------:R-:W-:Y:S02]  /*27a20*/  ULDC UR4, c[0x0][0xd38] ;  /* 0x00034e0000047ab9 */ /* 0x000fe40000000800 */
[----:B------:R-:W-:-:S04]  /*27a30*/  IMAD.U32 R7, RZ, RZ, UR4 ;  /* 0x00000004ff077e24 */ /* 0x000fc8000f8e00ff */
[----:B---3--:R-:W-:-:S04]  /*27a40*/  IMAD R14, R14, R7, RZ ;  /* 0x000000070e0e7224 */ /* 0x008fc800078e02ff */
[----:B------:R-:W-:-:S05]  /*27a50*/  IMAD.IADD R9, R14, 0x1, R9 ;  /* 0x000000010e097824 */ /* 0x000fca00078e0209 */
[----:B------:R-:W-:-:S13]  /*27a60*/  ISETP.GT.AND P6, PT, R9, R0, PT ;  /* 0x000000000900720c */ /* 0x000fda0003fc4270 */
[----:B------:R-:W-:Y:S05]  /*27a70*/  @!P6 BRA `(.L_x_3603) ;  /* 0xfffffffc0064e947 */ /* 0x000fea000383ffff */
.L_x_3598:
        /* <DEDUP_REMOVED lines=8> */
.L_x_3744:
[----:B------:R-:W-:Y:S01]  /*27b00*/  ISETP.NE.AND P0, PT, R2, RZ, PT ;  /* 0x000000ff0200720c */ /* 0x000fe20003f05270 */
[----:B------:R-:W-:-:S12]  /*27b10*/  IMAD.MOV.U32 R14, RZ, RZ, RZ ;  /* 0x000000ffff0e7224 */ /* 0x000fd800078e00ff */
[----:B------:R-:W-:Y:S05]  /*27b20*/  @!P0 BRA `(.L_x_3605) ;  /* 0x0000000000108947 */ /* 0x000fea0003800000 */
[----:B------:R-:W-:Y:S01]  /*27b30*/  UMOV UR4, 0xffffffff ;  /* 0xffffffff00047882 */ /* 0x000fe20000000000 */
[----:B------:R-:W-:Y:S02]  /*27b40*/  VIADD R12, R4, 0xffffffff ;  /* 0xffffffff040c7836 */ /* 0x000fe40000000000 */
[----:B------:R-:W-:Y:S05]  /*27b50*/  BRA.DIV UR4, `(.L_x_3606) ;  /* 0x0000004a04c47947 */ /* 0x000fea000b800000 */
[----:B------:R0:W0:Y:S02]  /*27b60*/  SHFL.IDX PT, R14, R6, R12, 0x1f ;  /* 0x00001f0c060e7589 */ /* 0x00002400000e0000 */
.L_x_3605:
[----:B------:R-:W5:Y:S01]  /*27b70*/  LDC.64 R2, c[0x0][0xd90] ;  /* 0x00036400ff027b82 */ /* 0x000f620000000a00 */
[----:B------:R-:W-:-:S04]  /*27b80*/  IMAD.IADD R19, R4, 0x1, R19 ;  /* 0x0000000104137824 */ /* 0x000fc800078e0213 */
[----:B-----5:R-:W-:-:S05]  /*27b90*/  IMAD.WIDE R2, R19, 0x4, R2 ;  /* 0x0000000413027825 */ /* 0x020fca00078e0202 */
[----:B0-2---:R0:W3:Y:S01]  /*27ba0*/  LDG.E R6, desc[UR36][R2.64] ;  /* 0x0000002402067981 */ /* 0x0050e2000c1e1900 */
[----:B------:R-:W-:Y:S02]  /*27bb0*/  IMAD R16, R14, R7, R16 ;  /* 0x000000070e107224 */ /* 0x000fe400078e0210 */
[----:B0-----:R-:W-:Y:S02]  /*27bc0*/  IMAD.MOV.U32 R2, RZ, RZ, RZ ;  /* 0x000000ffff027224 */ /* 0x001fe400078e00ff */
[----:B---34-:R-:W-:-:S05]  /*27bd0*/  IMAD R4, R5, R6, RZ ;  /* 0x0000000605047224 */ /* 0x018fca00078e02ff */
        /* <DEDUP_REMOVED lines=57> */
[----:B-1----:R-:W-:Y:S01]  /*27f70*/  IMAD.IADD R17, R5, 0x1, R2 ;  /* 0x0000000105117824 */ /* 0x002fe200078e0202 */
[----:B------:R-:W-:Y:S06]  /*27f80*/  BRA `(.L_x_3607) ;  /* 0x00000000001c7947 */ /* 0x000fec0003800000 */
.L_x_3599:
[----:B------:R-:W-:Y:S01]  /*27f90*/  UMOV UR4, URZ ;  /* 0x0000003f00047c82 */ /* 0x000fe20008000000 */
[----:B------:R-:W-:Y:S01]  /*27fa0*/  UMOV UR5, URZ ;  /* 0x0000003f00057c82 */ /* 0x000fe20008000000 */
[----:B------:R-:W-:Y:S01]  /*27fb0*/  ULDC UR6, c[0x0][0xd3c] ;  /* 0x00034f0000067ab9 */ /* 0x000fe20000000800 */
[----:B------:R-:W-:Y:S02]  /*27fc0*/  IMAD.MOV.U32 R16, RZ, RZ, R0 ;  /* 0x000000ffff107224 */ /* 0x000fe400078e0000 */
[----:B-1----:R-:W-:Y:S02]  /*27fd0*/  IMAD.U32 R17, RZ, RZ, UR4 ;  /* 0x00000004ff117e24 */ /* 0x002fe4000f8e00ff */
[----:B------:R-:W-:Y:S02]  /*27fe0*/  IMAD.U32 R18, RZ, RZ, UR5 ;  /* 0x00000005ff127e24 */ /* 0x000fe4000f8e00ff */
[----:B------:R-:W-:-:S07]  /*27ff0*/  IMAD.U32 R19, RZ, RZ, UR6 ;  /* 0x00000006ff137e24 */ /* 0x000fce000f8e00ff */
.L_x_3607:
[----:B------:R-:W1:Y:S01]  /*28000*/  S2R R0, SR_TID.X ;  /* 0x0000000000007919 */ /* 0x000e620000002100 */
[----:B------:R-:W-:Y:S05]  /*28010*/  WARPSYNC.ALL ;  /* 0x0000000000007948 */ /* 0x000fea0003800000 */
[----:B------:R-:W-:Y:S01]  /*28020*/  BAR.SYNC.DEFER_BLOCKING 0x4, 0x180 ;  /* 0x0106000000007b1d */ /* 0x000fe20000010000 */
[----:B-1----:R-:W-:-:S04]  /*28030*/  LOP3.LUT R0, R0, 0x1f, RZ, 0xc0, !PT ;  /* 0x0000001f00007812 */ /* 0x002fc800078ec0ff */
[----:B------:R-:W-:-:S13]  /*28040*/  ISETP.NE.AND P0, PT, R0, RZ, PT ;  /* 0x000000ff0000720c */ /* 0x000fda0003f05270 */
[----:B------:R-:W1:Y:S01]  /*28050*/  @!P0 S2R R3, SR_CgaCtaId ;  /* 0x0000000000038919 */ /* 0x000e620000008800 */
[----:B------:R-:W-:-:S04]  /*28060*/  @!P0 MOV R0, 0x400 ;  /* 0x0000040000008802 */ /* 0x000fc80000000f00 */
[----:B-1----:R-:W-:-:S05]  /*28070*/  @!P0 LEA R22, R3, R0, 0x18 ;  /* 0x0000000003168211 */ /* 0x002fca00078ec0ff */
[----:B------:R1:W-:Y:S01]  /*28080*/  @!P0 STS.128 [R22+0x324d0], R16 ;  /* 0x0324d01016008388 */ /* 0x0003e20000000c00 */
[----:B------:R-:W-:Y:S06]  /*28090*/  BAR.ARV 0x5, 0x180 ;  /* 0x0146000000007b1d */ /* 0x000fec0000002000 */
.L_x_3596:
[----:B------:R-:W-:Y:S02]  /*280a0*/  ULDC UR4, c[0x0][0xd3c] ;  /* 0x00034f0000047ab9 */ /* 0x000fe40000000800 */
[----:B0-----:R-:W-:-:S13]  /*280b0*/  ISETP.GE.AND P0, PT, R19, UR4, PT ;  /* 0x0000000413007c0c */ /* 0x001fda000bf06270 */
[----:B------:R-:W-:Y:S05]  /*280c0*/  @!P0 BRA `(.L_x_3608) ;  /* 0xffffffa800b08947 */ /* 0x000fea000383ffff */
[----:B------:R-:W-:Y:S05]  /*280d0*/  BSYNC B8 ;  /* 0x0000000000087941 */ /* 0x000fea0003800000 */
.L_x_3533:
[----:B-1----:R-:W5:Y:S01]  /*280e0*/  LDL.LU R0, [R1+0x468] ;  /* 0x0004680001007983 */ /* 0x002f620000300800 */
[----:B------:R-:W-:Y:S01]  /*280f0*/  BSSY B0, `(.L_x_3609) ;  /* 0x000000b000007945 */ /* 0x000fe20003800000 */
[----:B------:R-:W0:Y:S01]  /*28100*/  S2R R5, SR_CgaCtaId ;  /* 0x0000000000057919 */ /* 0x000e220000008800 */
[----:B-----5:R-:W-:-:S05]  /*28110*/  VIADD R0, R0, 0x1 ;  /* 0x0000000100007836 */ /* 0x020fca0000000000 */
        /* <DEDUP_REMOVED lines=8> */
.L_x_3747:
[----:B------:R-:W-:Y:S05]  /*281a0*/  BSYNC B0 ;  /* 0x0000000000007941 */ /* 0x000fea0003800000 */
.L_x_3609:
[----:B------:R-:W-:-:S03]  /*281b0*/  UMOV UR4, 0xffffffff ;  /* 0xffffffff00047882 */ /* 0x000fc60000000000 */
[----:B------:R-:W-:Y:S05]  /*281c0*/  BRA.DIV UR4, `(.L_x_3611) ;  /* 0x0000004604607947 */ /* 0x000fea000b800000 */
[----:B0-----:R-:W0:Y:S02]  /*281d0*/  S2R R0, SR_TID.X ;  /* 0x0000000000007919 */ /* 0x001e240000002100 */
[----:B0-----:R-:W-:-:S04]  /*281e0*/  SHF.R.U32.HI R0, RZ, 0x5, R0 ;  /* 0x00000005ff007819 */ /* 0x001fc80000011600 */
[----:B------:R-:W-:-:S05]  /*281f0*/  LOP3.LUT R0, R0, 0x3, RZ, 0xc0, !PT ;  /* 0x0000000300007812 */ /* 0x000fca00078ec0ff */
[----:B------:R0:W1:Y:S02]  /*28200*/  SHFL.IDX PT, R14, R0, RZ, 0x1f ;  /* 0x00001fff000e7589 */ /* 0x00006400000e0000 */
.L_x_3750:
[----:B-1----:R-:W-:Y:S01]  /*28210*/  ISETP.NE.AND P0, PT, R14, RZ, PT ;  /* 0x000000ff0e00720c */ /* 0x002fe20003f05270 */
[----:B------:R-:W-:-:S12]  /*28220*/  BSSY B0, `(.L_x_3612) ;  /* 0x0000026000007945 */ /* 0x000fd80003800000 */
[----:B------:R-:W-:Y:S05]  /*28230*/  @P0 BRA `(.L_x_3613) ;  /* 0x0000000000900947 */ /* 0x000fea0003800000 */
[----:B------:R-:W-:-:S03]  /*28240*/  UMOV UR4, 0xffffffff ;  /* 0xffffffff00047882 */ /* 0x000fc60000000000 */
[----:B------:R-:W-:Y:S05]  /*28250*/  BRA.DIV UR4, `(.L_x_3614) ;  /* 0x0000004604707947 */ /* 0x000fea000b800000 */
[----:B------:R-:W-:-:S13]  /*28260*/  ELECT P6, URZ, PT ;  /* 0x00000000003f782f */ /* 0x000fda00038c0000 */
.L_x_3753:
[----:B------:R-:W-:Y:S05]  /*28270*/  @!P6 BRA `(.L_x_3613) ;  /* 0x000000000080e947 */ /* 0x000fea0003800000 */
[----:B0-----:R-:W5:Y:S02]  /*28280*/  LDL R0, [R1+0x470] ;  /* 0x0004700001007983 */ /* 0x001f640000100800 */
[----:B-----5:R-:W-:-:S13]  /*28290*/  R2UR UR4, R0 ;  /* 0x00000000000472ca */ /* 0x020fda00000e0000 */
[----:B------:R-:W-:-:S06]  /*282a0*/  ULOP3.LUT UR4, UR4, 0x2, URZ, 0xfc, !UPT ;  /* 0x0000000204047892 */ /* 0x000fcc000f8efc3f */
[----:B------:R-:W-:-:S05]  /*282b0*/  IMAD.U32 R0, RZ, RZ, UR4 ;  /* 0x00000004ff007e24 */ /* 0x000fca000f8e00ff */
[----:B------:R-:W-:-:S13]  /*282c0*/  ISETP.NE.AND P0, PT, R0, 0x3, PT ;  /* 0x000000030000780c */ /* 0x000fda0003f05270 */
[----:B------:R-:W-:Y:S05]  /*282d0*/  @!P0 BRA `(.L_x_3615) ;  /* 0x0000000000048947 */ /* 0x000fea0003800000 */
[----:B------:R-:W-:Y:S01]  /*282e0*/  BPT.TRAP 0x1 ;  /* 0x000000040000795c */ /* 0x000fe20000300000 */
.L_x_3615:
[----:B------:R-:W-:Y:S01]  /*282f0*/  IMAD R5, R24, 0x8, R7 ;  /* 0x0000000818057824 */ /* 0x000fe200078e0207 */
[----:B------:R-:W-:Y:S01]  /*28300*/  SHF.L.U32 R0, R26, 0x1f, RZ ;  /* 0x0000001f1a007819 */ /* 0x000fe200000006ff */
[----:B------:R-:W-:-:S03]  /*28310*/  VIADD R24, R24, 0x1 ;  /* 0x0000000118187836 */ /* 0x000fc60000000000 */
[----:B------:R-:W0:Y:S02]  /*28320*/  SYNCS.PHASECHK.TRANS64.TRYWAIT P1, [R5+URZ+0x32440], R0 ;  /* 0x03244000050075a7 */ /* 0x000e24000802017f */
[----:B------:R-:W-:-:S04]  /*28330*/  ISETP.NE.AND P2, PT, R24, 0x2, PT ;  /* 0x000000021800780c */ /* 0x000fc80003f45270 */
[----:B------:R-:W-:Y:S01]  /*28340*/  SEL R3, RZ, 0x1, P2 ;  /* 0x00000001ff037807 */ /* 0x000fe20001000000 */
[----:B0-----:R-:W-:Y:S08]  /*28350*/  @!P1 BRA `(.L_x_3616) ;  /* 0x0000004400509947 */ /* 0x001ff00003800000 */
.L_x_3754:
[----:B------:R-:W-:Y:S02]  /*28360*/  SEL R24, R24, RZ, P2 ;  /* 0x000000ff18187207 */ /* 0x000fe40001000000 */
[----:B------:R-:W-:Y:S01]  /*28370*/  LOP3.LUT R2, R26, R3, RZ, 0x3c, !PT ;  /* 0x000000031a027212 */ /* 0x000fe200078e3cff */
[----:B------:R-:W-:Y:S06]  /*28380*/  @!P0 BRA `(.L_x_3617) ;  /* 0x0000000000048947 */ /* 0x000fec0003800000 */
[----:B------:R-:W-:Y:S01]  /*28390*/  BPT.TRAP 0x1 ;  /* 0x000000040000795c */ /* 0x000fe20000300000 */
.L_x_3617:
[----:B------:R-:W-:Y:S01]  /*283a0*/  IMAD R3, R24, 0x8, R7 ;  /* 0x0000000818037824 */ /* 0x000fe200078e0207 */
[----:B------:R-:W-:-:S04]  /*283b0*/  SHF.L.U32 R2, R2, 0x1f, RZ ;  /* 0x0000001f02027819 */ /* 0x000fc800000006ff */
[----:B------:R-:W1:Y:S02]  /*283c0*/  SYNCS.PHASECHK.TRANS64.TRYWAIT P1, [R3+URZ+0x32440], R2 ;  /* 0x03244002030075a7 */ /* 0x000e64000802017f */
[----:B-1----:R-:W-:Y:S05]  /*283d0*/  @!P1 BRA `(.L_x_3618) ;  /* 0x0000004400449947 */ /* 0x002fea0003800000 */
.L_x_3755:
[----:B------:R-:W-:Y:S05]  /*283e0*/  @!P0 BRA `(.L_x_3619) ;  /* 0x0000000000048947 */ /* 0x000fea0003800000 */
[----:B------:R-:W-:Y:S01]  /*283f0*/  BPT.TRAP 0x1 ;  /* 0x000000040000795c */ /* 0x000fe20000300000 */
.L_x_3619:
[----:B------:R-:W5:Y:S02]  /*28400*/  SYNCS.PHASECHK.TRANS64.TRYWAIT P1, [R5+URZ+0x32460], R0 ;  /* 0x03246000050075a7 */ /* 0x000f64000802017f */
[----:B-----5:R-:W-:Y:S05]  /*28410*/  @!P1 BRA `(.L_x_3620) ;  /* 0x0000004400489947 */ /* 0x020fea0003800000 */
.L_x_3756:
[----:B------:R-:W-:Y:S05]  /*28420*/  @!P0 BRA `(.L_x_3621) ;  /* 0x0000000000048947 */ /* 0x000fea0003800000 */
[----:B------:R-:W-:Y:S01]  /*28430*/  BPT.TRAP 0x1 ;  /* 0x000000040000795c */ /* 0x000fe20000300000 */
.L_x_3621:
[----:B------:R0:W0:Y:S02]  /*28440*/  SYNCS.PHASECHK.TRANS64.TRYWAIT P0, [R3+URZ+0x32460], R2 ;  /* 0x03246002030075a7 */ /* 0x000024000800017f */
[----:B0-----:R-:W-:Y:S05]  /*28450*/  @!P0 NANOSLEEP.SYNCS 0x989680 ;  /* 0x009896800000895d */ /* 0x001fea0003900000 */
[----:B------:R-:W0:Y:S02]  /*28460*/  @!P0 SYNCS.PHASECHK.TRANS64 P0, [R3+URZ+0x32460], R2 ;  /* 0x03246002030085a7 */ /* 0x000e24000800007f */
[----:B0-----:R-:W-:Y:S05]  /*28470*/  @!P0 BRA `(.L_x_3621) ;  /* 0xfffffffc00f08947 */ /* 0x001fea000383ffff */
.L_x_3613:
[----:B------:R-:W-:Y:S05]  /*28480*/  BSYNC B0 ;  /* 0x0000000000007941 */ /* 0x000fea0003800000 */
.L_x_3612:
[----:B------:R-:W-:Y:S05]  /*28490*/  EXIT ;  /* 0x000000000000794d */ /* 0x000fea0003800000 */
.L_x_3403:
[----:B0-----:R-:W-:-:S04]  /*284a0*/  IMAD.U32 R9, RZ, RZ, UR42 ;  /* 0x0000002aff097e24 */ /* 0x001fc8000f8e00ff */
[----:B------:R0:W1:Y:S03]  /*284b0*/  SYNCS.PHASECHK.TRANS64.TRYWAIT P0, [R9+URZ+0x32400], R8 ;  /* 0x03240008090075a7 */ /* 0x000066000800017f */
[----:B-1----:R-:W-:Y:S05]  /*284c0*/  @!P0 NANOSLEEP.SYNCS 0x989680 ;  /* 0x009896800000895d */ /* 0x002fea0003900000 */
[----:B------:R-:W1:Y:S02]  /*284d0*/  @!P0 SYNCS.PHASECHK.TRANS64 P0, [R9+URZ+0x32400], R8 ;  /* 0x03240008090085a7 */ /* 0x000e64000800007f */
[----:B-1----:R-:W-:Y:S05]  /*284e0*/  @!P0 BRA `(.L_x_3403) ;  /* 0xfffffffc00ec8947 */ /* 0x002fea000383ffff */
[----:B------:R-:W-:Y:S05]  /*284f0*/  BRA `(.L_x_3622) ;  /* 0xfffffda400587947 */ /* 0x000fea000383ffff */
.L_x_3410:
[----:B-1----:R1:W2:Y:S02]  /*28500*/  SYNCS.PHASECHK.TRANS64.TRYWAIT P0, [R24+URZ], R25 ;  /* 0x00000019180075a7 */ /* 0x0022a4000800017f */
[----:B--2---:R-:W-:Y:S05]  /*28510*/  @!P0 NANOSLEEP.SYNCS 0x989680 ;  /* 0x009896800000895d */ /* 0x004fea0003900000 */
[----:B------:R-:W2:Y:S02]  /*28520*/  @!P0 SYNCS.PHASECHK.TRANS64 P0, [R24+URZ], R25 ;  /* 0x00000019180085a7 */ /* 0x000ea4000800007f */
[----:B--2---:R-:W-:Y:S05]  /*28530*/  @!P0 BRA `(.L_x_3410) ;  /* 0xfffffffc00f08947 */ /* 0x004fea000383ffff */
[----:B------:R-:W-:Y:S05]  /*28540*/  BRA `(.L_x_3409) ;  /* 0xfffffda800807947 */ /* 0x000fea000383ffff */
.L_x_3412:
[----:B0-----:R-:W-:-:S04]  /*28550*/  IMAD.U32 R9, RZ, RZ, UR42 ;  /* 0x0000002aff097e24 */ /* 0x001fc8000f8e00ff */
[----:B------:R0:W1:Y:S03]  /*28560*/  SYNCS.PHASECHK.TRANS64.TRYWAIT P0, [R9+URZ+0x32410], R8 ;  /* 0x03241008090075a7 */ /* 0x000066000800017f */
[----:B-1----:R-:W-:Y:S05]  /*28570*/  @!P0 NANOSLEEP.SYNCS 0x989680 ;  /* 0x009896800000895d */ /* 0x002fea0003900000 */
[----:B------:R-:W1:Y:S02]  /*28580*/  @!P0 SYNCS.PHASECHK.TRANS64 P0, [R9+URZ+0x32410], R8 ;  /* 0x03241008090085a7 */ /* 0x000e64000800007f */
[----:B-1----:R-:W-:Y:S05]  /*28590*/  @!P0 BRA `(.L_x_3412) ;  /* 0xfffffffc00ec8947 */ /* 0x002fea000383ffff */
[----:B------:R-:W-:Y:S05]  /*285a0*/  BRA `(.L_x_3623) ;  /* 0xfffffdac00547947 */ /* 0x000fea000383ffff */
.L_x_3419:
[----:B-1----:R1:W2:Y:S02]  /*285b0*/  SYNCS.PHASECHK.TRANS64.TRYWAIT P0, [R8+URZ], R9 ;  /* 0x00000009080075a7 */ /* 0x0022a4000800017f */
[----:B--2---:R-:W-:Y:S05]  /*285c0*/  @!P0 NANOSLEEP.SYNCS 0x989680 ;  /* 0x009896800000895d */ /* 0x004fea0003900000 */
[----:B------:R-:W2:Y:S02]  /*285d0*/  @!P0 SYNCS.PHASECHK.TRANS64 P0, [R8+URZ], R9 ;  /* 0x00000009080085a7 */ /* 0x000ea4000800007f */
[----:B--2---:R-:W-:Y:S05]  /*285e0*/  @!P0 BRA `(.L_x_3419) ;  /* 0xfffffffc00f08947 */ /* 0x004fea000383ffff */
[----:B------:R-:W-:Y:S05]  /*285f0*/  BRA `(.L_x_3418) ;  /* 0xfffffdac00987947 */ /* 0x000fea000383ffff */
.L_x_3457:
[----:B0-----:R0:W2:Y:S02]  /*28600*/  SYNCS.PHASECHK.TRANS64.TRYWAIT P0, [R6+URZ], R7 ;  /* 0x00000007060075a7 */ /* 0x0010a4000800017f */
[----:B--2---:R-:W-:Y:S05]  /*28610*/  @!P0 NANOSLEEP.SYNCS 0x989680 ;  /* 0x009896800000895d */ /* 0x004fea0003900000 */
[----:B------:R-:W2:Y:S02]  /*28620*/  @!P0 SYNCS.PHASECHK.TRANS64 P0, [R6+URZ], R7 ;  /* 0x00000007060085a7 */ /* 0x000ea4000800007f */
[----:B--2---:R-:W-:Y:S05]  /*28630*/  @!P0 BRA `(.L_x_3457) ;  /* 0xfffffffc00f08947 */ /* 0x004fea000383ffff */
[----:B------:R-:W-:Y:S05]  /*28640*/  BRA `(.L_x_3456) ;  /* 0xfffffe14009c7947 */ /* 0x000fea000383ffff */
.L_x_3464:
[----:B0-----:R0:W1:Y:S02]  /*28650*/  SYNCS.PHASECHK.TRANS64.TRYWAIT P0, [R20+URZ], R21 ;  /* 0x00000015140075a7 */ /* 0x001064000800017f */
[----:B-1----:R-:W-:Y:S05]  /*28660*/  @!P0 NANOSLEEP.SYNCS 0x989680 ;  /* 0x009896800000895d */ /* 0x002fea0003900000 */
[----:B------:R-:W1:Y:S02]  /*28670*/  @!P0 SYNCS.PHASECHK.TRANS64 P0, [R20+URZ], R21 ;  /* 0x00000015140085a7 */ /* 0x000e64000800007f */
[----:B-1----:R-:W-:Y:S05]  /*28680*/  @!P0 BRA `(.L_x_3464) ;  /* 0xfffffffc00f08947 */ /* 0x002fea000383ffff */
[----:B------:R-:W-:Y:S05]  /*28690*/  BRA `(.L_x_3463) ;  /* 0xfffffe1800c07947 */ /* 0x000fea000383ffff */
.L_x_3477:
[----:B--2---:R2:W3:Y:S02]  /*286a0*/  SYNCS.PHASECHK.TRANS64.TRYWAIT P0, [R6+URZ], R7 ;  /* 0x00000007060075a7 */ /* 0x0044e4000800017f */
[----:B---3--:R-:W-:Y:S05]  /*286b0*/  @!P0 NANOSLEEP.SYNCS 0x989680 ;  /* 0x009896800000895d */ /* 0x008fea0003900000 */
[----:B------:R-:W3:Y:S02]  /*286c0*/  @!P0 SYNCS.PHASECHK.TRANS64 P0, [R6+URZ], R7 ;  /* 0x00000007060085a7 */ /* 0x000ee4000800007f */
[----:B---3--:R-:W-:Y:S05]  /*286d0*/  @!P0 BRA `(.L_x_3477) ;  /* 0xfffffffc00f08947 */ /* 0x008fea000383ffff */
[----:B------:R-:W-:Y:S05]  /*286e0*/  BRA `(.L_x_3476) ;  /* 0xfffffeac008c7947 */ /* 0x000fea000383ffff */
.L_x_3484:
[----:B0-----:R0:W1:Y:S02]  /*286f0*/  SYNCS.PHASECHK.TRANS64.TRYWAIT P0, [R14+URZ], R15 ;  /* 0x0000000f0e0075a7 */ /* 0x001064000800017f */
[----:B-1----:R-:W-:Y:S05]  /*28700*/  @!P0 NANOSLEEP.SYNCS 0x989680 ;  /* 0x009896800000895d */ /* 0x002fea0003900000 */
[----:B------:R-:W1:Y:S02]  /*28710*/  @!P0 SYNCS.PHASECHK.TRANS64 P0, [R14+URZ], R15 ;  /* 0x0000000f0e0085a7 */ /* 0x000e64000800007f */
[----:B-1----:R-:W-:Y:S05]  /*28720*/  @!P0 BRA `(.L_x_3484) ;  /* 0xfffffffc00f08947 */ /* 0x002fea000383ffff */
[----:B------:R-:W-:Y:S05]  /*28730*/  BRA `(.L_x_3483) ;  /* 0xfffffeb000b07947 */ /* 0x000fea000383ffff */
.L_x_3553:
        /* <DEDUP_REMOVED lines=11> */
.L_x_3625:
[----:B------:R-:W-:Y:S05]  /*287f0*/  BSYNC B0 ;  /* 0x0000000000007941 */ /* 0x000fea0003800000 */
.L_x_3624:
[----:B------:R-:W-:Y:S05]  /*28800*/  BRA `(.L_x_3626) ;  /* 0xffffffb000a47947 */ /* 0x000fea000383ffff */
.L_x_3556:
[----:B0-----:R0:W2:Y:S02]  /*28810*/  SYNCS.PHASECHK.TRANS64.TRYWAIT P0, [R17+URZ+0x32440], R0 ;  /* 0x03244000110075a7 */ /* 0x0010a4000800017f */
[----:B--2---:R-:W-:Y:S05]  /*28820*/  @!P0 NANOSLEEP.SYNCS 0x989680 ;  /* 0x009896800000895d */ /* 0x004fea0003900000 */
[----:B------:R-:W2:Y:S02]  /*28830*/  @!P0 SYNCS.PHASECHK.TRANS64 P0, [R17+URZ+0x32440], R0 ;  /* 0x03244000110085a7 */ /* 0x000ea4000800007f */
[----:B--2---:R-:W-:Y:S05]  /*28840*/  @!P0 BRA `(.L_x_3556) ;  /* 0xfffffffc00f08947 */ /* 0x004fea000383ffff */
[----:B------:R-:W-:Y:S05]  /*28850*/  BRA `(.L_x_3627) ;  /* 0xffffffb4005c7947 */ /* 0x000fea000383ffff */
.L_x_3557:
        /* <DEDUP_REMOVED lines=8> */
.L_x_3629:
[----:B------:R-:W-:Y:S05]  /*288e0*/  BSYNC B0 ;  /* 0x0000000000007941 */ /* 0x000fea0003800000 */
.L_x_3628:
        /* <DEDUP_REMOVED lines=9> */
.L_x_3630:
[----:B------:R-:W-:Y:S02]  /*28980*/  IMAD.MOV.U32 R13, RZ, RZ, R4 ;  /* 0x000000ffff0d7224 */ /* 0x000fe400078e0004 */
[----:B------:R-:W-:Y:S02]  /*28990*/  IMAD.MOV.U32 R12, RZ, RZ, 0x1 ;  /* 0x00000001ff0c7424 */ /* 0x000fe400078e00ff */
[----:B------:R-:W-:-:S07]  /*289a0*/  IMAD.MOV.U32 R3, RZ, RZ, R14 ;  /* 0x000000ffff037224 */ /* 0x000fce00078e000e */
[----:B------:R-:W-:Y:S05]  /*289b0*/  WARPSYNC.COLLECTIVE R15, `(.L_x_3631) ;  /* 0x000000000f087348 */ /* 0x000fea0003c00000 */
[----:B------:R0:W1:Y:S02]  /*289c0*/  SHFL.IDX P6, R14, R13, R12, R11 ;  /* 0x0000000c0d0e7389 */ /* 0x00006400000c000b */
[----:B01----:R-:W-:Y:S01]  /*289d0*/  ENDCOLLECTIVE ;  /* 0x000000000000791b */ /* 0x003fe20003800000 */
.L_x_3631:
        /* <DEDUP_REMOVED lines=15> */
.L_x_3632:
[----:B------:R-:W-:Y:S02]  /*28ad0*/  @P0 IMAD R6, R5, 0x2, R22 ;  /* 0x0000000205060824 */ /* 0x000fe400078e0216 */
[----:B------:R-:W-:Y:S02]  /*28ae0*/  IMAD.MOV.U32 R13, RZ, RZ, R4 ;  /* 0x000000ffff0d7224 */ /* 0x000fe400078e0004 */
[----:B------:R-:W-:Y:S02]  /*28af0*/  IMAD.MOV.U32 R12, RZ, RZ, 0x2 ;  /* 0x00000002ff0c7424 */ /* 0x000fe400078e00ff */
[----:B------:R-:W-:-:S07]  /*28b00*/  IMAD.MOV.U32 R3, RZ, RZ, R14 ;  /* 0x000000ffff037224 */ /* 0x000fce00078e000e */
[----:B------:R-:W-:Y:S05]  /*28b10*/  WARPSYNC.COLLECTIVE R15, `(.L_x_3633) ;  /* 0x000000000f087348 */ /* 0x000fea0003c00000 */
[----:B------:R0:W1:Y:S02]  /*28b20*/  SHFL.IDX P6, R14, R13, R12, R11 ;  /* 0x0000000c0d0e7389 */ /* 0x00006400000c000b */
[----:B01----:R-:W-:Y:S01]  /*28b30*/  ENDCOLLECTIVE ;  /* 0x000000000000791b */ /* 0x003fe20003800000 */
.L_x_3633:
        /* <DEDUP_REMOVED lines=15> */
.L_x_3634:
[----:B------:R-:W-:Y:S02]  /*28c30*/  @P0 IMAD R6, R5, 0x2, R22 ;  /* 0x0000000205060824 */ /* 0x000fe400078e0216 */
[----:B------:R-:W-:Y:S02]  /*28c40*/  IMAD.MOV.U32 R13, RZ, RZ, R4 ;  /* 0x000000ffff0d7224 */ /* 0x000fe400078e0004 */
[----:B------:R-:W-:Y:S02]  /*28c50*/  IMAD.MOV.U32 R12, RZ, RZ, 0x3 ;  /* 0x00000003ff0c7424 */ /* 0x000fe400078e00ff */
[----:B------:R-:W-:-:S07]  /*28c60*/  IMAD.MOV.U32 R3, RZ, RZ, R14 ;  /* 0x000000ffff037224 */ /* 0x000fce00078e000e */
[----:B------:R-:W-:Y:S05]  /*28c70*/  WARPSYNC.COLLECTIVE R15, `(.L_x_3635) ;  /* 0x000000000f087348 */ /* 0x000fea0003c00000 */
[----:B------:R0:W1:Y:S02]  /*28c80*/  SHFL.IDX P6, R14, R13, R12, R11 ;  /* 0x0000000c0d0e7389 */ /* 0x00006400000c000b */
[----:B01----:R-:W-:Y:S01]  /*28c90*/  ENDCOLLECTIVE ;  /* 0x000000000000791b */ /* 0x003fe20003800000 */
.L_x_3635:
        /* <DEDUP_REMOVED lines=15> */
.L_x_3636:
[----:B------:R-:W-:Y:S02]  /*28d90*/  @P0 IMAD R6, R5, 0x2, R22 ;  /* 0x0000000205060824 */ /* 0x000fe400078e0216 */
[----:B------:R-:W-:Y:S02]  /*28da0*/  IMAD.MOV.U32 R13, RZ, RZ, R4 ;  /* 0x000000ffff0d7224 */ /* 0x000fe400078e0004 */
[----:B------:R-:W-:Y:S02]  /*28db0*/  IMAD.MOV.U32 R12, RZ, RZ, 0x4 ;  /* 0x00000004ff0c7424 */ /* 0x000fe400078e00ff */
[----:B------:R-:W-:-:S07]  /*28dc0*/  IMAD.MOV.U32 R3, RZ, RZ, R14 ;  /* 0x000000ffff037224 */ /* 0x000fce00078e000e */
[----:B------:R-:W-:Y:S05]  /*28dd0*/  WARPSYNC.COLLECTIVE R15, `(.L_x_3637) ;  /* 0x000000000f087348 */ /* 0x000fea0003c00000 */
[----:B------:R0:W1:Y:S02]  /*28de0*/  SHFL.IDX P6, R14, R13, R12, R11 ;  /* 0x0000000c0d0e7389 */ /* 0x00006400000c000b */
[----:B01----:R-:W-:Y:S01]  /*28df0*/  ENDCOLLECTIVE ;  /* 0x000000000000791b */ /* 0x003fe20003800000 */
.L_x_3637:
        /* <DEDUP_REMOVED lines=15> */
.L_x_3638:
[----:B------:R-:W-:Y:S02]  /*28ef0*/  @P0 IMAD R6, R5, 0x2, R22 ;  /* 0x0000000205060824 */ /* 0x000fe400078e0216 */
[----:B------:R-:W-:Y:S02]  /*28f00*/  IMAD.MOV.U32 R13, RZ, RZ, R4 ;  /* 0x000000ffff0d7224 */ /* 0x000fe400078e0004 */
[----:B------:R-:W-:Y:S02]  /*28f10*/  IMAD.MOV.U32 R12, RZ, RZ, 0x5 ;  /* 0x00000005ff0c7424 */ /* 0x000fe400078e00ff */
[----:B------:R-:W-:-:S07]  /*28f20*/  IMAD.MOV.U32 R3, RZ, RZ, R14 ;  /* 0x000000ffff037224 */ /* 0x000fce00078e000e */
[----:B------:R-:W-:Y:S05]  /*28f30*/  WARPSYNC.COLLECTIVE R15, `(.L_x_3639) ;  /* 0x000000000f087348 */ /* 0x000fea0003c00000 */
[----:B------:R0:W1:Y:S02]  /*28f40*/  SHFL.IDX P6, R14, R13, R12, R11 ;  /* 0x0000000c0d0e7389 */ /* 0x00006400000c000b */
[----:B01----:R-:W-:Y:S01]  /*28f50*/  ENDCOLLECTIVE ;  /* 0x000000000000791b */ /* 0x003fe20003800000 */
.L_x_3639:
        /* <DEDUP_REMOVED lines=10> */
.L_x_3640:
[----:B------:R-:W-:Y:S01]  /*29000*/  @!PT LDS RZ, [RZ] ;  /* 0x00000000fffff984 */ /* 0x000fe20000000800 */
[----:B------:R-:W-:Y:S01]  /*29010*/  @!PT LDS RZ, [RZ] ;  /* 0x00000000fffff984 */ /* 0x000fe20000000800 */
[----:B------:R-:W-:Y:S01]  /*29020*/  @!PT LDS RZ, [RZ] ;  /* 0x00000000fffff984 */ /* 0x000fe20000000800 */
[----:B------:R1:W-:Y:S01]  /*29030*/  @P0 LDGSTS.E.BYPASS.LTC128B.128 [R6+0x1e400], desc[UR36][R2.64], !P2 ;  /* 0x1e40000002060fae */ /* 0x0003e2000d101d64 */
[----:B------:R-:W-:Y:S01]  /*29040*/  IMAD.MOV.U32 R0, RZ, RZ, R14 ;  /* 0x000000ffff007224 */ /* 0x000fe200078e000e */
[----:B------:R-:W-:Y:S06]  /*29050*/  BRA `(.L_x_3641) ;  /* 0xffffffb000c87947 */ /* 0x000fec000383ffff */
.L_x_3562:
[----:B------:R0:W5:Y:S01]  /*29060*/  LDL.LU R6, [R1+0x440] ;  /* 0x0004400001067983 */ /* 0x0001620000300800 */
[----:B------:R-:W-:Y:S01]  /*29070*/  IMAD.MOV.U32 R13, RZ, RZ, R4 ;  /* 0x000000ffff0d7224 */ /* 0x000fe200078e0004 */
[----:B------:R-:W-:Y:S01]  /*29080*/  LOP3.LUT R23, R23, 0xffffdfff, RZ, 0xc0, !PT ;  /* 0xffffdfff17177812 */ /* 0x000fe200078ec0ff */
[----:B------:R-:W-:Y:S02]  /*29090*/  IMAD.MOV.U32 R12, RZ, RZ, RZ ;  /* 0x000000ffff0c7224 */ /* 0x000fe400078e00ff */
[----:B------:R-:W-:Y:S02]  /*290a0*/  IMAD.MOV.U32 R11, RZ, RZ, 0x181f ;  /* 0x0000181fff0b7424 */ /* 0x000fe400078e00ff */
[----:B------:R-:W-:Y:S02]  /*290b0*/  IMAD.MOV.U32 R15, RZ, RZ, -0x1 ;  /* 0xffffffffff0f7424 */ /* 0x000fe400078e00ff */
[----:B0-----:R-:W-:-:S07]  /*290c0*/  IMAD.IADD R37, R21, 0x1, R37 ;  /* 0x0000000115257824 */ /* 0x001fce00078e0225 */
[----:B-1---5:R-:W-:Y:S05]  /*290d0*/  WARPSYNC.COLLECTIVE R15, `(.L_x_3642) ;  /* 0x000000000f087348 */ /* 0x022fea0003c00000 */
[----:B------:R0:W2:Y:S02]  /*290e0*/  SHFL.IDX P6, R14, R13, R12, R11 ;  /* 0x0000000c0d0e7389 */ /* 0x0000a400000c000b */
[----:B012--5:R-:W-:Y:S01]  /*290f0*/  ENDCOLLECTIVE ;  /* 0x000000000000791b */ /* 0x027fe20003800000 */
.L_x_3642:
[----:B------:R-:W-:Y:S02]  /*29100*/  IMAD.MOV.U32 R13, RZ, RZ, R0 ;  /* 0x000000ffff0d7224 */ /* 0x000fe400078e0000 */
[----:B------:R-:W-:-:S07]  /*29110*/  IMAD.MOV.U32 R2, RZ, RZ, R14 ;  /* 0x000000ffff027224 */ /* 0x000fce00078e000e */
[----:B------:R-:W-:Y:S05]  /*29120*/  WARPSYNC.COLLECTIVE R15, `(.L_x_3643) ;  /* 0x000000000f087348 */ /* 0x000fea0003c00000 */
[----:B------:R0:W1:Y:S02]  /*29130*/  SHFL.IDX P6, R14, R13, R12, R11 ;  /* 0x0000000c0d0e7389 */ /* 0x00006400000c000b */
[----:B01----:R-:W-:Y:S01]  /*29140*/  ENDCOLLECTIVE ;  /* 0x000000000000791b */ /* 0x003fe20003800000 */
.L_x_3643:
[----:B------:R-:W-:Y:S02]  /*29150*/  IMAD.MOV.U32 R13, RZ, RZ, R4 ;  /* 0x000000ffff0d7224 */ /* 0x000fe400078e0004 */
[----:B------:R-:W-:Y:S02]  /*29160*/  IMAD.MOV.U32 R12, RZ, RZ, 0x1 ;  /* 0x00000001ff0c7424 */ /* 0x000fe400078e00ff */
[----:B------:R-:W-:-:S07]  /*29170*/  IMAD.MOV.U32 R3, RZ, RZ, R14 ;  /* 0x000000ffff037224 */ /* 0x000fce00078e000e */
[----:B------:R-:W-:Y:S05]  /*29180*/  WARPSYNC.COLLECTIVE R15, `(.L_x_3644) ;  /* 0x000000000f087348 */ /* 0x000fea0003c00000 */
[----:B------:R0:W1:Y:S02]  /*29190*/  SHFL.IDX P6, R14, R13, R12, R11 ;  /* 0x0000000c0d0e7389 */ /* 0x00006400000c000b */
[----:B01----:R-:W-:Y:S01]  /*291a0*/  ENDCOLLECTIVE ;  /* 0x000000000000791b */ /* 0x003fe20003800000 */
.L_x_3644:
[----:B------:R-:W-:Y:S02]  /*291b0*/  IMAD.MOV.U32 R13, RZ, RZ, R0 ;  /* 0x000000ffff0d7224 */ /* 0x000fe400078e0000 */
[----:B------:R-:W-:-:S05]  /*291c0*/  IMAD R5, R6, R5, RZ ;  /* 0x0000000506057224 */ /* 0x000fca00078e02ff */
[----:B------:R-:W-:-:S13]  /*291d0*/  ISETP.GE.AND P2, PT, R37, R5, PT ;  /* 0x000000052500720c */ /* 0x000fda0003f46270 */
[----:B------:R-:W-:Y:S02]  /*291e0*/  @!P2 LEA R3, P1, R20, R3, 0x1 ;  /* 0x000000031403a211 */ /* 0x000fe400078208ff */
[----:B------:R-:W-:-:S03]  /*291f0*/  @P2 LOP3.LUT R23, R23, 0x2000, RZ, 0xfc, !PT ;  /* 0x0000200017172812 */ /* 0x000fc600078efcff */
[----:B------:R-:W-:Y:S01]  /*29200*/  @!P2 IMAD.X R8, RZ, RZ, R2, P1 ;  /* 0x000000ffff08a224 */ /* 0x000fe200008e0602 */
[----:B------:R-:W-:Y:S01]  /*29210*/  LOP3.LUT R23, R23, 0xffffefff, RZ, 0xc0, !PT ;  /* 0xffffefff17177812 */ /* 0x000fe200078ec0ff */
[----:B------:R-:W-:Y:S02]  /*29220*/  @!P2 IMAD.MOV.U32 R2, RZ, RZ, R3 ;  /* 0x000000ffff02a224 */ /* 0x000fe400078e0003 */
        /* <DEDUP_REMOVED lines=11> */
.L_x_3645:
[----:B------:R-:W-:Y:S01]  /*292e0*/  @P2 LOP3.LUT R23, R23, 0x1000, RZ, 0xfc, !PT ;  /* 0x0000100017172812 */ /* 0x000fe200078efcff */
[----:B------:R-:W-:-:S03]  /*292f0*/  IMAD.MOV.U32 R13, RZ, RZ, R4 ;  /* 0x000000ffff0d7224 */ /* 0x000fc600078e0004 */
[----:B------:R-:W-:Y:S01]  /*29300*/  LOP3.LUT R23, R23, 0xfffff7ff, RZ, 0xc0, !PT ;  /* 0xfffff7ff17177812 */ /* 0x000fe200078ec0ff */
[----:B------:R-:W-:-:S05]  /*29310*/  IMAD.MOV.U32 R12, RZ, RZ, R14 ;  /* 0x000000ffff0c7224 */ /* 0x000fca00078e000e */
[----:B------:R-:W-:-:S05]  /*29320*/  @!P2 LEA R12, P1, R20, R12, 0x1 ;  /* 0x0000000c140ca211 */ /* 0x000fca00078208ff */
[----:B------:R-:W-:Y:S02]  /*29330*/  @!P2 IMAD.X R7, RZ, RZ, R2, P1 ;  /* 0x000000ffff07a224 */ /* 0x000fe400008e0602 */
[----:B------:R-:W-:Y:S02]  /*29340*/  @!P2 IMAD.MOV.U32 R2, RZ, RZ, R12 ;  /* 0x000000ffff02a224 */ /* 0x000fe400078e000c */
[----:B------:R-:W-:Y:S02]  /*29350*/  IMAD.MOV.U32 R12, RZ, RZ, 0x2 ;  /* 0x00000002ff0c7424 */ /* 0x000fe400078e00ff */
[----:B------:R-:W-:-:S07]  /*29360*/  @!P2 IMAD.MOV.U32 R3, RZ, RZ, R7 ;  /* 0x000000ffff03a224 */ /* 0x000fce00078e0007 */
[----:B------:R-:W-:Y:S05]  /*29370*/  WARPSYNC.COLLECTIVE R15, `(.L_x_3646) ;  /* 0x000000000f087348 */ /* 0x000fea0003c00000 */
[----:B------:R0:W1:Y:S02]  /*29380*/  SHFL.IDX P6, R14, R13, R12, R11 ;  /* 0x0000000c0d0e7389 */ /* 0x00006400000c000b */
[----:B01----:R-:W-:Y:S01]  /*29390*/  ENDCOLLECTIVE ;  /* 0x000000000000791b */ /* 0x003fe20003800000 */
.L_x_3646:
        /* <DEDUP_REMOVED lines=11> */
.L_x_3647:
        /* <DEDUP_REMOVED lines=8> */
.L_x_3648:
        /* <DEDUP_REMOVED lines=15> */
.L_x_3649:
[----:B------:R-:W-:Y:S01]  /*295c0*/  @P2 LOP3.LUT R23, R23, 0x200, RZ, 0xfc, !PT ;  /* 0x0000020017172812 */ /* 0x000fe200078efcff */
[----:B------:R-:W-:-:S03]  /*295d0*/  IMAD.MOV.U32 R12, RZ, RZ, 0x4 ;  /* 0x00000004ff0c7424 */ /* 0x000fc600078e00ff */
[----:B------:R-:W-:Y:S01]  /*295e0*/  LOP3.LUT R23, R23, 0xfffffeff, RZ, 0xc0, !PT ;  /* 0xfffffeff17177812 */ /* 0x000fe200078ec0ff */
[----:B------:R-:W-:-:S05]  /*295f0*/  IMAD.MOV.U32 R9, RZ, RZ, R14 ;  /* 0x000000ffff097224 */ /* 0x000fca00078e000e */
[----:B------:R-:W-:-:S05]  /*29600*/  @!P2 LEA R13, P1, R20, R9, 0x1 ;  /* 0x00000009140da211 */ /* 0x000fca00078208ff */
[----:B------:R-:W-:Y:S02]  /*29610*/  @!P2 IMAD.X R11, RZ, RZ, R2, P1 ;  /* 0x000000ffff0ba224 */ /* 0x000fe400008e0602 */
[----:B------:R-:W-:Y:S02]  /*29620*/  @!P2 IMAD.MOV.U32 R2, RZ, RZ, R13 ;  /* 0x000000ffff02a224 */ /* 0x000fe400078e000d */
[----:B------:R-:W-:Y:S02]  /*29630*/  @!P2 IMAD.MOV.U32 R3, RZ, RZ, R11 ;  /* 0x000000ffff03a224 */ /* 0x000fe400078e000b */
[----:B------:R-:W-:Y:S02]  /*29640*/  IMAD.MOV.U32 R13, RZ, RZ, R4 ;  /* 0x000000ffff0d7224 */ /* 0x000fe400078e0004 */
[----:B------:R-:W-:Y:S01]  /*29650*/  IMAD.MOV.U32 R11, RZ, RZ, 0x181f ;  /* 0x0000181fff0b7424 */ /* 0x000fe200078e00ff */
[----:B------:R-:W-:Y:S01]  /*29660*/  @!PT LDS RZ, [RZ] ;  /* 0x00000000fffff984 */ /* 0x000fe20000000800 */
[----:B------:R-:W-:Y:S01]  /*29670*/  @!PT LDS RZ, [RZ] ;  /* 0x00000000fffff984 */ /* 0x000fe20000000800 */
[----:B------:R-:W-:Y:S01]  /*29680*/  @!PT LDS RZ, [RZ] ;  /* 0x00000000fffff984 */ /* 0x000fe20000000800 */
[----:B------:R0:W-:Y:S06]  /*29690*/  @!P2 LDGSTS.E.BYPASS.LTC128B.128 [R25+0x19c00], desc[UR36][R2.64], !P0 ;  /* 0x19c000000219afae */ /* 0x0001ec000c101d64 */
[----:B0-----:R-:W-:Y:S05]  /*296a0*/  WARPSYNC.COLLECTIVE R15, `(.L_x_3650) ;  /* 0x000000000f087348 */ /* 0x001fea0003c00000 */
[----:B------:R1:W2:Y:S02]  /*296b0*/  SHFL.IDX P6, R14, R13, R12, R11 ;  /* 0x0000000c0d0e7389 */ /* 0x0002a400000c000b */
[----:B012---:R-:W-:Y:S01]  /*296c0*/  ENDCOLLECTIVE ;  /* 0x000000000000791b */ /* 0x007fe20003800000 */
.L_x_3650:
[----:B------:R-:W-:-:S05]  /*296d0*/  VIADD R2, R37, 0x40 ;  /* 0x0000004025027836 */ /* 0x000fca0000000000 */
[----:B------:R-:W-:Y:S01]  /*296e0*/  ISETP.GE.AND P2, PT, R2, R5, PT ;  /* 0x000000050200720c */ /* 0x000fe20003f46270 */
[----:B------:R-:W-:Y:S02]  /*296f0*/  IMAD.MOV.U32 R13, RZ, RZ, R0 ;  /* 0x000000ffff0d7224 */ /* 0x000fe400078e0000 */
[----:B------:R-:W-:-:S10]  /*29700*/  IMAD.MOV.U32 R2, RZ, RZ, R14 ;  /* 0x000000ffff027224 */ /* 0x000fd400078e000e */
[----:B------:R-:W-:Y:S05]  /*29710*/  WARPSYNC.COLLECTIVE R15, `(.L_x_3651) ;  /* 0x000000000f087348 */ /* 0x000fea0003c00000 */
[----:B------:R0:W1:Y:S02]  /*29720*/  SHFL.IDX P6, R14, R13, R12, R11 ;  /* 0x0000000c0d0e7389 */ /* 0x00006400000c000b */
[----:B01----:R-:W-:Y:S01]  /*29730*/  ENDCOLLECTIVE ;  /* 0x000000000000791b */ /* 0x003fe20003800000 */
.L_x_3651:
[----:B------:R-:W-:-:S04]  /*29740*/  @P2 LOP3.LUT R23, R23, 0x100, RZ, 0xfc, !PT ;  /* 0x0000010017172812 */ /* 0x000fc800078efcff */
[----:B------:R-:W-:Y:S01]  /*29750*/  LOP3.LUT R23, R23, 0xffffff7f, RZ, 0xc0, !PT ;  /* 0xffffff7f17177812 */ /* 0x000fe200078ec0ff */
[----:B------:R-:W-:Y:S02]  /*29760*/  IMAD.MOV.U32 R13, RZ, RZ, R4 ;  /* 0x000000ffff0d7224 */ /* 0x000fe400078e0004 */
[----:B------:R-:W-:Y:S02]  /*29770*/  IMAD.MOV.U32 R12, RZ, RZ, 0x5 ;  /* 0x00000005ff0c7424 */ /* 0x000fe400078e00ff */
[----:B------:R-:W-:-:S05]  /*29780*/  IMAD.MOV.U32 R9, RZ, RZ, R14 ;  /* 0x000000ffff097224 */ /* 0x000fca00078e000e */
[----:B------:R-:W-:-:S05]  /*29790*/  @!P2 LEA R15, P1, R20, R9, 0x1 ;  /* 0x00000009140fa211 */ /* 0x000fca00078208ff */
[----:B------:R-:W-:Y:S02]  /*297a0*/  @!P2 IMAD.X R14, RZ, RZ, R2, P1 ;  /* 0x000000ffff0ea224 */ /* 0x000fe400008e0602 */
[----:B------:R-:W-:Y:S02]  /*297b0*/  @!P2 IMAD.MOV.U32 R2, RZ, RZ, R15 ;  /* 0x000000ffff02a224 */ /* 0x000fe400078e000f */
[----:B------:R-:W-:Y:S02]  /*297c0*/  IMAD.MOV.U32 R15, RZ, RZ, -0x1 ;  /* 0xffffffffff0f7424 */ /* 0x000fe400078e00ff */
[----:B------:R-:W-:-:S07]  /*297d0*/  @!P2 IMAD.MOV.U32 R3, RZ, RZ, R14 ;  /* 0x000000ffff03a224 */ /* 0x000fce00078e000e */
[----:B------:R-:W-:Y:S05]  /*297e0*/  WARPSYNC.COLLECTIVE R15, `(.L_x_3652) ;  /* 0x000000000f087348 */ /* 0x000fea0003c00000 */
[----:B------:R0:W1:Y:S02]  /*297f0*/  SHFL.IDX P6, R14, R13, R12, R11 ;  /* 0x0000000c0d0e7389 */ /* 0x00006400000c000b */
[----:B01----:R-:W-:Y:S01]  /*29800*/  ENDCOLLECTIVE ;  /* 0x000000000000791b */ /* 0x003fe20003800000 */
.L_x_3652:
        /* <DEDUP_REMOVED lines=11> */
.L_x_3653:
        /* <DEDUP_REMOVED lines=8> */
.L_x_3654:
        /* <DEDUP_REMOVED lines=13> */
.L_x_3655:
        /* <DEDUP_REMOVED lines=9> */
.L_x_3656:
        /* <DEDUP_REMOVED lines=13> */
.L_x_3657:
[----:B------:R-:W-:Y:S01]  /*29b70*/  IMAD.MOV.U32 R0, RZ, RZ, R14 ;  /* 0x000000ffff007224 */ /* 0x000fe200078e000e */
[----:B------:R-:W-:Y:S06]  /*29b80*/  BRA `(.L_x_3658) ;  /* 0xffffffb400007947 */ /* 0x000fec000383ffff */
.L_x_3566:
        /* <DEDUP_REMOVED lines=8> */
.L_x_3660:
[----:B------:R-:W-:Y:S05]  /*29c10*/  BSYNC B0 ;  /* 0x0000000000007941 */ /* 0x000fea0003800000 */
.L_x_3659:
        /* <DEDUP_REMOVED lines=9> */
.L_x_3661:
[----:B------:R-:W-:Y:S02]  /*29cb0*/  IMAD.MOV.U32 R13, RZ, RZ, R4 ;  /* 0x000000ffff0d7224 */ /* 0x000fe400078e0004 */
[----:B------:R-:W-:Y:S02]  /*29cc0*/  IMAD.MOV.U32 R12, RZ, RZ, 0x1 ;  /* 0x00000001ff0c7424 */ /* 0x000fe400078e00ff */
[----:B------:R-:W-:-:S07]  /*29cd0*/  IMAD.MOV.U32 R3, RZ, RZ, R14 ;  /* 0x000000ffff037224 */ /* 0x000fce00078e000e */
[----:B------:R-:W-:Y:S05]  /*29ce0*/  WARPSYNC.COLLECTIVE R15, `(.L_x_3662) ;  /* 0x000000000f087348 */ /* 0x000fea0003c00000 */
[----:B------:R0:W1:Y:S02]  /*29cf0*/  SHFL.IDX P6, R14, R13, R12, R11 ;  /* 0x0000000c0d0e7389 */ /* 0x00006400000c000b */
[----:B01----:R-:W-:Y:S01]  /*29d00*/  ENDCOLLECTIVE ;  /* 0x000000000000791b */ /* 0x003fe20003800000 */
.L_x_3662:
        /* <DEDUP_REMOVED lines=10> */
.L_x_3663:
        /* <DEDUP_REMOVED lines=21> */
.L_x_3664:
[----:B------:R-:W-:Y:S02]  /*29f00*/  IMAD.MOV.U32 R13, RZ, RZ, R0 ;  /* 0x000000ffff0d7224 */ /* 0x000fe400078e0000 */
[----:B------:R-:W-:-:S07]  /*29f10*/  IMAD.MOV.U32 R5, RZ, RZ, R14 ;  /* 0x000000ffff057224 */ /* 0x000fce00078e000e */
[----:B------:R-:W-:Y:S05]  /*29f20*/  WARPSYNC.COLLECTIVE R15, `(.L_x_3665) ;  /* 0x000000000f087348 */ /* 0x000fea0003c00000 */
[----:B------:R0:W1:Y:S02]  /*29f30*/  SHFL.IDX P6, R14, R13, R12, R11 ;  /* 0x0000000c0d0e7389 */ /* 0x00006400000c000b */
[----:B01----:R-:W-:Y:S01]  /*29f40*/  ENDCOLLECTIVE ;  /* 0x000000000000791b */ /* 0x003fe20003800000 */
.L_x_3665:
[----:B------:R-:W-:Y:S02]  /*29f50*/  IMAD.MOV.U32 R13, RZ, RZ, R4 ;  /* 0x000000ffff0d7224 */ /* 0x000fe400078e0004 */
[----:B------:R-:W-:Y:S02]  /*29f60*/  IMAD.MOV.U32 R12, RZ, RZ, 0x3 ;  /* 0x00000003ff0c7424 */ /* 0x000fe400078e00ff */
[----:B------:R-:W-:-:S07]  /*29f70*/  IMAD.MOV.U32 R2, RZ, RZ, R14 ;  /* 0x000000ffff027224 */ /* 0x000fce00078e000e */
[----:B------:R-:W-:Y:S05]  /*29f80*/  WARPSYNC.COLLECTIVE R15, `(.L_x_3666) ;  /* 0x000000000f087348 */ /* 0x000fea0003c00000 */
[----:B------:R0:W1:Y:S02]  /*29f90*/  SHFL.IDX P6, R14, R13, R12, R11 ;  /* 0x0000000c0d0e7389 */ /* 0x00006400000c000b */
[----:B01----:R-:W-:Y:S01]  /*29fa0*/  ENDCOLLECTIVE ;  /* 0x000000000000791b */ /* 0x003fe20003800000 */
.L_x_3666:
        /* <DEDUP_REMOVED lines=15> */
.L_x_3667:
        /* <DEDUP_REMOVED lines=16> */
.L_x_3668:
[----:B------:R-:W-:Y:S02]  /*2a1a0*/  IMAD.MOV.U32 R13, RZ, RZ, R0 ;  /* 0x000000ffff0d7224 */ /* 0x000fe400078e0000 */
[----:B------:R-:W-:-:S07]  /*2a1b0*/  IMAD.MOV.U32 R5, RZ, RZ, R14 ;  /* 0x000000ffff057224 */ /* 0x000fce00078e000e */
[----:B------:R-:W-:Y:S05]  /*2a1c0*/  WARPSYNC.COLLECTIVE R15, `(.L_x_3669) ;  /* 0x000000000f087348 */ /* 0x000fea0003c00000 */
[----:B------:R0:W1:Y:S02]  /*2a1d0*/  SHFL.IDX P6, R14, R13, R12, R11 ;  /* 0x0000000c0d0e7389 */ /* 0x00006400000c000b */
[----:B01----:R-:W-:Y:S01]  /*2a1e0*/  ENDCOLLECTIVE ;  /* 0x000000000000791b */ /* 0x003fe20003800000 */
.L_x_3669:
[----:B------:R-:W-:Y:S02]  /*2a1f0*/  IMAD.MOV.U32 R13, RZ, RZ, R4 ;  /* 0x000000ffff0d7224 */ /* 0x000fe400078e0004 */
[----:B------:R-:W-:Y:S02]  /*2a200*/  IMAD.MOV.U32 R12, RZ, RZ, 0x5 ;  /* 0x00000005ff0c7424 */ /* 0x000fe400078e00ff */
[----:B------:R-:W-:-:S07]  /*2a210*/  IMAD.MOV.U32 R2, RZ, RZ, R14 ;  /* 0x000000ffff027224 */ /* 0x000fce00078e000e */
[----:B------:R-:W-:Y:S05]  /*2a220*/  WARPSYNC.COLLECTIVE R15, `(.L_x_3670) ;  /* 0x000000000f087348 */ /* 0x000fea0003c00000 */
[----:B------:R0:W1:Y:S02]  /*2a230*/  SHFL.IDX P6, R14, R13, R12, R11 ;  /* 0x0000000c0d0e7389 */ /* 0x00006400000c000b */
[----:B01----:R-:W-:Y:S01]  /*2a240*/  ENDCOLLECTIVE ;  /* 0x000000000000791b */ /* 0x003fe20003800000 */
.L_x_3670:
        /* <DEDUP_REMOVED lines=15> */
.L_x_3671:
        /* <DEDUP_REMOVED lines=16> */
.L_x_3672:
[----:B------:R-:W-:Y:S02]  /*2a440*/  IMAD.MOV.U32 R13, RZ, RZ, R0 ;  /* 0x000000ffff0d7224 */ /* 0x000fe400078e0000 */
[----:B------:R-:W-:-:S07]  /*2a450*/  IMAD.MOV.U32 R5, RZ, RZ, R14 ;  /* 0x000000ffff057224 */ /* 0x000fce00078e000e */
[----:B------:R-:W-:Y:S05]  /*2a460*/  WARPSYNC.COLLECTIVE R15, `(.L_x_3673) ;  /* 0x000000000f087348 */ /* 0x000fea0003c00000 */
[----:B------:R0:W1:Y:S02]  /*2a470*/  SHFL.IDX P6, R14, R13, R12, R11 ;  /* 0x0000000c0d0e7389 */ /* 0x00006400000c000b */
[----:B01----:R-:W-:Y:S01]  /*2a480*/  ENDCOLLECTIVE ;  /* 0x000000000000791b */ /* 0x003fe20003800000 */
.L_x_3673:
[----:B------:R-:W-:Y:S02]  /*2a490*/  IMAD.MOV.U32 R13, RZ, RZ, R4 ;  /* 0x000000ffff0d7224 */ /* 0x000fe400078e0004 */
[----:B------:R-:W-:Y:S02]  /*2a4a0*/  IMAD.MOV.U32 R12, RZ, RZ, 0x7 ;  /* 0x00000007ff0c7424 */ /* 0x000fe400078e00ff */
[----:B------:R-:W-:-:S07]  /*2a4b0*/  IMAD.MOV.U32 R2, RZ, RZ, R14 ;  /* 0x000000ffff027224 */ /* 0x000fce00078e000e */
[----:B------:R-:W-:Y:S05]  /*2a4c0*/  WARPSYNC.COLLECTIVE R15, `(.L_x_3674) ;  /* 0x000000000f087348 */ /* 0x000fea0003c00000 */
[----:B------:R0:W1:Y:S02]  /*2a4d0*/  SHFL.IDX P6, R14, R13, R12, R11 ;  /* 0x0000000c0d0e7389 */ /* 0x00006400000c000b */
[----:B01----:R-:W-:Y:S01]  /*2a4e0*/  ENDCOLLECTIVE ;  /* 0x000000000000791b */ /* 0x003fe20003800000 */
.L_x_3674:
        /* <DEDUP_REMOVED lines=14> */
.L_x_3675:
[----:B------:R-:W-:Y:S05]  /*2a5d0*/  BRA `(.L_x_3676) ;  /* 0xffffffb4002c7947 */ /* 0x000fea000383ffff */
.L_x_3571:
[----:B0-----:R0:W3:Y:S02]  /*2a5e0*/  SYNCS.PHASECHK.TRANS64.TRYWAIT P0, [R22+URZ+0x32420], R3 ;  /* 0x03242003160075a7 */ /* 0x0010e4000800017f */
[----:B---3--:R-:W-:Y:S05]  /*2a5f0*/  @!P0 NANOSLEEP.SYNCS 0x989680 ;  /* 0x009896800000895d */ /* 0x008fea0003900000 */
[----:B------:R-:W3:Y:S02]  /*2a600*/  @!P0 SYNCS.PHASECHK.TRANS64 P0, [R22+URZ+0x32420], R3 ;  /* 0x03242003160085a7 */ /* 0x000ee4000800007f */
[----:B---3--:R-:W-:Y:S05]  /*2a610*/  @!P0 BRA `(.L_x_3571) ;  /* 0xfffffffc00f08947 */ /* 0x008fea000383ffff */
[----:B------:R-:W-:Y:S05]  /*2a620*/  BRA `(.L_x_3677) ;  /* 0xffffffb4009c7947 */ /* 0x000fea000383ffff */
.L_x_3574:
[----:B---3--:R3:W4:Y:S02]  /*2a630*/  SYNCS.PHASECHK.TRANS64.TRYWAIT P0, [R17+URZ+0x32460], R0 ;  /* 0x03246000110075a7 */ /* 0x008724000800017f */
[----:B----4-:R-:W-:Y:S05]  /*2a640*/  @!P0 NANOSLEEP.SYNCS 0x989680 ;  /* 0x009896800000895d */ /* 0x010fea0003900000 */
[----:B------:R-:W4:Y:S02]  /*2a650*/  @!P0 SYNCS.PHASECHK.TRANS64 P0, [R17+URZ+0x32460], R0 ;  /* 0x03246000110085a7 */ /* 0x000f24000800007f */
[----:B----4-:R-:W-:Y:S05]  /*2a660*/  @!P0 BRA `(.L_x_3574) ;  /* 0xfffffffc00f08947 */ /* 0x010fea000383ffff */
[----:B------:R-:W-:Y:S05]  /*2a670*/  BRA `(.L_x_3678) ;  /* 0xffffffb400a87947 */ /* 0x000fea000383ffff */
.L_x_3575:
        /* <DEDUP_REMOVED lines=8> */
.L_x_3680:
[----:B------:R-:W-:Y:S05]  /*2a700*/  BSYNC B0 ;  /* 0x0000000000007941 */ /* 0x000fea0003800000 */
.L_x_3679:
        /* <DEDUP_REMOVED lines=13> */
.L_x_3681:
        /* <DEDUP_REMOVED lines=9> */
.L_x_3682:
        /* <DEDUP_REMOVED lines=17> */
.L_x_3683:
[----:B------:R-:W-:Y:S02]  /*2a980*/  IMAD.MOV.U32 R13, RZ, RZ, R6 ;  /* 0x000000ffff0d7224 */ /* 0x000fe400078e0006 */
[----:B------:R-:W-:Y:S01]  /*2a990*/  IMAD.MOV.U32 R12, RZ, RZ, 0x2 ;  /* 0x00000002ff0c7424 */ /* 0x000fe200078e00ff */
[----:B------:R-:W-:-:S13]  /*2a9a0*/  IADD3 R2, P3, R14, R0, RZ ;  /* 0x000000000e027210 */ /* 0x000fda0007f7e0ff */
[----:B------:R-:W-:Y:S05]  /*2a9b0*/  WARPSYNC.COLLECTIVE R15, `(.L_x_3684) ;  /* 0x000000000f087348 */ /* 0x000fea0003c00000 */
[----:B------:R0:W1:Y:S02]  /*2a9c0*/  SHFL.IDX P6, R14, R13, R12, R11 ;  /* 0x0000000c0d0e7389 */ /* 0x00006400000c000b */
[----:B01----:R-:W-:Y:S01]  /*2a9d0*/  ENDCOLLECTIVE ;  /* 0x000000000000791b */ /* 0x003fe20003800000 */
.L_x_3684:
        /* <DEDUP_REMOVED lines=17> */
.L_x_3685:
[----:B------:R-:W-:Y:S02]  /*2aaf0*/  IMAD.MOV.U32 R13, RZ, RZ, R6 ;  /* 0x000000ffff0d7224 */ /* 0x000fe400078e0006 */
[----:B------:R-:W-:Y:S01]  /*2ab00*/  IMAD.MOV.U32 R12, RZ, RZ, 0x3 ;  /* 0x00000003ff0c7424 */ /* 0x000fe200078e00ff */
[----:B------:R-:W-:-:S13]  /*2ab10*/  IADD3 R2, P3, R14, R0, RZ ;  /* 0x000000000e027210 */ /* 0x000fda0007f7e0ff */
[----:B------:R-:W-:Y:S05]  /*2ab20*/  WARPSYNC.COLLECTIVE R15, `(.L_x_3686) ;  /* 0x000000000f087348 */ /* 0x000fea0003c00000 */
[----:B------:R0:W1:Y:S02]  /*2ab30*/  SHFL.IDX P6, R14, R13, R12, R11 ;  /* 0x0000000c0d0e7389 */ /* 0x00006400000c000b */
[----:B01----:R-:W-:Y:S01]  /*2ab40*/  ENDCOLLECTIVE ;  /* 0x000000000000791b */ /* 0x003fe20003800000 */
.L_x_3686:
        /* <DEDUP_REMOVED lines=17> */
.L_x_3687:
[----:B------:R-:W-:Y:S02]  /*2ac60*/  IMAD.MOV.U32 R13, RZ, RZ, R6 ;  /* 0x000000ffff0d7224 */ /* 0x000fe400078e0006 */
[----:B------:R-:W-:Y:S01]  /*2ac70*/  IMAD.MOV.U32 R12, RZ, RZ, 0x4 ;  /* 0x00000004ff0c7424 */ /* 0x000fe200078e00ff */
[----:B------:R-:W-:-:S13]  /*2ac80*/  IADD3 R2, P3, R14, R0, RZ ;  /* 0x000000000e027210 */ /* 0x000fda0007f7e0ff */
[----:B------:R-:W-:Y:S05]  /*2ac90*/  WARPSYNC.COLLECTIVE R15, `(.L_x_3688) ;  /* 0x000000000f087348 */ /* 0x000fea0003c00000 */
[----:B------:R0:W1:Y:S02]  /*2aca0*/  SHFL.IDX P6, R14, R13, R12, R11 ;  /* 0x0000000c0d0e7389 */ /* 0x00006400000c000b */
[----:B01----:R-:W-:Y:S01]  /*2acb0*/  ENDCOLLECTIVE ;  /* 0x000000000000791b */ /* 0x003fe20003800000 */
.L_x_3688:
        /* <DEDUP_REMOVED lines=17> */
.L_x_3689:
[----:B------:R-:W-:Y:S02]  /*2add0*/  IMAD.MOV.U32 R13, RZ, RZ, R6 ;  /* 0x000000ffff0d7224 */ /* 0x000fe400078e0006 */
[----:B------:R-:W-:Y:S01]  /*2ade0*/  IMAD.MOV.U32 R12, RZ, RZ, 0x5 ;  /* 0x00000005ff0c7424 */ /* 0x000fe200078e00ff */
[----:B------:R-:W-:-:S13]  /*2adf0*/  IADD3 R2, P3, R14, R0, RZ ;  /* 0x000000000e027210 */ /* 0x000fda0007f7e0ff */
[----:B------:R-:W-:Y:S05]  /*2ae00*/  WARPSYNC.COLLECTIVE R15, `(.L_x_3690) ;  /* 0x000000000f087348 */ /* 0x000fea0003c00000 */
[----:B------:R0:W1:Y:S02]  /*2ae10*/  SHFL.IDX P6, R14, R13, R12, R11 ;  /* 0x0000000c0d0e7389 */ /* 0x00006400000c000b */
[----:B01----:R-:W-:Y:S01]  /*2ae20*/  ENDCOLLECTIVE ;  /* 0x000000000000791b */ /* 0x003fe20003800000 */
.L_x_3690:
        /* <DEDUP_REMOVED lines=12> */
.L_x_3691:
        /* <DEDUP_REMOVED lines=9> */
.L_x_3582:
[----:B0-----:R0:W1:Y:S02]  /*2af80*/  SYNCS.PHASECHK.TRANS64.TRYWAIT P0, [R6+URZ+0x32440], R21 ;  /* 0x03244015060075a7 */ /* 0x001064000800017f */
[----:B-1----:R-:W-:Y:S05]  /*2af90*/  @!P0 NANOSLEEP.SYNCS 0x989680 ;  /* 0x009896800000895d */ /* 0x002fea0003900000 */
[----:B------:R-:W1:Y:S02]  /*2afa0*/  @!P0 SYNCS.PHASECHK.TRANS64 P0, [R6+URZ+0x32440], R21 ;  /* 0x03244015060085a7 */ /* 0x000e64000800007f */
[----:B-1----:R-:W-:Y:S05]  /*2afb0*/  @!P0 BRA `(.L_x_3582) ;  /* 0xfffffffc00f08947 */ /* 0x002fea000383ffff */
[----:B------:R-:W-:Y:S05]  /*2afc0*/  BRA `(.L_x_3693) ;  /* 0xffffffb800347947 */ /* 0x000fea000383ffff */
.L_x_3583:
        /* <DEDUP_REMOVED lines=8> */
.L_x_3695:
[----:B------:R-:W-:Y:S05]  /*2b050*/  BSYNC B1 ;  /* 0x0000000000017941 */ /* 0x000fea0003800000 */
.L_x_3694:
        /* <DEDUP_REMOVED lines=9> */
.L_x_3696:
[----:B------:R-:W-:Y:S02]  /*2b0f0*/  IMAD.MOV.U32 R13, RZ, RZ, R9 ;  /* 0x000000ffff0d7224 */ /* 0x000fe400078e0009 */
[----:B------:R-:W-:Y:S02]  /*2b100*/  IMAD.MOV.U32 R12, RZ, RZ, 0x1 ;  /* 0x00000001ff0c7424 */ /* 0x000fe400078e00ff */
[----:B------:R-:W-:-:S07]  /*2b110*/  IMAD.MOV.U32 R2, RZ, RZ, R14 ;  /* 0x000000ffff027224 */ /* 0x000fce00078e000e */
[----:B------:R-:W-:Y:S05]  /*2b120*/  WARPSYNC.COLLECTIVE R15, `(.L_x_3697) ;  /* 0x000000000f087348 */ /* 0x000fea0003c00000 */
[----:B------:R0:W1:Y:S02]  /*2b130*/  SHFL.IDX P6, R14, R13, R12, R11 ;  /* 0x0000000c0d0e7389 */ /* 0x00006400000c000b */
[----:B01----:R-:W-:Y:S01]  /*2b140*/  ENDCOLLECTIVE ;  /* 0x000000000000791b */ /* 0x003fe20003800000 */
.L_x_3697:
        /* <DEDUP_REMOVED lines=11> */
.L_x_3698:
[----:B------:R-:W-:Y:S02]  /*2b200*/  IMAD.MOV.U32 R13, RZ, RZ, R9 ;  /* 0x000000ffff0d7224 */ /* 0x000fe400078e0009 */
[----:B------:R-:W-:Y:S02]  /*2b210*/  IMAD.MOV.U32 R12, RZ, RZ, 0x2 ;  /* 0x00000002ff0c7424 */ /* 0x000fe400078e00ff */
[----:B------:R-:W-:-:S07]  /*2b220*/  IMAD.MOV.U32 R2, RZ, RZ, R14 ;  /* 0x000000ffff027224 */ /* 0x000fce00078e000e */
[----:B------:R-:W-:Y:S05]  /*2b230*/  WARPSYNC.COLLECTIVE R15, `(.L_x_3699) ;  /* 0x000000000f087348 */ /* 0x000fea0003c00000 */
[----:B------:R0:W1:Y:S02]  /*2b240*/  SHFL.IDX P6, R14, R13, R12, R11 ;  /* 0x0000000c0d0e7389 */ /* 0x00006400000c000b */
[----:B01----:R-:W-:Y:S01]  /*2b250*/  ENDCOLLECTIVE ;  /* 0x000000000000791b */ /* 0x003fe20003800000 */
.L_x_3699:
        /* <DEDUP_REMOVED lines=11> */
.L_x_3700:
[----:B------:R-:W-:Y:S02]  /*2b310*/  IMAD.MOV.U32 R13, RZ, RZ, R9 ;  /* 0x000000ffff0d7224 */ /* 0x000fe400078e0009 */
[----:B------:R-:W-:Y:S02]  /*2b320*/  IMAD.MOV.U32 R12, RZ, RZ, 0x3 ;  /* 0x00000003ff0c7424 */ /* 0x000fe400078e00ff */
[----:B------:R-:W-:-:S07]  /*2b330*/  IMAD.MOV.U32 R2, RZ, RZ, R14 ;  /* 0x000000ffff027224 */ /* 0x000fce00078e000e */
[----:B------:R-:W-:Y:S05]  /*2b340*/  WARPSYNC.COLLECTIVE R15, `(.L_x_3701) ;  /* 0x000000000f087348 */ /* 0x000fea0003c00000 */
[----:B------:R0:W1:Y:S02]  /*2b350*/  SHFL.IDX P6, R14, R13, R12, R11 ;  /* 0x0000000c0d0e7389 */ /* 0x00006400000c000b */
[----:B01----:R-:W-:Y:S01]  /*2b360*/  ENDCOLLECTIVE ;  /* 0x000000000000791b */ /* 0x003fe20003800000 */
.L_x_3701:
        /* <DEDUP_REMOVED lines=11> */
.L_x_3702:
[----:B------:R-:W-:Y:S02]  /*2b420*/  IMAD.MOV.U32 R13, RZ, RZ, R9 ;  /* 0x000000ffff0d7224 */ /* 0x000fe400078e0009 */
[----:B------:R-:W-:Y:S02]  /*2b430*/  IMAD.MOV.U32 R12, RZ, RZ, 0x4 ;  /* 0x00000004ff0c7424 */ /* 0x000fe400078e00ff */
[----:B------:R-:W-:-:S07]  /*2b440*/  IMAD.MOV.U32 R2, RZ, RZ, R14 ;  /* 0x000000ffff027224 */ /* 0x000fce00078e000e */
[----:B------:R-:W-:Y:S05]  /*2b450*/  WARPSYNC.COLLECTIVE R15, `(.L_x_3703) ;  /* 0x000000000f087348 */ /* 0x000fea0003c00000 */
[----:B------:R0:W1:Y:S02]  /*2b460*/  SHFL.IDX P6, R14, R13, R12, R11 ;  /* 0x0000000c0d0e7389 */ /* 0x00006400000c000b */
[----:B01----:R-:W-:Y:S01]  /*2b470*/  ENDCOLLECTIVE ;  /* 0x000000000000791b */ /* 0x003fe20003800000 */
.L_x_3703:
        /* <DEDUP_REMOVED lines=11> */
.L_x_3704:
[----:B------:R-:W-:Y:S02]  /*2b530*/  IMAD.MOV.U32 R13, RZ, RZ, R9 ;  /* 0x000000ffff0d7224 */ /* 0x000fe400078e0009 */
[----:B------:R-:W-:Y:S02]  /*2b540*/  IMAD.MOV.U32 R12, RZ, RZ, 0x5 ;  /* 0x00000005ff0c7424 */ /* 0x000fe400078e00ff */
[----:B------:R-:W-:-:S07]  /*2b550*/  IMAD.MOV.U32 R2, RZ, RZ, R14 ;  /* 0x000000ffff027224 */ /* 0x000fce00078e000e */
[----:B------:R-:W-:Y:S05]  /*2b560*/  WARPSYNC.COLLECTIVE R15, `(.L_x_3705) ;  /* 0x000000000f087348 */ /* 0x000fea0003c00000 */
[----:B------:R0:W1:Y:S02]  /*2b570*/  SHFL.IDX P6, R14, R13, R12, R11 ;  /* 0x0000000c0d0e7389 */ /* 0x00006400000c000b */
[----:B01----:R-:W-:Y:S01]  /*2b580*/  ENDCOLLECTIVE ;  /* 0x000000000000791b */ /* 0x003fe20003800000 */
.L_x_3705:
        /* <DEDUP_REMOVED lines=11> */
.L_x_3706:
[----:B------:R-:W-:Y:S01]  /*2b640*/  IMAD.MOV.U32 R2, RZ, RZ, R14 ;  /* 0x000000ffff027224 */ /* 0x000fe200078e000e */
[----:B------:R-:W-:Y:S06]  /*2b650*/  BRA `(.L_x_3707) ;  /* 0xffffffb400647947 */ /* 0x000fec000383ffff */
.L_x_3588:
[----:B----4-:R4:W0:Y:S02]  /*2b660*/  SYNCS.PHASECHK.TRANS64.TRYWAIT P0, [R6+URZ+0x32460], R21 ;  /* 0x03246015060075a7 */ /* 0x010824000800017f */
[----:B0-----:R-:W-:Y:S05]  /*2b670*/  @!P0 NANOSLEEP.SYNCS 0x989680 ;  /* 0x009896800000895d */ /* 0x001fea0003900000 */
[----:B------:R-:W0:Y:S02]  /*2b680*/  @!P0 SYNCS.PHASECHK.TRANS64 P0, [R6+URZ+0x32460], R21 ;  /* 0x03246015060085a7 */ /* 0x000e24000800007f */
[----:B0-----:R-:W-:Y:S05]  /*2b690*/  @!P0 BRA `(.L_x_3588) ;  /* 0xfffffffc00f08947 */ /* 0x001fea000383ffff */
[----:B------:R-:W-:Y:S05]  /*2b6a0*/  BRA `(.L_x_3708) ;  /* 0xffffffb400b07947 */ /* 0x000fea000383ffff */
.L_x_3589:
[----:B------:R-:W-:Y:S01]  /*2b6b0*/  BSSY B1, `(.L_x_3709) ;  /* 0x0000008000017945 */ /* 0x000fe20003800000 */
[----:B------:R-:W-:Y:S02]  /*2b6c0*/  IMAD.MOV.U32 R13, RZ, RZ, R9 ;  /* 0x000000ffff0d7224 */ /* 0x000fe400078e0009 */
[----:B------:R-:W-:Y:S02]  /*2b6d0*/  IMAD.MOV.U32 R12, RZ, RZ, RZ ;  /* 0x000000ffff0c7224 */ /* 0x000fe400078e00ff */
[----:B------:R-:W-:Y:S02]  /*2b6e0*/  IMAD.MOV.U32 R11, RZ, RZ, 0x181f ;  /* 0x0000181fff0b7424 */ /* 0x000fe400078e00ff */
[----:B------:R-:W-:-:S07]  /*2b6f0*/  IMAD.MOV.U32 R15, RZ, RZ, -0x1 ;  /* 0xffffffffff0f7424 */ /* 0x000fce00078e00ff */
[----:B0--34-:R-:W-:Y:S05]  /*2b700*/  WARPSYNC.COLLECTIVE R15, `(.L_x_3710) ;  /* 0x000000000f087348 */ /* 0x019fea0003c00000 */
[----:B------:R1:W2:Y:S02]  /*2b710*/  SHFL.IDX P6, R14, R13, R12, R11 ;  /* 0x0000000c0d0e7389 */ /* 0x0002a400000c000b */
[----:B01234-:R-:W-:Y:S01]  /*2b720*/  ENDCOLLECTIVE ;  /* 0x000000000000791b */ /* 0x01ffe20003800000 */
.L_x_3710:
[----:B------:R-:W-:Y:S05]  /*2b730*/  BSYNC B1 ;  /* 0x0000000000017941 */ /* 0x000fea0003800000 */
.L_x_3709:
        /* <DEDUP_REMOVED lines=9> */
.L_x_3711:
[----:B------:R-:W-:Y:S02]  /*2b7d0*/  IMAD.MOV.U32 R13, RZ, RZ, R9 ;  /* 0x000000ffff0d7224 */ /* 0x000fe400078e0009 */
[----:B------:R-:W-:Y:S01]  /*2b7e0*/  IMAD.MOV.U32 R12, RZ, RZ, 0x1 ;  /* 0x00000001ff0c7424 */ /* 0x000fe200078e00ff */
[----:B------:R-:W-:-:S13]  /*2b7f0*/  IADD3 R2, P0, R14, R0, RZ ;  /* 0x000000000e027210 */ /* 0x000fda0007f1e0ff */
[----:B------:R-:W-:Y:S05]  /*2b800*/  WARPSYNC.COLLECTIVE R15, `(.L_x_3712) ;  /* 0x000000000f087348 */ /* 0x000fea0003c00000 */
[----:B------:R0:W1:Y:S02]  /*2b810*/  SHFL.IDX P6, R14, R13, R12, R11 ;  /* 0x0000000c0d0e7389 */ /* 0x00006400000c000b */
[----:B01----:R-:W-:Y:S01]  /*2b820*/  ENDCOLLECTIVE ;  /* 0x000000000000791b */ /* 0x003fe20003800000 */
.L_x_3712:
        /* <DEDUP_REMOVED lines=13> */
.L_x_3713:
[----:B------:R-:W-:Y:S02]  /*2b900*/  IMAD.MOV.U32 R13, RZ, RZ, R9 ;  /* 0x000000ffff0d7224 */ /* 0x000fe400078e0009 */
[----:B------:R-:W-:Y:S01]  /*2b910*/  IMAD.MOV.U32 R12, RZ, RZ, 0x2 ;  /* 0x00000002ff0c7424 */ /* 0x000fe200078e00ff */
[----:B------:R-:W-:-:S13]  /*2b920*/  IADD3 R2, P0, R14, R0, RZ ;  /* 0x000000000e027210 */ /* 0x000fda0007f1e0ff */
[----:B------:R-:W-:Y:S05]  /*2b930*/  WARPSYNC.COLLECTIVE R15, `(.L_x_3714) ;  /* 0x000000000f087348 */ /* 0x000fea0003c00000 */
[----:B------:R0:W1:Y:S02]  /*2b940*/  SHFL.IDX P6, R14, R13, R12, R11 ;  /* 0x0000000c0d0e7389 */ /* 0x00006400000c000b */
[----:B01----:R-:W-:Y:S01]  /*2b950*/  ENDCOLLECTIVE ;  /* 0x000000000000791b */ /* 0x003fe20003800000 */
.L_x_3714:
        /* <DEDUP_REMOVED lines=13> */
.L_x_3715:
[----:B------:R-:W-:Y:S02]  /*2ba30*/  IMAD.MOV.U32 R13, RZ, RZ, R9 ;  /* 0x000000ffff0d7224 */ /* 0x000fe400078e0009 */
[----:B------:R-:W-:Y:S01]  /*2ba40*/  IMAD.MOV.U32 R12, RZ, RZ, 0x3 ;  /* 0x00000003ff0c7424 */ /* 0x000fe200078e00ff */
[----:B------:R-:W-:-:S13]  /*2ba50*/  IADD3 R2, P0, R14, R0, RZ ;  /* 0x000000000e027210 */ /* 0x000fda0007f1e0ff */
[----:B------:R-:W-:Y:S05]  /*2ba60*/  WARPSYNC.COLLECTIVE R15, `(.L_x_3716) ;  /* 0x000000000f087348 */ /* 0x000fea0003c00000 */
[----:B------:R0:W1:Y:S02]  /*2ba70*/  SHFL.IDX P6, R14, R13, R12, R11 ;  /* 0x0000000c0d0e7389 */ /* 0x00006400000c000b */
[----:B01----:R-:W-:Y:S01]  /*2ba80*/  ENDCOLLECTIVE ;  /* 0x000000000000791b */ /* 0x003fe20003800000 */
.L_x_3716:
        /* <DEDUP_REMOVED lines=13> */
.L_x_3717:
[----:B------:R-:W-:Y:S02]  /*2bb60*/  IMAD.MOV.U32 R13, RZ, RZ, R9 ;  /* 0x000000ffff0d7224 */ /* 0x000fe400078e0009 */
[----:B------:R-:W-:Y:S01]  /*2bb70*/  IMAD.MOV.U32 R12, RZ, RZ, 0x4 ;  /* 0x00000004ff0c7424 */ /* 0x000fe200078e00ff */
[----:B------:R-:W-:-:S13]  /*2bb80*/  IADD3 R2, P0, R14, R0, RZ ;  /* 0x000000000e027210 */ /* 0x000fda0007f1e0ff */
[----:B------:R-:W-:Y:S05]  /*2bb90*/  WARPSYNC.COLLECTIVE R15, `(.L_x_3718) ;  /* 0x000000000f087348 */ /* 0x000fea0003c00000 */
[----:B------:R0:W1:Y:S02]  /*2bba0*/  SHFL.IDX P6, R14, R13, R12, R11 ;  /* 0x0000000c0d0e7389 */ /* 0x00006400000c000b */
[----:B01----:R-:W-:Y:S01]  /*2bbb0*/  ENDCOLLECTIVE ;  /* 0x000000000000791b */ /* 0x003fe20003800000 */
.L_x_3718:
        /* <DEDUP_REMOVED lines=13> */
.L_x_3719:
[----:B------:R-:W-:Y:S02]  /*2bc90*/  IMAD.MOV.U32 R13, RZ, RZ, R9 ;  /* 0x000000ffff0d7224 */ /* 0x000fe400078e0009 */
[----:B------:R-:W-:Y:S01]  /*2bca0*/  IMAD.MOV.U32 R12, RZ, RZ, 0x5 ;  /* 0x00000005ff0c7424 */ /* 0x000fe200078e00ff */
[----:B------:R-:W-:-:S13]  /*2bcb0*/  IADD3 R2, P0, R14, R0, RZ ;  /* 0x000000000e027210 */ /* 0x000fda0007f1e0ff */
[----:B------:R-:W-:Y:S05]  /*2bcc0*/  WARPSYNC.COLLECTIVE R15, `(.L_x_3720) ;  /* 0x000000000f087348 */ /* 0x000fea0003c00000 */
[----:B------:R0:W1:Y:S02]  /*2bcd0*/  SHFL.IDX P6, R14, R13, R12, R11 ;  /* 0x0000000c0d0e7389 */ /* 0x00006400000c000b */
[----:B01----:R-:W-:Y:S01]  /*2bce0*/  ENDCOLLECTIVE ;  /* 0x000000000000791b */ /* 0x003fe20003800000 */
.L_x_3720:
        /* <DEDUP_REMOVED lines=13> */
.L_x_3721:
[----:B------:R-:W-:Y:S05]  /*2bdc0*/  BRA `(.L_x_3722) ;  /* 0xffffffb000fc7947 */ /* 0x000fea000383ffff */
.L_x_3597:
[----:B------:R-:W-:Y:S01]  /*2bdd0*/  BSSY B0, `(.L_x_3723) ;  /* 0x0000008000007945 */ /* 0x000fe20003800000 */
[----:B------:R-:W-:Y:S02]  /*2bde0*/  IMAD.MOV.U32 R13, RZ, RZ, R16 ;  /* 0x000000ffff0d7224 */ /* 0x000fe400078e0010 */
[----:B------:R-:W-:Y:S02]  /*2bdf0*/  IMAD.MOV.U32 R12, RZ, RZ, RZ ;  /* 0x000000ffff0c7224 */ /* 0x000fe400078e00ff */
[----:B------:R-:W-:Y:S02]  /*2be00*/  IMAD.MOV.U32 R11, RZ, RZ, 0x1f ;  /* 0x0000001fff0b7424 */ /* 0x000fe400078e00ff */
[----:B------:R-:W-:-:S07]  /*2be10*/  IMAD.MOV.U32 R15, RZ, RZ, -0x1 ;  /* 0xffffffffff0f7424 */ /* 0x000fce00078e00ff */
[----:B01234-:R-:W-:Y:S05]  /*2be20*/  WARPSYNC.COLLECTIVE R15, `(.L_x_3724) ;  /* 0x000000000f087348 */ /* 0x01ffea0003c00000 */
[----:B------:R0:W0:Y:S02]  /*2be30*/  SHFL.IDX P6, R14, R13, R12, R11 ;  /* 0x0000000c0d0e7389 */ /* 0x00002400000c000b */
[----:B01234-:R-:W-:Y:S01]  /*2be40*/  ENDCOLLECTIVE ;  /* 0x000000000000791b */ /* 0x01ffe20003800000 */
.L_x_3724:
[----:B------:R-:W-:Y:S05]  /*2be50*/  BSYNC B0 ;  /* 0x0000000000007941 */ /* 0x000fea0003800000 */
.L_x_3723:
        /* <DEDUP_REMOVED lines=9> */
.L_x_3725:
        /* <DEDUP_REMOVED lines=18> */
.L_x_3726:
[----:B------:R-:W-:Y:S01]  /*2c010*/  IMAD.MOV.U32 R12, RZ, RZ, 0x2 ;  /* 0x00000002ff0c7424 */ /* 0x000fe200078e00ff */
[----:B------:R-:W-:-:S05]  /*2c020*/  SEL R6, R14, RZ, P1 ;  /* 0x000000ff0e067207 */ /* 0x000fca0000800000 */
[----:B------:R-:W-:-:S04]  /*2c030*/  IMAD.IADD R6, R5, 0x1, R6 ;  /* 0x0000000105067824 */ /* 0x000fc800078e0206 */
[----:B------:R-:W-:-:S07]  /*2c040*/  IMAD.MOV.U32 R13, RZ, RZ, R6 ;  /* 0x000000ffff0d7224 */ /* 0x000fce00078e0006 */
[----:B------:R-:W-:Y:S05]  /*2c050*/  WARPSYNC.COLLECTIVE R15, `(.L_x_3727) ;  /* 0x000000000f087348 */ /* 0x000fea0003c00000 */
[----:B------:R0:W1:Y:S02]  /*2c060*/  SHFL.UP P6, R14, R13, R12, R11 ;  /* 0x0400000c0d0e7389 */ /* 0x00006400000c000b */
[----:B01----:R-:W-:Y:S01]  /*2c070*/  ENDCOLLECTIVE ;  /* 0x000000000000791b */ /* 0x003fe20003800000 */
.L_x_3727:
[----:B------:R-:W-:Y:S01]  /*2c080*/  IMAD.MOV.U32 R12, RZ, RZ, 0x4 ;  /* 0x00000004ff0c7424 */ /* 0x000fe200078e00ff */
[----:B------:R-:W-:-:S05]  /*2c090*/  SEL R7, R14, RZ, P2 ;  /* 0x000000ff0e077207 */ /* 0x000fca0001000000 */
[----:B------:R-:W-:-:S04]  /*2c0a0*/  IMAD.IADD R7, R6, 0x1, R7 ;  /* 0x0000000106077824 */ /* 0x000fc800078e0207 */
[----:B------:R-:W-:-:S07]  /*2c0b0*/  IMAD.MOV.U32 R13, RZ, RZ, R7 ;  /* 0x000000ffff0d7224 */ /* 0x000fce00078e0007 */
[----:B------:R-:W-:Y:S05]  /*2c0c0*/  WARPSYNC.COLLECTIVE R15, `(.L_x_3728) ;  /* 0x000000000f087348 */ /* 0x000fea0003c00000 */
[----:B------:R0:W1:Y:S02]  /*2c0d0*/  SHFL.UP P6, R14, R13, R12, R11 ;  /* 0x0400000c0d0e7389 */ /* 0x00006400000c000b */
[----:B01----:R-:W-:Y:S01]  /*2c0e0*/  ENDCOLLECTIVE ;  /* 0x000000000000791b */ /* 0x003fe20003800000 */
.L_x_3728:
[----:B------:R-:W-:Y:S01]  /*2c0f0*/  IMAD.MOV.U32 R12, RZ, RZ, 0x8 ;  /* 0x00000008ff0c7424 */ /* 0x000fe200078e00ff */
[----:B------:R-:W-:-:S05]  /*2c100*/  SEL R2, R14, RZ, P3 ;  /* 0x000000ff0e027207 */ /* 0x000fca0001800000 */
[----:B------:R-:W-:-:S04]  /*2c110*/  IMAD.IADD R2, R7, 0x1, R2 ;  /* 0x0000000107027824 */ /* 0x000fc800078e0202 */
[----:B------:R-:W-:-:S07]  /*2c120*/  IMAD.MOV.U32 R13, RZ, RZ, R2 ;  /* 0x000000ffff0d7224 */ /* 0x000fce00078e0002 */
[----:B------:R-:W-:Y:S05]  /*2c130*/  WARPSYNC.COLLECTIVE R15, `(.L_x_3729) ;  /* 0x000000000f087348 */ /* 0x000fea0003c00000 */
[----:B------:R0:W1:Y:S02]  /*2c140*/  SHFL.UP P6, R14, R13, R12, R11 ;  /* 0x0400000c0d0e7389 */ /* 0x00006400000c000b */
[----:B01----:R-:W-:Y:S01]  /*2c150*/  ENDCOLLECTIVE ;  /* 0x000000000000791b */ /* 0x003fe20003800000 */
.L_x_3729:
[----:B------:R-:W-:Y:S01]  /*2c160*/  IMAD.MOV.U32 R12, RZ, RZ, 0x10 ;  /* 0x00000010ff0c7424 */ /* 0x000fe200078e00ff */
[----:B------:R-:W-:-:S05]  /*2c170*/  SEL R3, R14, RZ, P4 ;  /* 0x000000ff0e037207 */ /* 0x000fca0002000000 */
[----:B------:R-:W-:-:S04]  /*2c180*/  IMAD.IADD R3, R2, 0x1, R3 ;  /* 0x0000000102037824 */ /* 0x000fc800078e0203 */
[----:B------:R-:W-:-:S07]  /*2c190*/  IMAD.MOV.U32 R13, RZ, RZ, R3 ;  /* 0x000000ffff0d7224 */ /* 0x000fce00078e0003 */
[----:B------:R-:W-:Y:S05]  /*2c1a0*/  WARPSYNC.COLLECTIVE R15, `(.L_x_3730) ;  /* 0x000000000f087348 */ /* 0x000fea0003c00000 */
[----:B------:R0:W1:Y:S02]  /*2c1b0*/  SHFL.UP P6, R14, R13, R12, R11 ;  /* 0x0400000c0d0e7389 */ /* 0x00006400000c000b */
[----:B01----:R-:W-:Y:S01]  /*2c1c0*/  ENDCOLLECTIVE ;  /* 0x000000000000791b */ /* 0x003fe20003800000 */
.L_x_3730:
        /* <DEDUP_REMOVED lines=8> */
.L_x_3731:
[----:B------:R-:W-:Y:S05]  /*2c250*/  BRA `(.L_x_3732) ;  /* 0xffffffb400547947 */ /* 0x000fea000383ffff */
.L_x_3602:
[----:B------:R-:W-:Y:S01]  /*2c260*/  BSSY B0, `(.L_x_3733) ;  /* 0x0000008000007945 */ /* 0x000fe20003800000 */
[----:B-----5:R-:W-:Y:S02]  /*2c270*/  IMAD.MOV.U32 R13, RZ, RZ, R5 ;  /* 0x000000ffff0d7224 */ /* 0x020fe400078e0005 */
[----:B------:R-:W-:Y:S02]  /*2c280*/  IMAD.MOV.U32 R12, RZ, RZ, 0x1 ;  /* 0x00000001ff0c7424 */ /* 0x000fe400078e00ff */
[----:B------:R-:W-:Y:S02]  /*2c290*/  IMAD.MOV.U32 R11, RZ, RZ, RZ ;  /* 0x000000ffff0b7224 */ /* 0x000fe400078e00ff */
[----:B------:R-:W-:-:S07]  /*2c2a0*/  IMAD.MOV.U32 R15, RZ, RZ, -0x1 ;  /* 0xffffffffff0f7424 */ /* 0x000fce00078e00ff */
[----:B0123--:R-:W-:Y:S05]  /*2c2b0*/  WARPSYNC.COLLECTIVE R15, `(.L_x_3734) ;  /* 0x000000000f087348 */ /* 0x00ffea0003c00000 */
[----:B------:R4:W0:Y:S02]  /*2c2c0*/  SHFL.UP P6, R14, R13, R12, R11 ;  /* 0x0400000c0d0e7389 */ /* 0x00082400000c000b */
[----:B01234-:R-:W-:Y:S01]  /*2c2d0*/  ENDCOLLECTIVE ;  /* 0x000000000000791b */ /* 0x01ffe20003800000 */
.L_x_3734:
[----:B------:R-:W-:Y:S05]  /*2c2e0*/  BSYNC B0 ;  /* 0x0000000000007941 */ /* 0x000fea0003800000 */
.L_x_3733:
        /* <DEDUP_REMOVED lines=8> */
.L_x_3735:
[----:B------:R-:W-:Y:S01]  /*2c370*/  IMAD.MOV.U32 R12, RZ, RZ, 0x4 ;  /* 0x00000004ff0c7424 */ /* 0x000fe200078e00ff */
[----:B------:R-:W-:-:S05]  /*2c380*/  SEL R2, R14, RZ, P2 ;  /* 0x000000ff0e027207 */ /* 0x000fca0001000000 */
[----:B------:R-:W-:-:S04]  /*2c390*/  IMAD.IADD R2, R13, 0x1, R2 ;  /* 0x000000010d027824 */ /* 0x000fc800078e0202 */
[----:B------:R-:W-:-:S07]  /*2c3a0*/  IMAD.MOV.U32 R13, RZ, RZ, R2 ;  /* 0x000000ffff0d7224 */ /* 0x000fce00078e0002 */
[----:B------:R-:W-:Y:S05]  /*2c3b0*/  WARPSYNC.COLLECTIVE R15, `(.L_x_3736) ;  /* 0x000000000f087348 */ /* 0x000fea0003c00000 */
[----:B------:R0:W1:Y:S02]  /*2c3c0*/  SHFL.UP P6, R14, R13, R12, R11 ;  /* 0x0400000c0d0e7389 */ /* 0x00006400000c000b */
[----:B01----:R-:W-:Y:S01]  /*2c3d0*/  ENDCOLLECTIVE ;  /* 0x000000000000791b */ /* 0x003fe20003800000 */
.L_x_3736:
[----:B------:R-:W-:Y:S01]  /*2c3e0*/  IMAD.MOV.U32 R12, RZ, RZ, 0x8 ;  /* 0x00000008ff0c7424 */ /* 0x000fe200078e00ff */
[----:B------:R-:W-:-:S05]  /*2c3f0*/  SEL R3, R14, RZ, P3 ;  /* 0x000000ff0e037207 */ /* 0x000fca0001800000 */
[----:B------:R-:W-:-:S04]  /*2c400*/  IMAD.IADD R3, R2, 0x1, R3 ;  /* 0x0000000102037824 */ /* 0x000fc800078e0203 */
[----:B------:R-:W-:-:S07]  /*2c410*/  IMAD.MOV.U32 R13, RZ, RZ, R3 ;  /* 0x000000ffff0d7224 */ /* 0x000fce00078e0003 */
[----:B------:R-:W-:Y:S05]  /*2c420*/  WARPSYNC.COLLECTIVE R15, `(.L_x_3737) ;  /* 0x000000000f087348 */ /* 0x000fea0003c00000 */
[----:B------:R0:W1:Y:S02]  /*2c430*/  SHFL.UP P6, R14, R13, R12, R11 ;  /* 0x0400000c0d0e7389 */ /* 0x00006400000c000b */
[----:B01----:R-:W-:Y:S01]  /*2c440*/  ENDCOLLECTIVE ;  /* 0x000000000000791b */ /* 0x003fe20003800000 */
.L_x_3737:
[----:B------:R-:W-:Y:S01]  /*2c450*/  IMAD.MOV.U32 R12, RZ, RZ, 0x10 ;  /* 0x00000010ff0c7424 */ /* 0x000fe200078e00ff */
[----:B------:R-:W-:-:S05]  /*2c460*/  SEL R4, R14, RZ, P4 ;  /* 0x000000ff0e047207 */ /* 0x000fca0002000000 */
[----:B------:R-:W-:-:S04]  /*2c470*/  IMAD.IADD R4, R3, 0x1, R4 ;  /* 0x0000000103047824 */ /* 0x000fc800078e0204 */
[----:B------:R-:W-:-:S07]  /*2c480*/  IMAD.MOV.U32 R13, RZ, RZ, R4 ;  /* 0x000000ffff0d7224 */ /* 0x000fce00078e0004 */
[----:B------:R-:W-:Y:S05]  /*2c490*/  WARPSYNC.COLLECTIVE R15, `(.L_x_3738) ;  /* 0x000000000f087348 */ /* 0x000fea0003c00000 */
[----:B------:R0:W1:Y:S02]  /*2c4a0*/  SHFL.UP P6, R14, R13, R12, R11 ;  /* 0x0400000c0d0e7389 */ /* 0x00006400000c000b */
[----:B01----:R-:W-:Y:S01]  /*2c4b0*/  ENDCOLLECTIVE ;  /* 0x000000000000791b */ /* 0x003fe20003800000 */
.L_x_3738:
        /* <DEDUP_REMOVED lines=8> */
.L_x_3739:
[----:B------:R-:W-:Y:S05]  /*2c540*/  BRA `(.L_x_3740) ;  /* 0xffffffb400347947 */ /* 0x000fea000383ffff */
.L_x_3604:
[----:B------:R-:W-:Y:S01]  /*2c550*/  BSSY B0, `(.L_x_3741) ;  /* 0x0000006000007945 */ /* 0x000fe20003800000 */
[----:B------:R-:W-:Y:S01]  /*2c560*/  PLOP3.LUT P6, PT, P6, PT, PT, 0x8, 0x0 ;  /* 0x000000000000781c */ /* 0x000fe200037ce170 */
[----:B------:R-:W-:-:S12]  /*2c570*/  IMAD.MOV.U32 R15, RZ, RZ, -0x1 ;  /* 0xffffffffff0f7424 */ /* 0x000fd800078e00ff */
[----:B012---:R-:W-:Y:S05]  /*2c580*/  WARPSYNC.COLLECTIVE R15, `(.L_x_3742) ;  /* 0x000000000f087348 */ /* 0x007fea0003c00000 */
[----:B------:R-:W-:Y:S01]  /*2c590*/  VOTE.ANY R14, PT, P6 ;  /* 0x00000000000e7806 */ /* 0x000fe200030e0100 */
[----:B012---:R-:W-:Y:S06]  /*2c5a0*/  ENDCOLLECTIVE ;  /* 0x000000000000791b */ /* 0x007fec0003800000 */
.L_x_3742:
[----:B------:R-:W-:Y:S05]  /*2c5b0*/  BSYNC B0 ;  /* 0x0000000000007941 */ /* 0x000fea0003800000 */
.L_x_3741:
        /* <DEDUP_REMOVED lines=9> */
.L_x_3743:
[----:B------:R-:W-:Y:S01]  /*2c650*/  IMAD.MOV.U32 R5, RZ, RZ, R14 ;  /* 0x000000ffff057224 */ /* 0x000fe200078e000e */
[----:B------:R-:W-:Y:S06]  /*2c660*/  BRA `(.L_x_3744) ;  /* 0xffffffb400247947 */ /* 0x000fec000383ffff */
.L_x_3606:
[----:B------:R-:W-:Y:S01]  /*2c670*/  BSSY B0, `(.L_x_3745) ;  /* 0x0000007000007945 */ /* 0x000fe20003800000 */
[----:B------:R-:W-:Y:S02]  /*2c680*/  IMAD.MOV.U32 R13, RZ, RZ, R6 ;  /* 0x000000ffff0d7224 */ /* 0x000fe400078e0006 */
[----:B------:R-:W-:Y:S02]  /*2c690*/  IMAD.MOV.U32 R11, RZ, RZ, 0x1f ;  /* 0x0000001fff0b7424 */ /* 0x000fe400078e00ff */
[----:B------:R-:W-:-:S07]  /*2c6a0*/  IMAD.MOV.U32 R15, RZ, RZ, -0x1 ;  /* 0xffffffffff0f7424 */ /* 0x000fce00078e00ff */
[----:B01234-:R-:W-:Y:S05]  /*2c6b0*/  WARPSYNC.COLLECTIVE R15, `(.L_x_3746) ;  /* 0x000000000f087348 */ /* 0x01ffea0003c00000 */
[----:B------:R0:W0:Y:S02]  /*2c6c0*/  SHFL.IDX P6, R14, R13, R12, R11 ;  /* 0x0000000c0d0e7389 */ /* 0x00002400000c000b */
[----:B01234-:R-:W-:Y:S01]  /*2c6d0*/  ENDCOLLECTIVE ;  /* 0x000000000000791b */ /* 0x01ffe20003800000 */
.L_x_3746:
[----:B------:R-:W-:Y:S05]  /*2c6e0*/  BSYNC B0 ;  /* 0x0000000000007941 */ /* 0x000fea0003800000 */
.L_x_3745:
[----:B------:R-:W-:Y:S05]  /*2c6f0*/  BRA `(.L_x_3605) ;  /* 0xffffffb4001c7947 */ /* 0x000fea000383ffff */
.L_x_3610:
[----:B0-----:R0:W1:Y:S02]  /*2c700*/  SYNCS.PHASECHK.TRANS64.TRYWAIT P0, [R7+URZ+0x32420], R0 ;  /* 0x03242000070075a7 */ /* 0x001064000800017f */
[----:B-1----:R-:W-:Y:S05]  /*2c710*/  @!P0 NANOSLEEP.SYNCS 0x989680 ;  /* 0x009896800000895d */ /* 0x002fea0003900000 */
[----:B------:R-:W1:Y:S02]  /*2c720*/  @!P0 SYNCS.PHASECHK.TRANS64 P0, [R7+URZ+0x32420], R0 ;  /* 0x03242000070085a7 */ /* 0x000e64000800007f */
[----:B-1----:R-:W-:Y:S05]  /*2c730*/  @!P0 BRA `(.L_x_3610) ;  /* 0xfffffffc00f08947 */ /* 0x002fea000383ffff */
[----:B------:R-:W-:Y:S05]  /*2c740*/  BRA `(.L_x_3747) ;  /* 0xffffffb800947947 */ /* 0x000fea000383ffff */
.L_x_3611:
        /* <DEDUP_REMOVED lines=11> */
.L_x_3749:
[----:B------:R-:W-:Y:S05]  /*2c800*/  BSYNC B0 ;  /* 0x0000000000007941 */ /* 0x000fea0003800000 */
.L_x_3748:
[----:B------:R-:W-:Y:S05]  /*2c810*/  BRA `(.L_x_3750) ;  /* 0xffffffb8007c7947 */ /* 0x000fea000383ffff */
.L_x_3614:
[----:B------:R-:W-:Y:S01]  /*2c820*/  BSSY B1, `(.L_x_3751) ;  /* 0x0000006000017945 */ /* 0x000fe20003800000 */
[----:B------:R-:W-:-:S07]  /*2c830*/  IMAD.MOV.U32 R15, RZ, RZ, -0x1 ;  /* 0xffffffffff0f7424 */ /* 0x000fce00078e00ff */
[----:B0-234-:R-:W-:Y:S05]  /*2c840*/  WARPSYNC.COLLECTIVE R15, `(.L_x_3752) ;  /* 0x000000000f0c7348 */ /* 0x01dfea0003c00000 */
[----:B------:R-:W-:Y:S02]  /*2c850*/  ELECT P6, UR62, PT ;  /* 0x00000000003e782f */ /* 0x000fe400038c0000 */
[----:B------:R-:W-:Y:S01]  /*2c860*/  MOV R14, UR62 ;  /* 0x0000003e000e7c02 */ /* 0x000fe20008000f00 */
[----:B0-234-:R-:W-:Y:S10]  /*2c870*/  ENDCOLLECTIVE ;  /* 0x000000000000791b */ /* 0x01dff40003800000 */
.L_x_3752:
[----:B------:R-:W-:Y:S05]  /*2c880*/  BSYNC B1 ;  /* 0x0000000000017941 */ /* 0x000fea0003800000 */
.L_x_3751:
[----:B------:R-:W-:Y:S05]  /*2c890*/  BRA `(.L_x_3753) ;  /* 0xffffffb800747947 */ /* 0x000fea000383ffff */
.L_x_3616:
[----:B0-----:R0:W1:Y:S02]  /*2c8a0*/  SYNCS.PHASECHK.TRANS64.TRYWAIT P1, [R5+URZ+0x32440], R0 ;  /* 0x03244000050075a7 */ /* 0x001064000802017f */
[----:B-1----:R-:W-:Y:S05]  /*2c8b0*/  @!P1 NANOSLEEP.SYNCS 0x989680 ;  /* 0x009896800000995d */ /* 0x002fea0003900000 */
[----:B------:R-:W1:Y:S02]  /*2c8c0*/  @!P1 SYNCS.PHASECHK.TRANS64 P1, [R5+URZ+0x32440], R0 ;  /* 0x03244000050095a7 */ /* 0x000e64000802007f */
[----:B-1----:R-:W-:Y:S05]  /*2c8d0*/  @!P1 BRA `(.L_x_3616) ;  /* 0xfffffffc00f09947 */ /* 0x002fea000383ffff */
[----:B------:R-:W-:Y:S05]  /*2c8e0*/  BRA `(.L_x_3754) ;  /* 0xffffffb8009c7947 */ /* 0x000fea000383ffff */
.L_x_3618:
[----:B-1----:R1:W0:Y:S02]  /*2c8f0*/  SYNCS.PHASECHK.TRANS64.TRYWAIT P1, [R3+URZ+0x32440], R2 ;  /* 0x03244002030075a7 */ /* 0x002224000802017f */
[----:B0-----:R-:W-:Y:S05]  /*2c900*/  @!P1 NANOSLEEP.SYNCS 0x989680 ;  /* 0x009896800000995d */ /* 0x001fea0003900000 */
[----:B------:R-:W0:Y:S02]  /*2c910*/  @!P1 SYNCS.PHASECHK.TRANS64 P1, [R3+URZ+0x32440], R2 ;  /* 0x03244002030095a7 */ /* 0x000e24000802007f */
[----:B0-----:R-:W-:Y:S05]  /*2c920*/  @!P1 BRA `(.L_x_3618) ;  /* 0xfffffffc00f09947 */ /* 0x001fea000383ffff */
[----:B------:R-:W-:Y:S05]  /*2c930*/  BRA `(.L_x_3755) ;  /* 0xffffffb800a87947 */ /* 0x000fea000383ffff */
.L_x_3620:
[----:B------:R0:W0:Y:S02]  /*2c940*/  SYNCS.PHASECHK.TRANS64.TRYWAIT P1, [R5+URZ+0x32460], R0 ;  /* 0x03246000050075a7 */ /* 0x000024000802017f */
[----:B0-----:R-:W-:Y:S05]  /*2c950*/  @!P1 NANOSLEEP.SYNCS 0x989680 ;  /* 0x009896800000995d */ /* 0x001fea0003900000 */
[----:B------:R-:W0:Y:S02]  /*2c960*/  @!P1 SYNCS.PHASECHK.TRANS64 P1, [R5+URZ+0x32460], R0 ;  /* 0x03246000050095a7 */ /* 0x000e24000802007f */
[----:B0-----:R-:W-:Y:S05]  /*2c970*/  @!P1 BRA `(.L_x_3620) ;  /* 0xfffffffc00f09947 */ /* 0x001fea000383ffff */
[----:B------:R-:W-:Y:S05]  /*2c980*/  BRA `(.L_x_3756) ;  /* 0xffffffb800a47947 */ /* 0x000fea000383ffff */
        .type           $_ZN7cutlass13device_kernelIN5flash11enable_sm90INS1_16FlashAttnFwdSm90INS1_25CollectiveMainloopFwdSm90ILi2EN4cute5tupleIJNS5_1CILi1EEES8_S8_EEENS6_IJNS7_ILi128EEENS7_ILi96EEENS7_ILi64EEEEEELi256ENS_6half_tEfNS_4arch4Sm90ELb0ELb1ELb0ELb1ELb1ELb0ELb1ELb1ELb0ELb1ELb0ELb0EEENS1_21CollectiveEpilogueFwdINS6_IJSA_NS7_ILi256EEESB_EEES9_SE_SG_Li256ELb1ELb1ELb0ELb0EEENS1_36VarlenDynamicPersistentTileSchedulerILi128ELi96ELi256ELi128ELb0ELb1ELb1ELb1ELb0ELb1EEEEEEEEEvNT_6ParamsE$_ZZN5flash25CollectiveMainloopFwdSm90ILi2EN4cute5tupleIJNS1_1CILi1EEES4_S4_EEENS2_IJNS3_ILi128EEENS3_ILi96EEENS3_ILi64EEEEEELi256EN7cutlass6half_tEfNSA_4arch4Sm90ELb0ELb1ELb0ELb1ELb1ELb0ELb1ELb1ELb0ELb1ELb0ELb0EE3mmaINS_16FlashAttnFwdSm90ISE_NS_21CollectiveEpilogueFwdINS2_IJS6_NS3_ILi256EEES7_EEES5_SB_SD_Li256ELb1ELb1ELb0ELb0EEENS_36VarlenDynamicPersistentTileSchedulerILi128ELi96ELi256ELi128ELb0ELb1ELb1ELb1ELb0ELb1EEEE13SharedStorageENS1_6TensorINS1_11ArrayEngineIfLm128EEENS1_6LayoutINS2_IJNS2_IJNS3_ILi2EEEST_NS3_ILi32EEEEEES4_S4_EEENS2_IJNS2_IJS4_ST_NS3_ILi4EEEEEENS3_ILi0EEESZ_EEEEEEENS_7SoftmaxILi2ELi0EEEEEbRKNSE_6ParamsENSA_13PipelineAsyncILi2EEES19_RNSA_13PipelineStateILj2EEERT0_RT1_iRiRKNS_16SeqlenInfoQKNewKILb1ELb0EEENS2_IJiiiiEEERT_ENKUliT_T0_T1_E_clIZSF_ISO_S12_S14_EbS17_S19_S19_S1C_S1E_S1G_iS1H_S1L_S1M_S1O_EUlRS1P_iE1_NS3_ILb0EEENS3_ILb1EEEEEDaiS1P_S1Q_S1R_,@function
        .size           $_ZN7cutlass13device_kernelIN5flash11enable_sm90INS1_16FlashAttnFwdSm90INS1_25CollectiveMainloopFwdSm90ILi2EN4cute5tupleIJNS5_1CILi1EEES8_S8_EEENS6_IJNS7_ILi128EEENS7_ILi96EEENS7_ILi64EEEEEELi256ENS_6half_tEfNS_4arch4Sm90ELb0ELb1ELb0ELb1ELb1ELb0ELb1ELb1ELb0ELb1ELb0ELb0EEENS1_21CollectiveEpilogueFwdINS6_IJSA_NS7_ILi256EEESB_EEES9_SE_SG_Li256ELb1ELb1ELb0ELb0EEENS1_36VarlenDynamicPersistentTileSchedulerILi128ELi96ELi256ELi128ELb0ELb1ELb1ELb1ELb0ELb1EEEEEEEEEvNT_6ParamsE$_ZZN5flash25CollectiveMainloopFwdSm90ILi2EN4cute5tupleIJNS1_1CILi1EEES4_S4_EEENS2_IJNS3_ILi128EEENS3_ILi96EEENS3_ILi64EEEEEELi256EN7cutlass6half_tEfNSA_4arch4Sm90ELb0ELb1ELb0ELb1ELb1ELb0ELb1ELb1ELb0ELb1ELb0ELb0EE3mmaINS_16FlashAttnFwdSm90ISE_NS_21CollectiveEpilogueFwdINS2_IJS6_NS3_ILi256EEES7_EEES5_SB_SD_Li256ELb1ELb1ELb0ELb0EEENS_36VarlenDynamicPersistentTileSchedulerILi128ELi96ELi256ELi128ELb0ELb1ELb1ELb1ELb0ELb1EEEE13SharedStorageENS1_6TensorINS1_11ArrayEngineIfLm128EEENS1_6LayoutINS2_IJNS2_IJNS3_ILi2EEEST_NS3_ILi32EEEEEES4_S4_EEENS2_IJNS2_IJS4_ST_NS3_ILi4EEEEEENS3_ILi0EEESZ_EEEEEEENS_7SoftmaxILi2ELi0EEEEEbRKNSE_6ParamsENSA_13PipelineAsyncILi2EEES19_RNSA_13PipelineStateILj2EEERT0_RT1_iRiRKNS_16SeqlenInfoQKNewKILb1ELb0EEENS2_IJiiiiEEERT_ENKUliT_T0_T1_E_clIZSF_ISO_S12_S14_EbS17_S19_S19_S1C_S1E_S1G_iS1H_S1L_S1M_S1O_EUlRS1P_iE1_NS3_ILb0EEENS3_ILb1EEEEEDaiS1P_S1Q_S1R_,(.L_x_6459 - $_ZN7cutlass13device_kernelIN5flash11enable_sm90INS1_16FlashAttnFwdSm90INS1_25CollectiveMainloopFwdSm90ILi2EN4cute5tupleIJNS5_1CILi1EEES8_S8_EEENS6_IJNS7_ILi128EEENS7_ILi96EEENS7_ILi64EEEEEELi256ENS_6half_tEfNS_4arch4Sm90ELb0ELb1ELb0ELb1ELb1ELb0ELb1ELb1ELb0ELb1ELb0ELb0EEENS1_21CollectiveEpilogueFwdINS6_IJSA_NS7_ILi256EEESB_EEES9_SE_SG_Li256ELb1ELb1ELb0ELb0EEENS1_36VarlenDynamicPersistentTileSchedulerILi128ELi96ELi256ELi128ELb0ELb1ELb1ELb1ELb0ELb1EEEEEEEEEvNT_6ParamsE$_ZZN5flash25CollectiveMainloopFwdSm90ILi2EN4cute5tupleIJNS1_1CILi1EEES4_S4_EEENS2_IJNS3_ILi128EEENS3_ILi96EEENS3_ILi64EEEEEELi256EN7cutlass6half_tEfNSA_4arch4Sm90ELb0ELb1ELb0ELb1ELb1ELb0ELb1ELb1ELb0ELb1ELb0ELb0EE3mmaINS_16FlashAttnFwdSm90ISE_NS_21CollectiveEpilogueFwdINS2_IJS6_NS3_ILi256EEES7_EEES5_SB_SD_Li256ELb1ELb1ELb0ELb0EEENS_36VarlenDynamicPersistentTileSchedulerILi128ELi96ELi256ELi128ELb0ELb1ELb1ELb1ELb0ELb1EEEE13SharedStorageENS1_6TensorINS1_11ArrayEngineIfLm128EEENS1_6LayoutINS2_IJNS2_IJNS3_ILi2EEEST_NS3_ILi32EEEEEES4_S4_EEENS2_IJNS2_IJS4_ST_NS3_ILi4EEEEEENS3_ILi0EEESZ_EEEEEEENS_7SoftmaxILi2ELi0EEEEEbRKNSE_6ParamsENSA_13PipelineAsyncILi2EEES19_RNSA_13PipelineStateILj2EEERT0_RT1_iRiRKNS_16SeqlenInfoQKNewKILb1ELb0EEENS2_IJiiiiEEERT_ENKUliT_T0_T1_E_clIZSF_ISO_S12_S14_EbS17_S19_S19_S1C_S1E_S1G_iS1H_S1L_S1M_S1O_EUlRS1P_iE1_NS3_ILb0EEENS3_ILb1EEEEEDaiS1P_S1Q_S1R_)
$_ZN7cutlass13device_kernelIN5flash11enable_sm90INS1_16FlashAttnFwdSm90INS1_25CollectiveMainloopFwdSm90ILi2EN4cute5tupleIJNS5_1CILi1EEES8_S8_EEENS6_IJNS7_ILi128EEENS7_ILi96EEENS7_ILi64EEEEEELi256ENS_6half_tEfNS_4arch4Sm90ELb0ELb1ELb0ELb1ELb1ELb0ELb1ELb1ELb0ELb1ELb0ELb0EEENS1_21CollectiveEpilogueFwdINS6_IJSA_NS7_ILi256EEESB_EEES9_SE_SG_Li256ELb1ELb1ELb0ELb0EEENS1_36VarlenDynamicPersistentTileSchedulerILi128ELi96ELi256ELi128ELb0ELb1ELb1ELb1ELb0ELb1EEEEEEEEEvNT_6ParamsE$_ZZN5flash25CollectiveMainloopFwdSm90ILi2EN4cute5tupleIJNS1_1CILi1EEES4_S4_EEENS2_IJNS3_ILi128EEENS3_ILi96EEENS3_ILi64EEEEEELi256EN7cutlass6half_tEfNSA_4arch4Sm90ELb0ELb1ELb0ELb1ELb1ELb0ELb1ELb1ELb0ELb1ELb0ELb0EE3mmaINS_16FlashAttnFwdSm90ISE_NS_21CollectiveEpilogueFwdINS2_IJS6_NS3_ILi256EEES7_EEES5_SB_SD_Li256ELb1ELb1ELb0ELb0EEENS_36VarlenDynamicPersistentTileSchedulerILi128ELi96ELi256ELi128ELb0ELb1ELb1ELb1ELb0ELb1EEEE13SharedStorageENS1_6TensorINS1_11ArrayEngineIfLm128EEENS1_6LayoutINS2_IJNS2_IJNS3_ILi2EEEST_NS3_ILi32EEEEEES4_S4_EEENS2_IJNS2_IJS4_ST_NS3_ILi4EEEEEENS3_ILi0EEESZ_EEEEEEENS_7SoftmaxILi2ELi0EEEEEbRKNSE_6ParamsENSA_13PipelineAsyncILi2EEES19_RNSA_13PipelineStateILj2EEERT0_RT1_iRiRKNS_16SeqlenInfoQKNewKILb1ELb0EEENS2_IJiiiiEEERT_ENKUliT_T0_T1_E_clIZSF_ISO_S12_S14_EbS17_S19_S19_S1C_S1E_S1G_iS1H_S1L_S1M_S1O_EUlRS1P_iE1_NS3_ILb0EEENS3_ILb1EEEEEDaiS1P_S1Q_S1R_:
        /* <DEDUP_REMOVED lines=47> */
.L_x_3758:
[----:B------:R-:W-:Y:S05]  /*2cc80*/  BSYNC B2 ;  /* 0x0000000000027941 */ /* 0x000fea0003800000 */
.L_x_3757:
        /* <DEDUP_REMOVED lines=17> */
.L_x_3760:
[----:B------:R-:W-:Y:S05]  /*2cda0*/  BSYNC B2 ;  /* 0x0000000000027941 */ /* 0x000fea0003800000 */
.L_x_3759:
        /* <DEDUP_REMOVED lines=10> */
.L_x_3762:
[----:B------:R-:W-:Y:S05]  /*2ce50*/  BSYNC B2 ;  /* 0x0000000000027941 */ /* 0x000fea0003800000 */
.L_x_3761:
        /* <DEDUP_REMOVED lines=92> */
.L_x_3765:
[----:B------:R-:W-:Y:S05]  /*2d420*/  BSYNC B2 ;  /* 0x0000000000027941 */ /* 0x000fea0003800000 */
.L_x_3764:
        /* <DEDUP_REMOVED lines=17> */
.L_x_3767:
[----:B------:R-:W-:Y:S05]  /*2d540*/  BSYNC B2 ;  /* 0x0000000000027941 */ /* 0x000fea0003800000 */
.L_x_3766:
        /* <DEDUP_REMOVED lines=10> */
.L_x_3769:
[----:B------:R-:W-:Y:S05]  /*2d5f0*/  BSYNC B2 ;  /* 0x0000000000027941 */ /* 0x000fea0003800000 */
.L_x_3768:
[----:B------:R-:W2:Y:S04]  /*2d600*/  LDL.64 R14, [R0] ;  /* 0x00000000000e7983 */ /* 0x000ea80000100a00 */
[----:B------:R-:W0:Y:S04]  /*2d610*/  LDL.64 R12, [R0+0x58] ;  /* 0x00005800000c7983 */ /* 0x000e280000100a00 */
[----:B------:R-:W3:Y:S04]  /*2d620*/  LDL.64 R2, [R0+0x48] ;  /* 0x0000480000027983 */ /* 0x000ee80000100a00 */
[----:B------:R-:W4:Y:S01]  /*2d630*/  LDL.64 R6, [R0+0x50] ;  /* 0x0000500000067983 */ /* 0x000f220000100a00 */
[----:B------:R-:W-:-:S02]  /*2d640*/  R2UR UR6, R4 ;  /* 0x00000000040672ca */ /* 0x000fc400000e0000 */
[C---:B------:R-:W-:Y:S02]  /*2d650*/  R2UR UR7, R5.reuse ;  /* 0x00000000050772ca */ /* 0x040fe400000e0000 */
[----:B------:R-:W-:Y:S02]  /*2d660*/  R2UR UR4, R4 ;  /* 0x00000000040472ca */ /* 0x000fe400000e0000 */
[----:B------:R-:W-:-:S09]  /*2d670*/  R2UR UR5, R5 ;  /* 0x00000000050572ca */ /* 0x000fd200000e0000 */
[----:B--2---:R-:W2:Y:S04]  /*2d680*/  LD.E R15, desc[UR6][R14.64] ;  /* 0x000000060e0f7980 */ /* 0x004ea8000c101900 */
[----:B0----5:R-:W2:Y:S01]  /*2d690*/  LD.E.64 R8, desc[UR4][R12.64] ;  /* 0x000000040c087980 */ /* 0x021ea2000c101b00 */
[----:B------:R-:W-:Y:S05]  /*2d6a0*/  WARPSYNC.ALL ;  /* 0x0000000000007948 */ /* 0x000fea0003800000 */
[----:B------:R-:W-:-:S02]  /*2d6b0*/  R2UR UR6, R4 ;  /* 0x00000000040672ca */ /* 0x000fc400000e0000 */
[C---:B------:R-:W-:Y:S02]  /*2d6c0*/  R2UR UR7, R5.reuse ;  /* 0x00000000050772ca */ /* 0x040fe400000e0000 */
[----:B------:R-:W-:Y:S02]  /*2d6d0*/  R2UR UR4, R4 ;  /* 0x00000000040472ca */ /* 0x000fe400000e0000 */
[----:B------:R-:W-:-:S09]  /*2d6e0*/  R2UR UR5, R5 ;  /* 0x00000000050572ca */ /* 0x000fd200000e0000 */
[----:B---3--:R-:W3:Y:S04]  /*2d6f0*/  LD.E R10, desc[UR6][R2.64] ;  /* 0x00000006020a7980 */ /* 0x008ee8000c101900 */
[----:B----4-:R-:W4:Y:S01]  /*2d700*/  LD.E.64 R20, desc[UR4][R6.64] ;  /* 0x0000000406147980 */ /* 0x010f22000c101b00 */
        /* <DEDUP_REMOVED lines=271> */
.L_x_3772:
[----:B------:R-:W-:Y:S05]  /*2e800*/  BSYNC B2 ;  /* 0x0000000000027941 */ /* 0x000fea0003800000 */
.L_x_3771:
        /* <DEDUP_REMOVED lines=102> */
.L_x_3778:
[----:B------:R-:W-:Y:S05]  /*2ee70*/  BSYNC B4 ;  /* 0x0000000000047941 */ /* 0x000fea0003800000 */
.L_x_3777:
[----:B------:R-:W-:Y:S01]  /*2ee80*/  LOP3.LUT R10, RZ, R10, RZ, 0x33, !PT ;  /* 0x0000000aff0a7212 */ /* 0x000fe200078e33ff */
[----:B------:R-:W-:Y:S06]  /*2ee90*/  BRA `(.L_x_3779) ;  /* 0x0000000000287947 */ /* 0x000fec0003800000 */
.L_x_3776:
        /* <DEDUP_REMOVED lines=10> */
.L_x_3779:
[----:B------:R-:W-:Y:S05]  /*2ef40*/  BSYNC B3 ;  /* 0x0000000000037941 */ /* 0x000fea0003800000 */
.L_x_3775:
[----:B------:R-:W-:-:S05]  /*2ef50*/  IMAD R10, R77, R10, R13 ;  /* 0x0000000a4d0a7224 */ /* 0x000fca00078e020d */
[----:B------:R-:W-:Y:S02]  /*2ef60*/  VIMNMX R3, R3, R10, !PT ;  /* 0x0000000a03037248 */ /* 0x000fe40007fe0100 */
[----:B------:R-:W-:-:S07]  /*2ef70*/  VIADDMNMX R2, R10, R77, R2, PT ;  /* 0x0000004d0a027246 */ /* 0x000fce0003800102 */
.L_x_3774:
[----:B------:R-:W-:Y:S05]  /*2ef80*/  BSYNC B2 ;  /* 0x0000000000027941 */ /* 0x000fea0003800000 */
.L_x_3773:
        /* <DEDUP_REMOVED lines=136> */
.L_x_3785:
[----:B------:R-:W-:Y:S05]  /*2f810*/  BSYNC B4 ;  /* 0x0000000000047941 */ /* 0x000fea0003800000 */
.L_x_3784:
[----:B------:R-:W-:Y:S01]  /*2f820*/  LOP3.LUT R72, RZ, R72, RZ, 0x33, !PT ;  /* 0x00000048ff487212 */ /* 0x000fe200078e33ff */
[----:B------:R-:W-:Y:S06]  /*2f830*/  BRA `(.L_x_3786) ;  /* 0x0000000000287947 */ /* 0x000fec0003800000 */
.L_x_3783:
        /* <DEDUP_REMOVED lines=10> */
.L_x_3786:
[----:B------:R-:W-:Y:S05]  /*2f8e0*/  BSYNC B3 ;  /* 0x0000000000037941 */ /* 0x000fea0003800000 */
.L_x_3782:
[----:B------:R-:W-:-:S05]  /*2f8f0*/  IMAD R72, R77, R72, R13 ;  /* 0x000000484d487224 */ /* 0x000fca00078e020d */
[----:B------:R-:W-:Y:S02]  /*2f900*/  VIADDMNMX R14, R72, R77, R14, PT ;  /* 0x0000004d480e7246 */ /* 0x000fe4000380010e */
[----:B------:R-:W-:-:S07]  /*2f910*/  VIMNMX R9, R9, R72, !PT ;  /* 0x0000004809097248 */ /* 0x000fce0007fe0100 */
.L_x_3781:
[----:B------:R-:W-:Y:S05]  /*2f920*/  BSYNC B2 ;  /* 0x0000000000027941 */ /* 0x000fea0003800000 */
.L_x_3780:
        /* <DEDUP_REMOVED lines=183> */
[----:B------:R-:W-:Y:S01]  /*304a0*/  FSETP.NEU.FTZ.AND P0, PT, R14, -INF , PT ;  /* 0xff8000000e00780b */ /* 0x000fe20003f1d000 */
[----:B--2---:R-:W-:-:S03]  /*304b0*/  FMUL.FTZ R7, R21, R20 ;  /* 0x0000001415077220 */ /* 0x004fc60000410000 */
[----:B------:R-:W-:Y:S02]  /*304c0*/  FSEL R6, R6, RZ, P0 ;  /* 0x000000ff06067208 */ /* 0x000fe40000000000 */
        /* <DEDUP_REMOVED lines=146> */
[----:B------:R0:W-:Y:S04]  /*30df0*/  ST.E desc[UR4][R2.64+0x10], R29 ;  /* 0x0000101d02007985 */ /* 0x0001e8000c101904 */
        /* <DEDUP_REMOVED lines=101> */
[----:B------:R-:W2:Y:S01]  /*31450*/  LD.E R89, desc[UR10][R6.64+0x1c4] ;  /* 0x0001c40a06597980 */ /* 0x000ea2000c101900 */
[----:B------:R-:W-:-:S03]  /*31460*/  FMUL.FTZ R119, R24, R101 ;  /* 0x0000006518777220 */ /* 0x000fc60000410000 */
[----:B------:R0:W-:Y:S04]  /*31470*/  ST.E desc[UR4][R6.64], R95 ;  /* 0x0000005f06007985 */ /* 0x0001e8000c101904 */
        /* <DEDUP_REMOVED lines=111> */
[----:B------:R0:W-:Y:S01]  /*31b70*/  ST.E desc[UR12][R6.64+0xe4], R3 ;  /* 0x0000e40306007985 */ /* 0x0001e2000c10190c */
[----:B------:R-:W-:-:S03]  /*31b80*/  FMUL.FTZ R49, R24, R49 ;  /* 0x0000003118317220 */ /* 0x000fc60000410000 */
[----:B------:R1:W-:Y:S01]  /*31b90*/  ST.E desc[UR14][R6.64+0xf0], R33 ;  /* 0x0000f02106007985 */ /* 0x0003e2000c10190e */
[----:B------:R-:W-:-:S03]  /*31ba0*/  FMUL.FTZ R53, R24, R53 ;  /* 0x0000003518357220 */ /* 0x000fc60000410000 */
[----:B------:R-:W-:Y:S01]  /*31bb0*/  ST.E desc[UR4][R6.64+0xf4], R39 ;  /* 0x0000f42706007985 */ /* 0x000fe2000c101904 */
        /* <DEDUP_REMOVED lines=32> */
[----:B------:R-:W-:-:S03]  /*31dc0*/  FMUL.FTZ R91, R24, R91 ;  /* 0x0000005b185b7220 */ /* 0x000fc60000410000 */
        /* <DEDUP_REMOVED lines=17> */
[----:B------:R-:W-:-:S03]  /*31ee0*/  FMUL.FTZ R29, R9, R2 ;  /* 0x00000002091d7220 */ /* 0x000fc60000410000 */
[----:B------:R-:W-:Y:S04]  /*31ef0*/  ST.E desc[UR10][R6.64+0x1c4], R89 ;  /* 0x0001c45906007985 */ /* 0x000fe8000c10190a */
[----:B------:R-:W-:Y:S01]  /*31f00*/  ST.E desc[UR12][R6.64+0x1d0], R93 ;  /* 0x0001d05d06007985 */ /* 0x000fe2000c10190c */
[----:B------:R-:W-:-:S03]  /*31f10*/  FMUL.FTZ R31, R9, R32 ;  /* 0x00000020091f7220 */ /* 0x000fc60000410000 */
[----:B------:R-:W-:Y:S01]  /*31f20*/  ST.E desc[UR14][R6.64+0x1d4], R95 ;  /* 0x0001d45f06007985 */ /* 0x000fe2000c10190e */
[----:B-1----:R-:W-:-:S03]  /*31f30*/  FMUL.FTZ R33, R9, R34 ;  /* 0x0000002209217220 */ /* 0x002fc60000410000 */
        /* <DEDUP_REMOVED lines=606> */
[----:B------:R-:W-:Y:S02]  /*34520*/  R2UR UR4, R4 ;  /* 0x00000000040472ca */ /* 0x000fe400000e0000 */
[----:B------:R-:W-:-:S13]  /*34530*/  R2UR UR5, R5 ;  /* 0x00000000050572ca */ /* 0x000fda00000e0000 */
[----:B------:R1:W-:Y:S01]  /*34540*/  ST.E desc[UR4][R2.64+0x4], R25 ;  /* 0x0000041902007985 */ /* 0x0003e2000c101904 */
[----:B------:R-:W-:Y:S02]  /*34550*/  R2UR UR4, R4 ;  /* 0x00000000040472ca */ /* 0x000fe400000e0000 */
[----:B------:R-:W-:-:S13]  /*34560*/  R2UR UR5, R5 ;  /* 0x00000000050572ca */ /* 0x000fda00000e0000 */
        /* <DEDUP_REMOVED lines=717> */
[----:B------:R-:W-:Y:S01]  /*37240*/  F2FP.F16.F32.PACK_AB R154, R185, R184 ;  /* 0x000000b8b99a723e */ /* 0x000fe200000000ff */
[----:B------:R-:W-:-:S02]  /*37250*/  VIADD R184, R6, 0x80 ;  /* 0x0000008006b87836 */ /* 0x000fc40000000000 */
[----:B------:R-:W-:-:S03]  /*37260*/  IMAD.MOV.U32 R185, RZ, RZ, R7 ;  /* 0x000000ffffb97224 */ /* 0x000fc600078e0007 */
[----:B------:R-:W-:Y:S02]  /*37270*/  R2UR UR6, R184 ;  /* 0x00000000b80672ca */ /* 0x000fe400000e0000 */
[----:B------:R-:W-:Y:S02]  /*37280*/  R2UR UR7, R185 ;  /* 0x00000000b90772ca */ /* 0x000fe400000e0000 */
        /* <DEDUP_REMOVED lines=4301> */
.L_x_3788:
[----:B------:R-:W-:Y:S05]  /*47f60*/  BSYNC B2 ;  /* 0x0000000000027941 */ /* 0x000fea0003800000 */
.L_x_3787:
[C---:B------:R-:W-:Y:S02]  /*47f70*/  R2UR UR6, R4.reuse ;  /* 0x00000000040672ca */ /* 0x040fe400000e0000 */
[C---:B------:R-:W-:Y:S02]  /*47f80*/  R2UR UR7, R5.reuse ;  /* 0x00000000050772ca */ /* 0x040fe400000e0000 */
[----:B------:R-:W-:Y:S02]  /*47f90*/  R2UR UR4, R4 ;  /* 0x00000000040472ca */ /* 0x000fe400000e0000 */
[----:B------:R-:W-:-:S09]  /*47fa0*/  R2UR UR5, R5 ;  /* 0x00000000050572ca */ /* 0x000fd200000e0000 */
[----:B------:R-:W2:Y:S04]  /*47fb0*/  LD.E.64 R2, desc[UR6][R8.64+0x20] ;  /* 0x0000200608027980 */ /* 0x000ea8000c101b00 */
[----:B------:R-:W3:Y:S01]  /*47fc0*/  LD.E R0, desc[UR4][R8.64+0xc] ;  /* 0x00000c0408007980 */ /* 0x000ee2000c101900 */
[----:B--2---:R-:W-:Y:S01]  /*47fd0*/  MOV R3, R2 ;  /* 0x0000000200037202 */ /* 0x004fe20000000f00 */
[----:B------:R-:W-:-:S04]  /*47fe0*/  IMAD.MOV.U32 R2, RZ, RZ, R225 ;  /* 0x000000ffff027224 */ /* 0x000fc800078e00e1 */
[----:B-----5:R-:W-:-:S05]  /*47ff0*/  IMAD R3, R6, 0x8, R3 ;  /* 0x0000000806037824 */ /* 0x020fca00078e0203 */
[----:B---3--:R-:W-:Y:S01]  /*48000*/  PRMT R0, R0, 0x654, R3 ;  /* 0x0000065400007816 */ /* 0x008fe20000000003 */
[----:B------:R-:W-:-:S03]  /*48010*/  IMAD.MOV.U32 R3, RZ, RZ, 0x0 ;  /* 0x00000000ff037424 */ /* 0x000fc600078e00ff */
[----:B------:R0:W-:Y:S02]  /*48020*/  SYNCS.ARRIVE.TRANS64.RED.A1T0 RZ, [R0+URZ], RZ ;  /* 0x000000ff00ff79a7 */ /* 0x0001e4000810043f */
[----:B0-----:R-:W-:Y:S05]  /*48030*/  RET.REL.NODEC R2 `(_ZN7cutlass13device_kernelIN5flash11enable_sm90INS1_16FlashAttnFwdSm90INS1_25CollectiveMainloopFwdSm90ILi2EN4cute5tupleIJNS5_1CILi1EEES8_S8_EEENS6_IJNS7_ILi128EEENS7_ILi96EEENS7_ILi64EEEEEELi256ENS_6half_tEfNS_4arch4Sm90ELb0ELb1ELb0ELb1ELb1ELb0ELb1ELb1ELb0ELb1ELb0ELb0EEENS1_21CollectiveEpilogueFwdINS6_IJSA_NS7_ILi256EEESB_EEES9_SE_SG_Li256ELb1ELb1ELb0ELb0EEENS1_36VarlenDynamicPersistentTileSchedulerILi128ELi96ELi256ELi128ELb0ELb1ELb1ELb1ELb0ELb1EEEEEEEEEvNT_6ParamsE) ;  /* 0xfffffb7c02f07950 */ /* 0x001fea0003c3ffff */
.L_x_3763:
[----:B0-----:R0:W1:Y:S02]  /*48040*/  SYNCS.PHASECHK.TRANS64.TRYWAIT P0, [R2+URZ], R3 ;  /* 0x00000003020075a7 */ /* 0x001064000800017f */
[----:B-1----:R-:W-:Y:S05]  /*48050*/  @!P0 NANOSLEEP.SYNCS 0x989680 ;  /* 0x009896800000895d */ /* 0x002fea0003900000 */
[----:B------:R-:W1:Y:S02]  /*48060*/  @!P0 SYNCS.PHASECHK.TRANS64 P0, [R2+URZ], R3 ;  /* 0x00000003020085a7 */ /* 0x000e64000800007f */
[----:B-1----:R-:W-:Y:S05]  /*48070*/  @!P0 BRA `(.L_x_3763) ;  /* 0xfffffffc00f08947 */ /* 0x002fea000383ffff */
[----:B------:R-:W-:Y:S05]  /*48080*/  BRA `(.L_x_3762) ;  /* 0xfffffe4c00707947 */ /* 0x000fea000383ffff */
.L_x_3770:
[----:B0-----:R0:W1:Y:S02]  /*48090*/  SYNCS.PHASECHK.TRANS64.TRYWAIT P0, [R8+URZ], R9 ;  /* 0x00000009080075a7 */ /* 0x001064000800017f */
[----:B-1----:R-:W-:Y:S05]  /*480a0*/  @!P0 NANOSLEEP.SYNCS 0x989680 ;  /* 0x009896800000895d */ /* 0x002fea0003900000 */
[----:B------:R-:W1:Y:S02]  /*480b0*/  @!P0 SYNCS.PHASECHK.TRANS64 P0, [R8+URZ], R9 ;  /* 0x00000009080085a7 */ /* 0x000e64000800007f */
[----:B-1----:R-:W-:Y:S05]  /*480c0*/  @!P0 BRA `(.L_x_3770) ;  /* 0xfffffffc00f08947 */ /* 0x002fea000383ffff */
[----:B------:R-:W-:Y:S05]  /*480d0*/  BRA `(.L_x_3769) ;  /* 0xfffffe5400447947 */ /* 0x000fea000383ffff */
.L_x_3789:
        /* <DEDUP_REMOVED lines=10> */
.L_x_6459:


//--------------------- .text._ZN7cutlass13device_kernelIN5flash11enable_sm90INS1_16FlashAttnFwdSm90INS1_25CollectiveMainloopFwdSm90ILi2EN4cute5tupleIJNS5_1CILi1EEES8_S8_EEENS6_IJNS7_ILi128EEENS7_ILi96EEENS7_ILi64EEEEEELi256ENS_6half_tEfNS_4arch4Sm90ELb0ELb1ELb0ELb1ELb1ELb1ELb1ELb1ELb0ELb1ELb0ELb0EEENS1_21CollectiveEpilogueFwdINS6_IJSA_NS7_ILi256EEESB_EEES9_SE_SG_Li256ELb1ELb1ELb0ELb0EEENS1_36VarlenDynamicPersistentTileSchedulerILi128ELi96ELi256ELi128ELb0ELb1ELb1ELb1ELb0ELb1EEEEEEEEEvNT_6ParamsE --------------------------
	.section	.text._ZN7cutlass13device_kernelIN5flash11enable_sm90INS1_16FlashAttnFwdSm90INS1_25CollectiveMainloopFwdSm90ILi2EN4cute5tupleIJNS5_1CILi1EEES8_S8_EEENS6_IJNS7_ILi128EEENS7_ILi96EEENS7_ILi64EEEEEELi256ENS_6half_tEfNS_4arch4Sm90ELb0ELb1ELb0ELb1ELb1ELb1ELb1ELb1ELb0ELb1ELb0ELb0EEENS1_21CollectiveEpilogueFwdINS6_IJSA_NS7_ILi256EEESB_EEES9_SE_SG_Li256ELb1ELb1ELb0ELb0EEENS1_36VarlenDynamicPersistentTileSchedulerILi128ELi96ELi256ELi128ELb0ELb1ELb1ELb1ELb0ELb1EEEEEEEEEvNT_6ParamsE,"ax",@progbits
	.align	128
.text._ZN7cutlass13device_kernelIN5flash11enable_sm90INS1_16FlashAttnFwdSm90INS1_25CollectiveMainloopFwdSm90ILi2EN4cute5tupleIJNS5_1CILi1EEES8_S8_EEENS6_IJNS7_ILi128EEENS7_ILi96EEENS7_ILi64EEEEEELi256ENS_6half_tEfNS_4arch4Sm90ELb0ELb1ELb0ELb1ELb1ELb1ELb1ELb1ELb0ELb1ELb0ELb0EEENS1_21CollectiveEpilogueFwdINS6_IJSA_NS7_ILi256EEESB_EEES9_SE_SG_Li256ELb1ELb1ELb0ELb0EEENS1_36VarlenDynamicPersistentTileSchedulerILi128ELi96ELi256ELi128ELb0ELb1ELb1ELb1ELb0ELb1EEEEEEEEEvNT_6ParamsE:
        .type           _ZN7cutlass13device_kernelIN5flash11enable_sm90INS1_16FlashAttnFwdSm90INS1_25CollectiveMainloopFwdSm90ILi2EN4cute5tupleIJNS5_1CILi1EEES8_S8_EEENS6_IJNS7_ILi128EEENS7_ILi96EEENS7_ILi64EEEEEELi256ENS_6half_tEfNS_4arch4Sm90ELb0ELb1ELb0ELb1ELb1ELb1ELb1ELb1ELb0ELb1ELb0ELb0EEENS1_21CollectiveEpilogueFwdINS6_IJSA_NS7_ILi256EEESB_EEES9_SE_SG_Li256ELb1ELb1ELb0ELb0EEENS1_36VarlenDynamicPersistentTileSchedulerILi128ELi96ELi256ELi128ELb0ELb1ELb1ELb1ELb0ELb1EEEEEEEEEvNT_6ParamsE,@function
        .size           _ZN7cutlass13device_kernelIN5flash11enable_sm90INS1_16FlashAttnFwdSm90INS1_25CollectiveMainloopFwdSm90ILi2EN4cute5tupleIJNS5_1CILi1EEES8_S8_EEENS6_IJNS7_ILi128EEENS7_ILi96EEENS7_ILi64EEEEEELi256ENS_6half_tEfNS_4arch4Sm90ELb0ELb1ELb0ELb1ELb1ELb1ELb1ELb1ELb0ELb1ELb0ELb0EEENS1_21CollectiveEpilogueFwdINS6_IJSA_NS7_ILi256EEESB_EEES9_SE_SG_Li256ELb1ELb1ELb0ELb0EEENS1_36VarlenDynamicPersistentTileSchedulerILi128ELi96ELi256ELi128ELb0ELb1ELb1ELb1ELb0ELb1EEEEEEEEEvNT_6ParamsE,(.L_x_6461 - _ZN7cutlass13device_kernelIN5flash11enable_sm90INS1_16FlashAttnFwdSm90INS1_25CollectiveMainloopFwdSm90ILi2EN4cute5tupleIJNS5_1CILi1EEES8_S8_EEENS6_IJNS7_ILi128EEENS7_ILi96EEENS7_ILi64EEEEEELi256ENS_6half_tEfNS_4arch4Sm90ELb0ELb1ELb0ELb1ELb1ELb1ELb1ELb1ELb0ELb1ELb0ELb0EEENS1_21CollectiveEpilogueFwdINS6_IJSA_NS7_ILi256EEESB_EEES9_SE_SG_Li256ELb1ELb1ELb0ELb0EEENS1_36VarlenDynamicPersistentTileSchedulerILi128ELi96ELi256ELi128ELb0ELb1ELb1ELb1ELb0ELb1EEEEEEEEEvNT_6ParamsE)
        .other          _ZN7cutlass13device_kernelIN5flash11enable_sm90INS1_16FlashAttnFwdSm90INS1_25CollectiveMainloopFwdSm90ILi2EN4cute5tupleIJNS5_1CILi1EEES8_S8_EEENS6_IJNS7_ILi128EEENS7_ILi96EEENS7_ILi64EEEEEELi256ENS_6half_tEfNS_4arch4Sm90ELb0ELb1ELb0ELb1ELb1ELb1ELb1ELb1ELb0ELb1ELb0ELb0EEENS1_21CollectiveEpilogueFwdINS6_IJSA_NS7_ILi256EEESB_EEES9_SE_SG_Li256ELb1ELb1ELb0ELb0EEENS1_36VarlenDynamicPersistentTileSchedulerILi128ELi96ELi256ELi128ELb0ELb1ELb1ELb1ELb0ELb1EEEEEEEEEvNT_6ParamsE,@"STO_CUDA_ENTRY STV_DEFAULT"
_ZN7cutlass13device_kernelIN5flash11enable_sm90INS1_16FlashAttnFwdSm90INS1_25CollectiveMainloopFwdSm90ILi2EN4cute5tupleIJNS5_1CILi1EEES8_S8_EEENS6_IJNS7_ILi128EEENS7_ILi96EEENS7_ILi64EEEEEELi256ENS_6half_tEfNS_4arch4Sm90ELb0ELb1ELb0ELb1ELb1ELb1ELb1ELb1ELb0ELb1ELb0ELb0EEENS1_21CollectiveEpilogueFwdINS6_IJSA_NS7_ILi256EEESB_EEES9_SE_SG_Li256ELb1ELb1ELb0ELb0EEENS1_36VarlenDynamicPersistentTileSchedulerILi128ELi96ELi256ELi128ELb0ELb1ELb1ELb1ELb0ELb1EEEEEEEEEvNT_6ParamsE:
[----:B------:R-:W0:Y:S02]  /*0000*/  LDC R1, c[0x0][0x28] ;  /* 0x00000a00ff017b82 */ /* 0x000e240000000800 */
[----:B0-----:R-:W-:-:S05]  /*0010*/  VIADD R1, R1, 0xfffffb60 ;  /* 0xfffffb6001017836 */ /* 0x001fca0000000000 */
[----:B------:R-:W-:Y:S01]  /*0020*/  R2UR UR4, R1 ;  /* 0x00000000010472ca */ /* 0x000fe200000e0000 */
[----:B------:R-:W0:Y:S01]  /*0030*/  S2R R3, SR_TID.X ;  /* 0x0000000000037919 */ /* 0x000e220000002100 */
[----:B------:R-:W-:Y:S01]  /*0040*/  ELECT P0, URZ, PT ;  /* 0x00000000003f782f */ /* 0x000fe20003800000 */
[----:B------:R-:W-:Y:S01]  /*0050*/  BSSY B0, `(.L_x_3790) ;  /* 0x0000012000007945 */ /* 0x000fe20003800000 */
[----:B------:R-:W-:Y:S01]  /*0060*/  ULDC UR37, c[0x0][0x20] ;  /* 0x0000080000257ab9 */ /* 0x000fe20000000800 */
[----:B------:R-:W-:-:S08]  /*0070*/  ULDC UR36, c[0x0][0x24] ;  /* 0x0000090000247ab9 */ /* 0x000fd00000000800 */
[----:B------:R-:W-:-:S04]  /*0080*/  UIADD3 UR37, UP0, UR4, UR37, URZ ;  /* 0x0000002504257290 */ /* 0x000fc8000ff1e03f */
[----:B------:R-:W-:Y:S01]  /*0090*/  UIADD3.X UR36, URZ, UR36, URZ, UP0, !UPT ;  /* 0x000000243f247290 */ /* 0x000fe200087fe43f */
        /* <DEDUP_REMOVED lines=13> */
.L_x_3791:
[----:B------:R-:W-:Y:S05]  /*0170*/  BSYNC B0 ;  /* 0x0000000000007941 */ /* 0x000fea0003800000 */
.L_x_3790:
        /* <DEDUP_REMOVED lines=21> */
[----:B0-----:R0:W1:Y:S01]  /*02d0*/  @UP1 SYNCS.EXCH.64 URZ, [UR8+0x32400], UR4 ;  /* 0x03240004083f15b2 */ /* 0x0010620008000100 */
[----:B------:R0:W2:Y:S04]  /*02e0*/  @UP2 SYNCS.EXCH.64 URZ, [UR8+0x32410], UR4 ;  /* 0x03241004083f25b2 */ /* 0x0000a80008000100 */
[----:B------:R0:W3:Y:S01]  /*02f0*/  @UP3 SYNCS.EXCH.64 URZ, [UR8+0x32420], UR6 ;  /* 0x03242006083f35b2 */ /* 0x0000e20008000100 */
        /* <DEDUP_REMOVED lines=18> */
[----:B----4-:R-:W-:Y:S01]  /*0420*/  NOP ;  /* 0x0000000000007918 */ /* 0x010fe20000000000 */
.L_x_3792:
[----:B------:R-:W4:Y:S01]  /*0430*/  SHFL.IDX PT, R2, R0, RZ, 0x1f ;  /* 0x00001fff00027589 */ /* 0x000f2200000e0000 */
[----:B------:R-:W-:Y:S01]  /*0440*/  NOP ;  /* 0x0000000000007918 */ /* 0x000fe20000000000 */
[----:B----4-:R-:W-:-:S13]  /*0450*/  ISETP.NE.AND P0, PT, R2, RZ, PT ;  /* 0x000000ff0200720c */ /* 0x010fda0003f05270 */
        /* <DEDUP_REMOVED lines=19> */
.L_x_3793:
[----:B------:R-:W4:Y:S01]  /*0590*/  SHFL.IDX PT, R2, R0, RZ, 0x1f ;  /* 0x00001fff00027589 */ /* 0x000f2200000e0000 */
[----:B------:R-:W-:Y:S01]  /*05a0*/  NOP ;  /* 0x0000000000007918 */ /* 0x000fe20000000000 */
[----:B----4-:R-:W-:-:S13]  /*05b0*/  ISETP.NE.AND P0, PT, R2, RZ, PT ;  /* 0x000000ff0200720c */ /* 0x010fda0003f05270 */
        /* <DEDUP_REMOVED lines=14> */
[----:B----4-:R-:W-:Y:S01]  /*06a0*/  NOP ;  /* 0x0000000000007918 */ /* 0x010fe20000000000 */
.L_x_3794:
        /* <DEDUP_REMOVED lines=22> */
.L_x_3795:
        /* <DEDUP_REMOVED lines=22> */
.L_x_3796:
[----:B------:R-:W-:Y:S01]  /*0970*/  PLOP3.LUT P0, PT, PT, PT, UP0, 0x80, 0x0 ;  /* 0x000000000000781c */ /* 0x000fe20003f0f008 */
[----:B------:R-:W-:Y:S01]  /*0980*/  UMOV UR38, 0x1 ;  /* 0x0000000100267882 */ /* 0x000fe20000000000 */
[----:B------:R-:W-:Y:S01]  /*0990*/  NOP ;  /* 0x0000000000007918 */ /* 0x000fe20000000000 */
[----:B------:R-:W-:Y:S01]  /*09a0*/  USEL UR38, UR38, 0x2, !UP0 ;  /* 0x0000000226267887 */ /* 0x000fe2000c000000 */
[----:B------:R-:W-:Y:S01]  /*09b0*/  BSSY B9, `(.L_x_3797) ;  /* 0x0003540000097945 */ /* 0x000fe20003800000 */
[----:B------:R-:W-:Y:S01]  /*09c0*/  ULDC.64 UR44, c[0x0][0x208] ;  /* 0x00008200002c7ab9 */ /* 0x000fe20000000a00 */
[----:B------:R-:W-:Y:S02]  /*09d0*/  IMAD.U32 R18, RZ, RZ, UR37 ;  /* 0x00000025ff127e24 */ /* 0x000fe4000f8e00ff */
[----:B------:R-:W-:Y:S01]  /*09e0*/  IMAD.U32 R19, RZ, RZ, UR36 ;  /* 0x00000024ff137e24 */ /* 0x000fe2000f8e00ff */
[----:B0123--:R-:W-:Y:S06]  /*09f0*/  BAR.SYNC.DEFER_BLOCKING 0x0 ;  /* 0x0000000000007b1d */ /* 0x00ffec0000010000 */
[----:B------:R-:W-:Y:S05]  /*0a00*/  @!P0 BRA `(.L_x_3798) ;  /* 0x000002d4003c8947 */ /* 0x000fea0003800000 */
.L_x_3799:
[----:B------:R-:W-:-:S08]  /*0a10*/  NOP ;  /* 0x0000000000007918 */ /* 0x000fd00000000000 */
[----:B------:R-:W0:Y:S02]  /*0a20*/  USETMAXREG.TRY_ALLOC.CTAPOOL UP0, 0xe8 ;  /* 0x000000e8000079c8 */ /* 0x000e240008000600 */
[----:B0-----:R-:W-:-:S13]  /*0a30*/  PLOP3.LUT P0, PT, PT, PT, UP0, 0x80, 0x0 ;  /* 0x000000000000781c */ /* 0x001fda0003f0f008 */
[----:B------:R-:W-:Y:S05]  /*0a40*/  @!P0 BRA `(.L_x_3799) ;  /* 0xfffffffc00f08947 */ /* 0x000fea000383ffff */
[----:B------:R-:W0:Y:S01]  /*0a50*/  S2R R0, SR_TID.X ;  /* 0x0000000000007919 */ /* 0x000e220000002100 */
[----:B------:R-:W1:Y:S01]  /*0a60*/  S2UR UR4, SR_CgaCtaId ;  /* 0x00000000000479c3 */ /* 0x000e620000008800 */
[----:B------:R-:W-:Y:S01]  /*0a70*/  MOV R148, 0x400 ;  /* 0x0000040000947802 */ /* 0x000fe20000000f00 */
[----:B------:R-:W-:-:S06]  /*0a80*/  UIADD3 UR39, UP0, UR37, 0x1f0, URZ ;  /* 0x000001f025277890 */ /* 0x000fcc000ff1e03f */
[----:B------:R-:W-:Y:S06]  /*0a90*/  BAR.ARV 0x8, 0x180 ;  /* 0x0206000000007b1d */ /* 0x000fec0000002000 */
[----:B------:R-:W-:Y:S01]  /*0aa0*/  UIADD3 UR40, UP1, UR37, 0x1fc, URZ ;  /* 0x000001fc25287890 */ /* 0x000fe2000ff3e03f */
[----:B------:R-:W-:Y:S01]  /*0ab0*/  STL.64 [R1+0x1f0], RZ ;  /* 0x0001f0ff01007387 */ /* 0x000fe20000100a00 */
[----:B------:R-:W-:Y:S02]  /*0ac0*/  UIADD3.X UR41, URZ, UR36, URZ, UP0, !UPT ;  /* 0x000000243f297290 */ /* 0x000fe400087fe43f */
[----:B------:R-:W-:Y:S01]  /*0ad0*/  UIADD3.X UR42, URZ, UR36, URZ, UP1, !UPT ;  /* 0x000000243f2a7290 */ /* 0x000fe20008ffe43f */
[----:B------:R-:W-:Y:S04]  /*0ae0*/  STL [R1+0x1f8], RZ ;  /* 0x0001f8ff01007387 */ /* 0x000fe80000100800 */
[----:B------:R-:W-:Y:S01]  /*0af0*/  STL [R1+0x1fc], RZ ;  /* 0x0001fcff01007387 */ /* 0x000fe20000100800 */
[----:B-1----:R-:W-:Y:S01]  /*0b00*/  IMAD.U32 R27, RZ, RZ, UR4 ;  /* 0x00000004ff1b7e24 */ /* 0x002fe2000f8e00ff */
[----:B------:R-:W-:-:S04]  /*0b10*/  ULDC UR4, c[0x0][0xd3c] ;  /* 0x00034f0000047ab9 */ /* 0x000fc80000000800 */
[----:B------:R-:W-:Y:S02]  /*0b20*/  LEA R148, R27, R148, 0x18 ;  /* 0x000000941b947211 */ /* 0x000fe400078ec0ff */
[----:B0-----:R-:W-:-:S04]  /*0b30*/  SHF.R.U32.HI R0, RZ, 0x7, R0 ;  /* 0x00000007ff007819 */ /* 0x001fc80000011600 */
[----:B------:R-:W-:-:S13]  /*0b40*/  ISETP.NE.AND P0, PT, R0, 0x1, PT ;  /* 0x000000010000780c */ /* 0x000fda0003f05270 */
[----:B------:R-:W-:Y:S08]  /*0b50*/  @!P0 BAR.ARV 0x9, 0x100 ;  /* 0x0244000000008b1d */ /* 0x000ff00000002000 */
[----:B------:R-:W-:Y:S06]  /*0b60*/  BAR.SYNC.DEFER_BLOCKING 0x5, 0x180 ;  /* 0x0146000000007b1d */ /* 0x000fec0000010000 */
[----:B------:R-:W0:Y:S02]  /*0b70*/  LDS.128 R124, [R148+0x324d0] ;  /* 0x0324d000947c7984 */ /* 0x000e240000000c00 */
[----:B------:R-:W-:Y:S06]  /*0b80*/  BAR.ARV 0x4, 0x180 ;  /* 0x0106000000007b1d */ /* 0x000fec0000002000 */
[----:B0-----:R-:W-:-:S13]  /*0b90*/  ISETP.GE.AND P0, PT, R127, UR4, PT ;  /* 0x000000047f007c0c */ /* 0x001fda000bf06270 */
[----:B------:R-:W-:Y:S05]  /*0ba0*/  @P0 BRA `(.L_x_3800) ;  /* 0x0000035000800947 */ /* 0x000fea0003800000 */
[----:B------:R-:W0:Y:S01]  /*0bb0*/  S2R R0, SR_TID.X ;  /* 0x0000000000007919 */ /* 0x000e220000002100 */
[----:B------:R-:W-:Y:S02]  /*0bc0*/  IMAD.MOV.U32 R153, RZ, RZ, RZ ;  /* 0x000000ffff997224 */ /* 0x000fe400078e00ff */
[----:B------:R-:W-:Y:S02]  /*0bd0*/  IMAD.MOV.U32 R158, RZ, RZ, RZ ;  /* 0x000000ffff9e7224 */ /* 0x000fe400078e00ff */
[----:B0-----:R-:W-:-:S05]  /*0be0*/  VIADD R226, R0, 0xffffff80 ;  /* 0xffffff8000e27836 */ /* 0x001fca0000000000 */
[----:B------:R-:W-:-:S04]  /*0bf0*/  SHF.R.S32.HI R3, RZ, 0x1f, R226 ;  /* 0x0000001fff037819 */ /* 0x000fc800000114e2 */
[CC--:B------:R-:W-:Y:S02]  /*0c00*/  LEA.HI R0, R3.reuse, R226.reuse, RZ, 0x7 ;  /* 0x000000e203007211 */ /* 0x0c0fe400078f38ff */
[CC--:B------:R-:W-:Y:S02]  /*0c10*/  LEA.HI R7, R3.reuse, R226.reuse, RZ, 0x4 ;  /* 0x000000e203077211 */ /* 0x0c0fe400078f20ff */
[----:B------:R-:W-:Y:S02]  /*0c20*/  LOP3.LUT R5, R0, 0xffffff80, RZ, 0xc0, !PT ;  /* 0xffffff8000057812 */ /* 0x000fe400078ec0ff */
[----:B------:R-:W-:Y:S02]  /*0c30*/  SHF.R.S32.HI R12, RZ, 0x7, R0 ;  /* 0x00000007ff0c7819 */ /* 0x000fe40000011400 */
[----:B------:R-:W-:Y:S01]  /*0c40*/  LEA.HI R8, R3, R226, RZ, 0x5 ;  /* 0x000000e203087211 */ /* 0x000fe200078f28ff */
[----:B------:R-:W-:Y:S01]  /*0c50*/  IMAD.IADD R11, R226, 0x1, -R5 ;  /* 0x00000001e20b7824 */ /* 0x000fe200078e0a05 */
[----:B------:R-:W-:Y:S01]  /*0c60*/  LEA.HI R0, R0, R12, RZ, 0x1 ;  /* 0x0000000c00007211 */ /* 0x000fe200078f08ff */
[----:B------:R-:W-:Y:S01]  /*0c70*/  STL [R1+0x464], R12 ;  /* 0x0004640c01007387 */ /* 0x000fe20000100800 */
[----:B------:R-:W-:-:S02]  /*0c80*/  LOP3.LUT R9, R7, 0x3fffff0, RZ, 0xc0, !PT ;  /* 0x03fffff007097812 */ /* 0x000fc400078ec0ff */
[----:B------:R-:W-:Y:S01]  /*0c90*/  SHF.R.S32.HI R2, RZ, 0x1f, R11 ;  /* 0x0000001fff027819 */ /* 0x000fe2000001140b */
[----:B------:R-:W-:Y:S01]  /*0ca0*/  STL [R1+0x45c], R11 ;  /* 0x00045c0b01007387 */ /* 0x000fe20000100800 */
[----:B------:R-:W-:Y:S01]  /*0cb0*/  LOP3.LUT R0, R0, 0x3fffffe, RZ, 0xc0, !PT ;  /* 0x03fffffe00007812 */ /* 0x000fe200078ec0ff */
[----:B------:R-:W-:Y:S01]  /*0cc0*/  IMAD.IADD R9, R226, 0x1, -R9 ;  /* 0x00000001e2097824 */ /* 0x000fe200078e0a09 */
[CC--:B------:R-:W-:Y:S02]  /*0cd0*/  LEA.HI R4, R2.reuse, R11.reuse, RZ, 0x2 ;  /* 0x0000000b02047211 */ /* 0x0c0fe400078f10ff */
[----:B------:R-:W-:Y:S01]  /*0ce0*/  LEA.HI R2, R2, R11, RZ, 0x5 ;  /* 0x0000000b02027211 */ /* 0x000fe200078f28ff */
[----:B------:R-:W-:Y:S01]  /*0cf0*/  IMAD.IADD R0, R12, 0x1, -R0 ;  /* 0x000000010c007824 */ /* 0x000fe200078e0a00 */
[--C-:B------:R-:W-:Y:S02]  /*0d00*/  SHF.R.S32.HI R5, RZ, 0x2, R4.reuse ;  /* 0x00000002ff057819 */ /* 0x100fe40000011404 */
[----:B------:R-:W-:-:S02]  /*0d10*/  SHF.R.S32.HI R6, RZ, 0x1f, R4 ;  /* 0x0000001fff067819 */ /* 0x000fc40000011404 */
[----:B------:R-:W-:Y:S02]  /*0d20*/  SHF.R.S32.HI R2, RZ, 0x5, R2 ;  /* 0x00000005ff027819 */ /* 0x000fe40000011402 */
[----:B------:R-:W-:Y:S02]  /*0d30*/  LEA.HI R6, R6, R5, RZ, 0x3 ;  /* 0x0000000506067211 */ /* 0x000fe400078f18ff */
[----:B------:R-:W-:Y:S02]  /*0d40*/  SHF.R.S32.HI R8, RZ, 0x5, R8 ;  /* 0x00000005ff087819 */ /* 0x000fe40000011408 */
[----:B------:R-:W-:Y:S02]  /*0d50*/  LOP3.LUT R6, R6, 0xfffffff8, RZ, 0xc0, !PT ;  /* 0xfffffff806067812 */ /* 0x000fe400078ec0ff */
[----:B------:R-:W-:Y:S01]  /*0d60*/  SHF.R.S32.HI R10, RZ, 0x4, R7 ;  /* 0x00000004ff0a7819 */ /* 0x000fe20000011407 */
[----:B------:R-:W-:Y:S01]  /*0d70*/  IMAD.SHL.U32 R198, R8, 0x200, RZ ;  /* 0x0000020008c67824 */ /* 0x000fe200078e00ff */
[----:B------:R-:W-:Y:S01]  /*0d80*/  LOP3.LUT R4, R4, 0x7ffffffc, RZ, 0xc0, !PT ;  /* 0x7ffffffc04047812 */ /* 0x000fe200078ec0ff */
[----:B------:R-:W-:Y:S01]  /*0d90*/  IMAD.IADD R5, R5, 0x1, -R6 ;  /* 0x0000000105057824 */ /* 0x000fe200078e0a06 */
[----:B------:R-:W-:Y:S01]  /*0da0*/  LEA.HI R7, R7, R10, RZ, 0x1 ;  /* 0x0000000a07077211 */ /* 0x000fe200078f08ff */
[----:B------:R-:W-:-:S02]  /*0db0*/  IMAD R6, R8, 0x10, R9 ;  /* 0x0000001008067824 */ /* 0x000fc400078e0209 */
[----:B------:R-:W-:Y:S01]  /*0dc0*/  IMAD R5, R2, 0x10, R5 ;  /* 0x0000001002057824 */ /* 0x000fe200078e0205 */
[-C--:B------:R-:W-:Y:S01]  /*0dd0*/  LEA.HI R2, R3, R226.reuse, RZ, 0x3 ;  /* 0x000000e203027211 */ /* 0x080fe200078f18ff */
[----:B------:R-:W-:Y:S01]  /*0de0*/  IMAD.IADD R4, R11, 0x1, -R4 ;  /* 0x000000010b047824 */ /* 0x000fe200078e0a04 */
[----:B------:R-:W-:Y:S01]  /*0df0*/  LOP3.LUT R7, R7, 0x1ffffffe, RZ, 0xc0, !PT ;  /* 0x1ffffffe07077812 */ /* 0x000fe200078ec0ff */
[----:B------:R-:W-:Y:S01]  /*0e00*/  IMAD R224, R0, 0x40, R5 ;  /* 0x0000004000e07824 */ /* 0x000fe200078e0205 */
[----:B------:R-:W-:Y:S01]  /*0e10*/  LEA.HI R0, R3, R226, RZ, 0x2 ;  /* 0x000000e203007211 */ /* 0x000fe200078f10ff */
[----:B------:R-:W-:Y:S01]  /*0e20*/  IMAD.SHL.U32 R225, R4, 0x2, RZ ;  /* 0x0000000204e17824 */ /* 0x000fe200078e00ff */
[----:B------:R-:W-:Y:S01]  /*0e30*/  LOP3.LUT R5, R2, 0xfffffff8, RZ, 0xc0, !PT ;  /* 0xfffffff802057812 */ /* 0x000fe200078ec0ff */
[----:B------:R-:W-:Y:S01]  /*0e40*/  IMAD.IADD R7, R10, 0x1, -R7 ;  /* 0x000000010a077824 */ /* 0x000fe200078e0a07 */
[--C-:B------:R-:W-:Y:S02]  /*0e50*/  SHF.R.S32.HI R156, RZ, 0x2, R0.reuse ;  /* 0x00000002ff9c7819 */ /* 0x100fe40000011400 */
[----:B------:R-:W-:Y:S01]  /*0e60*/  LOP3.LUT R227, R0, 0xfffffffc, RZ, 0xc0, !PT ;  /* 0xfffffffc00e37812 */ /* 0x000fe200078ec0ff */
[----:B------:R-:W-:Y:S01]  /*0e70*/  IMAD.IADD R9, R226, 0x1, -R5 ;  /* 0x00000001e2097824 */ /* 0x000fe200078e0a05 */
[----:B------:R-:W-:Y:S01]  /*0e80*/  SHF.R.S32.HI R3, RZ, 0x1f, R0 ;  /* 0x0000001fff037819 */ /* 0x000fe20000011400 */
[----:B------:R-:W-:Y:S01]  /*0e90*/  VIADD R166, R156, 0x40 ;  /* 0x000000409ca67836 */ /* 0x000fe20000000000 */
[----:B------:R-:W-:Y:S01]  /*0ea0*/  SHF.R.S32.HI R223, RZ, 0x3, R2 ;  /* 0x00000003ffdf7819 */ /* 0x000fe20000011402 */
[----:B------:R-:W-:Y:S01]  /*0eb0*/  IMAD.IADD R227, R226, 0x1, -R227 ;  /* 0x00000001e2e37824 */ /* 0x000fe200078e0ae3 */
[----:B------:R-:W-:Y:S01]  /*0ec0*/  LEA.HI R3, R3, R156, RZ, 0x3 ;  /* 0x0000009c03037211 */ /* 0x000fe200078f18ff */
[----:B------:R-:W-:Y:S01]  /*0ed0*/  IMAD.SHL.U32 R199, R166, 0x40, RZ ;  /* 0x00000040a6c77824 */ /* 0x000fe200078e00ff */
[----:B------:R-:W-:Y:S01]  /*0ee0*/  SHF.R.S32.HI R5, RZ, 0x1f, R166 ;  /* 0x0000001fff057819 */ /* 0x000fe200000114a6 */
[C---:B------:R-:W-:Y:S01]  /*0ef0*/  IMAD.SHL.U32 R22, R227.reuse, 0x8, RZ ;  /* 0x00000008e3167824 */ /* 0x040fe200078e00ff */
[C---:B------:R-:W-:Y:S01]  /*0f00*/  LEA.HI R0, R227.reuse, R227, RZ, 0x1 ;  /* 0x000000e3e3007211 */ /* 0x040fe200078f08ff */
[----:B------:R-:W-:Y:S01]  /*0f10*/  IMAD.SHL.U32 R154, R227, 0x4, RZ ;  /* 0x00000004e39a7824 */ /* 0x000fe200078e00ff */
[----:B------:R-:W-:Y:S01]  /*0f20*/  LEA.HI R2, R5, R166, RZ, 0x3 ;  /* 0x000000a605027211 */ /* 0x000fe200078f18ff */
[----:B------:R-:W-:Y:S01]  /*0f30*/  IMAD R6, R6, 0x8, R7 ;  /* 0x0000000806067824 */ /* 0x000fe200078e0207 */
[----:B------:R-:W-:Y:S01]  /*0f40*/  LOP3.LUT R3, R3, 0xfffffff8, RZ, 0xc0, !PT ;  /* 0xfffffff803037812 */ /* 0x000fe200078ec0ff */
[----:B------:R-:W-:Y:S01]  /*0f50*/  VIADD R159, R154, 0x10 ;  /* 0x000000109a9f7836 */ /* 0x000fe20000000000 */
[----:B------:R-:W-:Y:S01]  /*0f60*/  LOP3.LUT R0, R0, 0x1ffffffe, RZ, 0xc0, !PT ;  /* 0x1ffffffe00007812 */ /* 0x000fe200078ec0ff */
[----:B------:R-:W-:Y:S01]  /*0f70*/  IMAD.SHL.U32 R2, R2, 0x40, RZ ;  /* 0x0000004002027824 */ /* 0x000fe200078e00ff */
[----:B------:R-:W-:Y:S01]  /*0f80*/  LOP3.LUT R199, R199, 0x1c0, RZ, 0xc0, !PT ;  /* 0x000001c0c7c77812 */ /* 0x000fe200078ec0ff */
[----:B------:R-:W-:Y:S01]  /*0f90*/  IMAD.IADD R3, R156, 0x1, -R3 ;  /* 0x000000019c037824 */ /* 0x000fe200078e0a03 */
[----:B------:R-:W-:Y:S01]  /*0fa0*/  STL [R1+0x450], R9 ;  /* 0x0004500901007387 */ /* 0x000fe20000100800 */
[----:B------:R-:W-:Y:S01]  /*0fb0*/  IMAD.IADD R5, R227, 0x1, -R0 ;  /* 0x00000001e3057824 */ /* 0x000fe200078e0a00 */
[----:B------:R-:W-:Y:S01]  /*0fc0*/  SHF.R.U32.HI R207, RZ, 0x3, R199 ;  /* 0x00000003ffcf7819 */ /* 0x000fe200000116c7 */
[----:B------:R-:W-:Y:S01]  /*0fd0*/  IMAD.SHL.U32 R197, R3, 0x40, RZ ;  /* 0x0000004003c57824 */ /* 0x000fe200078e00ff */
[----:B------:R-:W-:Y:S01]  /*0fe0*/  LOP3.LUT R0, R199, 0x38, R22, 0xf8, !PT ;  /* 0x00000038c7007812 */ /* 0x000fe200078ef816 */
[----:B------:R0:W-:Y:S01]  /*0ff0*/  STL [R1+0x44c], R3 ;  /* 0x00044c0301007387 */ /* 0x0001e20000100800 */
[----:B------:R-:W-:Y:S01]  /*1000*/  LOP3.LUT R208, R2, 0xfffffe00, RZ, 0xc0, !PT ;  /* 0xfffffe0002d07812 */ /* 0x000fe200078ec0ff */
[----:B------:R-:W-:Y:S01]  /*1010*/  IMAD.SHL.U32 R186, R9, 0x8, RZ ;  /* 0x0000000809ba7824 */ /* 0x000fe200078e00ff */
[----:B------:R-:W-:Y:S01]  /*1020*/  LOP3.LUT R197, R197, 0x1c0, RZ, 0xc0, !PT ;  /* 0x000001c0c5c57812 */ /* 0x000fe200078ec0ff */
[----:B------:R-:W-:Y:S01]  /*1030*/  VIADD R152, R22, 0x20 ;  /* 0x0000002016987836 */ /* 0x000fe20000000000 */
[----:B------:R-:W-:Y:S01]  /*1040*/  LOP3.LUT R7, R208, R0, R207, 0xf6, !PT ;  /* 0x00000000d0077212 */ /* 0x000fe200078ef6cf */
[C---:B------:R-:W-:Y:S01]  /*1050*/  VIADD R163, R22.reuse, 0x40 ;  /* 0x0000004016a37836 */ /* 0x040fe20000000000 */
[----:B------:R-:W-:Y:S01]  /*1060*/  SHF.R.U32.HI R206, RZ, 0x3, R197 ;  /* 0x00000003ffce7819 */ /* 0x000fe200000116c5 */
[C---:B------:R-:W-:Y:S01]  /*1070*/  VIADD R162, R22.reuse, 0x60 ;  /* 0x0000006016a27836 */ /* 0x040fe20000000000 */
[C---:B------:R-:W-:Y:S01]  /*1080*/  IADD3 R161, R22.reuse, 0x80, RZ ;  /* 0x0000008016a17810 */ /* 0x040fe20007ffe0ff */
[----:B------:R-:W-:Y:S01]  /*1090*/  IMAD R0, R7, 0x2, R148 ;  /* 0x0000000207007824 */ /* 0x000fe200078e0294 */
[----:B0-----:R-:W-:Y:S01]  /*10a0*/  SHF.R.S32.HI R3, RZ, 0x1f, R159 ;  /* 0x0000001fff037819 */ /* 0x001fe2000001149f */
[C---:B------:R-:W-:Y:S01]  /*10b0*/  VIADD R160, R22.reuse, 0xa0 ;  /* 0x000000a016a07836 */ /* 0x040fe20000000000 */
[----:B------:R-:W-:Y:S01]  /*10c0*/  SHF.R.S32.HI R23, RZ, 0x1f, R22 ;  /* 0x0000001fff177819 */ /* 0x000fe20000011416 */
[C---:B------:R-:W-:Y:S01]  /*10d0*/  VIADD R165, R22.reuse, 0xc0 ;  /* 0x000000c016a57836 */ /* 0x040fe20000000000 */
[----:B------:R0:W-:Y:S01]  /*10e0*/  STL [R1+0x458], R0 ;  /* 0x0004580001007387 */ /* 0x0001e20000100800 */
[----:B------:R-:W-:Y:S01]  /*10f0*/  VIADD R164, R22, 0xe0 ;  /* 0x000000e016a47836 */ /* 0x000fe20000000000 */
[----:B------:R-:W-:Y:S01]  /*1100*/  SHF.R.S32.HI R222, RZ, 0x1f, R186 ;  /* 0x0000001fffde7819 */ /* 0x000fe200000114ba */
[C---:B------:R-:W-:Y:S01]  /*1110*/  VIADD R194, R186.reuse, 0x40 ;  /* 0x00000040bac27836 */ /* 0x040fe20000000000 */
[----:B------:R1:W-:Y:S01]  /*1120*/  STL [R1+0x448], R3 ;  /* 0x0004480301007387 */ /* 0x0003e20000100800 */
[C---:B------:R-:W-:Y:S01]  /*1130*/  VIADD R187, R186.reuse, 0x80 ;  /* 0x00000080babb7836 */ /* 0x040fe20000000000 */
[----:B------:R-:W-:Y:S01]  /*1140*/  SHF.R.S32.HI R157, RZ, 0x1f, R152 ;  /* 0x0000001fff9d7819 */ /* 0x000fe20000011498 */
[----:B------:R-:W-:Y:S01]  /*1150*/  VIADD R195, R186, 0xc0 ;  /* 0x000000c0bac37836 */ /* 0x000fe20000000000 */
[----:B------:R-:W-:Y:S01]  /*1160*/  SHF.R.S32.HI R185, RZ, 0x1f, R163 ;  /* 0x0000001fffb97819 */ /* 0x000fe200000114a3 */
[----:B0-----:R-:W-:Y:S01]  /*1170*/  IMAD R0, R5, 0x8, R224 ;  /* 0x0000000805007824 */ /* 0x001fe200078e02e0 */
[----:B------:R-:W-:-:S02]  /*1180*/  SHF.R.S32.HI R184, RZ, 0x1f, R162 ;  /* 0x0000001fffb87819 */ /* 0x000fc400000114a2 */
[----:B------:R-:W-:Y:S02]  /*1190*/  SHF.R.S32.HI R183, RZ, 0x1f, R161 ;  /* 0x0000001fffb77819 */ /* 0x000fe400000114a1 */
[----:B-1----:R-:W-:Y:S01]  /*11a0*/  LOP3.LUT R3, R197, 0x18, R22, 0xf8, !PT ;  /* 0x00000018c5037812 */ /* 0x002fe200078ef816 */
[----:B------:R0:W-:Y:S01]  /*11b0*/  STL [R1+0x468], R0 ;  /* 0x0004680001007387 */ /* 0x0001e20000100800 */
[----:B------:R-:W-:Y:S02]  /*11c0*/  SHF.R.S32.HI R182, RZ, 0x1f, R160 ;  /* 0x0000001fffb67819 */ /* 0x000fe400000114a0 */
[----:B------:R-:W-:Y:S01]  /*11d0*/  LOP3.LUT R2, R3, R206, RZ, 0x3c, !PT ;  /* 0x000000ce03027212 */ /* 0x000fe200078e3cff */
[----:B------:R-:W-:Y:S01]  /*11e0*/  IMAD.SHL.U32 R3, R6, 0x8, RZ ;  /* 0x0000000806037824 */ /* 0x000fe200078e00ff */
[----:B------:R-:W-:Y:S02]  /*11f0*/  SHF.R.S32.HI R181, RZ, 0x1f, R165 ;  /* 0x0000001fffb57819 */ /* 0x000fe400000114a5 */
[----:B------:R-:W-:Y:S01]  /*1200*/  SHF.R.S32.HI R180, RZ, 0x1f, R164 ;  /* 0x0000001fffb47819 */ /* 0x000fe200000114a4 */
[----:B------:R0:W-:Y:S01]  /*1210*/  STL [R1+0x460], R2 ;  /* 0x0004600201007387 */ /* 0x0001e20000100800 */
[----:B------:R-:W-:-:S02]  /*1220*/  SHF.R.S32.HI R221, RZ, 0x1f, R194 ;  /* 0x0000001fffdd7819 */ /* 0x000fc400000114c2 */
[----:B------:R-:W-:Y:S01]  /*1230*/  SHF.R.S32.HI R220, RZ, 0x1f, R187 ;  /* 0x0000001fffdc7819 */ /* 0x000fe200000114bb */
[----:B------:R0:W-:Y:S01]  /*1240*/  STL [R1+0x46c], R3 ;  /* 0x00046c0301007387 */ /* 0x0001e20000100800 */
[----:B------:R-:W-:Y:S02]  /*1250*/  SHF.R.S32.HI R219, RZ, 0x1f, R195 ;  /* 0x0000001fffdb7819 */ /* 0x000fe400000114c3 */
[----:B------:R-:W-:-:S07]  /*1260*/  LOP3.LUT R167, R2, R198, RZ, 0xfc, !PT ;  /* 0x000000c602a77212 */ /* 0x000fce00078efcff */
.L_x_4030:
[----:B------:R-:W-:Y:S05]  /*1270*/  YIELD ;  /* 0x0000000000007946 */ /* 0x000fea0003800000 */
[----:B------:R-:W-:Y:S01]  /*1280*/  ULDC.64 UR4, c[0x0][0xb20] ;  /* 0x0002c80000047ab9 */ /* 0x000fe20000000a00 */
[----:B0-----:R-:W1:Y:S01]  /*1290*/  LDC.64 R4, c[0x0][0xb00] ;  /* 0x0002c000ff047b82 */ /* 0x001e620000000a00 */
[----:B------:R-:W-:Y:S01]  /*12a0*/  ISETP.NE.U32.AND P1, PT, RZ, UR4, PT ;  /* 0x00000004ff007c0c */ /* 0x000fe2000bf25070 */
[----:B------:R-:W-:Y:S02]  /*12b0*/  IMAD.MOV.U32 R11, RZ, RZ, RZ ;  /* 0x000000ffff0b7224 */ /* 0x000fe400078e00ff */
[----:B------:R-:W-:Y:S01]  /*12c0*/  IMAD.MOV.U32 R25, RZ, RZ, RZ ;  /* 0x000000ffff197224 */ /* 0x000fe200078e00ff */
[----:B------:R-:W-:Y:S01]  /*12d0*/  ISETP.NE.AND.EX P1, PT, RZ, UR5, PT, P1 ;  /* 0x00000005ff007c0c */ /* 0x000fe2000bf25310 */
[----:B------:R-:W-:-:S02]  /*12e0*/  ULDC.64 UR4, c[0x0][0xb10] ;  /* 0x0002c40000047ab9 */ /* 0x000fc40000000a00 */
[----:B------:R-:W-:-:S04]  /*12f0*/  ISETP.NE.U32.AND P2, PT, RZ, UR4, PT ;  /* 0x00000004ff007c0c */ /* 0x000fc8000bf45070 */
[----:B------:R-:W-:Y:S01]  /*1300*/  ISETP.NE.AND.EX P2, PT, RZ, UR5, PT, P2 ;  /* 0x00000005ff007c0c */ /* 0x000fe2000bf45320 */
[----:B------:R-:W-:Y:S02]  /*1310*/  ULDC.64 UR4, c[0x0][0xb00] ;  /* 0x0002c00000047ab9 */ /* 0x000fe40000000a00 */
[----:B------:R-:W-:-:S03]  /*1320*/  ISETP.NE.U32.AND P0, PT, RZ, UR4, PT ;  /* 0x00000004ff007c0c */ /* 0x000fc6000bf05070 */
[----:B0-----:R-:W0:Y:S01]  /*1330*/  @P1 LDC.64 R2, c[0x0][0xb20] ;  /* 0x0002c800ff021b82 */ /* 0x001e220000000a00 */
[----:B------:R-:W-:Y:S01]  /*1340*/  ISETP.NE.AND.EX P0, PT, RZ, UR5, PT, P0 ;  /* 0x00000005ff007c0c */ /* 0x000fe2000bf05300 */
[----:B-1-3--:R-:W-:-:S06]  /*1350*/  IMAD.WIDE R8, R127, 0x4, R4 ;  /* 0x000000047f087825 */ /* 0x00afcc00078e0204 */
[----:B------:R-:W1:Y:S01]  /*1360*/  @P2 LDC.64 R6, c[0x0][0xb10] ;  /* 0x0002c400ff062b82 */ /* 0x000e620000000a00 */
[----:B------:R-:W-:Y:S02]  /*1370*/  ULDC UR4, c[0x0][0x288] ;  /* 0x0000a20000047ab9 */ /* 0x000fe40000000800 */
[----:B------:R-:W-:Y:S01]  /*1380*/  IMAD.U32 R28, RZ, RZ, UR4 ;  /* 0x00000004ff1c7e24 */ /* 0x000fe2000f8e00ff */
[----:B------:R-:W-:Y:S02]  /*1390*/  ULDC.64 UR4, c[0x0][0x418] ;  /* 0x0001060000047ab9 */ /* 0x000fe40000000a00 */
[----:B--2---:R2:W5:Y:S01]  /*13a0*/  @P0 LDG.E R25, desc[UR44][R8.64] ;  /* 0x0000002c08190981 */ /* 0x004562000c1e1900 */
        /* <DEDUP_REMOVED lines=13> */
[----:B--2-4-:R-:W-:Y:S06]  /*1480*/  @P2 BRA `(.L_x_3801) ;  /* 0x0000000000242947 */ /* 0x014fec0003800000 */
        /* <DEDUP_REMOVED lines=9> */
.L_x_3801:
[----:B------:R-:W-:Y:S01]  /*1520*/  ULDC.64 UR4, c[0x0][0xb18] ;  /* 0x0002c60000047ab9 */ /* 0x000fe20000000a00 */
[----:B------:R-:W-:Y:S01]  /*1530*/  IMAD.MOV.U32 R217, RZ, RZ, R126 ;  /* 0x000000ffffd97224 */ /* 0x000fe200078e007e */
[----:B------:R-:W-:Y:S01]  /*1540*/  ISETP.NE.U32.AND P1, PT, RZ, UR4, PT ;  /* 0x00000004ff007c0c */ /* 0x000fe2000bf25070 */
[----:B------:R-:W-:-:S03]  /*1550*/  IMAD.MOV.U32 R218, RZ, RZ, R127 ;  /* 0x000000ffffda7224 */ /* 0x000fc600078e007f */
[----:B------:R-:W-:-:S13]  /*1560*/  ISETP.NE.AND.EX P1, PT, RZ, UR5, PT, P1 ;  /* 0x00000005ff007c0c */ /* 0x000fda000bf25310 */
[----:B------:R-:W-:Y:S05]  /*1570*/  @!P1 BRA `(.L_x_3802) ;  /* 0x0000000000109947 */ /* 0x000fea0003800000 */
[----:B------:R-:W0:Y:S02]  /*1580*/  LDC.64 R2, c[0x0][0xb18] ;  /* 0x0002c600ff027b82 */ /* 0x000e240000000a00 */
[----:B0-----:R-:W-:-:S05]  /*1590*/  IMAD.WIDE R2, R127, 0x4, R2 ;  /* 0x000000047f027825 */ /* 0x001fca00078e0202 */
[----:B------:R0:W5:Y:S01]  /*15a0*/  LDG.E R24, desc[UR44][R2.64] ;  /* 0x0000002c02187981 */ /* 0x000162000c1e1900 */
[----:B------:R-:W-:Y:S05]  /*15b0*/  BRA `(.L_x_3803) ;  /* 0x0000000000107947 */ /* 0x000fea0003800000 */
.L_x_3802:
[----:B------:R-:W-:Y:S05]  /*15c0*/  @!P0 BRA `(.L_x_3803) ;  /* 0x00000000000c8947 */ /* 0x000fea0003800000 */
[----:B------:R-:W2:Y:S04]  /*15d0*/  LDG.E R3, desc[UR44][R8.64] ;  /* 0x0000002c08037981 */ /* 0x000ea8000c1e1900 */
[----:B------:R-:W2:Y:S02]  /*15e0*/  LDG.E R24, desc[UR44][R8.64+0x4] ;  /* 0x0000042c08187981 */ /* 0x000ea4000c1e1900 */
[----:B--2---:R-:W-:-:S07]  /*15f0*/  IMAD.IADD R24, R24, 0x1, -R3 ;  /* 0x0000000118187824 */ /* 0x004fce00078e0a03 */
.L_x_3803:
[----:B------:R-:W-:Y:S01]  /*1600*/  ULDC.64 UR4, c[0x0][0xb08] ;  /* 0x0002c20000047ab9 */ /* 0x000fe20000000a00 */
[----:B------:R-:W1:Y:S01]  /*1610*/  LDC R8, c[0x0][0x448] ;  /* 0x00011200ff087b82 */ /* 0x000e620000000800 */
[----:B------:R-:W-:-:S04]  /*1620*/  ISETP.NE.U32.AND P0, PT, RZ, UR4, PT ;  /* 0x00000004ff007c0c */ /* 0x000fc8000bf05070 */
[----:B------:R-:W-:Y:S01]  /*1630*/  ISETP.NE.AND.EX P0, PT, RZ, UR5, PT, P0 ;  /* 0x00000005ff007c0c */ /* 0x000fe2000bf05300 */
[----:B------:R-:W-:Y:S02]  /*1640*/  ULDC.64 UR4, c[0x0][0xb28] ;  /* 0x0002ca0000047ab9 */ /* 0x000fe40000000a00 */
[----:B------:R-:W-:Y:S01]  /*1650*/  ISETP.NE.U32.AND P1, PT, RZ, UR4, PT ;  /* 0x00000004ff007c0c */ /* 0x000fe2000bf25070 */
[----:B0----5:R-:W-:Y:S01]  /*1660*/  IMAD.MOV.U32 R2, RZ, RZ, R24 ;  /* 0x000000ffff027224 */ /* 0x021fe200078e0018 */
[----:B------:R-:W0:Y:S02]  /*1670*/  LDC.64 R12, c[0x0][0xad8] ;  /* 0x0002b600ff0c7b82 */ /* 0x000e240000000a00 */
[----:B------:R-:W-:-:S06]  /*1680*/  ISETP.NE.AND.EX P1, PT, RZ, UR5, PT, P1 ;  /* 0x00000005ff007c0c */ /* 0x000fcc000bf25310 */
[----:B------:R-:W2:Y:S08]  /*1690*/  @P0 LDC.64 R4, c[0x0][0xb08] ;  /* 0x0002c200ff040b82 */ /* 0x000eb00000000a00 */
[----:B------:R-:W3:Y:S01]  /*16a0*/  @P1 LDC.64 R6, c[0x0][0xb28] ;  /* 0x0002ca00ff061b82 */ /* 0x000ee20000000a00 */
[----:B--2---:R-:W-:-:S05]  /*16b0*/  @P0 IMAD.WIDE R4, R127, 0x4, R4 ;  /* 0x000000047f040825 */ /* 0x004fca00078e0204 */
[----:B------:R-:W2:Y:S04]  /*16c0*/  @P0 LDG.E R0, desc[UR44][R4.64] ;  /* 0x0000002c04000981 */ /* 0x000ea8000c1e1900 */
[----:B------:R-:W2:Y:S01]  /*16d0*/  @P0 LDG.E R3, desc[UR44][R4.64+0x4] ;  /* 0x0000042c04030981 */ /* 0x000ea2000c1e1900 */
[----:B---3--:R-:W-:-:S05]  /*16e0*/  @P1 IMAD.WIDE R6, R127, 0x4, R6 ;  /* 0x000000047f061825 */ /* 0x008fca00078e0206 */
[----:B------:R3:W5:Y:S01]  /*16f0*/  @P1 LDG.E R2, desc[UR44][R6.64] ;  /* 0x0000002c06021981 */ /* 0x000762000c1e1900 */
[----:B-1----:R-:W-:Y:S01]  /*1700*/  ISETP.NE.AND P1, PT, R8, 0x1, PT ;  /* 0x000000010800780c */ /* 0x002fe20003f25270 */
[----:B------:R-:W-:Y:S01]  /*1710*/  IMAD.SHL.U32 R216, R125, 0x80, RZ ;  /* 0x000000807dd87824 */ /* 0x000fe200078e00ff */
[----:B0-----:R-:W-:Y:S01]  /*1720*/  ISETP.GE.AND P2, PT, R13, 0x1, PT ;  /* 0x000000010d00780c */ /* 0x001fe20003f46270 */
[----:B------:R-:W-:-:S10]  /*1730*/  IMAD.IADD R10, R24, 0x1, -R11 ;  /* 0x00000001180a7824 */ /* 0x000fd400078e0a0b */
[----:B------:R-:W0:Y:S08]  /*1740*/  @P1 LDC R8, c[0x0][0x44c] ;  /* 0x00011300ff081b82 */ /* 0x000e300000000800 */
[----:B------:R-:W1:Y:S01]  /*1750*/  @P1 LDC R9, c[0x0][0x450] ;  /* 0x00011400ff091b82 */ /* 0x000e620000000800 */
[----:B--2---:R-:W-:Y:S01]  /*1760*/  @P0 IMAD.IADD R47, R3, 0x1, -R0 ;  /* 0x00000001032f0824 */ /* 0x004fe200078e0a00 */
[----:B------:R-:W-:-:S03]  /*1770*/  IADD3 R3, R216, 0x7f, RZ ;  /* 0x0000007fd8037810 */ /* 0x000fc60007ffe0ff */
[----:B------:R-:W-:Y:S02]  /*1780*/  IMAD.IADD R29, R10, 0x1, R47 ;  /* 0x000000010a1d7824 */ /* 0x000fe400078e022f */
[----:B0-----:R-:W-:-:S03]  /*1790*/  @P1 IMAD.HI.U32 R4, R3, R8, RZ ;  /* 0x0000000803041227 */ /* 0x001fc600078e00ff */
[C---:B------:R-:W-:Y:S01]  /*17a0*/  IADD3 R188, R29.reuse, 0x1, -R28 ;  /* 0x000000011dbc7810 */ /* 0x040fe20007ffe81c */
[----:B------:R-:W-:Y:S02]  /*17b0*/  VIADD R0, R29, 0x5f ;  /* 0x0000005f1d007836 */ /* 0x000fe40000000000 */
[----:B------:R-:W-:Y:S01]  /*17c0*/  IMAD.MOV.U32 R5, RZ, RZ, R3 ;  /* 0x000000ffff057224 */ /* 0x000fe200078e0003 */
[----:B-1----:R-:W-:Y:S01]  /*17d0*/  @P1 SHF.R.U32.HI R5, RZ, R9, R4 ;  /* 0x00000009ff051219 */ /* 0x002fe20000011604 */
[----:B------:R-:W-:-:S04]  /*17e0*/  IMAD.HI R0, R0, 0x2aaaaaab, RZ ;  /* 0x2aaaaaab00007827 */ /* 0x000fc800078e02ff */
[----:B---3--:R-:W-:Y:S01]  /*17f0*/  IMAD.IADD R7, R188, 0x1, R5 ;  /* 0x00000001bc077824 */ /* 0x008fe200078e0205 */
[----:B------:R-:W-:-:S04]  /*1800*/  SHF.R.U32.HI R3, RZ, 0x1f, R0 ;  /* 0x0000001fff037819 */ /* 0x000fc80000011600 */
        /* <DEDUP_REMOVED lines=14> */
.L_x_3806:
[----:B------:R-:W-:-:S13]  /*18f0*/  ISETP.NE.AND P0, PT, R13, 0x1, PT ;  /* 0x000000010d00780c */ /* 0x000fda0003f05270 */
[----:B------:R-:W0:Y:S02]  /*1900*/  @P0 LDC.64 R4, c[0x0][0xae0] ;  /* 0x0002b800ff040b82 */ /* 0x000e240000000a00 */
[----:B0-----:R-:W-:-:S05]  /*1910*/  @P0 IMAD.HI.U32 R4, R3, R4, RZ ;  /* 0x0000000403040227 */ /* 0x001fca00078e00ff */
[----:B------:R-:W-:-:S07]  /*1920*/  @P0 SHF.R.U32.HI R3, RZ, R5, R4 ;  /* 0x00000005ff030219 */ /* 0x000fce0000011604 */
.L_x_3807:
[----:B------:R-:W-:Y:S05]  /*1930*/  BSYNC B0 ;  /* 0x0000000000007941 */ /* 0x000fea0003800000 */
.L_x_3805:
[----:B------:R-:W-:-:S05]  /*1940*/  IMAD R3, R3, R13, R13 ;  /* 0x0000000d03037224 */ /* 0x000fca00078e020d */
[----:B------:R-:W-:-:S07]  /*1950*/  VIMNMX R0, R0, R3, PT ;  /* 0x0000000300007248 */ /* 0x000fce0003fe0100 */
.L_x_3804:
        /* <DEDUP_REMOVED lines=20> */
.L_x_3810:
[----:B------:R-:W-:-:S13]  /*1aa0*/  ISETP.NE.AND P0, PT, R13, 0x1, PT ;  /* 0x000000010d00780c */ /* 0x000fda0003f05270 */
[----:B------:R-:W0:Y:S02]  /*1ab0*/  @P0 LDC.64 R6, c[0x0][0xae0] ;  /* 0x0002b800ff060b82 */ /* 0x000e240000000a00 */
[----:B0-----:R-:W-:-:S05]  /*1ac0*/  @P0 IMAD.HI.U32 R6, R3, R6, RZ ;  /* 0x0000000603060227 */ /* 0x001fca00078e00ff */
[----:B------:R-:W-:-:S07]  /*1ad0*/  @P0 SHF.R.U32.HI R3, RZ, R7, R6 ;  /* 0x00000007ff030219 */ /* 0x000fce0000011606 */
.L_x_3811:
[----:B------:R-:W-:Y:S05]  /*1ae0*/  BSYNC B0 ;  /* 0x0000000000007941 */ /* 0x000fea0003800000 */
.L_x_3809:
[----:B------:R-:W-:-:S05]  /*1af0*/  IMAD R3, R3, R13, RZ ;  /* 0x0000000d03037224 */ /* 0x000fca00078e02ff */
[----:B------:R-:W-:-:S07]  /*1b00*/  VIMNMX R4, R4, R3, !PT ;  /* 0x0000000304047248 */ /* 0x000fce0007fe0100 */
.L_x_3808:
        /* <DEDUP_REMOVED lines=44> */
.L_x_3814:
[----:B------:R-:W-:Y:S05]  /*1dd0*/  BSYNC B6 ;  /* 0x0000000000067941 */ /* 0x000fea0003800000 */
.L_x_3813:
        /* <DEDUP_REMOVED lines=20> */
.L_x_3816:
[----:B------:R-:W-:Y:S05]  /*1f20*/  BSYNC B6 ;  /* 0x0000000000067941 */ /* 0x000fea0003800000 */
.L_x_3815:
[----:B------:R-:W2:Y:S01]  /*1f30*/  LDL R32, [R1+0x44c] ;  /* 0x00044c0001207983 */ /* 0x000ea20000100800 */
[----:B------:R-:W-:Y:S01]  /*1f40*/  ULDC.64 UR4, c[0x0][0xaf0] ;  /* 0x0002bc0000047ab9 */ /* 0x000fe20000000a00 */
[----:B------:R-:W-:Y:S01]  /*1f50*/  IMAD.MOV.U32 R0, RZ, RZ, R127 ;  /* 0x000000ffff007224 */ /* 0x000fe200078e007f */
[----:B------:R-:W-:Y:S01]  /*1f60*/  ISETP.NE.U32.AND P0, PT, RZ, UR4, PT ;  /* 0x00000004ff007c0c */ /* 0x000fe2000bf05070 */
[----:B------:R-:W-:Y:S01]  /*1f70*/  ULDC UR6, c[0x0][0x320] ;  /* 0x0000c80000067ab9 */ /* 0x000fe20000000800 */
[----:B------:R-:W-:Y:S01]  /*1f80*/  SHF.R.S32.HI R155, RZ, 0x1f, R154 ;  /* 0x0000001fff9b7819 */ /* 0x000fe2000001149a */
[----:B------:R-:W0:Y:S01]  /*1f90*/  LDC.64 R30, c[0x0][0x408] ;  /* 0x00010200ff1e7b82 */ /* 0x000e220000000a00 */
[----:B------:R-:W-:Y:S01]  /*1fa0*/  ISETP.NE.AND.EX P0, PT, RZ, UR5, PT, P0 ;  /* 0x00000005ff007c0c */ /* 0x000fe2000bf05300 */
[----:B------:R-:W-:-:S06]  /*1fb0*/  ULDC.64 UR4, c[0x0][0x3f8] ;  /* 0x0000fe0000047ab9 */ /* 0x000fcc0000000a00 */
[----:B------:R-:W1:Y:S08]  /*1fc0*/  LDC R33, c[0x0][0x3f4] ;  /* 0x0000fd00ff217b82 */ /* 0x000e700000000800 */
[----:B------:R-:W3:Y:S02]  /*1fd0*/  @P0 LDC.64 R4, c[0x0][0xaf0] ;  /* 0x0002bc00ff040b82 */ /* 0x000ee40000000a00 */
[----:B---3--:R-:W-:-:S05]  /*1fe0*/  @P0 IMAD.WIDE R4, R127, 0x4, R4 ;  /* 0x000000047f040825 */ /* 0x008fca00078e0204 */
[----:B------:R3:W4:Y:S01]  /*1ff0*/  @P0 LDG.E R0, desc[UR44][R4.64] ;  /* 0x0000002c04000981 */ /* 0x000722000c1e1900 */
[----:B------:R-:W-:Y:S01]  /*2000*/  ISETP.GE.AND P1, PT, R152, UR6, PT ;  /* 0x0000000698007c0c */ /* 0x000fe2000bf26270 */
[----:B------:R-:W-:Y:S01]  /*2010*/  IMAD.IADD R48, R25, 0x1, R24 ;  /* 0x0000000119307824 */ /* 0x000fe200078e0218 */
[----:B------:R-:W-:Y:S01]  /*2020*/  ISETP.GE.AND P0, PT, R22, UR6, PT ;  /* 0x0000000616007c0c */ /* 0x000fe2000bf06270 */
[----:B------:R-:W-:Y:S01]  /*2030*/  IMAD.MOV.U32 R53, RZ, RZ, 0x20 ;  /* 0x00000020ff357424 */ /* 0x000fe200078e00ff */
[----:B------:R-:W-:Y:S01]  /*2040*/  SEL R3, RZ, 0xffffffff, P1 ;  /* 0xffffffffff037807 */ /* 0x000fe20000800000 */
[----:B------:R-:W-:Y:S01]  /*2050*/  IMAD R52, R227, 0x40, R156 ;  /* 0x00000040e3347824 */ /* 0x000fe200078e029c */
[----:B------:R-:W-:Y:S01]  /*2060*/  SEL R6, RZ, 0x1, P0 ;  /* 0x00000001ff067807 */ /* 0x000fe20000000000 */
[----:B-1----:R-:W-:Y:S01]  /*2070*/  IMAD.SHL.U32 R54, R33, 0x2, RZ ;  /* 0x0000000221367824 */ /* 0x002fe200078e00ff */
[----:B------:R-:W-:Y:S01]  /*2080*/  ISETP.GE.AND P0, PT, R163, UR6, PT ;  /* 0x00000006a3007c0c */ /* 0x000fe2000bf06270 */
[----:B------:R-:W-:Y:S01]  /*2090*/  IMAD.SHL.U32 R7, R3, 0x2, RZ ;  /* 0x0000000203077824 */ /* 0x000fe200078e00ff */
[----:B------:R-:W-:-:S02]  /*20a0*/  ISETP.GE.AND P1, PT, R162, UR6, PT ;  /* 0x00000006a2007c0c */ /* 0x000fc4000bf26270 */
[----:B------:R-:W-:Y:S02]  /*20b0*/  SHF.R.S32.HI R3, RZ, 0x1f, R156 ;  /* 0x0000001fff037819 */ /* 0x000fe4000001149c */
[----:B------:R-:W-:Y:S02]  /*20c0*/  LOP3.LUT R6, R7, 0x2, R6, 0xe2, !PT ;  /* 0x0000000207067812 */ /* 0x000fe400078ee206 */
[----:B------:R-:W-:Y:S01]  /*20d0*/  SEL R7, RZ, 0x4, P0 ;  /* 0x00000004ff077807 */ /* 0x000fe20000000000 */
[C---:B---3--:R-:W-:Y:S01]  /*20e0*/  IMAD R5, R3.reuse, UR4, RZ ;  /* 0x0000000403057c24 */ /* 0x048fe2000f8e02ff */
[----:B------:R-:W-:Y:S01]  /*20f0*/  SEL R8, RZ, 0x8, P1 ;  /* 0x00000008ff087807 */ /* 0x000fe20000800000 */
[----:B0-----:R-:W-:Y:S01]  /*2100*/  IMAD R10, R3, R30, RZ ;  /* 0x0000001e030a7224 */ /* 0x001fe200078e02ff */
[----:B------:R-:W-:Y:S01]  /*2110*/  ISETP.GE.AND P0, PT, R161, UR6, PT ;  /* 0x00000006a1007c0c */ /* 0x000fe2000bf06270 */
[----:B------:R-:W-:Y:S01]  /*2120*/  IMAD R11, R156, UR5, R5 ;  /* 0x000000059c0b7c24 */ /* 0x000fe2000f8e0205 */
[----:B------:R-:W-:Y:S01]  /*2130*/  ISETP.GE.AND P1, PT, R160, UR6, PT ;  /* 0x00000006a0007c0c */ /* 0x000fe2000bf26270 */
[----:B------:R-:W-:Y:S01]  /*2140*/  IMAD.WIDE.U32 R4, R156, UR4, R154 ;  /* 0x000000049c047c25 */ /* 0x000fe2000f8e009a */
[----:B------:R-:W-:-:S02]  /*2150*/  LOP3.LUT R6, R8, R6, R7, 0xfe, !PT ;  /* 0x0000000608067212 */ /* 0x000fc400078efe07 */
[----:B------:R-:W-:Y:S01]  /*2160*/  SEL R7, RZ, 0x10, P0 ;  /* 0x00000010ff077807 */ /* 0x000fe20000000000 */
[----:B------:R-:W-:Y:S01]  /*2170*/  IMAD.IADD R5, R5, 0x1, R11 ;  /* 0x0000000105057824 */ /* 0x000fe200078e020b */
[----:B------:R-:W-:Y:S01]  /*2180*/  SEL R8, RZ, 0x20, P1 ;  /* 0x00000020ff087807 */ /* 0x000fe20000800000 */
[----:B------:R-:W-:Y:S01]  /*2190*/  IMAD R15, R156, R31, R10 ;  /* 0x0000001f9c0f7224 */ /* 0x000fe200078e020a */
[----:B------:R-:W-:Y:S01]  /*21a0*/  ISETP.GE.AND P1, PT, R165, UR6, PT ;  /* 0x00000006a5007c0c */ /* 0x000fe2000bf26270 */
[----:B-----5:R-:W-:Y:S01]  /*21b0*/  IMAD.WIDE.U32 R20, R2, UR4, R4 ;  /* 0x0000000402147c25 */ /* 0x020fe2000f8e0004 */
[----:B------:R-:W-:Y:S02]  /*21c0*/  LOP3.LUT R50, R8, R6, R7, 0xfe, !PT ;  /* 0x0000000608327212 */ /* 0x000fe400078efe07 */
[----:B------:R-:W-:Y:S01]  /*21d0*/  ISETP.GE.AND P2, PT, R164, UR6, PT ;  /* 0x00000006a4007c0c */ /* 0x000fe2000bf46270 */
[----:B------:R-:W-:Y:S01]  /*21e0*/  IMAD.WIDE.U32 R8, R156, UR4, R22 ;  /* 0x000000049c087c25 */ /* 0x000fe2000f8e0016 */
[----:B------:R-:W-:-:S02]  /*21f0*/  ISETP.GE.AND P0, PT, R22, R33, PT ;  /* 0x000000211600720c */ /* 0x000fc40003f06270 */
[----:B------:R-:W-:Y:S01]  /*2200*/  SHF.R.S32.HI R49, RZ, 0x1f, R2 ;  /* 0x0000001fff317819 */ /* 0x000fe20000011402 */
[----:B------:R-:W-:Y:S01]  /*2210*/  IMAD.IADD R9, R11, 0x1, R9 ;  /* 0x000000010b097824 */ /* 0x000fe200078e0209 */
[----:B------:R-:W-:Y:S01]  /*2220*/  SEL R11, RZ, 0x40, P1 ;  /* 0x00000040ff0b7807 */ /* 0x000fe20000800000 */
[----:B------:R-:W-:Y:S01]  /*2230*/  IMAD.WIDE.U32 R6, R156, R30, R154 ;  /* 0x0000001e9c067225 */ /* 0x000fe200078e009a */
[----:B------:R-:W-:Y:S02]  /*2240*/  SEL R10, RZ, 0x7fff80, P2 ;  /* 0x007fff80ff0a7807 */ /* 0x000fe40001000000 */
[----:B------:R-:W-:Y:S01]  /*2250*/  SEL R13, R33, RZ, P0 ;  /* 0x000000ff210d7207 */ /* 0x000fe20000000000 */
[----:B------:R-:W-:Y:S01]  /*2260*/  IMAD.WIDE.U32 R24, R2, UR4, R8 ;  /* 0x0000000402187c25 */ /* 0x000fe2000f8e0008 */
[----:B------:R-:W-:Y:S02]  /*2270*/  LOP3.LUT R50, R10, R50, R11, 0xfe, !PT ;  /* 0x000000320a327212 */ /* 0x000fe400078efe0b */
[----:B------:R-:W-:Y:S01]  /*2280*/  SHF.R.S32.HI R51, RZ, 0x1f, R126 ;  /* 0x0000001fff337819 */ /* 0x000fe2000001147e */
[----:B------:R-:W-:Y:S01]  /*2290*/  IMAD R11, R49, UR4, RZ ;  /* 0x00000004310b7c24 */ /* 0x000fe2000f8e02ff */
[----:B------:R-:W-:Y:S01]  /*22a0*/  PRMT R70, R50, 0x8880, RZ ;  /* 0x0000888032467816 */ /* 0x000fe200000000ff */
[----:B------:R-:W-:-:S02]  /*22b0*/  IMAD.IADD R13, R22, 0x1, R13 ;  /* 0x00000001160d7824 */ /* 0x000fc400078e020d */
[----:B------:R-:W-:Y:S01]  /*22c0*/  IMAD R11, R2, UR5, R11 ;  /* 0x00000005020b7c24 */ /* 0x000fe2000f8e020b */
[----:B------:R-:W-:Y:S01]  /*22d0*/  PRMT R70, R70, 0x7710, RZ ;  /* 0x0000771046467816 */ /* 0x000fe200000000ff */
[----:B------:R-:W-:Y:S01]  /*22e0*/  IMAD.IADD R7, R7, 0x1, R15 ;  /* 0x0000000107077824 */ /* 0x000fe200078e020f */
[----:B------:R-:W-:Y:S01]  /*22f0*/  SHF.R.S32.HI R12, RZ, 0x1f, R13 ;  /* 0x0000001fff0c7819 */ /* 0x000fe2000001140d */
[-C--:B------:R-:W-:Y:S01]  /*2300*/  IMAD R10, R49, R30.reuse, RZ ;  /* 0x0000001e310a7224 */ /* 0x080fe200078e02ff */
[----:B------:R-:W-:Y:S01]  /*2310*/  LOP3.LUT R64, R70, 0x1, RZ, 0xc0, !PT ;  /* 0x0000000146407812 */ /* 0x000fe200078ec0ff */
[----:B------:R-:W-:Y:S01]  /*2320*/  IMAD.WIDE.U32 R44, R2, R30, R6 ;  /* 0x0000001e022c7225 */ /* 0x000fe200078e0006 */
[----:B------:R-:W-:Y:S02]  /*2330*/  LEA.HI R12, R12, R13, RZ, 0x3 ;  /* 0x0000000d0c0c7211 */ /* 0x000fe400078f18ff */
[----:B------:R-:W-:Y:S01]  /*2340*/  LOP3.LUT R65, R70, 0x2, RZ, 0xc0, !PT ;  /* 0x0000000246417812 */ /* 0x000fe200078ec0ff */
[----:B------:R-:W-:Y:S01]  /*2350*/  IMAD R5, R2, R31, R10 ;  /* 0x0000001f02057224 */ /* 0x000fe200078e020a */
[--C-:B------:R-:W-:Y:S01]  /*2360*/  SHF.R.S32.HI R59, RZ, 0x3, R12.reuse ;  /* 0x00000003ff3b7819 */ /* 0x100fe2000001140c */
[----:B------:R-:W-:Y:S01]  /*2370*/  IMAD.IADD R55, R21, 0x1, R11 ;  /* 0x0000000115377824 */ /* 0x000fe200078e020b */
[----:B------:R-:W-:Y:S01]  /*2380*/  LOP3.LUT R60, R12, 0xfffffff8, RZ, 0xc0, !PT ;  /* 0xfffffff80c3c7812 */ /* 0x000fe200078ec0ff */
[----:B------:R-:W-:Y:S01]  /*2390*/  IMAD.IADD R58, R45, 0x1, R5 ;  /* 0x000000012d3a7824 */ /* 0x000fe200078e0205 */
[--C-:B------:R-:W-:Y:S01]  /*23a0*/  LOP3.LUT R5, R197, 0x38, R12.reuse, 0xf8, !PT ;  /* 0x00000038c5057812 */ /* 0x100fe200078ef80c */
[----:B------:R-:W-:Y:S01]  /*23b0*/  IMAD.IADD R56, R11, 0x1, R25 ;  /* 0x000000010b387824 */ /* 0x000fe200078e0219 */
[----:B------:R-:W-:-:S02]  /*23c0*/  LOP3.LUT R12, R199, 0x38, R12, 0xf8, !PT ;  /* 0x00000038c70c7812 */ /* 0x000fc400078ef80c */
[----:B------:R-:W-:Y:S02]  /*23d0*/  LOP3.LUT R5, R5, R206, RZ, 0x3c, !PT ;  /* 0x000000ce05057212 */ /* 0x000fe400078e3cff */
[----:B------:R-:W-:Y:S02]  /*23e0*/  LOP3.LUT R63, R12, R207, RZ, 0x3c, !PT ;  /* 0x000000cf0c3f7212 */ /* 0x000fe400078e3cff */
[C---:B------:R-:W-:Y:S01]  /*23f0*/  SHF.L.U64.HI R31, R30.reuse, 0x6, R31 ;  /* 0x000000061e1f7819 */ /* 0x040fe2000001021f */
[----:B------:R-:W-:Y:S01]  /*2400*/  IMAD.SHL.U32 R30, R30, 0x40, RZ ;  /* 0x000000401e1e7824 */ /* 0x000fe200078e00ff */
[----:B------:R-:W-:Y:S01]  /*2410*/  LOP3.LUT R66, R70, 0x4, RZ, 0xc0, !PT ;  /* 0x0000000446427812 */ /* 0x000fe200078ec0ff */
[----:B------:R-:W-:Y:S01]  /*2420*/  IMAD.IADD R62, R198, 0x1, R5 ;  /* 0x00000001c63e7824 */ /* 0x000fe200078e0205 */
[----:B------:R-:W-:Y:S01]  /*2430*/  LOP3.LUT R67, R70, 0x8, RZ, 0xc0, !PT ;  /* 0x0000000846437812 */ /* 0x000fe200078ec0ff */
[----:B------:R-:W-:Y:S01]  /*2440*/  IMAD.IADD R63, R208, 0x1, R63 ;  /* 0x00000001d03f7824 */ /* 0x000fe200078e023f */
[----:B------:R-:W-:-:S02]  /*2450*/  LOP3.LUT R68, R70, 0x10, RZ, 0xc0, !PT ;  /* 0x0000001046447812 */ /* 0x000fc400078ec0ff */
[C---:B------:R-:W-:Y:S02]  /*2460*/  LOP3.LUT R69, R70.reuse, 0x20, RZ, 0xc0, !PT ;  /* 0x0000002046457812 */ /* 0x040fe400078ec0ff */
[----:B------:R-:W-:Y:S02]  /*2470*/  SHF.R.S32.HI R61, RZ, 0x1f, R60 ;  /* 0x0000001fff3d7819 */ /* 0x000fe4000001143c */
[----:B------:R-:W-:Y:S02]  /*2480*/  LOP3.LUT R70, R70, 0x40, RZ, 0xc0, !PT ;  /* 0x0000004046467812 */ /* 0x000fe400078ec0ff */
[----:B--2---:R-:W-:Y:S02]  /*2490*/  LOP3.LUT P1, RZ, R32, 0x4, RZ, 0xc0, !PT ;  /* 0x0000000420ff7812 */ /* 0x004fe4000782c0ff */
[----:B------:R-:W0:Y:S02]  /*24a0*/  S2R R32, SR_TID.X ;  /* 0x0000000000207919 */ /* 0x000e240000002100 */
[----:B------:R-:W-:-:S02]  /*24b0*/  SEL R53, R53, 0xffffffe0, !P1 ;  /* 0xffffffe035357807 */ /* 0x000fc40004800000 */
[----:B0-----:R-:W-:-:S04]  /*24c0*/  SHF.R.U32.HI R32, RZ, 0x7, R32 ;  /* 0x00000007ff207819 */ /* 0x001fc80000011620 */
[----:B------:R-:W-:-:S13]  /*24d0*/  ISETP.NE.AND P6, PT, R32, 0x1, PT ;  /* 0x000000012000780c */ /* 0x000fda0003fc5270 */
[----:B------:R-:W-:Y:S05]  /*24e0*/  @!P6 WARPSYNC.ALL ;  /* 0x000000000000e948 */ /* 0x000fea0003800000 */
[----:B------:R-:W-:Y:S01]  /*24f0*/  ULDC UR4, c[0x0][0x2f4] ;  /* 0x0000bd0000047ab9 */ /* 0x000fe20000000800 */
[----:B----4-:R-:W-:Y:S01]  /*2500*/  SHF.R.S32.HI R57, RZ, 0x1f, R0 ;  /* 0x0000001fff397819 */ /* 0x010fe20000011400 */
[----:B------:R-:W-:Y:S01]  /*2510*/  @!P6 BAR.SYNC.DEFER_BLOCKING 0x9, 0x100 ;  /* 0x024400000000eb1d */ /* 0x000fe20000010000 */
[----:B------:R-:W-:Y:S02]  /*2520*/  ISETP.GE.AND P2, PT, R152, UR4, PT ;  /* 0x0000000498007c0c */ /* 0x000fe4000bf46270 */
[----:B------:R-:W-:-:S02]  /*2530*/  ISETP.GE.AND P1, PT, R22, UR4, PT ;  /* 0x0000000416007c0c */ /* 0x000fc4000bf26270 */
[----:B------:R-:W-:-:S11]  /*2540*/  P2R R72, PR, RZ, 0x4 ;  /* 0x00000004ff487803 */ /* 0x000fd60000000000 */
.L_x_3874:
        /* <DEDUP_REMOVED lines=27> */
[----:B------:R-:W-:Y:S01]  /*2700*/  IADD3 R8, R167, R53, RZ ;  /* 0x00000035a7087210 */ /* 0x000fe20007ffe0ff */
[----:B------:R-:W-:Y:S05]  /*2710*/  YIELD ;  /* 0x0000000000007946 */ /* 0x000fea0003800000 */
[----:B------:R-:W-:Y:S01]  /*2720*/  IMAD R79, R79, R4, R11 ;  /* 0x000000044f4f7224 */ /* 0x000fe200078e020b */
[----:B------:R-:W-:Y:S01]  /*2730*/  ISETP.GT.AND P3, PT, R26, R46, PT ;  /* 0x0000002e1a00720c */ /* 0x000fe20003f64270 */
[C---:B------:R-:W-:Y:S01]  /*2740*/  IMAD R4, R153.reuse, 0x1800, R167 ;  /* 0x0000180099047824 */ /* 0x040fe200078e02a7 */
[----:B------:R-:W-:Y:S01]  /*2750*/  BSSY B0, `(.L_x_3817) ;  /* 0x000030e000007945 */ /* 0x000fe20003800000 */
[----:B------:R-:W-:Y:S01]  /*2760*/  IMAD R8, R153, 0x1800, R8 ;  /* 0x0000180099087824 */ /* 0x000fe200078e0208 */
[----:B------:R-:W-:Y:S01]  /*2770*/  P2R R73, PR, RZ, 0x8 ;  /* 0x00000008ff497803 */ /* 0x000fe20000000000 */
[----:B------:R-:W-:-:S02]  /*2780*/  IMAD R87, R4, 0x2, R17 ;  /* 0x0000000204577824 */ /* 0x000fc400078e0211 */
[----:B------:R-:W-:Y:S01]  /*2790*/  IMAD R76, R8, 0x2, R17 ;  /* 0x00000002084c7824 */ /* 0x000fe200078e0211 */
[----:B0-----:R-:W-:Y:S06]  /*27a0*/  @!P2 BRA `(.L_x_3818) ;  /* 0x0000002c0008a947 */ /* 0x001fec0003800000 */
[----:B------:R-:W-:Y:S01]  /*27b0*/  SHF.R.S32.HI R80, RZ, 0x1f, R79 ;  /* 0x0000001fff507819 */ /* 0x000fe2000001144f */
[----:B------:R-:W-:Y:S01]  /*27c0*/  ULDC.64 UR4, c[0x0][0x300] ;  /* 0x0000c00000047ab9 */ /* 0x000fe20000000a00 */
[----:B-----5:R-:W-:Y:S01]  /*27d0*/  SHF.R.S32.HI R81, RZ, 0x1f, R78 ;  /* 0x0000001fff517819 */ /* 0x020fe2000001144e */
[C---:B------:R-:W-:Y:S01]  /*27e0*/  IMAD.WIDE.U32 R4, R79.reuse, UR4, RZ ;  /* 0x000000044f047c25 */ /* 0x040fe2000f8e00ff */
[----:B------:R-:W0:Y:S01]  /*27f0*/  LDC.64 R10, c[0x0][0x3f8] ;  /* 0x0000fe00ff0a7b82 */ /* 0x000e220000000a00 */
[----:B------:R-:W-:Y:S02]  /*2800*/  ULDC.U8 UR6, c[0x0][0x410] ;  /* 0x0001040000067ab9 */ /* 0x000fe40000000000 */
[----:B------:R-:W-:Y:S01]  /*2810*/  IMAD R6, R80, UR4, RZ ;  /* 0x0000000450067c24 */ /* 0x000fe2000f8e02ff */
[----:B------:R-:W-:Y:S01]  /*2820*/  ISETP.NE.AND P2, PT, RZ, UR6, PT ;  /* 0x00000006ff007c0c */ /* 0x000fe2000bf45270 */
[----:B------:R-:W-:Y:S02]  /*2830*/  IMAD R82, R26, -0x60, R47 ;  /* 0xffffffa01a527824 */ /* 0x000fe400078e022f */
[----:B------:R-:W-:Y:S01]  /*2840*/  IMAD R7, R79, UR5, R6 ;  /* 0x000000054f077c24 */ /* 0x000fe2000f8e0206 */
[----:B------:R-:W1:Y:S01]  /*2850*/  LDC.64 R8, c[0x0][0x408] ;  /* 0x00010200ff087b82 */ /* 0x000e620000000a00 */
[----:B------:R-:W-:Y:S01]  /*2860*/  ULDC.64 UR4, c[0x0][0x310] ;  /* 0x0000c40000047ab9 */ /* 0x000fe20000000a00 */
[----:B------:R-:W-:Y:S01]  /*2870*/  VIMNMX R82, R82, 0x60, PT ;  /* 0x0000006052527848 */ /* 0x000fe20003fe0100 */
[----:B------:R-:W-:-:S02]  /*2880*/  IMAD.IADD R5, R5, 0x1, R7 ;  /* 0x0000000105057824 */ /* 0x000fc400078e0207 */
        /* <DEDUP_REMOVED lines=8> */
[----:B------:R-:W-:Y:S01]  /*2910*/  SHF.R.S32.HI R7, RZ, 0x1f, R26 ;  /* 0x0000001fff077819 */ /* 0x000fe2000001141a */
[----:B------:R-:W-:Y:S01]  /*2920*/  ULDC.64 UR4, c[0x0][0x2e8] ;  /* 0x0000ba0000047ab9 */ /* 0x000fe20000000a00 */
[----:B0-----:R-:W-:Y:S01]  /*2930*/  IMAD.WIDE.U32 R12, R26, R10, RZ ;  /* 0x0000000a1a0c7225 */ /* 0x001fe200078e00ff */
[----:B------:R-:W-:-:S03]  /*2940*/  LEA R83, P3, R4, UR4, 0x1 ;  /* 0x0000000404537c11 */ /* 0x000fc6000f8608ff */
[C---:B------:R-:W-:Y:S02]  /*2950*/  IMAD R6, R7.reuse, R10, RZ ;  /* 0x0000000a07067224 */ /* 0x040fe400078e02ff */
[-C--:B-1----:R-:W-:Y:S02]  /*2960*/  IMAD R7, R7, R8.reuse, RZ ;  /* 0x0000000807077224 */ /* 0x082fe400078e02ff */
[----:B------:R-:W-:Y:S02]  /*2970*/  IMAD.IADD R5, R5, 0x1, R33 ;  /* 0x0000000105057824 */ /* 0x000fe400078e0221 */
[----:B------:R-:W-:-:S03]  /*2980*/  IMAD.WIDE.U32 R14, R26, R8, RZ ;  /* 0x000000081a0e7225 */ /* 0x000fc600078e00ff */
[----:B------:R-:W-:Y:S01]  /*2990*/  LEA.HI.X R84, R4, UR5, R5, 0x1, P3 ;  /* 0x0000000504547c11 */ /* 0x000fe200098f0c05 */
[C---:B------:R-:W-:Y:S02]  /*29a0*/  IMAD R71, R26.reuse, R11, R6 ;  /* 0x0000000b1a477224 */ /* 0x040fe400078e0206 */
[----:B------:R-:W-:Y:S02]  /*29b0*/  IMAD R7, R26, R9, R7 ;  /* 0x000000091a077224 */ /* 0x000fe400078e0207 */
        /* <DEDUP_REMOVED lines=11> */
[----:B------:R-:W-:Y:S01]  /*2a70*/  IMAD.MOV.U32 R4, RZ, RZ, R20 ;  /* 0x000000ffff047224 */ /* 0x000fe200078e0014 */
[----:B------:R-:W-:Y:S01]  /*2a80*/  ULDC.64 UR4, c[0x0][0x3e8] ;  /* 0x0000fa0000047ab9 */ /* 0x000fe20000000a00 */
[----:B------:R-:W-:Y:S01]  /*2a90*/  IMAD.MOV.U32 R5, RZ, RZ, R55 ;  /* 0x000000ffff057224 */ /* 0x000fe200078e0037 */
[----:B------:R-:W-:Y:S01]  /*2aa0*/  ULDC.64 UR6, c[0x0][0x400] ;  /* 0x0001000000067ab9 */ /* 0x000fe20000000a00 */
[----:B------:R-:W-:Y:S01]  /*2ab0*/  IMAD R35, R71, 0x60, RZ ;  /* 0x0000006047237824 */ /* 0x000fe200078e02ff */
[----:B------:R-:W-:Y:S01]  /*2ac0*/  CS2R R42, SRZ ;  /* 0x00000000002a7805 */ /* 0x000fe2000001ff00 */
[----:B------:R-:W-:Y:S01]  /*2ad0*/  IMAD.WIDE.U32 R6, R12, 0x60, R4 ;  /* 0x000000600c067825 */ /* 0x000fe200078e0004 */
[----:B------:R-:W-:-:S03]  /*2ae0*/  CS2R R74, SRZ ;  /* 0x00000000004a7805 */ /* 0x000fc6000001ff00 */
[----:B------:R-:W-:Y:S02]  /*2af0*/  IMAD.MOV.U32 R4, RZ, RZ, R44 ;  /* 0x000000ffff047224 */ /* 0x000fe400078e002c */
[----:B------:R-:W-:Y:S02]  /*2b00*/  IMAD.MOV.U32 R5, RZ, RZ, R58 ;  /* 0x000000ffff057224 */ /* 0x000fe400078e003a */
[----:B------:R-:W-:Y:S02]  /*2b10*/  IMAD R37, R77, 0x60, RZ ;  /* 0x000000604d257824 */ /* 0x000fe400078e02ff */
[----:B------:R-:W-:Y:S01]  /*2b20*/  IMAD.WIDE.U32 R32, R14, 0x60, R4 ;  /* 0x000000600e207825 */ /* 0x000fe200078e0004 */
[----:B------:R-:W-:-:S03]  /*2b30*/  LEA R4, P3, R6, UR4, 0x1 ;  /* 0x0000000406047c11 */ /* 0x000fc6000f8608ff */
[----:B------:R-:W-:Y:S02]  /*2b40*/  IMAD.IADD R5, R7, 0x1, R35 ;  /* 0x0000000107057824 */ /* 0x000fe400078e0223 */
[----:B------:R-:W-:-:S03]  /*2b50*/  IMAD.IADD R7, R33, 0x1, R37 ;  /* 0x0000000121077824 */ /* 0x000fc600078e0225 */
[----:B------:R-:W-:Y:S02]  /*2b60*/  LEA.HI.X R5, R6, UR5, R5, 0x1, P3 ;  /* 0x0000000506057c11 */ /* 0x000fe400098f0c05 */
        /* <DEDUP_REMOVED lines=10> */
.L_x_3821:
[----:B------:R-:W-:Y:S05]  /*2c10*/  BSYNC B1 ;  /* 0x0000000000017941 */ /* 0x000fea0003800000 */
.L_x_3820:
[----:B------:R-:W-:Y:S01]  /*2c20*/  ISETP.GE.AND P4, PT, R166, R82, PT ;  /* 0x00000052a600720c */ /* 0x000fe20003f86270 */
[----:B------:R-:W-:Y:S01]  /*2c30*/  BSSY B1, `(.L_x_3822) ;  /* 0x0000021000017945 */ /* 0x000fe20003800000 */
[----:B------:R-:W-:Y:S02]  /*2c40*/  CS2R R34, SRZ ;  /* 0x0000000000227805 */ /* 0x000fe4000001ff00 */
[----:B------:R-:W-:Y:S01]  /*2c50*/  CS2R R32, SRZ ;  /* 0x0000000000207805 */ /* 0x000fe2000001ff00 */
[----:B-----5:R-:W-:Y:S01]  /*2c60*/  IMAD.MOV.U32 R86, RZ, RZ, R38 ;  /* 0x000000ffff567224 */ /* 0x020fe200078e0026 */
[----:B------:R-:W-:Y:S01]  /*2c70*/  CS2R R36, SRZ ;  /* 0x0000000000247805 */ /* 0x000fe2000001ff00 */
[----:B------:R-:W-:-:S06]  /*2c80*/  IMAD.MOV.U32 R88, RZ, RZ, R39 ;  /* 0x000000ffff587224 */ /* 0x000fcc00078e0027 */
[----:B------:R-:W-:Y:S05]  /*2c90*/  @P4 BRA `(.L_x_3823) ;  /* 0x0000000000684947 */ /* 0x000fea0003800000 */
[----:B------:R-:W-:Y:S01]  /*2ca0*/  IMAD.WIDE.U32 R14, R14, 0x60, R30 ;  /* 0x000000600e0e7825 */ /* 0x000fe200078e001e */
[C---:B0-----:R-:W-:Y:S01]  /*2cb0*/  SHF.L.U64.HI R5, R10.reuse, 0x6, R11 ;  /* 0x000000060a057819 */ /* 0x041fe2000001020b */
[----:B------:R-:W-:Y:S01]  /*2cc0*/  ULDC.64 UR4, c[0x0][0x400] ;  /* 0x0001000000047ab9 */ /* 0x000fe20000000a00 */
[----:B------:R-:W-:Y:S01]  /*2cd0*/  CS2R R34, SRZ ;  /* 0x0000000000227805 */ /* 0x000fe2000001ff00 */
[----:B------:R-:W-:Y:S01]  /*2ce0*/  IMAD.SHL.U32 R4, R10, 0x40, RZ ;  /* 0x000000400a047824 */ /* 0x000fe200078e00ff */
[----:B------:R-:W-:Y:S01]  /*2cf0*/  IADD3 R6, P3, R44, R14, RZ ;  /* 0x0000000e2c067210 */ /* 0x000fe20007f7e0ff */
[----:B------:R-:W-:Y:S01]  /*2d00*/  IMAD R77, R77, 0x60, RZ ;  /* 0x000000604d4d7824 */ /* 0x000fe200078e02ff */
[----:B------:R-:W-:Y:S01]  /*2d10*/  CS2R R36, SRZ ;  /* 0x0000000000247805 */ /* 0x000fe2000001ff00 */
[----:B------:R-:W-:-:S03]  /*2d20*/  IMAD.WIDE.U32 R4, R12, 0x60, R4 ;  /* 0x000000600c047825 */ /* 0x000fc600078e0004 */
[----:B------:R-:W-:Y:S01]  /*2d30*/  IADD3.X R15, R58, R77, R15, P3, !PT ;  /* 0x0000004d3a0f7210 */ /* 0x000fe20001ffe40f */
[----:B------:R-:W-:Y:S01]  /*2d40*/  IMAD R8, R71, 0x60, RZ ;  /* 0x0000006047087824 */ /* 0x000fe200078e02ff */
[----:B------:R-:W-:-:S04]  /*2d50*/  IADD3 R7, P3, R20, R4, RZ ;  /* 0x0000000414077210 */ /* 0x000fc80007f7e0ff */
[----:B------:R-:W-:Y:S02]  /*2d60*/  IADD3.X R8, R55, R8, R5, P3, !PT ;  /* 0x0000000837087210 */ /* 0x000fe40001ffe405 */
        /* <DEDUP_REMOVED lines=13> */
.L_x_3823:
[----:B------:R-:W-:Y:S05]  /*2e40*/  BSYNC B1 ;  /* 0x0000000000017941 */ /* 0x000fea0003800000 */
.L_x_3822:
[----:B------:R-:W-:Y:S01]  /*2e50*/  ULOP3.LUT UR4, UR38, 0x1, URZ, 0xfc, !UPT ;  /* 0x0000000126047892 */ /* 0x000fe2000f8efc3f */
[----:B01----:R-:W-:Y:S01]  /*2e60*/  IMAD.MOV.U32 R4, RZ, RZ, R42 ;  /* 0x000000ffff047224 */ /* 0x003fe200078e002a */
[----:B------:R-:W-:Y:S01]  /*2e70*/  PRMT R92, R88, 0x5410, R86 ;  /* 0x00005410585c7816 */ /* 0x000fe20000000056 */
[----:B------:R-:W-:Y:S01]  /*2e80*/  IMAD.MOV.U32 R5, RZ, RZ, R43 ;  /* 0x000000ffff057224 */ /* 0x000fe200078e002b */
[----:B------:R-:W-:Y:S01]  /*2e90*/  UISETP.NE.AND UP0, UPT, UR4, 0x3, UPT ;  /* 0x000000030400788c */ /* 0x000fe2000bf05270 */
        /* <DEDUP_REMOVED lines=13> */
[----:B------:R-:W-:Y:S01]  /*2f70*/  IMAD.MOV.U32 R7, RZ, RZ, R37 ;  /* 0x000000ffff077224 */ /* 0x000fe200078e0025 */
[----:B------:R-:W-:Y:S02]  /*2f80*/  MOV R6, R36 ;  /* 0x0000002400067202 */ /* 0x000fe40000000f00 */
[----:B------:R-:W-:Y:S01]  /*2f90*/  PRMT R88, R4, 0x5410, R5 ;  /* 0x0000541004587816 */ /* 0x000fe20000000005 */
[----:B------:R-:W-:Y:S01]  /*2fa0*/  IMAD.MOV.U32 R4, RZ, RZ, R32 ;  /* 0x000000ffff047224 */ /* 0x000fe200078e0020 */
[----:B------:R-:W-:Y:S01]  /*2fb0*/  PRMT R91, R7, 0x5410, R6 ;  /* 0x00005410075b7816 */ /* 0x000fe20000000006 */
[----:B------:R-:W-:-:S05]  /*2fc0*/  IMAD.MOV.U32 R5, RZ, RZ, R33 ;  /* 0x000000ffff057224 */ /* 0x000fca00078e0021 */
[----:B------:R-:W-:Y:S01]  /*2fd0*/  PRMT R89, R4, 0x5410, R5 ;  /* 0x0000541004597816 */ /* 0x000fe20000000005 */
[----:B------:R-:W-:Y:S06]  /*2fe0*/  @!P3 BRA `(.L_x_3824) ;  /* 0x000000000004b947 */ /* 0x000fec0003800000 */
[----:B------:R-:W-:Y:S01]  /*2ff0*/  BPT.TRAP 0x1 ;  /* 0x000000040000795c */ /* 0x000fe20000300000 */
.L_x_3824:
[----:B------:R-:W-:Y:S01]  /*3000*/  IMAD R71, R153, 0x8, R148 ;  /* 0x0000000899477824 */ /* 0x000fe200078e0294 */
[----:B------:R-:W-:Y:S01]  /*3010*/  SHF.L.U32 R86, R158, 0x1f, RZ ;  /* 0x0000001f9e567819 */ /* 0x000fe200000006ff */
[----:B------:R-:W-:Y:S03]  /*3020*/  BSSY B1, `(.L_x_3825) ;  /* 0x0000003000017945 */ /* 0x000fe60003800000 */
[----:B------:R-:W0:Y:S02]  /*3030*/  SYNCS.PHASECHK.TRANS64.TRYWAIT P5, [R71+URZ+0x32490], R86 ;  /* 0x03249056470075a7 */ /* 0x000e2400080a017f */
[----:B0-----:R-:W-:Y:S05]  /*3040*/  @!P5 BRA `(.L_x_3826) ;  /* 0x0000032c0060d947 */ /* 0x001fea0003800000 */
.L_x_4173:
[----:B------:R-:W-:Y:S05]  /*3050*/  BSYNC B1 ;  /* 0x0000000000017941 */ /* 0x000fea0003800000 */
.L_x_3825:
[----:B------:R-:W-:-:S03]  /*3060*/  UMOV UR4, 0xffffffff ;  /* 0xffffffff00047882 */ /* 0x000fc60000000000 */
[----:B------:R-:W-:Y:S05]  /*3070*/  BRA.DIV UR4, `(.L_x_3827) ;  /* 0x0000032e04687947 */ /* 0x000fea000b800000 */
[----:B------:R1:W2:Y:S04]  /*3080*/  SHFL.IDX PT, R77, R84, RZ, 0x1c1f ;  /* 0x001c1fff544d7589 */ /* 0x0002a800000e0000 */
[----:B------:R1:W3:Y:S02]  /*3090*/  SHFL.IDX PT, R14, R83, RZ, 0x1c1f ;  /* 0x001c1fff530e7589 */ /* 0x0002e400000e0000 */
.L_x_4177:
        /* <DEDUP_REMOVED lines=11> */
[----:B0-----:R-:W-:Y:S01]  /*3150*/  IMAD.MOV.U32 R12, RZ, RZ, R6 ;  /* 0x000000ffff0c7224 */ /* 0x001fe200078e0006 */
[----:B------:R-:W-:Y:S01]  /*3160*/  SHF.R.U32.HI R42, RZ, 0x10, R43 ;  /* 0x00000010ff2a7819 */ /* 0x000fe2000001162b */
[--C-:B------:R-:W-:Y:S01]  /*3170*/  HADD2.F32 R6, -RZ, R5.reuse.H1_H1 ;  /* 0x30000005ff067230 */ /* 0x100fe20000004100 */
[--C-:B------:R-:W-:Y:S01]  /*3180*/  SHF.R.U64 R43, R74, 0x10, R75.reuse ;  /* 0x000000104a2b7819 */ /* 0x100fe2000000124b */
[----:B------:R-:W-:Y:S01]  /*3190*/  HADD2.F32 R5, -RZ, R5.H0_H0 ;  /* 0x20000005ff057230 */ /* 0x000fe20000004100 */
[----:B------:R-:W-:Y:S01]  /*31a0*/  SHF.R.U32.HI R74, RZ, 0x10, R75 ;  /* 0x00000010ff4a7819 */ /* 0x000fe2000001164b */
[----:B------:R-:W-:Y:S02]  /*31b0*/  HADD2.F32 R15, -RZ, R15.H0_H0 ;  /* 0x2000000fff0f7230 */ /* 0x000fe40000004100 */
[----:B------:R-:W-:Y:S02]  /*31c0*/  HADD2.F32 R43, -RZ, R43.H0_H0 ;  /* 0x2000002bff2b7230 */ /* 0x000fe40000004100 */
[----:B------:R-:W-:-:S02]  /*31d0*/  HADD2.F32 R74, -RZ, R74.H0_H0 ;  /* 0x2000004aff4a7230 */ /* 0x000fc40000004100 */
[--C-:B------:R-:W-:Y:S02]  /*31e0*/  HADD2.F32 R13, -RZ, R7.reuse.H1_H1 ;  /* 0x30000007ff0d7230 */ /* 0x100fe40000004100 */
[CC--:B------:R-:W-:Y:S01]  /*31f0*/  FMUL.FTZ R94, R6.reuse, R43.reuse ;  /* 0x0000002b065e7220 */ /* 0x0c0fe20000410000 */
[----:B------:R-:W-:Y:S02]  /*3200*/  HADD2.F32 R7, -RZ, R7.H0_H0 ;  /* 0x20000007ff077230 */ /* 0x000fe40000004100 */
[C---:B------:R-:W-:Y:S01]  /*3210*/  FMUL.FTZ R43, R5.reuse, R43 ;  /* 0x0000002b052b7220 */ /* 0x040fe20000410000 */
[----:B------:R-:W-:Y:S02]  /*3220*/  HADD2.F32 R42, -RZ, R42.H0_H0 ;  /* 0x2000002aff2a7230 */ /* 0x000fe40000004100 */
[-C--:B------:R-:W-:Y:S01]  /*3230*/  FFMA.FTZ R94, R5, R15.reuse, -R94 ;  /* 0x0000000f055e7223 */ /* 0x080fe2000001085e */
[----:B------:R-:W-:Y:S01]  /*3240*/  FMUL.FTZ R96, R13, R74 ;  /* 0x0000004a0d607220 */ /* 0x000fe20000410000 */
[----:B------:R-:W-:Y:S01]  /*3250*/  FFMA.FTZ R93, R6, R15, R43 ;  /* 0x0000000f065d7223 */ /* 0x000fe2000001002b */
[----:B------:R-:W-:-:S02]  /*3260*/  HADD2.F32 R5, -RZ, R4.H1_H1 ;  /* 0x30000004ff057230 */ /* 0x000fc40000004100 */
[C---:B------:R-:W-:Y:S01]  /*3270*/  FMUL.FTZ R74, R7.reuse, R74 ;  /* 0x0000004a074a7220 */ /* 0x040fe20000410000 */
[--C-:B------:R-:W-:Y:S02]  /*3280*/  HADD2.F32 R15, -RZ, R99.reuse.H0_H0 ;  /* 0x20000063ff0f7230 */ /* 0x100fe40000004100 */
[-C--:B------:R-:W-:Y:S01]  /*3290*/  FFMA.FTZ R96, R7, R42.reuse, -R96 ;  /* 0x0000002a07607223 */ /* 0x080fe20000010860 */
[----:B------:R-:W-:Y:S02]  /*32a0*/  HADD2.F32 R4, -RZ, R4.H0_H0 ;  /* 0x20000004ff047230 */ /* 0x000fe40000004100 */
[----:B------:R-:W-:Y:S01]  /*32b0*/  FFMA.FTZ R95, R13, R42, R74 ;  /* 0x0000002a0d5f7223 */ /* 0x000fe2000001004a */
[----:B------:R-:W-:Y:S02]  /*32c0*/  HADD2.F32 R43, -RZ, R99.H1_H1 ;  /* 0x30000063ff2b7230 */ /* 0x000fe40000004100 */
[----:B------:R-:W-:Y:S01]  /*32d0*/  FMUL.FTZ R75, R5, R15 ;  /* 0x0000000f054b7220 */ /* 0x000fe20000410000 */
[----:B------:R-:W-:-:S02]  /*32e0*/  HADD2.F32 R6, -RZ, R12.H1_H1 ;  /* 0x3000000cff067230 */ /* 0x000fc40000004100 */
[----:B------:R-:W-:Y:S01]  /*32f0*/  FMUL.FTZ R42, R4, R15 ;  /* 0x0000000f042a7220 */ /* 0x000fe20000410000 */
[----:B------:R-:W-:Y:S02]  /*3300*/  HADD2.F32 R12, -RZ, R12.H0_H0 ;  /* 0x2000000cff0c7230 */ /* 0x000fe40000004100 */
        /* <DEDUP_REMOVED lines=12> */
.L_x_3833:
[----:B------:R-:W-:Y:S05]  /*33d0*/  BSYNC B3 ;  /* 0x0000000000037941 */ /* 0x000fea0003800000 */
.L_x_3832:
[----:B0-----:R4:W-:Y:S02]  /*33e0*/  ST.E.128 desc[UR44][R10.64], R4 ;  /* 0x000000040a007985 */ /* 0x0019e4000c101d2c */
.L_x_3831:
[----:B------:R-:W-:Y:S05]  /*33f0*/  BSYNC B2 ;  /* 0x0000000000027941 */ /* 0x000fea0003800000 */
.L_x_3830:
        /* <DEDUP_REMOVED lines=9> */
[----:B0-----:R-:W-:Y:S01]  /*3490*/  IMAD.MOV.U32 R12, RZ, RZ, R6 ;  /* 0x000000ffff0c7224 */ /* 0x001fe200078e0006 */
[----:B------:R-:W-:Y:S01]  /*34a0*/  SHF.R.U64 R14, R38, 0x10, R39 ;  /* 0x00000010260e7819 */ /* 0x000fe20000001227 */
[----:B------:R-:W-:Y:S01]  /*34b0*/  HADD2.F32 R6, -RZ, R5.H1_H1 ;  /* 0x30000005ff067230 */ /* 0x000fe20000004100 */
[----:B------:R-:W-:Y:S01]  /*34c0*/  SHF.R.U32.HI R40, RZ, 0x10, R41 ;  /* 0x00000010ff287819 */ /* 0x000fe20000011629 */
[----:B------:R-:W-:Y:S01]  /*34d0*/  HADD2.F32 R15, -RZ, R15.H0_H0 ;  /* 0x2000000fff0f7230 */ /* 0x000fe20000004100 */
[----:B------:R-:W-:Y:S01]  /*34e0*/  SHF.R.U32.HI R38, RZ, 0x10, R39 ;  /* 0x00000010ff267819 */ /* 0x000fe20000011627 */
[----:B------:R-:W-:Y:S02]  /*34f0*/  HADD2.F32 R5, -RZ, R5.H0_H0 ;  /* 0x20000005ff057230 */ /* 0x000fe40000004100 */
[----:B------:R-:W-:Y:S02]  /*3500*/  HADD2.F32 R14, -RZ, R14.H0_H0 ;  /* 0x2000000eff0e7230 */ /* 0x000fe40000004100 */
[----:B------:R-:W-:Y:S01]  /*3510*/  FMUL.FTZ R42, R6, R15 ;  /* 0x0000000f062a7220 */ /* 0x000fe20000410000 */
[----:B------:R-:W-:-:S02]  /*3520*/  HADD2.F32 R40, -RZ, R40.H0_H0 ;  /* 0x20000028ff287230 */ /* 0x000fc40000004100 */
[C---:B------:R-:W-:Y:S01]  /*3530*/  FMUL.FTZ R15, R5.reuse, R15 ;  /* 0x0000000f050f7220 */ /* 0x040fe20000410000 */
[--C-:B------:R-:W-:Y:S02]  /*3540*/  HADD2.F32 R13, -RZ, R7.reuse.H1_H1 ;  /* 0x30000007ff0d7230 */ /* 0x100fe40000004100 */
[-C--:B------:R-:W-:Y:S01]  /*3550*/  FFMA.FTZ R42, R5, R14.reuse, -R42 ;  /* 0x0000000e052a7223 */ /* 0x080fe2000001082a */
[----:B------:R-:W-:Y:S02]  /*3560*/  HADD2.F32 R7, -RZ, R7.H0_H0 ;  /* 0x20000007ff077230 */ /* 0x000fe40000004100 */
[----:B------:R-:W-:Y:S01]  /*3570*/  FFMA.FTZ R41, R6, R14, R15 ;  /* 0x0000000e06297223 */ /* 0x000fe2000001000f */
[----:B------:R-:W-:Y:S02]  /*3580*/  HADD2.F32 R38, -RZ, R38.H0_H0 ;  /* 0x20000026ff267230 */ /* 0x000fe40000004100 */
[----:B------:R-:W-:Y:S01]  /*3590*/  FMUL.FTZ R74, R13, R40 ;  /* 0x000000280d4a7220 */ /* 0x000fe20000410000 */
[----:B------:R-:W-:-:S02]  /*35a0*/  HADD2.F32 R14, -RZ, R98.H0_H0 ;  /* 0x20000062ff0e7230 */ /* 0x000fc40000004100 */
[C---:B------:R-:W-:Y:S01]  /*35b0*/  FMUL.FTZ R40, R7.reuse, R40 ;  /* 0x0000002807287220 */ /* 0x040fe20000410000 */
[----:B------:R-:W-:Y:S02]  /*35c0*/  HADD2.F32 R15, -RZ, R98.H1_H1 ;  /* 0x30000062ff0f7230 */ /* 0x000fe40000004100 */
[-C--:B------:R-:W-:Y:S01]  /*35d0*/  FFMA.FTZ R74, R7, R38.reuse, -R74 ;  /* 0x00000026074a7223 */ /* 0x080fe2000001084a */
[----:B------:R-:W-:Y:S02]  /*35e0*/  HADD2.F32 R5, -RZ, R4.H1_H1 ;  /* 0x30000004ff057230 */ /* 0x000fe40000004100 */
[----:B------:R-:W-:Y:S01]  /*35f0*/  FFMA.FTZ R75, R13, R38, R40 ;  /* 0x000000260d4b7223 */ /* 0x000fe20000010028 */
[----:B------:R-:W-:Y:S02]  /*3600*/  HADD2.F32 R6, -RZ, R12.H1_H1 ;  /* 0x3000000cff067230 */ /* 0x000fe40000004100 */
[----:B------:R-:W-:Y:S02]  /*3610*/  HADD2.F32 R4, -RZ, R4.H0_H0 ;  /* 0x20000004ff047230 */ /* 0x000fe40000004100 */
[----:B------:R-:W-:Y:S01]  /*3620*/  FMUL.FTZ R39, R5, R14 ;  /* 0x0000000e05277220 */ /* 0x000fe20000410000 */
        /* <DEDUP_REMOVED lines=14> */
.L_x_3835:
[----:B------:R-:W-:Y:S05]  /*3710*/  BSYNC B2 ;  /* 0x0000000000027941 */ /* 0x000fea0003800000 */
.L_x_3834:
[----:B0-----:R0:W-:Y:S02]  /*3720*/  ST.E.128 desc[UR44][R10.64], R4 ;  /* 0x000000040a007985 */ /* 0x0011e4000c101d2c */
.L_x_3829:
[----:B------:R-:W-:Y:S05]  /*3730*/  BSYNC B1 ;  /* 0x0000000000017941 */ /* 0x000fea0003800000 */
.L_x_3828:
[----:B------:R-:W-:-:S03]  /*3740*/  UMOV UR4, 0xffffffff ;  /* 0xffffffff00047882 */ /* 0x000fc60000000000 */
[----:B------:R-:W-:Y:S05]  /*3750*/  BRA.DIV UR4, `(.L_x_3836) ;  /* 0x0000032604f87947 */ /* 0x000fea000b800000 */
[----:B------:R0:W0:Y:S04]  /*3760*/  SHFL.IDX PT, R39, R84, 0x1, 0x1c1f ;  /* 0x003c1f0054277f89 */ /* 0x00002800000e0000 */
[----:B---3--:R3:W0:Y:S02]  /*3770*/  SHFL.IDX PT, R14, R83, 0x1, 0x1c1f ;  /* 0x003c1f00530e7f89 */ /* 0x00862400000e0000 */
.L_x_4181:
[----:B------:R-:W-:Y:S05]  /*3780*/  @P4 BRA `(.L_x_3837) ;  /* 0x0000002000284947 */ /* 0x000fea0003800000 */
[----:B------:R-:W-:Y:S04]  /*3790*/  BSSY B1, `(.L_x_3838) ;  /* 0x0000033000017945 */ /* 0x000fe80003800000 */
[----:B------:R-:W-:Y:S05]  /*37a0*/  @P1 BRA `(.L_x_3839) ;  /* 0x0000000000c41947 */ /* 0x000fea0003800000 */
[----:B0---4-:R0:W4:Y:S01]  /*37b0*/  LDS.128 R4, [R87+0x2000] ;  /* 0x0020000057047984 */ /* 0x0111220000000c00 */
[C---:B------:R-:W-:Y:S01]  /*37c0*/  LEA R10, P2, R22.reuse, R14, 0x1 ;  /* 0x0000000e160a7211 */ /* 0x040fe200078408ff */
[----:B------:R-:W-:Y:S03]  /*37d0*/  BSSY B2, `(.L_x_3840) ;  /* 0x000002d000027945 */ /* 0x000fe60003800000 */
[----:B------:R-:W-:Y:S02]  /*37e0*/  LEA.HI.X R11, R22, R39, R23, 0x1, P2 ;  /* 0x00000027160b7211 */ /* 0x000fe400010f0c17 */
[----:B------:R-:W-:-:S13]  /*37f0*/  ISETP.GE.AND P2, PT, R154, R85, PT ;  /* 0x000000559a00720c */ /* 0x000fda0003f46270 */
[----:B0-----:R-:W-:Y:S05]  /*3800*/  @P2 BRA `(.L_x_3841) ;  /* 0x0000000000a42947 */ /* 0x001fea0003800000 */
[--C-:B------:R-:W-:Y:S01]  /*3810*/  SHF.R.U64 R15, R34, 0x10, R35.reuse ;  /* 0x00000010220f7819 */ /* 0x100fe20000001223 */
[----:B----4-:R-:W-:Y:S01]  /*3820*/  IMAD.MOV.U32 R12, RZ, RZ, R6 ;  /* 0x000000ffff0c7224 */ /* 0x010fe200078e0006 */
        /* <DEDUP_REMOVED lines=18> */
[--C-:B------:R-:W-:Y:S02]  /*3950*/  HADD2.F32 R15, -RZ, R91.reuse.H1_H1 ;  /* 0x3000005bff0f7230 */ /* 0x100fe40000004100 */
[-C--:B------:R-:W-:Y:S01]  /*3960*/  FFMA.FTZ R40, R7, R34.reuse, -R40 ;  /* 0x0000002207287223 */ /* 0x080fe20000010828 */
[----:B------:R-:W-:Y:S02]  /*3970*/  HADD2.F32 R4, -RZ, R4.H0_H0 ;  /* 0x20000004ff047230 */ /* 0x000fe40000004100 */
[----:B------:R-:W-:Y:S01]  /*3980*/  FFMA.FTZ R41, R13, R34, R36 ;  /* 0x000000220d297223 */ /* 0x000fe20000010024 */
[----:B------:R-:W-:Y:S02]  /*3990*/  HADD2.F32 R91, -RZ, R91.H0_H0 ;  /* 0x2000005bff5b7230 */ /* 0x000fe40000004100 */
[----:B------:R-:W-:Y:S01]  /*39a0*/  FMUL.FTZ R35, R5, R15 ;  /* 0x0000000f05237220 */ /* 0x000fe20000410000 */
[----:B------:R-:W-:-:S02]  /*39b0*/  HADD2.F32 R6, -RZ, R12.H1_H1 ;  /* 0x3000000cff067230 */ /* 0x000fc40000004100 */
[----:B------:R-:W-:Y:S01]  /*39c0*/  FMUL.FTZ R34, R4, R15 ;  /* 0x0000000f04227220 */ /* 0x000fe20000410000 */
[----:B------:R-:W-:Y:S02]  /*39d0*/  HADD2.F32 R12, -RZ, R12.H0_H0 ;  /* 0x2000000cff0c7230 */ /* 0x000fe40000004100 */
[--C-:B------:R-:W-:Y:S02]  /*39e0*/  HADD2.F32 R7, -RZ, R90.reuse.H1_H1 ;  /* 0x3000005aff077230 */ /* 0x100fe40000004100 */
[-C--:B------:R-:W-:Y:S01]  /*39f0*/  FMUL.FTZ R15, R6, R91.reuse ;  /* 0x0000005b060f7220 */ /* 0x080fe20000410000 */
        /* <DEDUP_REMOVED lines=10> */
.L_x_3841:
[----:B------:R-:W-:Y:S05]  /*3aa0*/  BSYNC B2 ;  /* 0x0000000000027941 */ /* 0x000fea0003800000 */
.L_x_3840:
[----:B----4-:R0:W-:Y:S02]  /*3ab0*/  ST.E.128 desc[UR44][R10.64], R4 ;  /* 0x000000040a007985 */ /* 0x0101e4000c101d2c */
.L_x_3839:
[----:B------:R-:W-:Y:S05]  /*3ac0*/  BSYNC B1 ;  /* 0x0000000000017941 */ /* 0x000fea0003800000 */
.L_x_3838:
[----:B------:R-:W-:-:S13]  /*3ad0*/  ISETP.NE.AND P2, PT, R72, RZ, PT ;  /* 0x000000ff4800720c */ /* 0x000fda0003f45270 */
[----:B------:R-:W-:Y:S05]  /*3ae0*/  @P2 BRA `(.L_x_3837) ;  /* 0x0000001c00502947 */ /* 0x000fea0003800000 */
[----:B0---4-:R0:W4:Y:S01]  /*3af0*/  LDS.128 R4, [R76+0x2000] ;  /* 0x002000004c047984 */ /* 0x0111220000000c00 */
[C---:B------:R-:W-:Y:S01]  /*3b00*/  LEA R14, P2, R152.reuse, R14, 0x1 ;  /* 0x0000000e980e7211 */ /* 0x040fe200078408ff */
[----:B------:R-:W-:Y:S03]  /*3b10*/  BSSY B1, `(.L_x_3842) ;  /* 0x000002d000017945 */ /* 0x000fe60003800000 */
[----:B------:R-:W-:Y:S02]  /*3b20*/  LEA.HI.X R15, R152, R39, R157, 0x1, P2 ;  /* 0x00000027980f7211 */ /* 0x000fe400010f0c9d */
[----:B------:R-:W-:-:S13]  /*3b30*/  ISETP.GE.AND P2, PT, R159, R85, PT ;  /* 0x000000559f00720c */ /* 0x000fda0003f46270 */
[----:B0-----:R-:W-:Y:S05]  /*3b40*/  @P2 BRA `(.L_x_3843) ;  /* 0x0000000000a42947 */ /* 0x001fea0003800000 */
[----:B------:R-:W-:Y:S02]  /*3b50*/  SHF.R.U64 R11, R32, 0x10, R33 ;  /* 0x00000010200b7819 */ /* 0x000fe40000001221 */
[----:B------:R-:W-:Y:S01]  /*3b60*/  SHF.R.U64 R10, R8, 0x10, R9 ;  /* 0x00000010080a7819 */ /* 0x000fe20000001209 */
[----:B----4-:R-:W-:Y:S01]  /*3b70*/  IMAD.MOV.U32 R8, RZ, RZ, R6 ;  /* 0x000000ffff087224 */ /* 0x010fe200078e0006 */
[----:B------:R-:W-:Y:S01]  /*3b80*/  SHF.R.U32.HI R32, RZ, 0x10, R33 ;  /* 0x00000010ff207819 */ /* 0x000fe20000011621 */
[----:B------:R-:W-:Y:S01]  /*3b90*/  HADD2.F32 R11, -RZ, R11.H0_H0 ;  /* 0x2000000bff0b7230 */ /* 0x000fe20000004100 */
[----:B------:R-:W-:Y:S01]  /*3ba0*/  SHF.R.U32.HI R12, RZ, 0x10, R9 ;  /* 0x00000010ff0c7819 */ /* 0x000fe20000011609 */
[--C-:B------:R-:W-:Y:S02]  /*3bb0*/  HADD2.F32 R6, -RZ, R5.reuse.H1_H1 ;  /* 0x30000005ff067230 */ /* 0x100fe40000004100 */
[----:B------:R-:W-:Y:S02]  /*3bc0*/  HADD2.F32 R5, -RZ, R5.H0_H0 ;  /* 0x20000005ff057230 */ /* 0x000fe40000004100 */
[----:B------:R-:W-:-:S02]  /*3bd0*/  HADD2.F32 R10, -RZ, R10.H0_H0 ;  /* 0x2000000aff0a7230 */ /* 0x000fc40000004100 */
[CC--:B------:R-:W-:Y:S01]  /*3be0*/  FMUL.FTZ R34, R6.reuse, R11.reuse ;  /* 0x0000000b06227220 */ /* 0x0c0fe20000410000 */
[----:B------:R-:W-:Y:S02]  /*3bf0*/  HADD2.F32 R32, -RZ, R32.H0_H0 ;  /* 0x20000020ff207230 */ /* 0x000fe40000004100 */
[C---:B------:R-:W-:Y:S01]  /*3c00*/  FMUL.FTZ R11, R5.reuse, R11 ;  /* 0x0000000b050b7220 */ /* 0x040fe20000410000 */
[--C-:B------:R-:W-:Y:S02]  /*3c10*/  HADD2.F32 R9, -RZ, R7.reuse.H1_H1 ;  /* 0x30000007ff097230 */ /* 0x100fe40000004100 */
[-C--:B------:R-:W-:Y:S01]  /*3c20*/  FFMA.FTZ R34, R5, R10.reuse, -R34 ;  /* 0x0000000a05227223 */ /* 0x080fe20000010822 */
[----:B------:R-:W-:Y:S02]  /*3c30*/  HADD2.F32 R7, -RZ, R7.H0_H0 ;  /* 0x20000007ff077230 */ /* 0x000fe40000004100 */
[----:B------:R-:W-:Y:S01]  /*3c40*/  FFMA.FTZ R13, R6, R10, R11 ;  /* 0x0000000a060d7223 */ /* 0x000fe2000001000b */
[----:B------:R-:W-:-:S02]  /*3c50*/  HADD2.F32 R12, -RZ, R12.H0_H0 ;  /* 0x2000000cff0c7230 */ /* 0x000fc40000004100 */
[-C--:B------:R-:W-:Y:S01]  /*3c60*/  FMUL.FTZ R36, R9, R32.reuse ;  /* 0x0000002009247220 */ /* 0x080fe20000410000 */
[--C-:B------:R-:W-:Y:S02]  /*3c70*/  HADD2.F32 R10, -RZ, R89.reuse.H0_H0 ;  /* 0x20000059ff0a7230 */ /* 0x100fe40000004100 */
[C---:B------:R-:W-:Y:S01]  /*3c80*/  FMUL.FTZ R32, R7.reuse, R32 ;  /* 0x0000002007207220 */ /* 0x040fe20000410000 */
[----:B------:R-:W-:Y:S02]  /*3c90*/  HADD2.F32 R89, -RZ, R89.H1_H1 ;  /* 0x30000059ff597230 */ /* 0x000fe40000004100 */
[-C--:B------:R-:W-:Y:S01]  /*3ca0*/  FFMA.FTZ R36, R7, R12.reuse, -R36 ;  /* 0x0000000c07247223 */ /* 0x080fe20000010824 */
[----:B------:R-:W-:Y:S02]  /*3cb0*/  HADD2.F32 R5, -RZ, R4.H1_H1 ;  /* 0x30000004ff057230 */ /* 0x000fe40000004100 */
[----:B------:R-:W-:Y:S01]  /*3cc0*/  FFMA.FTZ R35, R9, R12, R32 ;  /* 0x0000000c09237223 */ /* 0x000fe20000010020 */
[----:B------:R-:W-:-:S02]  /*3cd0*/  HADD2.F32 R6, -RZ, R8.H1_H1 ;  /* 0x30000008ff067230 */ /* 0x000fc40000004100 */
[----:B------:R-:W-:Y:S02]  /*3ce0*/  HADD2.F32 R4, -RZ, R4.H0_H0 ;  /* 0x20000004ff047230 */ /* 0x000fe40000004100 */
[CC--:B------:R-:W-:Y:S01]  /*3cf0*/  FMUL.FTZ R11, R5.reuse, R10.reuse ;  /* 0x0000000a050b7220 */ /* 0x0c0fe20000410000 */
[----:B------:R-:W-:Y:S02]  /*3d00*/  HADD2.F32 R8, -RZ, R8.H0_H0 ;  /* 0x20000008ff087230 */ /* 0x000fe40000004100 */
        /* <DEDUP_REMOVED lines=13> */
.L_x_3843:
[----:B------:R-:W-:Y:S05]  /*3de0*/  BSYNC B1 ;  /* 0x0000000000017941 */ /* 0x000fea0003800000 */
.L_x_3842:
[----:B----4-:R0:W-:Y:S01]  /*3df0*/  ST.E.128 desc[UR44][R14.64], R4 ;  /* 0x000000040e007985 */ /* 0x0101e2000c101d2c */
[----:B------:R-:W-:Y:S05]  /*3e00*/  BRA `(.L_x_3837) ;  /* 0x0000001800887947 */ /* 0x000fea0003800000 */
.L_x_3819:
[-C--:B------:R-:W-:Y:S01]  /*3e10*/  ISETP.GE.AND P2, PT, R156, R82.reuse, PT ;  /* 0x000000529c00720c */ /* 0x080fe20003f46270 */
[----:B------:R-:W-:Y:S01]  /*3e20*/  BSSY B1, `(.L_x_3844) ;  /* 0x0000024000017945 */ /* 0x000fe20003800000 */
[----:B------:R-:W-:Y:S02]  /*3e30*/  ISETP.GE.AND P3, PT, R166, R82, PT ;  /* 0x00000052a600720c */ /* 0x000fe40003f66270 */
[----:B------:R-:W-:Y:S02]  /*3e40*/  CS2R R38, SRZ ;  /* 0x0000000000267805 */ /* 0x000fe4000001ff00 */
[CC--:B------:R-:W-:Y:S02]  /*3e50*/  ISETP.GE.OR P2, PT, R22.reuse, R85.reuse, P2 ;  /* 0x000000551600720c */ /* 0x0c0fe40001746670 */
[----:B------:R-:W-:Y:S02]  /*3e60*/  CS2R R6, SRZ ;  /* 0x0000000000067805 */ /* 0x000fe4000001ff00 */
[----:B------:R-:W-:-:S02]  /*3e70*/  ISETP.GE.OR P3, PT, R22, R85, P3 ;  /* 0x000000551600720c */ /* 0x000fc40001f66670 */
[----:B------:R-:W-:Y:S02]  /*3e80*/  CS2R R4, SRZ ;  /* 0x0000000000047805 */ /* 0x000fe4000001ff00 */
[----:B------:R-:W-:Y:S02]  /*3e90*/  CS2R R34, SRZ ;  /* 0x0000000000227805 */ /* 0x000fe4000001ff00 */
[----:B------:R-:W-:-:S03]  /*3ea0*/  CS2R R32, SRZ ;  /* 0x0000000000207805 */ /* 0x000fc6000001ff00 */
[----:B------:R-:W-:Y:S05]  /*3eb0*/  @P2 BRA `(.L_x_3845) ;  /* 0x0000000000682947 */ /* 0x000fea0003800000 */
[-C--:B------:R-:W-:Y:S01]  /*3ec0*/  IMAD R6, R3, R8.reuse, RZ ;  /* 0x0000000803067224 */ /* 0x080fe200078e02ff */
[----:B------:R-:W-:Y:S01]  /*3ed0*/  ULDC.64 UR6, c[0x0][0x400] ;  /* 0x0001000000067ab9 */ /* 0x000fe20000000a00 */
[----:B------:R-:W-:Y:S01]  /*3ee0*/  IMAD.MOV.U32 R4, RZ, RZ, R22 ;  /* 0x000000ffff047224 */ /* 0x000fe200078e0016 */
[----:B------:R-:W-:Y:S01]  /*3ef0*/  ULDC.64 UR4, c[0x0][0x3e8] ;  /* 0x0000fa0000047ab9 */ /* 0x000fe20000000a00 */
[----:B------:R-:W-:Y:S02]  /*3f00*/  IMAD.MOV.U32 R5, RZ, RZ, R23 ;  /* 0x000000ffff057224 */ /* 0x000fe400078e0017 */
[C---:B------:R-:W-:Y:S02]  /*3f10*/  IMAD R7, R156.reuse, R9, R6 ;  /* 0x000000099c077224 */ /* 0x040fe400078e0206 */
[----:B------:R-:W-:-:S04]  /*3f20*/  IMAD.WIDE.U32 R4, R156, R8, R4 ;  /* 0x000000089c047225 */ /* 0x000fc800078e0004 */
[-C--:B------:R-:W-:Y:S02]  /*3f30*/  IMAD R6, R49, R8.reuse, RZ ;  /* 0x0000000831067224 */ /* 0x080fe400078e02ff */
[----:B------:R-:W-:Y:S02]  /*3f40*/  IMAD.IADD R5, R7, 0x1, R5 ;  /* 0x0000000107057824 */ /* 0x000fe400078e0205 */
[C---:B------:R-:W-:Y:S02]  /*3f50*/  IMAD R7, R2.reuse, R9, R6 ;  /* 0x0000000902077224 */ /* 0x040fe400078e0206 */
[----:B------:R-:W-:-:S04]  /*3f60*/  IMAD.WIDE.U32 R4, R2, R8, R4 ;  /* 0x0000000802047225 */ /* 0x000fc800078e0004 */
[----:B------:R-:W-:Y:S02]  /*3f70*/  IMAD.IADD R5, R7, 0x1, R5 ;  /* 0x0000000107057824 */ /* 0x000fe400078e0205 */
[----:B------:R-:W-:Y:S02]  /*3f80*/  IMAD R35, R77, 0x60, RZ ;  /* 0x000000604d237824 */ /* 0x000fe400078e02ff */
[----:B------:R-:W-:-:S04]  /*3f90*/  IMAD.WIDE.U32 R6, R14, 0x60, R4 ;  /* 0x000000600e067825 */ /* 0x000fc800078e0004 */
[----:B------:R-:W-:Y:S01]  /*3fa0*/  IMAD.MOV.U32 R4, RZ, RZ, R24 ;  /* 0x000000ffff047224 */ /* 0x000fe200078e0018 */
[----:B------:R-:W-:Y:S01]  /*3fb0*/  LEA R32, P2, R6, UR6, 0x1 ;  /* 0x0000000606207c11 */ /* 0x000fe2000f8408ff */
[----:B------:R-:W-:Y:S02]  /*3fc0*/  IMAD.MOV.U32 R5, RZ, RZ, R56 ;  /* 0x000000ffff057224 */ /* 0x000fe400078e0038 */
[----:B------:R-:W-:Y:S02]  /*3fd0*/  IMAD R33, R71, 0x60, RZ ;  /* 0x0000006047217824 */ /* 0x000fe400078e02ff */
[----:B------:R-:W-:-:S04]  /*3fe0*/  IMAD.WIDE.U32 R4, R12, 0x60, R4 ;  /* 0x000000600c047825 */ /* 0x000fc800078e0004 */
[----:B------:R-:W-:Y:S02]  /*3ff0*/  IMAD.IADD R7, R35, 0x1, R7 ;  /* 0x0000000123077824 */ /* 0x000fe400078e0207 */
[----:B------:R-:W-:-:S03]  /*4000*/  IMAD.IADD R5, R33, 0x1, R5 ;  /* 0x0000000121057824 */ /* 0x000fc600078e0205 */
[----:B------:R-:W-:Y:S02]  /*4010*/  LEA.HI.X R33, R6, UR7, R7, 0x1, P2 ;  /* 0x0000000706217c11 */ /* 0x000fe400090f0c07 */
[----:B------:R-:W-:-:S04]  /*4020*/  LEA R6, P2, R4, UR4, 0x1 ;  /* 0x0000000404067c11 */ /* 0x000fc8000f8408ff */
[----:B------:R-:W-:Y:S01]  /*4030*/  LEA.HI.X R7, R4, UR5, R5, 0x1, P2 ;  /* 0x0000000504077c11 */ /* 0x000fe200090f0c05 */
[----:B------:R-:W5:Y:S05]  /*4040*/  LDG.E.128 R32, desc[UR44][R32.64] ;  /* 0x0000002c20207981 */ /* 0x000f6a000c1e1d00 */
[----:B------:R-:W5:Y:S03]  /*4050*/  LDG.E.128 R4, desc[UR44][R6.64] ;  /* 0x0000002c06047981 */ /* 0x000f66000c1e1d00 */
.L_x_3845:
[----:B------:R-:W-:Y:S05]  /*4060*/  BSYNC B1 ;  /* 0x0000000000017941 */ /* 0x000fea0003800000 */
.L_x_3844:
[----:B------:R-:W-:Y:S01]  /*4070*/  BSSY B1, `(.L_x_3846) ;  /* 0x0000023000017945 */ /* 0x000fe20003800000 */
[----:B------:R-:W-:Y:S02]  /*4080*/  ISETP.GE.AND P2, PT, R22, R85, PT ;  /* 0x000000551600720c */ /* 0x000fe40003f46270 */
[----:B------:R-:W-:Y:S02]  /*4090*/  CS2R R36, SRZ ;  /* 0x0000000000247805 */ /* 0x000fe4000001ff00 */
[----:B------:R-:W-:Y:S01]  /*40a0*/  CS2R R42, SRZ ;  /* 0x00000000002a7805 */ /* 0x000fe2000001ff00 */
[----:B-----5:R-:W-:Y:S01]  /*40b0*/  IMAD.MOV.U32 R74, RZ, RZ, R6 ;  /* 0x000000ffff4a7224 */ /* 0x020fe200078e0006 */
[----:B------:R-:W-:Y:S01]  /*40c0*/  CS2R R40, SRZ ;  /* 0x0000000000287805 */ /* 0x000fe2000001ff00 */
[----:B------:R-:W-:Y:S06]  /*40d0*/  @P3 BRA `(.L_x_3847) ;  /* 0x0000000000703947 */ /* 0x000fec0003800000 */
[-C--:B------:R-:W-:Y:S01]  /*40e0*/  IMAD R13, R3, R8.reuse, RZ ;  /* 0x00000008030d7224 */ /* 0x080fe200078e02ff */
[C---:B------:R-:W-:Y:S01]  /*40f0*/  SHF.L.U64.HI R11, R10.reuse, 0x6, R11 ;  /* 0x000000060a0b7819 */ /* 0x040fe2000001020b */
[----:B------:R-:W-:Y:S01]  /*4100*/  IMAD.MOV.U32 R36, RZ, RZ, R22 ;  /* 0x000000ffff247224 */ /* 0x000fe200078e0016 */
[----:B------:R-:W-:Y:S01]  /*4110*/  ULDC.64 UR4, c[0x0][0x3e8] ;  /* 0x0000fa0000047ab9 */ /* 0x000fe20000000a00 */
[----:B------:R-:W-:Y:S01]  /*4120*/  IMAD.MOV.U32 R37, RZ, RZ, R23 ;  /* 0x000000ffff257224 */ /* 0x000fe200078e0017 */
[----:B------:R-:W-:Y:S01]  /*4130*/  ULDC.64 UR6, c[0x0][0x400] ;  /* 0x0001000000067ab9 */ /* 0x000fe20000000a00 */
[----:B------:R-:W-:Y:S02]  /*4140*/  IMAD.SHL.U32 R10, R10, 0x40, RZ ;  /* 0x000000400a0a7824 */ /* 0x000fe400078e00ff */
[C---:B------:R-:W-:Y:S02]  /*4150*/  IMAD R13, R156.reuse, R9, R13 ;  /* 0x000000099c0d7224 */ /* 0x040fe400078e020d */
[----:B------:R-:W-:-:S04]  /*4160*/  IMAD.WIDE.U32 R36, R156, R8, R36 ;  /* 0x000000089c247225 */ /* 0x000fc800078e0024 */
[----:B------:R-:W-:-:S04]  /*4170*/  IMAD.WIDE.U32 R10, R12, 0x60, R10 ;  /* 0x000000600c0a7825 */ /* 0x000fc800078e000a */
[----:B------:R-:W-:Y:S01]  /*4180*/  IMAD.IADD R37, R13, 0x1, R37 ;  /* 0x000000010d257824 */ /* 0x000fe200078e0225 */
[----:B------:R-:W-:Y:S01]  /*4190*/  IADD3 R10, P3, R24, R10, RZ ;  /* 0x0000000a180a7210 */ /* 0x000fe20007f7e0ff */
[----:B------:R-:W-:Y:S02]  /*41a0*/  IMAD R71, R71, 0x60, RZ ;  /* 0x0000006047477824 */ /* 0x000fe400078e02ff */
[----:B------:R-:W-:-:S03]  /*41b0*/  IMAD.WIDE.U32 R14, R14, 0x60, R30 ;  /* 0x000000600e0e7825 */ /* 0x000fc600078e001e */
[----:B------:R-:W-:Y:S01]  /*41c0*/  IADD3.X R11, R56, R71, R11, P3, !PT ;  /* 0x00000047380b7210 */ /* 0x000fe20001ffe40b */
[----:B------:R-:W-:Y:S02]  /*41d0*/  IMAD R77, R77, 0x60, RZ ;  /* 0x000000604d4d7824 */ /* 0x000fe400078e02ff */
[-C--:B------:R-:W-:Y:S02]  /*41e0*/  IMAD R12, R49, R8.reuse, RZ ;  /* 0x00000008310c7224 */ /* 0x080fe400078e02ff */
[----:B------:R-:W-:-:S04]  /*41f0*/  IMAD.WIDE.U32 R36, R2, R8, R36 ;  /* 0x0000000802247225 */ /* 0x000fc800078e0024 */
[----:B------:R-:W-:Y:S01]  /*4200*/  IMAD R9, R2, R9, R12 ;  /* 0x0000000902097224 */ /* 0x000fe200078e020c */
[----:B------:R-:W-:Y:S01]  /*4210*/  IADD3 R14, P3, R14, R36, RZ ;  /* 0x000000240e0e7210 */ /* 0x000fe20007f7e0ff */
[----:B------:R-:W-:-:S05]  /*4220*/  IMAD.IADD R77, R77, 0x1, R15 ;  /* 0x000000014d4d7824 */ /* 0x000fca00078e020f */
[----:B------:R-:W-:Y:S02]  /*4230*/  IADD3.X R9, R77, R9, R37, P3, !PT ;  /* 0x000000094d097210 */ /* 0x000fe40001ffe425 */
[----:B------:R-:W-:-:S04]  /*4240*/  LEA R36, P3, R10, UR4, 0x1 ;  /* 0x000000040a247c11 */ /* 0x000fc8000f8608ff */
[----:B------:R-:W-:Y:S02]  /*4250*/  LEA.HI.X R37, R10, UR5, R11, 0x1, P3 ;  /* 0x000000050a257c11 */ /* 0x000fe400098f0c0b */
[----:B------:R-:W-:-:S04]  /*4260*/  LEA R40, P3, R14, UR6, 0x1 ;  /* 0x000000060e287c11 */ /* 0x000fc8000f8608ff */
[----:B------:R-:W-:Y:S01]  /*4270*/  LEA.HI.X R41, R14, UR7, R9, 0x1, P3 ;  /* 0x000000070e297c11 */ /* 0x000fe200098f0c09 */
[----:B------:R-:W5:Y:S05]  /*4280*/  LDG.E.128 R36, desc[UR44][R36.64] ;  /* 0x0000002c24247981 */ /* 0x000f6a000c1e1d00 */
[----:B------:R-:W5:Y:S03]  /*4290*/  LDG.E.128 R40, desc[UR44][R40.64] ;  /* 0x0000002c28287981 */ /* 0x000f66000c1e1d00 */
.L_x_3847:
[----:B------:R-:W-:Y:S05]  /*42a0*/  BSYNC B1 ;  /* 0x0000000000017941 */ /* 0x000fea0003800000 */
.L_x_3846:
[----:B------:R-:W-:Y:S01]  /*42b0*/  ULOP3.LUT UR4, UR38, 0x1, URZ, 0xfc, !UPT ;  /* 0x0000000126047892 */ /* 0x000fe2000f8efc3f */
[----:B------:R-:W-:Y:S01]  /*42c0*/  IMAD.MOV.U32 R9, RZ, RZ, R4 ;  /* 0x000000ffff097224 */ /* 0x000fe200078e0004 */
[----:B------:R-:W-:Y:S01]  /*42d0*/  PRMT R93, R74, 0x7610, R93 ;  /* 0x000076104a5d7816 */ /* 0x000fe2000000005d */
[----:B------:R-:W-:Y:S01]  /*42e0*/  IMAD.MOV.U32 R10, RZ, RZ, R5 ;  /* 0x000000ffff0a7224 */ /* 0x000fe200078e0005 */
[----:B------:R-:W-:Y:S01]  /*42f0*/  UISETP.NE.AND UP0, UPT, UR4, 0x3, UPT ;  /* 0x000000030400788c */ /* 0x000fe2000bf05270 */
[----:B------:R-:W-:Y:S01]  /*4300*/  IMAD.MOV.U32 R8, RZ, RZ, R7 ;  /* 0x000000ffff087224 */ /* 0x000fe200078e0007 */
[----:B------:R-:W-:Y:S01]  /*4310*/  PRMT R105, R9, 0x7610, R105 ;  /* 0x0000761009697816 */ /* 0x000fe20000000069 */
[----:B------:R-:W-:Y:S01]  /*4320*/  IMAD.MOV.U32 R11, RZ, RZ, R34 ;  /* 0x000000ffff0b7224 */ /* 0x000fe200078e0022 */
[----:B------:R-:W-:Y:S01]  /*4330*/  PRMT R95, R10, 0x7610, R95 ;  /* 0x000076100a5f7816 */ /* 0x000fe2000000005f */
[----:B------:R-:W-:Y:S01]  /*4340*/  IMAD.MOV.U32 R9, RZ, RZ, R32 ;  /* 0x000000ffff097224 */ /* 0x000fe200078e0020 */
[----:B------:R-:W-:Y:S01]  /*4350*/  PRMT R99, R8, 0x7610, R99 ;  /* 0x0000761008637816 */ /* 0x000fe20000000063 */
[----:B------:R-:W-:Y:S01]  /*4360*/  IMAD.MOV.U32 R10, RZ, RZ, R33 ;  /* 0x000000ffff0a7224 */ /* 0x000fe200078e0021 */
[----:B------:R-:W-:Y:S01]  /*4370*/  PRMT R93, R93, 0x5410, R11 ;  /* 0x000054105d5d7816 */ /* 0x000fe2000000000b */
[----:B------:R-:W-:Y:S01]  /*4380*/  IMAD.MOV.U32 R8, RZ, RZ, R35 ;  /* 0x000000ffff087224 */ /* 0x000fe200078e0023 */
[----:B------:R-:W-:Y:S01]  /*4390*/  PLOP3.LUT P3, PT, PT, PT, UP0, 0x80, 0x0 ;  /* 0x000000000000781c */ /* 0x000fe20003f6f008 */
[----:B-----5:R-:W-:Y:S01]  /*43a0*/  IMAD.MOV.U32 R11, RZ, RZ, R38 ;  /* 0x000000ffff0b7224 */ /* 0x020fe200078e0026 */
[----:B------:R-:W-:Y:S01]  /*43b0*/  PRMT R105, R105, 0x5410, R9 ;  /* 0x0000541069697816 */ /* 0x000fe20000000009 */
[----:B------:R-:W-:Y:S01]  /*43c0*/  IMAD.MOV.U32 R9, RZ, RZ, R36 ;  /* 0x000000ffff097224 */ /* 0x000fe200078e0024 */
[----:B------:R-:W-:Y:S01]  /*43d0*/  PRMT R95, R95, 0x5410, R10 ;  /* 0x000054105f5f7816 */ /* 0x000fe2000000000a */
[----:B------:R-:W-:Y:S01]  /*43e0*/  IMAD.MOV.U32 R10, RZ, RZ, R37 ;  /* 0x000000ffff0a7224 */ /* 0x000fe200078e0025 */
[----:B------:R-:W-:-:S02]  /*43f0*/  PRMT R99, R99, 0x5410, R8 ;  /* 0x0000541063637816 */ /* 0x000fc40000000008 */
[----:B------:R-:W-:Y:S01]  /*4400*/  PRMT R89, R11, 0x7610, R89 ;  /* 0x000076100b597816 */ /* 0x000fe20000000059 */
[----:B------:R-:W-:Y:S01]  /*4410*/  IMAD.MOV.U32 R11, RZ, RZ, R41 ;  /* 0x000000ffff0b7224 */ /* 0x000fe200078e0029 */
[----:B------:R-:W-:Y:S02]  /*4420*/  MOV R8, R39 ;  /* 0x0000002700087202 */ /* 0x000fe40000000f00 */
[----:B------:R-:W-:Y:S01]  /*4430*/  PRMT R90, R9, 0x5410, R10 ;  /* 0x00005410095a7816 */ /* 0x000fe2000000000a */
[----:B------:R-:W-:Y:S01]  /*4440*/  IMAD.MOV.U32 R9, RZ, RZ, R43 ;  /* 0x000000ffff097224 */ /* 0x000fe200078e002b */
[----:B------:R-:W-:Y:S01]  /*4450*/  PRMT R89, R89, 0x5410, R8 ;  /* 0x0000541059597816 */ /* 0x000fe20000000008 */
[----:B------:R-:W-:Y:S02]  /*4460*/  IMAD.MOV.U32 R8, RZ, RZ, R42 ;  /* 0x000000ffff087224 */ /* 0x000fe400078e002a */
[----:B------:R-:W-:-:S03]  /*4470*/  IMAD.MOV.U32 R10, RZ, RZ, R40 ;  /* 0x000000ffff0a7224 */ /* 0x000fc600078e0028 */
[----:B------:R-:W-:Y:S02]  /*4480*/  PRMT R91, R8, 0x5410, R9 ;  /* 0x00005410085b7816 */ /* 0x000fe40000000009 */
[----:B------:R-:W-:Y:S01]  /*4490*/  PRMT R92, R10, 0x5410, R11 ;  /* 0x000054100a5c7816 */ /* 0x000fe2000000000b */
[----:B------:R-:W-:Y:S06]  /*44a0*/  @!P3 BRA `(.L_x_3848) ;  /* 0x000000000004b947 */ /* 0x000fec0003800000 */
[----:B------:R-:W-:Y:S01]  /*44b0*/  BPT.TRAP 0x1 ;  /* 0x000000040000795c */ /* 0x000fe20000300000 */
.L_x_3848:
[----:B------:R-:W-:Y:S01]  /*44c0*/  IMAD R71, R153, 0x8, R148 ;  /* 0x0000000899477824 */ /* 0x000fe200078e0294 */
[----:B------:R-:W-:Y:S01]  /*44d0*/  SHF.L.U32 R86, R158, 0x1f, RZ ;  /* 0x0000001f9e567819 */ /* 0x000fe200000006ff */
[----:B------:R-:W0:Y:S01]  /*44e0*/  LDC R85, c[0x0][0x2f4] ;  /* 0x0000bd00ff557b82 */ /* 0x000e220000000800 */
[----:B------:R-:W-:Y:S02]  /*44f0*/  BSSY B1, `(.L_x_3849) ;  /* 0x0000003000017945 */ /* 0x000fe40003800000 */
[----:B------:R-:W1:Y:S02]  /*4500*/  SYNCS.PHASECHK.TRANS64.TRYWAIT P4, [R71+URZ+0x32490], R86 ;  /* 0x03249056470075a7 */ /* 0x000e64000808017f */
[----:B-1----:R-:W-:Y:S05]  /*4510*/  @!P4 BRA `(.L_x_3850) ;  /* 0x0000031800d0c947 */ /* 0x002fea0003800000 */
.L_x_4182:
[----:B------:R-:W-:Y:S05]  /*4520*/  BSYNC B1 ;  /* 0x0000000000017941 */ /* 0x000fea0003800000 */
.L_x_3849:
[----:B------:R-:W-:Y:S01]  /*4530*/  UMOV UR4, 0xffffffff ;  /* 0xffffffff00047882 */ /* 0x000fe20000000000 */
[----:B0-----:R-:W-:Y:S02]  /*4540*/  IMAD.IADD R87, R85, 0x1, -R54 ;  /* 0x0000000155577824 */ /* 0x001fe400078e0a36 */
[----:B------:R-:W-:Y:S05]  /*4550*/  BRA.DIV UR4, `(.L_x_3851) ;  /* 0x0000031a04d47947 */ /* 0x000fea000b800000 */
[----:B------:R0:W2:Y:S04]  /*4560*/  SHFL.IDX PT, R77, R84, RZ, 0x1c1f ;  /* 0x001c1fff544d7589 */ /* 0x0000a800000e0000 */
[----:B------:R0:W3:Y:S02]  /*4570*/  SHFL.IDX PT, R76, R83, RZ, 0x1c1f ;  /* 0x001c1fff534c7589 */ /* 0x0000e400000e0000 */
.L_x_4186:
        /* <DEDUP_REMOVED lines=13> */
[----:B------:R-:W-:Y:S02]  /*4650*/  IMAD.IADD R8, R198, 0x1, R9 ;  /* 0x00000001c6087824 */ /* 0x000fe400078e0209 */
        /* <DEDUP_REMOVED lines=8> */
[----:B------:R-:W-:Y:S01]  /*46e0*/  SHF.R.U32.HI R32, RZ, 0x10, R33 ;  /* 0x00000010ff207819 */ /* 0x000fe20000011621 */
[----:B------:R-:W-:Y:S01]  /*46f0*/  HADD2.F32 R33, -RZ, R95.H1_H1 ;  /* 0x3000005fff217230 */ /* 0x000fe20000004100 */
[--C-:B------:R-:W-:Y:S02]  /*4700*/  SHF.R.U64 R104, R4, 0x10, R5.reuse ;  /* 0x0000001004687819 */ /* 0x100fe40000001205 */
[----:B------:R-:W-:Y:S01]  /*4710*/  SHF.R.U32.HI R94, RZ, 0x10, R5 ;  /* 0x00000010ff5e7819 */ /* 0x000fe20000011605 */
[----:B--2---:R-:W-:Y:S01]  /*4720*/  HADD2.F32 R5, -RZ, R9.H0_H0 ;  /* 0x20000009ff057230 */ /* 0x004fe20000004100 */
[----:B------:R-:W-:Y:S01]  /*4730*/  SHF.R.U64 R4, R6, 0x10, R7 ;  /* 0x0000001006047819 */ /* 0x000fe20000001207 */
[--C-:B---3--:R-:W-:Y:S01]  /*4740*/  HADD2.F32 R6, -RZ, R13.reuse.H0_H0 ;  /* 0x2000000dff067230 */ /* 0x108fe20000004100 */
[----:B------:R-:W-:Y:S01]  /*4750*/  SHF.R.U64 R101, R34, 0x10, R35 ;  /* 0x0000001022657819 */ /* 0x000fe20000001223 */
[----:B------:R-:W-:Y:S01]  /*4760*/  HADD2.F32 R13, -RZ, R13.H1_H1 ;  /* 0x3000000dff0d7230 */ /* 0x000fe20000004100 */
[----:B------:R-:W-:Y:S01]  /*4770*/  SHF.R.U32.HI R98, RZ, 0x10, R7 ;  /* 0x00000010ff627819 */ /* 0x000fe20000011607 */
[----:B------:R-:W-:Y:S01]  /*4780*/  HADD2.F32 R34, -RZ, R32.H0_H0 ;  /* 0x20000020ff227230 */ /* 0x000fe20000004100 */
[----:B------:R-:W-:Y:S01]  /*4790*/  SHF.R.U32.HI R97, RZ, 0x10, R35 ;  /* 0x00000010ff617819 */ /* 0x000fe20000011623 */
[----:B------:R-:W-:-:S02]  /*47a0*/  HADD2.F32 R9, -RZ, R9.H1_H1 ;  /* 0x30000009ff097230 */ /* 0x000fc40000004100 */
[----:B------:R-:W-:Y:S02]  /*47b0*/  HADD2.F32 R32, -RZ, R94.H0_H0 ;  /* 0x2000005eff207230 */ /* 0x000fe40000004100 */
[CC--:B------:R-:W-:Y:S01]  /*47c0*/  FMUL.FTZ R94, R6.reuse, R33.reuse ;  /* 0x00000021065e7220 */ /* 0x0c0fe20000410000 */
[----:B------:R-:W-:Y:S02]  /*47d0*/  HADD2.F32 R7, -RZ, R95.H0_H0 ;  /* 0x2000005fff077230 */ /* 0x000fe40000004100 */
[----:B------:R-:W-:Y:S01]  /*47e0*/  FMUL.FTZ R33, R5, R33 ;  /* 0x0000002105217220 */ /* 0x000fe20000410000 */
[-C--:B------:R-:W-:Y:S01]  /*47f0*/  FMUL.FTZ R96, R13, R34.reuse ;  /* 0x000000220d607220 */ /* 0x080fe20000410000 */
[C---:B------:R-:W-:Y:S02]  /*4800*/  FMUL.FTZ R34, R9.reuse, R34 ;  /* 0x0000002209227220 */ /* 0x040fe40000410000 */
[-C--:B------:R-:W-:Y:S01]  /*4810*/  FFMA.FTZ R35, R6, R7.reuse, R33 ;  /* 0x0000000706237223 */ /* 0x080fe20000010021 */
[-C--:B------:R-:W-:Y:S01]  /*4820*/  FFMA.FTZ R95, R9, R32.reuse, -R96 ;  /* 0x00000020095f7223 */ /* 0x080fe20000010860 */
[----:B------:R-:W-:Y:S01]  /*4830*/  FFMA.FTZ R94, R5, R7, -R94 ;  /* 0x00000007055e7223 */ /* 0x000fe2000001085e */
[----:B------:R-:W-:Y:S01]  /*4840*/  FFMA.FTZ R96, R13, R32, R34 ;  /* 0x000000200d607223 */ /* 0x000fe20000010022 */
[----:B------:R-:W-:-:S02]  /*4850*/  HADD2.F32 R9, -RZ, R99.H1_H1 ;  /* 0x30000063ff097230 */ /* 0x000fc40000004100 */
[--C-:B------:R-:W-:Y:S02]  /*4860*/  HADD2.F32 R6, -RZ, R15.reuse.H0_H0 ;  /* 0x2000000fff067230 */ /* 0x100fe40000004100 */
[----:B------:R-:W-:Y:S01]  /*4870*/  HADD2.F32 R15, -RZ, R15.H1_H1 ;  /* 0x3000000fff0f7230 */ /* 0x000fe20000004100 */
[----:B------:R-:W-:Y:S01]  /*4880*/  F2FP.F16.F32.PACK_AB R35, R96, R35 ;  /* 0x000000236023723e */ /* 0x000fe200000000ff */
[----:B------:R-:W-:Y:S02]  /*4890*/  HADD2.F32 R5, -RZ, R11.H0_H0 ;  /* 0x2000000bff057230 */ /* 0x000fe40000004100 */
[----:B------:R-:W-:Y:S02]  /*48a0*/  HADD2.F32 R34, -RZ, R97.H0_H0 ;  /* 0x20000061ff227230 */ /* 0x000fe40000004100 */
[----:B------:R-:W-:Y:S02]  /*48b0*/  HADD2.F32 R11, -RZ, R11.H1_H1 ;  /* 0x3000000bff0b7230 */ /* 0x000fe40000004100 */
[----:B------:R-:W-:-:S02]  /*48c0*/  HADD2.F32 R32, -RZ, R98.H0_H0 ;  /* 0x20000062ff207230 */ /* 0x000fc40000004100 */
[CC--:B------:R-:W-:Y:S01]  /*48d0*/  FMUL.FTZ R98, R6.reuse, R9.reuse ;  /* 0x0000000906627220 */ /* 0x0c0fe20000410000 */
[----:B------:R-:W-:Y:S02]  /*48e0*/  HADD2.F32 R7, -RZ, R99.H0_H0 ;  /* 0x20000063ff077230 */ /* 0x000fe40000004100 */
[----:B------:R-:W-:Y:S01]  /*48f0*/  FMUL.FTZ R9, R5, R9 ;  /* 0x0000000905097220 */ /* 0x000fe20000410000 */
[-C--:B------:R-:W-:Y:S01]  /*4900*/  FMUL.FTZ R100, R15, R34.reuse ;  /* 0x000000220f647220 */ /* 0x080fe20000410000 */
[C---:B------:R-:W-:Y:S01]  /*4910*/  FMUL.FTZ R102, R11.reuse, R34 ;  /* 0x000000220b667220 */ /* 0x040fe20000410000 */
[----:B------:R-:W-:Y:S02]  /*4920*/  HADD2.F32 R13, -RZ, R103.H0_H0 ;  /* 0x20000067ff0d7230 */ /* 0x000fe40000004100 */
[-C--:B------:R-:W-:Y:S01]  /*4930*/  FFMA.FTZ R34, R6, R7.reuse, R9 ;  /* 0x0000000706227223 */ /* 0x080fe20000010009 */
[----:B------:R-:W-:Y:S01]  /*4940*/  FFMA.FTZ R97, R11, R32, -R100 ;  /* 0x000000200b617223 */ /* 0x000fe20000010864 */
[----:B------:R-:W-:Y:S01]  /*4950*/  FFMA.FTZ R98, R5, R7, -R98 ;  /* 0x0000000705627223 */ /* 0x000fe20000010862 */
[----:B------:R-:W-:-:S02]  /*4960*/  HADD2.F32 R11, -RZ, R105.H1_H1 ;  /* 0x30000069ff0b7230 */ /* 0x000fc40000004100 */
[----:B------:R-:W-:Y:S01]  /*4970*/  FFMA.FTZ R99, R15, R32, R102 ;  /* 0x000000200f637223 */ /* 0x000fe20000010066 */
[----:B------:R-:W-:Y:S02]  /*4980*/  HADD2.F32 R6, -RZ, R12.H0_H0 ;  /* 0x2000000cff067230 */ /* 0x000fe40000004100 */
        /* <DEDUP_REMOVED lines=12> */
[----:B------:R-:W-:Y:S02]  /*4a50*/  HADD2.F32 R7, -RZ, R93.H0_H0 ;  /* 0x2000005dff077230 */ /* 0x000fe40000004100 */
[----:B------:R-:W-:Y:S01]  /*4a60*/  FFMA.FTZ R15, R8, R9, -R15 ;  /* 0x00000009080f7223 */ /* 0x000fe2000001080f */
[----:B------:R-:W-:-:S02]  /*4a70*/  HADD2.F32 R6, -RZ, R14.H0_H0 ;  /* 0x2000000eff067230 */ /* 0x000fc40000004100 */
[----:B------:R-:W-:Y:S01]  /*4a80*/  FFMA.FTZ R12, R12, R9, R33 ;  /* 0x000000090c0c7223 */ /* 0x000fe20000010021 */
[----:B------:R-:W-:Y:S02]  /*4a90*/  HADD2.F32 R93, -RZ, R93.H1_H1 ;  /* 0x3000005dff5d7230 */ /* 0x000fe40000004100 */
[----:B------:R-:W-:Y:S01]  /*4aa0*/  HADD2.F32 R11, -RZ, R101.H0_H0 ;  /* 0x20000065ff0b7230 */ /* 0x000fe20000004100 */
[----:B------:R-:W-:Y:S01]  /*4ab0*/  F2FP.F16.F32.PACK_AB R8, R15, R32 ;  /* 0x000000200f08723e */ /* 0x000fe200000000ff */
[----:B------:R-:W-:Y:S01]  /*4ac0*/  HADD2.F32 R5, -RZ, R10.H0_H0 ;  /* 0x2000000aff057230 */ /* 0x000fe20000004100 */
[----:B------:R-:W-:Y:S01]  /*4ad0*/  F2FP.F16.F32.PACK_AB R12, R12, R13 ;  /* 0x0000000d0c0c723e */ /* 0x000fe200000000ff */
[----:B------:R-:W-:Y:S02]  /*4ae0*/  HADD2.F32 R14, -RZ, R14.H1_H1 ;  /* 0x3000000eff0e7230 */ /* 0x000fe40000004100 */
[----:B------:R-:W-:Y:S02]  /*4af0*/  HADD2.F32 R10, -RZ, R10.H1_H1 ;  /* 0x3000000aff0a7230 */ /* 0x000fe40000004100 */
[----:B------:R-:W-:-:S02]  /*4b00*/  HADD2.F32 R9, -RZ, R4.H0_H0 ;  /* 0x20000004ff097230 */ /* 0x000fc40000004100 */
        /* <DEDUP_REMOVED lines=13> */
[----:B------:R-:W-:-:S07]  /*4be0*/  F2FP.F16.F32.PACK_AB R14, R14, R93 ;  /* 0x0000005d0e0e723e */ /* 0x000fce00000000ff */
.L_x_3855:
[----:B------:R-:W-:Y:S05]  /*4bf0*/  BSYNC B2 ;  /* 0x0000000000027941 */ /* 0x000fea0003800000 */
.L_x_3854:
[----:B------:R-:W-:Y:S01]  /*4c00*/  ISETP.GE.AND P4, PT, R88, R85, PT ;  /* 0x000000555800720c */ /* 0x000fe20003f86270 */
[----:B--2---:R4:W-:-:S12]  /*4c10*/  ST.E.128 desc[UR44][R74.64], R8 ;  /* 0x000000084a007985 */ /* 0x0049d8000c101d2c */
[----:B------:R-:W-:-:S05]  /*4c20*/  @!P4 IMAD.WIDE R76, R88, 0x2, R76 ;  /* 0x00000002584cc825 */ /* 0x000fca00078e024c */
[----:B---3--:R4:W-:Y:S02]  /*4c30*/  @!P4 ST.E.128 desc[UR44][R76.64], R12 ;  /* 0x0000000c4c00c985 */ /* 0x0089e4000c101d2c */
.L_x_3853:
[----:B------:R-:W-:Y:S05]  /*4c40*/  BSYNC B1 ;  /* 0x0000000000017941 */ /* 0x000fea0003800000 */
.L_x_3852:
[----:B------:R-:W-:-:S03]  /*4c50*/  UMOV UR4, 0xffffffff ;  /* 0xffffffff00047882 */ /* 0x000fc60000000000 */
[----:B------:R-:W-:Y:S05]  /*4c60*/  BRA.DIV UR4, `(.L_x_3856) ;  /* 0x00000316045c7947 */ /* 0x000fea000b800000 */
[----:B------:R0:W0:Y:S04]  /*4c70*/  SHFL.IDX PT, R33, R84, 0x1, 0x1c1f ;  /* 0x003c1f0054217f89 */ /* 0x00002800000e0000 */
[----:B----4-:R4:W0:Y:S02]  /*4c80*/  SHFL.IDX PT, R14, R83, 0x1, 0x1c1f ;  /* 0x003c1f00530e7f89 */ /* 0x01082400000e0000 */
.L_x_4190:
[----:B------:R-:W-:-:S13]  /*4c90*/  ISETP.GE.OR P4, PT, R166, R82, P1 ;  /* 0x00000052a600720c */ /* 0x000fda0000f86670 */
[----:B------:R-:W-:Y:S05]  /*4ca0*/  @P4 BRA `(.L_x_3837) ;  /* 0x0000000800e04947 */ /* 0x000fea0003800000 */
[----:B------:R-:W-:Y:S01]  /*4cb0*/  SEL R87, R54, R87, !P0 ;  /* 0x0000005736577207 */ /* 0x000fe20004000000 */
[----:B------:R-:W-:Y:S01]  /*4cc0*/  BSSY B1, `(.L_x_3857) ;  /* 0x0000069000017945 */ /* 0x000fe20003800000 */
[C---:B0-----:R-:W-:Y:S02]  /*4cd0*/  LEA R12, P4, R60.reuse, R14, 0x1 ;  /* 0x0000000e3c0c7211 */ /* 0x041fe400078808ff */
[----:B------:R-:W-:Y:S02]  /*4ce0*/  SHF.R.S32.HI R4, RZ, 0x1f, R87 ;  /* 0x0000001fff047819 */ /* 0x000fe40000011457 */
[----:B------:R-:W-:Y:S02]  /*4cf0*/  LEA.HI.X R13, R60, R33, R61, 0x1, P4 ;  /* 0x000000213c0d7211 */ /* 0x000fe400020f0c3d */
        /* <DEDUP_REMOVED lines=10> */
[----:B------:R-:W0:Y:S04]  /*4da0*/  LDS.128 R4, [R5+0x1c400] ;  /* 0x01c4000005047984 */ /* 0x000e280000000c00 */
[----:B------:R-:W0:Y:S01]  /*4db0*/  LDS.128 R8, [R8+0x1c400] ;  /* 0x01c4000008087984 */ /* 0x000e220000000c00 */
[----:B------:R-:W-:Y:S05]  /*4dc0*/  @P2 BRA `(.L_x_3858) ;  /* 0x0000000400602947 */ /* 0x000fea0003800000 */
[--C-:B---3--:R-:W-:Y:S01]  /*4dd0*/  SHF.R.U64 R76, R40, 0x10, R41.reuse ;  /* 0x00000010284c7819 */ /* 0x108fe20000001229 */
[----:B0-----:R-:W-:Y:S01]  /*4de0*/  IMAD.MOV.U32 R15, RZ, RZ, R8 ;  /* 0x000000ffff0f7224 */ /* 0x001fe200078e0008 */
[----:B------:R-:W-:Y:S01]  /*4df0*/  SHF.R.U32.HI R40, RZ, 0x10, R41 ;  /* 0x00000010ff287819 */ /* 0x000fe20000011629 */
[----:B------:R-:W-:Y:S01]  /*4e00*/  IMAD.MOV.U32 R34, RZ, RZ, R10 ;  /* 0x000000ffff227224 */ /* 0x000fe200078e000a */
[--C-:B----4-:R-:W-:Y:S01]  /*4e10*/  SHF.R.U64 R83, R36, 0x10, R37.reuse ;  /* 0x0000001024537819 */ /* 0x110fe20000001225 */
[----:B------:R-:W-:Y:S01]  /*4e20*/  IMAD.MOV.U32 R8, RZ, RZ, R6 ;  /* 0x000000ffff087224 */ /* 0x000fe200078e0006 */
[----:B------:R-:W-:Y:S01]  /*4e30*/  SHF.R.U32.HI R36, RZ, 0x10, R37 ;  /* 0x00000010ff247819 */ /* 0x000fe20000011625 */
[----:B------:R-:W-:Y:S01]  /*4e40*/  HADD2.F32 R37, -RZ, R92.H1_H1 ;  /* 0x3000005cff257230 */ /* 0x000fe20000004100 */
[--C-:B--2---:R-:W-:Y:S01]  /*4e50*/  SHF.R.U64 R77, R38, 0x10, R39.reuse ;  /* 0x00000010264d7819 */ /* 0x104fe20000001227 */
[----:B------:R-:W-:Y:S01]  /*4e60*/  HADD2.F32 R10, -RZ, R9.H0_H0 ;  /* 0x20000009ff0a7230 */ /* 0x000fe20000004100 */
[----:B------:R-:W-:Y:S01]  /*4e70*/  SHF.R.U32.HI R74, RZ, 0x10, R39 ;  /* 0x00000010ff4a7819 */ /* 0x000fe20000011627 */
[----:B------:R-:W-:Y:S01]  /*4e80*/  HADD2.F32 R6, -RZ, R5.H0_H0 ;  /* 0x20000005ff067230 */ /* 0x000fe20000004100 */
[----:B------:R-:W-:Y:S01]  /*4e90*/  SHF.R.U64 R41, R42, 0x10, R43 ;  /* 0x000000102a297819 */ /* 0x000fe2000000122b */
[----:B------:R-:W-:-:S02]  /*4ea0*/  HADD2.F32 R9, -RZ, R9.H1_H1 ;  /* 0x30000009ff097230 */ /* 0x000fc40000004100 */
[-C--:B------:R-:W-:Y:S01]  /*4eb0*/  FMUL.FTZ R39, R10, R37.reuse ;  /* 0x000000250a277220 */ /* 0x080fe20000410000 */
[----:B------:R-:W-:Y:S02]  /*4ec0*/  HADD2.F32 R38, -RZ, R40.H0_H0 ;  /* 0x20000028ff267230 */ /* 0x000fe40000004100 */
[C---:B------:R-:W-:Y:S01]  /*4ed0*/  FMUL.FTZ R37, R6.reuse, R37 ;  /* 0x0000002506257220 */ /* 0x040fe20000410000 */
[----:B------:R-:W-:Y:S01]  /*4ee0*/  HADD2.F32 R35, -RZ, R90.H1_H1 ;  /* 0x3000005aff237230 */ /* 0x000fe20000004100 */
[----:B------:R-:W-:Y:S01]  /*4ef0*/  SHF.R.U32.HI R42, RZ, 0x10, R43 ;  /* 0x00000010ff2a7819 */ /* 0x000fe2000001162b */
[----:B------:R-:W-:Y:S02]  /*4f00*/  HADD2.F32 R5, -RZ, R5.H1_H1 ;  /* 0x30000005ff057230 */ /* 0x000fe40000004100 */
[-C--:B------:R-:W-:Y:S01]  /*4f10*/  FMUL.FTZ R40, R9, R38.reuse ;  /* 0x0000002609287220 */ /* 0x080fe20000410000 */
[----:B------:R-:W-:Y:S02]  /*4f20*/  HADD2.F32 R36, -RZ, R36.H0_H0 ;  /* 0x20000024ff247230 */ /* 0x000fe40000004100 */
[-C--:B------:R-:W-:Y:S01]  /*4f30*/  FFMA.FTZ R39, R6, R35.reuse, -R39 ;  /* 0x0000002306277223 */ /* 0x080fe20000010827 */
[----:B------:R-:W-:Y:S01]  /*4f40*/  FFMA.FTZ R37, R10, R35, R37 ;  /* 0x000000230a257223 */ /* 0x000fe20000010025 */
[----:B------:R-:W-:Y:S01]  /*4f50*/  FMUL.FTZ R38, R5, R38 ;  /* 0x0000002605267220 */ /* 0x000fe20000410000 */
[----:B------:R-:W-:-:S02]  /*4f60*/  HADD2.F32 R35, -RZ, R91.H1_H1 ;  /* 0x3000005bff237230 */ /* 0x000fc40000004100 */
[-C--:B------:R-:W-:Y:S01]  /*4f70*/  FFMA.FTZ R40, R5, R36.reuse, -R40 ;  /* 0x0000002405287223 */ /* 0x080fe20000010828 */
        /* <DEDUP_REMOVED lines=9> */
[----:B------:R-:W-:-:S02]  /*5010*/  HADD2.F32 R7, -RZ, R7.H1_H1 ;  /* 0x30000007ff077230 */ /* 0x000fc40000004100 */
[-C--:B------:R-:W-:Y:S01]  /*5020*/  FFMA.FTZ R43, R6, R9.reuse, R35 ;  /* 0x00000009062b7223 */ /* 0x080fe20000010023 */
[----:B------:R-:W-:Y:S02]  /*5030*/  HADD2.F32 R10, -RZ, R74.H0_H0 ;  /* 0x2000004aff0a7230 */ /* 0x000fe40000004100 */
[-C--:B------:R-:W-:Y:S01]  /*5040*/  FMUL.FTZ R74, R11, R36.reuse ;  /* 0x000000240b4a7220 */ /* 0x080fe20000410000 */
[----:B------:R-:W-:Y:S01]  /*5050*/  FFMA.FTZ R42, R5, R9, -R42 ;  /* 0x00000009052a7223 */ /* 0x000fe2000001082a */
[C---:B------:R-:W-:Y:S01]  /*5060*/  FMUL.FTZ R36, R7.reuse, R36 ;  /* 0x0000002407247220 */ /* 0x040fe20000410000 */
[----:B------:R-:W-:Y:S02]  /*5070*/  HADD2.F32 R92, -RZ, R92.H0_H0 ;  /* 0x2000005cff5c7230 */ /* 0x000fe40000004100 */
[-C--:B------:R-:W-:Y:S01]  /*5080*/  FFMA.FTZ R75, R7, R10.reuse, -R74 ;  /* 0x0000000a074b7223 */ /* 0x080fe2000001084a */
[----:B------:R-:W-:Y:S02]  /*5090*/  HADD2.F32 R6, -RZ, R15.H0_H0 ;  /* 0x2000000fff067230 */ /* 0x000fe40000004100 */
[----:B------:R-:W-:Y:S01]  /*50a0*/  FFMA.FTZ R74, R11, R10, R36 ;  /* 0x0000000a0b4a7223 */ /* 0x000fe20000010024 */
[----:B------:R-:W-:-:S02]  /*50b0*/  HADD2.F32 R9, -RZ, R76.H0_H0 ;  /* 0x2000004cff097230 */ /* 0x000fc40000004100 */
[----:B------:R-:W-:Y:S02]  /*50c0*/  HADD2.F32 R15, -RZ, R15.H1_H1 ;  /* 0x3000000fff0f7230 */ /* 0x000fe40000004100 */
[----:B------:R-:W-:Y:S01]  /*50d0*/  FMUL.FTZ R10, R6, R92 ;  /* 0x0000005c060a7220 */ /* 0x000fe20000410000 */
[----:B------:R-:W-:Y:S01]  /*50e0*/  HADD2.F32 R90, -RZ, R90.H0_H0 ;  /* 0x2000005aff5a7230 */ /* 0x000fe20000004100 */
[----:B------:R-:W-:Y:S01]  /*50f0*/  F2FP.F16.F32.PACK_AB R43, R74, R43 ;  /* 0x0000002b4a2b723e */ /* 0x000fe200000000ff */
[--C-:B------:R-:W-:Y:S02]  /*5100*/  HADD2.F32 R5, -RZ, R4.reuse.H0_H0 ;  /* 0x20000004ff057230 */ /* 0x100fe40000004100 */
[----:B------:R-:W-:Y:S01]  /*5110*/  FMUL.FTZ R35, R15, R9 ;  /* 0x000000090f237220 */ /* 0x000fe20000410000 */
[----:B------:R-:W-:Y:S02]  /*5120*/  HADD2.F32 R4, -RZ, R4.H1_H1 ;  /* 0x30000004ff047230 */ /* 0x000fe40000004100 */
[----:B------:R-:W-:-:S02]  /*5130*/  HADD2.F32 R7, -RZ, R83.H0_H0 ;  /* 0x20000053ff077230 */ /* 0x000fc40000004100 */
[C---:B------:R-:W-:Y:S01]  /*5140*/  FMUL.FTZ R11, R5.reuse, R92 ;  /* 0x0000005c050b7220 */ /* 0x040fe20000410000 */
[-C--:B------:R-:W-:Y:S01]  /*5150*/  FFMA.FTZ R10, R5, R90.reuse, -R10 ;  /* 0x0000005a050a7223 */ /* 0x080fe2000001080a */
        /* <DEDUP_REMOVED lines=28> */
[----:B------:R-:W-:Y:S01]  /*5320*/  F2FP.F16.F32.PACK_AB R5, R40, R39 ;  /* 0x000000272805723e */ /* 0x000fe200000000ff */
[----:B------:R-:W-:Y:S02]  /*5330*/  IMAD.MOV.U32 R6, RZ, RZ, R10 ;  /* 0x000000ffff067224 */ /* 0x000fe400078e000a */
[----:B------:R-:W-:-:S07]  /*5340*/  IMAD.MOV.U32 R10, RZ, RZ, R42 ;  /* 0x000000ffff0a7224 */ /* 0x000fce00078e002a */
.L_x_3858:
[----:B------:R-:W-:Y:S05]  /*5350*/  BSYNC B1 ;  /* 0x0000000000017941 */ /* 0x000fea0003800000 */
.L_x_3857:
[----:B0-----:R0:W-:Y:S01]  /*5360*/  ST.E.128 desc[UR44][R12.64], R4 ;  /* 0x000000040c007985 */ /* 0x0011e2000c101d2c */
[----:B------:R-:W-:Y:S01]  /*5370*/  ISETP.GE.AND P2, PT, R32, R85, PT ;  /* 0x000000552000720c */ /* 0x000fe20003f46270 */
[----:B------:R-:W-:-:S12]  /*5380*/  IMAD.MOV.U32 R15, RZ, RZ, R33 ;  /* 0x000000ffff0f7224 */ /* 0x000fd800078e0021 */
[----:B------:R-:W-:Y:S05]  /*5390*/  @P2 BRA `(.L_x_3837) ;  /* 0x0000000400242947 */ /* 0x000fea0003800000 */
[----:B------:R-:W-:-:S05]  /*53a0*/  IMAD.WIDE R32, R32, 0x2, R14 ;  /* 0x0000000220207825 */ /* 0x000fca00078e020e */
[----:B------:R0:W-:Y:S01]  /*53b0*/  ST.E.128 desc[UR44][R32.64], R8 ;  /* 0x0000000820007985 */ /* 0x0001e2000c101d2c */
[----:B------:R-:W-:Y:S05]  /*53c0*/  BRA `(.L_x_3837) ;  /* 0x0000000400187947 */ /* 0x000fea0003800000 */
.L_x_3818:
[----:B------:R-:W-:-:S04]  /*53d0*/  ULOP3.LUT UR4, UR38, 0x1, URZ, 0xfc, !UPT ;  /* 0x0000000126047892 */ /* 0x000fc8000f8efc3f */
[----:B------:R-:W-:-:S06]  /*53e0*/  UISETP.NE.AND UP0, UPT, UR4, 0x3, UPT ;  /* 0x000000030400788c */ /* 0x000fcc000bf05270 */
[----:B------:R-:W-:-:S13]  /*53f0*/  PLOP3.LUT P3, PT, PT, PT, UP0, 0x80, 0x0 ;  /* 0x000000000000781c */ /* 0x000fda0003f6f008 */
[----:B------:R-:W-:Y:S05]  /*5400*/  @!P3 BRA `(.L_x_3859) ;  /* 0x000000000004b947 */ /* 0x000fea0003800000 */
[----:B------:R-:W-:Y:S01]  /*5410*/  BPT.TRAP 0x1 ;  /* 0x000000040000795c */ /* 0x000fe20000300000 */
.L_x_3859:
[----:B------:R-:W-:Y:S01]  /*5420*/  IMAD R71, R153, 0x8, R148 ;  /* 0x0000000899477824 */ /* 0x000fe200078e0294 */
[----:B------:R-:W-:Y:S01]  /*5430*/  SHF.L.U32 R86, R158, 0x1f, RZ ;  /* 0x0000001f9e567819 */ /* 0x000fe200000006ff */
[----:B------:R-:W-:Y:S01]  /*5440*/  BSSY B1, `(.L_x_3860) ;  /* 0x0000004000017945 */ /* 0x000fe20003800000 */
[----:B------:R-:W-:Y:S02]  /*5450*/  SHF.R.S32.HI R80, RZ, 0x1f, R79 ;  /* 0x0000001fff507819 */ /* 0x000fe4000001144f */
[----:B------:R-:W0:Y:S02]  /*5460*/  SYNCS.PHASECHK.TRANS64.TRYWAIT P2, [R71+URZ+0x32490], R86 ;  /* 0x03249056470075a7 */ /* 0x000e24000804017f */
[----:B0-----:R-:W-:Y:S05]  /*5470*/  @!P2 BRA `(.L_x_3861) ;  /* 0x0000030c00a0a947 */ /* 0x001fea0003800000 */
.L_x_4191:
[----:B------:R-:W-:Y:S05]  /*5480*/  BSYNC B1 ;  /* 0x0000000000017941 */ /* 0x000fea0003800000 */
.L_x_3860:
        /* <DEDUP_REMOVED lines=27> */
.L_x_4195:
[----:B------:R-:W-:Y:S04]  /*5640*/  BSSY B1, `(.L_x_3863) ;  /* 0x000000d000017945 */ /* 0x000fe80003800000 */
[----:B------:R-:W-:Y:S05]  /*5650*/  @!P2 BRA `(.L_x_3864) ;  /* 0x00000000002ca947 */ /* 0x000fea0003800000 */
[----:B------:R-:W-:Y:S02]  /*5660*/  ULDC UR4, c[0x0][0x2f4] ;  /* 0x0000bd0000047ab9 */ /* 0x000fe40000000800 */
[----:B------:R-:W-:-:S13]  /*5670*/  ISETP.GE.AND P2, PT, R22, UR4, PT ;  /* 0x0000000416007c0c */ /* 0x000fda000bf46270 */
[----:B---3--:R-:W-:-:S04]  /*5680*/  @!P2 LEA R10, P4, R22, R14, 0x1 ;  /* 0x0000000e160aa211 */ /* 0x008fc800078808ff */
[----:B--2---:R-:W-:Y:S02]  /*5690*/  @!P2 LEA.HI.X R11, R22, R5, R23, 0x1, P4 ;  /* 0x00000005160ba211 */ /* 0x004fe400020f0c17 */
[----:B------:R-:W-:-:S13]  /*56a0*/  ISETP.GE.AND P4, PT, R152, UR4, PT ;  /* 0x0000000498007c0c */ /* 0x000fda000bf86270 */
[----:B------:R-:W-:-:S04]  /*56b0*/  @!P4 LEA R14, P5, R152, R14, 0x1 ;  /* 0x0000000e980ec211 */ /* 0x000fc800078a08ff */
[----:B------:R-:W-:Y:S02]  /*56c0*/  @!P4 LEA.HI.X R15, R152, R5, R157, 0x1, P5 ;  /* 0x00000005980fc211 */ /* 0x000fe400028f0c9d */
[----:B------:R-:W2:Y:S04]  /*56d0*/  @!P2 LDS.128 R4, [R87] ;  /* 0x000000005704a984 */ /* 0x000ea80000000c00 */
[----:B--2---:R-:W-:Y:S04]  /*56e0*/  @!P2 ST.E.128 desc[UR44][R10.64], R4 ;  /* 0x000000040a00a985 */ /* 0x004fe8000c101d2c */
[----:B------:R-:W2:Y:S04]  /*56f0*/  @!P4 LDS.128 R4, [R76] ;  /* 0x000000004c04c984 */ /* 0x000ea80000000c00 */
[----:B--2---:R4:W-:Y:S02]  /*5700*/  @!P4 ST.E.128 desc[UR44][R14.64], R4 ;  /* 0x000000040e00c985 */ /* 0x0049e4000c101d2c */
.L_x_3864:
[----:B------:R-:W-:Y:S05]  /*5710*/  BSYNC B1 ;  /* 0x0000000000017941 */ /* 0x000fea0003800000 */
.L_x_3863:
[----:B------:R-:W-:-:S03]  /*5720*/  UMOV UR4, 0xffffffff ;  /* 0xffffffff00047882 */ /* 0x000fc60000000000 */
[----:B------:R-:W-:Y:S05]  /*5730*/  BRA.DIV UR4, `(.L_x_3865) ;  /* 0x0000030e044c7947 */ /* 0x000fea000b800000 */
[----:B--2-4-:R2:W4:Y:S04]  /*5740*/  SHFL.IDX PT, R5, R9, 0x1, 0x1c1f ;  /* 0x003c1f0009057f89 */ /* 0x01452800000e0000 */
[----:B---3--:R2:W3:Y:S02]  /*5750*/  SHFL.IDX PT, R14, R8, 0x1, 0x1c1f ;  /* 0x003c1f00080e7f89 */ /* 0x0084e400000e0000 */
.L_x_4199:
[----:B------:R-:W-:-:S13]  /*5760*/  ISETP.GE.AND P2, PT, R32, 0x41, PT ;  /* 0x000000412000780c */ /* 0x000fda0003f46270 */
[----:B------:R-:W-:Y:S05]  /*5770*/  @!P2 BRA `(.L_x_3837) ;  /* 0x00000000002ca947 */ /* 0x000fea0003800000 */
[----:B------:R-:W-:Y:S02]  /*5780*/  ULDC UR4, c[0x0][0x2f4] ;  /* 0x0000bd0000047ab9 */ /* 0x000fe40000000800 */
[----:B------:R-:W-:-:S13]  /*5790*/  ISETP.GE.AND P2, PT, R22, UR4, PT ;  /* 0x0000000416007c0c */ /* 0x000fda000bf46270 */
[----:B-123--:R-:W-:-:S04]  /*57a0*/  @!P2 LEA R8, P4, R22, R14, 0x1 ;  /* 0x0000000e1608a211 */ /* 0x00efc800078808ff */
[----:B----4-:R-:W-:Y:S02]  /*57b0*/  @!P2 LEA.HI.X R9, R22, R5, R23, 0x1, P4 ;  /* 0x000000051609a211 */ /* 0x010fe400020f0c17 */
[----:B------:R-:W-:-:S13]  /*57c0*/  ISETP.GE.AND P4, PT, R152, UR4, PT ;  /* 0x0000000498007c0c */ /* 0x000fda000bf86270 */
[----:B------:R-:W-:-:S04]  /*57d0*/  @!P4 LEA R14, P5, R152, R14, 0x1 ;  /* 0x0000000e980ec211 */ /* 0x000fc800078a08ff */
[----:B------:R-:W-:Y:S02]  /*57e0*/  @!P4 LEA.HI.X R15, R152, R5, R157, 0x1, P5 ;  /* 0x00000005980fc211 */ /* 0x000fe400028f0c9d */
[----:B------:R-:W1:Y:S04]  /*57f0*/  @!P2 LDS.128 R4, [R87+0x2000] ;  /* 0x002000005704a984 */ /* 0x000e680000000c00 */
[----:B-1----:R-:W-:Y:S04]  /*5800*/  @!P2 ST.E.128 desc[UR44][R8.64], R4 ;  /* 0x000000040800a985 */ /* 0x002fe8000c101d2c */
[----:B------:R-:W1:Y:S04]  /*5810*/  @!P4 LDS.128 R4, [R76+0x2000] ;  /* 0x002000004c04c984 */ /* 0x000e680000000c00 */
[----:B-1----:R1:W-:Y:S02]  /*5820*/  @!P4 ST.E.128 desc[UR44][R14.64], R4 ;  /* 0x000000040e00c985 */ /* 0x0023e4000c101d2c */
.L_x_3837:
[----:B------:R-:W-:Y:S05]  /*5830*/  BSYNC B0 ;  /* 0x0000000000007941 */ /* 0x000fea0003800000 */
.L_x_3817:
[----:B01--4-:R-:W0:Y:S01]  /*5840*/  S2R R4, SR_TID.X ;  /* 0x0000000000047919 */ /* 0x013e220000002100 */
[----:B------:R-:W-:Y:S01]  /*5850*/  @!PT LDS RZ, [RZ] ;  /* 0x00000000fffff984 */ /* 0x000fe20000000800 */
[----:B------:R-:W-:Y:S01]  /*5860*/  @!PT LDS RZ, [RZ] ;  /* 0x00000000fffff984 */ /* 0x000fe20000000800 */
[----:B------:R-:W-:Y:S01]  /*5870*/  @!PT LDS RZ, [RZ] ;  /* 0x00000000fffff984 */ /* 0x000fe20000000800 */
[----:B------:R-:W-:Y:S01]  /*5880*/  @!PT LDS RZ, [RZ] ;  /* 0x00000000fffff984 */ /* 0x000fe20000000800 */
[----:B------:R1:W-:Y:S06]  /*5890*/  MEMBAR.ALL.CTA ;  /* 0x0000000000007992 */ /* 0x0003ec0000008000 */
[----:B-1----:R-:W1:Y:S01]  /*58a0*/  FENCE.VIEW.ASYNC.S ;  /* 0x00000000000073c6 */ /* 0x002e620000000000 */
[----:B------:R-:W-:Y:S05]  /*58b0*/  WARPSYNC.ALL ;  /* 0x0000000000007948 */ /* 0x000fea0003800000 */
[----:B------:R-:W-:Y:S01]  /*58c0*/  BSSY B0, `(.L_x_3866) ;  /* 0x000000a000007945 */ /* 0x000fe20003800000 */
[----:B0-----:R-:W-:-:S02]  /*58d0*/  SHF.R.U32.HI R5, RZ, 0x7, R4 ;  /* 0x00000007ff057819 */ /* 0x001fc40000011604 */
[----:B------:R-:W-:-:S03]  /*58e0*/  LOP3.LUT P2, RZ, R4, 0x7f, RZ, 0xc0, !PT ;  /* 0x0000007f04ff7812 */ /* 0x000fc6000784c0ff */
[----:B--2---:R-:W-:-:S10]  /*58f0*/  VIADD R8, R5, 0x8 ;  /* 0x0000000805087836 */ /* 0x004fd40000000000 */
[----:B------:R-:W-:-:S05]  /*5900*/  @!P2 VIADD R4, R71, 0x324a0 ;  /* 0x000324a04704a836 */ /* 0x000fca0000000000 */
[----:B------:R-:W-:Y:S01]  /*5910*/  @!P2 PRMT R4, RZ, 0x654, R4 ;  /* 0x00000654ff04a816 */ /* 0x000fe20000000004 */
[----:B-1----:R0:W-:Y:S06]  /*5920*/  BAR.SYNC.DEFER_BLOCKING R8, 0x80 ;  /* 0x000200080000751d */ /* 0x0021ec0000010000 */
[----:B------:R0:W-:Y:S01]  /*5930*/  @!P2 SYNCS.ARRIVE.TRANS64.RED.A1T0 RZ, [R4+URZ], RZ ;  /* 0x000000ff04ffa9a7 */ /* 0x0001e2000810043f */
[----:B------:R-:W-:Y:S05]  /*5940*/  @!P3 BRA `(.L_x_3867) ;  /* 0x000000000004b947 */ /* 0x000fea0003800000 */
[----:B------:R-:W-:Y:S01]  /*5950*/  BPT.TRAP 0x1 ;  /* 0x000000040000795c */ /* 0x000fe20000300000 */
.L_x_3867:
[----:B------:R-:W-:Y:S05]  /*5960*/  BSYNC B0 ;  /* 0x0000000000007941 */ /* 0x000fea0003800000 */
.L_x_3866:
[----:B------:R-:W1:Y:S01]  /*5970*/  SYNCS.PHASECHK.TRANS64.TRYWAIT P3, [R71+URZ+0x324b0], R86 ;  /* 0x0324b056470075a7 */ /* 0x000e62000806017f */
[----:B------:R-:W-:Y:S04]  /*5980*/  BSSY B0, `(.L_x_3868) ;  /* 0x0000002000007945 */ /* 0x000fe80003800000 */
[----:B-1----:R-:W-:Y:S05]  /*5990*/  @!P3 BRA `(.L_x_3869) ;  /* 0x0000030800fcb947 */ /* 0x002fea0003800000 */
.L_x_4200:
[----:B------:R-:W-:Y:S05]  /*59a0*/  BSYNC B0 ;  /* 0x0000000000007941 */ /* 0x000fea0003800000 */
.L_x_3868:
[----:B------:R-:W-:Y:S01]  /*59b0*/  ULDC.64 UR4, c[0x0][0x328] ;  /* 0x0000ca0000047ab9 */ /* 0x000fe20000000a00 */
[----:B------:R-:W-:Y:S01]  /*59c0*/  IMAD.IADD R82, R82, 0x1, -R156 ;  /* 0x0000000152527824 */ /* 0x000fe200078e0a9c */
[----:B------:R-:W-:Y:S01]  /*59d0*/  BSSY B0, `(.L_x_3870) ;  /* 0x0000043000007945 */ /* 0x000fe20003800000 */
[----:B------:R-:W-:Y:S02]  /*59e0*/  IMAD R80, R80, UR4, RZ ;  /* 0x0000000450507c24 */ /* 0x000fe4000f8e02ff */
[----:B0-----:R-:W-:-:S04]  /*59f0*/  IMAD.WIDE.U32 R4, R79, UR4, RZ ;  /* 0x000000044f047c25 */ /* 0x001fc8000f8e00ff */
[----:B------:R-:W-:Y:S01]  /*5a00*/  IMAD R79, R79, UR5, R80 ;  /* 0x000000054f4f7c24 */ /* 0x000fe2000f8e0250 */
[----:B------:R-:W-:Y:S02]  /*5a10*/  ULDC.64 UR4, c[0x0][0x338] ;  /* 0x0000ce0000047ab9 */ /* 0x000fe40000000a00 */
[----:B------:R-:W-:Y:S02]  /*5a20*/  IMAD R81, R81, UR4, RZ ;  /* 0x0000000451517c24 */ /* 0x000fe4000f8e02ff */
[----:B------:R-:W-:Y:S02]  /*5a30*/  IMAD.IADD R5, R5, 0x1, R79 ;  /* 0x0000000105057824 */ /* 0x000fe400078e024f */
        /* <DEDUP_REMOVED lines=17> */
[----:B------:R0:W4:Y:S08]  /*5b50*/  SHFL.IDX PT, R39, R37, RZ, 0x1c1f ;  /* 0x001c1fff25277589 */ /* 0x00013000000e0000 */
[----:B0-----:R-:W-:Y:S05]  /*5b60*/  @!P3 BRA `(.L_x_3871) ;  /* 0x0000000000a4b947 */ /* 0x001fea0003800000 */
[----:B------:R-:W-:Y:S02]  /*5b70*/  ISETP.NE.AND P5, PT, R64, RZ, PT ;  /* 0x000000ff4000720c */ /* 0x000fe40003fa5270 */
[----:B------:R-:W-:Y:S02]  /*5b80*/  ISETP.NE.AND P4, PT, R65, RZ, PT ;  /* 0x000000ff4100720c */ /* 0x000fe40003f85270 */
[----:B------:R-:W-:-:S09]  /*5b90*/  PRMT R9, R50, 0x8880, RZ ;  /* 0x0000888032097816 */ /* 0x000fd200000000ff */
[----:B------:R-:W0:Y:S01]  /*5ba0*/  @P5 LDS.128 R4, [R38] ;  /* 0x0000000026045984 */ /* 0x000e220000000c00 */
[----:B--2---:R-:W-:-:S04]  /*5bb0*/  @P5 LEA R10, P3, R22, R41, 0x1 ;  /* 0x00000029160a5211 */ /* 0x004fc800078608ff */
[----:B----4-:R-:W-:Y:S02]  /*5bc0*/  @P5 LEA.HI.X R11, R22, R39, R23, 0x1, P3 ;  /* 0x00000027160b5211 */ /* 0x010fe400018f0c17 */
        /* <DEDUP_REMOVED lines=8> */
[----:B---3--:R-:W-:-:S04]  /*5c50*/  @P5 LEA R14, P6, R162, R41, 0x1 ;  /* 0x00000029a20e5211 */ /* 0x008fc800078c08ff */
        /* <DEDUP_REMOVED lines=26> */
.L_x_3871:
[----:B------:R-:W-:Y:S05]  /*5e00*/  BSYNC B0 ;  /* 0x0000000000007941 */ /* 0x000fea0003800000 */
.L_x_3870:
[----:B------:R-:W-:Y:S01]  /*5e10*/  ISETP.GE.AND P3, PT, R82, 0x41, PT ;  /* 0x000000415200780c */ /* 0x000fe20003f66270 */
[----:B------:R-:W0:Y:S01]  /*5e20*/  SHFL.IDX PT, R37, R37, 0x1, 0x1c1f ;  /* 0x003c1f0025257f89 */ /* 0x000e2200000e0000 */
[----:B------:R-:W-:Y:S03]  /*5e30*/  BSSY B0, `(.L_x_3872) ;  /* 0x000002c000007945 */ /* 0x000fe60003800000 */
[----:B------:R0:W0:Y:S08]  /*5e40*/  SHFL.IDX PT, R9, R36, 0x1, 0x1c1f ;  /* 0x003c1f0024097f89 */ /* 0x00003000000e0000 */
[----:B------:R-:W-:Y:S05]  /*5e50*/  @!P3 BRA `(.L_x_3873) ;  /* 0x0000000000a4b947 */ /* 0x000fea0003800000 */
[----:B------:R-:W-:Y:S02]  /*5e60*/  ISETP.NE.AND P5, PT, R64, RZ, PT ;  /* 0x000000ff4000720c */ /* 0x000fe40003fa5270 */
[----:B------:R-:W-:-:S11]  /*5e70*/  ISETP.NE.AND P4, PT, R65, RZ, PT ;  /* 0x000000ff4100720c */ /* 0x000fd60003f85270 */
[----:B0-----:R-:W0:Y:S01]  /*5e80*/  @P5 LDS.128 R4, [R38+0x2000] ;  /* 0x0020000026045984 */ /* 0x001e220000000c00 */
[----:B------:R-:W-:-:S04]  /*5e90*/  @P5 LEA R32, P3, R22, R9, 0x1 ;  /* 0x0000000916205211 */ /* 0x000fc800078608ff */
[----:B------:R-:W-:Y:S02]  /*5ea0*/  @P5 LEA.HI.X R33, R22, R37, R23, 0x1, P3 ;  /* 0x0000002516215211 */ /* 0x000fe400018f0c17 */
[----:B------:R-:W-:-:S04]  /*5eb0*/  @P4 LEA R34, P3, R152, R9, 0x1 ;  /* 0x0000000998224211 */ /* 0x000fc800078608ff */
[----:B------:R-:W-:Y:S02]  /*5ec0*/  @P4 LEA.HI.X R35, R152, R37, R157, 0x1, P3 ;  /* 0x0000002598234211 */ /* 0x000fe400018f0c9d */
[----:B------:R-:W-:-:S13]  /*5ed0*/  ISETP.NE.AND P3, PT, R66, RZ, PT ;  /* 0x000000ff4200720c */ /* 0x000fda0003f65270 */
        /* <DEDUP_REMOVED lines=10> */
[----:B---3--:R-:W-:-:S04]  /*5f80*/  @P4 LEA R14, P6, R161, R9, 0x1 ;  /* 0x00000009a10e4211 */ /* 0x008fc800078c08ff */
[----:B------:R-:W-:Y:S01]  /*5f90*/  @P4 LEA.HI.X R15, R161, R37, R183, 0x1, P6 ;  /* 0x00000025a10f4211 */ /* 0x000fe200030f0cb7 */
[----:B0-----:R0:W-:Y:S01]  /*5fa0*/  @P3 ST.E.128 desc[UR44][R10.64], R4 ;  /* 0x000000040a003985 */ /* 0x0011e2000c101d2c */
[----:B------:R-:W-:-:S03]  /*5fb0*/  ISETP.NE.AND P3, PT, R69, RZ, PT ;  /* 0x000000ff4500720c */ /* 0x000fc60003f65270 */
[----:B------:R-:W3:Y:S10]  /*5fc0*/  @P5 LDS.128 R4, [R40+0x5000] ;  /* 0x0050000028045984 */ /* 0x000ef40000000c00 */
[----:B------:R-:W-:-:S04]  /*5fd0*/  @P3 LEA R32, P6, R160, R9, 0x1 ;  /* 0x00000009a0203211 */ /* 0x000fc800078c08ff */
[----:B------:R-:W-:Y:S02]  /*5fe0*/  @P3 LEA.HI.X R33, R160, R37, R182, 0x1, P6 ;  /* 0x00000025a0213211 */ /* 0x000fe400030f0cb6 */
[----:B0-----:R-:W-:Y:S01]  /*5ff0*/  PRMT R10, R50, 0x8880, RZ ;  /* 0x00008880320a7816 */ /* 0x001fe200000000ff */
[----:B---3--:R-:W-:Y:S01]  /*6000*/  @P5 ST.E.128 desc[UR44][R12.64], R4 ;  /* 0x000000040c005985 */ /* 0x008fe2000c101d2c */
        /* <DEDUP_REMOVED lines=14> */
.L_x_3873:
[----:B------:R-:W-:Y:S05]  /*60f0*/  BSYNC B0 ;  /* 0x0000000000007941 */ /* 0x000fea0003800000 */
.L_x_3872:
        /* <DEDUP_REMOVED lines=17> */
[----:B------:R-:W0:Y:S01]  /*6210*/  S2R R4, SR_TID.X ;  /* 0x0000000000047919 */ /* 0x000e220000002100 */
[----:B------:R-:W-:Y:S02]  /*6220*/  PLOP3.LUT P0, PT, PT, PT, PT, 0x8, 0x0 ;  /* 0x000000000000781c */ /* 0x000fe40003f0e170 */
[----:B0-----:R-:W-:-:S04]  /*6230*/  SHF.R.U32.HI R4, RZ, 0x7, R4 ;  /* 0x00000007ff047819 */ /* 0x001fc80000011604 */
[----:B------:R-:W-:-:S13]  /*6240*/  ISETP.NE.AND P3, PT, R4, 0x1, PT ;  /* 0x000000010400780c */ /* 0x000fda0003f65270 */
[----:B------:R-:W-:Y:S05]  /*6250*/  @!P3 WARPSYNC.ALL ;  /* 0x000000000000b948 */ /* 0x000fea0003800000 */
[----:B------:R-:W-:Y:S06]  /*6260*/  @!P3 BAR.ARV 0x9, 0x100 ;  /* 0x024400000000bb1d */ /* 0x000fec0000002000 */
.L_x_3812:
[----:B------:R-:W0:Y:S01]  /*6270*/  S2R R3, SR_SWINHI ;  /* 0x0000000000037919 */ /* 0x000e220000002f00 */
[----:B------:R-:W1:Y:S01]  /*6280*/  LDC R13, c[0x0][0x448] ;  /* 0x00011200ff0d7b82 */ /* 0x000e620000000800 */
[----:B---3--:R-:W-:Y:S02]  /*6290*/  IMAD.U32 R14, RZ, RZ, UR38 ;  /* 0x00000026ff0e7e24 */ /* 0x008fe4000f8e00ff */
[----:B------:R-:W-:Y:S01]  /*62a0*/  IMAD.MOV.U32 R15, RZ, RZ, 0x80 ;  /* 0x00000080ff0f7424 */ /* 0x000fe200078e00ff */
[----:B------:R-:W-:Y:S01]  /*62b0*/  STL [R1+0x50], R125 ;  /* 0x0000507d01007387 */ /* 0x000fe20000100800 */
[----:B------:R-:W-:Y:S02]  /*62c0*/  IMAD.MOV.U32 R26, RZ, RZ, 0x100 ;  /* 0x00000100ff1a7424 */ /* 0x000fe400078e00ff */
[----:B------:R-:W-:Y:S01]  /*62d0*/  IMAD.U32 R24, RZ, RZ, UR38 ;  /* 0x00000026ff187e24 */ /* 0x000fe2000f8e00ff */
[----:B------:R-:W3:Y:S01]  /*62e0*/  LDC R12, c[0x0][0xa80] ;  /* 0x0002a000ff0c7b82 */ /* 0x000ee20000000800 */
[----:B------:R-:W-:Y:S01]  /*62f0*/  IMAD.MOV.U32 R25, RZ, RZ, 0x80 ;  /* 0x00000080ff197424 */ /* 0x000fe200078e00ff */
[----:B------:R-:W-:Y:S01]  /*6300*/  STL.64 [R1+0x28], R14 ;  /* 0x0000280e01007387 */ /* 0x000fe20000100a00 */
[----:B------:R-:W-:-:S02]  /*6310*/  IMAD.U32 R33, RZ, RZ, UR37 ;  /* 0x00000025ff217e24 */ /* 0x000fc4000f8e00ff */
[----:B------:R-:W-:Y:S01]  /*6320*/  IMAD.U32 R72, RZ, RZ, UR37 ;  /* 0x00000025ff487e24 */ /* 0x000fe2000f8e00ff */
[----:B------:R-:W-:Y:S04]  /*6330*/  STL.64 [R1+0x30], R26 ;  /* 0x0000301a01007387 */ /* 0x000fe80000100a00 */
[----:B------:R-:W-:Y:S04]  /*6340*/  STL.128 [R1], R24 ;  /* 0x0000001801007387 */ /* 0x000fe80000100c00 */
[----:B------:R-:W-:Y:S04]  /*6350*/  STL.128 [R1+0x410], RZ ;  /* 0x000410ff01007387 */ /* 0x000fe80000100c00 */
[----:B------:R-:W-:Y:S04]  /*6360*/  STL.128 [R1+0x420], RZ ;  /* 0x000420ff01007387 */ /* 0x000fe80000100c00 */
[----:B------:R-:W-:Y:S01]  /*6370*/  STL.128 [R1+0x200], RZ ;  /* 0x000200ff01007387 */ /* 0x000fe20000100c00 */
[----:B------:R-:W-:-:S02]  /*6380*/  MOV R4, R148 ;  /* 0x0000009400047202 */ /* 0x000fc40000000f00 */
[----:B0-----:R-:W-:Y:S01]  /*6390*/  MOV R5, R3 ;  /* 0x0000000300057202 */ /* 0x001fe20000000f00 */
[----:B---3--:R-:W-:Y:S01]  /*63a0*/  STL [R1+0x430], R12 ;  /* 0x0004300c01007387 */ /* 0x008fe20000100800 */
[C---:B------:R-:W-:Y:S02]  /*63b0*/  IADD3 R8, P1, R4.reuse, 0x32430, RZ ;  /* 0x0003243004087810 */ /* 0x040fe40007f3e0ff */
[C---:B------:R-:W-:Y:S01]  /*63c0*/  IADD3 R0, P3, R4.reuse, 0x32450, RZ ;  /* 0x0003245004007810 */ /* 0x040fe20007f7e0ff */
[----:B------:R-:W-:Y:S01]  /*63d0*/  STL.128 [R1+0x210], RZ ;  /* 0x000210ff01007387 */ /* 0x000fe20000100c00 */
[C---:B------:R-:W-:Y:S01]  /*63e0*/  IADD3 R6, P4, R4.reuse, 0x32460, RZ ;  /* 0x0003246004067810 */ /* 0x040fe20007f9e0ff */
[--C-:B------:R-:W-:Y:S01]  /*63f0*/  IMAD.X R9, RZ, RZ, R5.reuse, P1 ;  /* 0x000000ffff097224 */ /* 0x100fe200008e0605 */
[----:B-1----:R-:W-:Y:S01]  /*6400*/  ISETP.NE.AND P1, PT, R13, 0x1, PT ;  /* 0x000000010d00780c */ /* 0x002fe20003f25270 */
[--C-:B------:R-:W-:Y:S01]  /*6410*/  IMAD.X R3, RZ, RZ, R5.reuse, P3 ;  /* 0x000000ffff037224 */ /* 0x100fe200018e0605 */
[----:B------:R-:W-:Y:S01]  /*6420*/  IADD3 R10, P2, R4, 0x32440, RZ ;  /* 0x00032440040a7810 */ /* 0x000fe20007f5e0ff */
[--C-:B------:R-:W-:Y:S01]  /*6430*/  IMAD.X R7, RZ, RZ, R5.reuse, P4 ;  /* 0x000000ffff077224 */ /* 0x100fe200020e0605 */
[----:B------:R-:W-:Y:S01]  /*6440*/  STL.64 [R1+0x18], R8 ;  /* 0x0000180801007387 */ /* 0x000fe20000100a00 */
[----:B------:R-:W-:Y:S01]  /*6450*/  IMAD.MOV.U32 R4, RZ, RZ, R0 ;  /* 0x000000ffff047224 */ /* 0x000fe200078e0000 */
[----:B------:R-:W-:Y:S01]  /*6460*/  IADD3 R33, P3, R33, 0x410, RZ ;  /* 0x0000041021217810 */ /* 0x000fe20007f7e0ff */
[----:B------:R-:W-:Y:S01]  /*6470*/  IMAD.X R11, RZ, RZ, R5, P2 ;  /* 0x000000ffff0b7224 */ /* 0x000fe200010e0605 */
[----:B------:R-:W-:Y:S01]  /*6480*/  STL.128 [R1+0x220], RZ ;  /* 0x000220ff01007387 */ /* 0x000fe20000100c00 */
[----:B------:R-:W-:Y:S01]  /*6490*/  IMAD.MOV.U32 R5, RZ, RZ, R3 ;  /* 0x000000ffff057224 */ /* 0x000fe200078e0003 */
[----:B------:R-:W-:Y:S01]  /*64a0*/  IADD3 R72, P4, R72, 0x50, RZ ;  /* 0x0000005048487810 */ /* 0x000fe20007f9e0ff */
[----:B------:R-:W-:Y:S01]  /*64b0*/  VIADD R3, R216, 0x7f ;  /* 0x0000007fd8037836 */ /* 0x000fe20000000000 */
[----:B------:R-:W-:Y:S01]  /*64c0*/  STL.64 [R1+0x20], R10 ;  /* 0x0000200a01007387 */ /* 0x000fe20000100a00 */
[----:B------:R-:W0:Y:S03]  /*64d0*/  @P1 LDC R0, c[0x0][0x44c] ;  /* 0x00011300ff001b82 */ /* 0x000e260000000800 */
[----:B------:R1:W-:Y:S04]  /*64e0*/  STL.128 [R1+0x40], R4 ;  /* 0x0000400401007387 */ /* 0x0003e80000100c00 */
[----:B------:R3:W-:Y:S04]  /*64f0*/  STL.128 [R1+0x230], RZ ;  /* 0x000230ff01007387 */ /* 0x0007e80000100c00 */
[----:B------:R3:W-:Y:S04]  /*6500*/  STL.128 [R1+0x240], RZ ;  /* 0x000240ff01007387 */ /* 0x0007e80000100c00 */
[----:B------:R3:W-:Y:S01]  /*6510*/  STL.128 [R1+0x250], RZ ;  /* 0x000250ff01007387 */ /* 0x0007e20000100c00 */
[----:B-1----:R-:W1:Y:S03]  /*6520*/  @P1 LDC R5, c[0x0][0x450] ;  /* 0x00011400ff051b82 */ /* 0x002e660000000800 */
[----:B------:R3:W-:Y:S04]  /*6530*/  STL.128 [R1+0x260], RZ ;  /* 0x000260ff01007387 */ /* 0x0007e80000100c00 */
[----:B------:R3:W-:Y:S01]  /*6540*/  STL.128 [R1+0x270], RZ ;  /* 0x000270ff01007387 */ /* 0x0007e20000100c00 */
[----:B0-----:R-:W-:Y:S01]  /*6550*/  @P1 IMAD.HI.U32 R0, R3, R0, RZ ;  /* 0x0000000003001227 */ /* 0x001fe200078e00ff */
[----:B------:R-:W0:Y:S02]  /*6560*/  LDC.64 R6, c[0x0][0xad8] ;  /* 0x0002b600ff067b82 */ /* 0x000e240000000a00 */
[----:B------:R3:W-:Y:S04]  /*6570*/  STL.128 [R1+0x280], RZ ;  /* 0x000280ff01007387 */ /* 0x0007e80000100c00 */
[----:B------:R3:W-:Y:S04]  /*6580*/  STL.128 [R1+0x290], RZ ;  /* 0x000290ff01007387 */ /* 0x0007e80000100c00 */
[----:B------:R3:W-:Y:S04]  /*6590*/  STL.128 [R1+0x2a0], RZ ;  /* 0x0002a0ff01007387 */ /* 0x0007e80000100c00 */
[----:B------:R3:W-:Y:S01]  /*65a0*/  STL.128 [R1+0x2b0], RZ ;  /* 0x0002b0ff01007387 */ /* 0x0007e20000100c00 */
[----:B-1----:R-:W-:-:S03]  /*65b0*/  @P1 SHF.R.U32.HI R3, RZ, R5, R0 ;  /* 0x00000005ff031219 */ /* 0x002fc60000011600 */
[----:B------:R3:W-:Y:S01]  /*65c0*/  STL.128 [R1+0x2c0], RZ ;  /* 0x0002c0ff01007387 */ /* 0x0007e20000100c00 */
[----:B------:R-:W-:-:S03]  /*65d0*/  IADD3 R3, R188, R3, RZ ;  /* 0x00000003bc037210 */ /* 0x000fc60007ffe0ff */
[----:B------:R3:W-:Y:S01]  /*65e0*/  STL.128 [R1+0x2d0], RZ ;  /* 0x0002d0ff01007387 */ /* 0x0007e20000100c00 */
[----:B0-----:R-:W-:-:S03]  /*65f0*/  ISETP.GE.AND P2, PT, R7, 0x1, PT ;  /* 0x000000010700780c */ /* 0x001fc60003f46270 */
[----:B------:R3:W-:Y:S04]  /*6600*/  STL.128 [R1+0x2e0], RZ ;  /* 0x0002e0ff01007387 */ /* 0x0007e80000100c00 */
        /* <DEDUP_REMOVED lines=17> */
[----:B------:R3:W-:Y:S04]  /*6720*/  STL [R1+0x10], RZ ;  /* 0x000010ff01007387 */ /* 0x0007e80000100800 */
[----:B------:R3:W-:Y:S01]  /*6730*/  STL [R1+0x38], RZ ;  /* 0x000038ff01007387 */ /* 0x0007e20000100800 */
[----:B------:R-:W-:Y:S05]  /*6740*/  @P0 BRA `(.L_x_3875) ;  /* 0x00000000000c0947 */ /* 0x000fea0003800000 */
[----:B------:R-:W0:Y:S01]  /*6750*/  FENCE.VIEW.ASYNC.G ;  /* 0x00000000000073c6 */ /* 0x000e220000000100 */
[----:B------:R-:W-:Y:S05]  /*6760*/  WARPSYNC.ALL ;  /* 0x0000000000007948 */ /* 0x000fea0003800000 */
[----:B0-----:R-:W-:Y:S06]  /*6770*/  BAR.ARV 0xc, 0x180 ;  /* 0x0306000000007b1d */ /* 0x001fec0000002000 */
.L_x_3875:
[----:B------:R-:W-:Y:S02]  /*6780*/  IMAD.X R40, RZ, RZ, UR36, P3 ;  /* 0x00000024ff287e24 */ /* 0x000fe400098e06ff */
[----:B------:R-:W-:Y:S02]  /*6790*/  IMAD.X R73, RZ, RZ, UR36, P4 ;  /* 0x00000024ff497e24 */ /* 0x000fe4000a0e06ff */
        /* <DEDUP_REMOVED lines=13> */
.L_x_3878:
[----:B------:R-:W-:-:S13]  /*6870*/  ISETP.NE.AND P0, PT, R7, 0x1, PT ;  /* 0x000000010700780c */ /* 0x000fda0003f05270 */
[----:B------:R-:W0:Y:S02]  /*6880*/  @P0 LDC.64 R4, c[0x0][0xae0] ;  /* 0x0002b800ff040b82 */ /* 0x000e240000000a00 */
[----:B0-----:R-:W-:-:S05]  /*6890*/  @P0 IMAD.HI.U32 R4, R0, R4, RZ ;  /* 0x0000000400040227 */ /* 0x001fca00078e00ff */
[----:B------:R-:W-:-:S07]  /*68a0*/  @P0 SHF.R.U32.HI R0, RZ, R5, R4 ;  /* 0x00000005ff000219 */ /* 0x000fce0000011604 */
.L_x_3879:
[----:B------:R-:W-:Y:S05]  /*68b0*/  BSYNC B0 ;  /* 0x0000000000007941 */ /* 0x000fea0003800000 */
.L_x_3877:
[----:B------:R-:W-:-:S05]  /*68c0*/  IMAD R3, R0, R7, R7 ;  /* 0x0000000700037224 */ /* 0x000fca00078e0207 */
[----:B------:R-:W-:-:S07]  /*68d0*/  VIMNMX R6, R6, R3, PT ;  /* 0x0000000306067248 */ /* 0x000fce0003fe0100 */
.L_x_3876:
        /* <DEDUP_REMOVED lines=24> */
.L_x_3882:
[----:B------:R-:W-:-:S13]  /*6a60*/  ISETP.NE.AND P0, PT, R7, 0x1, PT ;  /* 0x000000010700780c */ /* 0x000fda0003f05270 */
[----:B------:R-:W0:Y:S02]  /*6a70*/  @P0 LDC.64 R4, c[0x0][0xae0] ;  /* 0x0002b800ff040b82 */ /* 0x000e240000000a00 */
[----:B0-----:R-:W-:-:S05]  /*6a80*/  @P0 IMAD.HI.U32 R4, R0, R4, RZ ;  /* 0x0000000400040227 */ /* 0x001fca00078e00ff */
[----:B------:R-:W-:-:S07]  /*6a90*/  @P0 SHF.R.U32.HI R0, RZ, R5, R4 ;  /* 0x00000005ff000219 */ /* 0x000fce0000011604 */
.L_x_3883:
[----:B------:R-:W-:Y:S05]  /*6aa0*/  BSYNC B0 ;  /* 0x0000000000007941 */ /* 0x000fea0003800000 */
.L_x_3881:
[----:B------:R-:W-:-:S05]  /*6ab0*/  IMAD R0, R0, R7, RZ ;  /* 0x0000000700007224 */ /* 0x000fca00078e02ff */
[----:B------:R-:W-:-:S07]  /*6ac0*/  VIMNMX R3, R3, R0, !PT ;  /* 0x0000000003037248 */ /* 0x000fce0007fe0100 */
.L_x_3880:
[----:B------:R-:W-:Y:S01]  /*6ad0*/  IMAD.HI R3, R3, 0x2aaaaaab, RZ ;  /* 0x2aaaaaab03037827 */ /* 0x000fe200078e02ff */
[----:B------:R-:W-:-:S04]  /*6ae0*/  PLOP3.LUT P0, PT, PT, PT, PT, 0x80, 0x0 ;  /* 0x000000000000781c */ /* 0x000fc80003f0f070 */
[----:B------:R-:W-:-:S04]  /*6af0*/  SHF.R.U32.HI R0, RZ, 0x1f, R3 ;  /* 0x0000001fff007819 */ /* 0x000fc80000011603 */
[----:B------:R-:W-:-:S04]  /*6b00*/  LEA.HI.SX32 R0, R3, R0, 0x1c ;  /* 0x0000000003007211 */ /* 0x000fc800078fe2ff */
[----:B------:R-:W-:-:S04]  /*6b10*/  VIMNMX R196, RZ, R0, !PT ;  /* 0x00000000ffc47248 */ /* 0x000fc80007fe0100 */
[----:B------:R-:W-:-:S13]  /*6b20*/  ISETP.GT.AND P1, PT, R172, R196, PT ;  /* 0x000000c4ac00720c */ /* 0x000fda0003f24270 */
[----:B------:R-:W-:Y:S05]  /*6b30*/  @!P1 BRA `(.L_x_3884) ;  /* 0x0000024400249947 */ /* 0x000fea0003800000 */
[----:B------:R0:W-:Y:S01]  /*6b40*/  STL.64 [R1+0x58], RZ ;  /* 0x000058ff01007387 */ /* 0x0001e20000100a00 */
[----:B------:R-:W-:Y:S01]  /*6b50*/  IMAD.U32 R17, RZ, RZ, UR37 ;  /* 0x00000025ff117e24 */ /* 0x000fe2000f8e00ff */
[----:B------:R-:W-:Y:S01]  /*6b60*/  UMOV UR4, 0xffffffff ;  /* 0xffffffff00047882 */ /* 0x000fe20000000000 */
[----:B------:R-:W-:Y:S02]  /*6b70*/  IMAD.U32 R35, RZ, RZ, UR37 ;  /* 0x00000025ff237e24 */ /* 0x000fe4000f8e00ff */
[----:B------:R-:W-:Y:S01]  /*6b80*/  IMAD.U32 R24, RZ, RZ, UR37 ;  /* 0x00000025ff187e24 */ /* 0x000fe2000f8e00ff */
[----:B------:R-:W-:Y:S01]  /*6b90*/  IADD3 R17, P0, R17, 0x88, RZ ;  /* 0x0000008811117810 */ /* 0x000fe20007f1e0ff */
[----:B------:R-:W-:Y:S01]  /*6ba0*/  IMAD.U32 R32, RZ, RZ, UR37 ;  /* 0x00000025ff207e24 */ /* 0x000fe2000f8e00ff */
[----:B------:R-:W-:Y:S02]  /*6bb0*/  IADD3 R35, P1, R35, 0x78, RZ ;  /* 0x0000007823237810 */ /* 0x000fe40007f3e0ff */
[----:B------:R-:W-:Y:S01]  /*6bc0*/  IADD3 R24, P2, R24, 0x58, RZ ;  /* 0x0000005818187810 */ /* 0x000fe20007f5e0ff */
[----:B------:R-:W-:Y:S01]  /*6bd0*/  IMAD.X R16, RZ, RZ, UR36, P0 ;  /* 0x00000024ff107e24 */ /* 0x000fe200080e06ff */
[----:B------:R-:W-:Y:S01]  /*6be0*/  IADD3 R32, P3, R32, 0x60, RZ ;  /* 0x0000006020207810 */ /* 0x000fe20007f7e0ff */
[----:B------:R-:W-:-:S02]  /*6bf0*/  IMAD.X R34, RZ, RZ, UR36, P1 ;  /* 0x00000024ff227e24 */ /* 0x000fc400088e06ff */
[----:B------:R-:W-:Y:S02]  /*6c00*/  IMAD.X R25, RZ, RZ, UR36, P2 ;  /* 0x00000024ff197e24 */ /* 0x000fe400090e06ff */
[----:B--2---:R-:W-:Y:S01]  /*6c10*/  IMAD.X R41, RZ, RZ, UR36, P3 ;  /* 0x00000024ff297e24 */ /* 0x004fe200098e06ff */
[----:B0-----:R-:W-:Y:S07]  /*6c20*/  BRA.DIV UR4, `(.L_x_3885) ;  /* 0x000002fa046c7947 */ /* 0x001fee000b800000 */
[----:B------:R-:W2:Y:S04]  /*6c30*/  LDL R0, [R1+0x464] ;  /* 0x0004640001007983 */ /* 0x000ea80000100800 */
[----:B--2---:R0:W1:Y:S02]  /*6c40*/  SHFL.IDX PT, R14, R0, RZ, 0x1f ;  /* 0x00001fff000e7589 */ /* 0x00406400000e0000 */
.L_x_4203:
[----:B01----:R-:W-:Y:S01]  /*6c50*/  LEA.HI R0, R14, R14, RZ, 0x1 ;  /* 0x0000000e0e007211 */ /* 0x003fe200078f08ff */
[C---:B------:R-:W-:Y:S01]  /*6c60*/  VIADD R27, R148.reuse, 0x18400 ;  /* 0x00018400941b7836 */ /* 0x040fe20000000000 */
[----:B------:R-:W-:Y:S01]  /*6c70*/  STL.128 [R1+0x90], RZ ;  /* 0x000090ff01007387 */ /* 0x000fe20000100c00 */
[----:B------:R-:W-:Y:S01]  /*6c80*/  VIADD R8, R148, 0x400 ;  /* 0x0000040094087836 */ /* 0x000fe20000000000 */
[----:B------:R-:W-:Y:S01]  /*6c90*/  LOP3.LUT R3, R0, 0x7fffe, RZ, 0xc0, !PT ;  /* 0x0007fffe00037812 */ /* 0x000fe200078ec0ff */
[----:B------:R-:W-:Y:S01]  /*6ca0*/  IMAD.MOV.U32 R4, RZ, RZ, 0x1 ;  /* 0x00000001ff047424 */ /* 0x000fe200078e00ff */
[----:B------:R-:W-:Y:S01]  /*6cb0*/  STL.128 [R1+0xa0], RZ ;  /* 0x0000a0ff01007387 */ /* 0x000fe20000100c00 */
[----:B------:R-:W-:Y:S01]  /*6cc0*/  IMAD.MOV.U32 R5, RZ, RZ, RZ ;  /* 0x000000ffff057224 */ /* 0x000fe200078e00ff */
[----:B------:R-:W-:Y:S01]  /*6cd0*/  SHF.R.U32.HI R8, RZ, 0x4, R8 ;  /* 0x00000004ff087819 */ /* 0x000fe20000011608 */
[----:B------:R-:W-:Y:S01]  /*6ce0*/  IMAD.IADD R0, R14, 0x1, -R3 ;  /* 0x000000010e007824 */ /* 0x000fe200078e0a03 */
[----:B------:R-:W-:Y:S01]  /*6cf0*/  STL.128 [R1+0xb0], RZ ;  /* 0x0000b0ff01007387 */ /* 0x000fe20000100c00 */
[----:B------:R-:W-:Y:S01]  /*6d00*/  VIADD R3, R148, 0x1c400 ;  /* 0x0001c40094037836 */ /* 0x000fe20000000000 */
[----:B------:R-:W-:Y:S01]  /*6d10*/  LOP3.LUT R8, R8, 0x3fff, RZ, 0xc0, !PT ;  /* 0x00003fff08087812 */ /* 0x000fe200078ec0ff */
[----:B------:R-:W-:Y:S01]  /*6d20*/  IMAD R0, R0, 0x2000, R27 ;  /* 0x0000200000007824 */ /* 0x000fe200078e021b */
[----:B------:R-:W-:Y:S01]  /*6d30*/  STL.128 [R1+0xc0], RZ ;  /* 0x0000c0ff01007387 */ /* 0x000fe20000100c00 */
[----:B------:R-:W-:Y:S01]  /*6d40*/  IMAD.MOV.U32 R6, RZ, RZ, 0x1 ;  /* 0x00000001ff067424 */ /* 0x000fe200078e00ff */
[----:B------:R-:W-:Y:S01]  /*6d50*/  SHF.R.U32.HI R3, RZ, 0x4, R3 ;  /* 0x00000004ff037819 */ /* 0x000fe20000011603 */
[----:B------:R-:W-:Y:S01]  /*6d60*/  IMAD.MOV.U32 R7, RZ, RZ, RZ ;  /* 0x000000ffff077224 */ /* 0x000fe200078e00ff */
[----:B------:R-:W-:Y:S01]  /*6d70*/  IADD3 R9, R0, 0xa000, RZ ;  /* 0x0000a00000097810 */ /* 0x000fe20007ffe0ff */
[----:B------:R-:W-:Y:S01]  /*6d80*/  IMAD.MOV.U32 R10, RZ, RZ, 0x1 ;  /* 0x00000001ff0a7424 */ /* 0x000fe200078e00ff */
[----:B------:R-:W-:Y:S01]  /*6d90*/  LOP3.LUT R3, R3, 0x3fff, RZ, 0xc0, !PT ;  /* 0x00003fff03037812 */ /* 0x000fe200078ec0ff */
[----:B------:R-:W-:Y:S01]  /*6da0*/  IMAD.MOV.U32 R11, RZ, RZ, RZ ;  /* 0x000000ffff0b7224 */ /* 0x000fe200078e00ff */
[----:B------:R-:W-:Y:S01]  /*6db0*/  SHF.R.U32.HI R9, RZ, 0x4, R9 ;  /* 0x00000004ff097819 */ /* 0x000fe20000011609 */
[----:B------:R0:W-:Y:S01]  /*6dc0*/  STL.128 [R1+0x60], R4 ;  /* 0x0000600401007387 */ /* 0x0001e20000100c00 */
[----:B------:R-:W-:Y:S01]  /*6dd0*/  LOP3.LUT R3, R3, 0x10000, RZ, 0xfc, !PT ;  /* 0x0001000003037812 */ /* 0x000fe200078efcff */
[----:B------:R-:W-:Y:S01]  /*6de0*/  IMAD.U32 R36, RZ, RZ, UR37 ;  /* 0x00000025ff247e24 */ /* 0x000fe2000f8e00ff */
[----:B------:R-:W-:Y:S01]  /*6df0*/  LOP3.LUT R9, R9, 0x3fff, RZ, 0xc0, !PT ;  /* 0x00003fff09097812 */ /* 0x000fe200078ec0ff */
[----:B------:R1:W-:Y:S01]  /*6e00*/  STL.64 [R1+0x70], R10 ;  /* 0x0000700a01007387 */ /* 0x0003e20000100a00 */
[----:B------:R-:W-:Y:S01]  /*6e10*/  SHF.R.U32.HI R0, RZ, 0x4, R0 ;  /* 0x00000004ff007819 */ /* 0x000fe20000011600 */
[----:B------:R-:W-:Y:S01]  /*6e20*/  IMAD.U32 R37, RZ, RZ, UR37 ;  /* 0x00000025ff257e24 */ /* 0x000fe2000f8e00ff */
[----:B------:R-:W-:Y:S01]  /*6e30*/  LOP3.LUT R9, R9, 0x10000, RZ, 0xfc, !PT ;  /* 0x0001000009097812 */ /* 0x000fe200078efcff */
[----:B------:R-:W-:Y:S01]  /*6e40*/  STL.128 [R1+0xd0], RZ ;  /* 0x0000d0ff01007387 */ /* 0x000fe20000100c00 */
[----:B------:R-:W-:Y:S01]  /*6e50*/  LOP3.LUT R0, R0, 0x3fff, RZ, 0xc0, !PT ;  /* 0x00003fff00007812 */ /* 0x000fe200078ec0ff */
[----:B----4-:R-:W-:Y:S01]  /*6e60*/  IMAD.U32 R39, RZ, RZ, UR37 ;  /* 0x00000025ff277e24 */ /* 0x010fe2000f8e00ff */
[----:B------:R-:W-:Y:S01]  /*6e70*/  LOP3.LUT P0, RZ, R27, 0x1bf, RZ, 0xc0, !PT ;  /* 0x000001bf1bff7812 */ /* 0x000fe2000780c0ff */
[----:B------:R-:W-:Y:S01]  /*6e80*/  STL.128 [R1+0xe0], RZ ;  /* 0x0000e0ff01007387 */ /* 0x000fe20000100c00 */
[----:B------:R-:W-:Y:S01]  /*6e90*/  IADD3 R36, P5, R36, 0x68, RZ ;  /* 0x0000006824247810 */ /* 0x000fe20007fbe0ff */
[----:B------:R-:W-:Y:S01]  /*6ea0*/  IMAD.U32 R45, RZ, RZ, UR37 ;  /* 0x00000025ff2d7e24 */ /* 0x000fe2000f8e00ff */
[----:B------:R-:W-:Y:S01]  /*6eb0*/  IADD3 R37, P4, R37, 0x70, RZ ;  /* 0x0000007025257810 */ /* 0x000fe20007f9e0ff */
[----:B0-----:R-:W-:Y:S01]  /*6ec0*/  IMAD.MOV.U32 R4, RZ, RZ, R3 ;  /* 0x000000ffff047224 */ /* 0x001fe200078e0003 */
[C---:B------:R-:W-:Y:S01]  /*6ed0*/  LOP3.LUT R6, R8.reuse, 0x3000000, RZ, 0xfc, !PT ;  /* 0x0300000008067812 */ /* 0x040fe200078efcff */
[----:B------:R-:W-:Y:S01]  /*6ee0*/  IMAD.MOV.U32 R5, RZ, RZ, 0x40000040 ;  /* 0x40000040ff057424 */ /* 0x000fe200078e00ff */
[----:B------:R-:W-:Y:S01]  /*6ef0*/  LOP3.LUT R8, R8, 0x10000, RZ, 0xfc, !PT ;  /* 0x0001000008087812 */ /* 0x000fe200078efcff */
[----:B------:R-:W-:Y:S01]  /*6f00*/  IMAD.MOV.U32 R7, RZ, RZ, 0x40000040 ;  /* 0x40000040ff077424 */ /* 0x000fe200078e00ff */
[----:B-1----:R-:W-:Y:S01]  /*6f10*/  LOP3.LUT R10, R0, 0x10000, RZ, 0xfc, !PT ;  /* 0x00010000000a7812 */ /* 0x002fe200078efcff */
[----:B------:R-:W-:Y:S01]  /*6f20*/  IMAD.MOV.U32 R11, RZ, RZ, 0x40000040 ;  /* 0x40000040ff0b7424 */ /* 0x000fe200078e00ff */
[----:B------:R-:W-:Y:S01]  /*6f30*/  IADD3 R39, P3, R39, 0x80, RZ ;  /* 0x0000008027277810 */ /* 0x000fe20007f7e0ff */
[----:B------:R-:W-:Y:S01]  /*6f40*/  IMAD.U32 R50, RZ, RZ, UR37 ;  /* 0x00000025ff327e24 */ /* 0x000fe2000f8e00ff */
[----:B------:R0:W-:Y:S01]  /*6f50*/  STL.128 [R1+0x80], R4 ;  /* 0x0000800401007387 */ /* 0x0001e20000100c00 */
[----:B------:R-:W-:Y:S01]  /*6f60*/  IMAD.U32 R49, RZ, RZ, UR37 ;  /* 0x00000025ff317e24 */ /* 0x000fe2000f8e00ff */
[----:B------:R-:W-:Y:S01]  /*6f70*/  IADD3 R45, P2, R45, 0x90, RZ ;  /* 0x000000902d2d7810 */ /* 0x000fe20007f5e0ff */
[----:B------:R-:W-:Y:S01]  /*6f80*/  IMAD.X R47, RZ, RZ, UR36, P5 ;  /* 0x00000024ff2f7e24 */ /* 0x000fe2000a8e06ff */
[----:B------:R1:W-:Y:S01]  /*6f90*/  STL.64 [R1+0x78], R10 ;  /* 0x0000780a01007387 */ /* 0x0003e20000100a00 */
[----:B------:R-:W-:Y:S01]  /*6fa0*/  IADD3 R50, P1, R50, 0xf0, RZ ;  /* 0x000000f032327810 */ /* 0x000fe20007f3e0ff */
[----:B------:R-:W-:Y:S01]  /*6fb0*/  BSSY B6, `(.L_x_3886) ;  /* 0x000001b000067945 */ /* 0x000fe20003800000 */
[----:B------:R-:W-:Y:S01]  /*6fc0*/  IADD3 R49, P5, R49, 0xf8, RZ ;  /* 0x000000f831317810 */ /* 0x000fe20007fbe0ff */
[----:B------:R-:W-:-:S02]  /*6fd0*/  IMAD.X R52, RZ, RZ, UR36, P4 ;  /* 0x00000024ff347e24 */ /* 0x000fc4000a0e06ff */
[----:B------:R-:W-:Y:S02]  /*6fe0*/  IMAD.X R54, RZ, RZ, UR36, P3 ;  /* 0x00000024ff367e24 */ /* 0x000fe400098e06ff */
[----:B------:R-:W-:Y:S02]  /*6ff0*/  IMAD.X R44, RZ, RZ, UR36, P2 ;  /* 0x00000024ff2c7e24 */ /* 0x000fe400090e06ff */
[----:B------:R-:W-:Y:S02]  /*7000*/  IMAD.X R51, RZ, RZ, UR36, P1 ;  /* 0x00000024ff337e24 */ /* 0x000fe400088e06ff */
[----:B0-----:R-:W-:Y:S02]  /*7010*/  IMAD.MOV.U32 R6, RZ, RZ, R8 ;  /* 0x000000ffff067224 */ /* 0x001fe400078e0008 */
[----:B------:R-:W-:Y:S02]  /*7020*/  IMAD.MOV.U32 R4, RZ, RZ, R9 ;  /* 0x000000ffff047224 */ /* 0x000fe400078e0009 */
[----:B------:R-:W-:-:S03]  /*7030*/  IMAD.X R48, RZ, RZ, UR36, P5 ;  /* 0x00000024ff307e24 */ /* 0x000fc6000a8e06ff */
[----:B------:R1:W-:Y:S01]  /*7040*/  STL.128 [R1+0xf0], R4 ;  /* 0x0000f00401007387 */ /* 0x0003e20000100c00 */
[----:B------:R-:W-:Y:S05]  /*7050*/  @!P0 BRA `(.L_x_3887) ;  /* 0x0000000000408947 */ /* 0x000fea0003800000 */
[----:B------:R-:W-:Y:S01]  /*7060*/  MOV R0, 0x0 ;  /* 0x0000000000007802 */ /* 0x000fe20000000f00 */
[----:B------:R-:W-:Y:S01]  /*7070*/  ULDC.64 UR4, c[0x4][0x98] ;  /* 0x0100260000047ab9 */ /* 0x000fe20000000a00 */
[----:B------:R-:W-:Y:S01]  /*7080*/  ULDC.64 UR6, c[0x4][0xa0] ;  /* 0x0100280000067ab9 */ /* 0x000fe20000000a00 */
[----:B-1----:R-:W-:Y:S01]  /*7090*/  IMAD.U32 R4, RZ, RZ, UR4 ;  /* 0x00000004ff047e24 */ /* 0x002fe2000f8e00ff */
        /* <DEDUP_REMOVED lines=11> */
[----:B-1-3-5:R-:W-:Y:S05]  /*7150*/  CALL.ABS.NOINC R14 ;  /* 0x000000000e007343 */ /* 0x02afea0003c00000 */
.L_x_3887:
[----:B------:R-:W-:Y:S05]  /*7160*/  BSYNC B6 ;  /* 0x0000000000067941 */ /* 0x000fea0003800000 */
.L_x_3886:
[----:B------:R-:W0:Y:S01]  /*7170*/  S2R R20, SR_TID.X ;  /* 0x0000000000147919 */ /* 0x000e220000002100 */
[----:B-1----:R-:W1:Y:S01]  /*7180*/  LDC.64 R6, c[0x0][0xad8] ;  /* 0x0002b600ff067b82 */ /* 0x002e620000000a00 */
[----:B------:R-:W-:Y:S01]  /*7190*/  UIADD3 UR4, UP0, UR37, 0x100, URZ ;  /* 0x0000010025047890 */ /* 0x000fe2000ff1e03f */
[----:B------:R-:W-:Y:S01]  /*71a0*/  IMAD.MOV.U32 R4, RZ, RZ, RZ ;  /* 0x000000ffff047224 */ /* 0x000fe200078e00ff */
[----:B------:R-:W-:Y:S01]  /*71b0*/  STL.64 [R1+0x110], R24 ;  /* 0x0001101801007387 */ /* 0x000fe20000100a00 */
[----:B------:R-:W-:Y:S01]  /*71c0*/  IMAD.U32 R3, RZ, RZ, UR37 ;  /* 0x00000025ff037e24 */ /* 0x000fe2000f8e00ff */
[----:B------:R-:W-:Y:S01]  /*71d0*/  UIADD3.X UR5, URZ, UR36, URZ, UP0, !UPT ;  /* 0x000000243f057290 */ /* 0x000fe200087fe43f */
[----:B------:R-:W-:Y:S01]  /*71e0*/  IMAD.U32 R38, RZ, RZ, UR37 ;  /* 0x00000025ff267e24 */ /* 0x000fe2000f8e00ff */
[----:B------:R-:W-:Y:S01]  /*71f0*/  MOV R8, UR4 ;  /* 0x0000000400087c02 */ /* 0x000fe20008000f00 */
[----:B------:R-:W2:Y:S01]  /*7200*/  LDC.64 R12, c[0x0][0xae0] ;  /* 0x0002b800ff0c7b82 */ /* 0x000ea20000000a00 */
[----:B------:R-:W-:Y:S01]  /*7210*/  STL.64 [R1+0x100], R224 ;  /* 0x000100e001007387 */ /* 0x000fe20000100a00 */
[----:B------:R-:W-:Y:S01]  /*7220*/  ULDC UR4, c[0x0][0x3f4] ;  /* 0x0000fd0000047ab9 */ /* 0x000fe20000000800 */
[----:B------:R-:W-:Y:S01]  /*7230*/  IMAD.U32 R9, RZ, RZ, UR5 ;  /* 0x00000005ff097e24 */ /* 0x000fe2000f8e00ff */
[----:B------:R-:W-:Y:S01]  /*7240*/  ISETP.LT.AND P0, PT, RZ, UR4, PT ;  /* 0x00000004ff007c0c */ /* 0x000fe2000bf01270 */
[----:B------:R-:W-:Y:S01]  /*7250*/  STL.U8 [R1+0x118], RZ ;  /* 0x000118ff01007387 */ /* 0x000fe20000100000 */
[----:B------:R-:W-:-:S02]  /*7260*/  IADD3 R38, P4, R38, 0x108, RZ ;  /* 0x0000010826267810 */ /* 0x000fc40007f9e0ff */
[----:B------:R-:W4:Y:S01]  /*7270*/  LDC.64 R10, c[0x0][0x448] ;  /* 0x00011200ff0a7b82 */ /* 0x000f220000000a00 */
[----:B------:R-:W-:Y:S02]  /*7280*/  STL.64 [R1+0x108], R8 ;  /* 0x0001080801007387 */ /* 0x000fe40000100a00 */
[----:B------:R-:W-:Y:S02]  /*7290*/  IMAD.X R53, RZ, RZ, UR36, P4 ;  /* 0x00000024ff357e24 */ /* 0x000fe4000a0e06ff */
[----:B------:R-:W-:Y:S03]  /*72a0*/  STL.U8 [R1+0x14c], RZ ;  /* 0x00014cff01007387 */ /* 0x000fe60000100000 */
[----:B------:R-:W3:Y:S01]  /*72b0*/  LDC R0, c[0x0][0x450] ;  /* 0x00011400ff007b82 */ /* 0x000ee20000000800 */
[----:B-1----:R-:W-:Y:S02]  /*72c0*/  IMAD.MOV.U32 R31, RZ, RZ, R6 ;  /* 0x000000ffff1f7224 */ /* 0x002fe400078e0006 */
[----:B------:R-:W-:-:S02]  /*72d0*/  IMAD.MOV.U32 R5, RZ, RZ, R7 ;  /* 0x000000ffff057224 */ /* 0x000fc400078e0007 */
[----:B0-----:R-:W-:-:S03]  /*72e0*/  VIADD R226, R20, 0xffffff80 ;  /* 0xffffff8014e27836 */ /* 0x001fc60000000000 */
[----:B------:R-:W0:Y:S01]  /*72f0*/  LDC R30, c[0x0][0xad4] ;  /* 0x0002b500ff1e7b82 */ /* 0x000e220000000800 */
[----:B--2---:R-:W-:Y:S02]  /*7300*/  IMAD.MOV.U32 R6, RZ, RZ, R12 ;  /* 0x000000ffff067224 */ /* 0x004fe400078e000c */
[----:B------:R-:W-:Y:S01]  /*7310*/  IMAD.MOV.U32 R7, RZ, RZ, R13 ;  /* 0x000000ffff077224 */ /* 0x000fe200078e000d */
[----:B------:R-:W-:Y:S04]  /*7320*/  STL [R1+0x11c], R226 ;  /* 0x00011ce201007387 */ /* 0x000fe80000100800 */
[----:B------:R-:W-:Y:S04]  /*7330*/  STL.128 [R1+0x130], R4 ;  /* 0x0001300401007387 */ /* 0x000fe80000100c00 */
[----:B----4-:R-:W-:Y:S04]  /*7340*/  STL.64 [R1+0x140], R10 ;  /* 0x0001400a01007387 */ /* 0x010fe80000100a00 */
[----:B---3--:R-:W-:Y:S04]  /*7350*/  STL [R1+0x148], R0 ;  /* 0x0001480001007387 */ /* 0x008fe80000100800 */
[----:B0-----:R0:W-:Y:S02]  /*7360*/  STL.128 [R1+0x120], R28 ;  /* 0x0001201c01007387 */ /* 0x0011e40000100c00 */
[----:B0-----:R-:W-:Y:S01]  /*7370*/  IMAD.U32 R30, RZ, RZ, UR37 ;  /* 0x00000025ff1e7e24 */ /* 0x001fe2000f8e00ff */
[----:B------:R-:W-:Y:S01]  /*7380*/  IADD3 R29, P1, R3, 0x14c, RZ ;  /* 0x0000014c031d7810 */ /* 0x000fe20007f3e0ff */
[----:B------:R-:W-:-:S03]  /*7390*/  IMAD.U32 R31, RZ, RZ, UR37 ;  /* 0x00000025ff1f7e24 */ /* 0x000fc6000f8e00ff */
[----:B------:R-:W-:Y:S01]  /*73a0*/  IADD3 R30, P2, R30, 0x11c, RZ ;  /* 0x0000011c1e1e7810 */ /* 0x000fe20007f5e0ff */
[----:B------:R-:W-:Y:S01]  /*73b0*/  IMAD.X R42, RZ, RZ, UR36, P1 ;  /* 0x00000024ff2a7e24 */ /* 0x000fe200088e06ff */
[----:B------:R-:W-:-:S03]  /*73c0*/  IADD3 R31, P3, R31, 0x118, RZ ;  /* 0x000001181f1f7810 */ /* 0x000fc60007f7e0ff */
[----:B------:R-:W-:Y:S02]  /*73d0*/  IMAD.X R43, RZ, RZ, UR36, P2 ;  /* 0x00000024ff2b7e24 */ /* 0x000fe400090e06ff */
[----:B------:R-:W-:Y:S01]  /*73e0*/  IMAD.X R46, RZ, RZ, UR36, P3 ;  /* 0x00000024ff2e7e24 */ /* 0x000fe200098e06ff */
[----:B------:R-:W-:Y:S07]  /*73f0*/  @P0 BRA `(.L_x_3888) ;  /* 0x0000000000400947 */ /* 0x000fee0003800000 */
        /* <DEDUP_REMOVED lines=10> */
.L_x_3891:
[----:B-1----:R1:W2:Y:S02]  /*74a0*/  SYNCS.PHASECHK.TRANS64.TRYWAIT P0, [R148+URZ+0x32400], R3 ;  /* 0x03240003940075a7 */ /* 0x0022a4000800017f */
[----:B--2---:R-:W-:Y:S05]  /*74b0*/  @!P0 NANOSLEEP.SYNCS 0x989680 ;  /* 0x009896800000895d */ /* 0x004fea0003900000 */
[----:B------:R-:W2:Y:S02]  /*74c0*/  @!P0 SYNCS.PHASECHK.TRANS64 P0, [R148+URZ+0x32400], R3 ;  /* 0x03240003940085a7 */ /* 0x000ea4000800007f */
[----:B--2---:R-:W-:Y:S05]  /*74d0*/  @!P0 BRA `(.L_x_3891) ;  /* 0xfffffffc00f08947 */ /* 0x004fea000383ffff */
.L_x_3890:
[----:B------:R-:W-:Y:S05]  /*74e0*/  BSYNC B0 ;  /* 0x0000000000007941 */ /* 0x000fea0003800000 */
.L_x_3889:
[----:B------:R-:W-:Y:S05]  /*74f0*/  BRA `(.L_x_3892) ;  /* 0x0000002800dc7947 */ /* 0x000fea0003800000 */
.L_x_3888:
        /* <DEDUP_REMOVED lines=30> */
.L_x_3894:
[----:B------:R-:W-:Y:S05]  /*76e0*/  BSYNC B6 ;  /* 0x0000000000067941 */ /* 0x000fea0003800000 */
.L_x_3893:
[----:B------:R-:W2:Y:S01]  /*76f0*/  LDL R3, [R1+0x50] ;  /* 0x0000500001037983 */ /* 0x000ea20000100800 */
[----:B------:R-:W-:Y:S01]  /*7700*/  ULDC.U8 UR4, c[0x0][0x410] ;  /* 0x0001040000047ab9 */ /* 0x000fe20000000000 */
[----:B------:R-:W-:Y:S01]  /*7710*/  BSSY B0, `(.L_x_3895) ;  /* 0x000028d000007945 */ /* 0x000fe20003800000 */
[----:B------:R-:W-:Y:S01]  /*7720*/  ISETP.NE.AND P0, PT, RZ, UR4, PT ;  /* 0x00000004ff007c0c */ /* 0x000fe2000bf05270 */
[----:B--2---:R-:W-:-:S12]  /*7730*/  IMAD R0, R3, 0x80, R156 ;  /* 0x0000008003007824 */ /* 0x004fd800078e029c */
[----:B------:R-:W-:Y:S05]  /*7740*/  @!P0 BRA `(.L_x_3896) ;  /* 0x0000001400448947 */ /* 0x000fea0003800000 */
[----:B------:R-:W0:Y:S01]  /*7750*/  LDC R21, c[0x0][0x448] ;  /* 0x00011200ff157b82 */ /* 0x000e220000000800 */
[----:B------:R-:W-:Y:S01]  /*7760*/  IMAD R5, R227, 0x40, R0 ;  /* 0x00000040e3057824 */ /* 0x000fe200078e0200 */
[----:B------:R-:W-:Y:S01]  /*7770*/  ULDC.64 UR4, c[0x0][0x3f8] ;  /* 0x0000fe0000047ab9 */ /* 0x000fe20000000a00 */
[----:B------:R-:W-:Y:S01]  /*7780*/  MOV R6, R26 ;  /* 0x0000001a00067202 */ /* 0x000fe20000000f00 */
[----:B------:R-:W-:Y:S01]  /*7790*/  ULDC.64 UR6, c[0x0][0x408] ;  /* 0x0001020000067ab9 */ /* 0x000fe20000000a00 */
[----:B------:R-:W-:Y:S01]  /*77a0*/  IMAD.MOV.U32 R7, RZ, RZ, R55 ;  /* 0x000000ffff077224 */ /* 0x000fe200078e0037 */
[----:B0-----:R-:W-:-:S13]  /*77b0*/  ISETP.NE.AND P0, PT, R21, 0x1, PT ;  /* 0x000000011500780c */ /* 0x001fda0003f05270 */
[----:B------:R-:W0:Y:S08]  /*77c0*/  @P0 LDC R2, c[0x0][0x44c] ;  /* 0x00011300ff020b82 */ /* 0x000e300000000800 */
[----:B------:R-:W1:Y:S01]  /*77d0*/  @P0 LDC R3, c[0x0][0x450] ;  /* 0x00011400ff030b82 */ /* 0x000e620000000800 */
[----:B0-----:R-:W-:-:S05]  /*77e0*/  @P0 IMAD.HI.U32 R2, R5, R2, RZ ;  /* 0x0000000205020227 */ /* 0x001fca00078e00ff */
[----:B-1----:R-:W-:Y:S01]  /*77f0*/  @P0 SHF.R.U32.HI R5, RZ, R3, R2 ;  /* 0x00000003ff050219 */ /* 0x002fe20000011602 */
[----:B------:R-:W-:Y:S02]  /*7800*/  IMAD.MOV.U32 R2, RZ, RZ, R24 ;  /* 0x000000ffff027224 */ /* 0x000fe400078e0018 */
[----:B------:R-:W-:Y:S01]  /*7810*/  IMAD.MOV.U32 R3, RZ, RZ, R57 ;  /* 0x000000ffff037224 */ /* 0x000fe200078e0039 */
[----:B------:R-:W-:Y:S01]  /*7820*/  SHF.R.S32.HI R4, RZ, 0x1f, R5 ;  /* 0x0000001fff047819 */ /* 0x000fe20000011405 */
[----:B------:R-:W-:-:S04]  /*7830*/  IMAD.WIDE.U32 R6, R5, UR4, R6 ;  /* 0x0000000405067c25 */ /* 0x000fc8000f8e0006 */
[C---:B------:R-:W-:Y:S02]  /*7840*/  IMAD R8, R4.reuse, UR4, RZ ;  /* 0x0000000404087c24 */ /* 0x040fe4000f8e02ff */
[----:B------:R-:W-:Y:S02]  /*7850*/  IMAD R4, R4, UR6, RZ ;  /* 0x0000000604047c24 */ /* 0x000fe4000f8e02ff */
[C---:B------:R-:W-:Y:S01]  /*7860*/  IMAD R9, R5.reuse, UR5, R8 ;  /* 0x0000000505097c24 */ /* 0x040fe2000f8e0208 */
[----:B------:R-:W-:Y:S01]  /*7870*/  ULDC.64 UR4, c[0x0][0x3e8] ;  /* 0x0000fa0000047ab9 */ /* 0x000fe20000000a00 */
[----:B------:R-:W-:-:S04]  /*7880*/  IMAD.WIDE.U32 R2, R5, UR6, R2 ;  /* 0x0000000605027c25 */ /* 0x000fc8000f8e0002 */
[----:B------:R-:W-:Y:S01]  /*7890*/  IMAD R11, R5, UR7, R4 ;  /* 0x00000007050b7c24 */ /* 0x000fe2000f8e0204 */
[----:B------:R-:W-:Y:S01]  /*78a0*/  ULDC.64 UR6, c[0x0][0x400] ;  /* 0x0001000000067ab9 */ /* 0x000fe20000000a00 */
[----:B------:R-:W-:Y:S01]  /*78b0*/  IMAD.IADD R5, R7, 0x1, R9 ;  /* 0x0000000107057824 */ /* 0x000fe200078e0209 */
[----:B------:R-:W-:Y:S01]  /*78c0*/  LEA R4, P0, R6, UR4, 0x1 ;  /* 0x0000000406047c11 */ /* 0x000fe2000f8008ff */
[----:B------:R-:W-:Y:S01]  /*78d0*/  IMAD.IADD R7, R3, 0x1, R11 ;  /* 0x0000000103077824 */ /* 0x000fe200078e020b */
[----:B------:R-:W-:Y:S01]  /*78e0*/  LEA R8, P1, R2, UR6, 0x1 ;  /* 0x0000000602087c11 */ /* 0x000fe2000f8208ff */
[----:B------:R-:W-:Y:S01]  /*78f0*/  UMOV UR4, 0xffffffff ;  /* 0xffffffff00047882 */ /* 0x000fe20000000000 */
[----:B------:R-:W-:Y:S02]  /*7900*/  LEA.HI.X R6, R6, UR5, R5, 0x1, P0 ;  /* 0x0000000506067c11 */ /* 0x000fe400080f0c05 */
[----:B------:R-:W-:Y:S01]  /*7910*/  LEA.HI.X R7, R2, UR7, R7, 0x1, P1 ;  /* 0x0000000702077c11 */ /* 0x000fe200088f0c07 */
[----:B------:R-:W-:Y:S08]  /*7920*/  BRA.DIV UR4, `(.L_x_3897) ;  /* 0x000002ee04547947 */ /* 0x000ff0000b800000 */
[----:B------:R0:W1:Y:S04]  /*7930*/  SHFL.IDX PT, R3, R6, RZ, 0x1c1f ;  /* 0x001c1fff06037589 */ /* 0x00006800000e0000 */
[----:B------:R0:W2:Y:S04]  /*7940*/  SHFL.IDX PT, R2, R4, RZ, 0x1c1f ;  /* 0x001c1fff04027589 */ /* 0x0000a800000e0000 */
[----:B------:R0:W3:Y:S04]  /*7950*/  SHFL.IDX PT, R5, R7, RZ, 0x1c1f ;  /* 0x001c1fff07057589 */ /* 0x0000e800000e0000 */
[----:B------:R0:W4:Y:S02]  /*7960*/  SHFL.IDX PT, R14, R8, RZ, 0x1c1f ;  /* 0x001c1fff080e7589 */ /* 0x00012400000e0000 */
.L_x_4209:
        /* <DEDUP_REMOVED lines=8> */
[----:B------:R-:W4:Y:S01]  /*79f0*/  LDL R9, [R1+0x448] ;  /* 0x0004480001097983 */ /* 0x000f220000100800 */
[----:B------:R-:W-:Y:S01]  /*7a00*/  ULDC UR4, c[0x0][0x3f4] ;  /* 0x0000fd0000047ab9 */ /* 0x000fe20000000800 */
[----:B------:R-:W-:Y:S02]  /*7a10*/  CS2R R58, SRZ ;  /* 0x00000000003a7805 */ /* 0x000fe4000001ff00 */
[----:B------:R-:W-:Y:S02]  /*7a20*/  ISETP.GE.AND P3, PT, R159, UR4, PT ;  /* 0x000000049f007c0c */ /* 0x000fe4000bf66270 */
[----:B------:R-:W-:Y:S01]  /*7a30*/  ISETP.GE.AND P2, PT, R154, UR4, PT ;  /* 0x000000049a007c0c */ /* 0x000fe2000bf46270 */
[----:B---3--:R-:W-:-:S10]  /*7a40*/  IMAD.MOV.U32 R15, RZ, RZ, R5 ;  /* 0x000000ffff0f7224 */ /* 0x008fd400078e0005 */
[----:B------:R-:W-:Y:S02]  /*7a50*/  @!P3 IMAD.SHL.U32 R21, R159, 0x2, RZ ;  /* 0x000000029f15b824 */ /* 0x000fe400078e00ff */
[----:B-12---:R-:W-:-:S03]  /*7a60*/  @!P2 IMAD.WIDE R10, R154, 0x2, R2 ;  /* 0x000000029a0aa825 */ /* 0x006fc600078e0202 */
[-C--:B------:R-:W-:Y:S02]  /*7a70*/  @!P3 IADD3 R2, P0, R2, R21.reuse, RZ ;  /* 0x000000150202b210 */ /* 0x080fe40007f1e0ff */
[----:B----4-:R-:W-:Y:S02]  /*7a80*/  @!P3 IADD3 R20, P1, R14, R21, RZ ;  /* 0x000000150e14b210 */ /* 0x010fe40007f3e0ff */
[----:B------:R-:W-:Y:S02]  /*7a90*/  CS2R R56, SRZ ;  /* 0x0000000000387805 */ /* 0x000fe4000001ff00 */
[----:B------:R-:W-:Y:S01]  /*7aa0*/  CS2R R26, SRZ ;  /* 0x00000000001a7805 */ /* 0x000fe2000001ff00 */
[----:B------:R-:W-:Y:S01]  /*7ab0*/  @!P2 IMAD.WIDE R12, R154, 0x2, R14 ;  /* 0x000000029a0ca825 */ /* 0x000fe200078e020e */
[----:B------:R1:W5:Y:S04]  /*7ac0*/  @!P2 LD.E.64 R58, desc[UR44][R10.64] ;  /* 0x0000002c0a3aa980 */ /* 0x000368000c101b00 */
[----:B------:R1:W5:Y:S01]  /*7ad0*/  @!P2 LD.E.64 R56, desc[UR44][R12.64] ;  /* 0x0000002c0c38a980 */ /* 0x000362000c101b00 */
[----:B------:R-:W-:-:S05]  /*7ae0*/  @!P3 SHF.L.U64.HI R24, R159, 0x1, R9 ;  /* 0x000000019f18b819 */ /* 0x000fca0000010209 */
[--C-:B------:R-:W-:Y:S02]  /*7af0*/  @!P3 IMAD.X R3, R3, 0x1, R24.reuse, P0 ;  /* 0x000000010303b824 */ /* 0x100fe400000e0618 */
[----:B------:R-:W-:Y:S01]  /*7b00*/  @!P3 IMAD.X R21, R5, 0x1, R24, P1 ;  /* 0x000000010515b824 */ /* 0x000fe200008e0618 */
[----:B------:R-:W-:Y:S02]  /*7b10*/  CS2R R24, SRZ ;  /* 0x0000000000187805 */ /* 0x000fe4000001ff00 */
[----:B------:R1:W5:Y:S04]  /*7b20*/  @!P3 LD.E.64 R26, desc[UR44][R2.64] ;  /* 0x0000002c021ab980 */ /* 0x000368000c101b00 */
[----:B------:R1:W5:Y:S02]  /*7b30*/  @!P3 LD.E.64 R24, desc[UR44][R20.64] ;  /* 0x0000002c1418b980 */ /* 0x000364000c101b00 */
.L_x_3899:
[----:B------:R-:W-:Y:S05]  /*7b40*/  BSYNC B1 ;  /* 0x0000000000017941 */ /* 0x000fea0003800000 */
.L_x_3898:
[----:B-12--5:R-:W-:Y:S01]  /*7b50*/  IMAD.MOV.U32 R2, RZ, RZ, R26 ;  /* 0x000000ffff027224 */ /* 0x026fe200078e001a */
[----:B------:R-:W-:Y:S01]  /*7b60*/  UMOV UR4, 0xffffffff ;  /* 0xffffffff00047882 */ /* 0x000fe20000000000 */
[----:B------:R-:W-:Y:S01]  /*7b70*/  IMAD.MOV.U32 R3, RZ, RZ, R27 ;  /* 0x000000ffff037224 */ /* 0x000fe200078e001b */
[----:B------:R-:W-:Y:S01]  /*7b80*/  CS2R R20, SRZ ;  /* 0x0000000000147805 */ /* 0x000fe2000001ff00 */
[----:B---3--:R-:W-:Y:S02]  /*7b90*/  IMAD.MOV.U32 R5, RZ, RZ, R58 ;  /* 0x000000ffff057224 */ /* 0x008fe400078e003a */
[----:B------:R-:W-:Y:S01]  /*7ba0*/  IMAD.MOV.U32 R9, RZ, RZ, R59 ;  /* 0x000000ffff097224 */ /* 0x000fe200078e003b */
[----:B------:R-:W-:Y:S01]  /*7bb0*/  PRMT R66, R2, 0x5410, R3 ;  /* 0x0000541002427816 */ /* 0x000fe20000000003 */
[----:B------:R-:W-:Y:S01]  /*7bc0*/  IMAD.MOV.U32 R2, RZ, RZ, R24 ;  /* 0x000000ffff027224 */ /* 0x000fe200078e0018 */
[----:B------:R-:W-:Y:S01]  /*7bd0*/  PRMT R28, R5, 0x7610, R28 ;  /* 0x00007610051c7816 */ /* 0x000fe2000000001c */
[----:B------:R-:W-:Y:S01]  /*7be0*/  IMAD.MOV.U32 R3, RZ, RZ, R25 ;  /* 0x000000ffff037224 */ /* 0x000fe200078e0019 */
[----:B------:R-:W-:Y:S01]  /*7bf0*/  PRMT R68, R9, 0x7610, R68 ;  /* 0x0000761009447816 */ /* 0x000fe20000000044 */
[----:B------:R-:W-:-:S02]  /*7c00*/  IMAD.MOV.U32 R5, RZ, RZ, R56 ;  /* 0x000000ffff057224 */ /* 0x000fc400078e0038 */
[----:B------:R-:W-:Y:S01]  /*7c10*/  IMAD.MOV.U32 R9, RZ, RZ, R57 ;  /* 0x000000ffff097224 */ /* 0x000fe200078e0039 */
[----:B------:R-:W-:Y:S02]  /*7c20*/  PRMT R68, R68, 0x5410, R2 ;  /* 0x0000541044447816 */ /* 0x000fe40000000002 */
[----:B------:R-:W-:Y:S02]  /*7c30*/  PRMT R28, R28, 0x5410, R5 ;  /* 0x000054101c1c7816 */ /* 0x000fe40000000005 */
[----:B------:R-:W-:Y:S01]  /*7c40*/  PRMT R69, R3, 0x5410, R9 ;  /* 0x0000541003457816 */ /* 0x000fe20000000009 */
[----:B------:R-:W-:Y:S06]  /*7c50*/  BRA.DIV UR4, `(.L_x_3900) ;  /* 0x000002ea04f87947 */ /* 0x000fec000b800000 */
[----:B------:R1:W2:Y:S04]  /*7c60*/  SHFL.IDX PT, R5, R6, 0x1, 0x1c1f ;  /* 0x003c1f0006057f89 */ /* 0x0002a800000e0000 */
[----:B0-----:R-:W0:Y:S04]  /*7c70*/  SHFL.IDX PT, R4, R4, 0x1, 0x1c1f ;  /* 0x003c1f0004047f89 */ /* 0x001e2800000e0000 */
[----:B------:R-:W3:Y:S04]  /*7c80*/  SHFL.IDX PT, R7, R7, 0x1, 0x1c1f ;  /* 0x003c1f0007077f89 */ /* 0x000ee800000e0000 */
[----:B----4-:R1:W4:Y:S02]  /*7c90*/  SHFL.IDX PT, R14, R8, 0x1, 0x1c1f ;  /* 0x003c1f00080e7f89 */ /* 0x01032400000e0000 */
.L_x_4215:
[----:B------:R-:W5:Y:S01]  /*7ca0*/  LDL R3, [R1+0x1fc] ;  /* 0x0001fc0001037983 */ /* 0x000f620000100800 */
[----:B------:R-:W-:Y:S01]  /*7cb0*/  VIADD R0, R0, 0x40 ;  /* 0x0000004000007836 */ /* 0x000fe20000000000 */
[----:B------:R-:W-:Y:S01]  /*7cc0*/  BSSY B1, `(.L_x_3901) ;  /* 0x000001f000017945 */ /* 0x000fe20003800000 */
[----:B-1----:R-:W-:Y:S02]  /*7cd0*/  CS2R R8, SRZ ;  /* 0x0000000000087805 */ /* 0x002fe4000001ff00 */
[----:B------:R-:W-:Y:S02]  /*7ce0*/  CS2R R10, SRZ ;  /* 0x00000000000a7805 */ /* 0x000fe4000001ff00 */
[----:B------:R-:W-:Y:S02]  /*7cf0*/  ISETP.GE.AND P0, PT, R0, R55, PT ;  /* 0x000000370000720c */ /* 0x000fe40003f06270 */
[----:B-----5:R-:W-:-:S04]  /*7d00*/  LEA.HI R2, R3, R3, RZ, 0x1 ;  /* 0x0000000303027211 */ /* 0x020fc800078f08ff */
[----:B------:R-:W-:-:S05]  /*7d10*/  LOP3.LUT R2, R2, 0xfffffffe, RZ, 0xc0, !PT ;  /* 0xfffffffe02027812 */ /* 0x000fca00078ec0ff */
[----:B------:R-:W-:Y:S01]  /*7d20*/  IMAD.IADD R0, R3, 0x1, -R2 ;  /* 0x0000000103007824 */ /* 0x000fe200078e0a02 */
[----:B------:R-:W-:-:S04]  /*7d30*/  CS2R R2, SRZ ;  /* 0x0000000000027805 */ /* 0x000fc8000001ff00 */
[----:B------:R-:W-:Y:S01]  /*7d40*/  SHF.L.U32 R13, R0, 0x1f, RZ ;  /* 0x0000001f000d7819 */ /* 0x000fe200000006ff */
[----:B------:R-:W-:Y:S06]  /*7d50*/  @P0 BRA `(.L_x_3902) ;  /* 0x0000000000540947 */ /* 0x000fec0003800000 */
[----:B------:R-:W4:Y:S01]  /*7d60*/  LDL R6, [R1+0x448] ;  /* 0x0004480001067983 */ /* 0x000f220000100800 */
[----:B------:R-:W-:Y:S01]  /*7d70*/  ULDC UR4, c[0x0][0x3f4] ;  /* 0x0000fd0000047ab9 */ /* 0x000fe20000000800 */
[----:B------:R-:W-:Y:S02]  /*7d80*/  CS2R R8, SRZ ;  /* 0x0000000000087805 */ /* 0x000fe4000001ff00 */
[----:B------:R-:W-:Y:S02]  /*7d90*/  ISETP.GE.AND P3, PT, R159, UR4, PT ;  /* 0x000000049f007c0c */ /* 0x000fe4000bf66270 */
[----:B------:R-:W-:Y:S01]  /*7da0*/  ISETP.GE.AND P2, PT, R154, UR4, PT ;  /* 0x000000049a007c0c */ /* 0x000fe2000bf46270 */
[----:B---3--:R-:W-:Y:S01]  /*7db0*/  IMAD.MOV.U32 R15, RZ, RZ, R7 ;  /* 0x000000ffff0f7224 */ /* 0x008fe200078e0007 */
[----:B------:R-:W-:-:S09]  /*7dc0*/  CS2R R10, SRZ ;  /* 0x00000000000a7805 */ /* 0x000fd2000001ff00 */
[----:B------:R-:W-:Y:S02]  /*7dd0*/  @!P3 IMAD.SHL.U32 R3, R159, 0x2, RZ ;  /* 0x000000029f03b824 */ /* 0x000fe400078e00ff */
[----:B0-2---:R-:W-:-:S03]  /*7de0*/  @!P2 IMAD.WIDE R60, R154, 0x2, R4 ;  /* 0x000000029a3ca825 */ /* 0x005fc600078e0204 */
[-C--:B------:R-:W-:Y:S02]  /*7df0*/  @!P3 IADD3 R4, P0, R4, R3.reuse, RZ ;  /* 0x000000030404b210 */ /* 0x080fe40007f1e0ff */
[----:B------:R-:W-:Y:S01]  /*7e00*/  CS2R R20, SRZ ;  /* 0x0000000000147805 */ /* 0x000fe2000001ff00 */
[----:B------:R1:W5:Y:S01]  /*7e10*/  @!P2 LD.E.64 R8, desc[UR44][R60.64] ;  /* 0x0000002c3c08a980 */ /* 0x000362000c101b00 */
[----:B----4-:R-:W-:Y:S02]  /*7e20*/  @!P3 SHF.L.U64.HI R0, R159, 0x1, R6 ;  /* 0x000000019f00b819 */ /* 0x010fe40000010206 */
[----:B------:R-:W-:Y:S02]  /*7e30*/  @!P3 IADD3 R6, P1, R14, R3, RZ ;  /* 0x000000030e06b210 */ /* 0x000fe40007f3e0ff */
[----:B------:R-:W-:Y:S01]  /*7e40*/  CS2R R2, SRZ ;  /* 0x0000000000027805 */ /* 0x000fe2000001ff00 */
[----:B------:R-:W-:-:S04]  /*7e50*/  @!P2 IMAD.WIDE R14, R154, 0x2, R14 ;  /* 0x000000029a0ea825 */ /* 0x000fc800078e020e */
[--C-:B------:R-:W-:Y:S01]  /*7e60*/  @!P3 IMAD.X R5, R5, 0x1, R0.reuse, P0 ;  /* 0x000000010505b824 */ /* 0x100fe200000e0600 */
[----:B------:R1:W5:Y:S01]  /*7e70*/  @!P2 LD.E.64 R10, desc[UR44][R14.64] ;  /* 0x0000002c0e0aa980 */ /* 0x000362000c101b00 */
[----:B------:R-:W-:-:S03]  /*7e80*/  @!P3 IMAD.X R7, R7, 0x1, R0, P1 ;  /* 0x000000010707b824 */ /* 0x000fc600008e0600 */
[----:B------:R1:W5:Y:S04]  /*7e90*/  @!P3 LD.E.64 R20, desc[UR44][R4.64] ;  /* 0x0000002c0414b980 */ /* 0x000368000c101b00 */
[----:B------:R1:W5:Y:S02]  /*7ea0*/  @!P3 LD.E.64 R2, desc[UR44][R6.64] ;  /* 0x0000002c0602b980 */ /* 0x000364000c101b00 */
.L_x_3902:
[----:B------:R-:W-:Y:S05]  /*7eb0*/  BSYNC B1 ;  /* 0x0000000000017941 */ /* 0x000fea0003800000 */
.L_x_3901:
[----:B------:R-:W0:Y:S01]  /*7ec0*/  SYNCS.PHASECHK.TRANS64.TRYWAIT P0, [R148+URZ+0x32400], R13 ;  /* 0x0324000d940075a7 */ /* 0x000e22000800017f */
[----:B------:R-:W-:Y:S04]  /*7ed0*/  BSSY B1, `(.L_x_3903) ;  /* 0x0000002000017945 */ /* 0x000fe80003800000 */
[----:B0-----:R-:W-:Y:S05]  /*7ee0*/  @!P0 BRA `(.L_x_3904) ;  /* 0x000002e800c48947 */ /* 0x001fea0003800000 */
.L_x_4216:
[----:B------:R-:W-:Y:S05]  /*7ef0*/  BSYNC B1 ;  /* 0x0000000000017941 */ /* 0x000fea0003800000 */
.L_x_3903:
[----:B-1----:R-:W2:Y:S04]  /*7f00*/  LDL R4, [R1+0x44c] ;  /* 0x00044c0001047983 */ /* 0x002ea80000100800 */
[----:B------:R-:W4:Y:S04]  /*7f10*/  LDL R0, [R1+0x460] ;  /* 0x0004600001007983 */ /* 0x000f280000100800 */
[----:B------:R-:W4:Y:S01]  /*7f20*/  LDL R6, [R1+0x50] ;  /* 0x0000500001067983 */ /* 0x000f220000100800 */
[----:B---3-5:R-:W-:Y:S01]  /*7f30*/  IMAD.MOV.U32 R7, RZ, RZ, R8 ;  /* 0x000000ffff077224 */ /* 0x028fe200078e0008 */
[----:B------:R-:W-:Y:S01]  /*7f40*/  BSSY B1, `(.L_x_3905) ;  /* 0x0000073000017945 */ /* 0x000fe20003800000 */
[----:B--2---:R-:W-:Y:S01]  /*7f50*/  LOP3.LUT P0, RZ, R4, 0x4, RZ, 0xc0, !PT ;  /* 0x0000000404ff7812 */ /* 0x004fe2000780c0ff */
[----:B----4-:R-:W-:-:S04]  /*7f60*/  IMAD.IADD R5, R198, 0x1, R0 ;  /* 0x00000001c6057824 */ /* 0x010fc800078e0200 */
[----:B------:R-:W-:Y:S01]  /*7f70*/  IMAD R12, R5, 0x2, R148 ;  /* 0x00000002050c7824 */ /* 0x000fe200078e0294 */
[----:B------:R-:W-:-:S03]  /*7f80*/  MOV R5, R20 ;  /* 0x0000001400057202 */ /* 0x000fc60000000f00 */
[C---:B------:R-:W-:Y:S01]  /*7f90*/  VIADD R4, R12.reuse, 0x18400 ;  /* 0x000184000c047836 */ /* 0x040fe20000000000 */
[----:B------:R-:W-:Y:S01]  /*7fa0*/  PRMT R14, R5, 0x7610, R14 ;  /* 0x00007610050e7816 */ /* 0x000fe2000000000e */
[----:B------:R-:W-:Y:S02]  /*7fb0*/  VIADD R0, R12, 0x18440 ;  /* 0x000184400c007836 */ /* 0x000fe40000000000 */
[----:B------:R-:W-:Y:S02]  /*7fc0*/  @P0 VIADD R0, R4, 0xffffffc0 ;  /* 0xffffffc004000836 */ /* 0x000fe40000000000 */
[----:B------:R-:W-:Y:S02]  /*7fd0*/  IMAD R4, R6, -0x80, R55 ;  /* 0xffffff8006047824 */ /* 0x000fe400078e0237 */
[----:B------:R-:W-:Y:S02]  /*7fe0*/  IMAD.MOV.U32 R6, RZ, RZ, R21 ;  /* 0x000000ffff067224 */ /* 0x000fe400078e0015 */
[----:B------:R-:W-:Y:S01]  /*7ff0*/  IMAD.MOV.U32 R5, RZ, RZ, R9 ;  /* 0x000000ffff057224 */ /* 0x000fe200078e0009 */
[----:B------:R-:W-:Y:S01]  /*8000*/  VIMNMX R67, R4, 0x80, PT ;  /* 0x0000008004437848 */ /* 0x000fe20003fe0100 */
[----:B------:R-:W-:Y:S01]  /*8010*/  IMAD.MOV.U32 R4, RZ, RZ, R2 ;  /* 0x000000ffff047224 */ /* 0x000fe200078e0002 */
[----:B------:R-:W-:Y:S01]  /*8020*/  PRMT R13, R6, 0x7610, R13 ;  /* 0x00007610060d7816 */ /* 0x000fe2000000000d */
[----:B------:R-:W-:Y:S01]  /*8030*/  IMAD.MOV.U32 R6, RZ, RZ, R10 ;  /* 0x000000ffff067224 */ /* 0x000fe200078e000a */
[----:B------:R-:W-:-:S02]  /*8040*/  ISETP.GE.AND P0, PT, R156, R67, PT ;  /* 0x000000439c00720c */ /* 0x000fc40003f06270 */
[----:B------:R-:W-:Y:S01]  /*8050*/  PRMT R70, R7, 0x5410, R5 ;  /* 0x0000541007467816 */ /* 0x000fe20000000005 */
[----:B------:R-:W-:Y:S01]  /*8060*/  IMAD.MOV.U32 R5, RZ, RZ, R3 ;  /* 0x000000ffff057224 */ /* 0x000fe200078e0003 */
[----:B------:R-:W-:Y:S01]  /*8070*/  PRMT R14, R14, 0x5410, R4 ;  /* 0x000054100e0e7816 */ /* 0x000fe20000000004 */
[----:B------:R-:W-:-:S03]  /*8080*/  IMAD.MOV.U32 R7, RZ, RZ, R11 ;  /* 0x000000ffff077224 */ /* 0x000fc600078e000b */
[----:B------:R-:W-:Y:S02]  /*8090*/  PRMT R13, R13, 0x5410, R5 ;  /* 0x000054100d0d7816 */ /* 0x000fe40000000005 */
[----:B------:R-:W-:-:S03]  /*80a0*/  PRMT R71, R6, 0x5410, R7 ;  /* 0x0000541006477816 */ /* 0x000fc60000000007 */
[----:B------:R-:W-:Y:S05]  /*80b0*/  @P0 BRA `(.L_x_3906) ;  /* 0x00000004006c0947 */ /* 0x000fea0003800000 */
[----:B------:R-:W0:Y:S01]  /*80c0*/  LDC R4, c[0x0][0x3f4] ;  /* 0x0000fd00ff047b82 */ /* 0x000e220000000800 */
[----:B------:R-:W-:Y:S01]  /*80d0*/  BSSY B2, `(.L_x_3907) ;  /* 0x000002e000027945 */ /* 0x000fe20003800000 */
[-C--:B0-----:R-:W-:Y:S02]  /*80e0*/  ISETP.GE.AND P0, PT, R154, R4.reuse, PT ;  /* 0x000000049a00720c */ /* 0x081fe40003f06270 */
[----:B------:R-:W-:-:S11]  /*80f0*/  ISETP.GE.AND P1, PT, R159, R4, PT ;  /* 0x000000049f00720c */ /* 0x000fd60003f26270 */
[----:B------:R-:W-:Y:S05]  /*8100*/  @P0 BRA `(.L_x_3908) ;  /* 0x0000000000a80947 */ /* 0x000fea0003800000 */
[----:B------:R-:W0:Y:S01]  /*8110*/  LDS.128 R4, [R12+0x18400] ;  /* 0x018400000c047984 */ /* 0x000e220000000c00 */
[--C-:B------:R-:W-:Y:S02]  /*8120*/  SHF.R.U64 R65, R58, 0x10, R59.reuse ;  /* 0x000000103a417819 */ /* 0x100fe4000000123b */
[----:B------:R-:W-:Y:S01]  /*8130*/  SHF.R.U32.HI R58, RZ, 0x10, R59 ;  /* 0x00000010ff3a7819 */ /* 0x000fe2000001163b */
[----:B------:R-:W-:Y:S01]  /*8140*/  HADD2.F32 R59, -RZ, R28.H1_H1 ;  /* 0x3000001cff3b7230 */ /* 0x000fe20000004100 */
[--C-:B------:R-:W-:Y:S02]  /*8150*/  SHF.R.U32.HI R60, RZ, 0x10, R57.reuse ;  /* 0x00000010ff3c7819 */ /* 0x100fe40000011639 */
[----:B------:R-:W-:Y:S01]  /*8160*/  SHF.R.U64 R64, R56, 0x10, R57 ;  /* 0x0000001038407819 */ /* 0x000fe20000001239 */
[----:B------:R-:W-:Y:S02]  /*8170*/  HADD2.F32 R58, -RZ, R58.H0_H0 ;  /* 0x2000003aff3a7230 */ /* 0x000fe40000004100 */
[----:B------:R-:W-:-:S02]  /*8180*/  HADD2.F32 R60, -RZ, R60.H0_H0 ;  /* 0x2000003cff3c7230 */ /* 0x000fc40000004100 */
[----:B------:R-:W-:Y:S02]  /*8190*/  HADD2.F32 R57, -RZ, R28.H0_H0 ;  /* 0x2000001cff397230 */ /* 0x000fe40000004100 */
[--C-:B0-----:R-:W-:Y:S02]  /*81a0*/  HADD2.F32 R55, -RZ, R7.reuse.H0_H0 ;  /* 0x20000007ff377230 */ /* 0x101fe40000004100 */
[----:B------:R-:W-:Y:S02]  /*81b0*/  HADD2.F32 R56, -RZ, R7.H1_H1 ;  /* 0x30000007ff387230 */ /* 0x000fe40000004100 */
[--C-:B------:R-:W-:Y:S02]  /*81c0*/  HADD2.F32 R7, -RZ, R4.reuse.H0_H0 ;  /* 0x20000004ff077230 */ /* 0x100fe40000004100 */
[----:B------:R-:W-:Y:S02]  /*81d0*/  HADD2.F32 R4, -RZ, R4.H1_H1 ;  /* 0x30000004ff047230 */ /* 0x000fe40000004100 */
[C---:B------:R-:W-:Y:S01]  /*81e0*/  FMUL.FTZ R62, R56.reuse, R60 ;  /* 0x0000003c383e7220 */ /* 0x040fe20000410000 */
        /* <DEDUP_REMOVED lines=12> */
[----:B------:R-:W-:Y:S02]  /*82b0*/  HADD2.F32 R55, -RZ, R68.H0_H0 ;  /* 0x20000044ff377230 */ /* 0x000fe40000004100 */
[C---:B------:R-:W-:Y:S01]  /*82c0*/  FMUL.FTZ R60, R28.reuse, R57 ;  /* 0x000000391c3c7220 */ /* 0x040fe20000410000 */
[----:B------:R-:W-:Y:S02]  /*82d0*/  HADD2.F32 R56, -RZ, R64.H0_H0 ;  /* 0x20000040ff387230 */ /* 0x000fe40000004100 */
[----:B------:R-:W-:Y:S02]  /*82e0*/  HADD2.F32 R4, -RZ, R65.H0_H0 ;  /* 0x20000041ff047230 */ /* 0x000fe40000004100 */
[-C--:B------:R-:W-:Y:S01]  /*82f0*/  FMUL.FTZ R28, R28, R55.reuse ;  /* 0x000000371c1c7220 */ /* 0x080fe20000410000 */
[----:B------:R-:W-:Y:S01]  /*8300*/  FFMA.FTZ R60, R15, R55, -R60 ;  /* 0x000000370f3c7223 */ /* 0x000fe2000001083c */
[C---:B------:R-:W-:Y:S01]  /*8310*/  FMUL.FTZ R7, R5.reuse, R56 ;  /* 0x0000003805077220 */ /* 0x040fe20000410000 */
[----:B------:R-:W-:Y:S01]  /*8320*/  FMUL.FTZ R61, R5, R4 ;  /* 0x00000004053d7220 */ /* 0x000fe20000410000 */
[----:B------:R-:W-:-:S02]  /*8330*/  FFMA.FTZ R15, R15, R57, R28 ;  /* 0x000000390f0f7223 */ /* 0x000fc4000001001c */
[C---:B------:R-:W-:Y:S01]  /*8340*/  FFMA.FTZ R5, R6.reuse, R4, -R7 ;  /* 0x0000000406057223 */ /* 0x040fe20000010807 */
[----:B------:R-:W-:Y:S01]  /*8350*/  F2FP.F16.F32.PACK_AB R7, R63, R62 ;  /* 0x0000003e3f07723e */ /* 0x000fe200000000ff */
[----:B------:R-:W-:Y:S01]  /*8360*/  FFMA.FTZ R56, R6, R56, R61 ;  /* 0x0000003806387223 */ /* 0x000fe2000001003d */
[----:B------:R-:W-:Y:S02]  /*8370*/  F2FP.F16.F32.PACK_AB R4, R59, R58 ;  /* 0x0000003a3b04723e */ /* 0x000fe400000000ff */
[----:B------:R-:W-:Y:S02]  /*8380*/  F2FP.F16.F32.PACK_AB R6, R15, R60 ;  /* 0x0000003c0f06723e */ /* 0x000fe400000000ff */
[----:B------:R-:W-:-:S05]  /*8390*/  F2FP.F16.F32.PACK_AB R5, R56, R5 ;  /* 0x000000053805723e */ /* 0x000fca00000000ff */
[----:B------:R0:W-:Y:S02]  /*83a0*/  STS.128 [R12+0x18400], R4 ;  /* 0x018400040c007388 */ /* 0x0001e40000000c00 */
.L_x_3908:
[----:B------:R-:W-:Y:S05]  /*83b0*/  BSYNC B2 ;  /* 0x0000000000027941 */ /* 0x000fea0003800000 */
.L_x_3907:
[----:B------:R-:W-:Y:S05]  /*83c0*/  @P1 BRA `(.L_x_3906) ;  /* 0x0000000000a81947 */ /* 0x000fea0003800000 */
[----:B0-----:R-:W0:Y:S01]  /*83d0*/  LDS.128 R4, [R0] ;  /* 0x0000000000047984 */ /* 0x001e220000000c00 */
[----:B------:R-:W-:Y:S01]  /*83e0*/  SHF.R.U32.HI R28, RZ, 0x10, R27 ;  /* 0x00000010ff1c7819 */ /* 0x000fe2000001161b */
[----:B------:R-:W-:Y:S01]  /*83f0*/  HADD2.F32 R55, -RZ, R68.H1_H1 ;  /* 0x30000044ff377230 */ /* 0x000fe20000004100 */
[----:B------:R-:W-:Y:S02]  /*8400*/  SHF.R.U32.HI R56, RZ, 0x10, R25 ;  /* 0x00000010ff387819 */ /* 0x000fe40000011619 */
[----:B------:R-:W-:Y:S01]  /*8410*/  SHF.R.U64 R61, R26, 0x10, R27 ;  /* 0x000000101a3d7819 */ /* 0x000fe2000000121b */
[----:B------:R-:W-:Y:S01]  /*8420*/  HADD2.F32 R28, -RZ, R28.H0_H0 ;  /* 0x2000001cff1c7230 */ /* 0x000fe20000004100 */
[----:B------:R-:W-:Y:S01]  /*8430*/  SHF.R.U64 R60, R24, 0x10, R25 ;  /* 0x00000010183c7819 */ /* 0x000fe20000001219 */
[----:B------:R-:W-:Y:S02]  /*8440*/  HADD2.F32 R56, -RZ, R56.H0_H0 ;  /* 0x20000038ff387230 */ /* 0x000fe40000004100 */
[----:B------:R-:W-:-:S02]  /*8450*/  HADD2.F32 R27, -RZ, R66.H0_H0 ;  /* 0x20000042ff1b7230 */ /* 0x000fc40000004100 */
        /* <DEDUP_REMOVED lines=14> */
[----:B------:R-:W-:Y:S02]  /*8540*/  HADD2.F32 R27, -RZ, R69.H0_H0 ;  /* 0x20000045ff1b7230 */ /* 0x000fe40000004100 */
[----:B------:R-:W-:Y:S01]  /*8550*/  FFMA.FTZ R55, R7, R55, R56 ;  /* 0x0000003707377223 */ /* 0x000fe20000010038 */
[----:B------:R-:W-:-:S02]  /*8560*/  HADD2.F32 R5, -RZ, R5.H1_H1 ;  /* 0x30000005ff057230 */ /* 0x000fc40000004100 */
[----:B------:R-:W-:Y:S02]  /*8570*/  HADD2.F32 R25, -RZ, R66.H1_H1 ;  /* 0x30000042ff197230 */ /* 0x000fe40000004100 */
        /* <DEDUP_REMOVED lines=14> */
[----:B------:R1:W-:Y:S02]  /*8660*/  STS.128 [R0], R4 ;  /* 0x0000000400007388 */ /* 0x0003e40000000c00 */
.L_x_3906:
[----:B------:R-:W-:Y:S05]  /*8670*/  BSYNC B1 ;  /* 0x0000000000017941 */ /* 0x000fea0003800000 */
.L_x_3905:
[----:B------:R-:W-:-:S13]  /*8680*/  ISETP.GE.AND P0, PT, R166, R67, PT ;  /* 0x00000043a600720c */ /* 0x000fda0003f06270 */
[----:B------:R-:W-:Y:S05]  /*8690*/  @P0 BRA `(.L_x_3909) ;  /* 0x0000001800500947 */ /* 0x000fea0003800000 */
[----:B01----:R-:W0:Y:S01]  /*86a0*/  LDC R4, c[0x0][0x3f4] ;  /* 0x0000fd00ff047b82 */ /* 0x003e220000000800 */
[----:B------:R-:W-:Y:S01]  /*86b0*/  BSSY B1, `(.L_x_3910) ;  /* 0x000002e000017945 */ /* 0x000fe20003800000 */
[-C--:B0-----:R-:W-:Y:S02]  /*86c0*/  ISETP.GE.AND P0, PT, R154, R4.reuse, PT ;  /* 0x000000049a00720c */ /* 0x081fe40003f06270 */
[----:B------:R-:W-:-:S11]  /*86d0*/  ISETP.GE.AND P1, PT, R159, R4, PT ;  /* 0x000000049f00720c */ /* 0x000fd60003f26270 */
[----:B------:R-:W-:Y:S05]  /*86e0*/  @P0 BRA `(.L_x_3911) ;  /* 0x0000000000a80947 */ /* 0x000fea0003800000 */
[----:B------:R-:W0:Y:S01]  /*86f0*/  LDS.128 R4, [R12+0x1a400] ;  /* 0x01a400000c047984 */ /* 0x000e220000000c00 */
[----:B------:R-:W-:Y:S01]  /*8700*/  SHF.R.U32.HI R26, RZ, 0x10, R11 ;  /* 0x00000010ff1a7819 */ /* 0x000fe2000001160b */
[----:B------:R-:W-:Y:S01]  /*8710*/  HADD2.F32 R25, -RZ, R71.H0_H0 ;  /* 0x20000047ff197230 */ /* 0x000fe20000004100 */
[----:B------:R-:W-:Y:S01]  /*8720*/  SHF.R.U32.HI R24, RZ, 0x10, R9 ;  /* 0x00000010ff187819 */ /* 0x000fe20000011609 */
[----:B------:R-:W-:Y:S01]  /*8730*/  HADD2.F32 R15, -RZ, R70.H0_H0 ;  /* 0x20000046ff0f7230 */ /* 0x000fe20000004100 */
[----:B------:R-:W-:Y:S01]  /*8740*/  SHF.R.U64 R57, R10, 0x10, R11 ;  /* 0x000000100a397819 */ /* 0x000fe2000000120b */
[----:B------:R-:W-:Y:S01]  /*8750*/  HADD2.F32 R26, -RZ, R26.H0_H0 ;  /* 0x2000001aff1a7230 */ /* 0x000fe20000004100 */
[----:B------:R-:W-:Y:S01]  /*8760*/  SHF.R.U64 R58, R8, 0x10, R9 ;  /* 0x00000010083a7819 */ /* 0x000fe20000001209 */
[----:B------:R-:W-:Y:S02]  /*8770*/  HADD2.F32 R24, -RZ, R24.H0_H0 ;  /* 0x20000018ff187230 */ /* 0x000fe40000004100 */
[----:B0-----:R-:W-:-:S02]  /*8780*/  HADD2.F32 R10, -RZ, R7.H0_H0 ;  /* 0x20000007ff0a7230 */ /* 0x001fc40000004100 */
[----:B------:R-:W-:Y:S02]  /*8790*/  HADD2.F32 R11, -RZ, R7.H1_H1 ;  /* 0x30000007ff0b7230 */ /* 0x000fe40000004100 */
[--C-:B------:R-:W-:Y:S02]  /*87a0*/  HADD2.F32 R7, -RZ, R4.reuse.H0_H0 ;  /* 0x20000004ff077230 */ /* 0x100fe40000004100 */
[----:B------:R-:W-:Y:S02]  /*87b0*/  HADD2.F32 R4, -RZ, R4.H1_H1 ;  /* 0x30000004ff047230 */ /* 0x000fe40000004100 */
[C---:B------:R-:W-:Y:S01]  /*87c0*/  FMUL.FTZ R27, R11.reuse, R26 ;  /* 0x0000001a0b1b7220 */ /* 0x040fe20000410000 */
[----:B------:R-:W-:Y:S01]  /*87d0*/  FMUL.FTZ R11, R11, R24 ;  /* 0x000000180b0b7220 */ /* 0x000fe20000410000 */
[--C-:B------:R-:W-:Y:S02]  /*87e0*/  HADD2.F32 R8, -RZ, R6.reuse.H0_H0 ;  /* 0x20000006ff087230 */ /* 0x100fe40000004100 */
[----:B------:R-:W-:Y:S01]  /*87f0*/  FMUL.FTZ R28, R4, R25 ;  /* 0x00000019041c7220 */ /* 0x000fe20000410000 */
[----:B------:R-:W-:-:S02]  /*8800*/  HADD2.F32 R9, -RZ, R6.H1_H1 ;  /* 0x30000006ff097230 */ /* 0x000fc40000004100 */
[C---:B------:R-:W-:Y:S01]  /*8810*/  FFMA.FTZ R55, R10.reuse, R24, -R27 ;  /* 0x000000180a377223 */ /* 0x040fe2000001081b */
[--C-:B------:R-:W-:Y:S02]  /*8820*/  HADD2.F32 R6, -RZ, R5.reuse.H0_H0 ;  /* 0x20000005ff067230 */ /* 0x100fe40000004100 */
[----:B------:R-:W-:Y:S01]  /*8830*/  FFMA.FTZ R56, R10, R26, R11 ;  /* 0x0000001a0a387223 */ /* 0x000fe2000001000b */
[-C--:B------:R-:W-:Y:S01]  /*8840*/  FMUL.FTZ R24, R4, R15.reuse ;  /* 0x0000000f04187220 */ /* 0x080fe20000410000 */
[C---:B------:R-:W-:Y:S01]  /*8850*/  FFMA.FTZ R28, R7.reuse, R15, -R28 ;  /* 0x0000000f071c7223 */ /* 0x040fe2000001081c */
[----:B------:R-:W-:Y:S02]  /*8860*/  HADD2.F32 R5, -RZ, R5.H1_H1 ;  /* 0x30000005ff057230 */ /* 0x000fe40000004100 */
[----:B------:R-:W-:Y:S02]  /*8870*/  HADD2.F32 R15, -RZ, R71.H1_H1 ;  /* 0x30000047ff0f7230 */ /* 0x000fe40000004100 */
[----:B------:R-:W-:Y:S01]  /*8880*/  FFMA.FTZ R25, R7, R25, R24 ;  /* 0x0000001907197223 */ /* 0x000fe20000010018 */
[----:B------:R-:W-:-:S02]  /*8890*/  HADD2.F32 R10, -RZ, R70.H1_H1 ;  /* 0x30000046ff0a7230 */ /* 0x000fc40000004100 */
[----:B------:R-:W-:Y:S02]  /*88a0*/  HADD2.F32 R11, -RZ, R57.H0_H0 ;  /* 0x20000039ff0b7230 */ /* 0x000fe40000004100 */
[C---:B------:R-:W-:Y:S01]  /*88b0*/  FMUL.FTZ R27, R9.reuse, R15 ;  /* 0x0000000f091b7220 */ /* 0x040fe20000410000 */
[----:B------:R-:W-:Y:S02]  /*88c0*/  HADD2.F32 R4, -RZ, R58.H0_H0 ;  /* 0x2000003aff047230 */ /* 0x000fe40000004100 */
[-C--:B------:R-:W-:Y:S01]  /*88d0*/  FMUL.FTZ R26, R9, R10.reuse ;  /* 0x0000000a091a7220 */ /* 0x080fe20000410000 */
[C---:B------:R-:W-:Y:S01]  /*88e0*/  FMUL.FTZ R7, R5.reuse, R11 ;  /* 0x0000000b05077220 */ /* 0x040fe20000410000 */
[C---:B------:R-:W-:Y:S01]  /*88f0*/  FFMA.FTZ R27, R8.reuse, R10, -R27 ;  /* 0x0000000a081b7223 */ /* 0x040fe2000001081b */
[-C--:B------:R-:W-:Y:S01]  /*8900*/  FMUL.FTZ R24, R5, R4.reuse ;  /* 0x0000000405187220 */ /* 0x080fe20000410000 */
[----:B------:R-:W-:Y:S01]  /*8910*/  FFMA.FTZ R26, R8, R15, R26 ;  /* 0x0000000f081a7223 */ /* 0x000fe2000001001a */
[----:B------:R-:W-:Y:S01]  /*8920*/  FFMA.FTZ R5, R6, R4, -R7 ;  /* 0x0000000406057223 */ /* 0x000fe20000010807 */
[----:B------:R-:W-:Y:S01]  /*8930*/  F2FP.F16.F32.PACK_AB R7, R56, R55 ;  /* 0x000000373807723e */ /* 0x000fe200000000ff */
[----:B------:R-:W-:Y:S01]  /*8940*/  FFMA.FTZ R24, R6, R11, R24 ;  /* 0x0000000b06187223 */ /* 0x000fe20000010018 */
[----:B------:R-:W-:-:S02]  /*8950*/  F2FP.F16.F32.PACK_AB R4, R25, R28 ;  /* 0x0000001c1904723e */ /* 0x000fc400000000ff */
[----:B------:R-:W-:Y:S02]  /*8960*/  F2FP.F16.F32.PACK_AB R6, R26, R27 ;  /* 0x0000001b1a06723e */ /* 0x000fe400000000ff */
[----:B------:R-:W-:-:S05]  /*8970*/  F2FP.F16.F32.PACK_AB R5, R24, R5 ;  /* 0x000000051805723e */ /* 0x000fca00000000ff */
[----:B------:R0:W-:Y:S02]  /*8980*/  STS.128 [R12+0x1a400], R4 ;  /* 0x01a400040c007388 */ /* 0x0001e40000000c00 */
.L_x_3911:
[----:B------:R-:W-:Y:S05]  /*8990*/  BSYNC B1 ;  /* 0x0000000000017941 */ /* 0x000fea0003800000 */
.L_x_3910:
[----:B------:R-:W-:Y:S05]  /*89a0*/  @P1 BRA `(.L_x_3909) ;  /* 0x00000014008c1947 */ /* 0x000fea0003800000 */
[----:B0-----:R-:W0:Y:S01]  /*89b0*/  LDS.128 R4, [R0+0x2000] ;  /* 0x0020000000047984 */ /* 0x001e220000000c00 */
[----:B------:R-:W-:Y:S01]  /*89c0*/  SHF.R.U32.HI R12, RZ, 0x10, R3 ;  /* 0x00000010ff0c7819 */ /* 0x000fe20000011603 */
[--C-:B------:R-:W-:Y:S01]  /*89d0*/  HADD2.F32 R15, -RZ, R14.reuse.H1_H1 ;  /* 0x3000000eff0f7230 */ /* 0x100fe20000004100 */
[--C-:B------:R-:W-:Y:S01]  /*89e0*/  SHF.R.U32.HI R10, RZ, 0x10, R21.reuse ;  /* 0x00000010ff0a7819 */ /* 0x100fe20000011615 */
[----:B------:R-:W-:Y:S01]  /*89f0*/  HADD2.F32 R11, -RZ, R14.H0_H0 ;  /* 0x2000000eff0b7230 */ /* 0x000fe20000004100 */
[----:B------:R-:W-:Y:S01]  /*8a00*/  SHF.R.U64 R24, R20, 0x10, R21 ;  /* 0x0000001014187819 */ /* 0x000fe20000001215 */
[----:B------:R-:W-:Y:S01]  /*8a10*/  HADD2.F32 R12, -RZ, R12.H0_H0 ;  /* 0x2000000cff0c7230 */ /* 0x000fe20000004100 */
[----:B------:R-:W-:Y:S01]  /*8a20*/  SHF.R.U64 R20, R2, 0x10, R3 ;  /* 0x0000001002147819 */ /* 0x000fe20000001203 */
[----:B------:R-:W-:Y:S02]  /*8a30*/  HADD2.F32 R10, -RZ, R10.H0_H0 ;  /* 0x2000000aff0a7230 */ /* 0x000fe40000004100 */
[----:B0-----:R-:W-:-:S02]  /*8a40*/  HADD2.F32 R9, -RZ, R7.H1_H1 ;  /* 0x30000007ff097230 */ /* 0x001fc40000004100 */
[--C-:B------:R-:W-:Y:S02]  /*8a50*/  HADD2.F32 R2, -RZ, R4.reuse.H0_H0 ;  /* 0x20000004ff027230 */ /* 0x100fe40000004100 */
[----:B------:R-:W-:Y:S02]  /*8a60*/  HADD2.F32 R4, -RZ, R4.H1_H1 ;  /* 0x30000004ff047230 */ /* 0x000fe40000004100 */
[C---:B------:R-:W-:Y:S01]  /*8a70*/  FMUL.FTZ R21, R9.reuse, R12 ;  /* 0x0000000c09157220 */ /* 0x040fe20000410000 */
[----:B------:R-:W-:Y:S02]  /*8a80*/  HADD2.F32 R8, -RZ, R7.H0_H0 ;  /* 0x20000007ff087230 */ /* 0x000fe40000004100 */
[----:B------:R-:W-:Y:S01]  /*8a90*/  FMUL.FTZ R25, R9, R10 ;  /* 0x0000000a09197220 */ /* 0x000fe20000410000 */
[--C-:B------:R-:W-:Y:S02]  /*8aa0*/  HADD2.F32 R7, -RZ, R6.reuse.H0_H0 ;  /* 0x20000006ff077230 */ /* 0x100fe40000004100 */
[----:B------:R-:W-:Y:S01]  /*8ab0*/  FMUL.FTZ R9, R4, R15 ;  /* 0x0000000f04097220 */ /* 0x000fe20000410000 */
[----:B------:R-:W-:-:S02]  /*8ac0*/  HADD2.F32 R6, -RZ, R6.H1_H1 ;  /* 0x30000006ff067230 */ /* 0x000fc40000004100 */
[----:B------:R-:W-:Y:S01]  /*8ad0*/  FFMA.FTZ R14, R8, R10, -R21 ;  /* 0x0000000a080e7223 */ /* 0x000fe20000010815 */
[-C--:B------:R-:W-:Y:S01]  /*8ae0*/  FMUL.FTZ R21, R4, R11.reuse ;  /* 0x0000000b04157220 */ /* 0x080fe20000410000 */
[----:B------:R-:W-:Y:S01]  /*8af0*/  FFMA.FTZ R11, R2, R11, -R9 ;  /* 0x0000000b020b7223 */ /* 0x000fe20000010809 */
[----:B------:R-:W-:Y:S02]  /*8b00*/  HADD2.F32 R9, -RZ, R13.H1_H1 ;  /* 0x3000000dff097230 */ /* 0x000fe40000004100 */
[----:B------:R-:W-:Y:S01]  /*8b10*/  FFMA.FTZ R25, R8, R12, R25 ;  /* 0x0000000c08197223 */ /* 0x000fe20000010019 */
[----:B------:R-:W-:Y:S02]  /*8b20*/  HADD2.F32 R3, -RZ, R5.H0_H0 ;  /* 0x20000005ff037230 */ /* 0x000fe40000004100 */
[----:B------:R-:W-:Y:S01]  /*8b30*/  FFMA.FTZ R2, R2, R15, R21 ;  /* 0x0000000f02027223 */ /* 0x000fe20000010015 */
[----:B------:R-:W-:Y:S02]  /*8b40*/  HADD2.F32 R13, -RZ, R13.H0_H0 ;  /* 0x2000000dff0d7230 */ /* 0x000fe40000004100 */
[----:B------:R-:W-:Y:S01]  /*8b50*/  FMUL.FTZ R10, R6, R9 ;  /* 0x00000009060a7220 */ /* 0x000fe20000410000 */
[----:B------:R-:W-:-:S02]  /*8b60*/  HADD2.F32 R5, -RZ, R5.H1_H1 ;  /* 0x30000005ff057230 */ /* 0x000fc40000004100 */
[----:B------:R-:W-:Y:S02]  /*8b70*/  HADD2.F32 R8, -RZ, R20.H0_H0 ;  /* 0x20000014ff087230 */ /* 0x000fe40000004100 */
[-C--:B------:R-:W-:Y:S01]  /*8b80*/  FMUL.FTZ R12, R6, R13.reuse ;  /* 0x0000000d060c7220 */ /* 0x080fe20000410000 */
[----:B------:R-:W-:Y:S02]  /*8b90*/  HADD2.F32 R4, -RZ, R24.H0_H0 ;  /* 0x20000018ff047230 */ /* 0x000fe40000004100 */
[----:B------:R-:W-:Y:S01]  /*8ba0*/  FFMA.FTZ R10, R7, R13, -R10 ;  /* 0x0000000d070a7223 */ /* 0x000fe2000001080a */
[----:B------:R-:W-:Y:S01]  /*8bb0*/  FMUL.FTZ R6, R5, R8 ;  /* 0x0000000805067220 */ /* 0x000fe20000410000 */
[----:B------:R-:W-:Y:S01]  /*8bc0*/  FFMA.FTZ R9, R7, R9, R12 ;  /* 0x0000000907097223 */ /* 0x000fe2000001000c */
[----:B------:R-:W-:Y:S01]  /*8bd0*/  FMUL.FTZ R15, R5, R4 ;  /* 0x00000004050f7220 */ /* 0x000fe20000410000 */
[----:B------:R-:W-:Y:S01]  /*8be0*/  F2FP.F16.F32.PACK_AB R7, R25, R14 ;  /* 0x0000000e1907723e */ /* 0x000fe200000000ff */
[C---:B------:R-:W-:Y:S01]  /*8bf0*/  FFMA.FTZ R5, R3.reuse, R4, -R6 ;  /* 0x0000000403057223 */ /* 0x040fe20000010806 */
[----:B------:R-:W-:Y:S01]  /*8c00*/  F2FP.F16.F32.PACK_AB R4, R2, R11 ;  /* 0x0000000b0204723e */ /* 0x000fe200000000ff */
[----:B------:R-:W-:Y:S01]  /*8c10*/  FFMA.FTZ R8, R3, R8, R15 ;  /* 0x0000000803087223 */ /* 0x000fe2000001000f */
[----:B------:R-:W-:-:S04]  /*8c20*/  F2FP.F16.F32.PACK_AB R6, R9, R10 ;  /* 0x0000000a0906723e */ /* 0x000fc800000000ff */
[----:B------:R-:W-:-:S05]  /*8c30*/  F2FP.F16.F32.PACK_AB R5, R8, R5 ;  /* 0x000000050805723e */ /* 0x000fca00000000ff */
[----:B------:R2:W-:Y:S01]  /*8c40*/  STS.128 [R0+0x2000], R4 ;  /* 0x0020000400007388 */ /* 0x0005e20000000c00 */
[----:B------:R-:W-:Y:S05]  /*8c50*/  BRA `(.L_x_3909) ;  /* 0x0000001000e07947 */ /* 0x000fea0003800000 */
.L_x_3896:
[----:B------:R-:W0:Y:S01]  /*8c60*/  LDC R21, c[0x0][0x448] ;  /* 0x00011200ff157b82 */ /* 0x000e220000000800 */
[----:B------:R-:W-:Y:S01]  /*8c70*/  IMAD R7, R227, 0x40, R0 ;  /* 0x00000040e3077824 */ /* 0x000fe200078e0200 */
[----:B------:R-:W-:Y:S01]  /*8c80*/  ULDC.64 UR4, c[0x0][0x3f8] ;  /* 0x0000fe0000047ab9 */ /* 0x000fe20000000a00 */
[----:B------:R-:W-:Y:S01]  /*8c90*/  ULDC.64 UR6, c[0x0][0x408] ;  /* 0x0001020000067ab9 */ /* 0x000fe20000000a00 */
[----:B------:R-:W-:Y:S02]  /*8ca0*/  IMAD.MOV.U32 R4, RZ, RZ, R24 ;  /* 0x000000ffff047224 */ /* 0x000fe400078e0018 */
        /* <DEDUP_REMOVED lines=12> */
[----:B------:R-:W-:-:S04]  /*8d70*/  IMAD.WIDE.U32 R2, R7, UR4, R2 ;  /* 0x0000000407027c25 */ /* 0x000fc8000f8e0002 */
[C---:B------:R-:W-:Y:S01]  /*8d80*/  IMAD R9, R7.reuse, UR5, R8 ;  /* 0x0000000507097c24 */ /* 0x040fe2000f8e0208 */
[----:B------:R-:W-:Y:S01]  /*8d90*/  ULDC.64 UR4, c[0x0][0x3e8] ;  /* 0x0000fa0000047ab9 */ /* 0x000fe20000000a00 */
        /* <DEDUP_REMOVED lines=10> */
[----:B------:R-:W0:Y:S01]  /*8e40*/  LDC R61, c[0x0][0x3f4] ;  /* 0x0000fd00ff3d7b82 */ /* 0x000e220000000800 */
[----:B------:R-:W1:Y:S01]  /*8e50*/  SHFL.IDX PT, R3, R25, RZ, 0x1c1f ;  /* 0x001c1fff19037589 */ /* 0x000e6200000e0000 */
[----:B------:R-:W-:-:S03]  /*8e60*/  IMAD R55, R28, R21, RZ ;  /* 0x000000151c377224 */ /* 0x000fc600078e02ff */
[----:B------:R-:W2:Y:S04]  /*8e70*/  SHFL.IDX PT, R2, R24, RZ, 0x1c1f ;  /* 0x001c1fff18027589 */ /* 0x000ea800000e0000 */
[----:B------:R-:W3:Y:S04]  /*8e80*/  SHFL.IDX PT, R14, R27, RZ, 0x1c1f ;  /* 0x001c1fff1b0e7589 */ /* 0x000ee800000e0000 */
[----:B------:R-:W4:Y:S01]  /*8e90*/  SHFL.IDX PT, R4, R26, RZ, 0x1c1f ;  /* 0x001c1fff1a047589 */ /* 0x000f2200000e0000 */
[----:B0-----:R-:W-:-:S04]  /*8ea0*/  ISETP.GE.AND P0, PT, R22, R61, PT ;  /* 0x0000003d1600720c */ /* 0x001fc80003f06270 */
[----:B------:R-:W-:-:S13]  /*8eb0*/  ISETP.GE.OR P1, PT, R0, R55, P0 ;  /* 0x000000370000720c */ /* 0x000fda0000726670 */
[C---:B------:R-:W-:Y:S01]  /*8ec0*/  @!P1 IMAD.SHL.U32 R5, R22.reuse, 0x2, RZ ;  /* 0x0000000216059824 */ /* 0x040fe200078e00ff */
[----:B------:R-:W-:-:S04]  /*8ed0*/  @!P1 SHF.L.U64.HI R21, R22, 0x1, R23 ;  /* 0x0000000116159819 */ /* 0x000fc80000010217 */
[----:B-1----:R-:W-:-:S05]  /*8ee0*/  @!P1 IADD3 R6, P2, R3, R5, RZ ;  /* 0x0000000503069210 */ /* 0x002fca0007f5e0ff */
[----:B--2---:R-:W-:Y:S01]  /*8ef0*/  @!P1 IMAD.X R7, R2, 0x1, R21, P2 ;  /* 0x0000000102079824 */ /* 0x004fe200010e0615 */
[----:B---3--:R-:W-:-:S04]  /*8f00*/  @!P1 IADD3 R14, P2, R14, R5, RZ ;  /* 0x000000050e0e9210 */ /* 0x008fc80007f5e0ff */
[----:B------:R-:W2:Y:S01]  /*8f10*/  @!P1 LD.E.128 R8, desc[UR44][R6.64] ;  /* 0x0000002c06089980 */ /* 0x000ea2000c101d00 */
[----:B----4-:R-:W-:-:S04]  /*8f20*/  @!P1 IMAD.X R3, R4, 0x1, R21, P2 ;  /* 0x0000000104039824 */ /* 0x010fc800010e0615 */
[----:B------:R-:W-:-:S05]  /*8f30*/  @!P1 IMAD.MOV.U32 R15, RZ, RZ, R3 ;  /* 0x000000ffff0f9224 */ /* 0x000fca00078e0003 */
[----:B------:R0:W3:Y:S01]  /*8f40*/  @!P1 LD.E.128 R4, desc[UR44][R14.64] ;  /* 0x0000002c0e049980 */ /* 0x0000e2000c101d00 */
[----:B------:R-:W-:Y:S02]  /*8f50*/  CS2R R56, SRZ ;  /* 0x0000000000387805 */ /* 0x000fe4000001ff00 */
[----:B------:R-:W-:Y:S02]  /*8f60*/  CS2R R58, SRZ ;  /* 0x00000000003a7805 */ /* 0x000fe4000001ff00 */
[----:B------:R-:W-:Y:S01]  /*8f70*/  CS2R R20, SRZ ;  /* 0x0000000000147805 */ /* 0x000fe2000001ff00 */
[----:B------:R-:W1:Y:S04]  /*8f80*/  SHFL.IDX PT, R25, R25, 0x1, 0x1c1f ;  /* 0x003c1f0019197f89 */ /* 0x000e6800000e0000 */
[----:B------:R-:W4:Y:S04]  /*8f90*/  SHFL.IDX PT, R24, R24, 0x1, 0x1c1f ;  /* 0x003c1f0018187f89 */ /* 0x000f2800000e0000 */
[----:B0-----:R0:W0:Y:S04]  /*8fa0*/  SHFL.IDX PT, R14, R27, 0x1, 0x1c1f ;  /* 0x003c1f001b0e7f89 */ /* 0x00102800000e0000 */
[----:B------:R-:W0:Y:S01]  /*8fb0*/  SHFL.IDX PT, R26, R26, 0x1, 0x1c1f ;  /* 0x003c1f001a1a7f89 */ /* 0x000e2200000e0000 */
[----:B--2---:R-:W-:-:S02]  /*8fc0*/  @!P1 IMAD.MOV.U32 R56, RZ, RZ, R8 ;  /* 0x000000ffff389224 */ /* 0x004fc400078e0008 */
[----:B------:R-:W-:Y:S02]  /*8fd0*/  @!P1 IMAD.MOV.U32 R57, RZ, RZ, R9 ;  /* 0x000000ffff399224 */ /* 0x000fe400078e0009 */
[----:B------:R-:W-:Y:S02]  /*8fe0*/  IMAD.MOV.U32 R2, RZ, RZ, R56 ;  /* 0x000000ffff027224 */ /* 0x000fe400078e0038 */
[----:B------:R-:W-:Y:S02]  /*8ff0*/  IMAD.MOV.U32 R3, RZ, RZ, R57 ;  /* 0x000000ffff037224 */ /* 0x000fe400078e0039 */
[----:B------:R-:W-:Y:S01]  /*9000*/  @!P1 IMAD.MOV.U32 R58, RZ, RZ, R10 ;  /* 0x000000ffff3a9224 */ /* 0x000fe200078e000a */
[----:B------:R-:W-:Y:S01]  /*9010*/  PRMT R67, R67, 0x5410, R2 ;  /* 0x0000541043437816 */ /* 0x000fe20000000002 */
[----:B------:R-:W-:Y:S01]  /*9020*/  @!P1 IMAD.MOV.U32 R59, RZ, RZ, R11 ;  /* 0x000000ffff3b9224 */ /* 0x000fe200078e000b */
[----:B------:R-:W-:Y:S02]  /*9030*/  PRMT R63, R63, 0x5410, R3 ;  /* 0x000054103f3f7816 */ /* 0x000fe40000000003 */
[----:B------:R-:W-:-:S02]  /*9040*/  CS2R R2, SRZ ;  /* 0x0000000000027805 */ /* 0x000fc4000001ff00 */
[----:B---3--:R-:W-:Y:S01]  /*9050*/  @!P1 MOV R20, R6 ;  /* 0x0000000600149202 */ /* 0x008fe20000000f00 */
[----:B------:R-:W-:Y:S02]  /*9060*/  @!P1 IMAD.MOV.U32 R2, RZ, RZ, R4 ;  /* 0x000000ffff029224 */ /* 0x000fe400078e0004 */
[----:B------:R-:W-:Y:S02]  /*9070*/  @!P1 IMAD.MOV.U32 R3, RZ, RZ, R5 ;  /* 0x000000ffff039224 */ /* 0x000fe400078e0005 */
[----:B------:R-:W-:Y:S02]  /*9080*/  @!P1 IMAD.MOV.U32 R21, RZ, RZ, R7 ;  /* 0x000000ffff159224 */ /* 0x000fe400078e0007 */
[----:B------:R-:W-:Y:S02]  /*9090*/  IMAD.MOV.U32 R8, RZ, RZ, R58 ;  /* 0x000000ffff087224 */ /* 0x000fe400078e003a */
[----:B------:R-:W-:Y:S02]  /*90a0*/  IMAD.MOV.U32 R9, RZ, RZ, R59 ;  /* 0x000000ffff097224 */ /* 0x000fe400078e003b */
[----:B------:R-:W-:-:S02]  /*90b0*/  IMAD.MOV.U32 R4, RZ, RZ, R2 ;  /* 0x000000ffff047224 */ /* 0x000fc400078e0002 */
[----:B------:R-:W-:Y:S01]  /*90c0*/  IMAD.MOV.U32 R5, RZ, RZ, R3 ;  /* 0x000000ffff057224 */ /* 0x000fe200078e0003 */
[----:B------:R-:W-:Y:S01]  /*90d0*/  PRMT R28, R8, 0x5410, R9 ;  /* 0x00005410081c7816 */ /* 0x000fe20000000009 */
[----:B------:R-:W-:Y:S01]  /*90e0*/  IMAD.MOV.U32 R6, RZ, RZ, R20 ;  /* 0x000000ffff067224 */ /* 0x000fe200078e0014 */
[----:B------:R-:W-:Y:S01]  /*90f0*/  PRMT R60, R60, 0x5410, R4 ;  /* 0x000054103c3c7816 */ /* 0x000fe20000000004 */
[----:B------:R-:W-:Y:S01]  /*9100*/  IMAD.MOV.U32 R7, RZ, RZ, R21 ;  /* 0x000000ffff077224 */ /* 0x000fe200078e0015 */
[----:B------:R-:W-:Y:S02]  /*9110*/  PRMT R63, R5, 0x7610, R63 ;  /* 0x00007610053f7816 */ /* 0x000fe4000000003f */
[----:B------:R-:W-:Y:S02]  /*9120*/  CS2R R8, SRZ ;  /* 0x0000000000087805 */ /* 0x000fe4000001ff00 */
[----:B------:R-:W-:Y:S02]  /*9130*/  PRMT R67, R6, 0x7610, R67 ;  /* 0x0000761006437816 */ /* 0x000fe40000000043 */
[----:B01--4-:R-:W-:-:S07]  /*9140*/  PRMT R81, R7, 0x7610, R81 ;  /* 0x0000761007517816 */ /* 0x013fce0000000051 */
.L_x_4226:
[----:B------:R-:W2:Y:S01]  /*9150*/  LDL R5, [R1+0x1fc] ;  /* 0x0001fc0001057983 */ /* 0x000ea20000100800 */
[----:B------:R-:W-:Y:S01]  /*9160*/  VIADD R0, R0, 0x40 ;  /* 0x0000004000007836 */ /* 0x000fe20000000000 */
[----:B------:R-:W-:Y:S01]  /*9170*/  BSSY B1, `(.L_x_3913) ;  /* 0x0000016000017945 */ /* 0x000fe20003800000 */
[----:B------:R-:W-:Y:S02]  /*9180*/  CS2R R10, SRZ ;  /* 0x00000000000a7805 */ /* 0x000fe4000001ff00 */
[----:B------:R-:W-:Y:S02]  /*9190*/  CS2R R6, SRZ ;  /* 0x0000000000067805 */ /* 0x000fe4000001ff00 */
[----:B------:R-:W-:Y:S02]  /*91a0*/  ISETP.GE.AND P1, PT, R0, R55, PT ;  /* 0x000000370000720c */ /* 0x000fe40003f26270 */
[----:B--2---:R-:W-:-:S04]  /*91b0*/  LEA.HI R4, R5, R5, RZ, 0x1 ;  /* 0x0000000505047211 */ /* 0x004fc800078f08ff */
[----:B------:R-:W-:-:S05]  /*91c0*/  LOP3.LUT R4, R4, 0xfffffffe, RZ, 0xc0, !PT ;  /* 0xfffffffe04047812 */ /* 0x000fca00078ec0ff */
[----:B------:R-:W-:Y:S01]  /*91d0*/  IMAD.IADD R0, R5, 0x1, -R4 ;  /* 0x0000000105007824 */ /* 0x000fe200078e0a04 */
[----:B------:R-:W-:-:S04]  /*91e0*/  CS2R R4, SRZ ;  /* 0x0000000000047805 */ /* 0x000fc8000001ff00 */
        /* <DEDUP_REMOVED lines=8> */
[-C--:B------:R-:W-:Y:S02]  /*9270*/  IADD3 R4, P1, R25, R8.reuse, RZ ;  /* 0x0000000819047210 */ /* 0x080fe40007f3e0ff */
[----:B------:R-:W-:-:S03]  /*9280*/  IADD3 R8, P2, R14, R8, RZ ;  /* 0x000000080e087210 */ /* 0x000fc60007f5e0ff */
[--C-:B------:R-:W-:Y:S02]  /*9290*/  IMAD.X R5, R24, 0x1, R7.reuse, P1 ;  /* 0x0000000118057824 */ /* 0x100fe400008e0607 */
[----:B------:R-:W-:-:S04]  /*92a0*/  IMAD.X R9, R26, 0x1, R7, P2 ;  /* 0x000000011a097824 */ /* 0x000fc800010e0607 */
[----:B------:R-:W5:Y:S04]  /*92b0*/  LD.E.128 R4, desc[UR44][R4.64] ;  /* 0x0000002c04047980 */ /* 0x000f68000c101d00 */
[----:B------:R-:W5:Y:S02]  /*92c0*/  LD.E.128 R8, desc[UR44][R8.64] ;  /* 0x0000002c08087980 */ /* 0x000f64000c101d00 */
.L_x_3914:
[----:B------:R-:W-:Y:S05]  /*92d0*/  BSYNC B1 ;  /* 0x0000000000017941 */ /* 0x000fea0003800000 */
.L_x_3913:
[----:B------:R-:W0:Y:S01]  /*92e0*/  SYNCS.PHASECHK.TRANS64.TRYWAIT P1, [R148+URZ+0x32400], R13 ;  /* 0x0324000d940075a7 */ /* 0x000e22000802017f */
[----:B------:R-:W-:Y:S04]  /*92f0*/  BSSY B1, `(.L_x_3915) ;  /* 0x0000002000017945 */ /* 0x000fe80003800000 */
[----:B0-----:R-:W-:Y:S05]  /*9300*/  @!P1 BRA `(.L_x_3916) ;  /* 0x000002dc003c9947 */ /* 0x001fea0003800000 */
.L_x_4227:
[----:B------:R-:W-:Y:S05]  /*9310*/  BSYNC B1 ;  /* 0x0000000000017941 */ /* 0x000fea0003800000 */
.L_x_3915:
[----:B------:R-:W2:Y:S01]  /*9320*/  LDL R0, [R1+0x50] ;  /* 0x0000500001007983 */ /* 0x000ea20000100800 */
[----:B-----5:R-:W-:Y:S01]  /*9330*/  IMAD.MOV.U32 R12, RZ, RZ, R8 ;  /* 0x000000ffff0c7224 */ /* 0x020fe200078e0008 */
[----:B------:R-:W-:Y:S01]  /*9340*/  BSSY B1, `(.L_x_3917) ;  /* 0x000006f000017945 */ /* 0x000fe20003800000 */
[----:B0-----:R-:W-:Y:S02]  /*9350*/  IMAD.MOV.U32 R13, RZ, RZ, R9 ;  /* 0x000000ffff0d7224 */ /* 0x001fe400078e0009 */
[----:B------:R-:W-:Y:S02]  /*9360*/  IMAD.MOV.U32 R14, RZ, RZ, R10 ;  /* 0x000000ffff0e7224 */ /* 0x000fe400078e000a */
[----:B------:R-:W-:Y:S02]  /*9370*/  IMAD.MOV.U32 R82, RZ, RZ, R6 ;  /* 0x000000ffff527224 */ /* 0x000fe400078e0006 */
[----:B------:R-:W-:Y:S02]  /*9380*/  IMAD.MOV.U32 R83, RZ, RZ, R7 ;  /* 0x000000ffff537224 */ /* 0x000fe400078e0007 */
[----:B--2---:R-:W-:Y:S01]  /*9390*/  IMAD R0, R0, -0x80, R55 ;  /* 0xffffff8000007824 */ /* 0x004fe200078e0237 */
[----:B------:R-:W-:Y:S01]  /*93a0*/  PRMT R55, R12, 0x5410, R13 ;  /* 0x000054100c377816 */ /* 0x000fe2000000000d */
[----:B------:R-:W-:-:S03]  /*93b0*/  IMAD.MOV.U32 R12, RZ, RZ, R11 ;  /* 0x000000ffff0c7224 */ /* 0x000fc600078e000b */
[----:B------:R-:W-:Y:S02]  /*93c0*/  VIMNMX R13, R0, 0x80, PT ;  /* 0x00000080000d7848 */ /* 0x000fe40003fe0100 */
[----:B------:R-:W-:Y:S01]  /*93d0*/  PRMT R0, R14, 0x7610, R0 ;  /* 0x000076100e007816 */ /* 0x000fe20000000000 */
[----:B------:R-:W-:Y:S01]  /*93e0*/  IMAD.MOV.U32 R14, RZ, RZ, R4 ;  /* 0x000000ffff0e7224 */ /* 0x000fe200078e0004 */
[-C--:B------:R-:W-:Y:S02]  /*93f0*/  ISETP.GE.OR P1, PT, R156, R13.reuse, P0 ;  /* 0x0000000d9c00720c */ /* 0x080fe40000726670 */
[----:B------:R-:W-:Y:S01]  /*9400*/  ISETP.GE.OR P0, PT, R166, R13, P0 ;  /* 0x0000000da600720c */ /* 0x000fe20000706670 */
[----:B------:R-:W-:Y:S01]  /*9410*/  IMAD.MOV.U32 R13, RZ, RZ, R5 ;  /* 0x000000ffff0d7224 */ /* 0x000fe200078e0005 */
[----:B------:R-:W-:Y:S01]  /*9420*/  PRMT R0, R0, 0x5410, R12 ;  /* 0x0000541000007816 */ /* 0x000fe2000000000c */
[----:B------:R-:W-:Y:S01]  /*9430*/  IMAD.IADD R12, R22, 0x1, R61 ;  /* 0x00000001160c7824 */ /* 0x000fe200078e023d */
[----:B------:R-:W-:-:S02]  /*9440*/  PRMT R60, R14, 0x7610, R60 ;  /* 0x000076100e3c7816 */ /* 0x000fc4000000003c */
[----:B------:R-:W-:Y:S02]  /*9450*/  PRMT R81, R81, 0x5410, R13 ;  /* 0x0000541051517816 */ /* 0x000fe4000000000d */
[----:B------:R-:W-:-:S03]  /*9460*/  LOP3.LUT R62, R12, 0x38, RZ, 0xc0, !PT ;  /* 0x000000380c3e7812 */ /* 0x000fc600078ec0ff */
[----:B------:R-:W-:Y:S05]  /*9470*/  @P1 BRA `(.L_x_3918) ;  /* 0x00000004006c1947 */ /* 0x000fea0003800000 */
[----:B------:R-:W-:Y:S01]  /*9480*/  LOP3.LUT R13, R197, 0x38, R22, 0xf8, !PT ;  /* 0x00000038c50d7812 */ /* 0x000fe200078ef816 */
[--C-:B------:R-:W-:Y:S01]  /*9490*/  HADD2.F32 R61, -RZ, R63.reuse.H1_H1 ;  /* 0x3000003fff3d7230 */ /* 0x100fe20000004100 */
[----:B------:R-:W-:Y:S01]  /*94a0*/  LOP3.LUT R25, R206, R62, R197, 0x1e, !PT ;  /* 0x0000003ece197212 */ /* 0x000fe200078e1ec5 */
[----:B------:R-:W-:Y:S01]  /*94b0*/  HADD2.F32 R63, -RZ, R63.H0_H0 ;  /* 0x2000003fff3f7230 */ /* 0x000fe20000004100 */
[----:B------:R-:W-:Y:S02]  /*94c0*/  LOP3.LUT R13, R13, R206, RZ, 0x3c, !PT ;  /* 0x000000ce0d0d7212 */ /* 0x000fe400078e3cff */
[----:B------:R-:W-:Y:S01]  /*94d0*/  SHF.R.U64 R80, R56, 0x10, R57 ;  /* 0x0000001038507819 */ /* 0x000fe20000001239 */
[C---:B------:R-:W-:Y:S01]  /*94e0*/  IMAD.IADD R25, R198.reuse, 0x1, R25 ;  /* 0x00000001c6197824 */ /* 0x040fe200078e0219 */
[----:B------:R-:W-:Y:S01]  /*94f0*/  SHF.R.U32.HI R64, RZ, 0x10, R3 ;  /* 0x00000010ff407819 */ /* 0x000fe20000011603 */
[----:B------:R-:W-:Y:S01]  /*9500*/  IMAD.IADD R13, R198, 0x1, R13 ;  /* 0x00000001c60d7824 */ /* 0x000fe200078e020d */
[----:B------:R-:W-:Y:S01]  /*9510*/  SHF.R.U64 R77, R2, 0x10, R3 ;  /* 0x00000010024d7819 */ /* 0x000fe20000001203 */
[--C-:B------:R-:W-:Y:S01]  /*9520*/  IMAD R71, R25, 0x2, R148.reuse ;  /* 0x0000000219477824 */ /* 0x100fe200078e0294 */
[----:B------:R-:W-:Y:S01]  /*9530*/  SHF.R.U32.HI R65, RZ, 0x10, R57 ;  /* 0x00000010ff417819 */ /* 0x000fe20000011639 */
[----:B------:R-:W-:Y:S01]  /*9540*/  IMAD R69, R13, 0x2, R148 ;  /* 0x000000020d457824 */ /* 0x000fe200078e0294 */
[--C-:B------:R-:W-:Y:S01]  /*9550*/  SHF.R.U64 R79, R58, 0x10, R59.reuse ;  /* 0x000000103a4f7819 */ /* 0x100fe2000000123b */
[----:B------:R-:W-:Y:S01]  /*9560*/  HADD2.F32 R64, -RZ, R64.H0_H0 ;  /* 0x20000040ff407230 */ /* 0x000fe20000004100 */
[----:B------:R-:W0:Y:S01]  /*9570*/  LDS.128 R24, [R71+0x18400] ;  /* 0x0184000047187984 */ /* 0x000e220000000c00 */
[----:B------:R-:W-:-:S02]  /*9580*/  SHF.R.U32.HI R78, RZ, 0x10, R59 ;  /* 0x00000010ff4e7819 */ /* 0x000fc4000001163b */
[--C-:B------:R-:W-:Y:S01]  /*9590*/  SHF.R.U32.HI R75, RZ, 0x10, R21.reuse ;  /* 0x00000010ff4b7819 */ /* 0x100fe20000011615 */
[----:B------:R-:W1:Y:S01]  /*95a0*/  LDS.128 R12, [R69+0x18400] ;  /* 0x01840000450c7984 */ /* 0x000e620000000c00 */
[----:B------:R-:W-:Y:S01]  /*95b0*/  SHF.R.U64 R76, R20, 0x10, R21 ;  /* 0x00000010144c7819 */ /* 0x000fe20000001215 */
[--C-:B0-----:R-:W-:Y:S02]  /*95c0*/  HADD2.F32 R56, -RZ, R25.reuse.H0_H0 ;  /* 0x20000019ff387230 */ /* 0x101fe40000004100 */
[----:B------:R-:W-:Y:S02]  /*95d0*/  HADD2.F32 R57, -RZ, R25.H1_H1 ;  /* 0x30000019ff397230 */ /* 0x000fe40000004100 */
[--C-:B-1----:R-:W-:Y:S02]  /*95e0*/  HADD2.F32 R3, -RZ, R13.reuse.H0_H0 ;  /* 0x2000000dff037230 */ /* 0x102fe40000004100 */
[C---:B------:R-:W-:Y:S01]  /*95f0*/  FMUL.FTZ R66, R56.reuse, R63 ;  /* 0x0000003f38427220 */ /* 0x040fe20000410000 */
[----:B------:R-:W-:Y:S01]  /*9600*/  FMUL.FTZ R68, R56, R61 ;  /* 0x0000003d38447220 */ /* 0x000fe20000410000 */
[----:B------:R-:W-:-:S02]  /*9610*/  HADD2.F32 R13, -RZ, R13.H1_H1 ;  /* 0x3000000dff0d7230 */ /* 0x000fc40000004100 */
[----:B------:R-:W-:Y:S01]  /*9620*/  FMUL.FTZ R70, R57, R64 ;  /* 0x0000004039467220 */ /* 0x000fe20000410000 */
[C---:B------:R-:W-:Y:S01]  /*9630*/  FFMA.FTZ R66, R3.reuse, R61, -R66 ;  /* 0x0000003d03427223 */ /* 0x040fe20000010842 */
[----:B------:R-:W-:Y:S02]  /*9640*/  HADD2.F32 R56, -RZ, R65.H0_H0 ;  /* 0x20000041ff387230 */ /* 0x000fe40000004100 */
[----:B------:R-:W-:Y:S01]  /*9650*/  FFMA.FTZ R68, R3, R63, R68 ;  /* 0x0000003f03447223 */ /* 0x000fe20000010044 */
[----:B------:R-:W-:Y:S02]  /*9660*/  HADD2.F32 R25, -RZ, R24.H0_H0 ;  /* 0x20000018ff197230 */ /* 0x000fe40000004100 */
[----:B------:R-:W-:Y:S02]  /*9670*/  HADD2.F32 R61, -RZ, R60.H1_H1 ;  /* 0x3000003cff3d7230 */ /* 0x000fe40000004100 */
[----:B------:R-:W-:Y:S01]  /*9680*/  FMUL.FTZ R74, R57, R56 ;  /* 0x00000038394a7220 */ /* 0x000fe20000410000 */
[----:B------:R-:W-:-:S02]  /*9690*/  HADD2.F32 R3, -RZ, R67.H1_H1 ;  /* 0x30000043ff037230 */ /* 0x000fc40000004100 */
[----:B------:R-:W-:Y:S01]  /*96a0*/  FFMA.FTZ R65, R13, R56, -R70 ;  /* 0x000000380d417223 */ /* 0x000fe20000010846 */
[----:B------:R-:W-:Y:S02]  /*96b0*/  HADD2.F32 R2, -RZ, R12.H0_H0 ;  /* 0x2000000cff027230 */ /* 0x000fe40000004100 */
[C---:B------:R-:W-:Y:S01]  /*96c0*/  FMUL.FTZ R63, R25.reuse, R61 ;  /* 0x0000003d193f7220 */ /* 0x040fe20000410000 */
[----:B------:R-:W-:Y:S02]  /*96d0*/  HADD2.F32 R58, -RZ, R26.H0_H0 ;  /* 0x2000001aff3a7230 */ /* 0x000fe40000004100 */
[-C--:B------:R-:W-:Y:S01]  /*96e0*/  FMUL.FTZ R56, R25, R3.reuse ;  /* 0x0000000319387220 */ /* 0x080fe20000410000 */
[----:B------:R-:W-:Y:S02]  /*96f0*/  HADD2.F32 R59, -RZ, R27.H0_H0 ;  /* 0x2000001bff3b7230 */ /* 0x000fe40000004100 */
[----:B------:R-:W-:Y:S01]  /*9700*/  FFMA.FTZ R63, R2, R3, -R63 ;  /* 0x00000003023f7223 */ /* 0x000fe2000001083f */
[----:B------:R-:W-:-:S02]  /*9710*/  HADD2.F32 R57, -RZ, R67.H0_H0 ;  /* 0x20000043ff397230 */ /* 0x000fc40000004100 */
[----:B------:R-:W-:Y:S01]  /*9720*/  FFMA.FTZ R61, R2, R61, R56 ;  /* 0x0000003d023d7223 */ /* 0x000fe20000010038 */
[--C-:B------:R-:W-:Y:S02]  /*9730*/  HADD2.F32 R3, -RZ, R28.reuse.H0_H0 ;  /* 0x2000001cff037230 */ /* 0x100fe40000004100 */
[----:B------:R-:W-:Y:S01]  /*9740*/  FFMA.FTZ R67, R13, R64, R74 ;  /* 0x000000400d437223 */ /* 0x000fe2000001004a */
[----:B------:R-:W-:Y:S02]  /*9750*/  HADD2.F32 R56, -RZ, R81.H0_H0 ;  /* 0x20000051ff387230 */ /* 0x000fe40000004100 */
[C---:B------:R-:W-:Y:S01]  /*9760*/  FMUL.FTZ R13, R58.reuse, R57 ;  /* 0x000000393a0d7220 */ /* 0x040fe20000410000 */
[----:B------:R-:W-:Y:S02]  /*9770*/  HADD2.F32 R28, -RZ, R28.H1_H1 ;  /* 0x3000001cff1c7230 */ /* 0x000fe40000004100 */
[----:B------:R-:W-:Y:S01]  /*9780*/  FMUL.FTZ R25, R58, R3 ;  /* 0x000000033a197220 */ /* 0x000fe20000410000 */
[----:B------:R-:W-:-:S02]  /*9790*/  HADD2.F32 R20, -RZ, R14.H0_H0 ;  /* 0x2000000eff147230 */ /* 0x000fc40000004100 */
[C---:B------:R-:W-:Y:S01]  /*97a0*/  FMUL.FTZ R70, R59.reuse, R56 ;  /* 0x000000383b467220 */ /* 0x040fe20000410000 */
[----:B------:R-:W-:Y:S02]  /*97b0*/  HADD2.F32 R21, -RZ, R15.H0_H0 ;  /* 0x2000000fff157230 */ /* 0x000fe40000004100 */
[-C--:B------:R-:W-:Y:S01]  /*97c0*/  FMUL.FTZ R59, R59, R28.reuse ;  /* 0x0000001c3b3b7220 */ /* 0x080fe20000410000 */
[----:B------:R-:W-:Y:S02]  /*97d0*/  HADD2.F32 R27, -RZ, R27.H1_H1 ;  /* 0x3000001bff1b7230 */ /* 0x000fe40000004100 */
[----:B------:R-:W-:Y:S01]  /*97e0*/  FFMA.FTZ R64, R20, R3, -R13 ;  /* 0x0000000314407223 */ /* 0x000fe2000001080d */
[----:B------:R-:W-:Y:S02]  /*97f0*/  HADD2.F32 R58, -RZ, R75.H0_H0 ;  /* 0x2000004bff3a7230 */ /* 0x000fe40000004100 */
[----:B------:R-:W-:Y:S01]  /*9800*/  FFMA.FTZ R70, R21, R28, -R70 ;  /* 0x0000001c15467223 */ /* 0x000fe20000010846 */
[----:B------:R-:W-:-:S02]  /*9810*/  HADD2.F32 R2, -RZ, R78.H0_H0 ;  /* 0x2000004eff027230 */ /* 0x000fc40000004100 */
[----:B------:R-:W-:Y:S01]  /*9820*/  FFMA.FTZ R59, R21, R56, R59 ;  /* 0x00000038153b7223 */ /* 0x000fe2000001003b */
[----:B------:R-:W-:Y:S02]  /*9830*/  HADD2.F32 R15, -RZ, R15.H1_H1 ;  /* 0x3000000fff0f7230 */ /* 0x000fe40000004100 */
[----:B------:R-:W-:Y:S01]  /*9840*/  FFMA.FTZ R20, R20, R57, R25 ;  /* 0x0000003914147223 */ /* 0x000fe20000010019 */
[----:B------:R-:W-:Y:S02]  /*9850*/  HADD2.F32 R24, -RZ, R24.H1_H1 ;  /* 0x30000018ff187230 */ /* 0x000fe40000004100 */
[C---:B------:R-:W-:Y:S01]  /*9860*/  FMUL.FTZ R74, R27.reuse, R58 ;  /* 0x0000003a1b4a7220 */ /* 0x040fe20000410000 */
[----:B------:R-:W-:Y:S01]  /*9870*/  FMUL.FTZ R28, R27, R2 ;  /* 0x000000021b1c7220 */ /* 0x000fe20000410000 */
[----:B------:R-:W-:Y:S02]  /*9880*/  HADD2.F32 R21, -RZ, R77.H0_H0 ;  /* 0x2000004dff157230 */ /* 0x000fe40000004100 */
[----:B------:R-:W-:-:S02]  /*9890*/  HADD2.F32 R26, -RZ, R26.H1_H1 ;  /* 0x3000001aff1a7230 */ /* 0x000fc40000004100 */
[C---:B------:R-:W-:Y:S01]  /*98a0*/  FFMA.FTZ R57, R15.reuse, R2, -R74 ;  /* 0x000000020f397223 */ /* 0x040fe2000001084a */
[----:B------:R-:W-:Y:S02]  /*98b0*/  HADD2.F32 R3, -RZ, R80.H0_H0 ;  /* 0x20000050ff037230 */ /* 0x000fe40000004100 */
[----:B------:R-:W-:Y:S01]  /*98c0*/  FFMA.FTZ R28, R15, R58, R28 ;  /* 0x0000003a0f1c7223 */ /* 0x000fe2000001001c */
[----:B------:R-:W-:Y:S02]  /*98d0*/  HADD2.F32 R25, -RZ, R76.H0_H0 ;  /* 0x2000004cff197230 */ /* 0x000fe40000004100 */
[C---:B------:R-:W-:Y:S01]  /*98e0*/  FMUL.FTZ R15, R24.reuse, R21 ;  /* 0x00000015180f7220 */ /* 0x040fe20000410000 */
[----:B------:R-:W-:Y:S02]  /*98f0*/  HADD2.F32 R13, -RZ, R79.H0_H0 ;  /* 0x2000004fff0d7230 */ /* 0x000fe40000004100 */
[----:B------:R-:W-:Y:S01]  /*9900*/  FMUL.FTZ R24, R24, R3 ;  /* 0x0000000318187220 */ /* 0x000fe20000410000 */
[----:B------:R-:W-:-:S02]  /*9910*/  HADD2.F32 R12, -RZ, R12.H1_H1 ;  /* 0x3000000cff0c7230 */ /* 0x000fc40000004100 */
[C---:B------:R-:W-:Y:S01]  /*9920*/  FMUL.FTZ R27, R26.reuse, R25 ;  /* 0x000000191a1b7220 */ /* 0x040fe20000410000 */
        /* <DEDUP_REMOVED lines=16> */
.L_x_3918:
[----:B------:R-:W-:Y:S05]  /*9a30*/  BSYNC B1 ;  /* 0x0000000000017941 */ /* 0x000fea0003800000 */
.L_x_3917:
[----:B------:R-:W-:Y:S01]  /*9a40*/  PRMT R58, R82, 0x5410, R83 ;  /* 0x00005410523a7816 */ /* 0x000fe20000000053 */
[----:B------:R-:W-:Y:S06]  /*9a50*/  @P0 BRA `(.L_x_3909) ;  /* 0x0000000400600947 */ /* 0x000fec0003800000 */
[----:B------:R-:W2:Y:S01]  /*9a60*/  LDL R67, [R1+0x458] ;  /* 0x0004580001437983 */ /* 0x000ea20000100800 */
[----:B------:R-:W-:Y:S01]  /*9a70*/  LOP3.LUT R3, R207, R62, R199, 0x1e, !PT ;  /* 0x0000003ecf037212 */ /* 0x000fe200078e1ec7 */
[--C-:B------:R-:W-:Y:S01]  /*9a80*/  HADD2.F32 R21, -RZ, R55.reuse.H1_H1 ;  /* 0x30000037ff157230 */ /* 0x100fe20000004100 */
[----:B------:R-:W-:Y:S01]  /*9a90*/  SHF.R.U64 R64, R8, 0x10, R9 ;  /* 0x0000001008407819 */ /* 0x000fe20000001209 */
[----:B------:R-:W-:Y:S01]  /*9aa0*/  HADD2.F32 R55, -RZ, R55.H0_H0 ;  /* 0x20000037ff377230 */ /* 0x000fe20000004100 */
[----:B------:R-:W-:Y:S01]  /*9ab0*/  SHF.R.U64 R63, R10, 0x10, R11 ;  /* 0x000000100a3f7819 */ /* 0x000fe2000000120b */
[----:B------:R-:W-:Y:S01]  /*9ac0*/  IMAD.IADD R3, R208, 0x1, R3 ;  /* 0x00000001d0037824 */ /* 0x000fe200078e0203 */
[----:B------:R-:W-:Y:S01]  /*9ad0*/  SHF.R.U32.HI R61, RZ, 0x10, R11 ;  /* 0x00000010ff3d7819 */ /* 0x000fe2000001160b */
[----:B------:R-:W-:Y:S01]  /*9ae0*/  HADD2.F32 R11, -RZ, R81.H1_H1 ;  /* 0x30000051ff0b7230 */ /* 0x000fe20000004100 */
[----:B------:R-:W-:Y:S01]  /*9af0*/  SHF.R.U32.HI R20, RZ, 0x10, R9 ;  /* 0x00000010ff147819 */ /* 0x000fe20000011609 */
[----:B------:R-:W-:Y:S01]  /*9b00*/  IMAD R3, R3, 0x2, R148 ;  /* 0x0000000203037824 */ /* 0x000fe200078e0294 */
[--C-:B------:R-:W-:Y:S01]  /*9b10*/  SHF.R.U32.HI R28, RZ, 0x10, R5.reuse ;  /* 0x00000010ff1c7819 */ /* 0x100fe20000011605 */
[----:B------:R-:W-:Y:S01]  /*9b20*/  HADD2.F32 R60, -RZ, R60.H0_H0 ;  /* 0x2000003cff3c7230 */ /* 0x000fe20000004100 */
[----:B------:R-:W-:Y:S01]  /*9b30*/  SHF.R.U64 R66, R4, 0x10, R5 ;  /* 0x0000001004427819 */ /* 0x000fe20000001205 */
[----:B------:R-:W-:Y:S01]  /*9b40*/  HADD2.F32 R20, -RZ, R20.H0_H0 ;  /* 0x20000014ff147230 */ /* 0x000fe20000004100 */
[----:B0-----:R-:W0:Y:S01]  /*9b50*/  LDS.128 R24, [R3+0x18400] ;  /* 0x0184000003187984 */ /* 0x001e220000000c00 */
[----:B------:R-:W-:-:S02]  /*9b60*/  SHF.R.U64 R65, R6, 0x10, R7 ;  /* 0x0000001006417819 */ /* 0x000fc40000001207 */
[----:B------:R-:W-:Y:S01]  /*9b70*/  SHF.R.U32.HI R62, RZ, 0x10, R7 ;  /* 0x00000010ff3e7819 */ /* 0x000fe20000011607 */
[--C-:B0-----:R-:W-:Y:S02]  /*9b80*/  HADD2.F32 R8, -RZ, R25.reuse.H0_H0 ;  /* 0x20000019ff087230 */ /* 0x101fe40000004100 */
[----:B------:R-:W-:Y:S02]  /*9b90*/  HADD2.F32 R25, -RZ, R25.H1_H1 ;  /* 0x30000019ff197230 */ /* 0x000fe40000004100 */
[----:B------:R-:W-:Y:S02]  /*9ba0*/  HADD2.F32 R7, -RZ, R24.H0_H0 ;  /* 0x20000018ff077230 */ /* 0x000fe40000004100 */
[C---:B------:R-:W-:Y:S01]  /*9bb0*/  FMUL.FTZ R57, R8.reuse, R21 ;  /* 0x0000001508397220 */ /* 0x040fe20000410000 */
[----:B------:R-:W-:Y:S01]  /*9bc0*/  FMUL.FTZ R59, R8, R11 ;  /* 0x0000000b083b7220 */ /* 0x000fe20000410000 */
[----:B------:R-:W-:Y:S02]  /*9bd0*/  HADD2.F32 R8, -RZ, R28.H0_H0 ;  /* 0x2000001cff087230 */ /* 0x000fe40000004100 */
[----:B------:R-:W-:Y:S01]  /*9be0*/  FMUL.FTZ R28, R25, R20 ;  /* 0x00000014191c7220 */ /* 0x000fe20000410000 */
[----:B------:R-:W-:-:S02]  /*9bf0*/  HADD2.F32 R9, -RZ, R26.H0_H0 ;  /* 0x2000001aff097230 */ /* 0x000fc40000004100 */
[--C-:B------:R-:W-:Y:S02]  /*9c00*/  HADD2.F32 R10, -RZ, R27.reuse.H0_H0 ;  /* 0x2000001bff0a7230 */ /* 0x100fe40000004100 */
[----:B------:R-:W-:Y:S02]  /*9c10*/  HADD2.F32 R27, -RZ, R27.H1_H1 ;  /* 0x3000001bff1b7230 */ /* 0x000fe40000004100 */
[----:B------:R-:W-:Y:S02]  /*9c20*/  HADD2.F32 R24, -RZ, R24.H1_H1 ;  /* 0x30000018ff187230 */ /* 0x000fe40000004100 */
[----:B------:R-:W-:Y:S01]  /*9c30*/  HADD2.F32 R26, -RZ, R26.H1_H1 ;  /* 0x3000001aff1a7230 */ /* 0x000fe20000004100 */
[----:B--2---:R-:W0:Y:S02]  /*9c40*/  LDS.128 R12, [R67+0x18400] ;  /* 0x01840000430c7984 */ /* 0x004e240000000c00 */
[--C-:B0-----:R-:W-:Y:S02]  /*9c50*/  HADD2.F32 R4, -RZ, R13.reuse.H0_H0 ;  /* 0x2000000dff047230 */ /* 0x101fe40000004100 */
[----:B------:R-:W-:-:S02]  /*9c60*/  HADD2.F32 R13, -RZ, R13.H1_H1 ;  /* 0x3000000dff0d7230 */ /* 0x000fc40000004100 */
[----:B------:R-:W-:Y:S02]  /*9c70*/  HADD2.F32 R2, -RZ, R12.H0_H0 ;  /* 0x2000000cff027230 */ /* 0x000fe40000004100 */
[C---:B------:R-:W-:Y:S01]  /*9c80*/  FFMA.FTZ R57, R4.reuse, R11, -R57 ;  /* 0x0000000b04397223 */ /* 0x040fe20000010839 */
[----:B------:R-:W-:Y:S01]  /*9c90*/  FFMA.FTZ R59, R4, R21, R59 ;  /* 0x00000015043b7223 */ /* 0x000fe2000001003b */
[-C--:B------:R-:W-:Y:S01]  /*9ca0*/  FMUL.FTZ R4, R25, R8.reuse ;  /* 0x0000000819047220 */ /* 0x080fe20000410000 */
[----:B------:R-:W-:Y:S01]  /*9cb0*/  FMUL.FTZ R11, R7, R55 ;  /* 0x00000037070b7220 */ /* 0x000fe20000410000 */
[----:B------:R-:W-:Y:S01]  /*9cc0*/  FFMA.FTZ R56, R13, R8, -R28 ;  /* 0x000000080d387223 */ /* 0x000fe2000001081c */
[----:B------:R-:W-:Y:S01]  /*9cd0*/  FMUL.FTZ R28, R7, R60 ;  /* 0x0000003c071c7220 */ /* 0x000fe20000410000 */
[----:B------:R-:W-:Y:S01]  /*9ce0*/  FFMA.FTZ R20, R13, R20, R4 ;  /* 0x000000140d147223 */ /* 0x000fe20000010004 */
[----:B------:R-:W-:Y:S02]  /*9cf0*/  HADD2.F32 R8, -RZ, R0.H0_H0 ;  /* 0x20000000ff087230 */ /* 0x000fe40000004100 */
[----:B------:R-:W-:Y:S01]  /*9d00*/  FFMA.FTZ R60, R2, R60, -R11 ;  /* 0x0000003c023c7223 */ /* 0x000fe2000001080b */
[----:B------:R-:W-:-:S02]  /*9d10*/  HADD2.F32 R4, -RZ, R58.H0_H0 ;  /* 0x2000003aff047230 */ /* 0x000fc40000004100 */
[----:B------:R-:W-:Y:S01]  /*9d20*/  FFMA.FTZ R28, R2, R55, R28 ;  /* 0x00000037021c7223 */ /* 0x000fe2000001001c */
[----:B------:R-:W-:Y:S02]  /*9d30*/  HADD2.F32 R7, -RZ, R58.H1_H1 ;  /* 0x3000003aff077230 */ /* 0x000fe40000004100 */
[C---:B------:R-:W-:Y:S01]  /*9d40*/  FMUL.FTZ R2, R9.reuse, R8 ;  /* 0x0000000809027220 */ /* 0x040fe20000410000 */
[----:B------:R-:W-:Y:S02]  /*9d50*/  HADD2.F32 R11, -RZ, R0.H1_H1 ;  /* 0x30000000ff0b7230 */ /* 0x000fe40000004100 */
[----:B------:R-:W-:Y:S01]  /*9d60*/  FMUL.FTZ R58, R9, R4 ;  /* 0x00000004093a7220 */ /* 0x000fe20000410000 */
[----:B------:R-:W-:Y:S02]  /*9d70*/  HADD2.F32 R5, -RZ, R14.H0_H0 ;  /* 0x2000000eff057230 */ /* 0x000fe40000004100 */
[----:B------:R-:W-:Y:S02]  /*9d80*/  HADD2.F32 R6, -RZ, R15.H0_H0 ;  /* 0x2000000fff067230 */ /* 0x000fe40000004100 */
[----:B------:R-:W-:Y:S01]  /*9d90*/  FMUL.FTZ R9, R10, R11 ;  /* 0x0000000b0a097220 */ /* 0x000fe20000410000 */
[----:B------:R-:W-:-:S02]  /*9da0*/  HADD2.F32 R0, -RZ, R62.H0_H0 ;  /* 0x2000003eff007230 */ /* 0x000fc40000004100 */
[-C--:B------:R-:W-:Y:S01]  /*9db0*/  FMUL.FTZ R62, R10, R7.reuse ;  /* 0x000000070a3e7220 */ /* 0x080fe20000410000 */
[C---:B------:R-:W-:Y:S01]  /*9dc0*/  FFMA.FTZ R21, R5.reuse, R4, -R2 ;  /* 0x0000000405157223 */ /* 0x040fe20000010802 */
[----:B------:R-:W-:Y:S02]  /*9dd0*/  HADD2.F32 R2, -RZ, R61.H0_H0 ;  /* 0x2000003dff027230 */ /* 0x000fe40000004100 */
[C---:B------:R-:W-:Y:S01]  /*9de0*/  FFMA.FTZ R4, R6.reuse, R7, -R9 ;  /* 0x0000000706047223 */ /* 0x040fe20000010809 */
[----:B------:R-:W-:Y:S01]  /*9df0*/  FFMA.FTZ R62, R6, R11, R62 ;  /* 0x0000000b063e7223 */ /* 0x000fe2000001003e */
[----:B------:R-:W-:Y:S01]  /*9e00*/  FFMA.FTZ R10, R5, R8, R58 ;  /* 0x00000008050a7223 */ /* 0x000fe2000001003a */
[----:B------:R-:W-:Y:S02]  /*9e10*/  HADD2.F32 R9, -RZ, R64.H0_H0 ;  /* 0x20000040ff097230 */ /* 0x000fe40000004100 */
[----:B------:R-:W-:Y:S01]  /*9e20*/  FMUL.FTZ R8, R27, R2 ;  /* 0x000000021b087220 */ /* 0x000fe20000410000 */
[----:B------:R-:W-:-:S02]  /*9e30*/  HADD2.F32 R11, -RZ, R63.H0_H0 ;  /* 0x2000003fff0b7230 */ /* 0x000fc40000004100 */
[----:B------:R-:W-:Y:S01]  /*9e40*/  FMUL.FTZ R6, R27, R0 ;  /* 0x000000001b067220 */ /* 0x000fe20000410000 */
[----:B------:R-:W-:Y:S02]  /*9e50*/  HADD2.F32 R5, -RZ, R66.H0_H0 ;  /* 0x20000042ff057230 */ /* 0x000fe40000004100 */
[----:B------:R-:W-:Y:S01]  /*9e60*/  FMUL.FTZ R13, R24, R9 ;  /* 0x00000009180d7220 */ /* 0x000fe20000410000 */
[----:B------:R-:W-:Y:S02]  /*9e70*/  HADD2.F32 R7, -RZ, R65.H0_H0 ;  /* 0x20000041ff077230 */ /* 0x000fe40000004100 */
[----:B------:R-:W-:Y:S01]  /*9e80*/  FMUL.FTZ R25, R26, R11 ;  /* 0x0000000b1a197220 */ /* 0x000fe20000410000 */
[----:B------:R-:W-:Y:S02]  /*9e90*/  HADD2.F32 R15, -RZ, R15.H1_H1 ;  /* 0x3000000fff0f7230 */ /* 0x000fe40000004100 */
[----:B------:R-:W-:Y:S01]  /*9ea0*/  FMUL.FTZ R24, R24, R5 ;  /* 0x0000000518187220 */ /* 0x000fe20000410000 */
[----:B------:R-:W-:-:S02]  /*9eb0*/  HADD2.F32 R12, -RZ, R12.H1_H1 ;  /* 0x3000000cff0c7230 */ /* 0x000fc40000004100 */
[----:B------:R-:W-:Y:S01]  /*9ec0*/  FMUL.FTZ R26, R26, R7 ;  /* 0x000000071a1a7220 */ /* 0x000fe20000410000 */
[----:B------:R-:W-:Y:S02]  /*9ed0*/  HADD2.F32 R14, -RZ, R14.H1_H1 ;  /* 0x3000000eff0e7230 */ /* 0x000fe40000004100 */
[C---:B------:R-:W-:Y:S01]  /*9ee0*/  FFMA.FTZ R27, R15.reuse, R0, -R8 ;  /* 0x000000000f1b7223 */ /* 0x040fe20000010808 */
[----:B------:R-:W-:Y:S01]  /*9ef0*/  FFMA.FTZ R55, R15, R2, R6 ;  /* 0x000000020f377223 */ /* 0x000fe20000010006 */
        /* <DEDUP_REMOVED lines=14> */
.L_x_3909:
[----:B------:R-:W-:Y:S05]  /*9fe0*/  BSYNC B0 ;  /* 0x0000000000007941 */ /* 0x000fea0003800000 */
.L_x_3895:
[----:B------:R-:W-:Y:S01]  /*9ff0*/  @!PT LDS RZ, [RZ] ;  /* 0x00000000fffff984 */ /* 0x000fe20000000800 */
[----:B------:R-:W-:Y:S01]  /*a000*/  @!PT LDS RZ, [RZ] ;  /* 0x00000000fffff984 */ /* 0x000fe20000000800 */
[----:B------:R-:W-:Y:S01]  /*a010*/  @!PT LDS RZ, [RZ] ;  /* 0x00000000fffff984 */ /* 0x000fe20000000800 */
[----:B------:R-:W-:Y:S01]  /*a020*/  @!PT LDS RZ, [RZ] ;  /* 0x00000000fffff984 */ /* 0x000fe20000000800 */
[----:B------:R3:W-:Y:S06]  /*a030*/  MEMBAR.ALL.CTA ;  /* 0x0000000000007992 */ /* 0x0007ec0000008000 */
[----:B---3--:R-:W3:Y:S01]  /*a040*/  FENCE.VIEW.ASYNC.S ;  /* 0x00000000000073c6 */ /* 0x008ee20000000000 */
[----:B------:R-:W-:Y:S05]  /*a050*/  WARPSYNC.ALL ;  /* 0x0000000000007948 */ /* 0x000fea0003800000 */
[----:B---3--:R-:W-:Y:S06]  /*a060*/  BAR.SYNC.DEFER_BLOCKING 0xd, 0x100 ;  /* 0x0344000000007b1d */ /* 0x008fec0000010000 */
.L_x_3892:
[----:B-----5:R-:W3:Y:S01]  /*a070*/  S2R R2, SR_TID.X ;  /* 0x0000000000027919 */ /* 0x020ee20000002100 */
[----:B-1----:R-:W-:Y:S01]  /*a080*/  IMAD.U32 R8, RZ, RZ, UR37 ;  /* 0x00000025ff087e24 */ /* 0x002fe2000f8e00ff */
[----:B------:R-:W-:Y:S05]  /*a090*/  WARPSYNC.ALL ;  /* 0x0000000000007948 */ /* 0x000fea0003800000 */
[----:B0-----:R-:W0:Y:S01]  /*a0a0*/  S2R R3, SR_SWINHI ;  /* 0x0000000000037919 */ /* 0x001e220000002f00 */
[----:B--2---:R-:W-:Y:S01]  /*a0b0*/  IMAD.U32 R0, RZ, RZ, UR37 ;  /* 0x00000025ff007e24 */ /* 0x004fe2000f8e00ff */
[----:B------:R-:W-:-:S04]  /*a0c0*/  IADD3 R8, P1, R8, 0x28, RZ ;  /* 0x0000002808087810 */ /* 0x000fc80007f3e0ff */
[----:B------:R-:W-:Y:S01]  /*a0d0*/  IADD3 R0, P0, R0, 0x200, RZ ;  /* 0x0000020000007810 */ /* 0x000fe20007f1e0ff */
[----:B------:R-:W-:Y:S01]  /*a0e0*/  IMAD.X R9, RZ, RZ, UR36, P1 ;  /* 0x00000024ff097e24 */ /* 0x000fe200088e06ff */
[----:B---3--:R-:W-:-:S05]  /*a0f0*/  SHF.R.U32.HI R2, RZ, 0x7, R2 ;  /* 0x00000007ff027819 */ /* 0x008fca0000011602 */
[----:B------:R-:W-:Y:S01]  /*a100*/  VIADD R2, R2, 0x8 ;  /* 0x0000000802027836 */ /* 0x000fe20000000000 */
[----:B------:R-:W-:Y:S02]  /*a110*/  MOV R148, R148 ;  /* 0x0000009400947202 */ /* 0x000fe40000000f00 */
[----:B0-----:R-:W-:Y:S02]  /*a120*/  MOV R149, R3 ;  /* 0x0000000300957202 */ /* 0x001fe40000000f00 */
[----:B------:R-:W-:Y:S01]  /*a130*/  IADD3.X R3, RZ, UR36, RZ, P0, !PT ;  /* 0x00000024ff037c10 */ /* 0x000fe200087fe4ff */
[----:B------:R-:W-:Y:S01]  /*a140*/  IMAD.MOV.U32 R4, RZ, RZ, R35 ;  /* 0x000000ffff047224 */ /* 0x000fe200078e0023 */
[----:B------:R-:W-:Y:S01]  /*a150*/  UIADD3 UR4, UP0, UR37, 0x400, URZ ;  /* 0x0000040025047890 */ /* 0x000fe2000ff1e03f */
[----:B------:R-:W-:Y:S01]  /*a160*/  IMAD.MOV.U32 R5, RZ, RZ, R34 ;  /* 0x000000ffff057224 */ /* 0x000fe200078e0022 */
[----:B------:R0:W-:Y:S01]  /*a170*/  BAR.SYNC.DEFER_BLOCKING R2, 0x100 ;  /* 0x000400020000751d */ /* 0x0001e20000010000 */
[----:B------:R-:W-:Y:S01]  /*a180*/  IMAD.MOV.U32 R6, RZ, RZ, R39 ;  /* 0x000000ffff067224 */ /* 0x000fe200078e0027 */
[----:B------:R-:W-:Y:S01]  /*a190*/  UIADD3.X UR5, URZ, UR36, URZ, UP0, !UPT ;  /* 0x000000243f057290 */ /* 0x000fe200087fe43f */
[----:B------:R-:W-:Y:S01]  /*a1a0*/  IMAD.MOV.U32 R7, RZ, RZ, R54 ;  /* 0x000000ffff077224 */ /* 0x000fe200078e0036 */
[----:B------:R-:W-:Y:S01]  /*a1b0*/  MOV R150, UR40 ;  /* 0x0000002800967c02 */ /* 0x000fe20008000f00 */
[----:B------:R-:W-:-:S02]  /*a1c0*/  IMAD.MOV.U32 R10, RZ, RZ, R37 ;  /* 0x000000ffff0a7224 */ /* 0x000fc400078e0025 */
[----:B------:R-:W-:Y:S01]  /*a1d0*/  IMAD.MOV.U32 R11, RZ, RZ, R52 ;  /* 0x000000ffff0b7224 */ /* 0x000fe200078e0034 */
[----:B------:R1:W-:Y:S01]  /*a1e0*/  STL.128 [R1+0x170], R4 ;  /* 0x0001700401007387 */ /* 0x0003e20000100c00 */
[----:B0-----:R-:W-:Y:S02]  /*a1f0*/  IMAD.U32 R2, RZ, RZ, UR4 ;  /* 0x00000004ff027e24 */ /* 0x001fe4000f8e00ff */
[----:B------:R-:W-:Y:S01]  /*a200*/  IMAD.U32 R151, RZ, RZ, UR42 ;  /* 0x0000002aff977e24 */ /* 0x000fe2000f8e00ff */
[----:B------:R-:W-:Y:S04]  /*a210*/  STL.128 [R1+0x190], R8 ;  /* 0x0001900801007387 */ /* 0x000fe80000100c00 */
[----:B------:R-:W-:Y:S01]  /*a220*/  STL.128 [R1+0x180], R148 ;  /* 0x0001809401007387 */ /* 0x000fe20000100c00 */
[----:B-1----:R-:W-:-:S02]  /*a230*/  IMAD.MOV.U32 R4, RZ, RZ, R50 ;  /* 0x000000ffff047224 */ /* 0x002fc400078e0032 */
        /* <DEDUP_REMOVED lines=12> */
[----:B------:R-:W-:Y:S02]  /*a300*/  IMAD.MOV.U32 R7, RZ, RZ, R47 ;  /* 0x000000ffff077224 */ /* 0x000fe400078e002f */
[----:B------:R-:W-:-:S02]  /*a310*/  IMAD.U32 R0, RZ, RZ, UR39 ;  /* 0x00000027ff007e24 */ /* 0x000fc4000f8e00ff */
[----:B------:R-:W-:Y:S01]  /*a320*/  IMAD.U32 R3, RZ, RZ, UR41 ;  /* 0x00000029ff037e24 */ /* 0x000fe2000f8e00ff */
[----:B------:R0:W-:Y:S02]  /*a330*/  STL.128 [R1+0x1d0], R4 ;  /* 0x0001d00401007387 */ /* 0x0001e40000100c00 */
[----:B0-----:R-:W-:Y:S02]  /*a340*/  IMAD.MOV.U32 R4, RZ, RZ, R45 ;  /* 0x000000ffff047224 */ /* 0x001fe400078e002d */
[----:B------:R-:W-:Y:S02]  /*a350*/  IMAD.MOV.U32 R5, RZ, RZ, R44 ;  /* 0x000000ffff057224 */ /* 0x000fe400078e002c */
[----:B------:R-:W-:Y:S02]  /*a360*/  IMAD.MOV.U32 R6, RZ, RZ, R17 ;  /* 0x000000ffff067224 */ /* 0x000fe400078e0011 */
[----:B------:R-:W-:Y:S02]  /*a370*/  IMAD.MOV.U32 R7, RZ, RZ, R16 ;  /* 0x000000ffff077224 */ /* 0x000fe400078e0010 */
[----:B------:R-:W-:-:S02]  /*a380*/  IMAD.MOV.U32 R16, RZ, RZ, R31 ;  /* 0x000000ffff107224 */ /* 0x000fc400078e001f */
[----:B------:R-:W-:Y:S01]  /*a390*/  IMAD.MOV.U32 R17, RZ, RZ, R46 ;  /* 0x000000ffff117224 */ /* 0x000fe200078e002e */
[----:B------:R0:W-:Y:S04]  /*a3a0*/  STL.128 [R1+0x1e0], R4 ;  /* 0x0001e00401007387 */ /* 0x0001e80000100c00 */
[----:B------:R-:W-:Y:S01]  /*a3b0*/  STL.128 [R1+0x160], R16 ;  /* 0x0001601001007387 */ /* 0x000fe20000100c00 */
[----:B0-----:R-:W-:Y:S02]  /*a3c0*/  IMAD.MOV.U32 R6, RZ, RZ, R32 ;  /* 0x000000ffff067224 */ /* 0x001fe400078e0020 */
[----:B------:R-:W-:Y:S02]  /*a3d0*/  IMAD.MOV.U32 R7, RZ, RZ, R41 ;  /* 0x000000ffff077224 */ /* 0x000fe400078e0029 */
[----:B------:R-:W-:-:S02]  /*a3e0*/  IMAD.MOV.U32 R4, RZ, RZ, R0 ;  /* 0x000000ffff047224 */ /* 0x000fc400078e0000 */
[----:B------:R-:W-:Y:S02]  /*a3f0*/  IMAD.MOV.U32 R5, RZ, RZ, R3 ;  /* 0x000000ffff057224 */ /* 0x000fe400078e0003 */
[----:B------:R-:W-:Y:S01]  /*a400*/  IMAD.U32 R3, RZ, RZ, UR5 ;  /* 0x00000005ff037e24 */ /* 0x000fe2000f8e00ff */
[----:B------:R-:W-:Y:S01]  /*a410*/  UIADD3 UR5, UR37, 0x150, URZ ;  /* 0x0000015025057890 */ /* 0x000fe2000fffe03f */
[----:B------:R-:W-:Y:S01]  /*a420*/  VIADD R0, R172, 0xffffffff ;  /* 0xffffffffac007836 */ /* 0x000fe20000000000 */
[----:B------:R0:W-:Y:S02]  /*a430*/  STL.128 [R1+0x150], R4 ;  /* 0x0001500401007387 */ /* 0x0001e40000100c00 */
[----:B0-----:R-:W-:Y:S02]  /*a440*/  IMAD.MOV.U32 R6, RZ, RZ, R29 ;  /* 0x000000ffff067224 */ /* 0x001fe400078e001d */
[----:B------:R-:W-:Y:S02]  /*a450*/  IMAD.MOV.U32 R7, RZ, RZ, R42 ;  /* 0x000000ffff077224 */ /* 0x000fe400078e002a */
[----:B------:R-:W-:-:S02]  /*a460*/  IMAD.MOV.U32 R4, RZ, RZ, R2 ;  /* 0x000000ffff047224 */ /* 0x000fc400078e0002 */
[----:B------:R-:W-:-:S05]  /*a470*/  IMAD.MOV.U32 R5, RZ, RZ, R3 ;  /* 0x000000ffff057224 */ /* 0x000fca00078e0003 */
[----:B------:R0:W-:Y:S02]  /*a480*/  STL.128 [R1+0x1b0], R4 ;  /* 0x0001b00401007387 */ /* 0x0001e40000100c00 */
[----:B0-----:R-:W-:Y:S05]  /*a490*/  CALL.REL.NOINC `($_ZN7cutlass13device_kernelIN5flash11enable_sm90INS1_16FlashAttnFwdSm90INS1_25CollectiveMainloopFwdSm90ILi2EN4cute5tupleIJNS5_1CILi1EEES8_S8_EEENS6_IJNS7_ILi128EEENS7_ILi96EEENS7_ILi64EEEEEELi256ENS_6half_tEfNS_4arch4Sm90ELb0ELb1ELb0ELb1ELb1ELb1ELb1ELb1ELb0ELb1ELb0ELb0EEENS1_21CollectiveEpilogueFwdINS6_IJSA_NS7_ILi256EEESB_EEES9_SE_SG_Li256ELb1ELb1ELb0ELb0EEENS1_36VarlenDynamicPersistentTileSchedulerILi128ELi96ELi256ELi128ELb0ELb1ELb1ELb1ELb0ELb1EEEEEEEEEvNT_6ParamsE$_ZZN5flash25CollectiveMainloopFwdSm90ILi2EN4cute5tupleIJNS1_1CILi1EEES4_S4_EEENS2_IJNS3_ILi128EEENS3_ILi96EEENS3_ILi64EEEEEELi256EN7cutlass6half_tEfNSA_4arch4Sm90ELb0ELb1ELb0ELb1ELb1ELb1ELb1ELb1ELb0ELb1ELb0ELb0EE3mmaINS_16FlashAttnFwdSm90ISE_NS_21CollectiveEpilogueFwdINS2_IJS6_NS3_ILi256EEES7_EEES5_SB_SD_Li256ELb1ELb1ELb0ELb0EEENS_36VarlenDynamicPersistentTileSchedulerILi128ELi96ELi256ELi128ELb0ELb1ELb1ELb1ELb0ELb1EEEE13SharedStorageENS1_6TensorINS1_11ArrayEngineIfLm128EEENS1_6LayoutINS2_IJNS2_IJNS3_ILi2EEEST_NS3_ILi32EEEEEES4_S4_EEENS2_IJNS2_IJS4_ST_NS3_ILi4EEEEEENS3_ILi0EEESZ_EEEEEEENS_7SoftmaxILi2ELi0EEEEEbRKNSE_6ParamsENSA_13PipelineAsyncILi2EEES19_RNSA_13PipelineStateILj2EEERT0_RT1_iRiRKNS_16SeqlenInfoQKNewKILb1ELb1EEENS2_IJiiiiEEERT_ENKUliT_T0_T1_E_clIZSF_ISO_S12_S14_EbS17_S19_S19_S1C_S1E_S1G_iS1H_S1L_S1M_S1O_EUlRS1P_iE0_NS3_ILb1EEES1W_EEDaiS1P_S1Q_S1R_) ;  /* 0x00000318006c7944 */ /* 0x001fea0003c00000 */
[----:B------:R-:W2:Y:S01]  /*a4a0*/  LDL R2, [R1+0x50] ;  /* 0x0000500001027983 */ /* 0x000ea20000100800 */
[----:B------:R-:W0:Y:S08]  /*a4b0*/  LDC R0, c[0x0][0x448] ;  /* 0x00011200ff007b82 */ /* 0x000e300000000800 */
[----:B------:R-:W1:Y:S01]  /*a4c0*/  LDC.64 R6, c[0x0][0xad8] ;  /* 0x0002b600ff067b82 */ /* 0x000e620000000a00 */
[----:B0-----:R-:W-:-:S13]  /*a4d0*/  ISETP.NE.AND P0, PT, R0, 0x1, PT ;  /* 0x000000010000780c */ /* 0x001fda0003f05270 */
[----:B------:R-:W0:Y:S08]  /*a4e0*/  @P0 LDC R3, c[0x0][0x44c] ;  /* 0x00011300ff030b82 */ /* 0x000e300000000800 */
[----:B------:R-:W3:Y:S01]  /*a4f0*/  @P0 LDC R4, c[0x0][0x450] ;  /* 0x00011400ff040b82 */ /* 0x000ee20000000800 */
[----:B--2---:R-:W-:-:S04]  /*a500*/  IMAD.SHL.U32 R2, R2, 0x80, RZ ;  /* 0x0000008002027824 */ /* 0x004fc800078e00ff */
[----:B0-----:R-:W-:-:S04]  /*a510*/  @P0 IMAD.HI.U32 R3, R2, R3, RZ ;  /* 0x0000000302030227 */ /* 0x001fc800078e00ff */
[----:B------:R-:W-:Y:S01]  /*a520*/  IMAD.MOV.U32 R0, RZ, RZ, R2 ;  /* 0x000000ffff007224 */ /* 0x000fe200078e0002 */
[----:B---3--:R-:W-:Y:S02]  /*a530*/  @P0 SHF.R.U32.HI R0, RZ, R4, R3 ;  /* 0x00000004ff000219 */ /* 0x008fe40000011603 */
[----:B-1----:R-:W-:-:S03]  /*a540*/  ISETP.GE.AND P0, PT, R7, 0x1, PT ;  /* 0x000000010700780c */ /* 0x002fc60003f06270 */
[----:B------:R-:W-:Y:S02]  /*a550*/  IMAD.IADD R173, R173, 0x1, R0 ;  /* 0x00000001adad7824 */ /* 0x000fe400078e0200 */
[----:B------:R-:W-:Y:S02]  /*a560*/  VIADD R0, R172, 0xfffffffe ;  /* 0xfffffffeac007836 */ /* 0x000fe40000000000 */
[----:B------:R-:W-:-:S06]  /*a570*/  IMAD.IADD R6, R173, 0x1, R6 ;  /* 0x00000001ad067824 */ /* 0x000fcc00078e0206 */
[----:B------:R-:W-:Y:S05]  /*a580*/  @!P0 BRA `(.L_x_3919) ;  /* 0x0000000000488947 */ /* 0x000fea0003800000 */
        /* <DEDUP_REMOVED lines=11> */
.L_x_3921:
[----:B------:R-:W-:-:S13]  /*a640*/  ISETP.NE.AND P0, PT, R7, 0x1, PT ;  /* 0x000000010700780c */ /* 0x000fda0003f05270 */
[----:B------:R-:W0:Y:S02]  /*a650*/  @P0 LDC.64 R4, c[0x0][0xae0] ;  /* 0x0002b800ff040b82 */ /* 0x000e240000000a00 */
[----:B0-----:R-:W-:-:S05]  /*a660*/  @P0 IMAD.HI.U32 R4, R3, R4, RZ ;  /* 0x0000000403040227 */ /* 0x001fca00078e00ff */
[----:B------:R-:W-:-:S07]  /*a670*/  @P0 SHF.R.U32.HI R3, RZ, R5, R4 ;  /* 0x00000005ff030219 */ /* 0x000fce0000011604 */
.L_x_3922:
[----:B------:R-:W-:Y:S05]  /*a680*/  BSYNC B0 ;  /* 0x0000000000007941 */ /* 0x000fea0003800000 */
.L_x_3920:
[----:B------:R-:W-:-:S05]  /*a690*/  IMAD R3, R3, R7, R7 ;  /* 0x0000000703037224 */ /* 0x000fca00078e0207 */
[----:B------:R-:W-:-:S07]  /*a6a0*/  VIMNMX R6, R6, R3, PT ;  /* 0x0000000306067248 */ /* 0x000fce0003fe0100 */
.L_x_3919:
[----:B------:R-:W-:-:S05]  /*a6b0*/  IMAD.HI R6, R6, 0x2aaaaaab, RZ ;  /* 0x2aaaaaab06067827 */ /* 0x000fca00078e02ff */
[----:B------:R-:W-:-:S04]  /*a6c0*/  SHF.R.U32.HI R3, RZ, 0x1f, R6 ;  /* 0x0000001fff037819 */ /* 0x000fc80000011606 */
[----:B------:R-:W-:-:S04]  /*a6d0*/  LEA.HI.SX32 R3, R6, R3, 0x1c ;  /* 0x0000000306037211 */ /* 0x000fc800078fe2ff */
[----:B------:R-:W-:-:S04]  /*a6e0*/  VIMNMX R3, R196, R3, !PT ;  /* 0x00000003c4037248 */ /* 0x000fc80007fe0100 */
[----:B------:R-:W-:-:S13]  /*a6f0*/  ISETP.GE.AND P0, PT, R0, R3, PT ;  /* 0x000000030000720c */ /* 0x000fda0003f06270 */
[----:B------:R-:W-:Y:S05]  /*a700*/  @!P0 BRA `(.L_x_3923) ;  /* 0x000000ac00148947 */ /* 0x000fea0003800000 */
.L_x_3952:
[----:B------:R-:W2:Y:S04]  /*a710*/  LDL R4, [R1+0x1f0] ;  /* 0x0001f00001047983 */ /* 0x000ea80000100800 */
[----:B0-----:R-:W3:Y:S01]  /*a720*/  LDL R2, [R1+0x1f8] ;  /* 0x0001f80001027983 */ /* 0x001ee20000100800 */
[----:B--2---:R-:W-:-:S05]  /*a730*/  VIADD R4, R4, 0x1 ;  /* 0x0000000104047836 */ /* 0x004fca0000000000 */
[----:B------:R-:W-:-:S13]  /*a740*/  ISETP.NE.AND P0, PT, R4, 0x2, PT ;  /* 0x000000020400780c */ /* 0x000fda0003f05270 */
[----:B------:R0:W5:Y:S04]  /*a750*/  @P0 LDL R6, [R1+0x1f4] ;  /* 0x0001f40001060983 */ /* 0x0001680000100800 */
[----:B------:R-:W2:Y:S01]  /*a760*/  @!P0 LDL R5, [R1+0x1f4] ;  /* 0x0001f40001058983 */ /* 0x000ea20000100800 */
[----:B---3--:R-:W-:-:S03]  /*a770*/  VIADD R2, R2, 0x1 ;  /* 0x0000000102027836 */ /* 0x008fc60000000000 */
[----:B------:R1:W-:Y:S04]  /*a780*/  STL [R1+0x1f0], R4 ;  /* 0x0001f00401007387 */ /* 0x0003e80000100800 */
[----:B------:R0:W-:Y:S04]  /*a790*/  STL [R1+0x1f8], R2 ;  /* 0x0001f80201007387 */ /* 0x0001e80000100800 */
[----:B------:R0:W-:Y:S01]  /*a7a0*/  @!P0 STL [R1+0x1f0], RZ ;  /* 0x0001f0ff01008387 */ /* 0x0001e20000100800 */
[----:B--2---:R-:W-:-:S05]  /*a7b0*/  @!P0 LOP3.LUT R6, R5, 0x1, RZ, 0x3c, !PT ;  /* 0x0000000105068812 */ /* 0x004fca00078e3cff */
[----:B------:R0:W-:Y:S04]  /*a7c0*/  @!P0 STL [R1+0x1f4], R6 ;  /* 0x0001f40601008387 */ /* 0x0001e80000100800 */
[----:B------:R-:W2:Y:S01]  /*a7d0*/  LD.E R5, desc[UR44][R18.64] ;  /* 0x0000002c12057980 */ /* 0x000ea2000c101900 */
[----:B------:R-:W-:Y:S05]  /*a7e0*/  YIELD ;  /* 0x0000000000007946 */ /* 0x000fea0003800000 */
[----:B------:R-:W-:Y:S01]  /*a7f0*/  BSSY B0, `(.L_x_3924) ;  /* 0x0000006000007945 */ /* 0x000fe20003800000 */
[----:B-1----:R-:W-:Y:S01]  /*a800*/  @!P0 IMAD.MOV.U32 R4, RZ, RZ, RZ ;  /* 0x000000ffff048224 */ /* 0x002fe200078e00ff */
[----:B--2---:R-:W-:-:S04]  /*a810*/  LOP3.LUT R5, R5, 0x1, RZ, 0xfc, !PT ;  /* 0x0000000105057812 */ /* 0x004fc800078efcff */
[----:B------:R-:W-:-:S13]  /*a820*/  ISETP.NE.AND P1, PT, R5, 0x3, PT ;  /* 0x000000030500780c */ /* 0x000fda0003f25270 */
[----:B0-----:R-:W-:Y:S05]  /*a830*/  @!P1 BRA `(.L_x_3925) ;  /* 0x0000000000049947 */ /* 0x001fea0003800000 */
[----:B------:R-:W-:Y:S01]  /*a840*/  BPT.TRAP 0x1 ;  /* 0x000000040000795c */ /* 0x000fe20000300000 */
.L_x_3925:
[----:B------:R-:W-:Y:S05]  /*a850*/  BSYNC B0 ;  /* 0x0000000000007941 */ /* 0x000fea0003800000 */
.L_x_3924:
[----:B------:R-:W2:Y:S01]  /*a860*/  LD.E.64 R8, desc[UR44][R18.64+0x18] ;  /* 0x0000182c12087980 */ /* 0x000ea2000c101b00 */
[----:B-----5:R-:W-:Y:S02]  /*a870*/  SHF.L.U32 R5, R6, 0x1f, RZ ;  /* 0x0000001f06057819 */ /* 0x020fe400000006ff */
[----:B--2---:R-:W-:-:S05]  /*a880*/  MOV R9, R8 ;  /* 0x0000000800097202 */ /* 0x004fca0000000f00 */
[----:B------:R-:W-:-:S04]  /*a890*/  IMAD R4, R4, 0x8, R9 ;  /* 0x0000000804047824 */ /* 0x000fc800078e0209 */
[----:B------:R0:W1:Y:S01]  /*a8a0*/  SYNCS.PHASECHK.TRANS64.TRYWAIT P0, [R4+URZ], R5 ;  /* 0x00000005040075a7 */ /* 0x000062000800017f */
[----:B------:R-:W2:Y:S04]  /*a8b0*/  LD.E R2, desc[UR44][R18.64] ;  /* 0x0000002c12027980 */ /* 0x000ea8000c101900 */
[----:B------:R0:W5:Y:S01]  /*a8c0*/  LDL.64 R6, [R1+0x1f0] ;  /* 0x0001f00001067983 */ /* 0x0001620000100a00 */
[----:B------:R-:W-:Y:S01]  /*a8d0*/  BSSY B0, `(.L_x_3926) ;  /* 0x0000005000007945 */ /* 0x000fe20003800000 */
[----:B--2---:R-:W-:-:S04]  /*a8e0*/  LOP3.LUT R2, R2, 0x1, RZ, 0xfc, !PT ;  /* 0x0000000102027812 */ /* 0x004fc800078efcff */
[----:B------:R-:W-:-:S13]  /*a8f0*/  ISETP.NE.AND P1, PT, R2, 0x3, PT ;  /* 0x000000030200780c */ /* 0x000fda0003f25270 */
[----:B01----:R-:W-:Y:S05]  /*a900*/  @!P1 BRA `(.L_x_3927) ;  /* 0x0000000000049947 */ /* 0x003fea0003800000 */
[----:B------:R-:W-:Y:S01]  /*a910*/  BPT.TRAP 0x1 ;  /* 0x000000040000795c */ /* 0x000fe20000300000 */
.L_x_3927:
[----:B------:R-:W-:Y:S05]  /*a920*/  BSYNC B0 ;  /* 0x0000000000007941 */ /* 0x000fea0003800000 */
.L_x_3926:
[----:B------:R-:W-:Y:S04]  /*a930*/  BSSY B0, `(.L_x_3928) ;  /* 0x0000008000007945 */ /* 0x000fe80003800000 */
[----:B------:R-:W-:Y:S05]  /*a940*/  @P0 BRA `(.L_x_3929) ;  /* 0x0000000000180947 */ /* 0x000fea0003800000 */
[----:B------:R-:W2:Y:S01]  /*a950*/  LD.E.64 R4, desc[UR44][R18.64+0x18] ;  /* 0x0000182c12047980 */ /* 0x000ea2000c101b00 */
[----:B-----5:R-:W-:Y:S02]  /*a960*/  SHF.L.U32 R7, R7, 0x1f, RZ ;  /* 0x0000001f07077819 */ /* 0x020fe400000006ff */
[----:B--2---:R-:W-:-:S05]  /*a970*/  MOV R5, R4 ;  /* 0x0000000400057202 */ /* 0x004fca0000000f00 */
[----:B------:R-:W-:-:S04]  /*a980*/  IMAD R2, R6, 0x8, R5 ;  /* 0x0000000806027824 */ /* 0x000fc800078e0205 */
[----:B------:R-:W0:Y:S02]  /*a990*/  SYNCS.PHASECHK.TRANS64.TRYWAIT P0, [R2+URZ], R7 ;  /* 0x00000007020075a7 */ /* 0x000e24000800017f */
[----:B0-----:R-:W-:Y:S05]  /*a9a0*/  @!P0 BRA `(.L_x_3930) ;  /* 0x000002c400a88947 */ /* 0x001fea0003800000 */
.L_x_3929:
[----:B------:R-:W-:Y:S05]  /*a9b0*/  BSYNC B0 ;  /* 0x0000000000007941 */ /* 0x000fea0003800000 */
.L_x_3928:
[----:B------:R-:W2:Y:S04]  /*a9c0*/  LDL R15, [R1+0x1f0] ;  /* 0x0001f000010f7983 */ /* 0x000ea80000100800 */
[----:B------:R-:W2:Y:S01]  /*a9d0*/  LDL.64 R4, [R1+0x80] ;  /* 0x0000800001047983 */ /* 0x000ea20000100a00 */
[----:B------:R-:W-:Y:S05]  /*a9e0*/  WARPSYNC.ALL ;  /* 0x0000000000007948 */ /* 0x000fea0003800000 */
[----:B------:R1:W-:Y:S04]  /*a9f0*/  STL [R1+0x60], RZ ;  /* 0x000060ff01007387 */ /* 0x0003e80000100800 */
[----:B0----5:R-:W3:Y:S01]  /*aa00*/  LD.E.64 R6, desc[UR44][R18.64+0x78] ;  /* 0x0000782c12067980 */ /* 0x021ee2000c101b00 */
[----:B------:R-:W-:-:S05]  /*aa10*/  IMAD.MOV.U32 R2, RZ, RZ, 0x1 ;  /* 0x00000001ff027424 */ /* 0x000fca00078e00ff */
[----:B------:R1:W-:Y:S04]  /*aa20*/  STL [R1+0x60], R2 ;  /* 0x0000600201007387 */ /* 0x0003e80000100800 */
[----:B------:R-:W4:Y:S04]  /*aa30*/  LD.E.64 R8, desc[UR44][R18.64+0x78] ;  /* 0x0000782c12087980 */ /* 0x000f28000c101b00 */
[----:B------:R1:W-:Y:S04]  /*aa40*/  STL [R1+0x60], R2 ;  /* 0x0000600201007387 */ /* 0x0003e80000100800 */
[----:B------:R-:W4:Y:S01]  /*aa50*/  LD.E.64 R10, desc[UR44][R18.64+0x78] ;  /* 0x0000782c120a7980 */ /* 0x000f22000c101b00 */
[----:B--2---:R-:W-:Y:S01]  /*aa60*/  IMAD R4, R15, 0x300, R4 ;  /* 0x000003000f047824 */ /* 0x004fe200078e0204 */
[----:B------:R-:W-:-:S02]  /*aa70*/  R2UR UR7, R5 ;  /* 0x00000000050772ca */ /* 0x000fc400000e0000 */
[----:B------:R1:W-:Y:S02]  /*aa80*/  STL [R1+0x60], R2 ;  /* 0x0000600201007387 */ /* 0x0003e40000100800 */
[----:B------:R-:W-:Y:S02]  /*aa90*/  R2UR UR6, R4 ;  /* 0x00000000040672ca */ /* 0x000fe400000e0000 */
[----:B------:R-:W2:Y:S01]  /*aaa0*/  LD.E.64 R12, desc[UR44][R18.64+0x78] ;  /* 0x0000782c120c7980 */ /* 0x000ea2000c101b00 */
[----:B------:R-:W-:-:S03]  /*aab0*/  WARPGROUP.ARRIVE ;  /* 0x00000000000079c5 */ /* 0x000fc60000000000 */
[----:B------:R1:W-:Y:S04]  /*aac0*/  STL [R1+0x60], R2 ;  /* 0x0000600201007387 */ /* 0x0003e80000100800 */
[----:B------:R1:W5:Y:S01]  /*aad0*/  LDL.64 R14, [R1+0x1f0] ;  /* 0x0001f000010e7983 */ /* 0x0003620000100a00 */
[----:B---3--:R-:W-:Y:S02]  /*aae0*/  R2UR UR4, R6 ;  /* 0x00000000060472ca */ /* 0x008fe400000e0000 */
[----:B------:R-:W-:-:S13]  /*aaf0*/  R2UR UR5, R7 ;  /* 0x00000000070572ca */ /* 0x000fda00000e0000 */
[----:B------:R-:W-:Y:S01]  /*ab00*/  HGMMA.64x96x16.F32 R24, gdesc[UR4], RZ, !UPT, gsb0 ;  /* 0x01600000041879f0 */ /* 0x000fe2000c0008ff */
[----:B----4-:R-:W-:Y:S01]  /*ab10*/  VIADD R8, R8, 0x2 ;  /* 0x0000000208087836 */ /* 0x010fe20000000000 */
[----:B------:R-:W-:Y:S01]  /*ab20*/  MOV R7, R5 ;  /* 0x0000000500077202 */ /* 0x000fe20000000f00 */
[----:B------:R-:W-:Y:S01]  /*ab30*/  VIADD R6, R4, 0x2 ;  /* 0x0000000204067836 */ /* 0x000fe20000000000 */
[----:B------:R-:W-:Y:S02]  /*ab40*/  R2UR UR5, R9 ;  /* 0x00000000090572ca */ /* 0x000fe400000e0000 */
[----:B------:R-:W-:Y:S02]  /*ab50*/  R2UR UR7, R7 ;  /* 0x00000000070772ca */ /* 0x000fe400000e0000 */
[----:B------:R-:W-:Y:S02]  /*ab60*/  R2UR UR6, R6 ;  /* 0x00000000060672ca */ /* 0x000fe400000e0000 */
[----:B------:R-:W-:Y:S01]  /*ab70*/  R2UR UR4, R8 ;  /* 0x00000000080472ca */ /* 0x000fe200000e0000 */
[----:B------:R-:W-:-:S02]  /*ab80*/  WARPGROUP.DEPBAR.LE gsb0, 0x0 ;  /* 0x00008000000079c5 */ /* 0x000fc40000010000 */
        /* <DEDUP_REMOVED lines=26> */
[----:B-1----:R-:W-:Y:S05]  /*ad30*/  @!P0 BRA `(.L_x_3932) ;  /* 0x0000000000048947 */ /* 0x002fea0003800000 */
[----:B------:R-:W-:Y:S01]  /*ad40*/  BPT.TRAP 0x1 ;  /* 0x000000040000795c */ /* 0x000fe20000300000 */
.L_x_3932:
[----:B------:R-:W-:Y:S05]  /*ad50*/  BSYNC B0 ;  /* 0x0000000000007941 */ /* 0x000fea0003800000 */
.L_x_3931:
        /* <DEDUP_REMOVED lines=11> */
.L_x_3934:
[----:B------:R-:W-:Y:S05]  /*ae10*/  BSYNC B0 ;  /* 0x0000000000007941 */ /* 0x000fea0003800000 */
.L_x_3933:
[----:B------:R-:W-:Y:S04]  /*ae20*/  BSSY B0, `(.L_x_3935) ;  /* 0x0000007000007945 */ /* 0x000fe80003800000 */
[----:B------:R-:W-:Y:S05]  /*ae30*/  @P0 BRA `(.L_x_3936) ;  /* 0x0000000000140947 */ /* 0x000fea0003800000 */
[----:B------:R-:W2:Y:S02]  /*ae40*/  LD.E.64 R4, desc[UR44][R18.64+0x40] ;  /* 0x0000402c12047980 */ /* 0x000ea4000c101b00 */
[----:B--2---:R-:W-:-:S05]  /*ae50*/  MOV R5, R4 ;  /* 0x0000000400057202 */ /* 0x004fca0000000f00 */
[----:B------:R-:W-:-:S04]  /*ae60*/  IMAD R14, R14, 0x8, R5 ;  /* 0x000000080e0e7824 */ /* 0x000fc800078e0205 */
[----:B------:R-:W0:Y:S02]  /*ae70*/  SYNCS.PHASECHK.TRANS64.TRYWAIT P0, [R14+URZ], R15 ;  /* 0x0000000f0e0075a7 */ /* 0x000e24000800017f */
[----:B0-----:R-:W-:Y:S05]  /*ae80*/  @!P0 BRA `(.L_x_3937) ;  /* 0x000002c000848947 */ /* 0x001fea0003800000 */
.L_x_3936:
[----:B------:R-:W-:Y:S05]  /*ae90*/  BSYNC B0 ;  /* 0x0000000000007941 */ /* 0x000fea0003800000 */
.L_x_3935:
        /* <DEDUP_REMOVED lines=84> */
[----:B------:R-:W-:Y:S01]  /*b3e0*/  VIADD R14, R14, 0x406 ;  /* 0x000004060e0e7836 */ /* 0x000fe20000000000 */
[----:B------:R-:W-:Y:S01]  /*b3f0*/  MOV R7, R5 ;  /* 0x0000000500077202 */ /* 0x000fe20000000f00 */
[----:B------:R-:W-:Y:S01]  /*b400*/  VIADD R6, R4, 0x306 ;  /* 0x0000030604067836 */ /* 0x000fe20000000000 */
[----:B------:R-:W-:Y:S02]  /*b410*/  R2UR UR5, R15 ;  /* 0x000000000f0572ca */ /* 0x000fe400000e0000 */
[----:B------:R-:W-:Y:S02]  /*b420*/  R2UR UR7, R7 ;  /* 0x00000000070772ca */ /* 0x000fe400000e0000 */
[----:B------:R-:W-:Y:S02]  /*b430*/  R2UR UR6, R6 ;  /* 0x00000000060672ca */ /* 0x000fe400000e0000 */
[----:B------:R-:W-:-:S02]  /*b440*/  R2UR UR4, R14 ;  /* 0x000000000e0472ca */ /* 0x000fc400000e0000 */
[----:B------:R-:W4:Y:S01]  /*b450*/  LDL.64 R14, [R1+0xf0] ;  /* 0x0000f000010e7983 */ /* 0x000f220000100a00 */
[----:B--2---:R-:W-:Y:S01]  /*b460*/  VIADD R8, R8, 0x800 ;  /* 0x0000080008087836 */ /* 0x004fe20000000000 */
[----:B------:R-:W-:Y:S02]  /*b470*/  WARPGROUP.DEPBAR.LE gsb0, 0x0 ;  /* 0x00008000000079c5 */ /* 0x000fe40000010000 */
[----:B------:R-:W-:-:S07]  /*b480*/  WARPGROUP.ARRIVE ;  /* 0x00000000000079c5 */ /* 0x000fce0000000000 */
[----:B------:R-:W-:Y:S01]  /*b490*/  HGMMA.64x96x16.F32 R24, gdesc[UR4], R24, gsb0 ;  /* 0x01600000041879f0 */ /* 0x000fe20008000818 */
[----:B------:R-:W-:Y:S02]  /*b4a0*/  VIADD R6, R4, 0x600 ;  /* 0x0000060004067836 */ /* 0x000fe40000000000 */
[----:B------:R-:W-:Y:S01]  /*b4b0*/  IMAD.MOV.U32 R7, RZ, RZ, R5 ;  /* 0x000000ffff077224 */ /* 0x000fe200078e0005 */
[----:B------:R-:W-:Y:S02]  /*b4c0*/  R2UR UR4, R8 ;  /* 0x00000000080472ca */ /* 0x000fe400000e0000 */
[----:B------:R-:W-:Y:S02]  /*b4d0*/  R2UR UR6, R6 ;  /* 0x00000000060672ca */ /* 0x000fe400000e0000 */
[----:B------:R-:W-:Y:S02]  /*b4e0*/  R2UR UR7, R7 ;  /* 0x00000000070772ca */ /* 0x000fe400000e0000 */
[----:B------:R-:W-:-:S02]  /*b4f0*/  R2UR UR5, R9 ;  /* 0x00000000090572ca */ /* 0x000fc400000e0000 */
[----:B------:R-:W2:Y:S01]  /*b500*/  LDL.64 R8, [R1+0xf0] ;  /* 0x0000f00001087983 */ /* 0x000ea20000100a00 */
[----:B---3--:R-:W-:Y:S01]  /*b510*/  VIADD R10, R10, 0x802 ;  /* 0x000008020a0a7836 */ /* 0x008fe20000000000 */
        /* <DEDUP_REMOVED lines=9> */
[----:B------:R-:W3:Y:S01]  /*b5b0*/  LDL.64 R10, [R1+0xf0] ;  /* 0x0000f000010a7983 */ /* 0x000ee20000100a00 */
[----:B----4-:R-:W-:Y:S01]  /*b5c0*/  VIADD R12, R12, 0x804 ;  /* 0x000008040c0c7836 */ /* 0x010fe20000000000 */
        /* <DEDUP_REMOVED lines=9> */
[----:B------:R-:W4:Y:S01]  /*b660*/  LDL.64 R12, [R1+0xf0] ;  /* 0x0000f000010c7983 */ /* 0x000f220000100a00 */
[----:B------:R-:W-:Y:S01]  /*b670*/  VIADD R14, R14, 0x806 ;  /* 0x000008060e0e7836 */ /* 0x000fe20000000000 */
        /* <DEDUP_REMOVED lines=30> */
[----:B----4-:R-:W-:Y:S02]  /*b860*/  VIADD R12, R12, 0xc04 ;  /* 0x00000c040c0c7836 */ /* 0x010fe40000000000 */
[----:B------:R-:W-:-:S02]  /*b870*/  VIADD R6, R4, 0x904 ;  /* 0x0000090404067836 */ /* 0x000fc40000000000 */
[----:B------:R-:W-:Y:S01]  /*b880*/  IMAD.MOV.U32 R7, RZ, RZ, R5 ;  /* 0x000000ffff077224 */ /* 0x000fe200078e0005 */
[----:B------:R-:W-:Y:S02]  /*b890*/  WARPGROUP.DEPBAR.LE gsb0, 0x0 ;  /* 0x00008000000079c5 */ /* 0x000fe40000010000 */
[----:B------:R-:W-:-:S06]  /*b8a0*/  WARPGROUP.ARRIVE ;  /* 0x00000000000079c5 */ /* 0x000fcc0000000000 */
[----:B------:R-:W-:Y:S01]  /*b8b0*/  HGMMA.64x96x16.F32 R24, gdesc[UR4], R24, gsb0 ;  /* 0x01600000041879f0 */ /* 0x000fe20008000818 */
        /* <DEDUP_REMOVED lines=13> */
[----:B------:R-:W0:Y:S01]  /*b990*/  S2R R16, SR_TID.X ;  /* 0x0000000000107919 */ /* 0x000e220000002100 */
[----:B------:R1:W-:Y:S04]  /*b9a0*/  STL [R1+0x70], R2 ;  /* 0x0000700201007387 */ /* 0x0003e80000100800 */
[----:B------:R1:W-:Y:S01]  /*b9b0*/  STL [R1+0x70], R2 ;  /* 0x0000700201007387 */ /* 0x0003e20000100800 */
[----:B------:R-:W-:-:S02]  /*b9c0*/  WARPGROUP.DEPBAR.LE gsb0, 0x0 ;  /* 0x00008000000079c5 */ /* 0x000fc40000010000 */
[----:B------:R-:W-:Y:S01]  /*b9d0*/  WARPGROUP.ARRIVE ;  /* 0x00000000000079c5 */ /* 0x000fe20000000000 */
[----:B------:R1:W5:Y:S05]  /*b9e0*/  LDL R4, [R1+0x1f0] ;  /* 0x0001f00001047983 */ /* 0x00036a0000100800 */
[----:B------:R-:W-:Y:S01]  /*b9f0*/  HGMMA.64x96x16.F32 R24, gdesc[UR4], R24, gsb0 ;  /* 0x01600000041879f0 */ /* 0x000fe20008000818 */
[----:B------:R1:W-:Y:S01]  /*ba00*/  STL [R1+0x70], R2 ;  /* 0x0000700201007387 */ /* 0x0003e20000100800 */
[----:B0-----:R-:W-:-:S03]  /*ba10*/  SHF.R.U32.HI R16, RZ, 0x7, R16 ;  /* 0x00000007ff107819 */ /* 0x001fc60000011610 */
[----:B------:R1:W-:Y:S04]  /*ba20*/  STL [R1+0x70], R2 ;  /* 0x0000700201007387 */ /* 0x0003e80000100800 */
[----:B------:R1:W-:Y:S04]  /*ba30*/  STL [R1+0x70], R2 ;  /* 0x0000700201007387 */ /* 0x0003e80000100800 */
[----:B------:R1:W-:Y:S04]  /*ba40*/  STL [R1+0x70], R2 ;  /* 0x0000700201007387 */ /* 0x0003e80000100800 */
[----:B------:R1:W-:Y:S01]  /*ba50*/  STL [R1+0x70], R2 ;  /* 0x0000700201007387 */ /* 0x0003e20000100800 */
[----:B------:R-:W-:-:S03]  /*ba60*/  IADD3 R6, -R16, 0xb, RZ ;  /* 0x0000000b10067810 */ /* 0x000fc60007ffe1ff */
        /* <DEDUP_REMOVED lines=9> */
[----:B------:R-:W-:-:S02]  /*bb00*/  WARPGROUP.DEPBAR.LE gsb0, 0x0 ;  /* 0x00008000000079c5 */ /* 0x000fc40000010000 */
[----:B------:R1:W-:Y:S06]  /*bb10*/  BAR.ARV R6, 0x100 ;  /* 0x000400060000751d */ /* 0x0003ec0000002000 */
[----:B------:R-:W2:Y:S01]  /*bb20*/  LD.E R5, desc[UR44][R18.64] ;  /* 0x0000002c12057980 */ /* 0x000ea2000c101900 */
[----:B------:R-:W-:Y:S01]  /*bb30*/  BSSY B0, `(.L_x_3938) ;  /* 0x0000005000007945 */ /* 0x000fe20003800000 */
[----:B--2---:R-:W-:-:S04]  /*bb40*/  LOP3.LUT R5, R5, 0x1, RZ, 0xfc, !PT ;  /* 0x0000000105057812 */ /* 0x004fc800078efcff */
[----:B------:R-:W-:-:S13]  /*bb50*/  ISETP.NE.AND P0, PT, R5, 0x3, PT ;  /* 0x000000030500780c */ /* 0x000fda0003f05270 */
[----:B-1----:R-:W-:Y:S05]  /*bb60*/  @!P0 BRA `(.L_x_3939) ;  /* 0x0000000000048947 */ /* 0x002fea0003800000 */
[----:B------:R-:W-:Y:S01]  /*bb70*/  BPT.TRAP 0x1 ;  /* 0x000000040000795c */ /* 0x000fe20000300000 */
.L_x_3939:
[----:B------:R-:W-:Y:S05]  /*bb80*/  BSYNC B0 ;  /* 0x0000000000007941 */ /* 0x000fea0003800000 */
.L_x_3938:
[----:B------:R-:W2:Y:S04]  /*bb90*/  LD.E.64 R6, desc[UR44][R18.64+0x20] ;  /* 0x0000202c12067980 */ /* 0x000ea8000c101b00 */
[----:B------:R-:W3:Y:S01]  /*bba0*/  LD.E R5, desc[UR44][R18.64+0xc] ;  /* 0x00000c2c12057980 */ /* 0x000ee2000c101900 */
[----:B--2---:R-:W-:-:S05]  /*bbb0*/  MOV R7, R6 ;  /* 0x0000000600077202 */ /* 0x004fca0000000f00 */
[----:B-----5:R-:W-:-:S05]  /*bbc0*/  IMAD R4, R4, 0x8, R7 ;  /* 0x0000000804047824 */ /* 0x020fca00078e0207 */
[----:B---3--:R-:W-:-:S04]  /*bbd0*/  PRMT R4, R5, 0x654, R4 ;  /* 0x0000065405047816 */ /* 0x008fc80000000004 */
[----:B------:R0:W-:Y:S01]  /*bbe0*/  SYNCS.ARRIVE.TRANS64.RED.A1T0 RZ, [R4+URZ], RZ ;  /* 0x000000ff04ff79a7 */ /* 0x0001e2000810043f */
[----:B------:R-:W2:Y:S04]  /*bbf0*/  LDL R75, [R1+0x11c] ;  /* 0x00011c00014b7983 */ /* 0x000ea80000100800 */
[----:B------:R-:W3:Y:S04]  /*bc00*/  LDL R73, [R1+0x50] ;  /* 0x0000500001497983 */ /* 0x000ee80000100800 */
[----:B------:R-:W4:Y:S04]  /*bc10*/  LDL.64 R12, [R1+0x140] ;  /* 0x00014000010c7983 */ /* 0x000f280000100a00 */
[----:B------:R-:W4:Y:S04]  /*bc20*/  LDL R74, [R1+0x148] ;  /* 0x00014800014a7983 */ /* 0x000f280000100800 */
[----:B------:R-:W4:Y:S04]  /*bc30*/  LDL.128 R8, [R1+0x130] ;  /* 0x0001300001087983 */ /* 0x000f280000100c00 */
[----:B0-----:R-:W4:Y:S01]  /*bc40*/  LDL.128 R4, [R1+0x120] ;  /* 0x0001200001047983 */ /* 0x001f220000100c00 */
[----:B------:R-:W-:Y:S01]  /*bc50*/  BSSY B0, `(.L_x_3940) ;  /* 0x0000040000007945 */ /* 0x000fe20003800000 */
[----:B--2---:R-:W-:-:S04]  /*bc60*/  SHF.R.S32.HI R14, RZ, 0x1f, R75 ;  /* 0x0000001fff0e7819 */ /* 0x004fc8000001144b */
        /* <DEDUP_REMOVED lines=10> */
[----:B------:R-:W-:Y:S02]  /*bd10*/  LEA.HI R72, R72, R21, RZ, 0x3 ;  /* 0x0000001548487211 */ /* 0x000fe400078f18ff */
[----:B------:R-:W-:Y:S01]  /*bd20*/  SHF.R.S32.HI R76, RZ, 0x7, R15 ;  /* 0x00000007ff4c7819 */ /* 0x000fe2000001140f */
[----:B------:R-:W-:Y:S01]  /*bd30*/  IMAD.IADD R78, R75, 0x1, -R78 ;  /* 0x000000014b4e7824 */ /* 0x000fe200078e0a4e */
[----:B------:R-:W-:Y:S02]  /*bd40*/  SHF.R.S32.HI R14, RZ, 0x5, R17 ;  /* 0x00000005ff0e7819 */ /* 0x000fe40000011411 */
[----:B------:R-:W-:Y:S02]  /*bd50*/  LOP3.LUT R72, R72, 0xfffffff8, RZ, 0xc0, !PT ;  /* 0xfffffff848487812 */ /* 0x000fe400078ec0ff */
[----:B------:R-:W-:-:S02]  /*bd60*/  LEA.HI R15, R15, R76, RZ, 0x1 ;  /* 0x0000004c0f0f7211 */ /* 0x000fc400078f08ff */
[----:B---3--:R-:W-:Y:S01]  /*bd70*/  LEA R73, R73, R14, 0x3 ;  /* 0x0000000e49497211 */ /* 0x008fe200078e18ff */
[----:B------:R-:W-:Y:S01]  /*bd80*/  IMAD.IADD R72, R21, 0x1, -R72 ;  /* 0x0000000115487824 */ /* 0x000fe200078e0a48 */
[----:B------:R-:W-:Y:S02]  /*bd90*/  LOP3.LUT R15, R15, 0x3fffffe, RZ, 0xc0, !PT ;  /* 0x03fffffe0f0f7812 */ /* 0x000fe400078ec0ff */
[----:B------:R-:W-:Y:S01]  /*bda0*/  LEA.HI R14, R78, R78, RZ, 0x1 ;  /* 0x0000004e4e0e7211 */ /* 0x000fe200078f08ff */
[----:B------:R-:W-:Y:S01]  /*bdb0*/  IMAD.U32 R72, R73, 0x10, R72 ;  /* 0x0000001049487824 */ /* 0x000fe200078e0048 */
[----:B----4-:R-:W-:Y:S01]  /*bdc0*/  ISETP.NE.AND P0, PT, R12, 0x1, PT ;  /* 0x000000010c00780c */ /* 0x010fe20003f05270 */
[----:B------:R-:W-:Y:S01]  /*bdd0*/  IMAD.IADD R15, R76, 0x1, -R15 ;  /* 0x000000014c0f7824 */ /* 0x000fe200078e0a0f */
[----:B------:R-:W-:-:S03]  /*bde0*/  LOP3.LUT R17, R14, 0x1ffffffe, RZ, 0xc0, !PT ;  /* 0x1ffffffe0e117812 */ /* 0x000fc600078ec0ff */
[----:B------:R-:W-:Y:S02]  /*bdf0*/  IMAD R72, R15, 0x40, R72 ;  /* 0x000000400f487824 */ /* 0x000fe400078e0248 */
[----:B------:R-:W-:-:S04]  /*be00*/  IMAD.IADD R17, R78, 0x1, -R17 ;  /* 0x000000014e117824 */ /* 0x000fc800078e0a11 */
[----:B------:R-:W-:-:S04]  /*be10*/  IMAD R14, R17, 0x8, R72 ;  /* 0x00000008110e7824 */ /* 0x000fc800078e0248 */
[----:B------:R-:W-:-:S05]  /*be20*/  @P0 IMAD.HI.U32 R13, R14, R13, RZ ;  /* 0x0000000d0e0d0227 */ /* 0x000fca00078e00ff */
[----:B------:R-:W-:Y:S01]  /*be30*/  @P0 SHF.R.U32.HI R14, RZ, R74, R13 ;  /* 0x0000004aff0e0219 */ /* 0x000fe2000001160d */
[----:B------:R-:W-:Y:S01]  /*be40*/  IMAD.MOV.U32 R15, RZ, RZ, -0x60 ;  /* 0xffffffa0ff0f7424 */ /* 0x000fe200078e00ff */
[----:B------:R-:W-:-:S03]  /*be50*/  LOP3.LUT R13, R20, 0x7ffffffc, RZ, 0xc0, !PT ;  /* 0x7ffffffc140d7812 */ /* 0x000fc600078ec0ff */
[----:B------:R-:W0:Y:S01]  /*be60*/  SHFL.IDX PT, R72, R14, RZ, 0x1c1f ;  /* 0x001c1fff0e487589 */ /* 0x000e2200000e0000 */
[----:B------:R-:W-:Y:S02]  /*be70*/  IMAD R12, R0, R15, 0x1 ;  /* 0x00000001000c7424 */ /* 0x000fe400078e020f */
[----:B------:R-:W-:Y:S01]  /*be80*/  IMAD.IADD R13, R16, 0x1, -R13 ;  /* 0x00000001100d7824 */ /* 0x000fe200078e0a0d */
[----:B------:R-:W-:-:S03]  /*be90*/  ISETP.GE.AND P1, PT, R9, 0x1, PT ;  /* 0x000000010900780c */ /* 0x000fc60003f26270 */
[----:B------:R-:W-:Y:S01]  /*bea0*/  IMAD R12, R13, -0x2, R12 ;  /* 0xfffffffe0d0c7824 */ /* 0x000fe200078e020c */
[----:B------:R-:W-:-:S04]  /*beb0*/  LOP3.LUT R13, RZ, R6, RZ, 0x33, !PT ;  /* 0x00000006ff0d7212 */ /* 0x000fc800078e33ff */
[----:B------:R-:W-:Y:S01]  /*bec0*/  IADD3 R16, -R4, R12, R5 ;  /* 0x0000000c04107210 */ /* 0x000fe20007ffe105 */
[----:B------:R-:W-:-:S04]  /*bed0*/  IMAD R21, R0, -0x60, R8 ;  /* 0xffffffa000157824 */ /* 0x000fc800078e0208 */
[C---:B------:R-:W-:Y:S02]  /*bee0*/  IMAD.IADD R15, R16.reuse, 0x1, R7 ;  /* 0x00000001100f7824 */ /* 0x040fe400078e0207 */
[----:B------:R-:W-:Y:S02]  /*bef0*/  IMAD.IADD R17, R16, 0x1, R13 ;  /* 0x0000000110117824 */ /* 0x000fe400078e020d */
[----:B------:R-:W-:Y:S02]  /*bf00*/  VIADD R73, R12, 0xffffffff ;  /* 0xffffffff0c497836 */ /* 0x000fe40000000000 */
[--C-:B0-----:R-:W-:Y:S02]  /*bf10*/  IMAD.IADD R6, R15, 0x1, R72.reuse ;  /* 0x000000010f067824 */ /* 0x101fe400078e0248 */
[----:B------:R-:W-:Y:S01]  /*bf20*/  IMAD.IADD R7, R17, 0x1, R72 ;  /* 0x0000000111077824 */ /* 0x000fe200078e0248 */
[----:B------:R-:W-:Y:S06]  /*bf30*/  @!P1 BRA `(.L_x_3941) ;  /* 0x0000000000449947 */ /* 0x000fec0003800000 */
[----:B------:R-:W-:Y:S01]  /*bf40*/  IADD3 R8, -R4, R5, R72 ;  /* 0x0000000504087210 */ /* 0x000fe20007ffe148 */
[----:B------:R-:W-:Y:S03]  /*bf50*/  BSSY B1, `(.L_x_3942) ;  /* 0x000000c000017945 */ /* 0x000fe60003800000 */
[----:B------:R-:W-:-:S13]  /*bf60*/  ISETP.GT.AND P0, PT, R8, -0x1, PT ;  /* 0xffffffff0800780c */ /* 0x000fda0003f04270 */
[----:B------:R-:W-:Y:S05]  /*bf70*/  @P0 BRA `(.L_x_3943) ;  /* 0x0000000000180947 */ /* 0x000fea0003800000 */
[----:B------:R-:W-:Y:S02]  /*bf80*/  ISETP.NE.AND P0, PT, R9, 0x1, PT ;  /* 0x000000010900780c */ /* 0x000fe40003f05270 */
[----:B------:R-:W-:-:S11]  /*bf90*/  LOP3.LUT R13, RZ, R8, RZ, 0x33, !PT ;  /* 0x00000008ff0d7212 */ /* 0x000fd600078e33ff */
[----:B------:R-:W-:-:S05]  /*bfa0*/  @P0 IMAD.HI.U32 R8, R13, R10, RZ ;  /* 0x0000000a0d080227 */ /* 0x000fca00078e00ff */
[----:B------:R-:W-:-:S04]  /*bfb0*/  @P0 SHF.R.U32.HI R13, RZ, R11, R8 ;  /* 0x0000000bff0d0219 */ /* 0x000fc80000011608 */
[----:B------:R-:W-:Y:S01]  /*bfc0*/  LOP3.LUT R8, RZ, R13, RZ, 0x33, !PT ;  /* 0x0000000dff087212 */ /* 0x000fe200078e33ff */
[----:B------:R-:W-:Y:S06]  /*bfd0*/  BRA `(.L_x_3944) ;  /* 0x00000000000c7947 */ /* 0x000fec0003800000 */
.L_x_3943:
[----:B------:R-:W-:-:S13]  /*bfe0*/  ISETP.NE.AND P0, PT, R9, 0x1, PT ;  /* 0x000000010900780c */ /* 0x000fda0003f05270 */
[----:B------:R-:W-:-:S05]  /*bff0*/  @P0 IMAD.HI.U32 R12, R8, R10, RZ ;  /* 0x0000000a080c0227 */ /* 0x000fca00078e00ff */
[----:B------:R-:W-:-:S07]  /*c000*/  @P0 SHF.R.U32.HI R8, RZ, R11, R12 ;  /* 0x0000000bff080219 */ /* 0x000fce000001160c */
.L_x_3944:
[----:B------:R-:W-:Y:S05]  /*c010*/  BSYNC B1 ;  /* 0x0000000000017941 */ /* 0x000fea0003800000 */
.L_x_3942:
[----:B------:R-:W-:-:S05]  /*c020*/  IMAD R8, R8, R9, R73 ;  /* 0x0000000908087224 */ /* 0x000fca00078e0249 */
[----:B------:R-:W-:Y:S02]  /*c030*/  VIMNMX R7, R7, R8, !PT ;  /* 0x0000000807077248 */ /* 0x000fe40007fe0100 */
[----:B------:R-:W-:-:S07]  /*c040*/  VIADDMNMX R6, R8, R9, R6, PT ;  /* 0x0000000908067246 */ /* 0x000fce0003800106 */
.L_x_3941:
[----:B------:R-:W-:Y:S05]  /*c050*/  BSYNC B0 ;  /* 0x0000000000007941 */ /* 0x000fea0003800000 */
.L_x_3940:
[C---:B------:R-:W-:Y:S01]  /*c060*/  ISETP.GE.AND P0, PT, R21.reuse, 0x2, PT ;  /* 0x000000021500780c */ /* 0x040fe20003f06270 */
[----:B------:R-:W0:Y:S01]  /*c070*/  SHFL.IDX PT, R14, R14, 0x1, 0x1c1f ;  /* 0x003c1f000e0e7f89 */ /* 0x000e2200000e0000 */
[----:B------:R-:W-:Y:S01]  /*c080*/  ISETP.GE.AND P2, PT, R21, 0xa, PT ;  /* 0x0000000a1500780c */ /* 0x000fe20003f46270 */
[----:B------:R-:W-:Y:S01]  /*c090*/  BSSY B0, `(.L_x_3945) ;  /* 0x0000086000007945 */ /* 0x000fe20003800000 */
[----:B------:R-:W-:Y:S02]  /*c0a0*/  P2R R13, PR, RZ, 0x1 ;  /* 0x00000001ff0d7803 */ /* 0x000fe40000000000 */
[----:B------:R-:W-:Y:S02]  /*c0b0*/  ISETP.GT.AND P0, PT, R7, 0x1, !P0 ;  /* 0x000000010700780c */ /* 0x000fe40004704270 */
[----:B------:R-:W-:Y:S02]  /*c0c0*/  ISETP.GE.AND P1, PT, R21, 0x9, PT ;  /* 0x000000091500780c */ /* 0x000fe40003f26270 */
[----:B------:R-:W-:-:S02]  /*c0d0*/  ISETP.LT.OR P0, PT, R6, 0x2, P0 ;  /* 0x000000020600780c */ /* 0x000fc40000701670 */
[----:B------:R-:W-:Y:S02]  /*c0e0*/  P2R R75, PR, RZ, 0x2 ;  /* 0x00000002ff4b7803 */ /* 0x000fe40000000000 */
[----:B------:R-:W-:Y:S02]  /*c0f0*/  FSEL R168, R25, -INF , !P0 ;  /* 0xff80000019a87808 */ /* 0x000fe40004000000 */
[C---:B------:R-:W-:Y:S02]  /*c100*/  ISETP.GT.AND P0, PT, R7.reuse, 0x9, !P2 ;  /* 0x000000090700780c */ /* 0x040fe40005704270 */
[----:B------:R-:W-:Y:S02]  /*c110*/  P2R R25, PR, RZ, 0x4 ;  /* 0x00000004ff197803 */ /* 0x000fe40000000000 */
[----:B------:R-:W-:Y:S02]  /*c120*/  ISETP.LT.OR P0, PT, R6, 0xa, P0 ;  /* 0x0000000a0600780c */ /* 0x000fe40000701670 */
[----:B------:R-:W-:-:S02]  /*c130*/  ISETP.GT.AND P1, PT, R7, 0x8, !P1 ;  /* 0x000000080700780c */ /* 0x000fc40004f24270 */
[----:B------:R-:W-:Y:S01]  /*c140*/  ISETP.GE.AND P2, PT, R21, 0x11, PT ;  /* 0x000000111500780c */ /* 0x000fe20003f46270 */
[----:B0-----:R-:W-:Y:S01]  /*c150*/  IMAD.IADD R8, R15, 0x1, R14 ;  /* 0x000000010f087824 */ /* 0x001fe200078e020e */
[----:B------:R-:W-:Y:S02]  /*c160*/  FSEL R82, R29, -INF , !P0 ;  /* 0xff8000001d527808 */ /* 0x000fe40004000000 */
[----:B------:R-:W-:Y:S02]  /*c170*/  ISETP.LT.OR P1, PT, R6, 0x9, P1 ;  /* 0x000000090600780c */ /* 0x000fe40000f21670 */
[----:B------:R-:W-:Y:S02]  /*c180*/  ISETP.GT.AND P0, PT, R7, 0x10, !P2 ;  /* 0x000000100700780c */ /* 0x000fe40005704270 */
[----:B------:R-:W-:Y:S02]  /*c190*/  FSEL R170, R28, -INF , !P1 ;  /* 0xff8000001caa7808 */ /* 0x000fe40004800000 */
        /* <DEDUP_REMOVED lines=66> */
[----:B------:R-:W-:-:S02]  /*c5c0*/  P2R R29, PR, RZ, 0x4 ;  /* 0x00000004ff1d7803 */ /* 0x000fc40000000000 */
        /* <DEDUP_REMOVED lines=27> */
[----:B------:R-:W-:Y:S01]  /*c780*/  ISETP.GT.AND P6, PT, R7, 0x59, !P6 ;  /* 0x000000590700780c */ /* 0x000fe200077c4270 */
[----:B------:R-:W-:-:S03]  /*c790*/  IMAD.IADD R7, R17, 0x1, R14 ;  /* 0x0000000111077824 */ /* 0x000fc600078e020e */
        /* <DEDUP_REMOVED lines=14> */
.L_x_3948:
[----:B------:R-:W-:-:S13]  /*c880*/  ISETP.NE.AND P6, PT, R9, 0x1, PT ;  /* 0x000000010900780c */ /* 0x000fda0003fc5270 */
[----:B------:R-:W-:-:S05]  /*c890*/  @P6 IMAD.HI.U32 R10, R4, R10, RZ ;  /* 0x0000000a040a6227 */ /* 0x000fca00078e00ff */
[----:B------:R-:W-:-:S07]  /*c8a0*/  @P6 SHF.R.U32.HI R4, RZ, R11, R10 ;  /* 0x0000000bff046219 */ /* 0x000fce000001160a */
.L_x_3949:
[----:B------:R-:W-:Y:S05]  /*c8b0*/  BSYNC B1 ;  /* 0x0000000000017941 */ /* 0x000fea0003800000 */
.L_x_3947:
[----:B------:R-:W-:-:S05]  /*c8c0*/  IMAD R4, R4, R9, R73 ;  /* 0x0000000904047224 */ /* 0x000fca00078e0249 */
[----:B------:R-:W-:Y:S02]  /*c8d0*/  VIADDMNMX R8, R4, R9, R8, PT ;  /* 0x0000000904087246 */ /* 0x000fe40003800108 */
[----:B------:R-:W-:-:S07]  /*c8e0*/  VIMNMX R7, R7, R4, !PT ;  /* 0x0000000407077248 */ /* 0x000fce0007fe0100 */
.L_x_3946:
[----:B------:R-:W-:Y:S05]  /*c8f0*/  BSYNC B0 ;  /* 0x0000000000007941 */ /* 0x000fea0003800000 */
.L_x_3945:
[----:B------:R-:W2:Y:S01]  /*c900*/  LDL.64 R14, [R1+0x410] ;  /* 0x00041000010e7983 */ /* 0x000ea20000100a00 */
[----:B------:R-:W-:Y:S02]  /*c910*/  ISETP.GT.AND P5, PT, R7, RZ, !P5 ;  /* 0x000000ff0700720c */ /* 0x000fe40006fa4270 */
        /* <DEDUP_REMOVED lines=51> */
[----:B------:R-:W-:Y:S02]  /*cc50*/  ISETP.NE.AND P5, PT, R84, RZ, PT ;  /* 0x000000ff5400720c */ /* 0x000fe40003fa5270 */
[C---:B------:R-:W-:Y:S01]  /*cc60*/  ISETP.GT.AND P0, PT, R7.reuse, 0x48, !P0 ;  /* 0x000000480700780c */ /* 0x040fe20004704270 */
[----:B------:R-:W3:Y:S01]  /*cc70*/  LDL R84, [R1+0x430] ;  /* 0x0004300001547983 */ /* 0x000ee20000100800 */
        /* <DEDUP_REMOVED lines=16> */
[----:B--2---:R-:W-:Y:S02]  /*cd80*/  FMNMX.FTZ R4, R86, R14, !PT ;  /* 0x0000000e56047209 */ /* 0x004fe40007810000 */
[----:B------:R-:W-:Y:S02]  /*cd90*/  ISETP.LT.OR P5, PT, R8, 0x42, P5 ;  /* 0x000000420800780c */ /* 0x000fe40002fa1670 */
[----:B------:R-:W-:Y:S02]  /*cda0*/  FMNMX.FTZ R4, R168, R4, !PT ;  /* 0x00000004a8047209 */ /* 0x000fe40007810000 */
[----:B------:R-:W-:-:S02]  /*cdb0*/  FSEL R59, R59, -INF , !P5 ;  /* 0xff8000003b3b7808 */ /* 0x000fc40006800000 */
[----:B------:R-:W-:Y:S02]  /*cdc0*/  FMNMX.FTZ R4, R170, R4, !PT ;  /* 0x00000004aa047209 */ /* 0x000fe40007810000 */
[C---:B------:R-:W-:Y:S02]  /*cdd0*/  ISETP.GT.AND P1, PT, R7.reuse, 0x49, !P1 ;  /* 0x000000490700780c */ /* 0x040fe40004f24270 */
[----:B------:R-:W-:Y:S02]  /*cde0*/  FMNMX.FTZ R4, R82, R4, !PT ;  /* 0x0000000452047209 */ /* 0x000fe40007810000 */
[----:B------:R-:W-:Y:S02]  /*cdf0*/  ISETP.LT.OR P0, PT, R8, 0x49, P0 ;  /* 0x000000490800780c */ /* 0x000fe40000701670 */
[----:B------:R-:W-:Y:S02]  /*ce00*/  FMNMX.FTZ R4, R72, R4, !PT ;  /* 0x0000000448047209 */ /* 0x000fe40007810000 */
[----:B------:R-:W-:-:S02]  /*ce10*/  ISETP.GT.AND P2, PT, R7, 0x50, !P2 ;  /* 0x000000500700780c */ /* 0x000fc40005744270 */
[----:B------:R-:W-:Y:S02]  /*ce20*/  FMNMX.FTZ R4, R80, R4, !PT ;  /* 0x0000000450047209 */ /* 0x000fe40007810000 */
[----:B------:R-:W-:Y:S02]  /*ce30*/  ISETP.GT.AND P3, PT, R7, 0x51, !P3 ;  /* 0x000000510700780c */ /* 0x000fe40005f64270 */
[----:B------:R-:W-:Y:S02]  /*ce40*/  FMNMX.FTZ R4, R36, R4, !PT ;  /* 0x0000000424047209 */ /* 0x000fe40007810000 */
[----:B------:R-:W-:Y:S02]  /*ce50*/  ISETP.NE.AND P6, PT, R21, RZ, PT ;  /* 0x000000ff1500720c */ /* 0x000fe40003fc5270 */
[----:B------:R-:W-:-:S04]  /*ce60*/  FMNMX.FTZ R4, R78, R4, !PT ;  /* 0x000000044e047209 */ /* 0x000fc80007810000 */
[----:B------:R-:W-:-:S04]  /*ce70*/  FMNMX.FTZ R4, R40, R4, !PT ;  /* 0x0000000428047209 */ /* 0x000fc80007810000 */
[----:B------:R-:W-:-:S04]  /*ce80*/  FMNMX.FTZ R4, R76, R4, !PT ;  /* 0x000000044c047209 */ /* 0x000fc80007810000 */
[----:B------:R-:W-:-:S04]  /*ce90*/  FMNMX.FTZ R5, R44, R4, !PT ;  /* 0x000000042c057209 */ /* 0x000fc80007810000 */
[----:B------:R-:W-:-:S04]  /*cea0*/  FMNMX.FTZ R5, R74, R5, !PT ;  /* 0x000000054a057209 */ /* 0x000fc80007810000 */
[----:B------:R-:W-:Y:S02]  /*ceb0*/  FMNMX.FTZ R5, R48, R5, !PT ;  /* 0x0000000530057209 */ /* 0x000fe40007810000 */
[----:B------:R-:W-:Y:S02]  /*cec0*/  FMNMX.FTZ R4, R26, R15, !PT ;  /* 0x0000000f1a047209 */ /* 0x000fe40007810000 */
        /* <DEDUP_REMOVED lines=21> */
[----:B------:R-:W0:Y:S01]  /*d020*/  SHFL.BFLY PT, R9, R6, 0x2, 0x1f ;  /* 0x0c401f0006097f89 */ /* 0x000e2200000e0000 */
[----:B------:R-:W-:-:S04]  /*d030*/  FMNMX.FTZ R5, R47, R4, !PT ;  /* 0x000000042f057209 */ /* 0x000fc80007810000 */
[----:B------:R-:W-:-:S04]  /*d040*/  FMNMX.FTZ R4, R50, R5, !PT ;  /* 0x0000000532047209 */ /* 0x000fc80007810000 */
[----:B------:R-:W-:-:S04]  /*d050*/  FMNMX.FTZ R5, R51, R4, !PT ;  /* 0x0000000433057209 */ /* 0x000fc80007810000 */
[----:B------:R-:W-:-:S04]  /*d060*/  FMNMX.FTZ R4, R54, R5, !PT ;  /* 0x0000000536047209 */ /* 0x000fc80007810000 */
[----:B------:R-:W-:-:S04]  /*d070*/  FMNMX.FTZ R5, R55, R4, !PT ;  /* 0x0000000437057209 */ /* 0x000fc80007810000 */
[----:B------:R-:W-:Y:S02]  /*d080*/  FMNMX.FTZ R4, R58, R5, !PT ;  /* 0x000000053a047209 */ /* 0x000fe40007810000 */
[----:B------:R-:W-:Y:S02]  /*d090*/  ISETP.LT.OR P1, PT, R8, 0x4a, P1 ;  /* 0x0000004a0800780c */ /* 0x000fe40000f21670 */
[----:B0-----:R-:W-:Y:S02]  /*d0a0*/  FMNMX.FTZ R9, R6, R9, !PT ;  /* 0x0000000906097209 */ /* 0x001fe40007810000 */
[----:B------:R-:W-:Y:S02]  /*d0b0*/  FSEL R62, R62, -INF , !P0 ;  /* 0xff8000003e3e7808 */ /* 0x000fe40004000000 */
[----:B------:R-:W-:Y:S01]  /*d0c0*/  FMNMX.FTZ R5, R59, R4, !PT ;  /* 0x000000043b057209 */ /* 0x000fe20007810000 */
[----:B------:R-:W0:Y:S01]  /*d0d0*/  SHFL.BFLY PT, R10, R9, 0x1, 0x1f ;  /* 0x0c201f00090a7f89 */ /* 0x000e2200000e0000 */
[----:B------:R-:W-:-:S02]  /*d0e0*/  ISETP.LT.OR P2, PT, R8, 0x51, P2 ;  /* 0x000000510800780c */ /* 0x000fc40001741670 */
[----:B------:R-:W-:Y:S02]  /*d0f0*/  FSEL R63, R63, -INF , !P1 ;  /* 0xff8000003f3f7808 */ /* 0x000fe40004800000 */
[----:B------:R-:W-:Y:S02]  /*d100*/  FMNMX.FTZ R4, R62, R5, !PT ;  /* 0x000000053e047209 */ /* 0x000fe40007810000 */
[----:B------:R-:W-:Y:S02]  /*d110*/  ISETP.GT.AND P4, PT, R7, 0x58, !P4 ;  /* 0x000000580700780c */ /* 0x000fe40006784270 */
[----:B------:R-:W-:Y:S02]  /*d120*/  ISETP.LT.OR P3, PT, R8, 0x52, P3 ;  /* 0x000000520800780c */ /* 0x000fe40001f61670 */
[----:B------:R-:W-:Y:S02]  /*d130*/  FSEL R66, R66, -INF , !P2 ;  /* 0xff80000042427808 */ /* 0x000fe40005000000 */
[----:B------:R-:W-:-:S02]  /*d140*/  FMNMX.FTZ R5, R63, R4, !PT ;  /* 0x000000043f057209 */ /* 0x000fc40007810000 */
[----:B------:R-:W-:Y:S02]  /*d150*/  ISETP.GT.AND P0, PT, R7, 0x59, !P6 ;  /* 0x000000590700780c */ /* 0x000fe40007704270 */
[----:B------:R-:W-:Y:S02]  /*d160*/  ISETP.LT.OR P4, PT, R8, 0x59, P4 ;  /* 0x000000590800780c */ /* 0x000fe40002781670 */
[----:B------:R-:W-:Y:S02]  /*d170*/  FSEL R67, R67, -INF , !P3 ;  /* 0xff80000043437808 */ /* 0x000fe40005800000 */
[----:B------:R-:W-:Y:S02]  /*d180*/  FMNMX.FTZ R4, R66, R5, !PT ;  /* 0x0000000542047209 */ /* 0x000fe40007810000 */
[----:B------:R-:W-:Y:S02]  /*d190*/  ISETP.LT.OR P0, PT, R8, 0x5a, P0 ;  /* 0x0000005a0800780c */ /* 0x000fe40000701670 */
[----:B------:R-:W-:-:S02]  /*d1a0*/  FSEL R70, R70, -INF , !P4 ;  /* 0xff80000046467808 */ /* 0x000fc40006000000 */
[----:B------:R-:W-:Y:S02]  /*d1b0*/  FMNMX.FTZ R5, R67, R4, !PT ;  /* 0x0000000443057209 */ /* 0x000fe40007810000 */
[----:B------:R-:W-:Y:S02]  /*d1c0*/  FSEL R71, R71, -INF , !P0 ;  /* 0xff80000047477808 */ /* 0x000fe40004000000 */
[----:B------:R-:W-:-:S04]  /*d1d0*/  FMNMX.FTZ R4, R70, R5, !PT ;  /* 0x0000000546047209 */ /* 0x000fc80007810000 */
[----:B------:R-:W-:Y:S02]  /*d1e0*/  FMNMX.FTZ R7, R71, R4, !PT ;  /* 0x0000000447077209 */ /* 0x000fe40007810000 */
[----:B0-----:R-:W-:Y:S01]  /*d1f0*/  FMNMX.FTZ R8, R9, R10, !PT ;  /* 0x0000000a09087209 */ /* 0x001fe20007810000 */
[----:B------:R-:W2:Y:S04]  /*d200*/  LDL.64 R4, [R1+0x420] ;  /* 0x0004200001047983 */ /* 0x000ea80000100a00 */
[----:B------:R0:W-:Y:S04]  /*d210*/  STL.64 [R1+0x410], R6 ;  /* 0x0004100601007387 */ /* 0x0001e80000100a00 */
[----:B------:R-:W4:Y:S04]  /*d220*/  LDL R10, [R1+0x414] ;  /* 0x00041400010a7983 */ /* 0x000f280000100800 */
[----:B------:R-:W-:Y:S04]  /*d230*/  STL [R1+0x410], R8 ;  /* 0x0004100801007387 */ /* 0x000fe80000100800 */
[----:B------:R-:W3:Y:S04]  /*d240*/  LDL R11, [R1+0x410] ;  /* 0x00041000010b7983 */ /* 0x000ee80000100800 */
[----:B----4-:R-:W1:Y:S01]  /*d250*/  SHFL.BFLY PT, R7, R10, 0x2, 0x1f ;  /* 0x0c401f000a077f89 */ /* 0x010e6200000e0000 */
[----:B---3--:R-:W-:Y:S01]  /*d260*/  FMUL.FTZ R9, R84, R11 ;  /* 0x0000000b54097220 */ /* 0x008fe20000410000 */
[----:B------:R-:W-:-:S04]  /*d270*/  FSETP.NEU.FTZ.AND P0, PT, R11, -INF , PT ;  /* 0xff8000000b00780b */ /* 0x000fc80003f1d000 */
[----:B------:R-:W-:-:S05]  /*d280*/  FSEL R9, R9, RZ, P0 ;  /* 0x000000ff09097208 */ /* 0x000fca0000000000 */
[----:B0-----:R-:W-:Y:S01]  /*d290*/  FFMA.FTZ R6, R82, R84, -R9 ;  /* 0x0000005452067223 */ /* 0x001fe20000010809 */
[----:B-1----:R-:W-:-:S03]  /*d2a0*/  FMNMX.FTZ R7, R7, R10, !PT ;  /* 0x0000000a07077209 */ /* 0x002fc60007810000 */
[----:B------:R0:W-:Y:S02]  /*d2b0*/  MUFU.EX2 R37, R6 ;  /* 0x0000000600257308 */ /* 0x0001e40000000800 */
[----:B0-----:R-:W0:Y:S01]  /*d2c0*/  SHFL.BFLY PT, R6, R7, 0x1, 0x1f ;  /* 0x0c201f0007067f89 */ /* 0x001e2200000e0000 */
[----:B------:R-:W-:Y:S01]  /*d2d0*/  FSEL R11, R11, RZ, P0 ;  /* 0x000000ff0b0b7208 */ /* 0x000fe20000000000 */
[-CC-:B------:R-:W-:Y:S01]  /*d2e0*/  FFMA.FTZ R13, R86, R84.reuse, -R9.reuse ;  /* 0x00000054560d7223 */ /* 0x180fe20000010809 */
[----:B------:R-:W-:-:S03]  /*d2f0*/  FFMA.FTZ R215, R28, R84, -R9 ;  /* 0x000000541cd77223 */ /* 0x000fc60000010809 */
[----:B------:R-:W-:Y:S01]  /*d300*/  FADD.FTZ R11, R14, -R11 ;  /* 0x8000000b0e0b7221 */ /* 0x000fe20000010000 */
[----:B0-----:R-:W-:-:S04]  /*d310*/  FMNMX.FTZ R6, R7, R6, !PT ;  /* 0x0000000607067209 */ /* 0x001fc80007810000 */
[C---:B------:R-:W-:Y:S01]  /*d320*/  FSETP.NEU.FTZ.AND P0, PT, R6.reuse, -INF , PT ;  /* 0xff8000000600780b */ /* 0x040fe20003f1d000 */
[----:B------:R-:W-:-:S03]  /*d330*/  FMUL.FTZ R7, R6, R84 ;  /* 0x0000005406077220 */ /* 0x000fc60000410000 */
[----:B------:R-:W-:Y:S02]  /*d340*/  FSEL R8, R6, RZ, P0 ;  /* 0x000000ff06087208 */ /* 0x000fe40000000000 */
[----:B------:R-:W-:-:S03]  /*d350*/  FSEL R7, R7, RZ, P0 ;  /* 0x000000ff07077208 */ /* 0x000fc60000000000 */
[----:B------:R-:W-:Y:S01]  /*d360*/  FADD.FTZ R15, R15, -R8 ;  /* 0x800000080f0f7221 */ /* 0x000fe20000010000 */
[-C--:B------:R-:W-:Y:S01]  /*d370*/  FMUL.FTZ R11, R11, R84.reuse ;  /* 0x000000540b0b7220 */ /* 0x080fe20000410000 */
[-C--:B------:R-:W-:Y:S01]  /*d380*/  FFMA.FTZ R28, R26, R84.reuse, -R7 ;  /* 0x000000541a1c7223 */ /* 0x080fe20000010807 */
[-CC-:B------:R-:W-:Y:S01]  /*d390*/  FFMA.FTZ R168, R168, R84.reuse, -R9.reuse ;  /* 0x00000054a8a87223 */ /* 0x180fe20000010809 */
[----:B------:R-:W-:Y:S01]  /*d3a0*/  FMUL.FTZ R15, R84, R15 ;  /* 0x0000000f540f7220 */ /* 0x000fe20000410000 */
[-CC-:B------:R-:W-:Y:S01]  /*d3b0*/  FFMA.FTZ R201, R20, R84.reuse, -R9.reuse ;  /* 0x0000005414c97223 */ /* 0x180fe20000010809 */
[-C--:B------:R-:W-:Y:S01]  /*d3c0*/  FFMA.FTZ R20, R24, R84.reuse, -R9 ;  /* 0x0000005418147223 */ /* 0x080fe20000010809 */
[-C--:B------:R-:W-:Y:S01]  /*d3d0*/  FFMA.FTZ R169, R27, R84.reuse, -R7 ;  /* 0x000000541ba97223 */ /* 0x080fe20000010807 */
        /* <DEDUP_REMOVED lines=11> */
[-CC-:B------:R-:W-:Y:S01]  /*d490*/  FFMA.FTZ R41, R80, R84.reuse, -R9.reuse ;  /* 0x0000005450297223 */ /* 0x180fe20000010809 */
[----:B------:R-:W-:-:S06]  /*d4a0*/  FFMA.FTZ R213, R32, R84, -R9 ;  /* 0x0000005420d57223 */ /* 0x000fcc0000010809 */
[----:B------:R-:W4:Y:S01]  /*d4b0*/  MUFU.EX2 R170, R170 ;  /* 0x000000aa00aa7308 */ /* 0x000f220000000800 */
[----:B------:R-:W-:-:S07]  /*d4c0*/  FFMA.FTZ R32, R35, R84, -R7 ;  /* 0x0000005423207223 */ /* 0x000fce0000010807 */
[----:B------:R-:W4:Y:S01]  /*d4d0*/  MUFU.EX2 R171, R171 ;  /* 0x000000ab00ab7308 */ /* 0x000f220000000800 */
[-CC-:B------:R-:W-:Y:S01]  /*d4e0*/  FFMA.FTZ R174, R36, R84.reuse, -R9.reuse ;  /* 0x0000005424ae7223 */ /* 0x180fe20000010809 */
[-CC-:B------:R-:W-:Y:S01]  /*d4f0*/  FFMA.FTZ R45, R78, R84.reuse, -R9.reuse ;  /* 0x000000544e2d7223 */ /* 0x180fe20000010809 */
[-CC-:B------:R-:W-:Y:S01]  /*d500*/  FFMA.FTZ R176, R40, R84.reuse, -R9.reuse ;  /* 0x0000005428b07223 */ /* 0x180fe20000010809 */
[-CC-:B------:R-:W-:Y:S01]  /*d510*/  FFMA.FTZ R49, R76, R84.reuse, -R9.reuse ;  /* 0x000000544c317223 */ /* 0x180fe20000010809 */
[----:B------:R-:W-:-:S03]  /*d520*/  FFMA.FTZ R178, R44, R84, -R9 ;  /* 0x000000542cb27223 */ /* 0x000fc60000010809 */
[----:B------:R-:W4:Y:S01]  /*d530*/  MUFU.EX2 R30, R30 ;  /* 0x0000001e001e7308 */ /* 0x000f220000000800 */
        /* <DEDUP_REMOVED lines=9> */
[----:B------:R-:W-:Y:S01]  /*d5d0*/  FFMA.FTZ R21, R68, R84, -R9 ;  /* 0x0000005444157223 */ /* 0x000fe20000010809 */
[----:B--2---:R-:W-:Y:S01]  /*d5e0*/  FFMA.FTZ R9, R24, R4, R13 ;  /* 0x0000000418097223 */ /* 0x004fe2000001000d */
[----:B0-----:R-:W-:Y:S01]  /*d5f0*/  FFMA.FTZ R4, R5, R25, R28 ;  /* 0x0000001905047223 */ /* 0x001fe2000001001c */
[----:B------:R-:W-:-:S03]  /*d600*/  FFMA.FTZ R175, R38, R84, -R7 ;  /* 0x0000005426af7223 */ /* 0x000fc60000010807 */
[----:B------:R-:W0:Y:S01]  /*d610*/  MUFU.EX2 R173, R173 ;  /* 0x000000ad00ad7308 */ /* 0x000e220000000800 */
[----:B-1----:R-:W-:Y:S01]  /*d620*/  FADD.FTZ R9, R168, R9 ;  /* 0x00000009a8097221 */ /* 0x002fe20000010000 */
[----:B---3--:R-:W-:Y:S01]  /*d630*/  FADD.FTZ R4, R169, R4 ;  /* 0x00000004a9047221 */ /* 0x008fe20000010000 */
[----:B------:R-:W-:-:S05]  /*d640*/  FFMA.FTZ R34, R39, R84, -R7 ;  /* 0x0000005427227223 */ /* 0x000fca0000010807 */
[----:B------:R-:W1:Y:S01]  /*d650*/  MUFU.EX2 R41, R41 ;  /* 0x0000002900297308 */ /* 0x000e620000000800 */
[----:B----4-:R-:W-:Y:S01]  /*d660*/  FADD.FTZ R8, R170, R9 ;  /* 0x00000009aa087221 */ /* 0x010fe20000010000 */
[----:B------:R-:W-:-:S06]  /*d670*/  FADD.FTZ R5, R171, R4 ;  /* 0x00000004ab057221 */ /* 0x000fcc0000010000 */
[----:B------:R-:W2:Y:S01]  /*d680*/  MUFU.EX2 R32, R32 ;  /* 0x0000002000207308 */ /* 0x000ea20000000800 */
[----:B------:R-:W-:Y:S01]  /*d690*/  FFMA.FTZ R177, R42, R84, -R7 ;  /* 0x000000542ab17223 */ /* 0x000fe20000010807 */
[----:B------:R-:W-:-:S06]  /*d6a0*/  FADD.FTZ R9, R37, R8 ;  /* 0x0000000825097221 */ /* 0x000fcc0000010000 */
[----:B------:R-:W3:Y:S01]  /*d6b0*/  MUFU.EX2 R174, R174 ;  /* 0x000000ae00ae7308 */ /* 0x000ee20000000800 */
[----:B------:R-:W-:Y:S01]  /*d6c0*/  FADD.FTZ R4, R30, R5 ;  /* 0x000000051e047221 */ /* 0x000fe20000010000 */
[----:B------:R-:W-:-:S06]  /*d6d0*/  FFMA.FTZ R36, R43, R84, -R7 ;  /* 0x000000542b247223 */ /* 0x000fcc0000010807 */
[----:B------:R-:W4:Y:S01]  /*d6e0*/  MUFU.EX2 R175, R175 ;  /* 0x000000af00af7308 */ /* 0x000f220000000800 */
[----:B------:R-:W-:Y:S01]  /*d6f0*/  FADD.FTZ R8, R172, R9 ;  /* 0x00000009ac087221 */ /* 0x000fe20000010000 */
[----:B0-----:R-:W-:-:S06]  /*d700*/  FADD.FTZ R5, R173, R4 ;  /* 0x00000004ad057221 */ /* 0x001fcc0000010000 */
[----:B------:R-:W0:Y:S01]  /*d710*/  MUFU.EX2 R45, R45 ;  /* 0x0000002d002d7308 */ /* 0x000e220000000800 */
[----:B------:R-:W-:-:S07]  /*d720*/  FFMA.FTZ R179, R46, R84, -R7 ;  /* 0x000000542eb37223 */ /* 0x000fce0000010807 */
[----:B------:R-:W0:Y:S01]  /*d730*/  MUFU.EX2 R34, R34 ;  /* 0x0000002200227308 */ /* 0x000e220000000800 */
[----:B-1----:R-:W-:Y:S01]  /*d740*/  FADD.FTZ R9, R41, R8 ;  /* 0x0000000829097221 */ /* 0x002fe20000010000 */
[----:B--2---:R-:W-:-:S06]  /*d750*/  FADD.FTZ R4, R32, R5 ;  /* 0x0000000520047221 */ /* 0x004fcc0000010000 */
[----:B------:R-:W1:Y:S01]  /*d760*/  MUFU.EX2 R176, R176 ;  /* 0x000000b000b07308 */ /* 0x000e620000000800 */
        /* <DEDUP_REMOVED lines=8> */
[----:B------:R-:W-:-:S06]  /*d7f0*/  FADD.FTZ R4, R34, R5 ;  /* 0x0000000522047221 */ /* 0x000fcc0000010000 */
        /* <DEDUP_REMOVED lines=55> */
[----:B------:R-:W3:Y:S08]  /*db70*/  MUFU.EX2 R190, R190 ;  /* 0x000000be00be7308 */ /* 0x000ef00000000800 */
[----:B------:R-:W4:Y:S01]  /*db80*/  MUFU.EX2 R17, R17 ;  /* 0x0000001100117308 */ /* 0x000f220000000800 */
[----:B0-----:R-:W-:Y:S01]  /*db90*/  FADD.FTZ R8, R201, R8 ;  /* 0x00000008c9087221 */ /* 0x001fe20000010000 */
[----:B------:R-:W-:-:S06]  /*dba0*/  FADD.FTZ R5, R192, R5 ;  /* 0x00000005c0057221 */ /* 0x000fcc0000010000 */
[----:B------:R-:W0:Y:S08]  /*dbb0*/  MUFU.EX2 R21, R21 ;  /* 0x0000001500157308 */ /* 0x000e300000000800 */
[----:B------:R-:W0:Y:S01]  /*dbc0*/  MUFU.EX2 R14, R14 ;  /* 0x0000000e000e7308 */ /* 0x000e220000000800 */
[----:B-1----:R-:W-:Y:S01]  /*dbd0*/  FADD.FTZ R7, R189, R8 ;  /* 0x00000008bd077221 */ /* 0x002fe20000010000 */
[----:B--2---:R-:W-:-:S06]  /*dbe0*/  FADD.FTZ R4, R16, R5 ;  /* 0x0000000510047221 */ /* 0x004fcc0000010000 */
[----:B------:R-:W1:Y:S08]  /*dbf0*/  MUFU.EX2 R20, R20 ;  /* 0x0000001400147308 */ /* 0x000e700000000800 */
[----:B------:R-:W2:Y:S01]  /*dc00*/  MUFU.EX2 R15, R15 ;  /* 0x0000000f000f7308 */ /* 0x000ea20000000800 */
[----:B---3--:R-:W-:Y:S01]  /*dc10*/  FADD.FTZ R8, R190, R7 ;  /* 0x00000007be087221 */ /* 0x008fe20000010000 */
[----:B----4-:R-:W-:-:S03]  /*dc20*/  FADD.FTZ R5, R17, R4 ;  /* 0x0000000411057221 */ /* 0x010fc60000010000 */
[----:B0-----:R-:W-:Y:S01]  /*dc30*/  FADD.FTZ R7, R21, R8 ;  /* 0x0000000815077221 */ /* 0x001fe20000010000 */
[----:B------:R-:W-:-:S03]  /*dc40*/  FADD.FTZ R4, R14, R5 ;  /* 0x000000050e047221 */ /* 0x000fc60000010000 */
[----:B-1----:R-:W-:Y:S01]  /*dc50*/  FADD.FTZ R8, R20, R7 ;  /* 0x0000000714087221 */ /* 0x002fe20000010000 */
[----:B------:R-:W-:Y:S01]  /*dc60*/  STL [R1+0x414], R6 ;  /* 0x0004140601007387 */ /* 0x000fe20000100800 */
[----:B--2---:R-:W-:-:S05]  /*dc70*/  FADD.FTZ R9, R15, R4 ;  /* 0x000000040f097221 */ /* 0x004fca0000010000 */
[----:B------:R-:W-:Y:S04]  /*dc80*/  STL.64 [R1+0x420], R8 ;  /* 0x0004200801007387 */ /* 0x000fe80000100a00 */
[----:B------:R-:W2:Y:S01]  /*dc90*/  LD.E R7, desc[UR44][R18.64+0x200] ;  /* 0x0002002c12077980 */ /* 0x000ea2000c101900 */
[----:B------:R-:W-:-:S04]  /*dca0*/  UIADD3 UR4, UP0, UR37, 0x200, URZ ;  /* 0x0000020025047890 */ /* 0x000fc8000ff1e03f */
[----:B------:R-:W-:Y:S02]  /*dcb0*/  ULOP3.LUT UR5, UR4, 0x4, URZ, 0xfc, !UPT ;  /* 0x0000000404057892 */ /* 0x000fe4000f8efc3f */
[----:B------:R-:W-:-:S04]  /*dcc0*/  UIADD3.X UR6, URZ, UR36, URZ, UP0, !UPT ;  /* 0x000000243f067290 */ /* 0x000fc800087fe43f */
[----:B------:R-:W-:Y:S02]  /*dcd0*/  IMAD.U32 R4, RZ, RZ, UR5 ;  /* 0x00000005ff047e24 */ /* 0x000fe4000f8e00ff */
[----:B------:R-:W-:Y:S02]  /*dce0*/  IMAD.U32 R5, RZ, RZ, UR6 ;  /* 0x00000006ff057e24 */ /* 0x000fe4000f8e00ff */
[----:B--2---:R-:W-:-:S05]  /*dcf0*/  FMUL.FTZ R7, R24, R7 ;  /* 0x0000000718077220 */ /* 0x004fca0000410000 */
[----:B------:R0:W-:Y:S04]  /*dd00*/  ST.E desc[UR44][R18.64+0x200], R7 ;  /* 0x0002000712007985 */ /* 0x0001e8000c10192c */
[----:B------:R-:W2:Y:S02]  /*dd10*/  LD.E R10, desc[UR44][R4.64] ;  /* 0x0000002c040a7980 */ /* 0x000ea4000c101900 */
[----:B--2---:R-:W-:-:S05]  /*dd20*/  FMUL.FTZ R11, R24, R10 ;  /* 0x0000000a180b7220 */ /* 0x004fca0000410000 */
[----:B------:R1:W-:Y:S04]  /*dd30*/  ST.E desc[UR44][R4.64], R11 ;  /* 0x0000000b04007985 */ /* 0x0003e8000c10192c */
        /* <DEDUP_REMOVED lines=61> */
[----:B-1----:R-:W4:Y:S01]  /*e110*/  LD.E R11, desc[UR44][R18.64+0x3f0] ;  /* 0x0003f02c120b7980 */ /* 0x002f22000c101900 */
[----:B------:R-:W-:-:S06]  /*e120*/  ULOP3.LUT UR5, UR4, 0x8, URZ, 0xfc, !UPT ;  /* 0x0000000804057892 */ /* 0x000fcc000f8efc3f */
[----:B------:R-:W-:Y:S02]  /*e130*/  IMAD.U32 R8, RZ, RZ, UR5 ;  /* 0x00000005ff087e24 */ /* 0x000fe4000f8e00ff */
[C---:B--2---:R-:W-:Y:S01]  /*e140*/  FMUL.FTZ R47, R24.reuse, R47 ;  /* 0x0000002f182f7220 */ /* 0x044fe20000410000 */
[----:B---3--:R-:W-:-:S04]  /*e150*/  FMUL.FTZ R43, R24, R43 ;  /* 0x0000002b182b7220 */ /* 0x008fc80000410000 */
[----:B------:R-:W-:Y:S01]  /*e160*/  ST.E desc[UR44][R18.64+0x210], R47 ;  /* 0x0002102f12007985 */ /* 0x000fe2000c10192c */
[----:B----4-:R-:W-:-:S03]  /*e170*/  FMUL.FTZ R229, R24, R229 ;  /* 0x000000e518e57220 */ /* 0x010fc60000410000 */
        /* <DEDUP_REMOVED lines=58> */
[----:B------:R-:W-:Y:S01]  /*e520*/  FMUL.FTZ R47, R24, R9 ;  /* 0x00000009182f7220 */ /* 0x000fe20000410000 */
[----:B------:R-:W-:-:S02]  /*e530*/  IMAD.U32 R9, RZ, RZ, UR6 ;  /* 0x00000006ff097e24 */ /* 0x000fc4000f8e00ff */
        /* <DEDUP_REMOVED lines=59> */
[----:B------:R-:W-:Y:S04]  /*e8f0*/  ST.E desc[UR44][R18.64+0x3e4], R47 ;  /* 0x0003e42f12007985 */ /* 0x000fe8000c10192c */
[----:B------:R-:W-:Y:S04]  /*e900*/  ST.E desc[UR44][R18.64+0x3f0], R11 ;  /* 0x0003f00b12007985 */ /* 0x000fe8000c10192c */
[----:B------:R-:W0:Y:S01]  /*e910*/  LD.E R10, desc[UR44][R8.64] ;  /* 0x0000002c080a7980 */ /* 0x000e22000c101900 */
[----:B------:R-:W-:Y:S01]  /*e920*/  ULOP3.LUT UR4, UR4, 0xc, URZ, 0xfc, !UPT ;  /* 0x0000000c04047892 */ /* 0x000fe2000f8efc3f */
[----:B------:R-:W-:-:S05]  /*e930*/  IMAD.U32 R7, RZ, RZ, UR6 ;  /* 0x00000006ff077e24 */ /* 0x000fca000f8e00ff */
[----:B------:R-:W-:Y:S02]  /*e940*/  IMAD.U32 R6, RZ, RZ, UR4 ;  /* 0x00000004ff067e24 */ /* 0x000fe4000f8e00ff */
[----:B0-----:R-:W-:-:S05]  /*e950*/  FMUL.FTZ R29, R25, R10 ;  /* 0x0000000a191d7220 */ /* 0x001fca0000410000 */
[----:B------:R-:W-:Y:S04]  /*e960*/  ST.E desc[UR44][R8.64], R29 ;  /* 0x0000001d08007985 */ /* 0x000fe8000c10192c */
[----:B------:R-:W1:Y:S02]  /*e970*/  LD.E R10, desc[UR44][R6.64] ;  /* 0x0000002c060a7980 */ /* 0x000e64000c101900 */
[----:B-1----:R-:W-:-:S05]  /*e980*/  FMUL.FTZ R27, R25, R10 ;  /* 0x0000000a191b7220 */ /* 0x002fca0000410000 */
[----:B------:R0:W-:Y:S04]  /*e990*/  ST.E desc[UR44][R6.64], R27 ;  /* 0x0000001b06007985 */ /* 0x0001e8000c10192c */
[----:B------:R-:W2:Y:S04]  /*e9a0*/  LD.E R31, desc[UR44][R18.64+0x3fc] ;  /* 0x0003fc2c121f7980 */ /* 0x000ea8000c101900 */
[----:B------:R-:W0:Y:S04]  /*e9b0*/  LD.E R60, desc[UR44][R18.64+0x21c] ;  /* 0x00021c2c123c7980 */ /* 0x000e28000c101900 */
        /* <DEDUP_REMOVED lines=60> */
[----:B------:R-:W1:Y:S01]  /*ed80*/  S2R R55, SR_TID.X ;  /* 0x0000000000377919 */ /* 0x000e620000002100 */
[C---:B--2---:R-:W-:Y:S01]  /*ed90*/  FMUL.FTZ R43, R25.reuse, R31 ;  /* 0x0000001f192b7220 */ /* 0x044fe20000410000 */
[----:B0-----:R-:W-:-:S04]  /*eda0*/  FMUL.FTZ R27, R25, R60 ;  /* 0x0000003c191b7220 */ /* 0x001fc80000410000 */
[----:B------:R-:W-:Y:S01]  /*edb0*/  ST.E desc[UR44][R18.64+0x3fc], R43 ;  /* 0x0003fc2b12007985 */ /* 0x000fe2000c10192c */
[----:B---3--:R-:W-:-:S03]  /*edc0*/  FMUL.FTZ R11, R25, R58 ;  /* 0x0000003a190b7220 */ /* 0x008fc60000410000 */
[----:B------:R0:W-:Y:S01]  /*edd0*/  ST.E desc[UR44][R18.64+0x21c], R27 ;  /* 0x00021c1b12007985 */ /* 0x0001e2000c10192c */
[C---:B----4-:R-:W-:Y:S01]  /*ede0*/  FMUL.FTZ R29, R25.reuse, R62 ;  /* 0x0000003e191d7220 */ /* 0x050fe20000410000 */
[C---:B------:R-:W-:Y:S01]  /*edf0*/  FMUL.FTZ R31, R25.reuse, R64 ;  /* 0x00000040191f7220 */ /* 0x040fe20000410000 */
[C---:B------:R-:W-:Y:S01]  /*ee00*/  FMUL.FTZ R33, R25.reuse, R66 ;  /* 0x0000004219217220 */ /* 0x040fe20000410000 */
[C---:B------:R-:W-:Y:S01]  /*ee10*/  FMUL.FTZ R35, R25.reuse, R68 ;  /* 0x0000004419237220 */ /* 0x040fe20000410000 */
[C---:B------:R-:W-:Y:S01]  /*ee20*/  FMUL.FTZ R39, R25.reuse, R70 ;  /* 0x0000004619277220 */ /* 0x040fe20000410000 */
[C---:B0-----:R-:W-:Y:S01]  /*ee30*/  FMUL.FTZ R27, R25.reuse, R74 ;  /* 0x0000004a191b7220 */ /* 0x041fe20000410000 */
[C---:B------:R-:W-:Y:S01]  /*ee40*/  FMUL.FTZ R43, R25.reuse, R76 ;  /* 0x0000004c192b7220 */ /* 0x040fe20000410000 */
[C---:B------:R-:W-:Y:S01]  /*ee50*/  FMUL.FTZ R47, R25.reuse, R78 ;  /* 0x0000004e192f7220 */ /* 0x040fe20000410000 */
[C---:B------:R-:W-:Y:S01]  /*ee60*/  FMUL.FTZ R51, R25.reuse, R80 ;  /* 0x0000005019337220 */ /* 0x040fe20000410000 */
[----:B------:R0:W-:Y:S04]  /*ee70*/  ST.E desc[UR44][R18.64+0x218], R11 ;  /* 0x0002180b12007985 */ /* 0x0001e8000c10192c */
[----:B------:R2:W-:Y:S04]  /*ee80*/  ST.E desc[UR44][R18.64+0x228], R29 ;  /* 0x0002281d12007985 */ /* 0x0005e8000c10192c */
[----:B------:R3:W-:Y:S04]  /*ee90*/  ST.E desc[UR44][R18.64+0x22c], R31 ;  /* 0x00022c1f12007985 */ /* 0x0007e8000c10192c */
[----:B------:R4:W-:Y:S01]  /*eea0*/  ST.E desc[UR44][R18.64+0x238], R33 ;  /* 0x0002382112007985 */ /* 0x0009e2000c10192c */
[----:B0-----:R-:W-:-:S03]  /*eeb0*/  FMUL.FTZ R11, R25, R72 ;  /* 0x00000048190b7220 */ /* 0x001fc60000410000 */
[----:B------:R0:W-:Y:S01]  /*eec0*/  ST.E desc[UR44][R18.64+0x23c], R35 ;  /* 0x00023c2312007985 */ /* 0x0001e2000c10192c */
[----:B--2---:R-:W-:-:S03]  /*eed0*/  FMUL.FTZ R29, R25, R82 ;  /* 0x00000052191d7220 */ /* 0x004fc60000410000 */
[----:B------:R2:W-:Y:S01]  /*eee0*/  ST.E desc[UR44][R18.64+0x248], R39 ;  /* 0x0002482712007985 */ /* 0x0005e2000c10192c */
[----:B---3--:R-:W-:-:S03]  /*eef0*/  FMUL.FTZ R31, R25, R84 ;  /* 0x00000054191f7220 */ /* 0x008fc60000410000 */
[----:B------:R3:W-:Y:S01]  /*ef00*/  ST.E desc[UR44][R18.64+0x258], R27 ;  /* 0x0002581b12007985 */ /* 0x0007e2000c10192c */
[----:B----4-:R-:W-:-:S03]  /*ef10*/  FMUL.FTZ R33, R25, R86 ;  /* 0x0000005619217220 */ /* 0x010fc60000410000 */
[----:B------:R4:W-:Y:S01]  /*ef20*/  ST.E desc[UR44][R18.64+0x25c], R43 ;  /* 0x00025c2b12007985 */ /* 0x0009e2000c10192c */
[----:B0-----:R-:W-:-:S03]  /*ef30*/  FMUL.FTZ R35, R25, R88 ;  /* 0x0000005819237220 */ /* 0x001fc60000410000 */
[----:B------:R0:W-:Y:S01]  /*ef40*/  ST.E desc[UR44][R18.64+0x268], R47 ;  /* 0x0002682f12007985 */ /* 0x0001e2000c10192c */
[----:B--2---:R-:W-:-:S03]  /*ef50*/  FMUL.FTZ R39, R25, R90 ;  /* 0x0000005a19277220 */ /* 0x004fc60000410000 */
[----:B------:R2:W-:Y:S01]  /*ef60*/  ST.E desc[UR44][R18.64+0x26c], R51 ;  /* 0x00026c3312007985 */ /* 0x0005e2000c10192c */
[C---:B---3--:R-:W-:Y:S01]  /*ef70*/  FMUL.FTZ R27, R25.reuse, R94 ;  /* 0x0000005e191b7220 */ /* 0x048fe20000410000 */
[C---:B----4-:R-:W-:Y:S01]  /*ef80*/  FMUL.FTZ R43, R25.reuse, R96 ;  /* 0x00000060192b7220 */ /* 0x050fe20000410000 */
[C---:B0-----:R-:W-:Y:S01]  /*ef90*/  FMUL.FTZ R47, R25.reuse, R98 ;  /* 0x00000062192f7220 */ /* 0x041fe20000410000 */
[C---:B--2---:R-:W-:Y:S01]  /*efa0*/  FMUL.FTZ R51, R25.reuse, R100 ;  /* 0x0000006419337220 */ /* 0x044fe20000410000 */
        /* <DEDUP_REMOVED lines=39> */
[----:B--2---:R-:W-:Y:S01]  /*f220*/  FMUL.FTZ R51, R25, R140 ;  /* 0x0000008c19337220 */ /* 0x004fe20000410000 */
[----:B------:R0:W-:Y:S01]  /*f230*/  ST.E desc[UR44][R18.64+0x2ec], R11 ;  /* 0x0002ec0b12007985 */ /* 0x0001e2000c10192c */
[----:B-1----:R-:W-:-:S03]  /*f240*/  SHF.R.U32.HI R55, RZ, 0x7, R55 ;  /* 0x00000007ff377819 */ /* 0x002fc60000011637 */
        /* <DEDUP_REMOVED lines=37> */
[----:B0-----:R-:W-:Y:S01]  /*f4a0*/  FMUL.FTZ R47, R25, R24 ;  /* 0x00000018192f7220 */ /* 0x001fe20000410000 */
[----:B------:R-:W-:Y:S02]  /*f4b0*/  VIADD R24, R55, 0x8 ;  /* 0x0000000837187836 */ /* 0x000fe40000000000 */
[----:B-1----:R-:W-:Y:S01]  /*f4c0*/  FMUL.FTZ R51, R25, R26 ;  /* 0x0000001a19337220 */ /* 0x002fe20000410000 */
        /* <DEDUP_REMOVED lines=8> */
[----:B------:R-:W-:Y:S04]  /*f550*/  ST.E desc[UR44][R18.64+0x3ec], R47 ;  /* 0x0003ec2f12007985 */ /* 0x000fe8000c10192c */
[----:B------:R-:W-:Y:S01]  /*f560*/  ST.E desc[UR44][R18.64+0x3f8], R51 ;  /* 0x0003f83312007985 */ /* 0x000fe2000c10192c */
[----:B------:R4:W-:Y:S06]  /*f570*/  BAR.SYNC.DEFER_BLOCKING R24, 0x100 ;  /* 0x000400180000751d */ /* 0x0009ec0000010000 */
[----:B0-----:R-:W4:Y:S04]  /*f580*/  LDL R35, [R1+0x1f0] ;  /* 0x0001f00001237983 */ /* 0x001f280000100800 */
[----:B-1----:R-:W2:Y:S04]  /*f590*/  LD.E R39, desc[UR44][R18.64+0x200] ;  /* 0x0002002c12277980 */ /* 0x002ea8000c101900 */
[----:B------:R-:W4:Y:S04]  /*f5a0*/  LD.E.64 R10, desc[UR44][R18.64+0x88] ;  /* 0x0000882c120a7980 */ /* 0x000f28000c101b00 */
[----:B--2---:R0:W-:Y:S04]  /*f5b0*/  ST.E desc[UR44][R18.64+0x200], R39 ;  /* 0x0002002712007985 */ /* 0x0041e8000c10192c */
[----:B------:R-:W2:Y:S04]  /*f5c0*/  LD.E R25, desc[UR44][R4.64] ;  /* 0x0000002c04197980 */ /* 0x000ea8000c101900 */
[----:B--2---:R1:W-:Y:S04]  /*f5d0*/  ST.E desc[UR44][R4.64], R25 ;  /* 0x0000001904007985 */ /* 0x0043e8000c10192c */
[----:B------:R-:W2:Y:S04]  /*f5e0*/  LD.E R27, desc[UR44][R8.64] ;  /* 0x0000002c081b7980 */ /* 0x000ea8000c101900 */
[----:B--2---:R2:W-:Y:S04]  /*f5f0*/  ST.E desc[UR44][R8.64], R27 ;  /* 0x0000001b08007985 */ /* 0x0045e8000c10192c */
[----:B------:R-:W3:Y:S04]  /*f600*/  LD.E R29, desc[UR44][R6.64] ;  /* 0x0000002c061d7980 */ /* 0x000ee8000c101900 */
[----:B---3--:R3:W-:Y:S04]  /*f610*/  ST.E desc[UR44][R6.64], R29 ;  /* 0x0000001d06007985 */ /* 0x0087e8000c10192c */
[----:B------:R-:W4:Y:S04]  /*f620*/  LD.E R31, desc[UR44][R18.64+0x210] ;  /* 0x0002102c121f7980 */ /* 0x000f28000c101900 */
[----:B------:R-:W4:Y:S04]  /*f630*/  LD.E R33, desc[UR44][R18.64+0x214] ;  /* 0x0002142c12217980 */ /* 0x000f28000c101900 */
[----:B------:R-:W4:Y:S04]  /*f640*/  LD.E R43, desc[UR44][R18.64+0x218] ;  /* 0x0002182c122b7980 */ /* 0x000f28000c101900 */
[----:B0-----:R-:W4:Y:S04]  /*f650*/  LD.E R39, desc[UR44][R18.64+0x21c] ;  /* 0x00021c2c12277980 */ /* 0x001f28000c101900 */
[----:B------:R-:W4:Y:S04]  /*f660*/  LD.E R47, desc[UR44][R18.64+0x220] ;  /* 0x0002202c122f7980 */ /* 0x000f28000c101900 */
[----:B------:R-:W4:Y:S04]  /*f670*/  LD.E R51, desc[UR44][R18.64+0x224] ;  /* 0x0002242c12337980 */ /* 0x000f28000c101900 */
[----:B-1----:R-:W4:Y:S04]  /*f680*/  LD.E R25, desc[UR44][R18.64+0x228] ;  /* 0x0002282c12197980 */ /* 0x002f28000c101900 */
[----:B------:R-:W4:Y:S04]  /*f690*/  LD.E R55, desc[UR44][R18.64+0x22c] ;  /* 0x00022c2c12377980 */ /* 0x000f28000c101900 */
[----:B--2---:R-:W2:Y:S04]  /*f6a0*/  LD.E R27, desc[UR44][R18.64+0x230] ;  /* 0x0002302c121b7980 */ /* 0x004ea8000c101900 */
[----:B------:R-:W2:Y:S04]  /*f6b0*/  LD.E R57, desc[UR44][R18.64+0x234] ;  /* 0x0002342c12397980 */ /* 0x000ea8000c101900 */
        /* <DEDUP_REMOVED lines=73> */
[----:B--2---:R2:W-:Y:S04]  /*fb50*/  ST.E desc[UR44][R18.64+0x230], R27 ;  /* 0x0002301b12007985 */ /* 0x0045e8000c10192c */
[----:B------:R-:W-:Y:S04]  /*fb60*/  ST.E desc[UR44][R18.64+0x234], R57 ;  /* 0x0002343912007985 */ /* 0x000fe8000c10192c */
[----:B---3--:R3:W-:Y:S04]  /*fb70*/  ST.E desc[UR44][R18.64+0x238], R29 ;  /* 0x0002381d12007985 */ /* 0x0087e8000c10192c */
[----:B------:R3:W-:Y:S04]  /*fb80*/  ST.E desc[UR44][R18.64+0x23c], R59 ;  /* 0x00023c3b12007985 */ /* 0x0007e8000c10192c */
[----:B------:R3:W-:Y:S04]  /*fb90*/  ST.E desc[UR44][R18.64+0x240], R61 ;  /* 0x0002403d12007985 */ /* 0x0007e8000c10192c */
[----:B------:R3:W-:Y:S04]  /*fba0*/  ST.E desc[UR44][R18.64+0x244], R63 ;  /* 0x0002443f12007985 */ /* 0x0007e8000c10192c */
[----:B------:R3:W-:Y:S04]  /*fbb0*/  ST.E desc[UR44][R18.64+0x248], R65 ;  /* 0x0002484112007985 */ /* 0x0007e8000c10192c */
[----:B------:R3:W-:Y:S04]  /*fbc0*/  ST.E desc[UR44][R18.64+0x24c], R67 ;  /* 0x00024c4312007985 */ /* 0x0007e8000c10192c */
[----:B0-----:R-:W4:Y:S04]  /*fbd0*/  LD.E R31, desc[UR44][R18.64+0x250] ;  /* 0x0002502c121f7980 */ /* 0x001f28000c101900 */
        /* <DEDUP_REMOVED lines=75> */
[----:B------:R0:W-:Y:S04]  /*10090*/  ST.E desc[UR44][R18.64+0x254], R25 ;  /* 0x0002541912007985 */ /* 0x0001e8000c10192c */
[----:B------:R-:W-:Y:S04]  /*100a0*/  ST.E desc[UR44][R18.64+0x258], R33 ;  /* 0x0002582112007985 */ /* 0x000fe8000c10192c */
[----:B--2---:R1:W-:Y:S04]  /*100b0*/  ST.E desc[UR44][R18.64+0x25c], R27 ;  /* 0x00025c1b12007985 */ /* 0x0043e8000c10192c */
[----:B------:R-:W-:Y:S04]  /*100c0*/  ST.E desc[UR44][R18.64+0x260], R39 ;  /* 0x0002602712007985 */ /* 0x000fe8000c10192c */
        /* <DEDUP_REMOVED lines=77> */
[----:B0-----:R-:W4:Y:S01]  /*105a0*/  LDL R25, [R1+0x68] ;  /* 0x0000680001197983 */ /* 0x001f220000100800 */
[----:B------:R-:W-:-:S02]  /*105b0*/  IMAD R10, R35, 0xc00, R10 ;  /* 0x00000c00230a7824 */ /* 0x000fc400078e020a */
[----:B-1----:R-:W-:Y:S01]  /*105c0*/  IMAD.MOV.U32 R27, RZ, RZ, R11 ;  /* 0x000000ffff1b7224 */ /* 0x002fe200078e000b */
[----:B------:R-:W-:Y:S01]  /*105d0*/  F2FP.F16.F32.PACK_AB R170, R37, R170 ;  /* 0x000000aa25aa723e */ /* 0x000fe200000000ff */
[C---:B--2---:R-:W-:Y:S01]  /*105e0*/  VIADD R24, R10.reuse, 0x80 ;  /* 0x000000800a187836 */ /* 0x044fe20000000000 */
[----:B------:R-:W-:Y:S01]  /*105f0*/  F2FP.F16.F32.PACK_AB R172, R41, R172 ;  /* 0x000000ac29ac723e */ /* 0x000fe200000000ff */
[----:B---3--:R-:W-:Y:S01]  /*10600*/  VIADD R26, R10, 0x100 ;  /* 0x000001000a1a7836 */ /* 0x008fe20000000000 */
[----:B------:R-:W-:Y:S01]  /*10610*/  R2UR UR15, R27 ;  /* 0x000000001b0f72ca */ /* 0x000fe200000e0000 */
[----:B------:R-:W2:Y:S01]  /*10620*/  LD.E R29, desc[UR44][R18.64+0x214] ;  /* 0x0002142c121d7980 */ /* 0x000ea2000c101900 */
[----:B------:R-:W-:Y:S02]  /*10630*/  R2UR UR10, R24 ;  /* 0x00000000180a72ca */ /* 0x000fe400000e0000 */
[----:B------:R-:W-:Y:S01]  /*10640*/  R2UR UR14, R26 ;  /* 0x000000001a0e72ca */ /* 0x000fe200000e0000 */
[----:B------:R-:W2:Y:S01]  /*10650*/  LD.E R24, desc[UR44][R18.64+0x200] ;  /* 0x0002002c12187980 */ /* 0x000ea2000c101900 */
[----:B------:R-:W-:-:S02]  /*10660*/  F2FP.F16.F32.PACK_AB R174, R45, R174 ;  /* 0x000000ae2dae723e */ /* 0x000fc400000000ff */
[----:B------:R-:W-:Y:S01]  /*10670*/  F2FP.F16.F32.PACK_AB R176, R49, R176 ;  /* 0x000000b031b0723e */ /* 0x000fe200000000ff */
[----:B------:R-:W2:Y:S01]  /*10680*/  LD.E R31, desc[UR44][R18.64+0x21c] ;  /* 0x00021c2c121f7980 */ /* 0x000ea2000c101900 */
[----:B------:R-:W-:Y:S02]  /*10690*/  F2FP.F16.F32.PACK_AB R178, R53, R178 ;  /* 0x000000b235b2723e */ /* 0x000fe400000000ff */
[----:B------:R-:W-:Y:S01]  /*106a0*/  F2FP.F16.F32.PACK_AB R169, R169, R28 ;  /* 0x0000001ca9a9723e */ /* 0x000fe200000000ff */
[----:B------:R-:W2:Y:S01]  /*106b0*/  LD.E R33, desc[UR44][R18.64+0x224] ;  /* 0x0002242c12217980 */ /* 0x000ea2000c101900 */
[----:B------:R-:W-:Y:S02]  /*106c0*/  F2FP.F16.F32.PACK_AB R171, R30, R171 ;  /* 0x000000ab1eab723e */ /* 0x000fe400000000ff */
[----:B------:R-:W-:Y:S01]  /*106d0*/  F2FP.F16.F32.PACK_AB R173, R32, R173 ;  /* 0x000000ad20ad723e */ /* 0x000fe200000000ff */
[----:B------:R-:W2:Y:S01]  /*106e0*/  LD.E R28, desc[UR44][R18.64+0x210] ;  /* 0x0002102c121c7980 */ /* 0x000ea2000c101900 */
[----:B------:R-:W-:-:S02]  /*106f0*/  F2FP.F16.F32.PACK_AB R175, R34, R175 ;  /* 0x000000af22af723e */ /* 0x000fc400000000ff */
[----:B------:R-:W-:Y:S01]  /*10700*/  F2FP.F16.F32.PACK_AB R177, R36, R177 ;  /* 0x000000b124b1723e */ /* 0x000fe200000000ff */
[----:B------:R-:W2:Y:S04]  /*10710*/  LD.E R30, desc[UR44][R18.64+0x218] ;  /* 0x0002182c121e7980 */ /* 0x000ea8000c101900 */
[----:B------:R-:W2:Y:S04]  /*10720*/  LD.E R32, desc[UR44][R18.64+0x220] ;  /* 0x0002202c12207980 */ /* 0x000ea8000c101900 */
[----:B------:R-:W2:Y:S04]  /*10730*/  LD.E R34, desc[UR44][R18.64+0x228] ;  /* 0x0002282c12227980 */ /* 0x000ea8000c101900 */
[----:B------:R-:W2:Y:S04]  /*10740*/  LD.E R35, desc[UR44][R18.64+0x22c] ;  /* 0x00022c2c12237980 */ /* 0x000ea8000c101900 */
[----:B------:R-:W2:Y:S04]  /*10750*/  LD.E R36, desc[UR44][R18.64+0x230] ;  /* 0x0002302c12247980 */ /* 0x000ea8000c101900 */
        /* <DEDUP_REMOVED lines=63> */
[----:B------:R-:W-:Y:S01]  /*10b50*/  ISETP.NE.U32.AND P0, PT, R25, RZ, PT ;  /* 0x000000ff1900720c */ /* 0x000fe20003f05070 */
[----:B------:R-:W-:-:S02]  /*10b60*/  IMAD.MOV.U32 R25, RZ, RZ, R11 ;  /* 0x000000ffff197224 */ /* 0x000fc400078e000b */
[----:B------:R-:W2:Y:S03]  /*10b70*/  LD.E R100, desc[UR44][R18.64+0x330] ;  /* 0x0003302c12647980 */ /* 0x000ea6000c101900 */
        /* <DEDUP_REMOVED lines=60> */
[----:B------:R-:W-:Y:S01]  /*10f40*/  HGMMA.64x256x16.F32 R24, R168, gdesc[UR4].tnspB, R24, UP0, gsb0 ;  /* 0x43e00004a8187df0 */ /* 0x000fe2000b800818 */
[----:B------:R-:W-:Y:S02]  /*10f50*/  F2FP.F16.F32.PACK_AB R179, R12, R179 ;  /* 0x000000b30cb3723e */ /* 0x000fe400000000ff */
        /* <DEDUP_REMOVED lines=131> */
[----:B------:R-:W-:Y:S01]  /*11790*/  STL [R1+0x68], R2 ;  /* 0x0000680201007387 */ /* 0x000fe20000100800 */
        /* <DEDUP_REMOVED lines=8> */
[----:B------:R-:W-:-:S02]  /*11820*/  WARPGROUP.DEPBAR.LE gsb0, 0x0 ;  /* 0x00008000000079c5 */ /* 0x000fc40000010000 */
        /* <DEDUP_REMOVED lines=131> */
[----:B------:R-:W-:Y:S01]  /*12060*/  IMAD.MOV.U32 R13, RZ, RZ, R11 ;  /* 0x000000ffff0d7224 */ /* 0x000fe200078e000b */
[----:B------:R-:W-:Y:S01]  /*12070*/  IADD3 R12, R10, 0x200, RZ ;  /* 0x000002000a0c7810 */ /* 0x000fe20007ffe0ff */
        /* <DEDUP_REMOVED lines=131> */
[----:B------:R-:W-:Y:S01]  /*128b0*/  R2UR UR6, R12 ;  /* 0x000000000c0672ca */ /* 0x000fe200000e0000 */
[----:B------:R-:W-:Y:S01]  /*128c0*/  STL [R1+0x68], R2 ;  /* 0x0000680201007387 */ /* 0x000fe20000100800 */
[----:B------:R-:W-:Y:S01]  /*128d0*/  R2UR UR7, R13 ;  /* 0x000000000d0772ca */ /* 0x000fe200000e0000 */
[----:B------:R-:W-:Y:S01]  /*128e0*/  VIADD R10, R10, 0x280 ;  /* 0x000002800a0a7836 */ /* 0x000fe20000000000 */
[----:B------:R-:W-:Y:S02]  /*128f0*/  WARPGROUP.DEPBAR.LE gsb0, 0x0 ;  /* 0x00008000000079c5 */ /* 0x000fe40000010000 */
[----:B------:R-:W-:Y:S01]  /*12900*/  ST.E desc[UR44][R18.64+0x200], R24 ;  /* 0x0002001812007985 */ /* 0x000fe2000c10192c */
[----:B------:R-:W-:Y:S02]  /*12910*/  F2FP.F16.F32.PACK_AB R168, R203, R204 ;  /* 0x000000cccba8723e */ /* 0x000fe400000000ff */
[----:B------:R-:W-:Y:S01]  /*12920*/  F2FP.F16.F32.PACK_AB R170, R201, R202 ;  /* 0x000000cac9aa723e */ /* 0x000fe200000000ff */
[----:B------:R-:W-:Y:S01]  /*12930*/  ST.E desc[UR44][R4.64], R25 ;  /* 0x0000001904007985 */ /* 0x000fe2000c10192c */
        /* <DEDUP_REMOVED lines=400> */
[----:B--2---:R1:W-:Y:S04]  /*14240*/  ST.E desc[UR44][R18.64+0x200], R11 ;  /* 0x0002000b12007985 */ /* 0x0043e8000c10192c */
[----:B------:R-:W2:Y:S04]  /*14250*/  LD.E R13, desc[UR44][R4.64] ;  /* 0x0000002c040d7980 */ /* 0x000ea8000c101900 */
[----:B--2---:R2:W-:Y:S04]  /*14260*/  ST.E desc[UR44][R4.64], R13 ;  /* 0x0000000d04007985 */ /* 0x0045e8000c10192c */
[----:B------:R-:W3:Y:S04]  /*14270*/  LD.E R15, desc[UR44][R8.64] ;  /* 0x0000002c080f7980 */ /* 0x000ee8000c101900 */
[----:B---3--:R3:W-:Y:S04]  /*14280*/  ST.E desc[UR44][R8.64], R15 ;  /* 0x0000000f08007985 */ /* 0x0087e8000c10192c */
[----:B------:R-:W4:Y:S04]  /*14290*/  LD.E R17, desc[UR44][R6.64] ;  /* 0x0000002c06117980 */ /* 0x000f28000c101900 */
[----:B----4-:R4:W-:Y:S04]  /*142a0*/  ST.E desc[UR44][R6.64], R17 ;  /* 0x0000001106007985 */ /* 0x0109e8000c10192c */
[----:B0-----:R-:W4:Y:S04]  /*142b0*/  LD.E R2, desc[UR44][R18.64+0x374] ;  /* 0x0003742c12027980 */ /* 0x001f28000c101900 */
        /* <DEDUP_REMOVED lines=124> */
[----:B0-----:R-:W4:Y:S04]  /*14a80*/  LD.E R2, desc[UR44][R18.64+0x28] ;  /* 0x0000282c12027980 */ /* 0x001f28000c101900 */
[----:B------:R-:W-:Y:S04]  /*14a90*/  ST.E desc[UR44][R18.64+0x210], R21 ;  /* 0x0002101512007985 */ /* 0x000fe8000c10192c */
[----:B------:R-:W-:Y:S04]  /*14aa0*/  ST.E desc[UR44][R18.64+0x214], R25 ;  /* 0x0002141912007985 */ /* 0x000fe8000c10192c */
[----:B------:R-:W-:Y:S04]  /*14ab0*/  ST.E desc[UR44][R18.64+0x218], R27 ;  /* 0x0002181b12007985 */ /* 0x000fe8000c10192c */
[----:B------:R-:W-:Y:S04]  /*14ac0*/  ST.E desc[UR44][R18.64+0x21c], R29 ;  /* 0x00021c1d12007985 */ /* 0x000fe8000c10192c */
[----:B------:R-:W-:Y:S04]  /*14ad0*/  ST.E desc[UR44][R18.64+0x220], R11 ;  /* 0x0002200b12007985 */ /* 0x000fe8000c10192c */
[----:B------:R-:W-:Y:S04]  /*14ae0*/  ST.E desc[UR44][R18.64+0x224], R31 ;  /* 0x0002241f12007985 */ /* 0x000fe8000c10192c */
[----:B--2---:R-:W-:Y:S04]  /*14af0*/  ST.E desc[UR44][R18.64+0x228], R5 ;  /* 0x0002280512007985 */ /* 0x004fe8000c10192c */
[----:B------:R-:W-:Y:S04]  /*14b00*/  ST.E desc[UR44][R18.64+0x22c], R13 ;  /* 0x00022c0d12007985 */ /* 0x000fe8000c10192c */
[----:B---3--:R-:W-:Y:S04]  /*14b10*/  ST.E desc[UR44][R18.64+0x230], R9 ;  /* 0x0002300912007985 */ /* 0x008fe8000c10192c */
        /* <DEDUP_REMOVED lines=115> */
[----:B------:R-:W-:-:S04]  /*15250*/  LOP3.LUT R2, R2, 0x1, RZ, 0xfc, !PT ;  /* 0x0000000102027812 */ /* 0x000fc800078efcff */
[----:B------:R-:W-:Y:S01]  /*15260*/  ISETP.NE.AND P0, PT, R2, 0x3, PT ;  /* 0x000000030200780c */ /* 0x000fe20003f05270 */
[----:B------:R-:W-:-:S12]  /*15270*/  BSSY B0, `(.L_x_3950) ;  /* 0x0000003000007945 */ /* 0x000fd80003800000 */
[----:B-1----:R-:W-:Y:S05]  /*15280*/  @!P0 BRA `(.L_x_3951) ;  /* 0x0000000000048947 */ /* 0x002fea0003800000 */
[----:B------:R-:W-:Y:S01]  /*15290*/  BPT.TRAP 0x1 ;  /* 0x000000040000795c */ /* 0x000fe20000300000 */
.L_x_3951:
[----:B------:R-:W-:Y:S05]  /*152a0*/  BSYNC B0 ;  /* 0x0000000000007941 */ /* 0x000fea0003800000 */
.L_x_3950:
        /* <DEDUP_REMOVED lines=9> */
[----:B0-----:R-:W2:Y:S02]  /*15340*/  LDL R2, [R1+0x50] ;  /* 0x0000500001027983 */ /* 0x001ea40000100800 */
[----:B--2---:R-:W-:-:S07]  /*15350*/  IMAD.SHL.U32 R2, R2, 0x80, RZ ;  /* 0x0000008002027824 */ /* 0x004fce00078e00ff */
.L_x_3923:
[----:B------:R-:W0:Y:S01]  /*15360*/  LDC R3, c[0x0][0x448] ;  /* 0x00011200ff037b82 */ /* 0x000e220000000800 */
[----:B------:R-:W-:-:S07]  /*15370*/  ULDC UR4, c[0x0][0xad4] ;  /* 0x0002b50000047ab9 */ /* 0x000fce0000000800 */
[----:B------:R-:W1:Y:S01]  /*15380*/  LDC R6, c[0x0][0xadc] ;  /* 0x0002b700ff067b82 */ /* 0x000e620000000800 */
[----:B0-----:R-:W-:Y:S01]  /*15390*/  ISETP.NE.AND P0, PT, R3, 0x1, PT ;  /* 0x000000010300780c */ /* 0x001fe20003f05270 */
[----:B------:R-:W-:-:S12]  /*153a0*/  VIADD R3, R2, 0x7f ;  /* 0x0000007f02037836 */ /* 0x000fd80000000000 */
[----:B------:R-:W0:Y:S08]  /*153b0*/  @P0 LDC R4, c[0x0][0x44c] ;  /* 0x00011300ff040b82 */ /* 0x000e300000000800 */
[----:B------:R-:W2:Y:S01]  /*153c0*/  @P0 LDC R5, c[0x0][0x450] ;  /* 0x00011400ff050b82 */ /* 0x000ea20000000800 */
[----:B0-----:R-:W-:-:S05]  /*153d0*/  @P0 IMAD.HI.U32 R2, R3, R4, RZ ;  /* 0x0000000403020227 */ /* 0x001fca00078e00ff */
[----:B--2---:R-:W-:Y:S02]  /*153e0*/  @P0 SHF.R.U32.HI R3, RZ, R5, R2 ;  /* 0x00000005ff030219 */ /* 0x004fe40000011602 */
[----:B-1----:R-:W-:-:S03]  /*153f0*/  ISETP.GE.AND P0, PT, R6, 0x1, PT ;  /* 0x000000010600780c */ /* 0x002fc60003f06270 */
[----:B------:R-:W-:-:S04]  /*15400*/  IMAD.IADD R3, R188, 0x1, R3 ;  /* 0x00000001bc037824 */ /* 0x000fc800078e0203 */
[----:B------:R-:W-:-:S06]  /*15410*/  VIADD R2, R3, -UR4 ;  /* 0x8000000403027c36 */ /* 0x000fcc0008000000 */
[----:B------:R-:W-:Y:S05]  /*15420*/  @!P0 BRA `(.L_x_3953) ;  /* 0x0000000000448947 */ /* 0x000fea0003800000 */
        /* <DEDUP_REMOVED lines=10> */
.L_x_3955:
[----:B------:R-:W-:-:S13]  /*154d0*/  ISETP.NE.AND P0, PT, R6, 0x1, PT ;  /* 0x000000010600780c */ /* 0x000fda0003f05270 */
[----:B------:R-:W0:Y:S02]  /*154e0*/  @P0 LDC.64 R4, c[0x0][0xae0] ;  /* 0x0002b800ff040b82 */ /* 0x000e240000000a00 */
[----:B0-----:R-:W-:-:S05]  /*154f0*/  @P0 IMAD.HI.U32 R4, R3, R4, RZ ;  /* 0x0000000403040227 */ /* 0x001fca00078e00ff */
[----:B------:R-:W-:-:S07]  /*15500*/  @P0 SHF.R.U32.HI R3, RZ, R5, R4 ;  /* 0x00000005ff030219 */ /* 0x000fce0000011604 */
.L_x_3956:
[----:B------:R-:W-:Y:S05]  /*15510*/  BSYNC B0 ;  /* 0x0000000000007941 */ /* 0x000fea0003800000 */
.L_x_3954:
[----:B------:R-:W-:-:S05]  /*15520*/  IMAD R3, R3, R6, RZ ;  /* 0x0000000603037224 */ /* 0x000fca00078e02ff */
[----:B------:R-:W-:-:S07]  /*15530*/  VIMNMX R2, R2, R3, !PT ;  /* 0x0000000302027248 */ /* 0x000fce0007fe0100 */
.L_x_3953:
[----:B------:R-:W-:Y:S01]  /*15540*/  VIADD R2, R2, 0x5f ;  /* 0x0000005f02027836 */ /* 0x000fe20000000000 */
[----:B------:R-:W-:-:S03]  /*15550*/  UIADD3 UR4, UP0, UR37, 0x28, URZ ;  /* 0x0000002825047890 */ /* 0x000fc6000ff1e03f */
[----:B------:R-:W-:Y:S01]  /*15560*/  IMAD.HI R2, R2, 0x2aaaaaab, RZ ;  /* 0x2aaaaaab02027827 */ /* 0x000fe200078e02ff */
[----:B------:R-:W-:-:S03]  /*15570*/  UIADD3.X UR5, URZ, UR36, URZ, UP0, !UPT ;  /* 0x000000243f057290 */ /* 0x000fc600087fe43f */
[----:B------:R-:W-:Y:S01]  /*15580*/  IMAD.U32 R6, RZ, RZ, UR4 ;  /* 0x00000004ff067e24 */ /* 0x000fe2000f8e00ff */
[----:B------:R-:W-:Y:S02]  /*15590*/  SHF.R.U32.HI R3, RZ, 0x1f, R2 ;  /* 0x0000001fff037819 */ /* 0x000fe40000011602 */
[----:B------:R-:W-:Y:S02]  /*155a0*/  IMAD.U32 R7, RZ, RZ, UR5 ;  /* 0x00000005ff077e24 */ /* 0x000fe4000f8e00ff */
[----:B------:R-:W-:-:S04]  /*155b0*/  LEA.HI.SX32 R3, R2, R3, 0x1c ;  /* 0x0000000302037211 */ /* 0x000fc800078fe2ff */
[----:B------:R-:W-:-:S04]  /*155c0*/  VIMNMX R4, R196, R3, !PT ;  /* 0x00000003c4047248 */ /* 0x000fc80007fe0100 */
[----:B------:R-:W-:-:S13]  /*155d0*/  ISETP.GE.AND P0, PT, R0, R4, PT ;  /* 0x000000040000720c */ /* 0x000fda0003f06270 */
[----:B------:R-:W-:Y:S05]  /*155e0*/  @!P0 BRA `(.L_x_3957) ;  /* 0x00000098005c8947 */ /* 0x000fea0003800000 */
[----:B------:R0:W5:Y:S02]  /*155f0*/  LDL.64 R2, [R1+0x150] ;  /* 0x0001500001027983 */ /* 0x0001640000100a00 */
.L_x_3976:
[----:B-1---5:R-:W2:Y:S04]  /*15600*/  LD.E R5, desc[UR44][R2.64] ;  /* 0x0000002c02057980 */ /* 0x022ea8000c101900 */
[----:B------:R-:W3:Y:S01]  /*15610*/  LD.E R8, desc[UR44][R2.64+0x8] ;  /* 0x0000082c02087980 */ /* 0x000ee2000c101900 */
[----:B--2---:R-:W-:-:S05]  /*15620*/  VIADD R5, R5, 0x1 ;  /* 0x0000000105057836 */ /* 0x004fca0000000000 */
[----:B------:R-:W-:-:S13]  /*15630*/  ISETP.NE.AND P0, PT, R5, 0x2, PT ;  /* 0x000000020500780c */ /* 0x000fda0003f05270 */
[----:B------:R1:W5:Y:S04]  /*15640*/  @P0 LD.E R11, desc[UR44][R2.64+0x4] ;  /* 0x0000042c020b0980 */ /* 0x000368000c101900 */
[----:B------:R-:W2:Y:S01]  /*15650*/  @!P0 LD.E R10, desc[UR44][R2.64+0x4] ;  /* 0x0000042c020a8980 */ /* 0x000ea2000c101900 */
[----:B---3--:R-:W-:-:S03]  /*15660*/  VIADD R9, R8, 0x1 ;  /* 0x0000000108097836 */ /* 0x008fc60000000000 */
[----:B------:R3:W-:Y:S04]  /*15670*/  ST.E desc[UR44][R2.64], R5 ;  /* 0x0000000502007985 */ /* 0x0007e8000c10192c */
[----:B------:R1:W-:Y:S04]  /*15680*/  ST.E desc[UR44][R2.64+0x8], R9 ;  /* 0x0000080902007985 */ /* 0x0003e8000c10192c */
[----:B------:R1:W-:Y:S01]  /*15690*/  @!P0 ST.E desc[UR44][R2.64], RZ ;  /* 0x000000ff02008985 */ /* 0x0003e2000c10192c */
[----:B--2---:R-:W-:-:S05]  /*156a0*/  @!P0 LOP3.LUT R11, R10, 0x1, RZ, 0x3c, !PT ;  /* 0x000000010a0b8812 */ /* 0x004fca00078e3cff */
[----:B------:R1:W-:Y:S04]  /*156b0*/  @!P0 ST.E desc[UR44][R2.64+0x4], R11 ;  /* 0x0000040b02008985 */ /* 0x0003e8000c10192c */
[----:B------:R-:W2:Y:S04]  /*156c0*/  LDL.64 R72, [R1+0x168] ;  /* 0x0001680001487983 */ /* 0x000ea80000100a00 */
[----:B--2---:R-:W2:Y:S01]  /*156d0*/  LD.E R8, desc[UR44][R72.64] ;  /* 0x0000002c48087980 */ /* 0x004ea2000c101900 */
[----:B------:R-:W-:Y:S05]  /*156e0*/  YIELD ;  /* 0x0000000000007946 */ /* 0x000fea0003800000 */
[----:B------:R-:W-:Y:S01]  /*156f0*/  BSSY B0, `(.L_x_3958) ;  /* 0x0000006000007945 */ /* 0x000fe20003800000 */
[----:B---3--:R-:W-:Y:S01]  /*15700*/  @!P0 IMAD.MOV.U32 R5, RZ, RZ, RZ ;  /* 0x000000ffff058224 */ /* 0x008fe200078e00ff */
[----:B--2---:R-:W-:-:S04]  /*15710*/  LOP3.LUT R8, R8, 0x1, RZ, 0xfc, !PT ;  /* 0x0000000108087812 */ /* 0x004fc800078efcff */
[----:B------:R-:W-:-:S13]  /*15720*/  ISETP.NE.AND P1, PT, R8, 0x3, PT ;  /* 0x000000030800780c */ /* 0x000fda0003f25270 */
[----:B-1----:R-:W-:Y:S05]  /*15730*/  @!P1 BRA `(.L_x_3959) ;  /* 0x0000000000049947 */ /* 0x002fea0003800000 */
[----:B------:R-:W-:Y:S01]  /*15740*/  BPT.TRAP 0x1 ;  /* 0x000000040000795c */ /* 0x000fe20000300000 */
.L_x_3959:
[----:B------:R-:W-:Y:S05]  /*15750*/  BSYNC B0 ;  /* 0x0000000000007941 */ /* 0x000fea0003800000 */
.L_x_3958:
[----:B------:R-:W2:Y:S01]  /*15760*/  LD.E.64 R8, desc[UR44][R72.64+0x18] ;  /* 0x0000182c48087980 */ /* 0x000ea2000c101b00 */
[----:B-----5:R-:W-:Y:S02]  /*15770*/  SHF.L.U32 R12, R11, 0x1f, RZ ;  /* 0x0000001f0b0c7819 */ /* 0x020fe400000006ff */
[----:B--2---:R-:W-:-:S05]  /*15780*/  MOV R8, R8 ;  /* 0x0000000800087202 */ /* 0x004fca0000000f00 */
[----:B------:R-:W-:-:S04]  /*15790*/  IMAD R5, R5, 0x8, R8 ;  /* 0x0000000805057824 */ /* 0x000fc800078e0208 */
[----:B------:R1:W2:Y:S01]  /*157a0*/  SYNCS.PHASECHK.TRANS64.TRYWAIT P0, [R5+URZ], R12 ;  /* 0x0000000c050075a7 */ /* 0x0002a2000800017f */
[----:B------:R-:W3:Y:S04]  /*157b0*/  LD.E R8, desc[UR44][R72.64] ;  /* 0x0000002c48087980 */ /* 0x000ee8000c101900 */
[----:B------:R1:W5:Y:S04]  /*157c0*/  LD.E R10, desc[UR44][R2.64] ;  /* 0x0000002c020a7980 */ /* 0x000368000c101900 */
[----:B------:R1:W5:Y:S01]  /*157d0*/  LD.E R11, desc[UR44][R2.64+0x4] ;  /* 0x0000042c020b7980 */ /* 0x000362000c101900 */
[----:B------:R-:W-:Y:S01]  /*157e0*/  BSSY B0, `(.L_x_3960) ;  /* 0x0000005000007945 */ /* 0x000fe20003800000 */
[----:B---3--:R-:W-:-:S04]  /*157f0*/  LOP3.LUT R8, R8, 0x1, RZ, 0xfc, !PT ;  /* 0x0000000108087812 */ /* 0x008fc800078efcff */
[----:B------:R-:W-:-:S13]  /*15800*/  ISETP.NE.AND P1, PT, R8, 0x3, PT ;  /* 0x000000030800780c */ /* 0x000fda0003f25270 */
[----:B-12---:R-:W-:Y:S05]  /*15810*/  @!P1 BRA `(.L_x_3961) ;  /* 0x0000000000049947 */ /* 0x006fea0003800000 */
[----:B------:R-:W-:Y:S01]  /*15820*/  BPT.TRAP 0x1 ;  /* 0x000000040000795c */ /* 0x000fe20000300000 */
.L_x_3961:
[----:B------:R-:W-:Y:S05]  /*15830*/  BSYNC B0 ;  /* 0x0000000000007941 */ /* 0x000fea0003800000 */
.L_x_3960:
[----:B------:R-:W-:Y:S04]  /*15840*/  BSSY B0, `(.L_x_3962) ;  /* 0x0000008000007945 */ /* 0x000fe80003800000 */
[----:B------:R-:W-:Y:S05]  /*15850*/  @P0 BRA `(.L_x_3963) ;  /* 0x0000000000180947 */ /* 0x000fea0003800000 */
[----:B------:R-:W2:Y:S01]  /*15860*/  LD.E.64 R8, desc[UR44][R72.64+0x18] ;  /* 0x0000182c48087980 */ /* 0x000ea2000c101b00 */
[----:B-----5:R-:W-:Y:S02]  /*15870*/  SHF.L.U32 R11, R11, 0x1f, RZ ;  /* 0x0000001f0b0b7819 */ /* 0x020fe400000006ff */
[----:B--2---:R-:W-:-:S05]  /*15880*/  MOV R9, R8 ;  /* 0x0000000800097202 */ /* 0x004fca0000000f00 */
[----:B------:R-:W-:-:S04]  /*15890*/  IMAD R10, R10, 0x8, R9 ;  /* 0x000000080a0a7824 */ /* 0x000fc800078e0209 */
[----:B------:R-:W1:Y:S02]  /*158a0*/  SYNCS.PHASECHK.TRANS64.TRYWAIT P0, [R10+URZ], R11 ;  /* 0x0000000b0a0075a7 */ /* 0x000e64000800017f */
[----:B-1----:R-:W-:Y:S05]  /*158b0*/  @!P0 BRA `(.L_x_3964) ;  /* 0x00000218000c8947 */ /* 0x002fea0003800000 */
.L_x_3963:
[----:B------:R-:W-:Y:S05]  /*158c0*/  BSYNC B0 ;  /* 0x0000000000007941 */ /* 0x000fea0003800000 */
.L_x_3962:
[----:B-1---5:R-:W2:Y:S04]  /*158d0*/  LD.E R11, desc[UR44][R2.64] ;  /* 0x0000002c020b7980 */ /* 0x022ea8000c101900 */
[----:B------:R-:W2:Y:S01]  /*158e0*/  LDL.64 R74, [R1+0x80] ;  /* 0x00008000014a7983 */ /* 0x000ea20000100a00 */
[----:B------:R-:W-:Y:S05]  /*158f0*/  WARPSYNC.ALL ;  /* 0x0000000000007948 */ /* 0x000fea0003800000 */
[----:B------:R1:W-:Y:S04]  /*15900*/  STL [R1+0x60], RZ ;  /* 0x000060ff01007387 */ /* 0x0003e80000100800 */
[----:B------:R-:W3:Y:S01]  /*15910*/  LD.E.64 R8, desc[UR44][R18.64+0x78] ;  /* 0x0000782c12087980 */ /* 0x000ee2000c101b00 */
[----:B------:R-:W-:-:S05]  /*15920*/  IMAD.MOV.U32 R5, RZ, RZ, 0x1 ;  /* 0x00000001ff057424 */ /* 0x000fca00078e00ff */
[----:B------:R1:W-:Y:S04]  /*15930*/  STL [R1+0x60], R5 ;  /* 0x0000600501007387 */ /* 0x0003e80000100800 */
[----:B------:R-:W4:Y:S04]  /*15940*/  LD.E.64 R12, desc[UR44][R18.64+0x78] ;  /* 0x0000782c120c7980 */ /* 0x000f28000c101b00 */
[----:B------:R1:W-:Y:S04]  /*15950*/  STL [R1+0x60], R5 ;  /* 0x0000600501007387 */ /* 0x0003e80000100800 */
[----:B------:R-:W4:Y:S01]  /*15960*/  LD.E.64 R14, desc[UR44][R18.64+0x78] ;  /* 0x0000782c120e7980 */ /* 0x000f22000c101b00 */
[----:B--2---:R-:W-:-:S02]  /*15970*/  IMAD R10, R11, 0x300, R74 ;  /* 0x000003000b0a7824 */ /* 0x004fc400078e024a */
[----:B------:R-:W-:Y:S01]  /*15980*/  IMAD.MOV.U32 R11, RZ, RZ, R75 ;  /* 0x000000ffff0b7224 */ /* 0x000fe200078e004b */
[----:B------:R1:W-:Y:S02]  /*15990*/  STL [R1+0x60], R5 ;  /* 0x0000600501007387 */ /* 0x0003e40000100800 */
[----:B------:R-:W-:Y:S02]  /*159a0*/  R2UR UR6, R10 ;  /* 0x000000000a0672ca */ /* 0x000fe400000e0000 */
[----:B------:R-:W-:Y:S01]  /*159b0*/  R2UR UR7, R11 ;  /* 0x000000000b0772ca */ /* 0x000fe200000e0000 */
[----:B------:R-:W2:Y:S01]  /*159c0*/  LD.E.64 R16, desc[UR44][R18.64+0x78] ;  /* 0x0000782c12107980 */ /* 0x000ea2000c101b00 */
[----:B------:R-:W-:-:S03]  /*159d0*/  WARPGROUP.ARRIVE ;  /* 0x00000000000079c5 */ /* 0x000fc60000000000 */
[----:B------:R1:W-:Y:S01]  /*159e0*/  STL [R1+0x60], R5 ;  /* 0x0000600501007387 */ /* 0x0003e20000100800 */
[----:B---3--:R-:W-:Y:S02]  /*159f0*/  R2UR UR4, R8 ;  /* 0x00000000080472ca */ /* 0x008fe400000e0000 */
        /* <DEDUP_REMOVED lines=10> */
[----:B------:R-:W3:Y:S04]  /*15aa0*/  LD.E R21, desc[UR44][R6.64] ;  /* 0x0000002c06157980 */ /* 0x000ee8000c101900 */
[----:B------:R1:W5:Y:S04]  /*15ab0*/  LD.E R11, desc[UR44][R2.64] ;  /* 0x0000002c020b7980 */ /* 0x000368000c101900 */
[----:B------:R1:W5:Y:S01]  /*15ac0*/  LD.E R20, desc[UR44][R2.64+0x4] ;  /* 0x0000042c02147980 */ /* 0x000362000c101900 */
[----:B------:R-:W-:Y:S01]  /*15ad0*/  WARPGROUP.ARRIVE ;  /* 0x00000000000079c5 */ /* 0x000fe20000000000 */
[----:B------:R-:W-:Y:S01]  /*15ae0*/  VIADD R14, R14, 0x4 ;  /* 0x000000040e0e7836 */ /* 0x000fe20000000000 */
[----:B------:R-:W-:Y:S01]  /*15af0*/  BSSY B0, `(.L_x_3965) ;  /* 0x000001a000007945 */ /* 0x000fe20003800000 */
[----:B------:R-:W-:-:S02]  /*15b00*/  VIADD R8, R10, 0x4 ;  /* 0x000000040a087836 */ /* 0x000fc40000000000 */
[--C-:B------:R-:W-:Y:S01]  /*15b10*/  IMAD.MOV.U32 R9, RZ, RZ, R75.reuse ;  /* 0x000000ffff097224 */ /* 0x100fe200078e004b */
[----:B------:R-:W-:Y:S01]  /*15b20*/  HGMMA.64x96x16.F32 R24, gdesc[UR4], R24, gsb0 ;  /* 0x01600000041879f0 */ /* 0x000fe20008000818 */
[----:B------:R-:W-:Y:S01]  /*15b30*/  R2UR UR4, R14 ;  /* 0x000000000e0472ca */ /* 0x000fe200000e0000 */
[----:B--2---:R-:W-:Y:S01]  /*15b40*/  VIADD R16, R16, 0x6 ;  /* 0x0000000610107836 */ /* 0x004fe20000000000 */
[----:B------:R-:W-:Y:S01]  /*15b50*/  R2UR UR6, R8 ;  /* 0x00000000080672ca */ /* 0x000fe200000e0000 */
[----:B------:R-:W-:Y:S01]  /*15b60*/  VIADD R8, R10, 0x6 ;  /* 0x000000060a087836 */ /* 0x000fe20000000000 */
[----:B------:R-:W-:Y:S01]  /*15b70*/  R2UR UR7, R9 ;  /* 0x00000000090772ca */ /* 0x000fe200000e0000 */
[----:B------:R-:W-:Y:S01]  /*15b80*/  IMAD.MOV.U32 R9, RZ, RZ, R75 ;  /* 0x000000ffff097224 */ /* 0x000fe200078e004b */
[----:B------:R-:W-:Y:S01]  /*15b90*/  R2UR UR5, R15 ;  /* 0x000000000f0572ca */ /* 0x000fe200000e0000 */
[----:B------:R-:W-:Y:S02]  /*15ba0*/  WARPGROUP.DEPBAR.LE gsb0, 0x0 ;  /* 0x00008000000079c5 */ /* 0x000fe40000010000 */
[----:B------:R-:W-:-:S10]  /*15bb0*/  WARPGROUP.ARRIVE ;  /* 0x00000000000079c5 */ /* 0x000fd40000000000 */
        /* <DEDUP_REMOVED lines=8> */
[----:B---3--:R-:W-:-:S04]  /*15c40*/  LOP3.LUT R21, R21, 0x1, RZ, 0xfc, !PT ;  /* 0x0000000115157812 */ /* 0x008fc800078efcff */
[----:B------:R-:W-:Y:S01]  /*15c50*/  ISETP.NE.AND P0, PT, R21, 0x3, PT ;  /* 0x000000031500780c */ /* 0x000fe20003f05270 */
[----:B------:R-:W-:-:S12]  /*15c60*/  WARPGROUP.DEPBAR.LE gsb0, 0x0 ;  /* 0x00008000000079c5 */ /* 0x000fd80000010000 */
[----:B-1----:R-:W-:Y:S05]  /*15c70*/  @!P0 BRA `(.L_x_3966) ;  /* 0x0000000000048947 */ /* 0x002fea0003800000 */
[----:B------:R-:W-:Y:S01]  /*15c80*/  BPT.TRAP 0x1 ;  /* 0x000000040000795c */ /* 0x000fe20000300000 */
.L_x_3966:
[----:B------:R-:W-:Y:S05]  /*15c90*/  BSYNC B0 ;  /* 0x0000000000007941 */ /* 0x000fea0003800000 */
.L_x_3965:
[----:B------:R-:W2:Y:S01]  /*15ca0*/  LD.E.64 R8, desc[UR44][R6.64+0x18] ;  /* 0x0000182c06087980 */ /* 0x000ea2000c101b00 */
[----:B-----5:R-:W-:Y:S02]  /*15cb0*/  SHF.L.U32 R20, R20, 0x1f, RZ ;  /* 0x0000001f14147819 */ /* 0x020fe400000006ff */
[----:B--2---:R-:W-:-:S04]  /*15cc0*/  MOV R8, R8 ;  /* 0x0000000800087202 */ /* 0x004fc80000000f00 */
[----:B------:R-:W-:-:S04]  /*15cd0*/  LEA R11, R11, R8, 0x3 ;  /* 0x000000080b0b7211 */ /* 0x000fc800078e18ff */
        /* <DEDUP_REMOVED lines=9> */
.L_x_3968:
[----:B------:R-:W-:Y:S05]  /*15d70*/  BSYNC B0 ;  /* 0x0000000000007941 */ /* 0x000fea0003800000 */
.L_x_3967:
        /* <DEDUP_REMOVED lines=8> */
.L_x_3970:
[----:B------:R-:W-:Y:S05]  /*15e00*/  BSYNC B0 ;  /* 0x0000000000007941 */ /* 0x000fea0003800000 */
.L_x_3969:
[----:B------:R-:W2:Y:S04]  /*15e10*/  LDL R7, [R1+0x70] ;  /* 0x0000700001077983 */ /* 0x000ea80000100800 */
[----:B------:R-:W3:Y:S04]  /*15e20*/  LD.E R17, desc[UR44][R2.64] ;  /* 0x0000002c02117980 */ /* 0x000ee8000c101900 */
[----:B------:R-:W3:Y:S04]  /*15e30*/  LDL.64 R20, [R1+0xf8] ;  /* 0x0000f80001147983 */ /* 0x000ee80000100a00 */
[----:B-1---5:R-:W4:Y:S04]  /*15e40*/  LDL.64 R8, [R1+0xf0] ;  /* 0x0000f00001087983 */ /* 0x022f280000100a00 */
[----:B------:R-:W4:Y:S04]  /*15e50*/  LDL.64 R10, [R1+0xf0] ;  /* 0x0000f000010a7983 */ /* 0x000f280000100a00 */
[----:B------:R-:W4:Y:S04]  /*15e60*/  LDL.64 R12, [R1+0xf0] ;  /* 0x0000f000010c7983 */ /* 0x000f280000100a00 */
[----:B------:R-:W4:Y:S01]  /*15e70*/  LDL.64 R14, [R1+0xf0] ;  /* 0x0000f000010e7983 */ /* 0x000f220000100a00 */
[----:B------:R-:W-:Y:S05]  /*15e80*/  WARPSYNC.ALL ;  /* 0x0000000000007948 */ /* 0x000fea0003800000 */
[----:B------:R-:W-:Y:S01]  /*15e90*/  WARPGROUP.ARRIVE ;  /* 0x00000000000079c5 */ /* 0x000fe20000000000 */
[----:B--2---:R-:W-:Y:S01]  /*15ea0*/  ISETP.NE.U32.AND P0, PT, R7, RZ, PT ;  /* 0x000000ff0700720c */ /* 0x004fe20003f05070 */
[----:B---3--:R-:W-:-:S02]  /*15eb0*/  IMAD R6, R17, 0xc00, R20 ;  /* 0x00000c0011067824 */ /* 0x008fc400078e0214 */
[----:B------:R-:W-:Y:S01]  /*15ec0*/  IMAD.MOV.U32 R7, RZ, RZ, R21 ;  /* 0x000000ffff077224 */ /* 0x000fe200078e0015 */
[----:B------:R-:W2:Y:S01]  /*15ed0*/  LDL.64 R16, [R1+0xf0] ;  /* 0x0000f00001107983 */ /* 0x000ea20000100a00 */
[----:B----4-:R-:W-:Y:S02]  /*15ee0*/  R2UR UR4, R8 ;  /* 0x00000000080472ca */ /* 0x010fe400000e0000 */
[----:B------:R-:W-:Y:S02]  /*15ef0*/  R2UR UR6, R6 ;  /* 0x00000000060672ca */ /* 0x000fe400000e0000 */
[----:B------:R-:W-:Y:S02]  /*15f00*/  R2UR UR7, R7 ;  /* 0x00000000070772ca */ /* 0x000fe400000e0000 */
[----:B------:R-:W-:Y:S02]  /*15f10*/  R2UR UR5, R9 ;  /* 0x00000000090572ca */ /* 0x000fe400000e0000 */
[----:B------:R-:W-:-:S11]  /*15f20*/  VOTEU.ANY UP0, P0 ;  /* 0x00000000003f7886 */ /* 0x000fd60000000100 */
        /* <DEDUP_REMOVED lines=85> */
[----:B------:R-:W2:Y:S01]  /*16480*/  LDL.64 R8, [R1+0xf0] ;  /* 0x0000f00001087983 */ /* 0x000ea20000100a00 */
[----:B---3--:R-:W-:Y:S01]  /*16490*/  VIADD R10, R10, 0x802 ;  /* 0x000008020a0a7836 */ /* 0x008fe20000000000 */
[----:B------:R-:W-:Y:S02]  /*164a0*/  WARPGROUP.DEPBAR.LE gsb0, 0x0 ;  /* 0x00008000000079c5 */ /* 0x000fe40000010000 */
[----:B------:R-:W-:-:S08]  /*164b0*/  WARPGROUP.ARRIVE ;  /* 0x00000000000079c5 */ /* 0x000fd00000000000 */
[----:B------:R-:W-:Y:S01]  /*164c0*/  HGMMA.64x96x16.F32 R24, gdesc[UR4], R24, gsb0 ;  /* 0x01600000041879f0 */ /* 0x000fe20008000818 */
[----:B------:R-:W-:Y:S02]  /*164d0*/  IADD3 R20, R6, 0x602, RZ ;  /* 0x0000060206147810 */ /* 0x000fe40007ffe0ff */
[----:B------:R-:W-:Y:S02]  /*164e0*/  R2UR UR7, R21 ;  /* 0x00000000150772ca */ /* 0x000fe400000e0000 */
[----:B------:R-:W-:Y:S02]  /*164f0*/  R2UR UR6, R20 ;  /* 0x00000000140672ca */ /* 0x000fe400000e0000 */
[----:B------:R-:W-:Y:S02]  /*16500*/  R2UR UR4, R10 ;  /* 0x000000000a0472ca */ /* 0x000fe400000e0000 */
[----:B------:R-:W-:Y:S02]  /*16510*/  R2UR UR5, R11 ;  /* 0x000000000b0572ca */ /* 0x000fe400000e0000 */
[----:B------:R-:W3:Y:S01]  /*16520*/  LDL.64 R10, [R1+0xf0] ;  /* 0x0000f000010a7983 */ /* 0x000ee20000100a00 */
[----:B----4-:R-:W-:-:S02]  /*16530*/  VIADD R12, R12, 0x804 ;  /* 0x000008040c0c7836 */ /* 0x010fc40000000000 */
[----:B------:R-:W-:Y:S01]  /*16540*/  VIADD R20, R6, 0x604 ;  /* 0x0000060406147836 */ /* 0x000fe20000000000 */
[----:B------:R-:W-:Y:S02]  /*16550*/  WARPGROUP.DEPBAR.LE gsb0, 0x0 ;  /* 0x00008000000079c5 */ /* 0x000fe40000010000 */
[----:B------:R-:W-:-:S06]  /*16560*/  WARPGROUP.ARRIVE ;  /* 0x00000000000079c5 */ /* 0x000fcc0000000000 */
[----:B------:R-:W-:Y:S01]  /*16570*/  HGMMA.64x96x16.F32 R24, gdesc[UR4], R24, gsb0 ;  /* 0x01600000041879f0 */ /* 0x000fe20008000818 */
[----:B------:R-:W-:Y:S02]  /*16580*/  R2UR UR6, R20 ;  /* 0x00000000140672ca */ /* 0x000fe400000e0000 */
[----:B------:R-:W-:Y:S02]  /*16590*/  R2UR UR7, R21 ;  /* 0x00000000150772ca */ /* 0x000fe400000e0000 */
[----:B------:R-:W-:Y:S02]  /*165a0*/  R2UR UR4, R12 ;  /* 0x000000000c0472ca */ /* 0x000fe400000e0000 */
[----:B------:R-:W-:Y:S02]  /*165b0*/  R2UR UR5, R13 ;  /* 0x000000000d0572ca */ /* 0x000fe400000e0000 */
[----:B------:R-:W4:Y:S01]  /*165c0*/  LDL.64 R12, [R1+0xf0] ;  /* 0x0000f000010c7983 */ /* 0x000f220000100a00 */
[----:B------:R-:W-:-:S02]  /*165d0*/  VIADD R14, R14, 0x806 ;  /* 0x000008060e0e7836 */ /* 0x000fc40000000000 */
        /* <DEDUP_REMOVED lines=9> */
[----:B--2---:R-:W-:-:S02]  /*16670*/  VIADD R8, R8, 0xc00 ;  /* 0x00000c0008087836 */ /* 0x004fc40000000000 */
[----:B------:R-:W-:Y:S01]  /*16680*/  VIADD R20, R6, 0x900 ;  /* 0x0000090006147836 */ /* 0x000fe20000000000 */
[----:B------:R-:W-:Y:S02]  /*16690*/  WARPGROUP.DEPBAR.LE gsb0, 0x0 ;  /* 0x00008000000079c5 */ /* 0x000fe40000010000 */
[----:B------:R-:W-:-:S06]  /*166a0*/  WARPGROUP.ARRIVE ;  /* 0x00000000000079c5 */ /* 0x000fcc0000000000 */
[----:B------:R-:W-:Y:S01]  /*166b0*/  HGMMA.64x96x16.F32 R24, gdesc[UR4], R24, gsb0 ;  /* 0x01600000041879f0 */ /* 0x000fe20008000818 */
[----:B------:R-:W-:Y:S02]  /*166c0*/  R2UR UR6, R20 ;  /* 0x00000000140672ca */ /* 0x000fe400000e0000 */
[----:B------:R-:W-:Y:S02]  /*166d0*/  R2UR UR7, R21 ;  /* 0x00000000150772ca */ /* 0x000fe400000e0000 */
[----:B------:R-:W-:Y:S02]  /*166e0*/  R2UR UR4, R8 ;  /* 0x00000000080472ca */ /* 0x000fe400000e0000 */
[----:B------:R-:W-:Y:S01]  /*166f0*/  R2UR UR5, R9 ;  /* 0x00000000090572ca */ /* 0x000fe200000e0000 */
[----:B---3--:R-:W-:Y:S02]  /*16700*/  VIADD R10, R10, 0xc02 ;  /* 0x00000c020a0a7836 */ /* 0x008fe40000000000 */
        /* <DEDUP_REMOVED lines=26> */
[----:B------:R-:W1:Y:S01]  /*168b0*/  S2R R74, SR_TID.X ;  /* 0x00000000004a7919 */ /* 0x000e620000002100 */
[----:B------:R2:W-:Y:S04]  /*168c0*/  STL [R1+0x70], R5 ;  /* 0x0000700501007387 */ /* 0x0005e80000100800 */
[----:B------:R2:W-:Y:S01]  /*168d0*/  STL [R1+0x70], R5 ;  /* 0x0000700501007387 */ /* 0x0005e20000100800 */
[----:B------:R-:W-:-:S02]  /*168e0*/  WARPGROUP.DEPBAR.LE gsb0, 0x0 ;  /* 0x00008000000079c5 */ /* 0x000fc40000010000 */
[----:B------:R-:W-:-:S06]  /*168f0*/  WARPGROUP.ARRIVE ;  /* 0x00000000000079c5 */ /* 0x000fcc0000000000 */
[----:B------:R-:W-:Y:S01]  /*16900*/  HGMMA.64x96x16.F32 R24, gdesc[UR4], R24, gsb0 ;  /* 0x01600000041879f0 */ /* 0x000fe20008000818 */
[----:B------:R2:W-:Y:S01]  /*16910*/  STL [R1+0x70], R5 ;  /* 0x0000700501007387 */ /* 0x0005e20000100800 */
[----:B-1----:R-:W-:-:S03]  /*16920*/  SHF.R.U32.HI R74, RZ, 0x7, R74 ;  /* 0x00000007ff4a7819 */ /* 0x002fc6000001164a */
        /* <DEDUP_REMOVED lines=16> */
[----:B------:R-:W3:Y:S04]  /*16a30*/  LD.E R7, desc[UR44][R72.64] ;  /* 0x0000002c48077980 */ /* 0x000ee8000c101900 */
[----:B------:R2:W5:Y:S01]  /*16a40*/  LD.E R6, desc[UR44][R2.64] ;  /* 0x0000002c02067980 */ /* 0x000562000c101900 */
[----:B------:R-:W-:Y:S01]  /*16a50*/  BSSY B0, `(.L_x_3972) ;  /* 0x0000005000007945 */ /* 0x000fe20003800000 */
[----:B---3--:R-:W-:-:S04]  /*16a60*/  LOP3.LUT R7, R7, 0x1, RZ, 0xfc, !PT ;  /* 0x0000000107077812 */ /* 0x008fc800078efcff */
[----:B------:R-:W-:-:S13]  /*16a70*/  ISETP.NE.AND P0, PT, R7, 0x3, PT ;  /* 0x000000030700780c */ /* 0x000fda0003f05270 */
[----:B--2---:R-:W-:Y:S05]  /*16a80*/  @!P0 BRA `(.L_x_3973) ;  /* 0x0000000000048947 */ /* 0x004fea0003800000 */
[----:B------:R-:W-:Y:S01]  /*16a90*/  BPT.TRAP 0x1 ;  /* 0x000000040000795c */ /* 0x000fe20000300000 */
.L_x_3973:
[----:B------:R-:W-:Y:S05]  /*16aa0*/  BSYNC B0 ;  /* 0x0000000000007941 */ /* 0x000fea0003800000 */
.L_x_3972:
[----:B------:R-:W2:Y:S04]  /*16ab0*/  LD.E.64 R8, desc[UR44][R72.64+0x20] ;  /* 0x0000202c48087980 */ /* 0x000ea8000c101b00 */
[----:B------:R-:W3:Y:S01]  /*16ac0*/  LD.E R7, desc[UR44][R72.64+0xc] ;  /* 0x00000c2c48077980 */ /* 0x000ee2000c101900 */
[----:B--2---:R-:W-:-:S05]  /*16ad0*/  MOV R9, R8 ;  /* 0x0000000800097202 */ /* 0x004fca0000000f00 */
[----:B-----5:R-:W-:-:S05]  /*16ae0*/  IMAD R6, R6, 0x8, R9 ;  /* 0x0000000806067824 */ /* 0x020fca00078e0209 */
[----:B---3--:R-:W-:-:S04]  /*16af0*/  PRMT R6, R7, 0x654, R6 ;  /* 0x0000065407067816 */ /* 0x008fc80000000006 */
[----:B------:R1:W-:Y:S01]  /*16b00*/  SYNCS.ARRIVE.TRANS64.RED.A1T0 RZ, [R6+URZ], RZ ;  /* 0x000000ff06ff79a7 */ /* 0x0003e2000810043f */
[----:B------:R-:W1:Y:S02]  /*16b10*/  LDL.64 R16, [R1+0x410] ;  /* 0x0004100001107983 */ /* 0x000e640000100a00 */
[----:B-1----:R-:W-:-:S04]  /*16b20*/  FMNMX.FTZ R6, R24, R16, !PT ;  /* 0x0000001018067209 */ /* 0x002fc80007810000 */
        /* <DEDUP_REMOVED lines=29> */
[----:B------:R-:W-:Y:S01]  /*16d00*/  FMNMX.FTZ R6, R42, R7, !PT ;  /* 0x000000072a067209 */ /* 0x000fe20007810000 */
[----:B------:R-:W2:Y:S01]  /*16d10*/  LDL R8, [R1+0x430] ;  /* 0x0004300001087983 */ /* 0x000ea20000100800 */
[----:B------:R-:W-:-:S02]  /*16d20*/  FMNMX.FTZ R10, R68, R9, !PT ;  /* 0x00000009440a7209 */ /* 0x000fc40007810000 */
[----:B------:R-:W-:Y:S02]  /*16d30*/  FMNMX.FTZ R7, R43, R6, !PT ;  /* 0x000000062b077209 */ /* 0x000fe40007810000 */
[----:B------:R-:W-:Y:S02]  /*16d40*/  FMNMX.FTZ R10, R69, R10, !PT ;  /* 0x0000000a450a7209 */ /* 0x000fe40007810000 */
[----:B------:R-:W-:-:S03]  /*16d50*/  FMNMX.FTZ R6, R46, R7, !PT ;  /* 0x000000072e067209 */ /* 0x000fc60007810000 */
[----:B------:R-:W1:Y:S01]  /*16d60*/  SHFL.BFLY PT, R9, R10, 0x2, 0x1f ;  /* 0x0c401f000a097f89 */ /* 0x000e6200000e0000 */
[----:B------:R-:W-:-:S04]  /*16d70*/  FMNMX.FTZ R7, R47, R6, !PT ;  /* 0x000000062f077209 */ /* 0x000fc80007810000 */
[----:B------:R-:W-:-:S04]  /*16d80*/  FMNMX.FTZ R6, R50, R7, !PT ;  /* 0x0000000732067209 */ /* 0x000fc80007810000 */
[----:B------:R-:W-:-:S04]  /*16d90*/  FMNMX.FTZ R7, R51, R6, !PT ;  /* 0x0000000633077209 */ /* 0x000fc80007810000 */
[----:B------:R-:W-:-:S04]  /*16da0*/  FMNMX.FTZ R6, R54, R7, !PT ;  /* 0x0000000736067209 */ /* 0x000fc80007810000 */
[----:B------:R-:W-:-:S04]  /*16db0*/  FMNMX.FTZ R7, R55, R6, !PT ;  /* 0x0000000637077209 */ /* 0x000fc80007810000 */
[----:B------:R-:W-:Y:S02]  /*16dc0*/  FMNMX.FTZ R6, R58, R7, !PT ;  /* 0x000000073a067209 */ /* 0x000fe40007810000 */
[----:B-1----:R-:W-:Y:S02]  /*16dd0*/  FMNMX.FTZ R9, R10, R9, !PT ;  /* 0x000000090a097209 */ /* 0x002fe40007810000 */
        /* <DEDUP_REMOVED lines=8> */
[----:B------:R-:W3:Y:S01]  /*16e60*/  LDL.64 R6, [R1+0x420] ;  /* 0x0004200001067983 */ /* 0x000ee20000100a00 */
[----:B-1----:R-:W-:-:S03]  /*16e70*/  FMNMX.FTZ R12, R9, R12, !PT ;  /* 0x0000000c090c7209 */ /* 0x002fc60007810000 */
[----:B------:R-:W-:Y:S04]  /*16e80*/  STL.64 [R1+0x410], R10 ;  /* 0x0004100a01007387 */ /* 0x000fe80000100a00 */
[----:B------:R-:W4:Y:S04]  /*16e90*/  LDL R13, [R1+0x414] ;  /* 0x00041400010d7983 */ /* 0x000f280000100800 */
[----:B------:R-:W-:Y:S04]  /*16ea0*/  STL [R1+0x410], R12 ;  /* 0x0004100c01007387 */ /* 0x000fe80000100800 */
[----:B------:R-:W2:Y:S04]  /*16eb0*/  LDL R21, [R1+0x410] ;  /* 0x0004100001157983 */ /* 0x000ea80000100800 */
[----:B----4-:R-:W1:Y:S01]  /*16ec0*/  SHFL.BFLY PT, R10, R13, 0x2, 0x1f ;  /* 0x0c401f000d0a7f89 */ /* 0x010e6200000e0000 */
[----:B--2---:R-:W-:Y:S01]  /*16ed0*/  FADD.FTZ R9, R16, -R21 ;  /* 0x8000001510097221 */ /* 0x004fe20000010000 */
[----:B-1----:R-:W-:-:S05]  /*16ee0*/  FMNMX.FTZ R11, R10, R13, !PT ;  /* 0x0000000d0a0b7209 */ /* 0x002fca0007810000 */
[----:B------:R-:W1:Y:S01]  /*16ef0*/  SHFL.BFLY PT, R16, R11, 0x1, 0x1f ;  /* 0x0c201f000b107f89 */ /* 0x000e6200000e0000 */
[----:B------:R-:W-:-:S04]  /*16f00*/  FMUL.FTZ R21, R8, R21 ;  /* 0x0000001508157220 */ /* 0x000fc80000410000 */
        /* <DEDUP_REMOVED lines=15> */
[--C-:B------:R-:W-:Y:S01]  /*17000*/  FFMA.FTZ R189, R53, R8, -R21.reuse ;  /* 0x0000000835bd7223 */ /* 0x100fe20000010815 */
[----:B-1----:R-:W-:Y:S01]  /*17010*/  FMNMX.FTZ R16, R11, R16, !PT ;  /* 0x000000100b107209 */ /* 0x002fe20007810000 */
        /* <DEDUP_REMOVED lines=8> */
[-C--:B------:R-:W-:Y:S01]  /*170a0*/  FMUL.FTZ R21, R16, R8.reuse ;  /* 0x0000000810157220 */ /* 0x080fe20000410000 */
[----:B------:R-:W-:Y:S01]  /*170b0*/  FADD.FTZ R17, R17, -R16 ;  /* 0x8000001011117221 */ /* 0x000fe20000010000 */
[----:B------:R-:W-:-:S02]  /*170c0*/  FMUL.FTZ R9, R9, R8 ;  /* 0x0000000809097220 */ /* 0x000fc40000410000 */
[-CC-:B------:R-:W-:Y:S01]  /*170d0*/  FFMA.FTZ R169, R26, R8.reuse, -R21.reuse ;  /* 0x000000081aa97223 */ /* 0x180fe20000010815 */
[----:B------:R-:W-:Y:S01]  /*170e0*/  FMUL.FTZ R17, R8, R17 ;  /* 0x0000001108117220 */ /* 0x000fe20000410000 */
[-CC-:B------:R-:W-:Y:S01]  /*170f0*/  FFMA.FTZ R37, R27, R8.reuse, -R21.reuse ;  /* 0x000000081b257223 */ /* 0x180fe20000010815 */
[----:B------:R-:W-:Y:S01]  /*17100*/  MUFU.EX2 R168, R168 ;  /* 0x000000a800a87308 */ /* 0x000fe20000000800 */
[-CC-:B------:R-:W-:Y:S01]  /*17110*/  FFMA.FTZ R171, R30, R8.reuse, -R21.reuse ;  /* 0x000000081eab7223 */ /* 0x180fe20000010815 */
[----:B------:R-:W-:-:S06]  /*17120*/  FFMA.FTZ R40, R31, R8, -R21 ;  /* 0x000000081f287223 */ /* 0x000fcc0000010815 */
[----:B------:R-:W-:Y:S08]  /*17130*/  MUFU.EX2 R28, R17 ;  /* 0x00000011001c7308 */ /* 0x000ff00000000800 */
[----:B------:R-:W3:Y:S08]  /*17140*/  MUFU.EX2 R169, R169 ;  /* 0x000000a900a97308 */ /* 0x000ef00000000800 */
[----:B------:R-:W1:Y:S01]  /*17150*/  MUFU.EX2 R9, R9 ;  /* 0x0000000900097308 */ /* 0x000e620000000800 */
[----:B------:R-:W-:-:S07]  /*17160*/  FFMA.FTZ R173, R34, R8, -R21 ;  /* 0x0000000822ad7223 */ /* 0x000fce0000010815 */
[----:B------:R-:W2:Y:S08]  /*17170*/  MUFU.EX2 R37, R37 ;  /* 0x0000002500257308 */ /* 0x000eb00000000800 */
[----:B------:R-:W4:Y:S01]  /*17180*/  MUFU.EX2 R24, R24 ;  /* 0x0000001800187308 */ /* 0x000f220000000800 */
[----:B------:R-:W-:-:S07]  /*17190*/  FFMA.FTZ R31, R35, R8, -R21 ;  /* 0x00000008231f7223 */ /* 0x000fce0000010815 */
[----:B------:R-:W0:Y:S08]  /*171a0*/  MUFU.EX2 R171, R171 ;  /* 0x000000ab00ab7308 */ /* 0x000e300000000800 */
[----:B------:R-:W0:Y:S01]  /*171b0*/  MUFU.EX2 R170, R170 ;  /* 0x000000aa00aa7308 */ /* 0x000e220000000800 */
[----:B---3--:R-:W-:Y:S01]  /*171c0*/  FFMA.FTZ R20, R7, R28, R169 ;  /* 0x0000001c07147223 */ /* 0x008fe200000100a9 */
[----:B------:R-:W-:-:S06]  /*171d0*/  FFMA.FTZ R175, R38, R8, -R21 ;  /* 0x0000000826af7223 */ /* 0x000fcc0000010815 */
[----:B------:R-:W3:Y:S01]  /*171e0*/  MUFU.EX2 R40, R40 ;  /* 0x0000002800287308 */ /* 0x000ee20000000800 */
[----:B-1----:R-:W-:-:S07]  /*171f0*/  FFMA.FTZ R7, R9, R6, R168 ;  /* 0x0000000609077223 */ /* 0x002fce00000100a8 */
[----:B------:R-:W1:Y:S01]  /*17200*/  MUFU.EX2 R72, R72 ;  /* 0x0000004800487308 */ /* 0x000e620000000800 */
[----:B--2---:R-:W-:Y:S01]  /*17210*/  FADD.FTZ R20, R37, R20 ;  /* 0x0000001425147221 */ /* 0x004fe20000010000 */
[----:B------:R-:W-:-:S06]  /*17220*/  FFMA.FTZ R34, R39, R8, -R21 ;  /* 0x0000000827227223 */ /* 0x000fcc0000010815 */
[----:B------:R-:W2:Y:S01]  /*17230*/  MUFU.EX2 R173, R173 ;  /* 0x000000ad00ad7308 */ /* 0x000ea20000000800 */
[----:B----4-:R-:W-:-:S07]  /*17240*/  FADD.FTZ R7, R24, R7 ;  /* 0x0000000718077221 */ /* 0x010fce0000010000 */
[----:B------:R-:W4:Y:S01]  /*17250*/  MUFU.EX2 R172, R172 ;  /* 0x000000ac00ac7308 */ /* 0x000f220000000800 */
[----:B0-----:R-:W-:Y:S01]  /*17260*/  FADD.FTZ R17, R171, R20 ;  /* 0x00000014ab117221 */ /* 0x001fe20000010000 */
[----:B------:R-:W-:-:S06]  /*17270*/  FFMA.FTZ R177, R42, R8, -R21 ;  /* 0x000000082ab17223 */ /* 0x000fcc0000010815 */
[----:B------:R-:W0:Y:S01]  /*17280*/  MUFU.EX2 R31, R31 ;  /* 0x0000001f001f7308 */ /* 0x000e220000000800 */
[----:B------:R-:W-:-:S07]  /*17290*/  FADD.FTZ R7, R170, R7 ;  /* 0x00000007aa077221 */ /* 0x000fce0000010000 */
[----:B------:R-:W0:Y:S01]  /*172a0*/  MUFU.EX2 R32, R32 ;  /* 0x0000002000207308 */ /* 0x000e220000000800 */
[----:B---3--:R-:W-:Y:S01]  /*172b0*/  FADD.FTZ R6, R40, R17 ;  /* 0x0000001128067221 */ /* 0x008fe20000010000 */
[----:B------:R-:W-:-:S06]  /*172c0*/  FFMA.FTZ R30, R43, R8, -R21 ;  /* 0x000000082b1e7223 */ /* 0x000fcc0000010815 */
[----:B------:R-:W3:Y:S01]  /*172d0*/  MUFU.EX2 R175, R175 ;  /* 0x000000af00af7308 */ /* 0x000ee20000000800 */
[----:B-1----:R-:W-:-:S07]  /*172e0*/  FADD.FTZ R7, R72, R7 ;  /* 0x0000000748077221 */ /* 0x002fce0000010000 */
        /* <DEDUP_REMOVED lines=52> */
[----:B------:R-:W-:-:S06]  /*17630*/  FADD.FTZ R6, R15, R6 ;  /* 0x000000060f067221 */ /* 0x000fcc0000010000 */
[----:B------:R-:W0:Y:S01]  /*17640*/  MUFU.EX2 R209, R209 ;  /* 0x000000d100d17308 */ /* 0x000e220000000800 */
[----:B------:R-:W-:-:S07]  /*17650*/  FFMA.FTZ R200, R66, R8, -R21 ;  /* 0x0000000842c87223 */ /* 0x000fce0000010815 */
[----:B------:R-:W0:Y:S01]  /*17660*/  MUFU.EX2 R190, R190 ;  /* 0x000000be00be7308 */ /* 0x000e220000000800 */
[----:B---3--:R-:W-:Y:S01]  /*17670*/  FADD.FTZ R17, R214, R7 ;  /* 0x00000007d6117221 */ /* 0x008fe20000010000 */
[----:B-1----:R-:W-:-:S06]  /*17680*/  FADD.FTZ R7, R189, R6 ;  /* 0x00000006bd077221 */ /* 0x002fcc0000010000 */
[----:B------:R-:W1:Y:S01]  /*17690*/  MUFU.EX2 R205, R205 ;  /* 0x000000cd00cd7308 */ /* 0x000e620000000800 */
[----:B------:R-:W-:-:S07]  /*176a0*/  FFMA.FTZ R202, R67, R8, -R21 ;  /* 0x0000000843ca7223 */ /* 0x000fce0000010815 */
[----:B------:R-:W3:Y:S01]  /*176b0*/  MUFU.EX2 R13, R13 ;  /* 0x0000000d000d7308 */ /* 0x000ee20000000800 */
[----:B--2---:R-:W-:Y:S01]  /*176c0*/  FADD.FTZ R6, R204, R17 ;  /* 0x00000011cc067221 */ /* 0x004fe20000010000 */
[----:B----4-:R-:W-:-:S06]  /*176d0*/  FADD.FTZ R7, R12, R7 ;  /* 0x000000070c077221 */ /* 0x010fcc0000010000 */
[----:B------:R-:W2:Y:S01]  /*176e0*/  MUFU.EX2 R210, R210 ;  /* 0x000000d200d27308 */ /* 0x000ea20000000800 */
[----:B------:R-:W-:-:S07]  /*176f0*/  FFMA.FTZ R201, R70, R8, -R21 ;  /* 0x0000000846c97223 */ /* 0x000fce0000010815 */
[----:B------:R-:W4:Y:S01]  /*17700*/  MUFU.EX2 R191, R191 ;  /* 0x000000bf00bf7308 */ /* 0x000f220000000800 */
[----:B0-----:R-:W-:Y:S01]  /*17710*/  FADD.FTZ R20, R209, R6 ;  /* 0x00000006d1147221 */ /* 0x001fe20000010000 */
[----:B------:R-:W-:-:S06]  /*17720*/  FADD.FTZ R6, R190, R7 ;  /* 0x00000007be067221 */ /* 0x000fcc0000010000 */
[----:B------:R-:W-:Y:S01]  /*17730*/  MUFU.EX2 R10, R10 ;  /* 0x0000000a000a7308 */ /* 0x000fe20000000800 */
[----:B------:R-:W-:-:S07]  /*17740*/  FFMA.FTZ R203, R71, R8, -R21 ;  /* 0x0000000847cb7223 */ /* 0x000fce0000010815 */
[----:B------:R-:W0:Y:S01]  /*17750*/  MUFU.EX2 R200, R200 ;  /* 0x000000c800c87308 */ /* 0x000e220000000800 */
[----:B-1----:R-:W-:Y:S01]  /*17760*/  FADD.FTZ R7, R205, R20 ;  /* 0x00000014cd077221 */ /* 0x002fe20000010000 */
[----:B---3--:R-:W-:-:S06]  /*17770*/  FADD.FTZ R6, R13, R6 ;  /* 0x000000060d067221 */ /* 0x008fcc0000010000 */
[----:B------:R-:W-:Y:S08]  /*17780*/  MUFU.EX2 R192, R192 ;  /* 0x000000c000c07308 */ /* 0x000ff00000000800 */
[----:B------:R-:W1:Y:S01]  /*17790*/  MUFU.EX2 R202, R202 ;  /* 0x000000ca00ca7308 */ /* 0x000e620000000800 */
[----:B--2---:R-:W-:Y:S01]  /*177a0*/  FADD.FTZ R17, R210, R7 ;  /* 0x00000007d2117221 */ /* 0x004fe20000010000 */
[----:B----4-:R-:W-:-:S06]  /*177b0*/  FADD.FTZ R7, R191, R6 ;  /* 0x00000006bf077221 */ /* 0x010fcc0000010000 */
[----:B------:R-:W-:Y:S08]  /*177c0*/  MUFU.EX2 R11, R68 ;  /* 0x00000044000b7308 */ /* 0x000ff00000000800 */
[----:B------:R-:W2:Y:S01]  /*177d0*/  MUFU.EX2 R201, R201 ;  /* 0x000000c900c97308 */ /* 0x000ea20000000800 */
[----:B0-----:R-:W-:Y:S01]  /*177e0*/  FADD.FTZ R17, R200, R17 ;  /* 0x00000011c8117221 */ /* 0x001fe20000010000 */
[----:B------:R-:W-:-:S06]  /*177f0*/  FADD.FTZ R7, R10, R7 ;  /* 0x000000070a077221 */ /* 0x000fcc0000010000 */
[----:B------:R-:W0:Y:S08]  /*17800*/  MUFU.EX2 R193, R193 ;  /* 0x000000c100c17308 */ /* 0x000e300000000800 */
[----:B------:R-:W3:Y:S01]  /*17810*/  MUFU.EX2 R203, R203 ;  /* 0x000000cb00cb7308 */ /* 0x000ee20000000800 */
[----:B-1----:R-:W-:Y:S01]  /*17820*/  FADD.FTZ R8, R202, R17 ;  /* 0x00000011ca087221 */ /* 0x002fe20000010000 */
[----:B------:R-:W-:-:S03]  /*17830*/  FADD.FTZ R6, R192, R7 ;  /* 0x00000007c0067221 */ /* 0x000fc60000010000 */
[----:B--2---:R-:W-:Y:S01]  /*17840*/  FADD.FTZ R8, R201, R8 ;  /* 0x00000008c9087221 */ /* 0x004fe20000010000 */
[----:B------:R-:W-:-:S04]  /*17850*/  FADD.FTZ R6, R11, R6 ;  /* 0x000000060b067221 */ /* 0x000fc80000010000 */
[----:B0-----:R-:W-:Y:S01]  /*17860*/  FADD.FTZ R20, R193, R6 ;  /* 0x00000006c1147221 */ /* 0x001fe20000010000 */
[----:B------:R-:W-:Y:S01]  /*17870*/  STL [R1+0x414], R16 ;  /* 0x0004141001007387 */ /* 0x000fe20000100800 */
[----:B---3--:R-:W-:-:S05]  /*17880*/  FADD.FTZ R21, R203, R8 ;  /* 0x00000008cb157221 */ /* 0x008fca0000010000 */
[----:B------:R0:W-:Y:S04]  /*17890*/  STL.64 [R1+0x420], R20 ;  /* 0x0004201401007387 */ /* 0x0001e80000100a00 */
        /* <DEDUP_REMOVED lines=11> */
[----:B------:R-:W1:Y:S04]  /*17950*/  LD.E R54, desc[UR44][R18.64+0x210] ;  /* 0x0002102c12367980 */ /* 0x000e68000c101900 */
[----:B0-----:R-:W3:Y:S04]  /*17960*/  LD.E R21, desc[UR44][R18.64+0x3f4] ;  /* 0x0003f42c12157980 */ /* 0x001ee8000c101900 */
[----:B------:R-:W4:Y:S04]  /*17970*/  LD.E R56, desc[UR44][R18.64+0x214] ;  /* 0x0002142c12387980 */ /* 0x000f28000c101900 */
        /* <DEDUP_REMOVED lines=59> */
[----:B------:R-:W-:Y:S01]  /*17d30*/  ULOP3.LUT UR6, UR4, 0x8, URZ, 0xfc, !UPT ;  /* 0x0000000804067892 */ /* 0x000fe2000f8efc3f */
[C---:B-1----:R-:W-:Y:S01]  /*17d40*/  FMUL.FTZ R17, R9.reuse, R54 ;  /* 0x0000003609117220 */ /* 0x042fe20000410000 */
[----:B---3--:R-:W-:-:S04]  /*17d50*/  FMUL.FTZ R43, R9, R21 ;  /* 0x00000015092b7220 */ /* 0x008fc80000410000 */
[----:B------:R0:W-:Y:S01]  /*17d60*/  ST.E desc[UR44][R18.64+0x210], R17 ;  /* 0x0002101112007985 */ /* 0x0001e2000c10192c */
[C---:B----4-:R-:W-:Y:S01]  /*17d70*/  FMUL.FTZ R21, R9.reuse, R56 ;  /* 0x0000003809157220 */ /* 0x050fe20000410000 */
[C---:B--2---:R-:W-:Y:S01]  /*17d80*/  FMUL.FTZ R27, R9.reuse, R58 ;  /* 0x0000003a091b7220 */ /* 0x044fe20000410000 */
[C---:B------:R-:W-:Y:S01]  /*17d90*/  FMUL.FTZ R29, R9.reuse, R60 ;  /* 0x0000003c091d7220 */ /* 0x040fe20000410000 */
[C---:B------:R-:W-:Y:S01]  /*17da0*/  FMUL.FTZ R35, R9.reuse, R62 ;  /* 0x0000003e09237220 */ /* 0x040fe20000410000 */
[----:B------:R-:W-:Y:S01]  /*17db0*/  ST.E desc[UR44][R18.64+0x3f4], R43 ;  /* 0x0003f42b12007985 */ /* 0x000fe2000c10192c */
[----:B0-----:R-:W-:-:S03]  /*17dc0*/  FMUL.FTZ R17, R9, R68 ;  /* 0x0000004409117220 */ /* 0x001fc60000410000 */
[----:B------:R0:W-:Y:S01]  /*17dd0*/  ST.E desc[UR44][R18.64+0x214], R21 ;  /* 0x0002141512007985 */ /* 0x0001e2000c10192c */
[----:B------:R-:W-:-:S03]  /*17de0*/  FMUL.FTZ R39, R9, R64 ;  /* 0x0000004009277220 */ /* 0x000fc60000410000 */
[----:B------:R1:W-:Y:S01]  /*17df0*/  ST.E desc[UR44][R18.64+0x220], R27 ;  /* 0x0002201b12007985 */ /* 0x0003e2000c10192c */
[----:B------:R-:W-:-:S03]  /*17e00*/  FMUL.FTZ R41, R9, R66 ;  /* 0x0000004209297220 */ /* 0x000fc60000410000 */
[----:B------:R2:W-:Y:S04]  /*17e10*/  ST.E desc[UR44][R18.64+0x224], R29 ;  /* 0x0002241d12007985 */ /* 0x0005e8000c10192c */
[----:B------:R3:W-:Y:S01]  /*17e20*/  ST.E desc[UR44][R18.64+0x230], R35 ;  /* 0x0002302312007985 */ /* 0x0007e2000c10192c */
[C---:B0-----:R-:W-:Y:S01]  /*17e30*/  FMUL.FTZ R21, R9.reuse, R70 ;  /* 0x0000004609157220 */ /* 0x041fe20000410000 */
[C---:B------:R-:W-:Y:S02]  /*17e40*/  FMUL.FTZ R43, R9.reuse, R74 ;  /* 0x0000004a092b7220 */ /* 0x040fe40000410000 */
[----:B------:R0:W-:Y:S01]  /*17e50*/  ST.E desc[UR44][R18.64+0x244], R17 ;  /* 0x0002441112007985 */ /* 0x0001e2000c10192c */
[C---:B-1----:R-:W-:Y:S01]  /*17e60*/  FMUL.FTZ R27, R9.reuse, R78 ;  /* 0x0000004e091b7220 */ /* 0x042fe20000410000 */
[C---:B--2---:R-:W-:Y:S01]  /*17e70*/  FMUL.FTZ R29, R9.reuse, R80 ;  /* 0x00000050091d7220 */ /* 0x044fe20000410000 */
[C---:B---3--:R-:W-:Y:S01]  /*17e80*/  FMUL.FTZ R35, R9.reuse, R82 ;  /* 0x0000005209237220 */ /* 0x048fe20000410000 */
[----:B------:R1:W-:Y:S01]  /*17e90*/  ST.E desc[UR44][R18.64+0x234], R39 ;  /* 0x0002342712007985 */ /* 0x0003e2000c10192c */
[----:B0-----:R-:W-:-:S03]  /*17ea0*/  FMUL.FTZ R17, R9, R88 ;  /* 0x0000005809117220 */ /* 0x001fc60000410000 */
[----:B------:R0:W-:Y:S01]  /*17eb0*/  ST.E desc[UR44][R18.64+0x240], R41 ;  /* 0x0002402912007985 */ /* 0x0001e2000c10192c */
[----:B------:R-:W-:-:S03]  /*17ec0*/  FMUL.FTZ R45, R9, R76 ;  /* 0x0000004c092d7220 */ /* 0x000fc60000410000 */
[----:B------:R2:W-:Y:S04]  /*17ed0*/  ST.E desc[UR44][R18.64+0x250], R21 ;  /* 0x0002501512007985 */ /* 0x0005e8000c10192c */
[----:B------:R3:W-:Y:S01]  /*17ee0*/  ST.E desc[UR44][R18.64+0x254], R43 ;  /* 0x0002542b12007985 */ /* 0x0007e2000c10192c */
[----:B-1----:R-:W-:-:S03]  /*17ef0*/  FMUL.FTZ R39, R9, R84 ;  /* 0x0000005409277220 */ /* 0x002fc60000410000 */
[----:B------:R1:W-:Y:S01]  /*17f00*/  ST.E desc[UR44][R18.64+0x264], R27 ;  /* 0x0002641b12007985 */ /* 0x0003e2000c10192c */
[----:B0-----:R-:W-:-:S03]  /*17f10*/  FMUL.FTZ R41, R9, R86 ;  /* 0x0000005609297220 */ /* 0x001fc60000410000 */
[----:B------:R0:W-:Y:S01]  /*17f20*/  ST.E desc[UR44][R18.64+0x270], R29 ;  /* 0x0002701d12007985 */ /* 0x0001e2000c10192c */
[----:B--2---:R-:W-:-:S03]  /*17f30*/  FMUL.FTZ R21, R9, R90 ;  /* 0x0000005a09157220 */ /* 0x004fc60000410000 */
[----:B------:R2:W-:Y:S01]  /*17f40*/  ST.E desc[UR44][R18.64+0x274], R35 ;  /* 0x0002742312007985 */ /* 0x0005e2000c10192c */
[C---:B---3--:R-:W-:Y:S01]  /*17f50*/  FMUL.FTZ R43, R9.reuse, R94 ;  /* 0x0000005e092b7220 */ /* 0x048fe20000410000 */
[C---:B-1----:R-:W-:Y:S02]  /*17f60*/  FMUL.FTZ R27, R9.reuse, R92 ;  /* 0x0000005c091b7220 */ /* 0x042fe40000410000 */
[----:B------:R1:W-:Y:S01]  /*17f70*/  ST.E desc[UR44][R18.64+0x290], R17 ;  /* 0x0002901112007985 */ /* 0x0003e2000c10192c */
[C---:B0-----:R-:W-:Y:S01]  /*17f80*/  FMUL.FTZ R29, R9.reuse, R98 ;  /* 0x00000062091d7220 */ /* 0x041fe20000410000 */
[C---:B--2---:R-:W-:Y:S02]  /*17f90*/  FMUL.FTZ R35, R9.reuse, R100 ;  /* 0x0000006409237220 */ /* 0x044fe40000410000 */
[----:B------:R0:W-:Y:S01]  /*17fa0*/  ST.E desc[UR44][R18.64+0x260], R45 ;  /* 0x0002602d12007985 */ /* 0x0001e2000c10192c */
[----:B-1----:R-:W-:-:S03]  /*17fb0*/  FMUL.FTZ R17, R9, R102 ;  /* 0x0000006609117220 */ /* 0x002fc60000410000 */
[----:B------:R1:W-:Y:S04]  /*17fc0*/  ST.E desc[UR44][R18.64+0x280], R39 ;  /* 0x0002802712007985 */ /* 0x0003e8000c10192c */
[----:B------:R2:W-:Y:S01]  /*17fd0*/  ST.E desc[UR44][R18.64+0x284], R41 ;  /* 0x0002842912007985 */ /* 0x0005e2000c10192c */
[----:B0-----:R-:W-:-:S03]  /*17fe0*/  FMUL.FTZ R45, R9, R96 ;  /* 0x00000060092d7220 */ /* 0x001fc60000410000 */
[----:B------:R0:W-:Y:S04]  /*17ff0*/  ST.E desc[UR44][R18.64+0x294], R21 ;  /* 0x0002941512007985 */ /* 0x0001e8000c10192c */
[----:B------:R3:W-:Y:S01]  /*18000*/  ST.E desc[UR44][R18.64+0x2a0], R27 ;  /* 0x0002a01b12007985 */ /* 0x0007e2000c10192c */
[----:B-1----:R-:W-:-:S03]  /*18010*/  FMUL.FTZ R39, R9, R104 ;  /* 0x0000006809277220 */ /* 0x002fc60000410000 */
[----:B------:R1:W-:Y:S01]  /*18020*/  ST.E desc[UR44][R18.64+0x2a4], R43 ;  /* 0x0002a42b12007985 */ /* 0x0003e2000c10192c */
[----:B--2---:R-:W-:-:S03]  /*18030*/  FMUL.FTZ R41, R9, R106 ;  /* 0x0000006a09297220 */ /* 0x004fc60000410000 */
[----:B------:R2:W-:Y:S01]  /*18040*/  ST.E desc[UR44][R18.64+0x2b4], R29 ;  /* 0x0002b41d12007985 */ /* 0x0005e2000c10192c */
[----:B0-----:R-:W-:-:S03]  /*18050*/  FMUL.FTZ R21, R9, R108 ;  /* 0x0000006c09157220 */ /* 0x001fc60000410000 */
[----:B------:R0:W-:Y:S01]  /*18060*/  ST.E desc[UR44][R18.64+0x2c0], R35 ;  /* 0x0002c02312007985 */ /* 0x0001e2000c10192c */
[C---:B---3--:R-:W-:Y:S01]  /*18070*/  FMUL.FTZ R27, R9.reuse, R110 ;  /* 0x0000006e091b7220 */ /* 0x048fe20000410000 */
[C---:B-1----:R-:W-:Y:S02]  /*18080*/  FMUL.FTZ R43, R9.reuse, R114 ;  /* 0x00000072092b7220 */ /* 0x042fe40000410000 */
[----:B------:R1:W-:Y:S01]  /*18090*/  ST.E desc[UR44][R18.64+0x2c4], R17 ;  /* 0x0002c41112007985 */ /* 0x0003e2000c10192c */
[C---:B--2---:R-:W-:Y:S01]  /*180a0*/  FMUL.FTZ R29, R9.reuse, R112 ;  /* 0x00000070091d7220 */ /* 0x044fe20000410000 */
[C---:B0-----:R-:W-:Y:S02]  /*180b0*/  FMUL.FTZ R35, R9.reuse, R118 ;  /* 0x0000007609237220 */ /* 0x041fe40000410000 */
        /* <DEDUP_REMOVED lines=27> */
[C---:B--2---:R-:W-:Y:S01]  /*18270*/  FMUL.FTZ R39, R9.reuse, R144 ;  /* 0x0000009009277220 */ /* 0x044fe20000410000 */
[C---:B------:R-:W-:Y:S02]  /*18280*/  FMUL.FTZ R47, R9.reuse, R47 ;  /* 0x0000002f092f7220 */ /* 0x040fe40000410000 */
        /* <DEDUP_REMOVED lines=8> */
[----:B------:R-:W-:Y:S01]  /*18310*/  ST.E desc[UR44][R18.64+0x350], R45 ;  /* 0x0003502d12007985 */ /* 0x000fe2000c10192c */
[----:B-1----:R-:W-:-:S03]  /*18320*/  FMUL.FTZ R17, R9, R228 ;  /* 0x000000e409117220 */ /* 0x002fc60000410000 */
[----:B------:R0:W-:Y:S04]  /*18330*/  ST.E desc[UR44][R18.64+0x360], R21 ;  /* 0x0003601512007985 */ /* 0x0001e8000c10192c */
[----:B------:R1:W-:Y:S04]  /*18340*/  ST.E desc[UR44][R18.64+0x364], R27 ;  /* 0x0003641b12007985 */ /* 0x0003e8000c10192c */
[----:B------:R2:W-:Y:S04]  /*18350*/  ST.E desc[UR44][R18.64+0x370], R39 ;  /* 0x0003702712007985 */ /* 0x0005e8000c10192c */
[----:B------:R3:W-:Y:S01]  /*18360*/  ST.E desc[UR44][R18.64+0x374], R41 ;  /* 0x0003742912007985 */ /* 0x0007e2000c10192c */
[C---:B0-----:R-:W-:Y:S01]  /*18370*/  FMUL.FTZ R21, R9.reuse, R50 ;  /* 0x0000003209157220 */ /* 0x041fe20000410000 */
[----:B------:R-:W-:-:S02]  /*18380*/  FMUL.FTZ R45, R9, R8 ;  /* 0x00000008092d7220 */ /* 0x000fc40000410000 */
        /* <DEDUP_REMOVED lines=9> */
[----:B------:R0:W-:Y:S01]  /*18420*/  ST.E desc[UR44][R18.64+0x390], R17 ;  /* 0x0003901112007985 */ /* 0x0001e2000c10192c */
[C---:B--2---:R-:W-:Y:S01]  /*18430*/  FMUL.FTZ R47, R9.reuse, R16 ;  /* 0x00000010092f7220 */ /* 0x044fe20000410000 */
[----:B------:R-:W-:Y:S02]  /*18440*/  IMAD.U32 R16, RZ, RZ, UR6 ;  /* 0x00000006ff107e24 */ /* 0x000fe4000f8e00ff */
[C---:B---3--:R-:W-:Y:S01]  /*18450*/  FMUL.FTZ R43, R9.reuse, R26 ;  /* 0x0000001a092b7220 */ /* 0x048fe20000410000 */
[----:B------:R-:W-:Y:S01]  /*18460*/  FMUL.FTZ R9, R9, R20 ;  /* 0x0000001409097220 */ /* 0x000fe20000410000 */
[----:B0-----:R-:W-:Y:S01]  /*18470*/  IMAD.U32 R17, RZ, RZ, UR5 ;  /* 0x00000005ff117e24 */ /* 0x001fe2000f8e00ff */
[----:B------:R-:W-:Y:S04]  /*18480*/  ST.E desc[UR44][R18.64+0x3a4], R21 ;  /* 0x0003a41512007985 */ /* 0x000fe8000c10192c */
[----:B------:R0:W-:Y:S04]  /*18490*/  ST.E desc[UR44][R18.64+0x3b0], R27 ;  /* 0x0003b01b12007985 */ /* 0x0001e8000c10192c */
[----:B------:R1:W-:Y:S04]  /*184a0*/  ST.E desc[UR44][R18.64+0x3b4], R29 ;  /* 0x0003b41d12007985 */ /* 0x0003e8000c10192c */
[----:B------:R-:W-:Y:S04]  /*184b0*/  ST.E desc[UR44][R18.64+0x3c0], R39 ;  /* 0x0003c02712007985 */ /* 0x000fe8000c10192c */
[----:B------:R-:W-:Y:S04]  /*184c0*/  ST.E desc[UR44][R18.64+0x3c4], R41 ;  /* 0x0003c42912007985 */ /* 0x000fe8000c10192c */
[----:B------:R-:W-:Y:S04]  /*184d0*/  ST.E desc[UR44][R18.64+0x3d0], R35 ;  /* 0x0003d02312007985 */ /* 0x000fe8000c10192c */
[----:B------:R-:W-:Y:S04]  /*184e0*/  ST.E desc[UR44][R18.64+0x3d4], R43 ;  /* 0x0003d42b12007985 */ /* 0x000fe8000c10192c */
[----:B------:R-:W-:Y:S04]  /*184f0*/  ST.E desc[UR44][R18.64+0x3e0], R45 ;  /* 0x0003e02d12007985 */ /* 0x000fe8000c10192c */
[----:B------:R2:W-:Y:S04]  /*18500*/  ST.E desc[UR44][R18.64+0x3e4], R47 ;  /* 0x0003e42f12007985 */ /* 0x0005e8000c10192c */
[----:B------:R3:W-:Y:S04]  /*18510*/  ST.E desc[UR44][R18.64+0x3f0], R9 ;  /* 0x0003f00912007985 */ /* 0x0007e8000c10192c */
[----:B0-----:R-:W4:Y:S01]  /*18520*/  LD.E R27, desc[UR44][R16.64] ;  /* 0x0000002c101b7980 */ /* 0x001f22000c101900 */
[----:B------:R-:W-:Y:S01]  /*18530*/  ULOP3.LUT UR4, UR4, 0xc, URZ, 0xfc, !UPT ;  /* 0x0000000c04047892 */ /* 0x000fe2000f8efc3f */
[----:B------:R-:W-:-:S05]  /*18540*/  IMAD.U32 R21, RZ, RZ, UR5 ;  /* 0x00000005ff157e24 */ /* 0x000fca000f8e00ff */
[----:B------:R-:W-:Y:S02]  /*18550*/  IMAD.U32 R20, RZ, RZ, UR4 ;  /* 0x00000004ff147e24 */ /* 0x000fe4000f8e00ff */
[----:B----4-:R-:W-:-:S05]  /*18560*/  FMUL.FTZ R27, R28, R27 ;  /* 0x0000001b1c1b7220 */ /* 0x010fca0000410000 */
[----:B------:R0:W-:Y:S04]  /*18570*/  ST.E desc[UR44][R16.64], R27 ;  /* 0x0000001b10007985 */ /* 0x0001e8000c10192c */
[----:B-1----:R-:W4:Y:S01]  /*18580*/  LD.E R29, desc[UR44][R20.64] ;  /* 0x0000002c141d7980 */ /* 0x002f22000c101900 */
[----:B------:R-:W1:Y:S01]  /*18590*/  S2R R54, SR_TID.X ;  /* 0x0000000000367919 */ /* 0x000e620000002100 */
[----:B----4-:R-:W-:-:S05]  /*185a0*/  FMUL.FTZ R29, R28, R29 ;  /* 0x0000001d1c1d7220 */ /* 0x010fca0000410000 */
        /* <DEDUP_REMOVED lines=60> */
[----:B---3--:R-:W3:Y:S04]  /*18970*/  LD.E R9, desc[UR44][R18.64+0x3e8] ;  /* 0x0003e82c12097980 */ /* 0x008ee8000c101900 */
[----:B0-----:R-:W3:Y:S04]  /*18980*/  LD.E R27, desc[UR44][R18.64+0x3ec] ;  /* 0x0003ec2c121b7980 */ /* 0x001ee8000c101900 */
[----:B----4-:R-:W4:Y:S01]  /*18990*/  LD.E R29, desc[UR44][R18.64+0x3f8] ;  /* 0x0003f82c121d7980 */ /* 0x010f22000c101900 */
[----:B-1----:R-:W-:Y:S01]  /*189a0*/  SHF.R.U32.HI R54, RZ, 0x7, R54 ;  /* 0x00000007ff367819 */ /* 0x002fe20000011636 */
[C---:B------:R-:W-:Y:S01]  /*189b0*/  FMUL.FTZ R49, R28.reuse, R49 ;  /* 0x000000311c317220 */ /* 0x040fe20000410000 */
[----:B------:R-:W-:-:S04]  /*189c0*/  FMUL.FTZ R229, R28, R229 ;  /* 0x000000e51ce57220 */ /* 0x000fc80000410000 */
        /* <DEDUP_REMOVED lines=58> */
[C---:B---3--:R-:W-:Y:S01]  /*18d70*/  FMUL.FTZ R49, R28.reuse, R9 ;  /* 0x000000091c317220 */ /* 0x048fe20000410000 */
[C---:B------:R-:W-:Y:S01]  /*18d80*/  FMUL.FTZ R27, R28.reuse, R27 ;  /* 0x0000001b1c1b7220 */ /* 0x040fe20000410000 */
[----:B----4-:R-:W-:Y:S01]  /*18d90*/  FMUL.FTZ R29, R28, R29 ;  /* 0x0000001d1c1d7220 */ /* 0x010fe20000410000 */
[----:B------:R-:W-:Y:S01]  /*18da0*/  VIADD R28, R54, 0x8 ;  /* 0x00000008361c7836 */ /* 0x000fe20000000000 */
        /* <DEDUP_REMOVED lines=59> */
[----:B------:R3:W-:Y:S04]  /*19160*/  ST.E desc[UR44][R18.64+0x3ec], R27 ;  /* 0x0003ec1b12007985 */ /* 0x0007e8000c10192c */
[----:B------:R4:W-:Y:S01]  /*19170*/  ST.E desc[UR44][R18.64+0x3f8], R29 ;  /* 0x0003f81d12007985 */ /* 0x0009e2000c10192c */
[----:B------:R4:W-:Y:S06]  /*19180*/  BAR.SYNC.DEFER_BLOCKING R28, 0x100 ;  /* 0x0004001c0000751d */ /* 0x0009ec0000010000 */
[----:B0-----:R-:W2:Y:S04]  /*19190*/  LD.E R39, desc[UR44][R18.64+0x200] ;  /* 0x0002002c12277980 */ /* 0x001ea8000c101900 */
[----:B------:R-:W4:Y:S04]  /*191a0*/  LD.E R26, desc[UR44][R2.64] ;  /* 0x0000002c021a7980 */ /* 0x000f28000c101900 */
[----:B------:R-:W4:Y:S04]  /*191b0*/  LD.E.64 R8, desc[UR44][R18.64+0x88] ;  /* 0x0000882c12087980 */ /* 0x000f28000c101b00 */
[----:B--2---:R0:W-:Y:S04]  /*191c0*/  ST.E desc[UR44][R18.64+0x200], R39 ;  /* 0x0002002712007985 */ /* 0x0041e8000c10192c */
[----:B-1----:R-:W2:Y:S04]  /*191d0*/  LD.E R41, desc[UR44][R6.64] ;  /* 0x0000002c06297980 */ /* 0x002ea8000c101900 */
[----:B--2---:R1:W-:Y:S04]  /*191e0*/  ST.E desc[UR44][R6.64], R41 ;  /* 0x0000002906007985 */ /* 0x0043e8000c10192c */
[----:B------:R-:W2:Y:S04]  /*191f0*/  LD.E R35, desc[UR44][R16.64] ;  /* 0x0000002c10237980 */ /* 0x000ea8000c101900 */
[----:B--2---:R2:W-:Y:S04]  /*19200*/  ST.E desc[UR44][R16.64], R35 ;  /* 0x0000002310007985 */ /* 0x0045e8000c10192c */
[----:B---3--:R-:W3:Y:S04]  /*19210*/  LD.E R27, desc[UR44][R20.64] ;  /* 0x0000002c141b7980 */ /* 0x008ee8000c101900 */
[----:B---3--:R3:W-:Y:S04]  /*19220*/  ST.E desc[UR44][R20.64], R27 ;  /* 0x0000001b14007985 */ /* 0x0087e8000c10192c */
[----:B----4-:R-:W4:Y:S04]  /*19230*/  LD.E R29, desc[UR44][R18.64+0x210] ;  /* 0x0002102c121d7980 */ /* 0x010f28000c101900 */
        /* <DEDUP_REMOVED lines=75> */
[----:B------:R-:W-:Y:S04]  /*196f0*/  ST.E desc[UR44][R18.64+0x214], R43 ;  /* 0x0002142b12007985 */ /* 0x000fe8000c10192c */
[----:B------:R-:W-:Y:S04]  /*19700*/  ST.E desc[UR44][R18.64+0x218], R45 ;  /* 0x0002182d12007985 */ /* 0x000fe8000c10192c */
[----:B------:R-:W-:Y:S04]  /*19710*/  ST.E desc[UR44][R18.64+0x21c], R39 ;  /* 0x00021c2712007985 */ /* 0x000fe8000c10192c */
[----:B------:R-:W-:Y:S04]  /*19720*/  ST.E desc[UR44][R18.64+0x220], R47 ;  /* 0x0002202f12007985 */ /* 0x000fe8000c10192c */
[----:B------:R-:W-:Y:S04]  /*19730*/  ST.E desc[UR44][R18.64+0x224], R49 ;  /* 0x0002243112007985 */ /* 0x000fe8000c10192c */
[----:B------:R-:W-:Y:S04]  /*19740*/  ST.E desc[UR44][R18.64+0x228], R41 ;  /* 0x0002282912007985 */ /* 0x000fe8000c10192c */
[----:B------:R-:W-:Y:S04]  /*19750*/  ST.E desc[UR44][R18.64+0x22c], R51 ;  /* 0x00022c3312007985 */ /* 0x000fe8000c10192c */
        /* <DEDUP_REMOVED lines=8> */
[----:B0-----:R-:W3:Y:S04]  /*197e0*/  LD.E R29, desc[UR44][R18.64+0x258] ;  /* 0x0002582c121d7980 */ /* 0x001ee8000c101900 */
[----:B-1----:R-:W3:Y:S04]  /*197f0*/  LD.E R35, desc[UR44][R18.64+0x25c] ;  /* 0x00025c2c12237980 */ /* 0x002ee8000c101900 */
[----:B------:R-:W3:Y:S04]  /*19800*/  LD.E R39, desc[UR44][R18.64+0x264] ;  /* 0x0002642c12277980 */ /* 0x000ee8000c101900 */
[----:B------:R-:W3:Y:S04]  /*19810*/  LD.E R41, desc[UR44][R18.64+0x268] ;  /* 0x0002682c12297980 */ /* 0x000ee8000c101900 */
[----:B------:R-:W3:Y:S04]  /*19820*/  LD.E R43, desc[UR44][R18.64+0x270] ;  /* 0x0002702c122b7980 */ /* 0x000ee8000c101900 */
[----:B------:R-:W3:Y:S04]  /*19830*/  LD.E R45, desc[UR44][R18.64+0x278] ;  /* 0x0002782c122d7980 */ /* 0x000ee8000c101900 */
[----:B------:R-:W3:Y:S04]  /*19840*/  LD.E R47, desc[UR44][R18.64+0x280] ;  /* 0x0002802c122f7980 */ /* 0x000ee8000c101900 */
[----:B------:R-:W3:Y:S04]  /*19850*/  LD.E R49, desc[UR44][R18.64+0x288] ;  /* 0x0002882c12317980 */ /* 0x000ee8000c101900 */
[----:B------:R-:W3:Y:S04]  /*19860*/  LD.E R51, desc[UR44][R18.64+0x290] ;  /* 0x0002902c12337980 */ /* 0x000ee8000c101900 */
[----:B--2---:R-:W2:Y:S04]  /*19870*/  LD.E R53, desc[UR44][R18.64+0x298] ;  /* 0x0002982c12357980 */ /* 0x004ea8000c101900 */
        /* <DEDUP_REMOVED lines=39> */
[----:B---3--:R0:W-:Y:S04]  /*19af0*/  ST.E desc[UR44][R18.64+0x250], R27 ;  /* 0x0002501b12007985 */ /* 0x0081e8000c10192c */
        /* <DEDUP_REMOVED lines=35> */
[----:B----4-:R4:W-:Y:S04]  /*19d30*/  ST.E desc[UR44][R18.64+0x2a0], R55 ;  /* 0x0002a03712007985 */ /* 0x0109e8000c10192c */
        /* <DEDUP_REMOVED lines=75> */
[C---:B------:R-:W-:Y:S01]  /*1a1f0*/  VIADD R26, R8.reuse, 0x80 ;  /* 0x00000080081a7836 */ /* 0x040fe20000000000 */
[----:B------:R-:W-:Y:S01]  /*1a200*/  F2FP.F16.F32.PACK_AB R169, R37, R169 ;  /* 0x000000a925a9723e */ /* 0x000fe200000000ff */
[----:B------:R-:W-:Y:S01]  /*1a210*/  VIADD R28, R8, 0x100 ;  /* 0x00000100081c7836 */ /* 0x000fe20000000000 */
[----:B------:R-:W-:Y:S01]  /*1a220*/  R2UR UR15, R29 ;  /* 0x000000001d0f72ca */ /* 0x000fe200000e0000 */
[----:B------:R-:W4:Y:S01]  /*1a230*/  LD.E R24, desc[UR44][R18.64+0x200] ;  /* 0x0002002c12187980 */ /* 0x000f22000c101900 */
[----:B------:R-:W-:Y:S02]  /*1a240*/  R2UR UR10, R26 ;  /* 0x000000001a0a72ca */ /* 0x000fe400000e0000 */
[----:B------:R-:W-:Y:S01]  /*1a250*/  R2UR UR14, R28 ;  /* 0x000000001c0e72ca */ /* 0x000fe200000e0000 */
[----:B------:R-:W4:Y:S01]  /*1a260*/  LD.E R29, desc[UR44][R18.64+0x214] ;  /* 0x0002142c121d7980 */ /* 0x000f22000c101900 */
[----:B------:R-:W-:-:S02]  /*1a270*/  F2FP.F16.F32.PACK_AB R170, R72, R170 ;  /* 0x000000aa48aa723e */ /* 0x000fc400000000ff */
[----:B------:R-:W-:Y:S01]  /*1a280*/  F2FP.F16.F32.PACK_AB R171, R40, R171 ;  /* 0x000000ab28ab723e */ /* 0x000fe200000000ff */
[----:B------:R-:W4:Y:S01]  /*1a290*/  LD.E R28, desc[UR44][R18.64+0x210] ;  /* 0x0002102c121c7980 */ /* 0x000f22000c101900 */
[----:B------:R-:W-:Y:S02]  /*1a2a0*/  F2FP.F16.F32.PACK_AB R172, R32, R172 ;  /* 0x000000ac20ac723e */ /* 0x000fe400000000ff */
[----:B------:R-:W-:Y:S01]  /*1a2b0*/  F2FP.F16.F32.PACK_AB R173, R31, R173 ;  /* 0x000000ad1fad723e */ /* 0x000fe200000000ff */
[----:B------:R-:W4:Y:S01]  /*1a2c0*/  LD.E R32, desc[UR44][R18.64+0x220] ;  /* 0x0002202c12207980 */ /* 0x000f22000c101900 */
[----:B------:R-:W-:Y:S02]  /*1a2d0*/  F2FP.F16.F32.PACK_AB R174, R33, R174 ;  /* 0x000000ae21ae723e */ /* 0x000fe400000000ff */
[----:B------:R-:W-:Y:S01]  /*1a2e0*/  F2FP.F16.F32.PACK_AB R175, R34, R175 ;  /* 0x000000af22af723e */ /* 0x000fe200000000ff */
[----:B------:R-:W4:Y:S01]  /*1a2f0*/  LD.E R31, desc[UR44][R18.64+0x21c] ;  /* 0x00021c2c121f7980 */ /* 0x000f22000c101900 */
[----:B------:R-:W-:-:S02]  /*1a300*/  F2FP.F16.F32.PACK_AB R176, R36, R176 ;  /* 0x000000b024b0723e */ /* 0x000fc400000000ff */
[----:B------:R-:W-:Y:S01]  /*1a310*/  F2FP.F16.F32.PACK_AB R177, R30, R177 ;  /* 0x000000b11eb1723e */ /* 0x000fe200000000ff */
[----:B------:R-:W4:Y:S01]  /*1a320*/  LD.E R33, desc[UR44][R18.64+0x224] ;  /* 0x0002242c12217980 */ /* 0x000f22000c101900 */
[----:B------:R-:W-:-:S03]  /*1a330*/  F2FP.F16.F32.PACK_AB R178, R25, R178 ;  /* 0x000000b219b2723e */ /* 0x000fc600000000ff */
[----:B------:R-:W4:Y:S04]  /*1a340*/  LD.E R30, desc[UR44][R18.64+0x218] ;  /* 0x0002182c121e7980 */ /* 0x000f28000c101900 */
[----:B------:R-:W4:Y:S04]  /*1a350*/  LD.E R34, desc[UR44][R18.64+0x228] ;  /* 0x0002282c12227980 */ /* 0x000f28000c101900 */
        /* <DEDUP_REMOVED lines=18> */
[----:B--2---:R-:W3:Y:S04]  /*1a480*/  LD.E R53, desc[UR44][R18.64+0x274] ;  /* 0x0002742c12357980 */ /* 0x004ee8000c101900 */
[----:B------:R-:W3:Y:S04]  /*1a490*/  LD.E R54, desc[UR44][R18.64+0x278] ;  /* 0x0002782c12367980 */ /* 0x000ee8000c101900 */
[----:B----4-:R-:W3:Y:S04]  /*1a4a0*/  LD.E R55, desc[UR44][R18.64+0x27c] ;  /* 0x00027c2c12377980 */ /* 0x010ee8000c101900 */
        /* <DEDUP_REMOVED lines=43> */
[----:B------:R-:W3:Y:S01]  /*1a760*/  LD.E R99, desc[UR44][R18.64+0x32c] ;  /* 0x00032c2c12637980 */ /* 0x000ee2000c101900 */
[----:B------:R-:W-:Y:S01]  /*1a770*/  ISETP.NE.U32.AND P0, PT, R27, RZ, PT ;  /* 0x000000ff1b00720c */ /* 0x000fe20003f05070 */
[----:B------:R-:W-:-:S02]  /*1a780*/  IMAD.MOV.U32 R27, RZ, RZ, R9 ;  /* 0x000000ffff1b7224 */ /* 0x000fc400078e0009 */
[----:B------:R-:W3:Y:S03]  /*1a790*/  LD.E R100, desc[UR44][R18.64+0x330] ;  /* 0x0003302c12647980 */ /* 0x000ee6000c101900 */
[----:B------:R-:W-:Y:S01]  /*1a7a0*/  R2UR UR11, R27 ;  /* 0x000000001b0b72ca */ /* 0x000fe200000e0000 */
        /* <DEDUP_REMOVED lines=54> */
[----:B------:R-:W-:-:S02]  /*1ab10*/  R2UR UR6, R8 ;  /* 0x00000000080672ca */ /* 0x000fc400000e0000 */
[----:B------:R-:W-:Y:S01]  /*1ab20*/  R2UR UR7, R9 ;  /* 0x00000000090772ca */ /* 0x000fe200000e0000 */
[----:B------:R-:W-:Y:S01]  /*1ab30*/  VOTEU.ANY UP0, P0 ;  /* 0x00000000003f7886 */ /* 0x000fe20000000100 */
[----:B---3--:R-:W-:-:S11]  /*1ab40*/  WARPGROUP.ARRIVE ;  /* 0x00000000000079c5 */ /* 0x008fd60000000000 */
        /* <DEDUP_REMOVED lines=274> */
[----:B------:R-:W-:Y:S01]  /*1bc70*/  VIADD R14, R8, 0x200 ;  /* 0x00000200080e7836 */ /* 0x000fe20000000000 */
[----:B------:R-:W-:Y:S01]  /*1bc80*/  MOV R15, R9 ;  /* 0x00000009000f7202 */ /* 0x000fe20000000f00 */
        /* <DEDUP_REMOVED lines=539> */
[----:B------:R-:W3:Y:S04]  /*1de40*/  LD.E R9, desc[UR44][R18.64+0x200] ;  /* 0x0002002c12097980 */ /* 0x000ee8000c101900 */
[----:B---3--:R3:W-:Y:S04]  /*1de50*/  ST.E desc[UR44][R18.64+0x200], R9 ;  /* 0x0002000912007985 */ /* 0x0087e8000c10192c */
[----:B------:R-:W4:Y:S04]  /*1de60*/  LD.E R11, desc[UR44][R6.64] ;  /* 0x0000002c060b7980 */ /* 0x000f28000c101900 */
[----:B----4-:R4:W-:Y:S04]  /*1de70*/  ST.E desc[UR44][R6.64], R11 ;  /* 0x0000000b06007985 */ /* 0x0109e8000c10192c */
[----:B------:R-:W2:Y:S04]  /*1de80*/  LD.E R13, desc[UR44][R16.64] ;  /* 0x0000002c100d7980 */ /* 0x000ea8000c101900 */
[----:B--2---:R2:W-:Y:S04]  /*1de90*/  ST.E desc[UR44][R16.64], R13 ;  /* 0x0000000d10007985 */ /* 0x0045e8000c10192c */
[----:B------:R-:W3:Y:S04]  /*1dea0*/  LD.E R15, desc[UR44][R20.64] ;  /* 0x0000002c140f7980 */ /* 0x000ee8000c101900 */
[----:B---3--:R3:W-:Y:S04]  /*1deb0*/  ST.E desc[UR44][R20.64], R15 ;  /* 0x0000000f14007985 */ /* 0x0087e8000c10192c */
[----:B0-----:R-:W3:Y:S04]  /*1dec0*/  LD.E R25, desc[UR44][R18.64+0x210] ;  /* 0x0002102c12197980 */ /* 0x001ee8000c101900 */
[----:B-1----:R-:W3:Y:S04]  /*1ded0*/  LD.E R27, desc[UR44][R18.64+0x214] ;  /* 0x0002142c121b7980 */ /* 0x002ee8000c101900 */
[----:B------:R-:W3:Y:S04]  /*1dee0*/  LD.E R5, desc[UR44][R18.64+0x218] ;  /* 0x0002182c12057980 */ /* 0x000ee8000c101900 */
[----:B------:R-:W3:Y:S04]  /*1def0*/  LD.E R29, desc[UR44][R18.64+0x21c] ;  /* 0x00021c2c121d7980 */ /* 0x000ee8000c101900 */
[----:B------:R-:W3:Y:S04]  /*1df00*/  LD.E R9, desc[UR44][R18.64+0x220] ;  /* 0x0002202c12097980 */ /* 0x000ee8000c101900 */
[----:B------:R-:W3:Y:S04]  /*1df10*/  LD.E R31, desc[UR44][R18.64+0x224] ;  /* 0x0002242c121f7980 */ /* 0x000ee8000c101900 */
[----:B----4-:R-:W4:Y:S04]  /*1df20*/  LD.E R7, desc[UR44][R18.64+0x228] ;  /* 0x0002282c12077980 */ /* 0x010f28000c101900 */
        /* <DEDUP_REMOVED lines=125> */
[----:B--2---:R-:W-:Y:S04]  /*1e700*/  ST.E desc[UR44][R18.64+0x230], R13 ;  /* 0x0002300d12007985 */ /* 0x004fe8000c10192c */
        /* <DEDUP_REMOVED lines=115> */
[----:B0-----:R-:W1:Y:S04]  /*1ee40*/  LDL.64 R6, [R1+0x190] ;  /* 0x0001900001067983 */ /* 0x001e680000100a00 */
[----:B------:R2:W5:Y:S04]  /*1ee50*/  LD.E R5, desc[UR44][R2.64] ;  /* 0x0000002c02057980 */ /* 0x000568000c101900 */
[----:B-1----:R-:W3:Y:S01]  /*1ee60*/  LD.E R8, desc[UR44][R6.64] ;  /* 0x0000002c06087980 */ /* 0x002ee2000c101900 */
[----:B------:R-:W-:Y:S01]  /*1ee70*/  BSSY B0, `(.L_x_3974) ;  /* 0x0000005000007945 */ /* 0x000fe20003800000 */
[----:B---3--:R-:W-:-:S04]  /*1ee80*/  LOP3.LUT R8, R8, 0x1, RZ, 0xfc, !PT ;  /* 0x0000000108087812 */ /* 0x008fc800078efcff */
[----:B------:R-:W-:-:S13]  /*1ee90*/  ISETP.NE.AND P0, PT, R8, 0x3, PT ;  /* 0x000000030800780c */ /* 0x000fda0003f05270 */
[----:B--2---:R-:W-:Y:S05]  /*1eea0*/  @!P0 BRA `(.L_x_3975) ;  /* 0x0000000000048947 */ /* 0x004fea0003800000 */
[----:B------:R-:W-:Y:S01]  /*1eeb0*/  BPT.TRAP 0x1 ;  /* 0x000000040000795c */ /* 0x000fe20000300000 */
.L_x_3975:
[----:B------:R-:W-:Y:S05]  /*1eec0*/  BSYNC B0 ;  /* 0x0000000000007941 */ /* 0x000fea0003800000 */
.L_x_3974:
        /* <DEDUP_REMOVED lines=9> */
.L_x_3957:
[----:B------:R-:W-:-:S13]  /*1ef60*/  ISETP.GE.AND P0, PT, R0, R196, PT ;  /* 0x000000c40000720c */ /* 0x000fda0003f06270 */
[----:B------:R-:W-:Y:S05]  /*1ef70*/  @!P0 BRA `(.L_x_3977) ;  /* 0x000000ac00348947 */ /* 0x000fea0003800000 */
[----:B------:R0:W5:Y:S02]  /*1ef80*/  LDL.64 R2, [R1+0x150] ;  /* 0x0001500001027983 */ /* 0x0001640000100a00 */
.L_x_4006:
[----:B-12--5:R-:W2:Y:S04]  /*1ef90*/  LD.E R5, desc[UR44][R2.64] ;  /* 0x0000002c02057980 */ /* 0x026ea8000c101900 */
        /* <DEDUP_REMOVED lines=20> */
.L_x_3979:
[----:B------:R-:W-:Y:S05]  /*1f0e0*/  BSYNC B0 ;  /* 0x0000000000007941 */ /* 0x000fea0003800000 */
.L_x_3978:
        /* <DEDUP_REMOVED lines=13> */
.L_x_3981:
[----:B------:R-:W-:Y:S05]  /*1f1c0*/  BSYNC B0 ;  /* 0x0000000000007941 */ /* 0x000fea0003800000 */
.L_x_3980:
        /* <DEDUP_REMOVED lines=8> */
.L_x_3983:
[----:B------:R-:W-:Y:S05]  /*1f250*/  BSYNC B0 ;  /* 0x0000000000007941 */ /* 0x000fea0003800000 */
.L_x_3982:
[----:B------:R-:W2:Y:S04]  /*1f260*/  LD.E R11, desc[UR44][R2.64] ;  /* 0x0000002c020b7980 */ /* 0x000ea8000c101900 */
[----:B------:R-:W2:Y:S01]  /*1f270*/  LDL.64 R20, [R1+0x80] ;  /* 0x0000800001147983 */ /* 0x000ea20000100a00 */
[----:B------:R-:W-:Y:S05]  /*1f280*/  WARPSYNC.ALL ;  /* 0x0000000000007948 */ /* 0x000fea0003800000 */
[----:B------:R3:W-:Y:S04]  /*1f290*/  STL [R1+0x60], RZ ;  /* 0x000060ff01007387 */ /* 0x0007e80000100800 */
[----:B-1---5:R-:W4:Y:S01]  /*1f2a0*/  LD.E.64 R8, desc[UR44][R18.64+0x78] ;  /* 0x0000782c12087980 */ /* 0x022f22000c101b00 */
[----:B------:R-:W-:-:S05]  /*1f2b0*/  IMAD.MOV.U32 R4, RZ, RZ, 0x1 ;  /* 0x00000001ff047424 */ /* 0x000fca00078e00ff */
[----:B------:R3:W-:Y:S04]  /*1f2c0*/  STL [R1+0x60], R4 ;  /* 0x0000600401007387 */ /* 0x0007e80000100800 */
[----:B------:R-:W3:Y:S04]  /*1f2d0*/  LD.E.64 R12, desc[UR44][R18.64+0x78] ;  /* 0x0000782c120c7980 */ /* 0x000ee8000c101b00 */
[----:B------:R1:W-:Y:S04]  /*1f2e0*/  STL [R1+0x60], R4 ;  /* 0x0000600401007387 */ /* 0x0003e80000100800 */
[----:B------:R-:W3:Y:S01]  /*1f2f0*/  LD.E.64 R14, desc[UR44][R18.64+0x78] ;  /* 0x0000782c120e7980 */ /* 0x000ee2000c101b00 */
        /* <DEDUP_REMOVED lines=8> */
[----:B----4-:R-:W-:Y:S02]  /*1f380*/  R2UR UR4, R8 ;  /* 0x00000000080472ca */ /* 0x010fe400000e0000 */
[----:B------:R-:W-:-:S13]  /*1f390*/  R2UR UR5, R9 ;  /* 0x00000000090572ca */ /* 0x000fda00000e0000 */
[----:B------:R-:W-:Y:S01]  /*1f3a0*/  HGMMA.64x96x16.F32 R24, gdesc[UR4], RZ, !UPT, gsb0 ;  /* 0x01600000041879f0 */ /* 0x000fe2000c0008ff */
[----:B---3--:R-:W-:Y:S02]  /*1f3b0*/  VIADD R12, R12, 0x2 ;  /* 0x000000020c0c7836 */ /* 0x008fe40000000000 */
        /* <DEDUP_REMOVED lines=38> */
.L_x_3986:
[----:B------:R-:W-:Y:S05]  /*1f620*/  BSYNC B0 ;  /* 0x0000000000007941 */ /* 0x000fea0003800000 */
.L_x_3985:
        /* <DEDUP_REMOVED lines=13> */
.L_x_3988:
[----:B------:R-:W-:Y:S05]  /*1f700*/  BSYNC B0 ;  /* 0x0000000000007941 */ /* 0x000fea0003800000 */
.L_x_3987:
        /* <DEDUP_REMOVED lines=8> */
.L_x_3990:
[----:B------:R-:W-:Y:S05]  /*1f790*/  BSYNC B0 ;  /* 0x0000000000007941 */ /* 0x000fea0003800000 */
.L_x_3989:
[----:B------:R-:W2:Y:S04]  /*1f7a0*/  LD.E R17, desc[UR44][R2.64] ;  /* 0x0000002c02117980 */ /* 0x000ea8000c101900 */
[----:B------:R-:W2:Y:S04]  /*1f7b0*/  LDL.64 R6, [R1+0xf8] ;  /* 0x0000f80001067983 */ /* 0x000ea80000100a00 */
[----:B------:R-:W3:Y:S04]  /*1f7c0*/  LDL R5, [R1+0x70] ;  /* 0x0000700001057983 */ /* 0x000ee80000100800 */
[----:B-1---5:R-:W4:Y:S04]  /*1f7d0*/  LDL.64 R8, [R1+0xf0] ;  /* 0x0000f00001087983 */ /* 0x022f280000100a00 */
[----:B------:R-:W4:Y:S04]  /*1f7e0*/  LDL.64 R10, [R1+0xf0] ;  /* 0x0000f000010a7983 */ /* 0x000f280000100a00 */
[----:B------:R-:W4:Y:S04]  /*1f7f0*/  LDL.64 R12, [R1+0xf0] ;  /* 0x0000f000010c7983 */ /* 0x000f280000100a00 */
[----:B------:R-:W4:Y:S01]  /*1f800*/  LDL.64 R14, [R1+0xf0] ;  /* 0x0000f000010e7983 */ /* 0x000f220000100a00 */
[----:B------:R-:W-:Y:S05]  /*1f810*/  WARPSYNC.ALL ;  /* 0x0000000000007948 */ /* 0x000fea0003800000 */
[----:B------:R-:W-:Y:S01]  /*1f820*/  WARPGROUP.ARRIVE ;  /* 0x00000000000079c5 */ /* 0x000fe20000000000 */
[----:B--2---:R-:W-:Y:S01]  /*1f830*/  IMAD R6, R17, 0xc00, R6 ;  /* 0x00000c0011067824 */ /* 0x004fe200078e0206 */
[----:B------:R-:W-:Y:S01]  /*1f840*/  R2UR UR7, R7 ;  /* 0x00000000070772ca */ /* 0x000fe200000e0000 */
[----:B------:R-:W2:Y:S01]  /*1f850*/  LDL.64 R16, [R1+0xf0] ;  /* 0x0000f00001107983 */ /* 0x000ea20000100a00 */
[----:B---3--:R-:W-:-:S02]  /*1f860*/  ISETP.NE.U32.AND P0, PT, R5, RZ, PT ;  /* 0x000000ff0500720c */ /* 0x008fc40003f05070 */
[----:B------:R-:W-:Y:S02]  /*1f870*/  R2UR UR6, R6 ;  /* 0x00000000060672ca */ /* 0x000fe400000e0000 */
        /* <DEDUP_REMOVED lines=27> */
[----:B------:R-:W-:Y:S01]  /*1fa30*/  IADD3 R14, R14, 0x6, RZ ;  /* 0x000000060e0e7810 */ /* 0x000fe20007ffe0ff */
        /* <DEDUP_REMOVED lines=10> */
[----:B--2---:R-:W-:Y:S02]  /*1fae0*/  VIADD R16, R16, 0x400 ;  /* 0x0000040010107836 */ /* 0x004fe40000000000 */
        /* <DEDUP_REMOVED lines=87> */
[----:B------:R-:W-:Y:S01]  /*20060*/  IMAD.MOV.U32 R9, RZ, RZ, R7 ;  /* 0x000000ffff097224 */ /* 0x000fe200078e0007 */
[----:B------:R-:W-:Y:S02]  /*20070*/  IADD3 R8, R6, 0x900, RZ ;  /* 0x0000090006087810 */ /* 0x000fe40007ffe0ff */
        /* <DEDUP_REMOVED lines=64> */
.L_x_3993:
[----:B------:R-:W-:Y:S05]  /*20480*/  BSYNC B0 ;  /* 0x0000000000007941 */ /* 0x000fea0003800000 */
.L_x_3992:
[----:B------:R-:W2:Y:S04]  /*20490*/  LD.E.64 R6, desc[UR44][R72.64+0x20] ;  /* 0x0000202c48067980 */ /* 0x000ea8000c101b00 */
[----:B------:R-:W3:Y:S01]  /*204a0*/  LD.E R8, desc[UR44][R72.64+0xc] ;  /* 0x00000c2c48087980 */ /* 0x000ee2000c101900 */
[----:B--2---:R-:W-:-:S05]  /*204b0*/  MOV R6, R6 ;  /* 0x0000000600067202 */ /* 0x004fca0000000f00 */
[----:B-----5:R-:W-:-:S05]  /*204c0*/  IMAD R5, R5, 0x8, R6 ;  /* 0x0000000805057824 */ /* 0x020fca00078e0206 */
[----:B---3--:R-:W-:-:S04]  /*204d0*/  PRMT R5, R8, 0x654, R5 ;  /* 0x0000065408057816 */ /* 0x008fc80000000005 */
[----:B------:R1:W-:Y:S01]  /*204e0*/  SYNCS.ARRIVE.TRANS64.RED.A1T0 RZ, [R5+URZ], RZ ;  /* 0x000000ff05ff79a7 */ /* 0x0003e2000810043f */
[----:B------:R-:W1:Y:S04]  /*204f0*/  LDL R76, [R1+0x11c] ;  /* 0x00011c00014c7983 */ /* 0x000e680000100800 */
[----:B------:R-:W2:Y:S04]  /*20500*/  LDL R74, [R1+0x50] ;  /* 0x00005000014a7983 */ /* 0x000ea80000100800 */
[----:B------:R-:W3:Y:S04]  /*20510*/  LDL.64 R6, [R1+0x140] ;  /* 0x0001400001067983 */ /* 0x000ee80000100a00 */
[----:B------:R-:W4:Y:S04]  /*20520*/  LDL R75, [R1+0x148] ;  /* 0x00014800014b7983 */ /* 0x000f280000100800 */
[----:B------:R-:W4:Y:S04]  /*20530*/  LDL.128 R12, [R1+0x130] ;  /* 0x00013000010c7983 */ /* 0x000f280000100c00 */
[----:B------:R-:W4:Y:S01]  /*20540*/  LDL.128 R8, [R1+0x120] ;  /* 0x0001200001087983 */ /* 0x000f220000100c00 */
[----:B------:R-:W-:Y:S01]  /*20550*/  BSSY B0, `(.L_x_3994) ;  /* 0x0000040000007945 */ /* 0x000fe20003800000 */
[----:B-1----:R-:W-:-:S04]  /*20560*/  SHF.R.S32.HI R5, RZ, 0x1f, R76 ;  /* 0x0000001fff057819 */ /* 0x002fc8000001144c */
[----:B------:R-:W-:-:S04]  /*20570*/  LEA.HI R16, R5, R76, RZ, 0x7 ;  /* 0x0000004c05107211 */ /* 0x000fc800078f38ff */
[----:B------:R-:W-:-:S05]  /*20580*/  LOP3.LUT R17, R16, 0xffffff80, RZ, 0xc0, !PT ;  /* 0xffffff8010117812 */ /* 0x000fca00078ec0ff */
[----:B------:R-:W-:-:S05]  /*20590*/  IMAD.IADD R17, R76, 0x1, -R17 ;  /* 0x000000014c117824 */ /* 0x000fca00078e0a11 */
[----:B------:R-:W-:Y:S02]  /*205a0*/  SHF.R.S32.HI R20, RZ, 0x1f, R17 ;  /* 0x0000001fff147819 */ /* 0x000fe40000011411 */
[----:B------:R-:W-:Y:S02]  /*205b0*/  LEA.HI R5, R5, R76, RZ, 0x2 ;  /* 0x0000004c05057211 */ /* 0x000fe400078f10ff */
[CC--:B------:R-:W-:Y:S02]  /*205c0*/  LEA.HI R21, R20.reuse, R17.reuse, RZ, 0x2 ;  /* 0x0000001114157211 */ /* 0x0c0fe400078f10ff */
[----:B------:R-:W-:Y:S02]  /*205d0*/  LEA.HI R20, R20, R17, RZ, 0x5 ;  /* 0x0000001114147211 */ /* 0x000fe400078f28ff */
[--C-:B------:R-:W-:Y:S02]  /*205e0*/  SHF.R.S32.HI R72, RZ, 0x2, R21.reuse ;  /* 0x00000002ff487819 */ /* 0x100fe40000011415 */
[----:B------:R-:W-:-:S02]  /*205f0*/  SHF.R.S32.HI R73, RZ, 0x1f, R21 ;  /* 0x0000001fff497819 */ /* 0x000fc40000011415 */
[----:B------:R-:W-:Y:S02]  /*20600*/  LOP3.LUT R79, R5, 0xfffffffc, RZ, 0xc0, !PT ;  /* 0xfffffffc054f7812 */ /* 0x000fe400078ec0ff */
[----:B------:R-:W-:Y:S02]  /*20610*/  LEA.HI R73, R73, R72, RZ, 0x3 ;  /* 0x0000004849497211 */ /* 0x000fe400078f18ff */
[----:B------:R-:W-:Y:S01]  /*20620*/  SHF.R.S32.HI R77, RZ, 0x7, R16 ;  /* 0x00000007ff4d7819 */ /* 0x000fe20000011410 */
[----:B------:R-:W-:Y:S01]  /*20630*/  IMAD.IADD R79, R76, 0x1, -R79 ;  /* 0x000000014c4f7824 */ /* 0x000fe200078e0a4f */
[----:B------:R-:W-:Y:S02]  /*20640*/  SHF.R.S32.HI R5, RZ, 0x5, R20 ;  /* 0x00000005ff057819 */ /* 0x000fe40000011414 */
[----:B------:R-:W-:Y:S02]  /*20650*/  LOP3.LUT R73, R73, 0xfffffff8, RZ, 0xc0, !PT ;  /* 0xfffffff849497812 */ /* 0x000fe400078ec0ff */
[----:B------:R-:W-:Y:S01]  /*20660*/  LEA.HI R16, R16, R77, RZ, 0x1 ;  /* 0x0000004d10107211 */ /* 0x000fe200078f08ff */
[----:B--2---:R-:W-:Y:S01]  /*20670*/  IMAD R74, R74, 0x8, R5 ;  /* 0x000000084a4a7824 */ /* 0x004fe200078e0205 */
[----:B------:R-:W-:Y:S01]  /*20680*/  LEA.HI R5, R79, R79, RZ, 0x1 ;  /* 0x0000004f4f057211 */ /* 0x000fe200078f08ff */
[----:B------:R-:W-:Y:S01]  /*20690*/  IMAD.IADD R73, R72, 0x1, -R73 ;  /* 0x0000000148497824 */ /* 0x000fe200078e0a49 */
[----:B------:R-:W-:-:S02]  /*206a0*/  LOP3.LUT R16, R16, 0x3fffffe, RZ, 0xc0, !PT ;  /* 0x03fffffe10107812 */ /* 0x000fc400078ec0ff */
[----:B------:R-:W-:Y:S01]  /*206b0*/  LOP3.LUT R20, R5, 0x1ffffffe, RZ, 0xc0, !PT ;  /* 0x1ffffffe05147812 */ /* 0x000fe200078ec0ff */
[----:B------:R-:W-:Y:S01]  /*206c0*/  IMAD.U32 R73, R74, 0x10, R73 ;  /* 0x000000104a497824 */ /* 0x000fe200078e0049 */
[----:B---3--:R-:W-:Y:S01]  /*206d0*/  ISETP.NE.AND P0, PT, R6, 0x1, PT ;  /* 0x000000010600780c */ /* 0x008fe20003f05270 */
[----:B------:R-:W-:Y:S02]  /*206e0*/  IMAD.IADD R16, R77, 0x1, -R16 ;  /* 0x000000014d107824 */ /* 0x000fe400078e0a10 */
[----:B------:R-:W-:Y:S02]  /*206f0*/  IMAD.IADD R20, R79, 0x1, -R20 ;  /* 0x000000014f147824 */ /* 0x000fe400078e0a14 */
[----:B------:R-:W-:-:S04]  /*20700*/  IMAD R73, R16, 0x40, R73 ;  /* 0x0000004010497824 */ /* 0x000fc800078e0249 */
[----:B------:R-:W-:-:S04]  /*20710*/  IMAD R6, R20, 0x8, R73 ;  /* 0x0000000814067824 */ /* 0x000fc800078e0249 */
[----:B------:R-:W-:-:S05]  /*20720*/  @P0 IMAD.HI.U32 R16, R6, R7, RZ ;  /* 0x0000000706100227 */ /* 0x000fca00078e00ff */
[----:B----4-:R-:W-:Y:S01]  /*20730*/  @P0 SHF.R.U32.HI R6, RZ, R75, R16 ;  /* 0x0000004bff060219 */ /* 0x010fe20000011610 */
[----:B------:R-:W-:Y:S01]  /*20740*/  IMAD.MOV.U32 R5, RZ, RZ, -0x60 ;  /* 0xffffffa0ff057424 */ /* 0x000fe200078e00ff */
[----:B------:R-:W-:-:S03]  /*20750*/  LOP3.LUT R16, R21, 0x7ffffffc, RZ, 0xc0, !PT ;  /* 0x7ffffffc15107812 */ /* 0x000fc600078ec0ff */
[----:B------:R-:W1:Y:S01]  /*20760*/  SHFL.IDX PT, R20, R6, RZ, 0x1c1f ;  /* 0x001c1fff06147589 */ /* 0x000e6200000e0000 */
[----:B------:R-:W-:Y:S02]  /*20770*/  IMAD R5, R0, R5, 0x1 ;  /* 0x0000000100057424 */ /* 0x000fe400078e0205 */
[----:B------:R-:W-:Y:S01]  /*20780*/  IMAD.IADD R16, R17, 0x1, -R16 ;  /* 0x0000000111107824 */ /* 0x000fe200078e0a10 */
[----:B------:R-:W-:-:S03]  /*20790*/  ISETP.GE.AND P1, PT, R13, 0x1, PT ;  /* 0x000000010d00780c */ /* 0x000fc60003f26270 */
[----:B------:R-:W-:Y:S01]  /*207a0*/  IMAD R5, R16, -0x2, R5 ;  /* 0xfffffffe10057824 */ /* 0x000fe200078e0205 */
[----:B------:R-:W-:-:S04]  /*207b0*/  LOP3.LUT R7, RZ, R10, RZ, 0x33, !PT ;  /* 0x0000000aff077212 */ /* 0x000fc800078e33ff */
[----:B------:R-:W-:Y:S01]  /*207c0*/  IADD3 R16, -R8, R5, R9 ;  /* 0x0000000508107210 */ /* 0x000fe20007ffe109 */
[----:B------:R-:W-:-:S04]  /*207d0*/  VIADD R90, R5, 0xffffffff ;  /* 0xffffffff055a7836 */ /* 0x000fc80000000000 */
[C---:B------:R-:W-:Y:S02]  /*207e0*/  IMAD.IADD R11, R16.reuse, 0x1, R11 ;  /* 0x00000001100b7824 */ /* 0x040fe400078e020b */
[----:B------:R-:W-:Y:S02]  /*207f0*/  IMAD.IADD R16, R16, 0x1, R7 ;  /* 0x0000000110107824 */ /* 0x000fe400078e0207 */
[----:B------:R-:W-:Y:S02]  /*20800*/  IMAD R17, R0, -0x60, R12 ;  /* 0xffffffa000117824 */ /* 0x000fe400078e020c */
[--C-:B-1----:R-:W-:Y:S02]  /*20810*/  IMAD.IADD R10, R11, 0x1, R20.reuse ;  /* 0x000000010b0a7824 */ /* 0x102fe400078e0214 */
        /* <DEDUP_REMOVED lines=12> */
.L_x_3997:
[----:B------:R-:W-:-:S13]  /*208e0*/  ISETP.NE.AND P0, PT, R13, 0x1, PT ;  /* 0x000000010d00780c */ /* 0x000fda0003f05270 */
[----:B------:R-:W-:-:S05]  /*208f0*/  @P0 IMAD.HI.U32 R12, R7, R14, RZ ;  /* 0x0000000e070c0227 */ /* 0x000fca00078e00ff */
[----:B------:R-:W-:-:S07]  /*20900*/  @P0 SHF.R.U32.HI R7, RZ, R15, R12 ;  /* 0x0000000fff070219 */ /* 0x000fce000001160c */
.L_x_3998:
[----:B------:R-:W-:Y:S05]  /*20910*/  BSYNC B1 ;  /* 0x0000000000017941 */ /* 0x000fea0003800000 */
.L_x_3996:
[----:B------:R-:W-:-:S05]  /*20920*/  IMAD R12, R7, R13, R90 ;  /* 0x0000000d070c7224 */ /* 0x000fca00078e025a */
[----:B------:R-:W-:Y:S02]  /*20930*/  VIMNMX R5, R5, R12, !PT ;  /* 0x0000000c05057248 */ /* 0x000fe40007fe0100 */
[----:B------:R-:W-:-:S07]  /*20940*/  VIADDMNMX R10, R12, R13, R10, PT ;  /* 0x0000000d0c0a7246 */ /* 0x000fce000380010a */
.L_x_3995:
[----:B------:R-:W-:Y:S05]  /*20950*/  BSYNC B0 ;  /* 0x0000000000007941 */ /* 0x000fea0003800000 */
.L_x_3994:
[C---:B------:R-:W-:Y:S01]  /*20960*/  ISETP.GE.AND P0, PT, R17.reuse, 0x2, PT ;  /* 0x000000021100780c */ /* 0x040fe20003f06270 */
[----:B------:R-:W1:Y:S01]  /*20970*/  SHFL.IDX PT, R6, R6, 0x1, 0x1c1f ;  /* 0x003c1f0006067f89 */ /* 0x000e6200000e0000 */
        /* <DEDUP_REMOVED lines=12> */
[----:B------:R-:W-:Y:S02]  /*20a40*/  ISETP.GE.AND P2, PT, R17, 0x11, PT ;  /* 0x000000111100780c */ /* 0x000fe40003f46270 */
        /* <DEDUP_REMOVED lines=72> */
[----:B------:R-:W-:Y:S02]  /*20ed0*/  ISETP.GE.AND P0, PT, R17, 0x49, PT ;  /* 0x000000491100780c */ /* 0x000fe40003f06270 */
[----:B-1----:R-:W-:Y:S02]  /*20ee0*/  IADD3 R7, R16, R6, RZ ;  /* 0x0000000610077210 */ /* 0x002fe40007ffe0ff */
        /* <DEDUP_REMOVED lines=26> */
[----:B------:R-:W-:Y:S01]  /*21090*/  ISETP.LT.OR P6, PT, R10, 0x5a, P6 ;  /* 0x0000005a0a00780c */ /* 0x000fe200037c1670 */
[----:B------:R-:W-:-:S03]  /*210a0*/  IMAD.IADD R10, R11, 0x1, R6 ;  /* 0x000000010b0a7824 */ /* 0x000fc600078e0206 */
        /* <DEDUP_REMOVED lines=13> */
.L_x_4002:
[----:B------:R-:W-:-:S13]  /*21180*/  ISETP.NE.AND P6, PT, R13, 0x1, PT ;  /* 0x000000010d00780c */ /* 0x000fda0003fc5270 */
[----:B------:R-:W-:-:S05]  /*21190*/  @P6 IMAD.HI.U32 R14, R8, R14, RZ ;  /* 0x0000000e080e6227 */ /* 0x000fca00078e00ff */
[----:B------:R-:W-:-:S07]  /*211a0*/  @P6 SHF.R.U32.HI R8, RZ, R15, R14 ;  /* 0x0000000fff086219 */ /* 0x000fce000001160e */
.L_x_4003:
[----:B------:R-:W-:Y:S05]  /*211b0*/  BSYNC B1 ;  /* 0x0000000000017941 */ /* 0x000fea0003800000 */
.L_x_4001:
[----:B------:R-:W-:-:S05]  /*211c0*/  IMAD R8, R8, R13, R90 ;  /* 0x0000000d08087224 */ /* 0x000fca00078e025a */
[----:B------:R-:W-:Y:S02]  /*211d0*/  VIADDMNMX R10, R8, R13, R10, PT ;  /* 0x0000000d080a7246 */ /* 0x000fe4000380010a */
[----:B------:R-:W-:-:S07]  /*211e0*/  VIMNMX R7, R7, R8, !PT ;  /* 0x0000000807077248 */ /* 0x000fce0007fe0100 */
.L_x_4000:
[----:B------:R-:W-:Y:S05]  /*211f0*/  BSYNC B0 ;  /* 0x0000000000007941 */ /* 0x000fea0003800000 */
.L_x_3999:
[----:B------:R-:W-:Y:S01]  /*21200*/  ISETP.GT.AND P5, PT, R7, RZ, !P5 ;  /* 0x000000ff0700720c */ /* 0x000fe20006fa4270 */
[----:B------:R-:W2:Y:S01]  /*21210*/  LDL R13, [R1+0x430] ;  /* 0x00043000010d7983 */ /* 0x000ea20000100800 */
        /* <DEDUP_REMOVED lines=69> */
[----:B------:R-:W3:Y:S01]  /*21670*/  LDL.64 R16, [R1+0x410] ;  /* 0x0004100001107983 */ /* 0x000ee20000100a00 */
[----:B------:R-:W-:Y:S02]  /*21680*/  ISETP.LT.OR P5, PT, R10, 0x42, P5 ;  /* 0x000000420a00780c */ /* 0x000fe40002fa1670 */
[----:B------:R-:W-:Y:S02]  /*21690*/  ISETP.GT.AND P0, PT, R7, 0x48, !P0 ;  /* 0x000000480700780c */ /* 0x000fe40004704270 */
[----:B------:R-:W-:-:S02]  /*216a0*/  FSEL R59, R59, -INF , !P5 ;  /* 0xff8000003b3b7808 */ /* 0x000fc40006800000 */
[C---:B------:R-:W-:Y:S02]  /*216b0*/  ISETP.GT.AND P1, PT, R7.reuse, 0x49, !P1 ;  /* 0x000000490700780c */ /* 0x040fe40004f24270 */
[C---:B------:R-:W-:Y:S02]  /*216c0*/  ISETP.LT.OR P0, PT, R10.reuse, 0x49, P0 ;  /* 0x000000490a00780c */ /* 0x040fe40000701670 */
[C---:B------:R-:W-:Y:S02]  /*216d0*/  ISETP.GT.AND P2, PT, R7.reuse, 0x50, !P2 ;  /* 0x000000500700780c */ /* 0x040fe40005744270 */
[----:B------:R-:W-:Y:S02]  /*216e0*/  ISETP.LT.OR P1, PT, R10, 0x4a, P1 ;  /* 0x0000004a0a00780c */ /* 0x000fe40000f21670 */
[----:B------:R-:W-:Y:S02]  /*216f0*/  FSEL R62, R62, -INF , !P0 ;  /* 0xff8000003e3e7808 */ /* 0x000fe40004000000 */
[----:B------:R-:W-:-:S02]  /*21700*/  ISETP.GT.AND P3, PT, R7, 0x51, !P3 ;  /* 0x000000510700780c */ /* 0x000fc40005f64270 */
[C---:B------:R-:W-:Y:S02]  /*21710*/  ISETP.LT.OR P2, PT, R10.reuse, 0x51, P2 ;  /* 0x000000510a00780c */ /* 0x040fe40001741670 */
[----:B------:R-:W-:Y:S02]  /*21720*/  FSEL R63, R63, -INF , !P1 ;  /* 0xff8000003f3f7808 */ /* 0x000fe40004800000 */
[C---:B------:R-:W-:Y:S02]  /*21730*/  ISETP.GT.AND P4, PT, R7.reuse, 0x58, !P4 ;  /* 0x000000580700780c */ /* 0x040fe40006784270 */
[----:B------:R-:W-:Y:S02]  /*21740*/  ISETP.LT.OR P3, PT, R10, 0x52, P3 ;  /* 0x000000520a00780c */ /* 0x000fe40001f61670 */
[----:B------:R-:W-:Y:S02]  /*21750*/  FSEL R66, R66, -INF , !P2 ;  /* 0xff80000042427808 */ /* 0x000fe40005000000 */
[----:B------:R-:W-:-:S02]  /*21760*/  ISETP.GT.AND P0, PT, R7, 0x59, !P6 ;  /* 0x000000590700780c */ /* 0x000fc40007704270 */
[C---:B------:R-:W-:Y:S02]  /*21770*/  ISETP.LT.OR P4, PT, R10.reuse, 0x59, P4 ;  /* 0x000000590a00780c */ /* 0x040fe40002781670 */
[----:B------:R-:W-:Y:S02]  /*21780*/  FSEL R67, R67, -INF , !P3 ;  /* 0xff80000043437808 */ /* 0x000fe40005800000 */
[----:B------:R-:W-:Y:S02]  /*21790*/  ISETP.LT.OR P0, PT, R10, 0x5a, P0 ;  /* 0x0000005a0a00780c */ /* 0x000fe40000701670 */
[----:B------:R-:W-:Y:S02]  /*217a0*/  FSEL R70, R70, -INF , !P4 ;  /* 0xff80000046467808 */ /* 0x000fe40006000000 */
[----:B------:R-:W-:Y:S02]  /*217b0*/  FSEL R71, R71, -INF , !P0 ;  /* 0xff80000047477808 */ /* 0x000fe40004000000 */
[----:B---3--:R-:W-:-:S04]  /*217c0*/  FMNMX.FTZ R5, R88, R16, !PT ;  /* 0x0000001058057209 */ /* 0x008fc80007810000 */
        /* <DEDUP_REMOVED lines=52> */
[----:B------:R1:W-:Y:S04]  /*21b10*/  STL.64 [R1+0x410], R8 ;  /* 0x0004100801007387 */ /* 0x0003e80000100a00 */
[----:B------:R-:W-:Y:S04]  /*21b20*/  STL [R1+0x410], R10 ;  /* 0x0004100a01007387 */ /* 0x000fe80000100800 */
[----:B------:R-:W2:Y:S04]  /*21b30*/  LDL R12, [R1+0x410] ;  /* 0x00041000010c7983 */ /* 0x000ea80000100800 */
[----:B------:R-:W4:Y:S01]  /*21b40*/  LDL R11, [R1+0x414] ;  /* 0x00041400010b7983 */ /* 0x000f220000100800 */
[----:B--2---:R-:W-:Y:S01]  /*21b50*/  FMUL.FTZ R5, R13, R12 ;  /* 0x0000000c0d057220 */ /* 0x004fe20000410000 */
[----:B------:R-:W-:-:S04]  /*21b60*/  FSETP.NEU.FTZ.AND P0, PT, R12, -INF , PT ;  /* 0xff8000000c00780b */ /* 0x000fc80003f1d000 */
[----:B------:R-:W-:-:S05]  /*21b70*/  FSEL R5, R5, RZ, P0 ;  /* 0x000000ff05057208 */ /* 0x000fca0000000000 */
[----:B-1----:R-:W-:-:S04]  /*21b80*/  FFMA.FTZ R8, R86, R13, -R5 ;  /* 0x0000000d56087223 */ /* 0x002fc80000010805 */
[----:B------:R4:W-:Y:S02]  /*21b90*/  MUFU.EX2 R29, R8 ;  /* 0x00000008001d7308 */ /* 0x0009e40000000800 */
[----:B----4-:R-:W1:Y:S02]  /*21ba0*/  SHFL.BFLY PT, R8, R11, 0x2, 0x1f ;  /* 0x0c401f000b087f89 */ /* 0x010e6400000e0000 */
[----:B-1----:R-:W-:-:S05]  /*21bb0*/  FMNMX.FTZ R8, R8, R11, !PT ;  /* 0x0000000b08087209 */ /* 0x002fca0007810000 */
[----:B------:R-:W1:Y:S01]  /*21bc0*/  SHFL.BFLY PT, R9, R8, 0x1, 0x1f ;  /* 0x0c201f0008097f89 */ /* 0x000e6200000e0000 */
[----:B------:R-:W-:Y:S01]  /*21bd0*/  FSEL R11, R12, RZ, P0 ;  /* 0x000000ff0c0b7208 */ /* 0x000fe20000000000 */
        /* <DEDUP_REMOVED lines=23> */
[-C--:B------:R-:W-:Y:S01]  /*21d50*/  FFMA.FTZ R21, R24, R13.reuse, -R5 ;  /* 0x0000000d18157223 */ /* 0x080fe20000010805 */
[C---:B------:R-:W-:Y:S01]  /*21d60*/  FSETP.NEU.FTZ.AND P0, PT, R8.reuse, -INF , PT ;  /* 0xff8000000800780b */ /* 0x040fe20003f1d000 */
[----:B------:R-:W-:-:S03]  /*21d70*/  FMUL.FTZ R5, R8, R13 ;  /* 0x0000000d08057220 */ /* 0x000fc60000410000 */
[----:B------:R-:W-:Y:S02]  /*21d80*/  FSEL R10, R8, RZ, P0 ;  /* 0x000000ff080a7208 */ /* 0x000fe40000000000 */
[----:B------:R-:W-:Y:S01]  /*21d90*/  FSEL R12, R5, RZ, P0 ;  /* 0x000000ff050c7208 */ /* 0x000fe20000000000 */
[----:B------:R-:W-:Y:S02]  /*21da0*/  FADD.FTZ R16, R16, -R11 ;  /* 0x8000000b10107221 */ /* 0x000fe40000010000 */
[----:B------:R-:W-:Y:S02]  /*21db0*/  FADD.FTZ R10, R17, -R10 ;  /* 0x8000000a110a7221 */ /* 0x000fe40000010000 */
[-CC-:B------:R-:W-:Y:S01]  /*21dc0*/  FFMA.FTZ R28, R26, R13.reuse, -R12.reuse ;  /* 0x0000000d1a1c7223 */ /* 0x180fe2000001080c */
[-C--:B------:R-:W-:Y:S01]  /*21dd0*/  FMUL.FTZ R16, R16, R13.reuse ;  /* 0x0000000d10107220 */ /* 0x080fe20000410000 */
[----:B------:R-:W-:Y:S01]  /*21de0*/  FMUL.FTZ R10, R13, R10 ;  /* 0x0000000a0d0a7220 */ /* 0x000fe20000410000 */
[-CC-:B------:R-:W-:Y:S01]  /*21df0*/  FFMA.FTZ R169, R27, R13.reuse, -R12.reuse ;  /* 0x0000000d1ba97223 */ /* 0x180fe2000001080c */
[----:B------:R-:W-:Y:S01]  /*21e00*/  MUFU.EX2 R15, R15 ;  /* 0x0000000f000f7308 */ /* 0x000fe20000000800 */
[----:B------:R-:W-:-:S07]  /*21e10*/  FFMA.FTZ R171, R30, R13, -R12 ;  /* 0x0000000d1eab7223 */ /* 0x000fce000001080c */
[----:B------:R-:W3:Y:S01]  /*21e20*/  MUFU.EX2 R24, R16 ;  /* 0x0000001000187308 */ /* 0x000ee20000000800 */
[----:B------:R-:W-:-:S07]  /*21e30*/  FFMA.FTZ R30, R31, R13, -R12 ;  /* 0x0000000d1f1e7223 */ /* 0x000fce000001080c */
[----:B------:R-:W-:Y:S08]  /*21e40*/  MUFU.EX2 R28, R28 ;  /* 0x0000001c001c7308 */ /* 0x000ff00000000800 */
        /* <DEDUP_REMOVED lines=8> */
[----:B-1----:R-:W-:-:S06]  /*21ed0*/  FFMA.FTZ R6, R7, R25, R28 ;  /* 0x0000001907067223 */ /* 0x002fcc000001001c */
[----:B------:R-:W1:Y:S01]  /*21ee0*/  MUFU.EX2 R30, R30 ;  /* 0x0000001e001e7308 */ /* 0x000e620000000800 */
[----:B------:R-:W-:Y:S01]  /*21ef0*/  FFMA.FTZ R175, R38, R13, -R12 ;  /* 0x0000000d26af7223 */ /* 0x000fe2000001080c */
[----:B--2---:R-:W-:-:S06]  /*21f00*/  FADD.FTZ R5, R168, R5 ;  /* 0x00000005a8057221 */ /* 0x004fcc0000010000 */
[----:B------:R-:W2:Y:S01]  /*21f10*/  MUFU.EX2 R172, R172 ;  /* 0x000000ac00ac7308 */ /* 0x000ea20000000800 */
[----:B----4-:R-:W-:Y:S01]  /*21f20*/  FADD.FTZ R6, R169, R6 ;  /* 0x00000006a9067221 */ /* 0x010fe20000010000 */
[----:B------:R-:W-:-:S06]  /*21f30*/  FFMA.FTZ R34, R39, R13, -R12 ;  /* 0x0000000d27227223 */ /* 0x000fcc000001080c */
[----:B------:R-:W3:Y:S01]  /*21f40*/  MUFU.EX2 R173, R173 ;  /* 0x000000ad00ad7308 */ /* 0x000ee20000000800 */
[----:B0-----:R-:W-:Y:S01]  /*21f50*/  FADD.FTZ R10, R170, R5 ;  /* 0x00000005aa0a7221 */ /* 0x001fe20000010000 */
[----:B------:R-:W-:-:S06]  /*21f60*/  FADD.FTZ R5, R171, R6 ;  /* 0x00000006ab057221 */ /* 0x000fcc0000010000 */
[----:B------:R-:W0:Y:S01]  /*21f70*/  MUFU.EX2 R33, R33 ;  /* 0x0000002100217308 */ /* 0x000e220000000800 */
[----:B------:R-:W-:-:S07]  /*21f80*/  FFMA.FTZ R177, R42, R13, -R12 ;  /* 0x0000000d2ab17223 */ /* 0x000fce000001080c */
[----:B------:R-:W4:Y:S01]  /*21f90*/  MUFU.EX2 R32, R32 ;  /* 0x0000002000207308 */ /* 0x000f220000000800 */
[----:B------:R-:W-:Y:S01]  /*21fa0*/  FADD.FTZ R7, R29, R10 ;  /* 0x0000000a1d077221 */ /* 0x000fe20000010000 */
[----:B-1----:R-:W-:-:S06]  /*21fb0*/  FADD.FTZ R6, R30, R5 ;  /* 0x000000051e067221 */ /* 0x002fcc0000010000 */
[----:B------:R-:W1:Y:S01]  /*21fc0*/  MUFU.EX2 R174, R174 ;  /* 0x000000ae00ae7308 */ /* 0x000e620000000800 */
[----:B------:R-:W-:-:S07]  /*21fd0*/  FFMA.FTZ R36, R43, R13, -R12 ;  /* 0x0000000d2b247223 */ /* 0x000fce000001080c */
[----:B------:R-:W1:Y:S01]  /*21fe0*/  MUFU.EX2 R175, R175 ;  /* 0x000000af00af7308 */ /* 0x000e620000000800 */
[----:B--2---:R-:W-:Y:S01]  /*21ff0*/  FADD.FTZ R10, R172, R7 ;  /* 0x00000007ac0a7221 */ /* 0x004fe20000010000 */
[----:B---3--:R-:W-:-:S06]  /*22000*/  FADD.FTZ R5, R173, R6 ;  /* 0x00000006ad057221 */ /* 0x008fcc0000010000 */
[----:B------:R-:W2:Y:S01]  /*22010*/  MUFU.EX2 R37, R37 ;  /* 0x0000002500257308 */ /* 0x000ea20000000800 */
[----:B------:R-:W-:-:S07]  /*22020*/  FFMA.FTZ R179, R46, R13, -R12 ;  /* 0x0000000d2eb37223 */ /* 0x000fce000001080c */
[----:B------:R-:W3:Y:S01]  /*22030*/  MUFU.EX2 R34, R34 ;  /* 0x0000002200227308 */ /* 0x000ee20000000800 */
[----:B0-----:R-:W-:Y:S01]  /*22040*/  FADD.FTZ R7, R33, R10 ;  /* 0x0000000a21077221 */ /* 0x001fe20000010000 */
[----:B----4-:R-:W-:-:S06]  /*22050*/  FADD.FTZ R6, R32, R5 ;  /* 0x0000000520067221 */ /* 0x010fcc0000010000 */
[----:B------:R-:W0:Y:S01]  /*22060*/  MUFU.EX2 R176, R176 ;  /* 0x000000b000b07308 */ /* 0x000e220000000800 */
[----:B------:R-:W-:-:S07]  /*22070*/  FFMA.FTZ R14, R47, R13, -R12 ;  /* 0x0000000d2f0e7223 */ /* 0x000fce000001080c */
[----:B------:R-:W4:Y:S01]  /*22080*/  MUFU.EX2 R177, R177 ;  /* 0x000000b100b17308 */ /* 0x000f220000000800 */
[----:B-1----:R-:W-:Y:S01]  /*22090*/  FADD.FTZ R10, R174, R7 ;  /* 0x00000007ae0a7221 */ /* 0x002fe20000010000 */
[----:B------:R-:W-:-:S06]  /*220a0*/  FADD.FTZ R5, R175, R6 ;  /* 0x00000006af057221 */ /* 0x000fcc0000010000 */
        /* <DEDUP_REMOVED lines=60> */
[----:B------:R-:W1:Y:S08]  /*22470*/  MUFU.EX2 R190, R190 ;  /* 0x000000be00be7308 */ /* 0x000e700000000800 */
[----:B------:R-:W1:Y:S01]  /*22480*/  MUFU.EX2 R20, R20 ;  /* 0x0000001400147308 */ /* 0x000e620000000800 */
[----:B--2---:R-:W-:Y:S01]  /*22490*/  FADD.FTZ R10, R201, R10 ;  /* 0x0000000ac90a7221 */ /* 0x004fe20000010000 */
[----:B---3--:R-:W-:-:S06]  /*224a0*/  FADD.FTZ R6, R192, R7 ;  /* 0x00000007c0067221 */ /* 0x008fcc0000010000 */
[----:B------:R-:W2:Y:S08]  /*224b0*/  MUFU.EX2 R188, R188 ;  /* 0x000000bc00bc7308 */ /* 0x000eb00000000800 */
[----:B------:R-:W3:Y:S01]  /*224c0*/  MUFU.EX2 R5, R5 ;  /* 0x0000000500057308 */ /* 0x000ee20000000800 */
[----:B0-----:R-:W-:Y:S01]  /*224d0*/  FADD.FTZ R7, R189, R10 ;  /* 0x0000000abd077221 */ /* 0x001fe20000010000 */
[----:B----4-:R-:W-:-:S06]  /*224e0*/  FADD.FTZ R9, R17, R6 ;  /* 0x0000000611097221 */ /* 0x010fcc0000010000 */
[----:B------:R-:W0:Y:S08]  /*224f0*/  MUFU.EX2 R21, R21 ;  /* 0x0000001500157308 */ /* 0x000e300000000800 */
[----:B------:R-:W4:Y:S01]  /*22500*/  MUFU.EX2 R16, R16 ;  /* 0x0000001000107308 */ /* 0x000f220000000800 */
[----:B-1----:R-:W-:Y:S01]  /*22510*/  FADD.FTZ R7, R190, R7 ;  /* 0x00000007be077221 */ /* 0x002fe20000010000 */
[----:B------:R-:W-:-:S03]  /*22520*/  FADD.FTZ R6, R20, R9 ;  /* 0x0000000914067221 */ /* 0x000fc60000010000 */
[----:B--2---:R-:W-:Y:S01]  /*22530*/  FADD.FTZ R10, R188, R7 ;  /* 0x00000007bc0a7221 */ /* 0x004fe20000010000 */
[----:B---3--:R-:W-:-:S03]  /*22540*/  FADD.FTZ R11, R5, R6 ;  /* 0x00000006050b7221 */ /* 0x008fc60000010000 */
[----:B0-----:R-:W-:Y:S01]  /*22550*/  FADD.FTZ R10, R21, R10 ;  /* 0x0000000a150a7221 */ /* 0x001fe20000010000 */
[----:B------:R-:W-:Y:S01]  /*22560*/  STL [R1+0x414], R8 ;  /* 0x0004140801007387 */ /* 0x000fe20000100800 */
[----:B----4-:R-:W-:-:S05]  /*22570*/  FADD.FTZ R11, R16, R11 ;  /* 0x0000000b100b7221 */ /* 0x010fca0000010000 */
        /* <DEDUP_REMOVED lines=390> */
[----:B------:R0:W-:Y:S04]  /*23de0*/  ST.E desc[UR44][R18.64+0x3b8], R31 ;  /* 0x0003b81f12007985 */ /* 0x0001e8000c10192c */
[----:B------:R1:W-:Y:S04]  /*23df0*/  ST.E desc[UR44][R18.64+0x3bc], R35 ;  /* 0x0003bc2312007985 */ /* 0x0003e8000c10192c */
[----:B------:R-:W-:Y:S04]  /*23e00*/  ST.E desc[UR44][R18.64+0x3c8], R39 ;  /* 0x0003c82712007985 */ /* 0x000fe8000c10192c */
[----:B------:R-:W-:Y:S04]  /*23e10*/  ST.E desc[UR44][R18.64+0x3cc], R43 ;  /* 0x0003cc2b12007985 */ /* 0x000fe8000c10192c */
[----:B------:R-:W-:Y:S04]  /*23e20*/  ST.E desc[UR44][R18.64+0x3d8], R47 ;  /* 0x0003d82f12007985 */ /* 0x000fe8000c10192c */
[----:B------:R2:W-:Y:S04]  /*23e30*/  ST.E desc[UR44][R18.64+0x3dc], R27 ;  /* 0x0003dc1b12007985 */ /* 0x0005e8000c10192c */
[----:B------:R3:W-:Y:S04]  /*23e40*/  ST.E desc[UR44][R18.64+0x3e8], R49 ;  /* 0x0003e83112007985 */ /* 0x0007e8000c10192c */
[----:B------:R-:W-:Y:S04]  /*23e50*/  ST.E desc[UR44][R18.64+0x3ec], R51 ;  /* 0x0003ec3312007985 */ /* 0x000fe8000c10192c */
[----:B------:R-:W-:Y:S01]  /*23e60*/  ST.E desc[UR44][R18.64+0x3f8], R53 ;  /* 0x0003f83512007985 */ /* 0x000fe2000c10192c */
        /* <DEDUP_REMOVED lines=261> */
[----:B------:R-:W-:Y:S01]  /*24ec0*/  IMAD.MOV.U32 R25, RZ, RZ, R13 ;  /* 0x000000ffff197224 */ /* 0x000fe200078e000d */
[----:B------:R-:W-:Y:S01]  /*24ed0*/  F2FP.F16.F32.PACK_AB R170, R29, R170 ;  /* 0x000000aa1daa723e */ /* 0x000fe200000000ff */
[C---:B-1----:R-:W-:Y:S01]  /*24ee0*/  VIADD R24, R12.reuse, 0x80 ;  /* 0x000000800c187836 */ /* 0x042fe20000000000 */
[----:B------:R-:W-:Y:S01]  /*24ef0*/  F2FP.F16.F32.PACK_AB R172, R33, R172 ;  /* 0x000000ac21ac723e */ /* 0x000fe200000000ff */
[----:B--2---:R-:W-:Y:S01]  /*24f00*/  VIADD R26, R12, 0x100 ;  /* 0x000001000c1a7836 */ /* 0x004fe20000000000 */
        /* <DEDUP_REMOVED lines=422> */
[----:B------:R-:W-:Y:S01]  /*26970*/  IMAD.MOV.U32 R15, RZ, RZ, R13 ;  /* 0x000000ffff0f7224 */ /* 0x000fe200078e000d */
        /* <DEDUP_REMOVED lines=538> */
[----:B------:R-:W-:Y:S04]  /*28b20*/  STL [R1+0x68], R4 ;  /* 0x0000680401007387 */ /* 0x000fe80000100800 */
        /* <DEDUP_REMOVED lines=8> */
[----:B------:R-:W3:Y:S04]  /*28bb0*/  LD.E R21, desc[UR44][R18.64+0x210] ;  /* 0x0002102c12157980 */ /* 0x000ee8000c101900 */
[----:B0-----:R-:W3:Y:S04]  /*28bc0*/  LD.E R25, desc[UR44][R18.64+0x214] ;  /* 0x0002142c12197980 */ /* 0x001ee8000c101900 */
[----:B-1----:R-:W3:Y:S04]  /*28bd0*/  LD.E R27, desc[UR44][R18.64+0x218] ;  /* 0x0002182c121b7980 */ /* 0x002ee8000c101900 */
        /* <DEDUP_REMOVED lines=246> */
[----:B------:R1:W5:Y:S04]  /*29b40*/  LD.E R4, desc[UR44][R2.64] ;  /* 0x0000002c02047980 */ /* 0x000368000c101900 */
[----:B--2---:R-:W2:Y:S01]  /*29b50*/  LD.E R5, desc[UR44][R6.64] ;  /* 0x0000002c06057980 */ /* 0x004ea2000c101900 */
[----:B------:R-:W-:Y:S01]  /*29b60*/  BSSY B0, `(.L_x_4004) ;  /* 0x0000005000007945 */ /* 0x000fe20003800000 */
[----:B--2---:R-:W-:-:S04]  /*29b70*/  LOP3.LUT R5, R5, 0x1, RZ, 0xfc, !PT ;  /* 0x0000000105057812 */ /* 0x004fc800078efcff */
[----:B------:R-:W-:-:S13]  /*29b80*/  ISETP.NE.AND P0, PT, R5, 0x3, PT ;  /* 0x000000030500780c */ /* 0x000fda0003f05270 */
[----:B-1----:R-:W-:Y:S05]  /*29b90*/  @!P0 BRA `(.L_x_4005) ;  /* 0x0000000000048947 */ /* 0x002fea0003800000 */
[----:B------:R-:W-:Y:S01]  /*29ba0*/  BPT.TRAP 0x1 ;  /* 0x000000040000795c */ /* 0x000fe20000300000 */
.L_x_4005:
[----:B------:R-:W-:Y:S05]  /*29bb0*/  BSYNC B0 ;  /* 0x0000000000007941 */ /* 0x000fea0003800000 */
.L_x_4004:
        /* <DEDUP_REMOVED lines=9> */
.L_x_3977:
[----:B-1----:R-:W3:Y:S01]  /*29c50*/  LDL R5, [R1+0x420] ;  /* 0x0004200001057983 */ /* 0x002ee20000100800 */
[----:B------:R-:W-:Y:S05]  /*29c60*/  WARPSYNC.ALL ;  /* 0x0000000000007948 */ /* 0x000fea0003800000 */
[----:B------:R-:W4:Y:S04]  /*29c70*/  LDL R6, [R1+0x424] ;  /* 0x0004240001067983 */ /* 0x000f280000100800 */
[----:B------:R-:W5:Y:S04]  /*29c80*/  LDL R136, [R1+0x1f0] ;  /* 0x0001f00001887983 */ /* 0x000f680000100800 */
[----:B------:R-:W2:Y:S04]  /*29c90*/  LDL.64 R130, [R1+0x200] ;  /* 0x0002000001827983 */ /* 0x000ea80000100a00 */
        /* <DEDUP_REMOVED lines=60> */
[----:B------:R-:W2:Y:S04]  /*2a060*/  LDL R135, [R1+0x1f8] ;  /* 0x0001f80001877983 */ /* 0x000ea80000100800 */
[----:B---3--:R-:W0:Y:S02]  /*2a070*/  SHFL.BFLY PT, R0, R5, 0x2, 0x1f ;  /* 0x0c401f0005007f89 */ /* 0x008e2400000e0000 */
[----:B0-----:R-:W-:-:S05]  /*2a080*/  FADD.FTZ R0, R5, R0 ;  /* 0x0000000005007221 */ /* 0x001fca0000010000 */
[----:B------:R-:W0:Y:S02]  /*2a090*/  SHFL.BFLY PT, R3, R0, 0x1, 0x1f ;  /* 0x0c201f0000037f89 */ /* 0x000e2400000e0000 */
[----:B0-----:R-:W-:Y:S01]  /*2a0a0*/  FADD.FTZ R2, R0, R3 ;  /* 0x0000000300027221 */ /* 0x001fe20000010000 */
[----:B-----5:R-:W-:Y:S01]  /*2a0b0*/  VIADD R136, R136, 0x1 ;  /* 0x0000000188887836 */ /* 0x020fe20000000000 */
[----:B------:R-:W3:Y:S04]  /*2a0c0*/  LDL R0, [R1+0x1fc] ;  /* 0x0001fc0001007983 */ /* 0x000ee80000100800 */
[----:B------:R-:W-:Y:S04]  /*2a0d0*/  STL [R1+0x420], R2 ;  /* 0x0004200201007387 */ /* 0x000fe80000100800 */
[----:B------:R-:W5:Y:S04]  /*2a0e0*/  LDL R147, [R1+0x420] ;  /* 0x0004200001937983 */ /* 0x000f680000100800 */
[----:B----4-:R-:W2:Y:S02]  /*2a0f0*/  SHFL.BFLY PT, R3, R6, 0x2, 0x1f ;  /* 0x0c401f0006037f89 */ /* 0x010ea400000e0000 */
[----:B--2---:R-:W-:Y:S01]  /*2a100*/  FADD.FTZ R4, R3, R6 ;  /* 0x0000000603047221 */ /* 0x004fe20000010000 */
[----:B------:R-:W-:Y:S01]  /*2a110*/  ISETP.NE.AND P2, PT, R136, 0x2, PT ;  /* 0x000000028800780c */ /* 0x000fe20003f45270 */
[----:B------:R-:W2:Y:S04]  /*2a120*/  LDL.64 R6, [R1+0x240] ;  /* 0x0002400001067983 */ /* 0x000ea80000100a00 */
[----:B------:R-:W0:Y:S08]  /*2a130*/  SHFL.BFLY PT, R3, R4, 0x1, 0x1f ;  /* 0x0c201f0004037f89 */ /* 0x000e3000000e0000 */
[----:B------:R-:W4:Y:S01]  /*2a140*/  @!P2 LDL R134, [R1+0x1f4] ;  /* 0x0001f4000186a983 */ /* 0x000f220000100800 */
[----:B0-----:R-:W-:-:S03]  /*2a150*/  FADD.FTZ R140, R4, R3 ;  /* 0x00000003048c7221 */ /* 0x001fc60000010000 */
[----:B------:R-:W2:Y:S02]  /*2a160*/  LDL.64 R2, [R1+0x220] ;  /* 0x0002200001027983 */ /* 0x000ea40000100a00 */
[----:B------:R-:W-:Y:S02]  /*2a170*/  FSETP.NE.FTZ.AND P1, PT, R140, RZ, PT ;  /* 0x000000ff8c00720b */ /* 0x000fe40003f35000 */
[----:B------:R-:W2:Y:S11]  /*2a180*/  LDL.64 R4, [R1+0x230] ;  /* 0x0002300001047983 */ /* 0x000eb60000100a00 */
[----:B------:R-:W2:Y:S04]  /*2a190*/  @P1 LDL R143, [R1+0x430] ;  /* 0x00043000018f1983 */ /* 0x000ea80000100800 */
[----:B------:R-:W2:Y:S01]  /*2a1a0*/  @P1 LDL R145, [R1+0x414] ;  /* 0x0004140001911983 */ /* 0x000ea20000100800 */
[----:B-----5:R-:W-:-:S13]  /*2a1b0*/  FSETP.NE.FTZ.AND P0, PT, R147, RZ, PT ;  /* 0x000000ff9300720b */ /* 0x020fda0003f15000 */
[----:B------:R-:W5:Y:S04]  /*2a1c0*/  @P0 LDL R138, [R1+0x430] ;  /* 0x00043000018a0983 */ /* 0x000f680000100800 */
[----:B------:R-:W5:Y:S01]  /*2a1d0*/  @P0 LDL R139, [R1+0x410] ;  /* 0x00041000018b0983 */ /* 0x000f620000100800 */
[----:B------:R-:W0:Y:S01]  /*2a1e0*/  S2R R137, SR_TID.X ;  /* 0x0000000000897919 */ /* 0x000e220000002100 */
[----:B------:R-:W1:Y:S01]  /*2a1f0*/  @P0 MUFU.LG2 R141, R147 ;  /* 0x00000093008d0308 */ /* 0x000e620000000c00 */
[----:B------:R-:W-:-:S07]  /*2a200*/  IMAD.MOV.U32 R142, RZ, RZ, -0x800000 ;  /* 0xff800000ff8e7424 */ /* 0x000fce00078e00ff */
[----:B------:R-:W-:Y:S01]  /*2a210*/  @P1 MUFU.LG2 R146, R140 ;  /* 0x0000008c00921308 */ /* 0x000fe20000000c00 */
[----:B-1----:R-:W-:Y:S01]  /*2a220*/  @P0 FMUL.FTZ R141, R141, 0.69314718246459960938 ;  /* 0x3f3172188d8d0820 */ /* 0x002fe20000410000 */
[----:B0-----:R-:W-:Y:S01]  /*2a230*/  SHF.R.U32.HI R144, RZ, 0x7, R137 ;  /* 0x00000007ff907819 */ /* 0x001fe20000011689 */
[----:B------:R-:W-:-:S06]  /*2a240*/  IMAD.MOV.U32 R137, RZ, RZ, RZ ;  /* 0x000000ffff897224 */ /* 0x000fcc00078e00ff */
[----:B------:R-:W2:Y:S01]  /*2a250*/  @P0 MUFU.RCP R137, R147 ;  /* 0x0000009300890308 */ /* 0x000ea20000001000 */
[----:B------:R-:W-:Y:S01]  /*2a260*/  IADD3 R148, -R144, 0xb, RZ ;  /* 0x0000000b90947810 */ /* 0x000fe20007ffe1ff */
[----:B------:R-:W-:Y:S01]  /*2a270*/  IMAD.MOV.U32 R144, RZ, RZ, -0x800000 ;  /* 0xff800000ff907424 */ /* 0x000fe200078e00ff */
[----:B----4-:R-:W-:Y:S01]  /*2a280*/  @!P2 LOP3.LUT R134, R134, 0x1, RZ, 0x3c, !PT ;  /* 0x000000018686a812 */ /* 0x010fe200078e3cff */
[----:B---3--:R-:W-:Y:S01]  /*2a290*/  VIADD R0, R0, 0x1 ;  /* 0x0000000100007836 */ /* 0x008fe20000000000 */
[----:B------:R-:W-:Y:S01]  /*2a2a0*/  STL [R1+0x424], R140 ;  /* 0x0004248c01007387 */ /* 0x000fe20000100800 */
[-C--:B--2---:R-:W-:Y:S01]  /*2a2b0*/  FMUL.FTZ R3, R3, R137.reuse ;  /* 0x0000008903037220 */ /* 0x084fe20000410000 */
        /* <DEDUP_REMOVED lines=98> */
[----:B------:R0:W-:Y:S04]  /*2a8e0*/  @!P2 STL [R1+0x1f4], R134 ;  /* 0x0001f4860100a387 */ /* 0x0001e80000100800 */
[----:B------:R0:W-:Y:S01]  /*2a8f0*/  STL [R1+0x1fc], R0 ;  /* 0x0001fc0001007387 */ /* 0x0001e20000100800 */
[----:B-----5:R-:W-:-:S04]  /*2a900*/  @P0 FMUL.FTZ R138, R138, 0.69314718246459960938 ;  /* 0x3f3172188a8a0820 */ /* 0x020fc80000410000 */
[----:B------:R-:W-:Y:S01]  /*2a910*/  @P0 FFMA.FTZ R142, R138, R139, R141 ;  /* 0x0000008b8a8e0223 */ /* 0x000fe2000001008d */
[----:B------:R-:W-:-:S06]  /*2a920*/  IMAD.MOV.U32 R138, RZ, RZ, RZ ;  /* 0x000000ffff8a7224 */ /* 0x000fcc00078e00ff */
[----:B------:R-:W1:Y:S01]  /*2a930*/  @P1 MUFU.RCP R138, R140 ;  /* 0x0000008c008a1308 */ /* 0x000e620000001000 */
[----:B------:R-:W-:Y:S01]  /*2a940*/  @P1 FMUL.FTZ R139, R146, 0.69314718246459960938 ;  /* 0x3f317218928b1820 */ /* 0x000fe20000410000 */
[----:B------:R-:W-:-:S04]  /*2a950*/  @P1 FMUL.FTZ R146, R143, 0.69314718246459960938 ;  /* 0x3f3172188f921820 */ /* 0x000fc80000410000 */
[----:B------:R-:W-:Y:S01]  /*2a960*/  @P1 FFMA.FTZ R144, R146, R145, R139 ;  /* 0x0000009192901223 */ /* 0x000fe2000001008b */
[----:B------:R0:W-:Y:S04]  /*2a970*/  STL [R1+0x420], R142 ;  /* 0x0004208e01007387 */ /* 0x0001e80000100800 */
[----:B------:R0:W-:Y:S01]  /*2a980*/  STL [R1+0x424], R144 ;  /* 0x0004249001007387 */ /* 0x0001e20000100800 */
        /* <DEDUP_REMOVED lines=96> */
[----:B------:R0:W-:Y:S01]  /*2af90*/  @!P2 STL [R1+0x1f0], RZ ;  /* 0x0001f0ff0100a387 */ /* 0x0001e20000100800 */
[----:B------:R0:W-:Y:S08]  /*2afa0*/  BAR.ARV R148, 0x100 ;  /* 0x000400940000751d */ /* 0x0001f00000002000 */
[----:B------:R-:W-:Y:S06]  /*2afb0*/  BAR.ARV 0x8, 0x180 ;  /* 0x0206000000007b1d */ /* 0x000fec0000002000 */
[----:B------:R-:W-:-:S13]  /*2afc0*/  PLOP3.LUT P0, PT, PT, PT, PT, 0x8, 0x0 ;  /* 0x000000000000781c */ /* 0x000fda0003f0e170 */
.L_x_3884:
[----:B------:R-:W-:Y:S05]  /*2afd0*/  WARPSYNC.ALL ;  /* 0x0000000000007948 */ /* 0x000fea0003800000 */
[----:B------:R-:W1:Y:S08]  /*2afe0*/  S2UR UR4, SR_CgaCtaId ;  /* 0x00000000000479c3 */ /* 0x000e700000008800 */
[----:B------:R-:W-:Y:S01]  /*2aff0*/  BAR.SYNC.DEFER_BLOCKING 0x5, 0x180 ;  /* 0x0146000000007b1d */ /* 0x000fe20000010000 */
[----:B0-----:R-:W-:-:S05]  /*2b000*/  MOV R148, 0x400 ;  /* 0x0000040000947802 */ /* 0x001fca0000000f00 */
[----:B------:R-:W-:Y:S01]  /*2b010*/  BSSY B0, `(.L_x_4007) ;  /* 0x00002ea000007945 */ /* 0x000fe20003800000 */
[----:B-1----:R-:W-:-:S05]  /*2b020*/  IMAD.U32 R27, RZ, RZ, UR4 ;  /* 0x00000004ff1b7e24 */ /* 0x002fca000f8e00ff */
[----:B------:R-:W-:-:S05]  /*2b030*/  LEA R148, R27, R148, 0x18 ;  /* 0x000000941b947211 */ /* 0x000fca00078ec0ff */
[----:B------:R0:W1:Y:S01]  /*2b040*/  LDS.128 R124, [R148+0x324d0] ;  /* 0x0324d000947c7984 */ /* 0x0000620000000c00 */
[----:B------:R-:W-:Y:S06]  /*2b050*/  BAR.ARV 0x4, 0x180 ;  /* 0x0106000000007b1d */ /* 0x000fec0000002000 */
[----:B------:R-:W-:Y:S05]  /*2b060*/  @P0 BRA `(.L_x_4008) ;  /* 0x00000020003c0947 */ /* 0x000fea0003800000 */
[----:B------:R-:W3:Y:S04]  /*2b070*/  LDL R0, [R1+0x46c] ;  /* 0x00046c0001007983 */ /* 0x000ee80000100800 */
[----:B------:R-:W3:Y:S04]  /*2b080*/  LDL.128 R144, [R1+0x200] ;  /* 0x0002000001907983 */ /* 0x000ee80000100c00 */
        /* <DEDUP_REMOVED lines=24> */
[----:B----4-:R-:W4:Y:S04]  /*2b210*/  LDL.128 R36, [R1+0x3a0] ;  /* 0x0003a00001247983 */ /* 0x010f280000100c00 */
[----:B--2---:R-:W2:Y:S04]  /*2b220*/  LDL.128 R40, [R1+0x390] ;  /* 0x0003900001287983 */ /* 0x004ea80000100c00 */
[----:B------:R-:W2:Y:S04]  /*2b230*/  LDL.128 R28, [R1+0x3c0] ;  /* 0x0003c000011c7983 */ /* 0x000ea80000100c00 */
[----:B------:R-:W2:Y:S04]  /*2b240*/  LDL.128 R32, [R1+0x3b0] ;  /* 0x0003b00001207983 */ /* 0x000ea80000100c00 */
[----:B------:R-:W2:Y:S04]  /*2b250*/  LDL.128 R8, [R1+0x3e0] ;  /* 0x0003e00001087983 */ /* 0x000ea80000100c00 */
[----:B------:R-:W2:Y:S04]  /*2b260*/  LDL.128 R12, [R1+0x3d0] ;  /* 0x0003d000010c7983 */ /* 0x000ea80000100c00 */
[----:B------:R-:W2:Y:S01]  /*2b270*/  LDL.128 R4, [R1+0x3f0] ;  /* 0x0003f00001047983 */ /* 0x000ea20000100c00 */
[----:B------:R-:W0:Y:S01]  /*2b280*/  S2R R17, SR_SWINHI ;  /* 0x0000000000117919 */ /* 0x000e220000002f00 */
[----:B-----5:R-:W-:-:S02]  /*2b290*/  MOV R2, R148 ;  /* 0x0000009400027202 */ /* 0x020fc40000000f00 */
[----:B0-----:R-:W-:Y:S01]  /*2b2a0*/  MOV R3, R17 ;  /* 0x0000001100037202 */ /* 0x001fe20000000f00 */
[----:B------:R-:W-:Y:S05]  /*2b2b0*/  WARPSYNC.ALL ;  /* 0x0000000000007948 */ /* 0x000fea0003800000 */
[----:B------:R-:W-:Y:S01]  /*2b2c0*/  ULDC.64 UR4, c[0x0][0xd00] ;  /* 0x0003400000047ab9 */ /* 0x000fe20000000a00 */
[----:B---3--:R-:W-:-:S03]  /*2b2d0*/  IMAD.WIDE R16, R0, 0x2, R2 ;  /* 0x0000000200107825 */ /* 0x008fc600078e0202 */
[----:B------:R-:W-:-:S04]  /*2b2e0*/  IADD3 R21, P1, R16, 0x20, RZ ;  /* 0x0000002010157810 */ /* 0x000fc80007f3e0ff */
[----:B------:R-:W-:-:S04]  /*2b2f0*/  LOP3.LUT R20, R21, 0x380, RZ, 0xc0, !PT ;  /* 0x0000038015147812 */ /* 0x000fc800078ec0ff */
[----:B------:R-:W-:-:S04]  /*2b300*/  SHF.R.U64 R20, R20, 0x3, RZ ;  /* 0x0000000314147819 */ /* 0x000fc800000012ff */
[----:B------:R-:W-:Y:S01]  /*2b310*/  LOP3.LUT R20, R20, R21, RZ, 0x3c, !PT ;  /* 0x0000001514147212 */ /* 0x000fe200078e3cff */
        /* <DEDUP_REMOVED lines=8> */
[----:B------:R-:W-:Y:S02]  /*2b3a0*/  SHF.R.U64 R174, R174, 0x3, RZ ;  /* 0x00000003aeae7819 */ /* 0x000fe400000012ff */
[----:B------:R-:W-:Y:S02]  /*2b3b0*/  SHF.R.U64 R25, R25, 0x3, RZ ;  /* 0x0000000319197819 */ /* 0x000fe400000012ff */
[----:B------:R-:W-:Y:S02]  /*2b3c0*/  SHF.R.U64 R151, R151, 0x3, RZ ;  /* 0x0000000397977819 */ /* 0x000fe400000012ff */
[----:B------:R-:W-:-:S02]  /*2b3d0*/  LOP3.LUT R172, R173, 0x380, RZ, 0xc0, !PT ;  /* 0x00000380adac7812 */ /* 0x000fc400078ec0ff */
[----:B------:R-:W-:Y:S01]  /*2b3e0*/  LOP3.LUT R174, R174, R175, RZ, 0x3c, !PT ;  /* 0x000000afaeae7212 */ /* 0x000fe200078e3cff */
[--C-:B------:R-:W-:Y:S01]  /*2b3f0*/  IMAD.X R175, RZ, RZ, R17.reuse, P1 ;  /* 0x000000ffffaf7224 */ /* 0x100fe200008e0611 */
[C---:B------:R-:W-:Y:S02]  /*2b400*/  IADD3 R168, P4, R16.reuse, 0x4000, RZ ;  /* 0x0000400010a87810 */ /* 0x040fe40007f9e0ff */
[C---:B------:R-:W-:Y:S02]  /*2b410*/  IADD3 R201, P1, R16.reuse, 0xc020, RZ ;  /* 0x0000c02010c97810 */ /* 0x040fe40007f3e0ff */
[----:B------:R-:W-:Y:S02]  /*2b420*/  IADD3 R171, P5, R16, 0x4020, RZ ;  /* 0x0000402010ab7810 */ /* 0x000fe40007fbe0ff */
[----:B------:R-:W-:Y:S02]  /*2b430*/  LOP3.LUT R24, R25, R24, RZ, 0x3c, !PT ;  /* 0x0000001819187212 */ /* 0x000fe400078e3cff */
[----:B------:R-:W-:Y:S01]  /*2b440*/  LOP3.LUT R150, R151, R150, RZ, 0x3c, !PT ;  /* 0x0000009697967212 */ /* 0x000fe200078e3cff */
[----:B------:R-:W-:Y:S01]  /*2b450*/  IMAD.X R151, RZ, RZ, R17, P3 ;  /* 0x000000ffff977224 */ /* 0x000fe200018e0611 */
[----:B------:R-:W-:-:S02]  /*2b460*/  SHF.R.U64 R172, R172, 0x3, RZ ;  /* 0x00000003acac7819 */ /* 0x000fc400000012ff */
[----:B------:R-:W-:Y:S02]  /*2b470*/  IADD3.X R25, RZ, R17, RZ, P2, !PT ;  /* 0x00000011ff197210 */ /* 0x000fe400017fe4ff */
[C---:B------:R-:W-:Y:S02]  /*2b480*/  IADD3 R177, P2, R16.reuse, 0x8000, RZ ;  /* 0x0000800010b17810 */ /* 0x040fe40007f5e0ff */
[----:B------:R-:W-:Y:S02]  /*2b490*/  IADD3 R179, P3, R16, 0x8020, RZ ;  /* 0x0000802010b37810 */ /* 0x000fe40007f7e0ff */
[----:B------:R-:W-:Y:S02]  /*2b4a0*/  LOP3.LUT R169, R168, 0x380, RZ, 0xc0, !PT ;  /* 0x00000380a8a97812 */ /* 0x000fe400078ec0ff */
[----:B------:R-:W-:Y:S02]  /*2b4b0*/  LOP3.LUT R200, R201, 0x380, RZ, 0xc0, !PT ;  /* 0x00000380c9c87812 */ /* 0x000fe400078ec0ff */
[----:B------:R-:W-:-:S02]  /*2b4c0*/  LOP3.LUT R170, R171, 0x380, RZ, 0xc0, !PT ;  /* 0x00000380abaa7812 */ /* 0x000fc400078ec0ff */
[----:B------:R-:W-:Y:S01]  /*2b4d0*/  LOP3.LUT R172, R172, R173, RZ, 0x3c, !PT ;  /* 0x000000adacac7212 */ /* 0x000fe200078e3cff */
[----:B------:R-:W-:Y:S01]  /*2b4e0*/  IMAD.X R173, RZ, RZ, R17, P0 ;  /* 0x000000ffffad7224 */ /* 0x000fe200000e0611 */
[----:B------:R-:W-:Y:S02]  /*2b4f0*/  LOP3.LUT R176, R177, 0x380, RZ, 0xc0, !PT ;  /* 0x00000380b1b07812 */ /* 0x000fe400078ec0ff */
[----:B------:R-:W-:Y:S02]  /*2b500*/  LOP3.LUT R178, R179, 0x380, RZ, 0xc0, !PT ;  /* 0x00000380b3b27812 */ /* 0x000fe400078ec0ff */
[----:B------:R-:W-:Y:S02]  /*2b510*/  IADD3 R193, P0, R16, 0xc000, RZ ;  /* 0x0000c00010c17810 */ /* 0x000fe40007f1e0ff */
[----:B------:R-:W-:Y:S02]  /*2b520*/  SHF.R.U64 R169, R169, 0x3, RZ ;  /* 0x00000003a9a97819 */ /* 0x000fe400000012ff */
[----:B------:R-:W-:-:S02]  /*2b530*/  SHF.R.U64 R200, R200, 0x3, RZ ;  /* 0x00000003c8c87819 */ /* 0x000fc400000012ff */
[----:B------:R-:W-:Y:S02]  /*2b540*/  SHF.R.U64 R170, R170, 0x3, RZ ;  /* 0x00000003aaaa7819 */ /* 0x000fe400000012ff */
[----:B------:R-:W-:Y:S02]  /*2b550*/  MOV R20, R20 ;  /* 0x0000001400147202 */ /* 0x000fe40000000f00 */
[----:B------:R-:W-:Y:S02]  /*2b560*/  LOP3.LUT R21, R16, 0x380, RZ, 0xc0, !PT ;  /* 0x0000038010157812 */ /* 0x000fe400078ec0ff */
[----:B------:R-:W-:Y:S02]  /*2b570*/  SHF.R.U64 R176, R176, 0x3, RZ ;  /* 0x00000003b0b07819 */ /* 0x000fe400000012ff */
[----:B------:R-:W-:Y:S02]  /*2b580*/  SHF.R.U64 R178, R178, 0x3, RZ ;  /* 0x00000003b2b27819 */ /* 0x000fe400000012ff */
[----:B------:R-:W-:-:S02]  /*2b590*/  LOP3.LUT R192, R193, 0x380, RZ, 0xc0, !PT ;  /* 0x00000380c1c07812 */ /* 0x000fc400078ec0ff */
[----:B------:R-:W-:Y:S01]  /*2b5a0*/  LOP3.LUT R168, R169, R168, RZ, 0x3c, !PT ;  /* 0x000000a8a9a87212 */ /* 0x000fe200078e3cff */
[--C-:B------:R-:W-:Y:S01]  /*2b5b0*/  IMAD.X R169, RZ, RZ, R17.reuse, P4 ;  /* 0x000000ffffa97224 */ /* 0x100fe200020e0611 */
[----:B------:R-:W-:Y:S01]  /*2b5c0*/  LOP3.LUT R200, R200, R201, RZ, 0x3c, !PT ;  /* 0x000000c9c8c87212 */ /* 0x000fe200078e3cff */
[--C-:B------:R-:W-:Y:S01]  /*2b5d0*/  IMAD.X R201, RZ, RZ, R17.reuse, P1 ;  /* 0x000000ffffc97224 */ /* 0x100fe200008e0611 */
[----:B------:R-:W-:Y:S01]  /*2b5e0*/  LOP3.LUT R170, R170, R171, RZ, 0x3c, !PT ;  /* 0x000000abaaaa7212 */ /* 0x000fe200078e3cff */
[----:B------:R-:W-:Y:S01]  /*2b5f0*/  IMAD.X R171, RZ, RZ, R17, P5 ;  /* 0x000000ffffab7224 */ /* 0x000fe200028e0611 */
[----:B------:R-:W-:Y:S02]  /*2b600*/  IADD3 R189, P4, R16, 0x8040, RZ ;  /* 0x0000804010bd7810 */ /* 0x000fe40007f9e0ff */
[----:B------:R-:W-:Y:S02]  /*2b610*/  SHF.R.U64 R21, R21, 0x3, RZ ;  /* 0x0000000315157819 */ /* 0x000fe400000012ff */
[----:B------:R-:W-:-:S02]  /*2b620*/  ISETP.NE.U32.AND P1, PT, RZ, UR4, PT ;  /* 0x00000004ff007c0c */ /* 0x000fc4000bf25070 */
[----:B------:R-:W-:Y:S01]  /*2b630*/  LOP3.LUT R176, R176, R177, RZ, 0x3c, !PT ;  /* 0x000000b1b0b07212 */ /* 0x000fe200078e3cff */
[--C-:B------:R-:W-:Y:S01]  /*2b640*/  IMAD.X R177, RZ, RZ, R17.reuse, P2 ;  /* 0x000000ffffb17224 */ /* 0x100fe200010e0611 */
[----:B------:R-:W-:Y:S02]  /*2b650*/  IADD3 R191, P5, R16, 0x8060, RZ ;  /* 0x0000806010bf7810 */ /* 0x000fe40007fbe0ff */
[----:B------:R-:W-:Y:S01]  /*2b660*/  LOP3.LUT R178, R178, R179, RZ, 0x3c, !PT ;  /* 0x000000b3b2b27212 */ /* 0x000fe200078e3cff */
[----:B------:R-:W-:Y:S01]  /*2b670*/  IMAD.X R179, RZ, RZ, R17, P3 ;  /* 0x000000ffffb37224 */ /* 0x000fe200018e0611 */
[----:B------:R-:W-:Y:S02]  /*2b680*/  SHF.R.U64 R192, R192, 0x3, RZ ;  /* 0x00000003c0c07819 */ /* 0x000fe400000012ff */
[C---:B------:R-:W-:Y:S02]  /*2b690*/  IADD3 R203, P2, R16.reuse, 0xc040, RZ ;  /* 0x0000c04010cb7810 */ /* 0x040fe40007f5e0ff */
[----:B------:R-:W-:-:S02]  /*2b6a0*/  IADD3 R204, P3, R16, 0xc060, RZ ;  /* 0x0000c06010cc7810 */ /* 0x000fc40007f7e0ff */
[----:B------:R-:W-:Y:S02]  /*2b6b0*/  LOP3.LUT R188, R189, 0x380, RZ, 0xc0, !PT ;  /* 0x00000380bdbc7812 */ /* 0x000fe400078ec0ff */
[----:B------:R-:W-:Y:S02]  /*2b6c0*/  LOP3.LUT R16, R21, R16, RZ, 0x3c, !PT ;  /* 0x0000001015107212 */ /* 0x000fe400078e3cff */
[----:B------:R-:W-:Y:S01]  /*2b6d0*/  ISETP.NE.AND.EX P1, PT, RZ, UR5, PT, P1 ;  /* 0x00000005ff007c0c */ /* 0x000fe2000bf25310 */
[----:B------:R-:W-:Y:S01]  /*2b6e0*/  ULDC.64 UR4, c[0x0][0xd08] ;  /* 0x0003420000047ab9 */ /* 0x000fe20000000a00 */
[----:B------:R-:W-:Y:S02]  /*2b6f0*/  LOP3.LUT R190, R191, 0x380, RZ, 0xc0, !PT ;  /* 0x00000380bfbe7812 */ /* 0x000fe400078ec0ff */
[----:B------:R-:W-:Y:S01]  /*2b700*/  LOP3.LUT R192, R192, R193, RZ, 0x3c, !PT ;  /* 0x000000c1c0c07212 */ /* 0x000fe200078e3cff */
[----:B------:R-:W-:Y:S01]  /*2b710*/  IMAD.X R193, RZ, RZ, R17, P0 ;  /* 0x000000ffffc17224 */ /* 0x000fe200000e0611 */
[----:B------:R-:W-:-:S02]  /*2b720*/  F2FP.F16.F32.PACK_AB R144, R145, R144 ;  /* 0x000000909190723e */ /* 0x000fc400000000ff */
[----:B------:R-:W-:Y:S02]  /*2b730*/  F2FP.F16.F32.PACK_AB R145, R147, R146 ;  /* 0x000000929391723e */ /* 0x000fe400000000ff */
[----:B------:R-:W-:Y:S02]  /*2b740*/  F2FP.F16.F32.PACK_AB R136, R137, R136 ;  /* 0x000000888988723e */ /* 0x000fe400000000ff */
[----:B------:R-:W-:Y:S02]  /*2b750*/  ISETP.NE.U32.AND P0, PT, RZ, UR4, PT ;  /* 0x00000004ff007c0c */ /* 0x000fe4000bf05070 */
[----:B------:R-:W-:Y:S02]  /*2b760*/  SHF.R.U64 R188, R188, 0x3, RZ ;  /* 0x00000003bcbc7819 */ /* 0x000fe400000012ff */
[----:B------:R-:W-:Y:S02]  /*2b770*/  LOP3.LUT R202, R203, 0x380, RZ, 0xc0, !PT ;  /* 0x00000380cbca7812 */ /* 0x000fe400078ec0ff */
[----:B------:R-:W-:-:S02]  /*2b780*/  MOV R16, R16 ;  /* 0x0000001000107202 */ /* 0x000fc40000000f00 */
[----:B------:R-:W-:Y:S02]  /*2b790*/  F2FP.F16.F32.PACK_AB R146, R141, R140 ;  /* 0x0000008c8d92723e */ /* 0x000fe400000000ff */
[----:B------:R-:W-:Y:S01]  /*2b7a0*/  F2FP.F16.F32.PACK_AB R147, R143, R142 ;  /* 0x0000008e8f93723e */ /* 0x000fe200000000ff */
[----:B------:R-:W-:Y:S01]  /*2b7b0*/  BAR.SYNC.DEFER_BLOCKING 0x1, 0x100 ;  /* 0x0044000000007b1d */ /* 0x000fe20000010000 */
[----:B------:R-:W-:Y:S02]  /*2b7c0*/  F2FP.F16.F32.PACK_AB R137, R139, R138 ;  /* 0x0000008a8b89723e */ /* 0x000fe400000000ff */
[----:B------:R-:W-:Y:S02]  /*2b7d0*/  F2FP.F16.F32.PACK_AB R128, R129, R128 ;  /* 0x000000808180723e */ /* 0x000fe400000000ff */
[----:B------:R-:W-:Y:S02]  /*2b7e0*/  SHF.R.U64 R190, R190, 0x3, RZ ;  /* 0x00000003bebe7819 */ /* 0x000fe400000012ff */
[----:B------:R-:W-:-:S02]  /*2b7f0*/  LOP3.LUT R205, R204, 0x380, RZ, 0xc0, !PT ;  /* 0x00000380cccd7812 */ /* 0x000fc400078ec0ff */
[----:B------:R-:W-:Y:S02]  /*2b800*/  F2FP.F16.F32.PACK_AB R138, R133, R132 ;  /* 0x00000084858a723e */ /* 0x000fe400000000ff */
[----:B------:R-:W-:Y:S02]  /*2b810*/  F2FP.F16.F32.PACK_AB R139, R135, R134 ;  /* 0x00000086878b723e */ /* 0x000fe400000000ff */
[----:B------:R-:W-:Y:S02]  /*2b820*/  F2FP.F16.F32.PACK_AB R129, R131, R130 ;  /* 0x000000828381723e */ /* 0x000fe400000000ff */
[----:B------:R-:W-:Y:S02]  /*2b830*/  F2FP.F16.F32.PACK_AB R116, R117, R116 ;  /* 0x000000747574723e */ /* 0x000fe400000000ff */
[----:B------:R-:W-:Y:S02]  /*2b840*/  MOV R24, R24 ;  /* 0x0000001800187202 */ /* 0x000fe40000000f00 */
[----:B------:R-:W-:-:S02]  /*2b850*/  F2FP.F16.F32.PACK_AB R130, R121, R120 ;  /* 0x000000787982723e */ /* 0x000fc400000000ff */
[----:B------:R-:W-:Y:S02]  /*2b860*/  F2FP.F16.F32.PACK_AB R131, R123, R122 ;  /* 0x0000007a7b83723e */ /* 0x000fe400000000ff */
[----:B------:R-:W-:Y:S02]  /*2b870*/  F2FP.F16.F32.PACK_AB R117, R119, R118 ;  /* 0x000000767775723e */ /* 0x000fe400000000ff */
[----:B------:R-:W-:Y:S02]  /*2b880*/  F2FP.F16.F32.PACK_AB R108, R109, R108 ;  /* 0x0000006c6d6c723e */ /* 0x000fe400000000ff */
[----:B------:R-:W-:Y:S02]  /*2b890*/  MOV R150, R150 ;  /* 0x0000009600967202 */ /* 0x000fe40000000f00 */
[----:B------:R-:W-:Y:S02]  /*2b8a0*/  F2FP.F16.F32.PACK_AB R118, R113, R112 ;  /* 0x000000707176723e */ /* 0x000fe400000000ff */
[----:B------:R-:W-:-:S02]  /*2b8b0*/  F2FP.F16.F32.PACK_AB R119, R115, R114 ;  /* 0x000000727377723e */ /* 0x000fc400000000ff */
[----:B------:R-:W-:Y:S02]  /*2b8c0*/  F2FP.F16.F32.PACK_AB R109, R111, R110 ;  /* 0x0000006e6f6d723e */ /* 0x000fe400000000ff */
[----:B------:R-:W-:Y:S02]  /*2b8d0*/  F2FP.F16.F32.PACK_AB R100, R101, R100 ;  /* 0x000000646564723e */ /* 0x000fe400000000ff */
[----:B------:R-:W-:Y:S01]  /*2b8e0*/  ISETP.NE.AND.EX P0, PT, RZ, UR5, PT, P0 ;  /* 0x00000005ff007c0c */ /* 0x000fe2000bf05300 */
[----:B------:R-:W-:Y:S01]  /*2b8f0*/  STSM.16.M88.4 [R16], R144 ;  /* 0x0000009010007844 */ /* 0x000fe20000000200 */
[----:B------:R-:W-:Y:S01]  /*2b900*/  LOP3.LUT R188, R188, R189, RZ, 0x3c, !PT ;  /* 0x000000bdbcbc7212 */ /* 0x000fe200078e3cff */
[----:B------:R-:W-:Y:S01]  /*2b910*/  IMAD.X R189, RZ, RZ, R17, P4 ;  /* 0x000000ffffbd7224 */ /* 0x000fe200020e0611 */
[----:B------:R-:W-:Y:S02]  /*2b920*/  SHF.R.U64 R202, R202, 0x3, RZ ;  /* 0x00000003caca7819 */ /* 0x000fe400000012ff */
[----:B------:R-:W-:-:S02]  /*2b930*/  MOV R168, R168 ;  /* 0x000000a800a87202 */ /* 0x000fc40000000f00 */
[----:B------:R-:W-:Y:S02]  /*2b940*/  F2FP.F16.F32.PACK_AB R110, R105, R104 ;  /* 0x00000068696e723e */ /* 0x000fe400000000ff */
[----:B------:R-:W-:Y:S02]  /*2b950*/  F2FP.F16.F32.PACK_AB R111, R107, R106 ;  /* 0x0000006a6b6f723e */ /* 0x000fe400000000ff */
[----:B------:R-:W-:Y:S02]  /*2b960*/  F2FP.F16.F32.PACK_AB R101, R103, R102 ;  /* 0x000000666765723e */ /* 0x000fe400000000ff */
[----:B------:R-:W-:Y:S01]  /*2b970*/  F2FP.F16.F32.PACK_AB R92, R93, R92 ;  /* 0x0000005c5d5c723e */ /* 0x000fe200000000ff */
[----:B------:R0:W-:Y:S01]  /*2b980*/  STSM.16.M88.4 [R20], R136 ;  /* 0x0000008814007844 */ /* 0x0001e20000000200 */
[----:B------:R-:W-:Y:S01]  /*2b990*/  LOP3.LUT R190, R190, R191, RZ, 0x3c, !PT ;  /* 0x000000bfbebe7212 */ /* 0x000fe200078e3cff */
[----:B------:R-:W-:Y:S01]  /*2b9a0*/  IMAD.X R191, RZ, RZ, R17, P5 ;  /* 0x000000ffffbf7224 */ /* 0x000fe200028e0611 */
[----:B------:R-:W-:-:S02]  /*2b9b0*/  SHF.R.U64 R205, R205, 0x3, RZ ;  /* 0x00000003cdcd7819 */ /* 0x000fc400000012ff */
[----:B------:R-:W-:Y:S02]  /*2b9c0*/  MOV R170, R170 ;  /* 0x000000aa00aa7202 */ /* 0x000fe40000000f00 */
[----:B------:R-:W-:Y:S02]  /*2b9d0*/  F2FP.F16.F32.PACK_AB R102, R97, R96 ;  /* 0x000000606166723e */ /* 0x000fe400000000ff */
[----:B------:R-:W-:Y:S02]  /*2b9e0*/  F2FP.F16.F32.PACK_AB R103, R99, R98 ;  /* 0x000000626367723e */ /* 0x000fe400000000ff */
[----:B------:R-:W-:Y:S02]  /*2b9f0*/  F2FP.F16.F32.PACK_AB R93, R95, R94 ;  /* 0x0000005e5f5d723e */ /* 0x000fe400000000ff */
[----:B------:R-:W-:Y:S01]  /*2ba00*/  F2FP.F16.F32.PACK_AB R84, R85, R84 ;  /* 0x000000545554723e */ /* 0x000fe200000000ff */
[----:B------:R3:W-:Y:S01]  /*2ba10*/  STSM.16.M88.4 [R24], R128 ;  /* 0x0000008018007844 */ /* 0x0007e20000000200 */
[----:B------:R-:W-:Y:S01]  /*2ba20*/  MOV R172, R172 ;  /* 0x000000ac00ac7202 */ /* 0x000fe20000000f00 */
[----:B0-----:R-:W0:Y:S01]  /*2ba30*/  LDC.64 R20, c[0x0][0xd00] ;  /* 0x00034000ff147b82 */ /* 0x001e220000000a00 */
        /* <DEDUP_REMOVED lines=11> */
[----:B------:R-:W-:Y:S01]  /*2baf0*/  LOP3.LUT R202, R202, R203, RZ, 0x3c, !PT ;  /* 0x000000cbcaca7212 */ /* 0x000fe200078e3cff */
[----:B------:R-:W-:Y:S01]  /*2bb00*/  IMAD.X R203, RZ, RZ, R17, P2 ;  /* 0x000000ffffcb7224 */ /* 0x000fe200010e0611 */
        /* <DEDUP_REMOVED lines=14> */
[----:B------:R-:W-:Y:S02]  /*2bbf0*/  MOV R188, R188 ;  /* 0x000000bc00bc7202 */ /* 0x000fe40000000f00 */
[----:B------:R-:W-:Y:S02]  /*2bc00*/  F2FP.F16.F32.PACK_AB R62, R57, R56 ;  /* 0x00000038393e723e */ /* 0x000fe400000000ff */
[----:B------:R-:W-:Y:S02]  /*2bc10*/  F2FP.F16.F32.PACK_AB R63, R59, R58 ;  /* 0x0000003a3b3f723e */ /* 0x000fe400000000ff */
[----:B------:R-:W-:-:S02]  /*2bc20*/  F2FP.F16.F32.PACK_AB R53, R55, R54 ;  /* 0x000000363735723e */ /* 0x000fc400000000ff */
[----:B------:R-:W-:Y:S01]  /*2bc30*/  F2FP.F16.F32.PACK_AB R44, R45, R44 ;  /* 0x0000002c2d2c723e */ /* 0x000fe200000000ff */
[----:B------:R3:W-:Y:S01]  /*2bc40*/  STSM.16.M88.4 [R174], R84 ;  /* 0x00000054ae007844 */ /* 0x0007e20000000200 */
[----:B------:R-:W-:Y:S02]  /*2bc50*/  MOV R190, R190 ;  /* 0x000000be00be7202 */ /* 0x000fe40000000f00 */
[----:B------:R-:W-:Y:S02]  /*2bc60*/  F2FP.F16.F32.PACK_AB R54, R49, R48 ;  /* 0x000000303136723e */ /* 0x000fe400000000ff */
[----:B------:R-:W-:Y:S02]  /*2bc70*/  F2FP.F16.F32.PACK_AB R55, R51, R50 ;  /* 0x000000323337723e */ /* 0x000fe400000000ff */
[----:B------:R-:W-:Y:S02]  /*2bc80*/  F2FP.F16.F32.PACK_AB R45, R47, R46 ;  /* 0x0000002e2f2d723e */ /* 0x000fe400000000ff */
[----:B----4-:R-:W-:Y:S01]  /*2bc90*/  F2FP.F16.F32.PACK_AB R36, R37, R36 ;  /* 0x000000242524723e */ /* 0x010fe200000000ff */
[----:B------:R3:W-:Y:S01]  /*2bca0*/  STSM.16.M88.4 [R176], R76 ;  /* 0x0000004cb0007844 */ /* 0x0007e20000000200 */
[----:B------:R-:W-:-:S02]  /*2bcb0*/  MOV R192, R192 ;  /* 0x000000c000c07202 */ /* 0x000fc40000000f00 */
[----:B--2---:R-:W-:Y:S02]  /*2bcc0*/  F2FP.F16.F32.PACK_AB R46, R41, R40 ;  /* 0x00000028292e723e */ /* 0x004fe400000000ff */
        /* <DEDUP_REMOVED lines=13> */
[----:B------:R-:W-:Y:S01]  /*2bda0*/  F2FP.F16.F32.PACK_AB R9, R11, R10 ;  /* 0x0000000a0b09723e */ /* 0x000fe200000000ff */
[----:B------:R3:W-:Y:S01]  /*2bdb0*/  STSM.16.M88.4 [R190], R52 ;  /* 0x00000034be007844 */ /* 0x0007e20000000200 */
[----:B------:R-:W-:Y:S02]  /*2bdc0*/  MOV R204, R204 ;  /* 0x000000cc00cc7202 */ /* 0x000fe40000000f00 */
[----:B------:R-:W-:Y:S02]  /*2bdd0*/  F2FP.F16.F32.PACK_AB R10, R5, R4 ;  /* 0x00000004050a723e */ /* 0x000fe400000000ff */
[----:B------:R-:W-:Y:S01]  /*2bde0*/  F2FP.F16.F32.PACK_AB R11, R7, R6 ;  /* 0x00000006070b723e */ /* 0x000fe200000000ff */
[----:B------:R-:W2:Y:S01]  /*2bdf0*/  @P0 LDC.64 R4, c[0x0][0xd08] ;  /* 0x00034200ff040b82 */ /* 0x000ea20000000a00 */
[----:B------:R3:W-:Y:S04]  /*2be00*/  STSM.16.M88.4 [R192], R44 ;  /* 0x0000002cc0007844 */ /* 0x0007e80000000200 */
[----:B------:R3:W-:Y:S04]  /*2be10*/  STSM.16.M88.4 [R200], R36 ;  /* 0x00000024c8007844 */ /* 0x0007e80000000200 */
[----:B------:R3:W-:Y:S04]  /*2be20*/  STSM.16.M88.4 [R202], R28 ;  /* 0x0000001cca007844 */ /* 0x0007e80000000200 */
[----:B------:R3:W-:Y:S01]  /*2be30*/  STSM.16.M88.4 [R204], R8 ;  /* 0x00000008cc007844 */ /* 0x0007e20000000200 */
[----:B------:R-:W-:Y:S01]  /*2be40*/  ULDC UR4, c[0x0][0xb88] ;  /* 0x0002e20000047ab9 */ /* 0x000fe20000000800 */
[----:B0-----:R-:W-:-:S02]  /*2be50*/  IMAD.WIDE R6, R218, 0x4, R20 ;  /* 0x00000004da067825 */ /* 0x001fc400078e0214 */
[----:B------:R-:W0:Y:S02]  /*2be60*/  LDC R21, c[0x0][0xce8] ;  /* 0x00033a00ff157b82 */ /* 0x000e240000000800 */
[----:B------:R-:W-:-:S06]  /*2be70*/  IMAD.MOV.U32 R16, RZ, RZ, RZ ;  /* 0x000000ffff107224 */ /* 0x000fcc00078e00ff */
[----:B------:R-:W-:Y:S01]  /*2be80*/  BAR.SYNC.DEFER_BLOCKING 0x1, 0x100 ;  /* 0x0044000000007b1d */ /* 0x000fe20000010000 */
[----:B------:R-:W-:Y:S02]  /*2be90*/  IMAD.U32 R20, RZ, RZ, UR4 ;  /* 0x00000004ff147e24 */ /* 0x000fe4000f8e00ff */
[----:B--2---:R-:W-:-:S03]  /*2bea0*/  @P0 IMAD.WIDE R4, R218, 0x4, R4 ;  /* 0x00000004da040825 */ /* 0x004fc600078e0204 */
[----:B------:R3:W5:Y:S04]  /*2beb0*/  @P1 LDG.E R16, desc[UR44][R6.64] ;  /* 0x0000002c06101981 */ /* 0x000768000c1e1900 */
[----:B------:R3:W5:Y:S01]  /*2bec0*/  @P0 LDG.E R20, desc[UR44][R4.64] ;  /* 0x0000002c04140981 */ /* 0x000762000c1e1900 */
[----:B------:R-:W-:Y:S05]  /*2bed0*/  @P0 BRA `(.L_x_4009) ;  /* 0x0000000000100947 */ /* 0x000fea0003800000 */
[----:B------:R-:W-:Y:S05]  /*2bee0*/  @!P1 BRA `(.L_x_4009) ;  /* 0x00000000000c9947 */ /* 0x000fea0003800000 */
[----:B---3--:R-:W2:Y:S04]  /*2bef0*/  LDG.E R5, desc[UR44][R6.64] ;  /* 0x0000002c06057981 */ /* 0x008ea8000c1e1900 */
[----:B-----5:R-:W2:Y:S02]  /*2bf00*/  LDG.E R20, desc[UR44][R6.64+0x4] ;  /* 0x0000042c06147981 */ /* 0x020ea4000c1e1900 */
[----:B--2---:R-:W-:-:S07]  /*2bf10*/  IMAD.IADD R20, R20, 0x1, -R5 ;  /* 0x0000000114147824 */ /* 0x004fce00078e0a05 */
.L_x_4009:
[----:B---3--:R-:W2:Y:S04]  /*2bf20*/  LDL R4, [R1+0x45c] ;  /* 0x00045c0001047983 */ /* 0x008ea80000100800 */
[----:B------:R-:W3:Y:S01]  /*2bf30*/  LDL R0, [R1+0x468] ;  /* 0x0004680001007983 */ /* 0x000ee20000100800 */
[----:B0----5:R-:W-:Y:S02]  /*2bf40*/  IMAD R20, R20, R21, RZ ;  /* 0x0000001514147224 */ /* 0x021fe400078e02ff */
[----:B------:R-:W-:Y:S01]  /*2bf50*/  IMAD.IADD R15, R224, 0x1, R216 ;  /* 0x00000001e00f7824 */ /* 0x000fe200078e02d8 */
[----:B------:R-:W-:Y:S01]  /*2bf60*/  ISETP.NE.AND P2, PT, R21, 0x1, PT ;  /* 0x000000011500780c */ /* 0x000fe20003f45270 */
[----:B------:R-:W-:Y:S01]  /*2bf70*/  ULDC.64 UR4, c[0x0][0xc90] ;  /* 0x0003240000047ab9 */ /* 0x000fe20000000a00 */
[----:B------:R-:W4:Y:S11]  /*2bf80*/  LDL R26, [R1+0x450] ;  /* 0x00045000011a7983 */ /* 0x000f360000100800 */
[----:B------:R-:W0:Y:S08]  /*2bf90*/  @P2 LDC R5, c[0x0][0xcec] ;  /* 0x00033b00ff052b82 */ /* 0x000e300000000800 */
[----:B------:R-:W1:Y:S01]  /*2bfa0*/  @P2 LDC R8, c[0x0][0xcf0] ;  /* 0x00033c00ff082b82 */ /* 0x000e620000000800 */
[----:B------:R-:W-:-:S02]  /*2bfb0*/  SHF.R.S32.HI R17, RZ, 0x1f, R16 ;  /* 0x0000001fff117819 */ /* 0x000fc40000011410 */
[----:B------:R-:W-:Y:S02]  /*2bfc0*/  SHF.R.S32.HI R24, RZ, 0x1f, R218 ;  /* 0x0000001fff187819 */ /* 0x000fe400000114da */
[----:B------:R-:W-:Y:S02]  /*2bfd0*/  SEL R25, R218, RZ, !P1 ;  /* 0x000000ffda197207 */ /* 0x000fe40004800000 */
[----:B------:R-:W-:Y:S01]  /*2bfe0*/  SEL R24, R24, RZ, !P1 ;  /* 0x000000ff18187207 */ /* 0x000fe20004800000 */
[----:B------:R-:W4:Y:S08]  /*2bff0*/  @P2 LDC R81, c[0x0][0xcec] ;  /* 0x00033b00ff512b82 */ /* 0x000f300000000800 */
[----:B------:R-:W4:Y:S01]  /*2c000*/  @P2 LDC R83, c[0x0][0xcf0] ;  /* 0x00033c00ff532b82 */ /* 0x000f220000000800 */
[----:B--2---:R-:W-:-:S04]  /*2c010*/  LOP3.LUT P0, RZ, R4, 0x3, RZ, 0xc0, !PT ;  /* 0x0000000304ff7812 */ /* 0x004fc8000780c0ff */
[----:B------:R-:W-:-:S13]  /*2c020*/  ISETP.GE.OR P3, PT, R15, R20, P0 ;  /* 0x000000140f00720c */ /* 0x000fda0000766670 */
[----:B------:R-:W2:Y:S01]  /*2c030*/  @!P3 LDL R11, [R1+0x420] ;  /* 0x00042000010bb983 */ /* 0x000ea20000100800 */
[----:B---3--:R-:W-:Y:S01]  /*2c040*/  IMAD.IADD R10, R0, 0x1, R216 ;  /* 0x00000001000a7824 */ /* 0x008fe200078e02d8 */
[----:B------:R-:W-:-:S03]  /*2c050*/  SHF.R.S32.HI R0, RZ, 0x1f, R217 ;  /* 0x0000001fff007819 */ /* 0x000fc600000114d9 */
[----:B0-----:R-:W-:-:S04]  /*2c060*/  @P2 IMAD.HI.U32 R5, R10, R5, RZ ;  /* 0x000000050a052227 */ /* 0x001fc800078e00ff */
[----:B------:R-:W-:Y:S02]  /*2c070*/  IMAD R6, R0, UR4, RZ ;  /* 0x0000000400067c24 */ /* 0x000fe4000f8e02ff */
[----:B------:R-:W-:Y:S01]  /*2c080*/  IMAD.MOV.U32 R4, RZ, RZ, R10 ;  /* 0x000000ffff047224 */ /* 0x000fe200078e000a */
[----:B-1----:R-:W-:Y:S01]  /*2c090*/  @P2 SHF.R.U32.HI R4, RZ, R8, R5 ;  /* 0x00000008ff042219 */ /* 0x002fe20000011605 */
[C---:B------:R-:W-:Y:S02]  /*2c0a0*/  IMAD R5, R217.reuse, UR5, R6 ;  /* 0x00000005d9057c24 */ /* 0x040fe4000f8e0206 */
[----:B------:R-:W-:Y:S01]  /*2c0b0*/  IMAD.WIDE.U32 R6, R217, UR4, R16 ;  /* 0x00000004d9067c25 */ /* 0x000fe2000f8e0010 */
[----:B------:R-:W-:-:S03]  /*2c0c0*/  ULDC.64 UR4, c[0x0][0xc98] ;  /* 0x0003260000047ab9 */ /* 0x000fc60000000a00 */
[----:B------:R-:W-:Y:S02]  /*2c0d0*/  IMAD.MOV R9, RZ, RZ, -R4 ;  /* 0x000000ffff097224 */ /* 0x000fe400078e0a04 */
[----:B------:R-:W-:Y:S02]  /*2c0e0*/  IMAD.IADD R7, R7, 0x1, R5 ;  /* 0x0000000107077824 */ /* 0x000fe400078e0205 */
[----:B------:R-:W-:Y:S02]  /*2c0f0*/  IMAD R9, R21, R9, R10 ;  /* 0x0000000915097224 */ /* 0x000fe400078e020a */
[----:B------:R-:W-:Y:S02]  /*2c100*/  IMAD R8, R24, UR4, RZ ;  /* 0x0000000418087c24 */ /* 0x000fe4000f8e02ff */
[C---:B------:R-:W-:Y:S01]  /*2c110*/  IMAD.WIDE.U32 R6, R25.reuse, UR4, R6 ;  /* 0x0000000419067c25 */ /* 0x040fe2000f8e0006 */
[----:B------:R-:W-:Y:S02]  /*2c120*/  SHF.R.S32.HI R5, RZ, 0x1f, R9 ;  /* 0x0000001fff057819 */ /* 0x000fe40000011409 */
[----:B------:R-:W-:Y:S01]  /*2c130*/  SHF.R.S32.HI R13, RZ, 0x1f, R4 ;  /* 0x0000001fff0d7819 */ /* 0x000fe20000011404 */
[----:B------:R-:W-:Y:S01]  /*2c140*/  IMAD R8, R25, UR5, R8 ;  /* 0x0000000519087c24 */ /* 0x000fe2000f8e0208 */
[----:B------:R-:W-:Y:S01]  /*2c150*/  IADD3 R4, P1, R4, R6, RZ ;  /* 0x0000000604047210 */ /* 0x000fe20007f3e0ff */
[----:B------:R-:W-:-:S02]  /*2c160*/  ULDC.64 UR4, c[0x0][0xc88] ;  /* 0x0003220000047ab9 */ /* 0x000fc40000000a00 */
[----:B------:R-:W-:Y:S01]  /*2c170*/  IMAD R6, R5, UR4, RZ ;  /* 0x0000000405067c24 */ /* 0x000fe2000f8e02ff */
[----:B------:R-:W-:-:S03]  /*2c180*/  IADD3.X R5, R13, R7, R8, P1, !PT ;  /* 0x000000070d057210 */ /* 0x000fc60000ffe408 */
[C---:B------:R-:W-:Y:S02]  /*2c190*/  IMAD R7, R9.reuse, UR5, R6 ;  /* 0x0000000509077c24 */ /* 0x040fe4000f8e0206 */
[----:B------:R-:W-:Y:S01]  /*2c1a0*/  IMAD.WIDE.U32 R4, R9, UR4, R4 ;  /* 0x0000000409047c25 */ /* 0x000fe2000f8e0004 */
[----:B------:R-:W-:-:S03]  /*2c1b0*/  ULDC.64 UR4, c[0x0][0xc50] ;  /* 0x0003140000047ab9 */ /* 0x000fc60000000a00 */
[----:B------:R-:W-:Y:S01]  /*2c1c0*/  IMAD.IADD R5, R5, 0x1, R7 ;  /* 0x0000000105057824 */ /* 0x000fe200078e0207 */
[----:B------:R-:W-:-:S04]  /*2c1d0*/  LEA R10, P1, R4, UR4, 0x2 ;  /* 0x00000004040a7c11 */ /* 0x000fc8000f8210ff */
[----:B------:R-:W-:Y:S01]  /*2c1e0*/  LEA.HI.X R4, R4, UR5, R5, 0x2, P1 ;  /* 0x0000000504047c11 */ /* 0x000fe200088f1405 */
[----:B------:R-:W-:Y:S01]  /*2c1f0*/  SHFL.IDX PT, R6, R10, RZ, 0x1c1f ;  /* 0x001c1fff0a067589 */ /* 0x000fe200000e0000 */
[----:B------:R-:W-:-:S03]  /*2c200*/  ULDC.64 UR4, c[0x0][0xba0] ;  /* 0x0002e80000047ab9 */ /* 0x000fc60000000a00 */
[----:B------:R-:W2:Y:S01]  /*2c210*/  SHFL.IDX PT, R7, R4, RZ, 0x1c1f ;  /* 0x001c1fff04077589 */ /* 0x000ea200000e0000 */
[----:B------:R-:W-:-:S05]  /*2c220*/  VIADD R5, R15, 0x8 ;  /* 0x000000080f057836 */ /* 0x000fca0000000000 */
[----:B------:R-:W-:Y:S01]  /*2c230*/  ISETP.GE.OR P0, PT, R5, R20, P0 ;  /* 0x000000140500720c */ /* 0x000fe20000706670 */
[----:B------:R-:W-:Y:S01]  /*2c240*/  IMAD R5, R223, 0x40, R186 ;  /* 0x00000040df057824 */ /* 0x000fe200078e02ba */
[----:B--2---:R0:W-:Y:S11]  /*2c250*/  @!P3 ST.E desc[UR44][R6.64], R11 ;  /* 0x0000000b0600b985 */ /* 0x0041f6000c10192c */
[----:B------:R-:W2:Y:S01]  /*2c260*/  @!P0 LDL R63, [R1+0x424] ;  /* 0x00042400013f8983 */ /* 0x000ea20000100800 */
[----:B------:R-:W-:-:S03]  /*2c270*/  IMAD.WIDE R2, R5, 0x2, R2 ;  /* 0x0000000205027825 */ /* 0x000fc600078e0202 */
[C---:B------:R-:W-:Y:S02]  /*2c280*/  IADD3 R29, P4, R2.reuse, 0x3000, RZ ;  /* 0x00003000021d7810 */ /* 0x040fe40007f9e0ff */
[C---:B------:R-:W-:Y:S02]  /*2c290*/  IADD3 R9, P1, R2.reuse, 0x1000, RZ ;  /* 0x0000100002097810 */ /* 0x040fe40007f3e0ff */
[----:B------:R-:W-:Y:S02]  /*2c2a0*/  IADD3 R13, P5, R2, 0x2000, RZ ;  /* 0x00002000020d7810 */ /* 0x000fe40007fbe0ff */
[----:B------:R-:W-:Y:S02]  /*2c2b0*/  LOP3.LUT R28, R29, 0x380, RZ, 0xc0, !PT ;  /* 0x000003801d1c7812 */ /* 0x000fe400078ec0ff */
[----:B------:R-:W-:Y:S02]  /*2c2c0*/  LOP3.LUT R8, R9, 0x380, RZ, 0xc0, !PT ;  /* 0x0000038009087812 */ /* 0x000fe400078ec0ff */
[----:B------:R-:W-:-:S02]  /*2c2d0*/  LOP3.LUT R12, R13, 0x380, RZ, 0xc0, !PT ;  /* 0x000003800d0c7812 */ /* 0x000fc400078ec0ff */
        /* <DEDUP_REMOVED lines=9> */
[----:B------:R-:W-:-:S02]  /*2c370*/  IADD3 R45, P4, R2, 0x7000, RZ ;  /* 0x00007000022d7810 */ /* 0x000fc40007f9e0ff */
[C---:B------:R-:W-:Y:S02]  /*2c380*/  IADD3 R33, P3, R2.reuse, 0x4000, RZ ;  /* 0x0000400002217810 */ /* 0x040fe40007f7e0ff */
[C---:B------:R-:W-:Y:S02]  /*2c390*/  IADD3 R37, P1, R2.reuse, 0x5000, RZ ;  /* 0x0000500002257810 */ /* 0x040fe40007f3e0ff */
[----:B------:R-:W-:Y:S02]  /*2c3a0*/  IADD3 R41, P5, R2, 0x6000, RZ ;  /* 0x0000600002297810 */ /* 0x000fe40007fbe0ff */
[----:B------:R-:W-:Y:S02]  /*2c3b0*/  LOP3.LUT R44, R45, 0x380, RZ, 0xc0, !PT ;  /* 0x000003802d2c7812 */ /* 0x000fe400078ec0ff */
[----:B------:R-:W-:Y:S02]  /*2c3c0*/  LOP3.LUT R32, R33, 0x380, RZ, 0xc0, !PT ;  /* 0x0000038021207812 */ /* 0x000fe400078ec0ff */
[----:B------:R-:W-:-:S02]  /*2c3d0*/  LOP3.LUT R36, R37, 0x380, RZ, 0xc0, !PT ;  /* 0x0000038025247812 */ /* 0x000fc400078ec0ff */
[----:B------:R-:W-:Y:S02]  /*2c3e0*/  LOP3.LUT R40, R41, 0x380, RZ, 0xc0, !PT ;  /* 0x0000038029287812 */ /* 0x000fe400078ec0ff */
[----:B------:R-:W-:Y:S02]  /*2c3f0*/  SHF.R.U64 R44, R44, 0x3, RZ ;  /* 0x000000032c2c7819 */ /* 0x000fe400000012ff */
[----:B------:R-:W-:Y:S02]  /*2c400*/  SHF.R.U64 R32, R32, 0x3, RZ ;  /* 0x0000000320207819 */ /* 0x000fe400000012ff */
[----:B------:R-:W-:Y:S02]  /*2c410*/  SHF.R.U64 R36, R36, 0x3, RZ ;  /* 0x0000000324247819 */ /* 0x000fe400000012ff */
[----:B------:R-:W-:Y:S02]  /*2c420*/  SHF.R.U64 R40, R40, 0x3, RZ ;  /* 0x0000000328287819 */ /* 0x000fe400000012ff */
[----:B------:R-:W-:Y:S01]  /*2c430*/  LOP3.LUT R44, R44, R45, RZ, 0x3c, !PT ;  /* 0x0000002d2c2c7212 */ /* 0x000fe200078e3cff */
[----:B------:R-:W-:Y:S01]  /*2c440*/  IMAD.X R45, RZ, RZ, R3, P4 ;  /* 0x000000ffff2d7224 */ /* 0x000fe200020e0603 */
[----:B------:R-:W-:-:S02]  /*2c450*/  LOP3.LUT R32, R32, R33, RZ, 0x3c, !PT ;  /* 0x0000002120207212 */ /* 0x000fc400078e3cff */
[----:B------:R-:W-:Y:S01]  /*2c460*/  LOP3.LUT R36, R36, R37, RZ, 0x3c, !PT ;  /* 0x0000002524247212 */ /* 0x000fe200078e3cff */
[--C-:B------:R-:W-:Y:S01]  /*2c470*/  IMAD.X R37, RZ, RZ, R3.reuse, P1 ;  /* 0x000000ffff257224 */ /* 0x100fe200008e0603 */
[----:B------:R-:W-:Y:S01]  /*2c480*/  LOP3.LUT R40, R40, R41, RZ, 0x3c, !PT ;  /* 0x0000002928287212 */ /* 0x000fe200078e3cff */
[----:B------:R-:W-:Y:S01]  /*2c490*/  IMAD.X R41, RZ, RZ, R3, P5 ;  /* 0x000000ffff297224 */ /* 0x000fe200028e0603 */
[----:B------:R-:W-:Y:S02]  /*2c4a0*/  IADD3.X R33, RZ, R3, RZ, P3, !PT ;  /* 0x00000003ff217210 */ /* 0x000fe40001ffe4ff */
[C---:B------:R-:W-:Y:S02]  /*2c4b0*/  IADD3 R61, P4, R2.reuse, 0xb000, RZ ;  /* 0x0000b000023d7810 */ /* 0x040fe40007f9e0ff */
[C---:B------:R-:W-:Y:S02]  /*2c4c0*/  IADD3 R49, P3, R2.reuse, 0x8000, RZ ;  /* 0x0000800002317810 */ /* 0x040fe40007f7e0ff */
[----:B------:R-:W-:-:S02]  /*2c4d0*/  IADD3 R53, P1, R2, 0x9000, RZ ;  /* 0x0000900002357810 */ /* 0x000fc40007f3e0ff */
[----:B------:R-:W-:Y:S01]  /*2c4e0*/  IADD3 R57, P5, R2, 0xa000, RZ ;  /* 0x0000a00002397810 */ /* 0x000fe20007fbe0ff */
[----:B------:R-:W-:Y:S01]  /*2c4f0*/  SHFL.IDX PT, R58, R10, 0x1, 0x1c1f ;  /* 0x003c1f000a3a7f89 */ /* 0x000fe200000e0000 */
[----:B------:R-:W-:-:S03]  /*2c500*/  LOP3.LUT R60, R61, 0x380, RZ, 0xc0, !PT ;  /* 0x000003803d3c7812 */ /* 0x000fc600078ec0ff */
[----:B------:R1:W2:Y:S01]  /*2c510*/  SHFL.IDX PT, R59, R4, 0x1, 0x1c1f ;  /* 0x003c1f00043b7f89 */ /* 0x0002a200000e0000 */
        /* <DEDUP_REMOVED lines=19> */
[----:B0-----:R-:W-:Y:S02]  /*2c650*/  LOP3.LUT R7, R2, 0x380, RZ, 0xc0, !PT ;  /* 0x0000038002077812 */ /* 0x001fe400078ec0ff */
[----:B-1----:R-:W-:Y:S02]  /*2c660*/  LOP3.LUT R4, R5, 0x380, RZ, 0xc0, !PT ;  /* 0x0000038005047812 */ /* 0x002fe400078ec0ff */
[----:B------:R-:W-:-:S02]  /*2c670*/  LOP3.LUT R64, R65, 0x380, RZ, 0xc0, !PT ;  /* 0x0000038041407812 */ /* 0x000fc400078ec0ff */
[----:B------:R-:W-:Y:S02]  /*2c680*/  LOP3.LUT R68, R69, 0x380, RZ, 0xc0, !PT ;  /* 0x0000038045447812 */ /* 0x000fe400078ec0ff */
[----:B------:R-:W-:Y:S02]  /*2c690*/  LOP3.LUT R72, R73, 0x380, RZ, 0xc0, !PT ;  /* 0x0000038049487812 */ /* 0x000fe400078ec0ff */
[----:B------:R-:W-:Y:S02]  /*2c6a0*/  SHF.R.U64 R7, R7, 0x3, RZ ;  /* 0x0000000307077819 */ /* 0x000fe400000012ff */
        /* <DEDUP_REMOVED lines=13> */
[----:B------:R-:W-:Y:S01]  /*2c780*/  BSSY B1, `(.L_x_4010) ;  /* 0x0000059000017945 */ /* 0x000fe20003800000 */
[----:B--2---:R0:W-:Y:S04]  /*2c790*/  @!P0 ST.E desc[UR44][R58.64], R63 ;  /* 0x0000003f3a008985 */ /* 0x0041e8000c10192c */
[----:B------:R1:W5:Y:S04]  /*2c7a0*/  LD.E.128 R4, desc[UR44][R2.64] ;  /* 0x0000002c02047980 */ /* 0x000368000c101d00 */
[----:B------:R-:W5:Y:S04]  /*2c7b0*/  LD.E.128 R8, desc[UR44][R8.64] ;  /* 0x0000002c08087980 */ /* 0x000f68000c101d00 */
[----:B------:R-:W5:Y:S01]  /*2c7c0*/  LD.E.128 R12, desc[UR44][R12.64] ;  /* 0x0000002c0c0c7980 */ /* 0x000f62000c101d00 */
[----:B-1----:R-:W-:-:S03]  /*2c7d0*/  IMAD R3, R17, UR4, RZ ;  /* 0x0000000411037c24 */ /* 0x002fc6000f8e02ff */
[----:B------:R-:W5:Y:S01]  /*2c7e0*/  LD.E.128 R28, desc[UR44][R28.64] ;  /* 0x0000002c1c1c7980 */ /* 0x000f62000c101d00 */
[C---:B------:R-:W-:Y:S02]  /*2c7f0*/  IMAD R17, R16.reuse, UR5, R3 ;  /* 0x0000000510117c24 */ /* 0x040fe4000f8e0203 */
[----:B------:R-:W-:Y:S01]  /*2c800*/  IMAD.WIDE.U32 R2, R16, UR4, RZ ;  /* 0x0000000410027c25 */ /* 0x000fe2000f8e00ff */
[----:B------:R-:W-:Y:S01]  /*2c810*/  ULDC.64 UR4, c[0x0][0xbe8] ;  /* 0x0002fa0000047ab9 */ /* 0x000fe20000000a00 */
[----:B------:R-:W5:Y:S02]  /*2c820*/  LD.E.128 R32, desc[UR44][R32.64] ;  /* 0x0000002c20207980 */ /* 0x000f64000c101d00 */
[----:B------:R-:W-:Y:S02]  /*2c830*/  IMAD.IADD R3, R3, 0x1, R17 ;  /* 0x0000000103037824 */ /* 0x000fe400078e0211 */
[----:B----4-:R-:W-:Y:S01]  /*2c840*/  IMAD R17, R26, 0x20, R223 ;  /* 0x000000201a117824 */ /* 0x010fe200078e02df */
        /* <DEDUP_REMOVED lines=8> */
[----:B------:R-:W-:Y:S02]  /*2c8d0*/  @P2 IMAD.HI.U32 R0, R26, R81, RZ ;  /* 0x000000511a002227 */ /* 0x000fe400078e00ff */
[----:B------:R-:W5:Y:S02]  /*2c8e0*/  LD.E.128 R48, desc[UR44][R48.64] ;  /* 0x0000002c30307980 */ /* 0x000f64000c101d00 */
[----:B------:R-:W-:-:S02]  /*2c8f0*/  IMAD.IADD R3, R3, 0x1, R17 ;  /* 0x0000000103037824 */ /* 0x000fc400078e0211 */
[----:B------:R-:W-:Y:S01]  /*2c900*/  IMAD.MOV.U32 R17, RZ, RZ, R26 ;  /* 0x000000ffff117224 */ /* 0x000fe200078e001a */
[----:B------:R-:W-:Y:S01]  /*2c910*/  @P2 SHF.R.U32.HI R17, RZ, R83, R0 ;  /* 0x00000053ff112219 */ /* 0x000fe20000011600 */
[----:B------:R-:W-:Y:S01]  /*2c920*/  IMAD R24, R24, UR4, RZ ;  /* 0x0000000418187c24 */ /* 0x000fe2000f8e02ff */
[----:B------:R-:W5:Y:S02]  /*2c930*/  LD.E.128 R52, desc[UR44][R52.64] ;  /* 0x0000002c34347980 */ /* 0x000f64000c101d00 */
[--C-:B------:R-:W-:Y:S01]  /*2c940*/  SHF.R.S32.HI R0, RZ, 0x1f, R17.reuse ;  /* 0x0000001fff007819 */ /* 0x100fe20000011411 */
[----:B------:R-:W-:Y:S01]  /*2c950*/  IMAD.MOV R16, RZ, RZ, -R17 ;  /* 0x000000ffff107224 */ /* 0x000fe200078e0a11 */
[----:B0-----:R-:W5:Y:S01]  /*2c960*/  LD.E.128 R56, desc[UR44][R56.64] ;  /* 0x0000002c38387980 */ /* 0x001f62000c101d00 */
[C---:B------:R-:W-:Y:S02]  /*2c970*/  IMAD R81, R25.reuse, UR5, R24 ;  /* 0x0000000519517c24 */ /* 0x040fe4000f8e0218 */
[----:B------:R-:W-:Y:S01]  /*2c980*/  IMAD.WIDE.U32 R2, R25, UR4, R2 ;  /* 0x0000000419027c25 */ /* 0x000fe2000f8e0002 */
[----:B------:R-:W-:Y:S01]  /*2c990*/  ULDC.64 UR4, c[0x0][0xbe0] ;  /* 0x0002f80000047ab9 */ /* 0x000fe20000000a00 */
[----:B------:R-:W5:Y:S02]  /*2c9a0*/  LD.E.128 R60, desc[UR44][R60.64] ;  /* 0x0000002c3c3c7980 */ /* 0x000f64000c101d00 */
[----:B------:R-:W-:-:S02]  /*2c9b0*/  IMAD R0, R0, UR4, RZ ;  /* 0x0000000400007c24 */ /* 0x000fc4000f8e02ff */
[----:B------:R-:W-:Y:S01]  /*2c9c0*/  IMAD R21, R21, R16, R26 ;  /* 0x0000001015157224 */ /* 0x000fe200078e021a */
[----:B------:R-:W5:Y:S01]  /*2c9d0*/  LD.E.128 R64, desc[UR44][R64.64] ;  /* 0x0000002c40407980 */ /* 0x000f62000c101d00 */
[----:B------:R-:W-:-:S03]  /*2c9e0*/  IMAD.IADD R3, R3, 0x1, R81 ;  /* 0x0000000103037824 */ /* 0x000fc600078e0251 */
[----:B------:R-:W5:Y:S01]  /*2c9f0*/  LD.E.128 R68, desc[UR44][R68.64] ;  /* 0x0000002c44447980 */ /* 0x000f62000c101d00 */
[----:B------:R-:W-:-:S03]  /*2ca00*/  IMAD R25, R17, UR5, R0 ;  /* 0x0000000511197c24 */ /* 0x000fc6000f8e0200 */
        /* <DEDUP_REMOVED lines=13> */
[----:B------:R-:W-:Y:S02]  /*2cae0*/  IMAD.IADD R83, R223, 0x1, R216 ;  /* 0x00000001df537824 */ /* 0x000fe400078e02d8 */
        /* <DEDUP_REMOVED lines=12> */
[----:B0-----:R0:W-:Y:S01]  /*2cbb0*/  SYNCS.ARRIVE.TRANS64.RED.A1T0 RZ, [R0+URZ], RZ ;  /* 0x000000ff00ff79a7 */ /* 0x0011e2000810043f */
[----:B------:R1:W2:Y:S03]  /*2cbc0*/  SHFL.IDX PT, R80, R21, RZ, 0x181f ;  /* 0x00181fff15507589 */ /* 0x0002a600000e0000 */
[----:B------:R-:W-:Y:S01]  /*2cbd0*/  ISETP.GE.AND P0, PT, R17, R20, PT ;  /* 0x000000141100720c */ /* 0x000fe20003f06270 */
[----:B0-----:R1:W0:Y:S01]  /*2cbe0*/  SHFL.IDX PT, R0, R26, RZ, 0x181f ;  /* 0x00181fff1a007589 */ /* 0x00122200000e0000 */
[----:B------:R-:W-:Y:S11]  /*2cbf0*/  @P2 BRA `(.L_x_4011) ;  /* 0x0000000000442947 */ /* 0x000ff60003800000 */
[----:B------:R-:W-:Y:S02]  /*2cc00*/  ULDC UR4, c[0x0][0xbc8] ;  /* 0x0002f20000047ab9 */ /* 0x000fe40000000800 */
[----:B------:R-:W-:Y:S02]  /*2cc10*/  ISETP.GE.AND P2, PT, R186, UR4, PT ;  /* 0x00000004ba007c0c */ /* 0x000fe4000bf46270 */
[----:B------:R-:W-:Y:S02]  /*2cc20*/  ISETP.GE.AND P3, PT, R194, UR4, PT ;  /* 0x00000004c2007c0c */ /* 0x000fe4000bf66270 */
[----:B------:R-:W-:-:S09]  /*2cc30*/  ISETP.GE.AND P4, PT, R187, UR4, PT ;  /* 0x00000004bb007c0c */ /* 0x000fd2000bf86270 */
[----:B--2---:R-:W-:-:S04]  /*2cc40*/  @!P2 LEA R2, P5, R186, R80, 0x1 ;  /* 0x00000050ba02a211 */ /* 0x004fc800078a08ff */
        /* <DEDUP_REMOVED lines=12> */
.L_x_4011:
[----:B------:R-:W-:Y:S05]  /*2cd10*/  BSYNC B1 ;  /* 0x0000000000017941 */ /* 0x000fea0003800000 */
.L_x_4010:
        /* <DEDUP_REMOVED lines=9> */
[----:B---3--:R-:W-:-:S04]  /*2cdb0*/  @!P4 LEA R2, P5, R186, R16, 0x1 ;  /* 0x00000010ba02c211 */ /* 0x008fc800078a08ff */
[----:B----4-:R-:W-:Y:S02]  /*2cdc0*/  @!P4 LEA.HI.X R3, R186, R0, R222, 0x1, P5 ;  /* 0x00000000ba03c211 */ /* 0x010fe400028f0cde */
[----:B-----5:R-:W-:-:S03]  /*2cdd0*/  @!P3 LEA R4, P5, R194, R16, 0x1 ;  /* 0x00000010c204b211 */ /* 0x020fc600078a08ff */
        /* <DEDUP_REMOVED lines=9> */
.L_x_4013:
[----:B------:R-:W-:Y:S05]  /*2ce70*/  BSYNC B1 ;  /* 0x0000000000017941 */ /* 0x000fea0003800000 */
.L_x_4012:
        /* <DEDUP_REMOVED lines=21> */
.L_x_4015:
[----:B------:R-:W-:Y:S05]  /*2cfd0*/  BSYNC B1 ;  /* 0x0000000000017941 */ /* 0x000fea0003800000 */
.L_x_4014:
[----:B0-----:R-:W-:Y:S01]  /*2cfe0*/  VIADD R3, R83, 0x60 ;  /* 0x0000006053037836 */ /* 0x001fe20000000000 */
[----:B-1--4-:R-:W0:Y:S04]  /*2cff0*/  SHFL.IDX PT, R26, R26, 0x3, 0x181f ;  /* 0x00781f001a1a7f89 */ /* 0x012e2800000e0000 */
[----:B------:R-:W-:Y:S01]  /*2d000*/  ISETP.GE.AND P0, PT, R3, R20, PT ;  /* 0x000000140300720c */ /* 0x000fe20003f06270 */
[----:B------:R-:W1:-:S12]  /*2d010*/  SHFL.IDX PT, R21, R21, 0x3, 0x181f ;  /* 0x00781f0015157f89 */ /* 0x000e5800000e0000 */
[----:B------:R-:W-:Y:S05]  /*2d020*/  @P0 BRA `(.L_x_4016) ;  /* 0x0000000c00a00947 */ /* 0x000fea0003800000 */
[----:B------:R-:W-:Y:S02]  /*2d030*/  ULDC UR4, c[0x0][0xbc8] ;  /* 0x0002f20000047ab9 */ /* 0x000fe40000000800 */
[----:B------:R-:W-:Y:S02]  /*2d040*/  ISETP.GE.AND P3, PT, R186, UR4, PT ;  /* 0x00000004ba007c0c */ /* 0x000fe4000bf66270 */
[----:B------:R-:W-:Y:S02]  /*2d050*/  ISETP.GE.AND P4, PT, R194, UR4, PT ;  /* 0x00000004c2007c0c */ /* 0x000fe4000bf86270 */
[----:B------:R-:W-:-:S09]  /*2d060*/  ISETP.GE.AND P5, PT, R187, UR4, PT ;  /* 0x00000004bb007c0c */ /* 0x000fd2000bfa6270 */
[-C--:B-1----:R-:W-:Y:S02]  /*2d070*/  @!P3 LEA R2, P0, R186, R21.reuse, 0x1 ;  /* 0x00000015ba02b211 */ /* 0x082fe400078008ff */
        /* <DEDUP_REMOVED lines=14> */
.L_x_4008:
[----:B------:R-:W-:Y:S01]  /*2d160*/  ULDC.64 UR4, c[0x0][0xd00] ;  /* 0x0003400000047ab9 */ /* 0x000fe20000000a00 */
[----:B-----5:R-:W2:Y:S01]  /*2d170*/  LDC.64 R2, c[0x0][0xd00] ;  /* 0x00034000ff027b82 */ /* 0x020ea20000000a00 */
[----:B------:R-:W-:Y:S01]  /*2d180*/  ISETP.NE.U32.AND P0, PT, RZ, UR4, PT ;  /* 0x00000004ff007c0c */ /* 0x000fe2000bf05070 */
[----:B------:R-:W-:-:S03]  /*2d190*/  IMAD.MOV.U32 R0, RZ, RZ, RZ ;  /* 0x000000ffff007224 */ /* 0x000fc600078e00ff */
[----:B------:R-:W-:Y:S01]  /*2d1a0*/  ISETP.NE.AND.EX P0, PT, RZ, UR5, PT, P0 ;  /* 0x00000005ff007c0c */ /* 0x000fe2000bf05300 */
[----:B------:R-:W-:Y:S02]  /*2d1b0*/  ULDC.64 UR4, c[0x0][0xd08] ;  /* 0x0003420000047ab9 */ /* 0x000fe40000000a00 */
[----:B------:R-:W-:Y:S01]  /*2d1c0*/  ISETP.NE.U32.AND P1, PT, RZ, UR4, PT ;  /* 0x00000004ff007c0c */ /* 0x000fe2000bf25070 */
[----:B------:R-:W3:Y:S03]  /*2d1d0*/  LDC R17, c[0x0][0xce8] ;  /* 0x00033a00ff117b82 */ /* 0x000ee60000000800 */
[----:B------:R-:W-:Y:S01]  /*2d1e0*/  ISETP.NE.AND.EX P1, PT, RZ, UR5, PT, P1 ;  /* 0x00000005ff007c0c */ /* 0x000fe2000bf25310 */
[----:B--2---:R-:W-:-:S12]  /*2d1f0*/  IMAD.WIDE R2, R218, 0x4, R2 ;  /* 0x00000004da027825 */ /* 0x004fd800078e0202 */
[----:B------:R-:W2:Y:S01]  /*2d200*/  @P1 LDC.64 R4, c[0x0][0xd08] ;  /* 0x00034200ff041b82 */ /* 0x000ea20000000a00 */
[----:B------:R-:W-:Y:S02]  /*2d210*/  ULDC UR4, c[0x0][0xb88] ;  /* 0x0002e20000047ab9 */ /* 0x000fe40000000800 */
[----:B------:R-:W-:Y:S01]  /*2d220*/  IMAD.U32 R6, RZ, RZ, UR4 ;  /* 0x00000004ff067e24 */ /* 0x000fe2000f8e00ff */
[----:B------:R0:W5:Y:S01]  /*2d230*/  @P0 LDG.E R0, desc[UR44][R2.64] ;  /* 0x0000002c02000981 */ /* 0x000162000c1e1900 */
[----:B--2---:R-:W-:-:S05]  /*2d240*/  @P1 IMAD.WIDE R4, R218, 0x4, R4 ;  /* 0x00000004da041825 */ /* 0x004fca00078e0204 */
[----:B------:R0:W5:Y:S01]  /*2d250*/  @P1 LDG.E R6, desc[UR44][R4.64] ;  /* 0x0000002c04061981 */ /* 0x000162000c1e1900 */
[----:B---3--:R-:W-:Y:S02]  /*2d260*/  ISETP.NE.AND P2, PT, R17, 0x1, PT ;  /* 0x000000011100780c */ /* 0x008fe40003f45270 */
[----:B------:R-:W-:Y:S02]  /*2d270*/  ISETP.GE.AND P3, PT, R226, 0x80, PT ;  /* 0x00000080e200780c */ /* 0x000fe40003f66270 */
[----:B------:R-:W-:-:S09]  /*2d280*/  SHF.R.S32.HI R7, RZ, 0x1f, R218 ;  /* 0x0000001fff077819 */ /* 0x000fd200000114da */
[----:B------:R-:W2:Y:S08]  /*2d290*/  @P2 LDC R16, c[0x0][0xcec] ;  /* 0x00033b00ff102b82 */ /* 0x000eb00000000800 */
[----:B------:R-:W3:Y:S01]  /*2d2a0*/  @P2 LDC R21, c[0x0][0xcf0] ;  /* 0x00033c00ff152b82 */ /* 0x000ee20000000800 */
[----:B0-----:R-:W-:Y:S05]  /*2d2b0*/  @P1 BRA `(.L_x_4017) ;  /* 0x0000000000101947 */ /* 0x001fea0003800000 */
[----:B------:R-:W-:Y:S05]  /*2d2c0*/  @!P0 BRA `(.L_x_4017) ;  /* 0x00000000000c8947 */ /* 0x000fea0003800000 */
[----:B------:R-:W4:Y:S04]  /*2d2d0*/  LDG.E R5, desc[UR44][R2.64] ;  /* 0x0000002c02057981 */ /* 0x000f28000c1e1900 */
[----:B-----5:R-:W4:Y:S02]  /*2d2e0*/  LDG.E R6, desc[UR44][R2.64+0x4] ;  /* 0x0000042c02067981 */ /* 0x020f24000c1e1900 */
[----:B----4-:R-:W-:-:S07]  /*2d2f0*/  IADD3 R6, -R5, R6, RZ ;  /* 0x0000000605067210 */ /* 0x010fce0007ffe1ff */
.L_x_4017:
[----:B------:R-:W-:Y:S01]  /*2d300*/  BSSY B1, `(.L_x_4018) ;  /* 0x000002d000017945 */ /* 0x000fe20003800000 */
[----:B------:R-:W-:Y:S02]  /*2d310*/  SHF.R.S32.HI R10, RZ, 0x1f, R217 ;  /* 0x0000001fff0a7819 */ /* 0x000fe400000114d9 */
[----:B------:R-:W-:Y:S02]  /*2d320*/  SEL R13, R218, RZ, !P0 ;  /* 0x000000ffda0d7207 */ /* 0x000fe40004000000 */
[----:B------:R-:W-:Y:S02]  /*2d330*/  SEL R12, R7, RZ, !P0 ;  /* 0x000000ff070c7207 */ /* 0x000fe40004000000 */
[----:B-----5:R-:W-:Y:S01]  /*2d340*/  SHF.R.S32.HI R11, RZ, 0x1f, R0 ;  /* 0x0000001fff0b7819 */ /* 0x020fe20000011400 */
[----:B------:R-:W-:Y:S06]  /*2d350*/  @P3 BRA `(.L_x_4019) ;  /* 0x00000000009c3947 */ /* 0x000fec0003800000 */
[----:B------:R-:W0:Y:S01]  /*2d360*/  S2R R3, SR_TID.X ;  /* 0x0000000000037919 */ /* 0x000e220000002100 */
[----:B------:R-:W5:Y:S02]  /*2d370*/  LDC R14, c[0x0][0xce8] ;  /* 0x00033a00ff0e7b82 */ /* 0x000f640000000800 */
[----:B-----5:R-:W-:Y:S01]  /*2d380*/  IMAD R2, R6, R14, RZ ;  /* 0x0000000e06027224 */ /* 0x020fe200078e02ff */
        /* <DEDUP_REMOVED lines=14> */
[----:B------:R-:W5:Y:S01]  /*2d470*/  @P0 LDC R15, c[0x0][0xcf0] ;  /* 0x00033c00ff0f0b82 */ /* 0x000f620000000800 */
[----:B------:R-:W-:-:S04]  /*2d480*/  IMAD.WIDE.U32 R2, R13, UR4, R2 ;  /* 0x000000040d027c25 */ /* 0x000fc8000f8e0002 */
[----:B0-----:R-:W-:-:S05]  /*2d490*/  @P0 IMAD.HI.U32 R4, R9, R4, RZ ;  /* 0x0000000409040227 */ /* 0x001fca00078e00ff */
[----:B-----5:R-:W-:Y:S01]  /*2d4a0*/  @P0 SHF.R.U32.HI R5, RZ, R15, R4 ;  /* 0x0000000fff050219 */ /* 0x020fe20000011604 */
        /* <DEDUP_REMOVED lines=18> */
.L_x_4019:
[----:B------:R-:W-:Y:S05]  /*2d5d0*/  BSYNC B1 ;  /* 0x0000000000017941 */ /* 0x000fea0003800000 */
.L_x_4018:
[----:B0-----:R-:W5:Y:S01]  /*2d5e0*/  LDL R4, [R1+0x450] ;  /* 0x0004500001047983 */ /* 0x001f620000100800 */
[----:B------:R-:W-:Y:S02]  /*2d5f0*/  ULDC.64 UR4, c[0x0][0xba0] ;  /* 0x0002e80000047ab9 */ /* 0x000fe40000000a00 */
[----:B------:R-:W-:-:S04]  /*2d600*/  IMAD R3, R11, UR4, RZ ;  /* 0x000000040b037c24 */ /* 0x000fc8000f8e02ff */
[C---:B------:R-:W-:Y:S02]  /*2d610*/  IMAD R5, R0.reuse, UR5, R3 ;  /* 0x0000000500057c24 */ /* 0x040fe4000f8e0203 */
[----:B------:R-:W-:Y:S01]  /*2d620*/  IMAD.WIDE.U32 R2, R0, UR4, RZ ;  /* 0x0000000400027c25 */ /* 0x000fe2000f8e00ff */
[----:B------:R-:W-:-:S03]  /*2d630*/  ULDC.64 UR4, c[0x0][0xbe8] ;  /* 0x0002fa0000047ab9 */ /* 0x000fc60000000a00 */
[----:B------:R-:W-:Y:S02]  /*2d640*/  IMAD.IADD R3, R3, 0x1, R5 ;  /* 0x0000000103037824 */ /* 0x000fe400078e0205 */
[----:B------:R-:W-:-:S04]  /*2d650*/  IMAD.WIDE.U32 R2, R217, UR4, R2 ;  /* 0x00000004d9027c25 */ /* 0x000fc8000f8e0002 */
[----:B-----5:R-:W-:Y:S02]  /*2d660*/  IMAD R7, R4, 0x20, R223 ;  /* 0x0000002004077824 */ /* 0x020fe400078e02df */
[----:B------:R-:W-:Y:S02]  /*2d670*/  IMAD R4, R10, UR4, RZ ;  /* 0x000000040a047c24 */ /* 0x000fe4000f8e02ff */
[----:B------:R-:W-:Y:S02]  /*2d680*/  IMAD.IADD R9, R216, 0x1, R7 ;  /* 0x00000001d8097824 */ /* 0x000fe400078e0207 */
[----:B------:R-:W-:Y:S01]  /*2d690*/  IMAD R7, R217, UR5, R4 ;  /* 0x00000005d9077c24 */ /* 0x000fe2000f8e0204 */
[----:B------:R-:W-:Y:S01]  /*2d6a0*/  ULDC.64 UR4, c[0x0][0xbf0] ;  /* 0x0002fc0000047ab9 */ /* 0x000fe20000000a00 */
[----:B--2---:R-:W-:-:S04]  /*2d6b0*/  @P2 IMAD.HI.U32 R0, R9, R16, RZ ;  /* 0x0000001009002227 */ /* 0x004fc800078e00ff */
[----:B------:R-:W-:Y:S01]  /*2d6c0*/  IMAD.MOV.U32 R5, RZ, RZ, R9 ;  /* 0x000000ffff057224 */ /* 0x000fe200078e0009 */
[----:B---3--:R-:W-:Y:S01]  /*2d6d0*/  @P2 SHF.R.U32.HI R5, RZ, R21, R0 ;  /* 0x00000015ff052219 */ /* 0x008fe20000011600 */
[----:B------:R-:W-:Y:S02]  /*2d6e0*/  IMAD R4, R12, UR4, RZ ;  /* 0x000000040c047c24 */ /* 0x000fe4000f8e02ff */
[----:B------:R-:W-:Y:S01]  /*2d6f0*/  IMAD.IADD R3, R3, 0x1, R7 ;  /* 0x0000000103037824 */ /* 0x000fe200078e0207 */
[----:B------:R-:W-:Y:S01]  /*2d700*/  SHF.R.S32.HI R0, RZ, 0x1f, R5 ;  /* 0x0000001fff007819 */ /* 0x000fe20000011405 */
[C---:B------:R-:W-:Y:S02]  /*2d710*/  IMAD R7, R13.reuse, UR5, R4 ;  /* 0x000000050d077c24 */ /* 0x040fe4000f8e0204 */
[----:B------:R-:W-:Y:S01]  /*2d720*/  IMAD.WIDE.U32 R2, R13, UR4, R2 ;  /* 0x000000040d027c25 */ /* 0x000fe2000f8e0002 */
[----:B------:R-:W-:-:S03]  /*2d730*/  ULDC.64 UR4, c[0x0][0xbe0] ;  /* 0x0002f80000047ab9 */ /* 0x000fc60000000a00 */
[----:B------:R-:W-:Y:S02]  /*2d740*/  IMAD.MOV R4, RZ, RZ, -R5 ;  /* 0x000000ffff047224 */ /* 0x000fe400078e0a05 */
[----:B------:R-:W-:Y:S02]  /*2d750*/  IMAD.IADD R3, R3, 0x1, R7 ;  /* 0x0000000103037824 */ /* 0x000fe400078e0207 */
        /* <DEDUP_REMOVED lines=18> */
.L_x_4230:
        /* <DEDUP_REMOVED lines=12> */
[----:B--2---:R-:W-:Y:S02]  /*2d940*/  @!P3 LEA.HI.X R5, R186, R0, R222, 0x1, P5 ;  /* 0x00000000ba05b211 */ /* 0x004fe400028f0cde */
        /* <DEDUP_REMOVED lines=9> */
.L_x_4022:
[----:B------:R-:W-:Y:S05]  /*2d9e0*/  BSYNC B1 ;  /* 0x0000000000017941 */ /* 0x000fea0003800000 */
.L_x_4021:
[----:B------:R-:W-:-:S03]  /*2d9f0*/  UMOV UR4, 0xffffffff ;  /* 0xffffffff00047882 */ /* 0x000fc60000000000 */
[----:B------:R-:W-:Y:S05]  /*2da00*/  BRA.DIV UR4, `(.L_x_4023) ;  /* 0x0000009a043c7947 */ /* 0x000fea000b800000 */
[----:B--2---:R2:W0:Y:S04]  /*2da10*/  SHFL.IDX PT, R0, R3, 0x1, 0x181f ;  /* 0x00381f0003007f89 */ /* 0x00442800000e0000 */
[----:B---3--:R2:W3:Y:S02]  /*2da20*/  SHFL.IDX PT, R14, R2, 0x1, 0x181f ;  /* 0x00381f00020e7f89 */ /* 0x0084e400000e0000 */
.L_x_4234:
        /* <DEDUP_REMOVED lines=21> */
.L_x_4025:
[----:B------:R-:W-:Y:S05]  /*2db80*/  BSYNC B1 ;  /* 0x0000000000017941 */ /* 0x000fea0003800000 */
.L_x_4024:
[----:B------:R-:W-:-:S03]  /*2db90*/  UMOV UR4, 0xffffffff ;  /* 0xffffffff00047882 */ /* 0x000fc60000000000 */
[----:B------:R-:W-:Y:S05]  /*2dba0*/  BRA.DIV UR4, `(.L_x_4026) ;  /* 0x0000009a041c7947 */ /* 0x000fea000b800000 */
[----:B0-----:R0:W0:Y:S04]  /*2dbb0*/  SHFL.IDX PT, R0, R3, 0x2, 0x181f ;  /* 0x00581f0003007f89 */ /* 0x00102800000e0000 */
[----:B---3--:R3:W0:Y:S02]  /*2dbc0*/  SHFL.IDX PT, R14, R2, 0x2, 0x181f ;  /* 0x00581f00020e7f89 */ /* 0x00862400000e0000 */
.L_x_4238:
        /* <DEDUP_REMOVED lines=21> */
.L_x_4028:
[----:B------:R-:W-:Y:S05]  /*2dd20*/  BSYNC B1 ;  /* 0x0000000000017941 */ /* 0x000fea0003800000 */
.L_x_4027:
[----:B------:R-:W-:-:S03]  /*2dd30*/  UMOV UR4, 0xffffffff ;  /* 0xffffffff00047882 */ /* 0x000fc60000000000 */
[----:B------:R-:W-:Y:S05]  /*2dd40*/  BRA.DIV UR4, `(.L_x_4029) ;  /* 0x0000009604fc7947 */ /* 0x000fea000b800000 */
[----:B0-----:R0:W0:Y:S04]  /*2dd50*/  SHFL.IDX PT, R0, R3, 0x3, 0x181f ;  /* 0x00781f0003007f89 */ /* 0x00102800000e0000 */
[----:B------:R0:W0:Y:S02]  /*2dd60*/  SHFL.IDX PT, R14, R2, 0x3, 0x181f ;  /* 0x00781f00020e7f89 */ /* 0x00002400000e0000 */
.L_x_4242:
[----:B0-23--:R-:W-:-:S05]  /*2dd70*/  VIADD R2, R216, 0x60 ;  /* 0x00000060d8027836 */ /* 0x00dfca0000000000 */
        /* <DEDUP_REMOVED lines=19> */
.L_x_4016:
[----:B------:R-:W-:Y:S05]  /*2deb0*/  BSYNC B0 ;  /* 0x0000000000007941 */ /* 0x000fea0003800000 */
.L_x_4007:
[----:B------:R-:W-:Y:S02]  /*2dec0*/  ULDC UR4, c[0x0][0xd3c] ;  /* 0x00034f0000047ab9 */ /* 0x000fe40000000800 */
[----:B-1----:R-:W-:-:S13]  /*2ded0*/  ISETP.GE.AND P0, PT, R127, UR4, PT ;  /* 0x000000047f007c0c */ /* 0x002fda000bf06270 */
[----:B------:R-:W-:Y:S05]  /*2dee0*/  @!P0 BRA `(.L_x_4030) ;  /* 0xfffffd3000e08947 */ /* 0x000fea000383ffff */
[----:B------:R-:W-:Y:S05]  /*2def0*/  BRA `(.L_x_3800) ;  /* 0x0000007c00ac7947 */ /* 0x000fea0003800000 */
.L_x_3798:
        /* <DEDUP_REMOVED lines=16> */
.L_x_4031:
        /* <DEDUP_REMOVED lines=34> */
[----:B-1----:R-:W-:Y:S02]  /*2e220*/  ISETP.GT.AND P6, PT, R4, UR6, PT ;  /* 0x0000000604007c0c */ /* 0x002fe4000bfc4270 */
[----:B------:R-:W-:-:S11]  /*2e230*/  MOV R3, R4 ;  /* 0x0000000400037202 */ /* 0x000fd60000000f00 */
[----:B------:R-:W-:Y:S05]  /*2e240*/  @P6 BRA `(.L_x_4033) ;  /* 0x0000000000986947 */ /* 0x000fea0003800000 */
[----:B------:R-:W0:Y:S01]  /*2e250*/  LDC R10, c[0x0][0xd3c] ;  /* 0x00034f00ff0a7b82 */ /* 0x000e220000000800 */
[----:B------:R-:W-:Y:S01]  /*2e260*/  IMAD.MOV.U32 R4, RZ, RZ, R3 ;  /* 0x000000ffff047224 */ /* 0x000fe200078e0003 */
[----:B------:R-:W-:Y:S01]  /*2e270*/  UMOV UR4, URZ ;  /* 0x0000003f00047c82 */ /* 0x000fe20008000000 */
[----:B------:R-:W-:Y:S01]  /*2e280*/  ULDC UR7, c[0x0][0xd3c] ;  /* 0x00034f0000077ab9 */ /* 0x000fe20000000800 */
[----:B------:R-:W-:-:S05]  /*2e290*/  ULDC UR5, c[0x0][0xd38] ;  /* 0x00034e0000057ab9 */ /* 0x000fca0000000800 */
.L_x_4037:
        /* <DEDUP_REMOVED lines=12> */
.L_x_4036:
[----:B------:R-:W-:Y:S05]  /*2e360*/  BSYNC B0 ;  /* 0x0000000000007941 */ /* 0x000fea0003800000 */
.L_x_4035:
        /* <DEDUP_REMOVED lines=20> */
.L_x_4033:
        /* <DEDUP_REMOVED lines=20> */
.L_x_4038:
        /* <DEDUP_REMOVED lines=38> */
[----:B0-----:R-:W-:-:S05]  /*2e850*/  IADD3 R7, RZ, -R3, RZ ;  /* 0x80000003ff077210 */ /* 0x001fca0007ffe0ff */
        /* <DEDUP_REMOVED lines=20> */
.L_x_4034:
[----:B------:R-:W-:Y:S02]  /*2e9a0*/  IMAD.MOV.U32 R17, RZ, RZ, RZ ;  /* 0x000000ffff117224 */ /* 0x000fe400078e00ff */
[----:B------:R-:W-:Y:S02]  /*2e9b0*/  IMAD.U32 R16, RZ, RZ, UR6 ;  /* 0x00000006ff107e24 */ /* 0x000fe4000f8e00ff */
[----:B------:R-:W-:-:S07]  /*2e9c0*/  IMAD.MOV.U32 R18, RZ, RZ, RZ ;  /* 0x000000ffff127224 */ /* 0x000fce00078e00ff */
.L_x_4039:
[----:B------:R-:W-:-:S13]  /*2e9d0*/  ISETP.NE.AND P0, PT, R5, RZ, PT ;  /* 0x000000ff0500720c */ /* 0x000fda0003f05270 */
[----:B------:R-:W0:Y:S01]  /*2e9e0*/  @!P0 S2R R3, SR_CgaCtaId ;  /* 0x0000000000038919 */ /* 0x000e220000008800 */
[----:B------:R-:W-:-:S04]  /*2e9f0*/  @!P0 MOV R0, 0x400 ;  /* 0x0000040000008802 */ /* 0x000fc80000000f00 */
[----:B0-----:R-:W-:-:S05]  /*2ea00*/  @!P0 LEA R0, R3, R0, 0x18 ;  /* 0x0000000003008211 */ /* 0x001fca00078ec0ff */
[----:B------:R0:W-:Y:S01]  /*2ea10*/  @!P0 STS.128 [R0+0x324d0], R16 ;  /* 0x0324d01000008388 */ /* 0x0001e20000000c00 */
[----:B------:R-:W-:Y:S06]  /*2ea20*/  BAR.ARV 0x5, 0x180 ;  /* 0x0146000000007b1d */ /* 0x000fec0000002000 */
.L_x_4032:
        /* <DEDUP_REMOVED lines=12> */
[----:B------:R-:W-:Y:S01]  /*2eaf0*/  CS2R R24, SRZ ;  /* 0x0000000000187805 */ /* 0x000fe2000001ff00 */
[----:B------:R-:W-:Y:S01]  /*2eb00*/  IMAD.MOV.U32 R27, RZ, RZ, 0x1 ;  /* 0x00000001ff1b7424 */ /* 0x000fe200078e00ff */
[----:B------:R-:W-:Y:S01]  /*2eb10*/  ULDC.64 UR42, c[0x0][0x198] ;  /* 0x00006600002a7ab9 */ /* 0x000fe20000000a00 */
[----:B------:R-:W-:Y:S01]  /*2eb20*/  ULOP3.LUT UR40, UR38, 0x2, URZ, 0xfc, !UPT ;  /* 0x0000000226287892 */ /* 0x000fe2000f8efc3f */
[----:B------:R-:W-:Y:S01]  /*2eb30*/  ULDC UR39, c[0x0][0xc] ;  /* 0x0000030000277ab9 */ /* 0x000fe20000000800 */
[----:B--2---:R-:W-:-:S06]  /*2eb40*/  ULEA UR4, UR5, UR4, 0x18 ;  /* 0x0000000405047291 */ /* 0x004fcc000f8ec03f */
[----:B------:R-:W-:Y:S01]  /*2eb50*/  IMAD.U32 R23, RZ, RZ, UR4 ;  /* 0x00000004ff177e24 */ /* 0x000fe2000f8e00ff */
[C---:B-1----:R-:W-:Y:S01]  /*2eb60*/  LOP3.LUT R4, R5.reuse, 0x7f, RZ, 0xc0, !PT ;  /* 0x0000007f05047812 */ /* 0x042fe200078ec0ff */
[----:B0-----:R-:W-:-:S04]  /*2eb70*/  IMAD.SHL.U32 R0, R5, 0x8, RZ ;  /* 0x0000000805007824 */ /* 0x001fc800078e00ff */
[----:B------:R-:W-:Y:S01]  /*2eb80*/  IMAD.SHL.U32 R32, R4, 0x8, RZ ;  /* 0x0000000804207824 */ /* 0x000fe200078e00ff */
[C---:B------:R-:W-:Y:S02]  /*2eb90*/  LOP3.LUT R2, R0.reuse, 0x1f8, RZ, 0xc0, !PT ;  /* 0x000001f800027812 */ /* 0x040fe400078ec0ff */
[----:B------:R-:W-:Y:S02]  /*2eba0*/  LOP3.LUT R0, R0, 0x38, RZ, 0xc0, !PT ;  /* 0x0000003800007812 */ /* 0x000fe400078ec0ff */
[----:B------:R-:W-:Y:S01]  /*2ebb0*/  LOP3.LUT R3, R2, 0x38, R5, 0x78, !PT ;  /* 0x0000003802037812 */ /* 0x000fe200078e7805 */
[----:B------:R-:W-:-:S03]  /*2ebc0*/  IMAD.SHL.U32 R2, R5, 0x10, RZ ;  /* 0x0000001005027824 */ /* 0x000fc600078e00ff */
[----:B------:R-:W-:Y:S02]  /*2ebd0*/  LOP3.LUT R32, R3, 0x200, R32, 0xf8, !PT ;  /* 0x0000020003207812 */ /* 0x000fe400078ef820 */
[----:B------:R-:W-:-:S03]  /*2ebe0*/  SHF.R.U32.HI R3, RZ, 0x3, R4 ;  /* 0x00000003ff037819 */ /* 0x000fc60000011604 */
[----:B------:R-:W-:Y:S01]  /*2ebf0*/  IMAD R26, R32, 0x2, R23 ;  /* 0x00000002201a7824 */ /* 0x000fe200078e0217 */
[----:B------:R-:W-:Y:S02]  /*2ec00*/  LOP3.LUT R2, R3, 0x70, R2, 0xf8, !PT ;  /* 0x0000007003027812 */ /* 0x000fe400078ef802 */
[C---:B------:R-:W-:Y:S02]  /*2ec10*/  LOP3.LUT R3, R0.reuse, 0x40, RZ, 0xfc, !PT ;  /* 0x0000004000037812 */ /* 0x040fe400078efcff */
[C---:B------:R-:W-:Y:S02]  /*2ec20*/  LOP3.LUT R2, R0.reuse, 0x80, RZ, 0xfc, !PT ;  /* 0x0000008000027812 */ /* 0x040fe400078efcff */
[----:B---3--:R-:W-:-:S07]  /*2ec30*/  LOP3.LUT R0, R0, 0xc0, RZ, 0xfc, !PT ;  /* 0x000000c000007812 */ /* 0x008fce00078efcff */
.L_x_4161:
[----:B------:R-:W-:Y:S05]  /*2ec40*/  YIELD ;  /* 0x0000000000007946 */ /* 0x000fea0003800000 */
[----:B------:R-:W-:Y:S01]  /*2ec50*/  ULDC.64 UR4, c[0x0][0xb20] ;  /* 0x0002c80000047ab9 */ /* 0x000fe20000000a00 */
[----:B------:R-:W-:Y:S01]  /*2ec60*/  IMAD.MOV.U32 R33, RZ, RZ, RZ ;  /* 0x000000ffff217224 */ /* 0x000fe200078e00ff */
[----:B------:R-:W-:Y:S01]  /*2ec70*/  ISETP.NE.U32.AND P0, PT, RZ, UR4, PT ;  /* 0x00000004ff007c0c */ /* 0x000fe2000bf05070 */
[----:B--23--:R-:W0:Y:S01]  /*2ec80*/  LDC.64 R4, c[0x0][0xaf8] ;  /* 0x0002be00ff047b82 */ /* 0x00ce220000000a00 */
[----:B------:R-:W-:Y:S01]  /*2ec90*/  IMAD.MOV.U32 R8, RZ, RZ, RZ ;  /* 0x000000ffff087224 */ /* 0x000fe200078e00ff */
[----:B------:R-:W-:Y:S01]  /*2eca0*/  ULDC.64 UR6, c[0x0][0xb08] ;  /* 0x0002c20000067ab9 */ /* 0x000fe20000000a00 */
[----:B------:R-:W-:Y:S01]  /*2ecb0*/  ISETP.NE.AND.EX P0, PT, RZ, UR5, PT, P0 ;  /* 0x00000005ff007c0c */ /* 0x000fe2000bf05300 */
[----:B------:R-:W-:-:S12]  /*2ecc0*/  ULDC.64 UR4, c[0x0][0xb10] ;  /* 0x0002c40000047ab9 */ /* 0x000fd80000000a00 */
[----:B-1----:R-:W1:Y:S02]  /*2ecd0*/  @P0 LDC.64 R2, c[0x0][0xb20] ;  /* 0x0002c800ff020b82 */ /* 0x002e640000000a00 */
[----:B-1----:R-:W-:-:S05]  /*2ece0*/  @P0 IMAD.WIDE R2, R19, 0x4, R2 ;  /* 0x0000000413020825 */ /* 0x002fca00078e0202 */
[----:B------:R1:W5:Y:S01]  /*2ecf0*/  @P0 LDG.E R33, desc[UR44][R2.64] ;  /* 0x0000002c02210981 */ /* 0x000362000c1e1900 */
[----:B------:R-:W-:Y:S01]  /*2ed00*/  ISETP.NE.U32.AND P0, PT, RZ, UR4, PT ;  /* 0x00000004ff007c0c */ /* 0x000fe2000bf05070 */
[----:B0-----:R-:W-:Y:S01]  /*2ed10*/  IMAD.WIDE R4, R19, 0x4, R4 ;  /* 0x0000000413047825 */ /* 0x001fe200078e0204 */
[----:B------:R-:W-:Y:S02]  /*2ed20*/  ISETP.NE.U32.AND P1, PT, RZ, UR6, PT ;  /* 0x00000006ff007c0c */ /* 0x000fe4000bf25070 */
[----:B------:R-:W-:Y:S01]  /*2ed30*/  ISETP.NE.AND.EX P2, PT, RZ, UR5, PT, P0 ;  /* 0x00000005ff007c0c */ /* 0x000fe2000bf45300 */
[----:B------:R-:W-:Y:S01]  /*2ed40*/  ULDC.64 UR4, c[0x0][0xaf8] ;  /* 0x0002be0000047ab9 */ /* 0x000fe20000000a00 */
[----:B------:R-:W-:Y:S01]  /*2ed50*/  ISETP.NE.AND.EX P1, PT, RZ, UR7, PT, P1 ;  /* 0x00000007ff007c0c */ /* 0x000fe2000bf25310 */
[----:B------:R-:W-:Y:S01]  /*2ed60*/  IMAD.MOV.U32 R0, RZ, RZ, RZ ;  /* 0x000000ffff007224 */ /* 0x000fe200078e00ff */
[----:B------:R-:W-:Y:S01]  /*2ed70*/  ISETP.NE.U32.AND P0, PT, RZ, UR4, PT ;  /* 0x00000004ff007c0c */ /* 0x000fe2000bf05070 */
[----:B-1----:R-:W0:Y:S03]  /*2ed80*/  LDC.64 R2, c[0x0][0xb08] ;  /* 0x0002c200ff027b82 */ /* 0x002e260000000a00 */
        /* <DEDUP_REMOVED lines=18> */
[----:B0-----:R-:W-:Y:S01]  /*2eeb0*/  IMAD.U32 R6, RZ, RZ, UR5 ;  /* 0x00000005ff067e24 */ /* 0x001fe2000f8e00ff */
[----:B------:R-:W-:Y:S01]  /*2eec0*/  MOV R10, UR4 ;  /* 0x00000004000a7c02 */ /* 0x000fe20008000f00 */
[----:B--2---:R0:W-:Y:S01]  /*2eed0*/  STL [R1+0x444], R8 ;  /* 0x0004440801007387 */ /* 0x0041e20000100800 */
[----:B------:R-:W-:Y:S01]  /*2eee0*/  IMAD.MOV.U32 R13, RZ, RZ, R8 ;  /* 0x000000ffff0d7224 */ /* 0x000fe200078e0008 */
[----:B----4-:R-:W-:Y:S06]  /*2eef0*/  @P2 BRA `(.L_x_4041) ;  /* 0x0000000000142947 */ /* 0x010fec0003800000 */
[----:B------:R-:W-:Y:S05]  /*2ef00*/  @!P0 BRA `(.L_x_4041) ;  /* 0x0000000000108947 */ /* 0x000fea0003800000 */
[----:B0-----:R-:W2:Y:S04]  /*2ef10*/  LDG.E R8, desc[UR44][R4.64] ;  /* 0x0000002c04087981 */ /* 0x001ea8000c1e1900 */
[----:B------:R-:W2:Y:S02]  /*2ef20*/  LDG.E R7, desc[UR44][R4.64+0x4] ;  /* 0x0000042c04077981 */ /* 0x000ea4000c1e1900 */
[----:B--2---:R-:W-:-:S05]  /*2ef30*/  IMAD.IADD R13, R7, 0x1, -R8 ;  /* 0x00000001070d7824 */ /* 0x004fca00078e0a08 */
[----:B------:R1:W-:Y:S02]  /*2ef40*/  STL [R1+0x444], R13 ;  /* 0x0004440d01007387 */ /* 0x0003e40000100800 */
.L_x_4041:
        /* <DEDUP_REMOVED lines=8> */
.L_x_4042:
        /* <DEDUP_REMOVED lines=9> */
.L_x_4043:
[----:B--2---:R-:W2:Y:S01]  /*2f060*/  @P1 LDG.E R5, desc[UR44][R2.64] ;  /* 0x0000002c02051981 */ /* 0x004ea2000c1e1900 */
[----:B------:R-:W3:Y:S03]  /*2f070*/  LDC R7, c[0x0][0x448] ;  /* 0x00011200ff077b82 */ /* 0x000ee60000000800 */
[----:B------:R4:W2:Y:S01]  /*2f080*/  @P1 LDG.E R4, desc[UR44][R2.64+0x4] ;  /* 0x0000042c02041981 */ /* 0x0008a2000c1e1900 */
[----:B------:R-:W-:Y:S02]  /*2f090*/  IMAD.SHL.U32 R36, R17, 0x80, RZ ;  /* 0x0000008011247824 */ /* 0x000fe400078e00ff */
[----:B-----5:R-:W-:Y:S02]  /*2f0a0*/  IMAD.IADD R10, R10, 0x1, -R33 ;  /* 0x000000010a0a7824 */ /* 0x020fe400078e0a21 */
[----:B----4-:R-:W4:Y:S01]  /*2f0b0*/  LDC.64 R2, c[0x0][0xad8] ;  /* 0x0002b600ff027b82 */ /* 0x010f220000000a00 */
[----:B---3--:R-:W-:Y:S01]  /*2f0c0*/  ISETP.NE.AND P2, PT, R7, 0x1, PT ;  /* 0x000000010700780c */ /* 0x008fe20003f45270 */
[----:B------:R-:W-:-:S12]  /*2f0d0*/  VIADD R7, R36, 0x7f ;  /* 0x0000007f24077836 */ /* 0x000fd80000000000 */
[----:B0-----:R-:W0:Y:S01]  /*2f0e0*/  @P2 LDC R8, c[0x0][0x44c] ;  /* 0x00011300ff082b82 */ /* 0x001e220000000800 */
[----:B----4-:R-:W-:-:S07]  /*2f0f0*/  ISETP.GE.AND P3, PT, R3, 0x1, PT ;  /* 0x000000010300780c */ /* 0x010fce0003f66270 */
[----:B------:R-:W3:Y:S01]  /*2f100*/  @P2 LDC R9, c[0x0][0x450] ;  /* 0x00011400ff092b82 */ /* 0x000ee20000000800 */
[----:B--2---:R-:W-:Y:S02]  /*2f110*/  @P1 IMAD.IADD R6, R4, 0x1, -R5 ;  /* 0x0000000104061824 */ /* 0x004fe400078e0a05 */
[----:B0-----:R-:W-:-:S04]  /*2f120*/  @P2 IMAD.HI.U32 R4, R7, R8, RZ ;  /* 0x0000000807042227 */ /* 0x001fc800078e00ff */
[----:B------:R-:W-:Y:S01]  /*2f130*/  IMAD.IADD R17, R10, 0x1, R6 ;  /* 0x000000010a117824 */ /* 0x000fe200078e0206 */
[----:B---3--:R-:W-:-:S03]  /*2f140*/  @P2 SHF.R.U32.HI R7, RZ, R9, R4 ;  /* 0x00000009ff072219 */ /* 0x008fc60000011604 */
[C---:B------:R-:W-:Y:S01]  /*2f150*/  VIADD R4, R17.reuse, 0x5f ;  /* 0x0000005f11047836 */ /* 0x040fe20000000000 */
[----:B------:R-:W-:-:S03]  /*2f160*/  IADD3 R8, R17, 0x1, -R13 ;  /* 0x0000000111087810 */ /* 0x000fc60007ffe80d */
        /* <DEDUP_REMOVED lines=17> */
.L_x_4046:
[----:B------:R-:W-:-:S13]  /*2f280*/  ISETP.NE.AND P0, PT, R3, 0x1, PT ;  /* 0x000000010300780c */ /* 0x000fda0003f05270 */
[----:B------:R-:W0:Y:S02]  /*2f290*/  @P0 LDC.64 R4, c[0x0][0xae0] ;  /* 0x0002b800ff040b82 */ /* 0x000e240000000a00 */
[----:B0-----:R-:W-:-:S05]  /*2f2a0*/  @P0 IMAD.HI.U32 R4, R11, R4, RZ ;  /* 0x000000040b040227 */ /* 0x001fca00078e00ff */
[----:B------:R-:W-:-:S07]  /*2f2b0*/  @P0 SHF.R.U32.HI R11, RZ, R5, R4 ;  /* 0x00000005ff0b0219 */ /* 0x000fce0000011604 */
.L_x_4047:
[----:B------:R-:W-:Y:S05]  /*2f2c0*/  BSYNC B0 ;  /* 0x0000000000007941 */ /* 0x000fea0003800000 */
.L_x_4045:
[----:B------:R-:W-:-:S05]  /*2f2d0*/  IMAD R11, R11, R3, R3 ;  /* 0x000000030b0b7224 */ /* 0x000fca00078e0203 */
[----:B------:R-:W-:-:S07]  /*2f2e0*/  VIMNMX R2, R2, R11, PT ;  /* 0x0000000b02027248 */ /* 0x000fce0003fe0100 */
.L_x_4044:
[----:B------:R-:W0:Y:S01]  /*2f2f0*/  @P2 LDC R5, c[0x0][0x44c] ;  /* 0x00011300ff052b82 */ /* 0x000e220000000800 */
[----:B------:R-:W-:Y:S01]  /*2f300*/  IMAD.MOV.U32 R4, RZ, RZ, R36 ;  /* 0x000000ffff047224 */ /* 0x000fe200078e0024 */
[----:B------:R-:W-:Y:S01]  /*2f310*/  ULDC UR4, c[0x0][0xad4] ;  /* 0x0002b50000047ab9 */ /* 0x000fe20000000800 */
[----:B------:R-:W-:-:S05]  /*2f320*/  IMAD.IADD R7, R17, 0x1, -R13 ;  /* 0x0000000111077824 */ /* 0x000fca00078e0a0d */
[----:B------:R-:W2:Y:S01]  /*2f330*/  @P2 LDC R12, c[0x0][0x450] ;  /* 0x00011400ff0c2b82 */ /* 0x000ea20000000800 */
[----:B0-----:R-:W-:-:S05]  /*2f340*/  @P2 IMAD.HI.U32 R5, R36, R5, RZ ;  /* 0x0000000524052227 */ /* 0x001fca00078e00ff */
[----:B--2---:R-:W-:-:S05]  /*2f350*/  @P2 SHF.R.U32.HI R4, RZ, R12, R5 ;  /* 0x0000000cff042219 */ /* 0x004fca0000011605 */
        /* <DEDUP_REMOVED lines=13> */
.L_x_4050:
[----:B------:R-:W-:-:S13]  /*2f430*/  ISETP.NE.AND P0, PT, R3, 0x1, PT ;  /* 0x000000010300780c */ /* 0x000fda0003f05270 */
[----:B------:R-:W0:Y:S02]  /*2f440*/  @P0 LDC.64 R4, c[0x0][0xae0] ;  /* 0x0002b800ff040b82 */ /* 0x000e240000000a00 */
[----:B0-----:R-:W-:-:S05]  /*2f450*/  @P0 IMAD.HI.U32 R4, R12, R4, RZ ;  /* 0x000000040c040227 */ /* 0x001fca00078e00ff */
[----:B------:R-:W-:-:S07]  /*2f460*/  @P0 SHF.R.U32.HI R12, RZ, R5, R4 ;  /* 0x00000005ff0c0219 */ /* 0x000fce0000011604 */
.L_x_4051:
[----:B------:R-:W-:Y:S05]  /*2f470*/  BSYNC B0 ;  /* 0x0000000000007941 */ /* 0x000fea0003800000 */
.L_x_4049:
[----:B------:R-:W-:-:S05]  /*2f480*/  IMAD R12, R12, R3, RZ ;  /* 0x000000030c0c7224 */ /* 0x000fca00078e02ff */
[----:B------:R-:W-:-:S07]  /*2f490*/  VIMNMX R11, R11, R12, !PT ;  /* 0x0000000c0b0b7248 */ /* 0x000fce0007fe0100 */
.L_x_4048:
        /* <DEDUP_REMOVED lines=31> */
[----:B------:R0:W2:Y:S02]  /*2f690*/  SHFL.IDX PT, R14, R3, RZ, 0x1f ;  /* 0x00001fff030e7589 */ /* 0x0000a400000e0000 */
.L_x_4245:
[----:B--2---:R-:W-:Y:S02]  /*2f6a0*/  ISETP.NE.AND P0, PT, R14, RZ, PT ;  /* 0x000000ff0e00720c */ /* 0x004fe40003f05270 */
[----:B------:R-:W-:-:S11]  /*2f6b0*/  PLOP3.LUT P6, PT, PT, PT, PT, 0x8, 0x0 ;  /* 0x000000000000781c */ /* 0x000fd60003fce170 */
[----:B------:R-:W-:Y:S05]  /*2f6c0*/  @P0 BRA `(.L_x_4055) ;  /* 0x00000000000c0947 */ /* 0x000fea0003800000 */
[----:B------:R-:W-:-:S03]  /*2f6d0*/  UMOV UR4, 0xffffffff ;  /* 0xffffffff00047882 */ /* 0x000fc60000000000 */
[----:B------:R-:W-:Y:S05]  /*2f6e0*/  BRA.DIV UR4, `(.L_x_4056) ;  /* 0x0000008204107947 */ /* 0x000fea000b800000 */
[----:B------:R-:W-:-:S13]  /*2f6f0*/  ELECT P6, URZ, PT ;  /* 0x00000000003f782f */ /* 0x000fda00038c0000 */
.L_x_4055:
        /* <DEDUP_REMOVED lines=9> */
.L_x_4248:
[----:B------:R-:W-:Y:S05]  /*2f790*/  BSYNC B1 ;  /* 0x0000000000017941 */ /* 0x000fea0003800000 */
.L_x_4057:
[----:B------:R-:W-:Y:S04]  /*2f7a0*/  BSSY B1, `(.L_x_4059) ;  /* 0x000007b000017945 */ /* 0x000fe80003800000 */
[----:B------:R-:W-:Y:S05]  /*2f7b0*/  @!P6 BRA `(.L_x_4060) ;  /* 0x0000000400e4e947 */ /* 0x000fea0003800000 */
[----:B------:R-:W2:Y:S01]  /*2f7c0*/  S2R R3, SR_TID.X ;  /* 0x0000000000037919 */ /* 0x000ea20000002100 */
[----:B0-----:R-:W-:Y:S01]  /*2f7d0*/  SHF.L.U32 R6, R28, 0x1f, RZ ;  /* 0x0000001f1c067819 */ /* 0x001fe200000006ff */
[----:B------:R-:W-:Y:S01]  /*2f7e0*/  BSSY B2, `(.L_x_4061) ;  /* 0x0000006000027945 */ /* 0x000fe20003800000 */
[----:B--2---:R-:W-:Y:S01]  /*2f7f0*/  LOP3.LUT R10, R3, 0x7f, RZ, 0xc0, !PT ;  /* 0x0000007f030a7812 */ /* 0x004fe200078ec0ff */
[----:B------:R-:W-:-:S03]  /*2f800*/  IMAD R3, R24, 0x8, R23 ;  /* 0x0000000818037824 */ /* 0x000fc600078e0217 */
[----:B------:R-:W-:Y:S01]  /*2f810*/  ISETP.NE.AND P1, PT, R10, RZ, PT ;  /* 0x000000ff0a00720c */ /* 0x000fe20003f25270 */
[----:B------:R-:W0:Y:S02]  /*2f820*/  SYNCS.PHASECHK.TRANS64.TRYWAIT P0, [R3+URZ+0x324a0], R6 ;  /* 0x0324a006030075a7 */ /* 0x000e24000800017f */
[----:B0-----:R-:W-:Y:S10]  /*2f830*/  @!P0 BRA `(.L_x_4062) ;  /* 0x0000007c00f08947 */ /* 0x001ff40003800000 */
.L_x_4249:
[----:B------:R-:W-:Y:S05]  /*2f840*/  BSYNC B2 ;  /* 0x0000000000027941 */ /* 0x000fea0003800000 */
.L_x_4061:
[----:B------:R-:W-:Y:S04]  /*2f850*/  BSSY B2, `(.L_x_4063) ;  /* 0x0000009000027945 */ /* 0x000fe80003800000 */
[----:B------:R-:W-:Y:S05]  /*2f860*/  @P1 BRA `(.L_x_4064) ;  /* 0x00000000001c1947 */ /* 0x000fea0003800000 */
[----:B------:R-:W2:Y:S02]  /*2f870*/  S2R R10, SR_TID.X ;  /* 0x00000000000a7919 */ /* 0x000ea40000002100 */
[----:B--2---:R-:W-:Y:S01]  /*2f880*/  LOP3.LUT R11, R10, 0x1f, RZ, 0xc0, !PT ;  /* 0x0000001f0a0b7812 */ /* 0x004fe200078ec0ff */
[----:B------:R-:W-:-:S03]  /*2f890*/  IMAD.MOV.U32 R10, RZ, RZ, 0x3000 ;  /* 0x00003000ff0a7424 */ /* 0x000fc600078e00ff */
[----:B------:R-:W-:Y:S01]  /*2f8a0*/  ISETP.NE.AND P0, PT, R11, RZ, PT ;  /* 0x000000ff0b00720c */ /* 0x000fe20003f05270 */
[----:B------:R2:W-:-:S12]  /*2f8b0*/  SYNCS.ARRIVE.TRANS64 RZ, [R3+URZ+0x32490], R10 ;  /* 0x0324900a03ff79a7 */ /* 0x0005d8000800003f */
[----:B--2---:R-:W-:Y:S05]  /*2f8c0*/  @!P0 BRA `(.L_x_4064) ;  /* 0x0000000000048947 */ /* 0x004fea0003800000 */
[----:B------:R-:W-:Y:S01]  /*2f8d0*/  BPT.TRAP 0x1 ;  /* 0x000000040000795c */ /* 0x000fe20000300000 */
.L_x_4064:
[----:B------:R-:W-:Y:S05]  /*2f8e0*/  BSYNC B2 ;  /* 0x0000000000027941 */ /* 0x000fea0003800000 */
.L_x_4063:
        /* <DEDUP_REMOVED lines=12> */
.L_x_4065:
        /* <DEDUP_REMOVED lines=9> */
[----:B--2---:R-:W-:Y:S05]  /*2fa40*/  @P0 BRA.U.ANY `(.L_x_4065) ;  /* 0xfffffffd00d80947 */ /* 0x004fea000393ffff */
[----:B------:R-:W2:Y:S01]  /*2fa50*/  SYNCS.PHASECHK.TRANS64.TRYWAIT P0, [R3+URZ+0x324c0], R6 ;  /* 0x0324c006030075a7 */ /* 0x000ea2000800017f */
[----:B------:R-:W-:Y:S04]  /*2fa60*/  BSSY B2, `(.L_x_4066) ;  /* 0x0000002000027945 */ /* 0x000fe80003800000 */
[----:B--2---:R-:W-:Y:S05]  /*2fa70*/  @!P0 BRA `(.L_x_4067) ;  /* 0x0000007c00748947 */ /* 0x004fea0003800000 */
.L_x_4250:
[----:B------:R-:W-:Y:S05]  /*2fa80*/  BSYNC B2 ;  /* 0x0000000000027941 */ /* 0x000fea0003800000 */
.L_x_4066:
[----:B------:R-:W-:Y:S01]  /*2fa90*/  BSSY B2, `(.L_x_4068) ;  /* 0x000000b000027945 */ /* 0x000fe20003800000 */
[----:B------:R-:W-:Y:S01]  /*2faa0*/  MOV R12, 0x0 ;  /* 0x00000000000c7802 */ /* 0x000fe20000000f00 */
[----:B-1----:R-:W-:Y:S02]  /*2fab0*/  IMAD.MOV.U32 R13, RZ, RZ, 0x12f00000 ;  /* 0x12f00000ff0d7424 */ /* 0x002fe400078e00ff */
[----:B------:R-:W-:Y:S05]  /*2fac0*/  @P1 BRA `(.L_x_4069) ;  /* 0x00000000001c1947 */ /* 0x000fea0003800000 */
[----:B------:R-:W1:Y:S01]  /*2fad0*/  S2R R11, SR_TID.X ;  /* 0x00000000000b7919 */ /* 0x000e620000002100 */
[----:B0-2---:R-:W-:-:S04]  /*2fae0*/  IMAD.MOV.U32 R6, RZ, RZ, 0xc000 ;  /* 0x0000c000ff067424 */ /* 0x005fc800078e00ff */
[----:B------:R3:W-:Y:S01]  /*2faf0*/  SYNCS.ARRIVE.TRANS64 RZ, [R3+URZ+0x324b0], R6 ;  /* 0x0324b00603ff79a7 */ /* 0x0007e2000800003f */
[----:B-1----:R-:W-:-:S04]  /*2fb00*/  LOP3.LUT R11, R11, 0x1f, RZ, 0xc0, !PT ;  /* 0x0000001f0b0b7812 */ /* 0x002fc800078ec0ff */
[----:B------:R-:W-:-:S13]  /*2fb10*/  ISETP.NE.AND P0, PT, R11, RZ, PT ;  /* 0x000000ff0b00720c */ /* 0x000fda0003f05270 */
[----:B---3--:R-:W-:Y:S05]  /*2fb20*/  @!P0 BRA `(.L_x_4069) ;  /* 0x0000000000048947 */ /* 0x008fea0003800000 */
[----:B------:R-:W-:Y:S01]  /*2fb30*/  BPT.TRAP 0x1 ;  /* 0x000000040000795c */ /* 0x000fe20000300000 */
.L_x_4069:
[----:B------:R-:W-:Y:S05]  /*2fb40*/  BSYNC B2 ;  /* 0x0000000000027941 */ /* 0x000fea0003800000 */
.L_x_4068:
[----:B------:R-:W-:Y:S01]  /*2fb50*/  R2UR UR10, R14 ;  /* 0x000000000e0a72ca */ /* 0x000fe200000e0000 */
[----:B0-2---:R-:W-:Y:S01]  /*2fb60*/  IMAD R6, R24, 0xc000, R23 ;  /* 0x0000c00018067824 */ /* 0x005fe200078e0217 */
[----:B------:R-:W-:Y:S01]  /*2fb70*/  R2UR UR6, R12 ;  /* 0x000000000c0672ca */ /* 0x000fe200000e0000 */
[----:B------:R-:W-:Y:S01]  /*2fb80*/  UIADD3 UR4, UP0, UR42, 0x670, URZ ;  /* 0x000006702a047890 */ /* 0x000fe2000ff1e03f */
[----:B------:R-:W-:Y:S01]  /*2fb90*/  R2UR UR7, R13 ;  /* 0x000000000d0772ca */ /* 0x000fe200000e0000 */
[----:B------:R-:W-:Y:S01]  /*2fba0*/  VIADD R3, R3, 0x324b0 ;  /* 0x000324b003037836 */ /* 0x000fe20000000000 */
[----:B------:R-:W-:Y:S01]  /*2fbb0*/  PLOP3.LUT P0, PT, PT, PT, PT, 0x80, 0x0 ;  /* 0x000000000000781c */ /* 0x000fe20003f0f070 */
[----:B------:R-:W-:Y:S01]  /*2fbc0*/  VIADD R11, R6, 0x400 ;  /* 0x00000400060b7836 */ /* 0x000fe20000000000 */
[----:B------:R-:W-:-:S12]  /*2fbd0*/  UIADD3.X UR5, URZ, UR43, URZ, UP0, !UPT ;  /* 0x0000002b3f057290 */ /* 0x000fd800087fe43f */
.L_x_4070:
        /* <DEDUP_REMOVED lines=15> */
.L_x_4071:
        /* <DEDUP_REMOVED lines=15> */
.L_x_4072:
        /* <DEDUP_REMOVED lines=15> */
.L_x_4073:
        /* <DEDUP_REMOVED lines=10> */
.L_x_4060:
[----:B------:R-:W-:Y:S05]  /*2ff50*/  BSYNC B1 ;  /* 0x0000000000017941 */ /* 0x000fea0003800000 */
.L_x_4059:
        /* <DEDUP_REMOVED lines=9> */
.L_x_4089:
[----:B------:R-:W-:Y:S05]  /*2fff0*/  YIELD ;  /* 0x0000000000007946 */ /* 0x000fea0003800000 */
[----:B------:R-:W-:Y:S04]  /*30000*/  BSSY B1, `(.L_x_4074) ;  /* 0x000007a000017945 */ /* 0x000fe80003800000 */
[----:B------:R-:W-:Y:S05]  /*30010*/  @!P6 BRA `(.L_x_4075) ;  /* 0x0000000400e0e947 */ /* 0x000fea0003800000 */
[----:B------:R-:W2:Y:S01]  /*30020*/  S2R R2, SR_TID.X ;  /* 0x0000000000027919 */ /* 0x000ea20000002100 */
[----:B------:R-:W-:Y:S01]  /*30030*/  IMAD R10, R24, 0x8, R23 ;  /* 0x00000008180a7824 */ /* 0x000fe200078e0217 */
[----:B------:R-:W-:Y:S01]  /*30040*/  BSSY B2, `(.L_x_4076) ;  /* 0x0000006000027945 */ /* 0x000fe20003800000 */
[----:B--2---:R-:W-:Y:S02]  /*30050*/  LOP3.LUT R3, R2, 0x7f, RZ, 0xc0, !PT ;  /* 0x0000007f02037812 */ /* 0x004fe400078ec0ff */
[----:B------:R-:W-:Y:S02]  /*30060*/  SHF.L.U32 R2, R28, 0x1f, RZ ;  /* 0x0000001f1c027819 */ /* 0x000fe400000006ff */
[----:B------:R-:W-:Y:S02]  /*30070*/  ISETP.NE.AND P2, PT, R3, RZ, PT ;  /* 0x000000ff0300720c */ /* 0x000fe40003f45270 */
[----:B------:R-:W2:Y:S02]  /*30080*/  SYNCS.PHASECHK.TRANS64.TRYWAIT P1, [R10+URZ+0x324a0], R2 ;  /* 0x0324a0020a0075a7 */ /* 0x000ea4000802017f */
[----:B--2---:R-:W-:Y:S09]  /*30090*/  @!P1 BRA `(.L_x_4077) ;  /* 0x0000007800009947 */ /* 0x004ff20003800000 */
.L_x_4251:
[----:B------:R-:W-:Y:S05]  /*300a0*/  BSYNC B2 ;  /* 0x0000000000027941 */ /* 0x000fea0003800000 */
.L_x_4076:
[----:B------:R-:W-:Y:S04]  /*300b0*/  BSSY B2, `(.L_x_4078) ;  /* 0x0000009000027945 */ /* 0x000fe80003800000 */
[----:B------:R-:W-:Y:S05]  /*300c0*/  @P2 BRA `(.L_x_4079) ;  /* 0x00000000001c2947 */ /* 0x000fea0003800000 */
[----:B------:R-:W0:Y:S02]  /*300d0*/  S2R R3, SR_TID.X ;  /* 0x0000000000037919 */ /* 0x000e240000002100 */
[----:B0-----:R-:W-:Y:S01]  /*300e0*/  LOP3.LUT R6, R3, 0x1f, RZ, 0xc0, !PT ;  /* 0x0000001f03067812 */ /* 0x001fe200078ec0ff */
[----:B------:R-:W-:-:S03]  /*300f0*/  IMAD.MOV.U32 R3, RZ, RZ, 0x3000 ;  /* 0x00003000ff037424 */ /* 0x000fc600078e00ff */
[----:B------:R-:W-:Y:S01]  /*30100*/  ISETP.NE.AND P1, PT, R6, RZ, PT ;  /* 0x000000ff0600720c */ /* 0x000fe20003f25270 */
[----:B------:R3:W-:-:S12]  /*30110*/  SYNCS.ARRIVE.TRANS64 RZ, [R10+URZ+0x32490], R3 ;  /* 0x032490030aff79a7 */ /* 0x0007d8000800003f */
[----:B---3--:R-:W-:Y:S05]  /*30120*/  @!P1 BRA `(.L_x_4079) ;  /* 0x0000000000049947 */ /* 0x008fea0003800000 */
[----:B------:R-:W-:Y:S01]  /*30130*/  BPT.TRAP 0x1 ;  /* 0x000000040000795c */ /* 0x000fe20000300000 */
.L_x_4079:
[----:B------:R-:W-:Y:S05]  /*30140*/  BSYNC B2 ;  /* 0x0000000000027941 */ /* 0x000fea0003800000 */
.L_x_4078:
[----:B0-----:R-:W-:Y:S01]  /*30150*/  IMAD.MOV.U32 R6, RZ, RZ, RZ ;  /* 0x000000ffff067224 */ /* 0x001fe200078e00ff */
[----:B------:R-:W-:Y:S01]  /*30160*/  UIADD3 UR4, UP0, UR42, 0x570, URZ ;  /* 0x000005702a047890 */ /* 0x000fe2000ff1e03f */
[----:B------:R-:W-:Y:S01]  /*30170*/  IMAD R3, R24, 0x3000, R23 ;  /* 0x0000300018037824 */ /* 0x000fe200078e0217 */
[----:B------:R-:W-:Y:S01]  /*30180*/  PLOP3.LUT P1, PT, PT, PT, PT, 0x80, 0x0 ;  /* 0x000000000000781c */ /* 0x000fe20003f2f070 */
[----:B------:R-:W-:Y:S01]  /*30190*/  IMAD R12, R11, 0x60, R0 ;  /* 0x000000600b0c7824 */ /* 0x000fe200078e0200 */
[----:B------:R-:W-:Y:S01]  /*301a0*/  R2UR UR10, R6 ;  /* 0x00000000060a72ca */ /* 0x000fe200000e0000 */
[----:B------:R-:W-:Y:S01]  /*301b0*/  VIADD R3, R3, 0x1c400 ;  /* 0x0001c40003037836 */ /* 0x000fe20000000000 */
[----:B------:R-:W-:Y:S01]  /*301c0*/  UIADD3.X UR5, URZ, UR43, URZ, UP0, !UPT ;  /* 0x0000002b3f057290 */ /* 0x000fe200087fe43f */
[----:B-1----:R-:W-:Y:S01]  /*301d0*/  VIADD R13, R10, 0x32490 ;  /* 0x000324900a0d7836 */ /* 0x002fe20000000000 */
[----:B------:R-:W-:Y:S01]  /*301e0*/  UMOV UR6, 0x0 ;  /* 0x0000000000067882 */ /* 0x000fe20000000000 */
[----:B------:R-:W-:-:S10]  /*301f0*/  UMOV UR7, 0x12f00000 ;  /* 0x12f0000000077882 */ /* 0x000fd40000000000 */
.L_x_4080:
        /* <DEDUP_REMOVED lines=10> */
[----:B------:R-:W0:Y:S01]  /*302a0*/  SYNCS.PHASECHK.TRANS64.TRYWAIT P1, [R10+URZ+0x324c0], R2 ;  /* 0x0324c0020a0075a7 */ /* 0x000e22000802017f */
[----:B------:R-:W-:Y:S04]  /*302b0*/  BSSY B2, `(.L_x_4081) ;  /* 0x0000002000027945 */ /* 0x000fe80003800000 */
[----:B0-----:R-:W-:Y:S05]  /*302c0*/  @!P1 BRA `(.L_x_4082) ;  /* 0x0000007400889947 */ /* 0x001fea0003800000 */
.L_x_4252:
[----:B------:R-:W-:Y:S05]  /*302d0*/  BSYNC B2 ;  /* 0x0000000000027941 */ /* 0x000fea0003800000 */
.L_x_4081:
[----:B------:R-:W-:Y:S01]  /*302e0*/  BSSY B2, `(.L_x_4083) ;  /* 0x000000b000027945 */ /* 0x000fe20003800000 */
[----:B0-2---:R-:W-:Y:S02]  /*302f0*/  IMAD.MOV.U32 R2, RZ, RZ, 0x0 ;  /* 0x00000000ff027424 */ /* 0x005fe400078e00ff */
        /* <DEDUP_REMOVED lines=9> */
.L_x_4084:
[----:B------:R-:W-:Y:S05]  /*30390*/  BSYNC B2 ;  /* 0x0000000000027941 */ /* 0x000fea0003800000 */
.L_x_4083:
        /* <DEDUP_REMOVED lines=9> */
.L_x_4085:
        /* <DEDUP_REMOVED lines=15> */
.L_x_4086:
        /* <DEDUP_REMOVED lines=15> */
.L_x_4087:
        /* <DEDUP_REMOVED lines=15> */
.L_x_4088:
        /* <DEDUP_REMOVED lines=10> */
.L_x_4075:
[----:B------:R-:W-:Y:S05]  /*307a0*/  BSYNC B1 ;  /* 0x0000000000017941 */ /* 0x000fea0003800000 */
.L_x_4074:
        /* <DEDUP_REMOVED lines=8> */
.L_x_4053:
[----:B------:R-:W-:Y:S05]  /*30830*/  BSYNC B0 ;  /* 0x0000000000007941 */ /* 0x000fea0003800000 */
.L_x_4052:
[----:B------:R-:W2:Y:S01]  /*30840*/  LDC R0, c[0x0][0x448] ;  /* 0x00011200ff007b82 */ /* 0x000ea20000000800 */
[----:B------:R-:W-:Y:S01]  /*30850*/  VIADD R5, R36, 0x7f ;  /* 0x0000007f24057836 */ /* 0x000fe20000000000 */
[----:B------:R-:W-:Y:S06]  /*30860*/  @!P0 WARPSYNC.ALL ;  /* 0x0000000000008948 */ /* 0x000fec0003800000 */
[----:B------:R-:W3:Y:S08]  /*30870*/  LDC.64 R2, c[0x0][0xad8] ;  /* 0x0002b600ff027b82 */ /* 0x000ef00000000a00 */
[----:B------:R-:W-:Y:S01]  /*30880*/  @!P0 BAR.SYNC.DEFER_BLOCKING 0xc, 0x180 ;  /* 0x0306000000008b1d */ /* 0x000fe20000010000 */
[----:B--2---:R-:W-:-:S02]  /*30890*/  ISETP.NE.AND P1, PT, R0, 0x1, PT ;  /* 0x000000010000780c */ /* 0x004fc40003f25270 */
[----:B---3--:R-:W-:-:S11]  /*308a0*/  ISETP.GE.AND P2, PT, R3, 0x1, PT ;  /* 0x000000010300780c */ /* 0x008fd60003f46270 */
[----:B------:R-:W2:Y:S08]  /*308b0*/  @P1 LDC R0, c[0x0][0x44c] ;  /* 0x00011300ff001b82 */ /* 0x000eb00000000800 */
[----:B------:R-:W3:Y:S01]  /*308c0*/  @P1 LDC R11, c[0x0][0x450] ;  /* 0x00011400ff0b1b82 */ /* 0x000ee20000000800 */
[----:B--2---:R-:W-:-:S05]  /*308d0*/  @P1 IMAD.HI.U32 R0, R5, R0, RZ ;  /* 0x0000000005001227 */ /* 0x004fca00078e00ff */
[----:B---3--:R-:W-:-:S05]  /*308e0*/  @P1 SHF.R.U32.HI R5, RZ, R11, R0 ;  /* 0x0000000bff051219 */ /* 0x008fca0000011600 */
[----:B------:R-:W-:-:S04]  /*308f0*/  IMAD.IADD R11, R8, 0x1, R5 ;  /* 0x00000001080b7824 */ /* 0x000fc800078e0205 */
[----:B------:R-:W-:Y:S01]  /*30900*/  IMAD.IADD R2, R11, 0x1, R2 ;  /* 0x000000010b027824 */ /* 0x000fe200078e0202 */
[----:B------:R-:W-:Y:S06]  /*30910*/  @!P2 BRA `(.L_x_4090) ;  /* 0x000000000048a947 */ /* 0x000fec0003800000 */
[C---:B------:R-:W-:Y:S01]  /*30920*/  ISETP.GT.AND P0, PT, R11.reuse, RZ, PT ;  /* 0x000000ff0b00720c */ /* 0x040fe20003f04270 */
[----:B------:R-:W-:Y:S01]  /*30930*/  BSSY B0, `(.L_x_4091) ;  /* 0x000000e000007945 */ /* 0x000fe20003800000 */
[----:B------:R-:W-:-:S11]  /*30940*/  IADD3 R0, R11, -0x1, RZ ;  /* 0xffffffff0b007810 */ /* 0x000fd60007ffe0ff */
[----:B------:R-:W-:Y:S05]  /*30950*/  @P0 BRA `(.L_x_4092) ;  /* 0x00000000001c0947 */ /* 0x000fea0003800000 */
[----:B------:R-:W-:Y:S01]  /*30960*/  ISETP.NE.AND P0, PT, R3, 0x1, PT ;  /* 0x000000010300780c */ /* 0x000fe20003f05270 */
[----:B------:R-:W-:-:S12]  /*30970*/  IMAD.MOV R11, RZ, RZ, -R11 ;  /* 0x000000ffff0b7224 */ /* 0x000fd800078e0a0b */
[----:B------:R-:W2:Y:S02]  /*30980*/  @P0 LDC.64 R4, c[0x0][0xae0] ;  /* 0x0002b800ff040b82 */ /* 0x000ea40000000a00 */
[----:B--2---:R-:W-:-:S05]  /*30990*/  @P0 IMAD.HI.U32 R4, R11, R4, RZ ;  /* 0x000000040b040227 */ /* 0x004fca00078e00ff */
[----:B------:R-:W-:-:S04]  /*309a0*/  @P0 SHF.R.U32.HI R11, RZ, R5, R4 ;  /* 0x00000005ff0b0219 */ /* 0x000fc80000011604 */
[----:B------:R-:W-:Y:S01]  /*309b0*/  LOP3.LUT R0, RZ, R11, RZ, 0x33, !PT ;  /* 0x0000000bff007212 */ /* 0x000fe200078e33ff */
[----:B------:R-:W-:Y:S06]  /*309c0*/  BRA `(.L_x_4093) ;  /* 0x0000000000107947 */ /* 0x000fec0003800000 */
.L_x_4092:
[----:B------:R-:W-:-:S13]  /*309d0*/  ISETP.NE.AND P0, PT, R3, 0x1, PT ;  /* 0x000000010300780c */ /* 0x000fda0003f05270 */
[----:B------:R-:W2:Y:S02]  /*309e0*/  @P0 LDC.64 R4, c[0x0][0xae0] ;  /* 0x0002b800ff040b82 */ /* 0x000ea40000000a00 */
[----:B--2---:R-:W-:-:S05]  /*309f0*/  @P0 IMAD.HI.U32 R4, R0, R4, RZ ;  /* 0x0000000400040227 */ /* 0x004fca00078e00ff */
[----:B------:R-:W-:-:S07]  /*30a00*/  @P0 SHF.R.U32.HI R0, RZ, R5, R4 ;  /* 0x00000005ff000219 */ /* 0x000fce0000011604 */
.L_x_4093:
[----:B------:R-:W-:Y:S05]  /*30a10*/  BSYNC B0 ;  /* 0x0000000000007941 */ /* 0x000fea0003800000 */
.L_x_4091:
[----:B------:R-:W-:-:S05]  /*30a20*/  IMAD R5, R0, R3, R3 ;  /* 0x0000000300057224 */ /* 0x000fca00078e0203 */
[----:B------:R-:W-:-:S07]  /*30a30*/  VIMNMX R2, R2, R5, PT ;  /* 0x0000000502027248 */ /* 0x000fce0003fe0100 */
.L_x_4090:
[----:B------:R-:W2:Y:S01]  /*30a40*/  @P1 LDC R5, c[0x0][0x44c] ;  /* 0x00011300ff051b82 */ /* 0x000ea20000000800 */
[----:B------:R-:W-:Y:S01]  /*30a50*/  VIADD R2, R2, 0x5f ;  /* 0x0000005f02027836 */ /* 0x000fe20000000000 */
[----:B------:R-:W-:Y:S01]  /*30a60*/  ULDC UR4, c[0x0][0xad4] ;  /* 0x0002b50000047ab9 */ /* 0x000fe20000000800 */
[----:B------:R-:W-:Y:S02]  /*30a70*/  IMAD.MOV.U32 R0, RZ, RZ, R36 ;  /* 0x000000ffff007224 */ /* 0x000fe400078e0024 */
[----:B------:R-:W-:-:S03]  /*30a80*/  IMAD.HI R2, R2, 0x2aaaaaab, RZ ;  /* 0x2aaaaaab02027827 */ /* 0x000fc600078e02ff */
[----:B------:R-:W3:Y:S01]  /*30a90*/  @P1 LDC R4, c[0x0][0x450] ;  /* 0x00011400ff041b82 */ /* 0x000ee20000000800 */
[----:B--2---:R-:W-:-:S05]  /*30aa0*/  @P1 IMAD.HI.U32 R5, R36, R5, RZ ;  /* 0x0000000524051227 */ /* 0x004fca00078e00ff */
[----:B---3--:R-:W-:Y:S02]  /*30ab0*/  @P1 SHF.R.U32.HI R0, RZ, R4, R5 ;  /* 0x00000004ff001219 */ /* 0x008fe40000011605 */
        /* <DEDUP_REMOVED lines=12> */
[----:B------:R-:W3:Y:S02]  /*30b80*/  @P0 LDC.64 R4, c[0x0][0xae0] ;  /* 0x0002b800ff040b82 */ /* 0x000ee40000000a00 */
[----:B---3--:R-:W-:-:S05]  /*30b90*/  @P0 IMAD.HI.U32 R4, R7, R4, RZ ;  /* 0x0000000407040227 */ /* 0x008fca00078e00ff */
[----:B------:R-:W-:-:S04]  /*30ba0*/  @P0 SHF.R.U32.HI R7, RZ, R5, R4 ;  /* 0x00000005ff070219 */ /* 0x000fc80000011604 */
[----:B------:R-:W-:Y:S01]  /*30bb0*/  LOP3.LUT R7, RZ, R7, RZ, 0x33, !PT ;  /* 0x00000007ff077212 */ /* 0x000fe200078e33ff */
[----:B------:R-:W-:Y:S06]  /*30bc0*/  BRA `(.L_x_4097) ;  /* 0x0000000000107947 */ /* 0x000fec0003800000 */
.L_x_4096:
[----:B------:R-:W-:-:S13]  /*30bd0*/  ISETP.NE.AND P0, PT, R3, 0x1, PT ;  /* 0x000000010300780c */ /* 0x000fda0003f05270 */
[----:B------:R-:W3:Y:S02]  /*30be0*/  @P0 LDC.64 R4, c[0x0][0xae0] ;  /* 0x0002b800ff040b82 */ /* 0x000ee40000000a00 */
[----:B---3--:R-:W-:-:S05]  /*30bf0*/  @P0 IMAD.HI.U32 R4, R7, R4, RZ ;  /* 0x0000000407040227 */ /* 0x008fca00078e00ff */
[----:B------:R-:W-:-:S07]  /*30c00*/  @P0 SHF.R.U32.HI R7, RZ, R5, R4 ;  /* 0x00000005ff070219 */ /* 0x000fce0000011604 */
.L_x_4097:
[----:B------:R-:W-:Y:S05]  /*30c10*/  BSYNC B0 ;  /* 0x0000000000007941 */ /* 0x000fea0003800000 */
.L_x_4095:
[----:B------:R-:W-:-:S05]  /*30c20*/  IMAD R3, R7, R3, RZ ;  /* 0x0000000307037224 */ /* 0x000fca00078e02ff */
[----:B------:R-:W-:-:S07]  /*30c30*/  VIMNMX R0, R0, R3, !PT ;  /* 0x0000000300007248 */ /* 0x000fce0007fe0100 */
.L_x_4094:
[----:B------:R-:W-:Y:S01]  /*30c40*/  IMAD.HI R0, R0, 0x2aaaaaab, RZ ;  /* 0x2aaaaaab00007827 */ /* 0x000fe200078e02ff */
[----:B------:R-:W-:Y:S04]  /*30c50*/  BSSY B7, `(.L_x_4098) ;  /* 0x000041c000077945 */ /* 0x000fe80003800000 */
[----:B------:R-:W-:-:S04]  /*30c60*/  SHF.R.U32.HI R3, RZ, 0x1f, R0 ;  /* 0x0000001fff037819 */ /* 0x000fc80000011600 */
[----:B------:R-:W-:-:S04]  /*30c70*/  LEA.HI.SX32 R3, R0, R3, 0x1c ;  /* 0x0000000300037211 */ /* 0x000fc800078fe2ff */
[----:B------:R-:W-:-:S04]  /*30c80*/  VIMNMX R34, RZ, R3, !PT ;  /* 0x00000003ff227248 */ /* 0x000fc80007fe0100 */
[----:B------:R-:W-:-:S13]  /*30c90*/  ISETP.GT.AND P0, PT, R31, R34, PT ;  /* 0x000000221f00720c */ /* 0x000fda0003f04270 */
[----:B------:R-:W-:Y:S05]  /*30ca0*/  @P0 BRA `(.L_x_4099) ;  /* 0x0000000000440947 */ /* 0x000fea0003800000 */
[----:B------:R-:W3:Y:S02]  /*30cb0*/  S2R R2, SR_TID.X ;  /* 0x0000000000027919 */ /* 0x000ee40000002100 */
        /* <DEDUP_REMOVED lines=14> */
[----:B----4-:R-:W-:Y:S01]  /*30da0*/  IADD3 R16, R0, UR39, R7 ;  /* 0x0000002700107c10 */ /* 0x010fe2000fffe007 */
[----:B------:R-:W-:Y:S06]  /*30db0*/  BRA `(.L_x_4100) ;  /* 0x0000004000147947 */ /* 0x000fec0003800000 */
.L_x_4099:
        /* <DEDUP_REMOVED lines=9> */
[----:B------:R-:W3:Y:S01]  /*30e50*/  LDC.64 R2, c[0x4][R2] ;  /* 0x0100000002027b82 */ /* 0x000ee20000000a00 */
[----:B------:R-:W-:Y:S02]  /*30e60*/  IMAD.U32 R5, RZ, RZ, UR7 ;  /* 0x00000007ff057e24 */ /* 0x000fe4000f8e00ff */
[----:B0-----:R-:W-:Y:S02]  /*30e70*/  IMAD.U32 R6, RZ, RZ, UR8 ;  /* 0x00000008ff067e24 */ /* 0x001fe4000f8e00ff */
[----:B------:R-:W-:-:S02]  /*30e80*/  IMAD.U32 R7, RZ, RZ, UR9 ;  /* 0x00000009ff077e24 */ /* 0x000fc4000f8e00ff */
[----:B------:R-:W-:Y:S02]  /*30e90*/  IMAD.U32 R10, RZ, RZ, UR4 ;  /* 0x00000004ff0a7e24 */ /* 0x000fe4000f8e00ff */
[----:B------:R-:W-:Y:S02]  /*30ea0*/  IMAD.U32 R11, RZ, RZ, UR5 ;  /* 0x00000005ff0b7e24 */ /* 0x000fe4000f8e00ff */
[----:B------:R-:W-:Y:S02]  /*30eb0*/  IMAD.MOV.U32 R8, RZ, RZ, 0x70 ;  /* 0x00000070ff087424 */ /* 0x000fe400078e00ff */
[----:B------:R-:W-:Y:S02]  /*30ec0*/  IMAD.MOV.U32 R12, RZ, RZ, 0x1 ;  /* 0x00000001ff0c7424 */ /* 0x000fe400078e00ff */
[----:B-1----:R-:W-:-:S07]  /*30ed0*/  IMAD.MOV.U32 R13, RZ, RZ, RZ ;  /* 0x000000ffff0d7224 */ /* 0x002fce00078e00ff */
[----:B------:R-:W-:-:S07]  /*30ee0*/  LEPC R20, `(.L_x_4102) ;  /* 0x000000001014794e */ /* 0x000fce0000000000 */
[----:B--23--:R-:W-:Y:S05]  /*30ef0*/  CALL.ABS.NOINC R2 ;  /* 0x0000000002007343 */ /* 0x00cfea0003c00000 */
.L_x_4102:
[----:B------:R-:W-:Y:S05]  /*30f00*/  BSYNC B6 ;  /* 0x0000000000067941 */ /* 0x000fea0003800000 */
.L_x_4101:
        /* <DEDUP_REMOVED lines=8> */
[----:B------:R3:W4:Y:S01]  /*30f90*/  LDC.64 R2, c[0x4][R29] ;  /* 0x010000001d027b82 */ /* 0x0007220000000a00 */
[----:B------:R-:W-:Y:S02]  /*30fa0*/  IMAD.U32 R4, RZ, RZ, UR6 ;  /* 0x00000006ff047e24 */ /* 0x000fe4000f8e00ff */
[----:B------:R-:W-:Y:S02]  /*30fb0*/  IMAD.U32 R5, RZ, RZ, UR7 ;  /* 0x00000007ff057e24 */ /* 0x000fe4000f8e00ff */
[----:B0-----:R-:W-:Y:S02]  /*30fc0*/  IMAD.U32 R6, RZ, RZ, UR8 ;  /* 0x00000008ff067e24 */ /* 0x001fe4000f8e00ff */
[----:B------:R-:W-:-:S02]  /*30fd0*/  IMAD.U32 R7, RZ, RZ, UR9 ;  /* 0x00000009ff077e24 */ /* 0x000fc4000f8e00ff */
[----:B------:R-:W-:Y:S02]  /*30fe0*/  IMAD.U32 R10, RZ, RZ, UR4 ;  /* 0x00000004ff0a7e24 */ /* 0x000fe4000f8e00ff */
[----:B------:R-:W-:Y:S02]  /*30ff0*/  IMAD.U32 R11, RZ, RZ, UR5 ;  /* 0x00000005ff0b7e24 */ /* 0x000fe4000f8e00ff */
[----:B------:R-:W-:Y:S02]  /*31000*/  IMAD.MOV.U32 R8, RZ, RZ, 0x70 ;  /* 0x00000070ff087424 */ /* 0x000fe400078e00ff */
[----:B------:R-:W-:Y:S02]  /*31010*/  IMAD.MOV.U32 R12, RZ, RZ, 0x1 ;  /* 0x00000001ff0c7424 */ /* 0x000fe400078e00ff */
[----:B-1-3--:R-:W-:-:S07]  /*31020*/  IMAD.MOV.U32 R13, RZ, RZ, RZ ;  /* 0x000000ffff0d7224 */ /* 0x00afce00078e00ff */
[----:B------:R-:W-:-:S07]  /*31030*/  LEPC R20, `(.L_x_4105) ;  /* 0x000000001014794e */ /* 0x000fce0000000000 */
[----:B--2-4-:R-:W-:Y:S05]  /*31040*/  CALL.ABS.NOINC R2 ;  /* 0x0000000002007343 */ /* 0x014fea0003c00000 */
.L_x_4105:
        /* <DEDUP_REMOVED lines=15> */
.L_x_4104:
[----:B------:R-:W-:Y:S05]  /*31140*/  BSYNC B6 ;  /* 0x0000000000067941 */ /* 0x000fea0003800000 */
.L_x_4103:
[----:B------:R-:W-:Y:S01]  /*31150*/  ULDC.64 UR4, c[0x0][0xaf0] ;  /* 0x0002bc0000047ab9 */ /* 0x000fe20000000a00 */
[----:B------:R-:W-:Y:S01]  /*31160*/  IMAD.MOV.U32 R30, RZ, RZ, R19 ;  /* 0x000000ffff1e7224 */ /* 0x000fe200078e0013 */
[----:B------:R-:W-:Y:S01]  /*31170*/  ISETP.NE.U32.AND P0, PT, RZ, UR4, PT ;  /* 0x00000004ff007c0c */ /* 0x000fe2000bf05070 */
[----:B------:R-:W3:Y:S01]  /*31180*/  S2R R20, SR_TID.X ;  /* 0x0000000000147919 */ /* 0x000ee20000002100 */
[----:B------:R-:W4:Y:S01]  /*31190*/  LDC R10, c[0x0][0x430] ;  /* 0x00010c00ff0a7b82 */ /* 0x000f220000000800 */
[----:B------:R-:W-:Y:S01]  /*311a0*/  VIADD R0, R31, 0xffffffff ;  /* 0xffffffff1f007836 */ /* 0x000fe20000000000 */
[----:B------:R-:W-:Y:S01]  /*311b0*/  ISETP.NE.AND.EX P0, PT, RZ, UR5, PT, P0 ;  /* 0x00000005ff007c0c */ /* 0x000fe2000bf05300 */
[----:B------:R-:W-:Y:S01]  /*311c0*/  IMAD.MOV.U32 R11, RZ, RZ, RZ ;  /* 0x000000ffff0b7224 */ /* 0x000fe200078e00ff */
[----:B------:R-:W-:Y:S01]  /*311d0*/  LOP3.LUT R22, R22, 0xffffffdf, RZ, 0xc0, !PT ;  /* 0xffffffdf16167812 */ /* 0x000fe200078ec0ff */
[----:B------:R-:W-:-:S10]  /*311e0*/  ULDC UR4, c[0x0][0x320] ;  /* 0x0000c80000047ab9 */ /* 0x000fd40000000800 */
[----:B------:R-:W5:Y:S01]  /*311f0*/  @P0 LDC.64 R2, c[0x0][0xaf0] ;  /* 0x0002bc00ff020b82 */ /* 0x000f620000000a00 */
[----:B---3--:R-:W-:Y:S01]  /*31200*/  LOP3.LUT R21, R20, 0x7f, RZ, 0xc0, !PT ;  /* 0x0000007f14157812 */ /* 0x008fe200078ec0ff */
[----:B-----5:R-:W-:-:S05]  /*31210*/  @P0 IMAD.WIDE R2, R19, 0x4, R2 ;  /* 0x0000000413020825 */ /* 0x020fca00078e0202 */
[----:B------:R3:W5:Y:S01]  /*31220*/  @P0 LDG.E R30, desc[UR44][R2.64] ;  /* 0x0000002c021e0981 */ /* 0x000762000c1e1900 */
[----:B----4-:R-:W-:Y:S01]  /*31230*/  ISETP.NE.AND P1, PT, R10, 0x1, PT ;  /* 0x000000010a00780c */ /* 0x010fe20003f25270 */
[----:B------:R-:W-:Y:S01]  /*31240*/  IMAD.SHL.U32 R20, R20, 0x10, RZ ;  /* 0x0000001014147824 */ /* 0x000fe200078e00ff */
[----:B------:R-:W-:-:S04]  /*31250*/  SHF.R.U32.HI R21, RZ, 0x3, R21 ;  /* 0x00000003ff157819 */ /* 0x000fc80000011615 */
[----:B------:R-:W-:-:S05]  /*31260*/  LOP3.LUT R20, R21, 0x70, R20, 0xf8, !PT ;  /* 0x0000007015147812 */ /* 0x000fca00078ef814 */
[----:B------:R-:W-:Y:S02]  /*31270*/  IMAD R8, R0, 0x60, R20 ;  /* 0x0000006000087824 */ /* 0x000fe400078e0214 */
[----:B------:R-:W4:Y:S03]  /*31280*/  @P1 LDC R5, c[0x0][0x434] ;  /* 0x00010d00ff051b82 */ /* 0x000f260000000800 */
[C---:B------:R-:W-:Y:S01]  /*31290*/  ISETP.GE.AND P0, PT, R8.reuse, R17, PT ;  /* 0x000000110800720c */ /* 0x040fe20003f06270 */
[----:B------:R-:W-:-:S03]  /*312a0*/  IMAD.IADD R8, R8, 0x1, R33 ;  /* 0x0000000108087824 */ /* 0x000fc600078e0221 */
[----:B------:R-:W-:Y:S01]  /*312b0*/  ISETP.GT.U32.OR P0, PT, R20, 0x5f, P0 ;  /* 0x0000005f1400780c */ /* 0x000fe20000704470 */
[----:B------:R-:W0:Y:S01]  /*312c0*/  @P1 LDC R7, c[0x0][0x438] ;  /* 0x00010e00ff071b82 */ /* 0x000e220000000800 */
[----:B------:R-:W-:-:S11]  /*312d0*/  IMAD.MOV.U32 R9, RZ, RZ, R8 ;  /* 0x000000ffff097224 */ /* 0x000fd600078e0008 */
[----:B---3--:R-:W3:Y:S01]  /*312e0*/  @!P0 LDC.64 R2, c[0x0][0x428] ;  /* 0x00010a00ff028b82 */ /* 0x008ee20000000a00 */
[----:B----4-:R-:W-:-:S05]  /*312f0*/  @P1 IMAD.HI.U32 R4, R8, R5, RZ ;  /* 0x0000000508041227 */ /* 0x010fca00078e00ff */
[----:B0-----:R-:W-:Y:S02]  /*31300*/  @P1 SHF.R.U32.HI R9, RZ, R7, R4 ;  /* 0x00000007ff091219 */ /* 0x001fe40000011604 */
[----:B------:R-:W0:Y:S02]  /*31310*/  @!P0 LDC.64 R4, c[0x0][0x418] ;  /* 0x00010600ff048b82 */ /* 0x000e240000000a00 */
[--C-:B------:R-:W-:Y:S01]  /*31320*/  @!P0 SHF.R.S32.HI R7, RZ, 0x1f, R9.reuse ;  /* 0x0000001fff078819 */ /* 0x100fe20000011409 */
[----:B------:R-:W-:Y:S01]  /*31330*/  @!P0 IMAD.MOV.U32 R6, RZ, RZ, R9 ;  /* 0x000000ffff068224 */ /* 0x000fe200078e0009 */
[----:B-----5:R-:W-:-:S03]  /*31340*/  SHF.R.S32.HI R35, RZ, 0x1f, R30 ;  /* 0x0000001fff237819 */ /* 0x020fc6000001141e */
[----:B---3--:R-:W-:-:S04]  /*31350*/  @!P0 IMAD.WIDE.U32 R6, R30, R2, R6 ;  /* 0x000000021e068225 */ /* 0x008fc800078e0006 */
[----:B------:R-:W-:Y:S01]  /*31360*/  @!P0 IMAD R2, R35, R2, RZ ;  /* 0x0000000223028224 */ /* 0x000fe200078e02ff */
[----:B0-----:R-:W-:-:S03]  /*31370*/  @!P0 LEA R4, P1, R6, R4, 0x2 ;  /* 0x0000000406048211 */ /* 0x001fc600078210ff */
[----:B------:R-:W-:-:S04]  /*31380*/  @!P0 IMAD R3, R30, R3, R2 ;  /* 0x000000031e038224 */ /* 0x000fc800078e0202 */
[----:B------:R-:W-:-:S05]  /*31390*/  @!P0 IMAD.IADD R3, R7, 0x1, R3 ;  /* 0x0000000107038824 */ /* 0x000fca00078e0203 */
[----:B------:R-:W-:-:S05]  /*313a0*/  @!P0 LEA.HI.X R5, R6, R5, R3, 0x2, P1 ;  /* 0x0000000506058211 */ /* 0x000fca00008f1403 */
[----:B------:R-:W3:Y:S01]  /*313b0*/  @!P0 LDG.E R11, desc[UR44][R4.64] ;  /* 0x0000002c040b8981 */ /* 0x000ee2000c1e1900 */
[----:B------:R-:W-:Y:S01]  /*313c0*/  ISETP.GT.U32.AND P0, PT, R20, 0x5f, PT ;  /* 0x0000005f1400780c */ /* 0x000fe20003f04070 */
[----:B------:R-:W-:Y:S01]  /*313d0*/  IMAD.U32 R2, RZ, RZ, UR40 ;  /* 0x00000028ff027e24 */ /* 0x000fe2000f8e00ff */
[----:B------:R-:W-:Y:S01]  /*313e0*/  UMOV UR5, 0xffffffff ;  /* 0xffffffff00057882 */ /* 0x000fe20000000000 */
[----:B------:R-:W0:Y:S01]  /*313f0*/  S2R R20, SR_TID.X ;  /* 0x0000000000147919 */ /* 0x000e220000002100 */
[----:B------:R-:W-:Y:S02]  /*31400*/  IMAD.MOV R3, RZ, RZ, -R9 ;  /* 0x000000ffff037224 */ /* 0x000fe400078e0a09 */
[----:B------:R-:W-:Y:S02]  /*31410*/  ISETP.NE.AND P2, PT, R2, 0x3, PT ;  /* 0x000000030200780c */ /* 0x000fe40003f45270 */
[----:B------:R-:W-:-:S05]  /*31420*/  IMAD R3, R10, R3, R8 ;  /* 0x000000030a037224 */ /* 0x000fca00078e0208 */
[----:B------:R-:W-:Y:S01]  /*31430*/  @P0 LOP3.LUT R22, R22, 0x20, RZ, 0xfc, !PT ;  /* 0x0000002016160812 */ /* 0x000fe200078efcff */
[----:B------:R-:W-:Y:S03]  /*31440*/  STL [R1+0x44c], R3 ;  /* 0x00044c0301007387 */ /* 0x000fe60000100800 */
[----:B------:R-:W-:-:S04]  /*31450*/  LOP3.LUT R22, R22, 0xfffff7ff, RZ, 0xc0, !PT ;  /* 0xfffff7ff16167812 */ /* 0x000fc800078ec0ff */
[----:B------:R-:W-:-:S04]  /*31460*/  @P2 LOP3.LUT R22, R22, 0x800, RZ, 0xfc, !PT ;  /* 0x0000080016162812 */ /* 0x000fc800078efcff */
[----:B------:R-:W-:Y:S01]  /*31470*/  LOP3.LUT R22, R22, 0xffffffef, RZ, 0xc0, !PT ;  /* 0xffffffef16167812 */ /* 0x000fe200078ec0ff */
[----:B0-----:R-:W-:-:S05]  /*31480*/  IMAD.SHL.U32 R20, R20, 0x8, RZ ;  /* 0x0000000814147824 */ /* 0x001fca00078e00ff */
[----:B------:R-:W-:-:S04]  /*31490*/  LOP3.LUT R20, R20, 0x38, RZ, 0xc0, !PT ;  /* 0x0000003814147812 */ /* 0x000fc800078ec0ff */
[C---:B-1----:R-:W-:Y:S02]  /*314a0*/  LOP3.LUT R13, R20.reuse, 0x40, RZ, 0xfc, !PT ;  /* 0x00000040140d7812 */ /* 0x042fe400078efcff */
[----:B------:R-:W-:Y:S02]  /*314b0*/  LOP3.LUT R12, R20, 0x80, RZ, 0xfc, !PT ;  /* 0x00000080140c7812 */ /* 0x000fe400078efcff */
[----:B------:R-:W-:Y:S02]  /*314c0*/  ISETP.GE.AND P4, PT, R13, UR4, PT ;  /* 0x000000040d007c0c */ /* 0x000fe4000bf86270 */
[----:B------:R-:W-:Y:S02]  /*314d0*/  ISETP.GE.AND P3, PT, R12, UR4, PT ;  /* 0x000000040c007c0c */ /* 0x000fe4000bf66270 */
[----:B------:R-:W-:-:S09]  /*314e0*/  ISETP.GE.AND P0, PT, R20, UR4, PT ;  /* 0x0000000414007c0c */ /* 0x000fd2000bf06270 */
[----:B------:R-:W-:-:S04]  /*314f0*/  @P4 LOP3.LUT R22, R22, 0x10, RZ, 0xfc, !PT ;  /* 0x0000001016164812 */ /* 0x000fc800078efcff */
[----:B------:R-:W-:-:S04]  /*31500*/  LOP3.LUT R22, R22, 0xfffffffe, RZ, 0xc0, !PT ;  /* 0xfffffffe16167812 */ /* 0x000fc800078ec0ff */
[----:B------:R-:W-:-:S04]  /*31510*/  LOP3.LUT R22, R22, 0xfffffff7, RZ, 0xc0, !PT ;  /* 0xfffffff716167812 */ /* 0x000fc800078ec0ff */
[----:B------:R-:W-:-:S04]  /*31520*/  @P3 LOP3.LUT R22, R22, 0x8, RZ, 0xfc, !PT ;  /* 0x0000000816163812 */ /* 0x000fc800078efcff */
[----:B------:R-:W-:-:S04]  /*31530*/  @P0 LOP3.LUT R22, R22, 0x1, RZ, 0xfc, !PT ;  /* 0x0000000116160812 */ /* 0x000fc800078efcff */
[----:B------:R-:W-:Y:S01]  /*31540*/  LOP3.LUT R22, R22, 0xfffffffb, RZ, 0xc0, !PT ;  /* 0xfffffffb16167812 */ /* 0x000fe200078ec0ff */
[----:B---3--:R0:W-:Y:S02]  /*31550*/  STL [R1+0x448], R11 ;  /* 0x0004480b01007387 */ /* 0x0081e40000100800 */
[----:B0-----:R-:W-:-:S04]  /*31560*/  LOP3.LUT R11, R20, 0xc0, RZ, 0xfc, !PT ;  /* 0x000000c0140b7812 */ /* 0x001fc800078efcff */
[----:B------:R-:W-:-:S13]  /*31570*/  ISETP.GE.AND P1, PT, R11, UR4, PT ;  /* 0x000000040b007c0c */ /* 0x000fda000bf26270 */
[----:B------:R-:W-:Y:S01]  /*31580*/  @P1 LOP3.LUT R22, R22, 0x4, RZ, 0xfc, !PT ;  /* 0x0000000416161812 */ /* 0x000fe200078efcff */
[----:B------:R-:W-:Y:S06]  /*31590*/  BRA.DIV UR5, `(.L_x_4106) ;  /* 0x0000006205e87947 */ /* 0x000fec000b800000 */
.L_x_4255:
[----:B------:R-:W-:Y:S02]  /*315a0*/  SEL R2, RZ, 0x1, P0 ;  /* 0x00000001ff027807 */ /* 0x000fe40000000000 */
[----:B------:R-:W-:-:S03]  /*315b0*/  SHF.R.S32.HI R29, RZ, 0x1f, R18 ;  /* 0x0000001fff1d7819 */ /* 0x000fc60000011412 */
[----:B------:R0:W-:Y:S01]  /*315c0*/  STL [R1+0x490], R2 ;  /* 0x0004900201007387 */ /* 0x0001e20000100800 */
[----:B------:R-:W-:Y:S05]  /*315d0*/  @!P2 BRA `(.L_x_4107) ;  /* 0x000000000004a947 */ /* 0x000fea0003800000 */
[----:B------:R-:W-:Y:S01]  /*315e0*/  BPT.TRAP 0x1 ;  /* 0x000000040000795c */ /* 0x000fe20000300000 */
.L_x_4107:
[----:B--2---:R-:W-:Y:S01]  /*315f0*/  IMAD R31, R0, -0x60, R17 ;  /* 0xffffffa0001f7824 */ /* 0x004fe200078e0211 */
[----:B------:R-:W-:Y:S01]  /*31600*/  SHF.L.U32 R0, R27, 0x1f, RZ ;  /* 0x0000001f1b007819 */ /* 0x000fe200000006ff */
[----:B------:R-:W-:Y:S01]  /*31610*/  IMAD R17, R25, 0x8, R23 ;  /* 0x0000000819117824 */ /* 0x000fe200078e0217 */
[----:B------:R-:W-:Y:S03]  /*31620*/  BSSY B0, `(.L_x_4108) ;  /* 0x0000003000007945 */ /* 0x000fe60003800000 */
[----:B------:R-:W1:Y:S02]  /*31630*/  SYNCS.PHASECHK.TRANS64.TRYWAIT P0, [R17+URZ+0x32440], R0 ;  /* 0x03244000110075a7 */ /* 0x000e64000800017f */
[----:B-1----:R-:W-:Y:S05]  /*31640*/  @!P0 BRA `(.L_x_4109) ;  /* 0x0000006000f08947 */ /* 0x002fea0003800000 */
.L_x_4256:
[----:B------:R-:W-:Y:S05]  /*31650*/  BSYNC B0 ;  /* 0x0000000000007941 */ /* 0x000fea0003800000 */
.L_x_4108:
[----:B0-----:R-:W1:Y:S01]  /*31660*/  LDL R2, [R1+0x44c] ;  /* 0x00044c0001027983 */ /* 0x001e620000100800 */
[----:B------:R-:W-:-:S03]  /*31670*/  ULDC.64 UR4, c[0x0][0x300] ;  /* 0x0000c00000047ab9 */ /* 0x000fc60000000a00 */
[----:B------:R-:W2:Y:S01]  /*31680*/  LDL R4, [R1+0x448] ;  /* 0x0004480001047983 */ /* 0x000ea20000100800 */
[----:B------:R-:W-:Y:S02]  /*31690*/  LOP3.LUT R22, R22, 0xfffffffd, RZ, 0xc0, !PT ;  /* 0xfffffffd16167812 */ /* 0x000fe400078ec0ff */
[----:B-1----:R-:W-:Y:S02]  /*316a0*/  SHF.R.S32.HI R0, RZ, 0x1f, R2 ;  /* 0x0000001fff007819 */ /* 0x002fe40000011402 */
[----:B--2---:R-:W-:-:S03]  /*316b0*/  SHF.R.S32.HI R5, RZ, 0x1f, R4 ;  /* 0x0000001fff057819 */ /* 0x004fc60000011404 */
        /* <DEDUP_REMOVED lines=85> */
.L_x_4270:
        /* <DEDUP_REMOVED lines=10> */
.L_x_4111:
        /* <DEDUP_REMOVED lines=11> */
.L_x_4112:
[----:B0-----:R0:W5:Y:S01]  /*31d60*/  LDL R2, [R1+0x440] ;  /* 0x0004400001027983 */ /* 0x0011620000100800 */
[----:B------:R0:W-:Y:S02]  /*31d70*/  SYNCS.ARRIVE.TRANS64.A1T0 RZ, [R17+URZ+0x32430], RZ ;  /* 0x032430ff11ff79a7 */ /* 0x0001e4000810003f */
[----:B------:R-:W-:Y:S05]  /*31d80*/  WARPSYNC.ALL ;  /* 0x0000000000007948 */ /* 0x000fea0003800000 */
[----:B------:R-:W-:Y:S01]  /*31d90*/  ULDC.64 UR4, c[0x0][0xaf8] ;  /* 0x0002be0000047ab9 */ /* 0x000fe20000000a00 */
[----:B------:R-:W-:Y:S01]  /*31da0*/  VIADD R0, R23, 0x18400 ;  /* 0x0001840017007836 */ /* 0x000fe20000000000 */
[----:B------:R-:W-:Y:S01]  /*31db0*/  BAR.SYNC.DEFER_BLOCKING 0x8, 0x180 ;  /* 0x0206000000007b1d */ /* 0x000fe20000010000 */
[----:B------:R-:W-:-:S03]  /*31dc0*/  ISETP.NE.U32.AND P0, PT, RZ, UR4, PT ;  /* 0x00000004ff007c0c */ /* 0x000fc6000bf05070 */
[----:B------:R-:W-:Y:S02]  /*31dd0*/  LOP3.LUT P1, RZ, R0, 0x3ff, RZ, 0xc0, !PT ;  /* 0x000003ff00ff7812 */ /* 0x000fe4000782c0ff */
[----:B------:R-:W-:Y:S01]  /*31de0*/  ISETP.NE.AND.EX P0, PT, RZ, UR5, PT, P0 ;  /* 0x00000005ff007c0c */ /* 0x000fe2000bf05300 */
[----:B------:R-:W-:Y:S01]  /*31df0*/  BSSY B6, `(.L_x_4113) ;  /* 0x0000019000067945 */ /* 0x000fe20003800000 */
[----:B------:R-:W-:Y:S02]  /*31e00*/  SHF.R.S32.HI R0, RZ, 0x1f, R19 ;  /* 0x0000001fff007819 */ /* 0x000fe40000011413 */
[----:B------:R-:W-:Y:S02]  /*31e10*/  SEL R3, R19, RZ, !P0 ;  /* 0x000000ff13037207 */ /* 0x000fe40004000000 */
[----:B------:R-:W-:-:S03]  /*31e20*/  SEL R0, R0, RZ, !P0 ;  /* 0x000000ff00007207 */ /* 0x000fc60004000000 */
[----:B------:R-:W-:Y:S04]  /*31e30*/  STL [R1+0x454], R3 ;  /* 0x0004540301007387 */ /* 0x000fe80000100800 */
[----:B------:R1:W-:Y:S02]  /*31e40*/  STL [R1+0x478], R0 ;  /* 0x0004780001007387 */ /* 0x0003e40000100800 */
[----:B-1---5:R-:W-:-:S05]  /*31e50*/  SHF.R.S32.HI R0, RZ, 0x1f, R2 ;  /* 0x0000001fff007819 */ /* 0x022fca0000011402 */
[----:B------:R1:W-:Y:S01]  /*31e60*/  STL [R1+0x46c], R0 ;  /* 0x00046c0001007387 */ /* 0x0003e20000100800 */
[----:B------:R-:W-:Y:S05]  /*31e70*/  @!P1 BRA `(.L_x_4114) ;  /* 0x0000000000409947 */ /* 0x000fea0003800000 */
[----:B------:R-:W-:Y:S01]  /*31e80*/  MOV R2, 0x0 ;  /* 0x0000000000027802 */ /* 0x000fe20000000f00 */
[----:B------:R-:W-:Y:S01]  /*31e90*/  ULDC.64 UR4, c[0x4][0x98] ;  /* 0x0100260000047ab9 */ /* 0x000fe20000000a00 */
[----:B------:R-:W-:Y:S01]  /*31ea0*/  ULDC.64 UR6, c[0x4][0xa0] ;  /* 0x0100280000067ab9 */ /* 0x000fe20000000a00 */
[----:B------:R-:W-:Y:S01]  /*31eb0*/  ULDC.64 UR8, c[0x4][0x20] ;  /* 0x0100080000087ab9 */ /* 0x000fe20000000a00 */
[----:B------:R-:W-:Y:S02]  /*31ec0*/  IMAD.U32 R4, RZ, RZ, UR4 ;  /* 0x00000004ff047e24 */ /* 0x000fe4000f8e00ff */
[----:B------:R-:W2:Y:S01]  /*31ed0*/  LDC.64 R2, c[0x4][R2] ;  /* 0x0100000002027b82 */ /* 0x000ea20000000a00 */
        /* <DEDUP_REMOVED lines=10> */
.L_x_4114:
[----:B------:R-:W-:Y:S05]  /*31f80*/  BSYNC B6 ;  /* 0x0000000000067941 */ /* 0x000fea0003800000 */
.L_x_4113:
[----:B------:R-:W2:Y:S01]  /*31f90*/  LDL R21, [R1+0x440] ;  /* 0x0004400001157983 */ /* 0x000ea20000100800 */
[----:B------:R-:W3:Y:S01]  /*31fa0*/  LDC R6, c[0x0][0x448] ;  /* 0x00011200ff067b82 */ /* 0x000ee20000000800 */
[----:B------:R-:W-:Y:S02]  /*31fb0*/  ULDC.64 UR4, c[0x0][0x298] ;  /* 0x0000a60000047ab9 */ /* 0x000fe40000000a00 */
[----:B------:R-:W4:Y:S04]  /*31fc0*/  LDL R20, [R1+0x478] ;  /* 0x0004780001147983 */ /* 0x000f280000100800 */
[----:B-1----:R-:W4:Y:S04]  /*31fd0*/  LDL R0, [R1+0x46c] ;  /* 0x00046c0001007983 */ /* 0x002f280000100800 */
[----:B------:R1:W5:Y:S01]  /*31fe0*/  LDL R9, [R1+0x444] ;  /* 0x0004440001097983 */ /* 0x0003620000100800 */
[----:B------:R-:W0:Y:S01]  /*31ff0*/  S2R R2, SR_TID.X ;  /* 0x0000000000027919 */ /* 0x000e220000002100 */
[----:B---3--:R-:W-:-:S13]  /*32000*/  ISETP.NE.AND P0, PT, R6, 0x1, PT ;  /* 0x000000010600780c */ /* 0x008fda0003f05270 */
[----:B------:R-:W3:Y:S01]  /*32010*/  @P0 LDC R3, c[0x0][0x450] ;  /* 0x00011400ff030b82 */ /* 0x000ee20000000800 */
[----:B0-----:R-:W-:-:S04]  /*32020*/  LOP3.LUT R2, R2, 0x7f, RZ, 0xc0, !PT ;  /* 0x0000007f02027812 */ /* 0x001fc800078ec0ff */
[----:B------:R-:W-:Y:S01]  /*32030*/  SHF.R.U32.HI R2, RZ, 0x3, R2 ;  /* 0x00000003ff027819 */ /* 0x000fe20000011602 */
[----:B--2---:R-:W-:Y:S02]  /*32040*/  IMAD.MOV.U32 R5, RZ, RZ, R21 ;  /* 0x000000ffff057224 */ /* 0x004fe400078e0015 */
[----:B----4-:R-:W-:Y:S02]  /*32050*/  IMAD.MOV.U32 R21, RZ, RZ, R20 ;  /* 0x000000ffff157224 */ /* 0x010fe400078e0014 */
[----:B------:R-:W2:Y:S01]  /*32060*/  LDL R20, [R1+0x454] ;  /* 0x0004540001147983 */ /* 0x000ea20000100800 */
[----:B------:R-:W-:Y:S02]  /*32070*/  IMAD.MOV.U32 R4, RZ, RZ, R0 ;  /* 0x000000ffff047224 */ /* 0x000fe400078e0000 */
[----:B------:R-:W0:Y:S02]  /*32080*/  S2R R0, SR_TID.X ;  /* 0x0000000000007919 */ /* 0x000e240000002100 */
[----:B0-----:R-:W-:-:S05]  /*32090*/  IMAD.SHL.U32 R0, R0, 0x10, RZ ;  /* 0x0000001000007824 */ /* 0x001fca00078e00ff */
[----:B------:R-:W-:Y:S02]  /*320a0*/  LOP3.LUT R0, R2, 0x70, R0, 0xf8, !PT ;  /* 0x0000007002007812 */ /* 0x000fe400078ef800 */
[----:B------:R-:W0:Y:S03]  /*320b0*/  @P0 LDC R2, c[0x0][0x44c] ;  /* 0x00011300ff020b82 */ /* 0x000e260000000800 */
[----:B------:R-:W-:Y:S02]  /*320c0*/  IMAD.IADD R37, R0, 0x1, R36 ;  /* 0x0000000100257824 */ /* 0x000fe400078e0224 */
[----:B------:R-:W-:Y:S02]  /*320d0*/  IMAD R4, R4, UR4, RZ ;  /* 0x0000000404047c24 */ /* 0x000fe4000f8e02ff */
[----:B------:R-:W-:Y:S02]  /*320e0*/  IMAD.MOV.U32 R0, RZ, RZ, R37 ;  /* 0x000000ffff007224 */ /* 0x000fe400078e0025 */
[----:B------:R-:W-:-:S02]  /*320f0*/  IMAD R4, R5, UR5, R4 ;  /* 0x0000000505047c24 */ /* 0x000fc4000f8e0204 */
[----:B0-----:R-:W-:-:S05]  /*32100*/  @P0 IMAD.HI.U32 R2, R37, R2, RZ ;  /* 0x0000000225020227 */ /* 0x001fca00078e00ff */
[----:B---3--:R-:W-:Y:S01]  /*32110*/  @P0 SHF.R.U32.HI R0, RZ, R3, R2 ;  /* 0x00000003ff000219 */ /* 0x008fe20000011602 */
        /* <DEDUP_REMOVED lines=9> */
[----:B------:R-:W0:Y:S02]  /*321b0*/  S2R R5, SR_TID.X ;  /* 0x0000000000057919 */ /* 0x000e240000002100 */
[----:B0-----:R-:W-:-:S05]  /*321c0*/  IMAD.SHL.U32 R7, R5, 0x8, RZ ;  /* 0x0000000805077824 */ /* 0x001fca00078e00ff */
[----:B------:R-:W-:Y:S01]  /*321d0*/  LOP3.LUT R7, R7, 0x38, RZ, 0xc0, !PT ;  /* 0x0000003807077812 */ /* 0x000fe200078ec0ff */
[C---:B--2---:R-:W-:Y:S02]  /*321e0*/  IMAD R4, R20.reuse, UR5, R4 ;  /* 0x0000000514047c24 */ /* 0x044fe4000f8e0204 */
[----:B------:R-:W-:Y:S01]  /*321f0*/  IMAD.WIDE.U32 R2, R20, UR4, R2 ;  /* 0x0000000414027c25 */ /* 0x000fe2000f8e0002 */
[----:B------:R-:W-:-:S03]  /*32200*/  ULDC.64 UR4, c[0x0][0x2d0] ;  /* 0x0000b40000047ab9 */ /* 0x000fc60000000a00 */
[----:B------:R-:W-:Y:S01]  /*32210*/  IMAD.IADD R3, R3, 0x1, R4 ;  /* 0x0000000103037824 */ /* 0x000fe200078e0204 */
[----:B------:R-:W-:-:S05]  /*32220*/  SHF.R.S32.HI R4, RZ, 0x1f, R0 ;  /* 0x0000001fff047819 */ /* 0x000fca0000011400 */
[----:B------:R-:W-:Y:S02]  /*32230*/  IMAD R4, R4, UR4, RZ ;  /* 0x0000000404047c24 */ /* 0x000fe4000f8e02ff */
[----:B------:R-:W-:-:S04]  /*32240*/  IMAD.WIDE.U32 R2, R0, UR4, R2 ;  /* 0x0000000400027c25 */ /* 0x000fc8000f8e0002 */
[C---:B------:R-:W-:Y:S01]  /*32250*/  IMAD R4, R0.reuse, UR5, R4 ;  /* 0x0000000500047c24 */ /* 0x040fe2000f8e0204 */
[----:B------:R-:W-:Y:S01]  /*32260*/  IADD3 R0, -R0, RZ, RZ ;  /* 0x000000ff00007210 */ /* 0x000fe20007ffe1ff */
[----:B------:R-:W-:-:S04]  /*32270*/  ULDC.64 UR4, c[0x0][0x2c8] ;  /* 0x0000b20000047ab9 */ /* 0x000fc80000000a00 */
        /* <DEDUP_REMOVED lines=15> */
[----:B-1----:R-:W-:Y:S10]  /*32370*/  BRA.DIV UR5, `(.L_x_4115) ;  /* 0x0000005e05b87947 */ /* 0x002ff4000b800000 */
[----:B------:R-:W0:Y:S01]  /*32380*/  SHFL.IDX PT, R5, R0, RZ, 0x181f ;  /* 0x00181fff00057589 */ /* 0x000e2200000e0000 */
[----:B-----5:R-:W-:Y:S02]  /*32390*/  IMAD R2, R9, R6, RZ ;  /* 0x0000000609027224 */ /* 0x020fe400078e02ff */
[----:B------:R-:W-:Y:S01]  /*323a0*/  IMAD.IADD R36, R8, 0x1, R36 ;  /* 0x0000000108247824 */ /* 0x000fe200078e0224 */
[----:B------:R-:W1:Y:S03]  /*323b0*/  SHFL.IDX PT, R4, R3, RZ, 0x181f ;  /* 0x00181fff03047589 */ /* 0x000e6600000e0000 */
[C---:B------:R-:W-:Y:S01]  /*323c0*/  VIADD R6, R36.reuse, 0x10 ;  /* 0x0000001024067836 */ /* 0x040fe20000000000 */
[C---:B------:R-:W-:Y:S01]  /*323d0*/  ISETP.GE.AND P0, PT, R36.reuse, R2, PT ;  /* 0x000000022400720c */ /* 0x040fe20003f06270 */
[----:B------:R-:W-:-:S03]  /*323e0*/  VIADD R8, R36, 0x30 ;  /* 0x0000003024087836 */ /* 0x000fc60000000000 */
[----:B------:R2:W-:Y:S04]  /*323f0*/  STL [R1+0x45c], R6 ;  /* 0x00045c0601007387 */ /* 0x0005e80000100800 */
[----:B------:R-:W-:Y:S05]  /*32400*/  STL [R1+0x464], R8 ;  /* 0x0004640801007387 */ /* 0x000fea0000100800 */
        /* <DEDUP_REMOVED lines=71> */
.L_x_4287:
[----:B0-----:R-:W-:-:S05]  /*32880*/  VIADD R4, R36, 0x70 ;  /* 0x0000007024047836 */ /* 0x001fca0000000000 */
[----:B------:R-:W-:Y:S01]  /*32890*/  ISETP.GE.AND P0, PT, R4, R2, PT ;  /* 0x000000020400720c */ /* 0x000fe20003f06270 */
[----:B------:R0:W-:-:S12]  /*328a0*/  STL [R1+0x47c], R4 ;  /* 0x00047c0401007387 */ /* 0x0001d80000100800 */
[----:B------:R-:W-:-:S05]  /*328b0*/  @!P0 LEA R2, P2, R7, R0, 0x1 ;  /* 0x0000000007028211 */ /* 0x000fca00078408ff */
[----:B------:R-:W-:-:S05]  /*328c0*/  @!P0 IMAD.X R3, RZ, RZ, R3, P2 ;  /* 0x000000ffff038224 */ /* 0x000fca00010e0603 */
[----:B------:R-:W-:Y:S01]  /*328d0*/  @!PT LDS RZ, [RZ] ;  /* 0x00000000fffff984 */ /* 0x000fe20000000800 */
[----:B------:R-:W-:Y:S01]  /*328e0*/  @!PT LDS RZ, [RZ] ;  /* 0x00000000fffff984 */ /* 0x000fe20000000800 */
[----:B------:R-:W-:Y:S01]  /*328f0*/  @!PT LDS RZ, [RZ] ;  /* 0x00000000fffff984 */ /* 0x000fe20000000800 */
[----:B------:R0:W-:Y:S01]  /*32900*/  @!P0 LDGSTS.E.BYPASS.LTC128B.128 [R26+0x1bc00], desc[UR44][R2.64], !P1 ;  /* 0x1bc00000021a8fae */ /* 0x0001e2000c901d6c */
[----:B------:R-:W-:Y:S01]  /*32910*/  PLOP3.LUT P0, PT, PT, PT, PT, 0x80, 0x0 ;  /* 0x000000000000781c */ /* 0x000fe20003f0f070 */
[----:B------:R-:W-:-:S12]  /*32920*/  NOP ;  /* 0x0000000000007918 */ /* 0x000fd80000000000 */
.L_x_4116:
        /* <DEDUP_REMOVED lines=28> */
.L_x_4118:
[----:B------:R-:W-:Y:S05]  /*32af0*/  BSYNC B6 ;  /* 0x0000000000067941 */ /* 0x000fea0003800000 */
.L_x_4117:
[----:B------:R-:W2:Y:S01]  /*32b00*/  LDL.LU R0, [R1+0x46c] ;  /* 0x00046c0001007983 */ /* 0x000ea20000300800 */
[----:B------:R-:W1:Y:S01]  /*32b10*/  LDC R6, c[0x0][0x448] ;  /* 0x00011200ff067b82 */ /* 0x000e620000000800 */
[----:B------:R-:W-:Y:S02]  /*32b20*/  ULDC.64 UR4, c[0x0][0x398] ;  /* 0x0000e60000047ab9 */ /* 0x000fe40000000a00 */
[----:B0-----:R-:W3:Y:S04]  /*32b30*/  LDL.LU R2, [R1+0x440] ;  /* 0x0004400001027983 */ /* 0x001ee80000300800 */
[----:B------:R-:W4:Y:S04]  /*32b40*/  LDL.LU R21, [R1+0x478] ;  /* 0x0004780001157983 */ /* 0x000f280000300800 */
[----:B------:R-:W5:Y:S01]  /*32b50*/  LDL.LU R20, [R1+0x454] ;  /* 0x0004540001147983 */ /* 0x000f620000300800 */
[----:B------:R-:W-:Y:S01]  /*32b60*/  IMAD.MOV.U32 R4, RZ, RZ, R37 ;  /* 0x000000ffff047224 */ /* 0x000fe200078e0025 */
[----:B------:R-:W0:Y:S01]  /*32b70*/  S2R R8, SR_TID.X ;  /* 0x0000000000087919 */ /* 0x000e220000002100 */
[----:B-1----:R-:W-:-:S13]  /*32b80*/  ISETP.NE.AND P0, PT, R6, 0x1, PT ;  /* 0x000000010600780c */ /* 0x002fda0003f05270 */
[----:B------:R-:W1:Y:S01]  /*32b90*/  @P0 LDC R5, c[0x0][0x450] ;  /* 0x00011400ff050b82 */ /* 0x000e620000000800 */
[----:B0-----:R-:W-:-:S05]  /*32ba0*/  IMAD.SHL.U32 R7, R8, 0x8, RZ ;  /* 0x0000000808077824 */ /* 0x001fca00078e00ff */
[----:B------:R-:W-:Y:S01]  /*32bb0*/  LOP3.LUT R7, R7, 0x38, RZ, 0xc0, !PT ;  /* 0x0000003807077812 */ /* 0x000fe200078ec0ff */
[----:B--2---:R-:W-:-:S04]  /*32bc0*/  IMAD R0, R0, UR4, RZ ;  /* 0x0000000400007c24 */ /* 0x004fc8000f8e02ff */
[C---:B---3--:R-:W-:Y:S02]  /*32bd0*/  IMAD R0, R2.reuse, UR5, R0 ;  /* 0x0000000502007c24 */ /* 0x048fe4000f8e0200 */
        /* <DEDUP_REMOVED lines=8> */
[----:B----4-:R-:W-:Y:S02]  /*32c60*/  IMAD R0, R21, UR4, RZ ;  /* 0x0000000415007c24 */ /* 0x010fe4000f8e02ff */
[----:B-----5:R-:W-:-:S04]  /*32c70*/  IMAD.WIDE.U32 R2, R20, UR4, R2 ;  /* 0x0000000414027c25 */ /* 0x020fc8000f8e0002 */
[----:B------:R-:W-:Y:S01]  /*32c80*/  IMAD R0, R20, UR5, R0 ;  /* 0x0000000514007c24 */ /* 0x000fe2000f8e0200 */
[----:B------:R-:W-:Y:S01]  /*32c90*/  ULDC.64 UR4, c[0x0][0x3d0] ;  /* 0x0000f40000047ab9 */ /* 0x000fe20000000a00 */
[----:B------:R-:W-:Y:S02]  /*32ca0*/  IMAD.SHL.U32 R20, R8, 0x8, RZ ;  /* 0x0000000808147824 */ /* 0x000fe400078e00ff */
[----:B------:R-:W-:Y:S02]  /*32cb0*/  IMAD.IADD R3, R3, 0x1, R0 ;  /* 0x0000000103037824 */ /* 0x000fe400078e0200 */
[----:B------:R-:W0:Y:S01]  /*32cc0*/  @P0 LDC R0, c[0x0][0x44c] ;  /* 0x00011300ff000b82 */ /* 0x000e220000000800 */
[----:B------:R-:W-:-:S04]  /*32cd0*/  LOP3.LUT R20, R20, 0x38, RZ, 0xc0, !PT ;  /* 0x0000003814147812 */ /* 0x000fc800078ec0ff */
[C---:B------:R-:W-:Y:S02]  /*32ce0*/  LOP3.LUT R10, R20.reuse, 0x40, RZ, 0xfc, !PT ;  /* 0x00000040140a7812 */ /* 0x040fe400078efcff */
[C---:B------:R-:W-:Y:S02]  /*32cf0*/  LOP3.LUT R9, R20.reuse, 0x80, RZ, 0xfc, !PT ;  /* 0x0000008014097812 */ /* 0x040fe400078efcff */
[----:B------:R-:W-:Y:S01]  /*32d00*/  LOP3.LUT R8, R20, 0xc0, RZ, 0xfc, !PT ;  /* 0x000000c014087812 */ /* 0x000fe200078efcff */
[----:B0-----:R-:W-:-:S05]  /*32d10*/  @P0 IMAD.HI.U32 R0, R37, R0, RZ ;  /* 0x0000000025000227 */ /* 0x001fca00078e00ff */
[----:B-1----:R-:W-:-:S04]  /*32d20*/  @P0 SHF.R.U32.HI R4, RZ, R5, R0 ;  /* 0x00000005ff040219 */ /* 0x002fc80000011600 */
[--C-:B------:R-:W-:Y:S01]  /*32d30*/  SHF.R.S32.HI R5, RZ, 0x1f, R4.reuse ;  /* 0x0000001fff057819 */ /* 0x100fe20000011404 */
[----:B------:R-:W-:Y:S02]  /*32d40*/  IMAD.MOV R0, RZ, RZ, -R4 ;  /* 0x000000ffff007224 */ /* 0x000fe400078e0a04 */
[----:B------:R-:W-:-:S04]  /*32d50*/  IMAD.WIDE.U32 R2, R4, UR4, R2 ;  /* 0x0000000404027c25 */ /* 0x000fc8000f8e0002 */
[----:B------:R-:W-:Y:S02]  /*32d60*/  IMAD R0, R6, R0, R37 ;  /* 0x0000000006007224 */ /* 0x000fe400078e0225 */
        /* <DEDUP_REMOVED lines=23> */
[----:B------:R-:W-:Y:S01]  /*32ee0*/  SHFL.IDX PT, R2, R0, RZ, 0x181f ;  /* 0x00181fff00027589 */ /* 0x000fe200000e0000 */
[----:B--2---:R-:W-:-:S03]  /*32ef0*/  IMAD.MOV.U32 R11, RZ, RZ, R3 ;  /* 0x000000ffff0b7224 */ /* 0x004fc600078e0003 */
[----:B------:R-:W0:Y:S01]  /*32f00*/  SHFL.IDX PT, R3, R4, RZ, 0x181f ;  /* 0x00181fff04037589 */ /* 0x000e2200000e0000 */
[----:B---3--:R-:W-:-:S03]  /*32f10*/  IMAD R5, R10, R6, RZ ;  /* 0x000000060a057224 */ /* 0x008fc600078e02ff */
[----:B------:R-:W2:Y:S02]  /*32f20*/  LDL.LU R10, [R1+0x468] ;  /* 0x00046800010a7983 */ /* 0x000ea40000300800 */
[----:B------:R-:W-:-:S13]  /*32f30*/  ISETP.GE.AND P0, PT, R36, R5, PT ;  /* 0x000000052400720c */ /* 0x000fda0003f06270 */
[----:B0-----:R-:W-:-:S05]  /*32f40*/  @!P0 LEA R3, P6, R7, R3, 0x1 ;  /* 0x0000000307038211 */ /* 0x001fca00078c08ff */
[----:B------:R-:W-:-:S05]  /*32f50*/  @!P0 IMAD.X R2, RZ, RZ, R2, P6 ;  /* 0x000000ffff028224 */ /* 0x000fca00030e0602 */
[----:B------:R-:W-:-:S04]  /*32f60*/  @!P0 LOP3.LUT R3, R3, R2, RZ, 0x3c, !PT ;  /* 0x0000000203038212 */ /* 0x000fc800078e3cff */
[----:B------:R-:W-:-:S04]  /*32f70*/  @!P0 LOP3.LUT R2, R3, R2, RZ, 0x3c, !PT ;  /* 0x0000000203028212 */ /* 0x000fc800078e3cff */
[----:B------:R-:W-:-:S05]  /*32f80*/  @!P0 LOP3.LUT R3, R3, R2, RZ, 0x3c, !PT ;  /* 0x0000000203038212 */ /* 0x000fca00078e3cff */
[----:B------:R-:W-:Y:S01]  /*32f90*/  @!PT LDS RZ, [RZ] ;  /* 0x00000000fffff984 */ /* 0x000fe20000000800 */
[----:B------:R-:W-:Y:S04]  /*32fa0*/  @!P0 LDGSTS.E.BYPASS.LTC128B.128 [R26+0x22400], desc[UR44][R2.64], !P4 ;  /* 0x22400000021a8fae */ /* 0x000fe8000e101d6c */
[----:B------:R-:W-:Y:S04]  /*32fb0*/  @!P0 LDGSTS.E.BYPASS.LTC128B.128 [R26+0x26400], desc[UR44][R2.64+0x80], !P3 ;  /* 0x26400080021a8fae */ /* 0x000fe8000d901d6c */
[----:B------:R-:W-:Y:S04]  /*32fc0*/  @!P0 LDGSTS.E.BYPASS.LTC128B.128 [R26+0x2a400], desc[UR44][R2.64+0x100], !P2 ;  /* 0x2a400100021a8fae */ /* 0x000fe8000d101d6c */
[----:B------:R0:W-:Y:S01]  /*32fd0*/  @!P0 LDGSTS.E.BYPASS.LTC128B.128 [R26+0x2e400], desc[UR44][R2.64+0x180], !P1 ;  /* 0x2e400180021a8fae */ /* 0x0001e2000c901d6c */
[----:B----4-:R-:W-:-:S03]  /*32fe0*/  ISETP.GE.AND P0, PT, R9, R5, PT ;  /* 0x000000050900720c */ /* 0x010fc60003f06270 */
[----:B------:R-:W3:Y:S04]  /*32ff0*/  LDL.LU R9, [R1+0x470] ;  /* 0x0004700001097983 */ /* 0x000ee80000300800 */
[----:B0-----:R-:W0:Y:S04]  /*33000*/  SHFL.IDX PT, R2, R4, 0x1, 0x181f ;  /* 0x00381f0004027f89 */ /* 0x001e2800000e0000 */
[----:B------:R-:W1:Y:S02]  /*33010*/  SHFL.IDX PT, R6, R0, 0x1, 0x181f ;  /* 0x00381f0000067f89 */ /* 0x000e6400000e0000 */
[----:B0-----:R-:W-:-:S05]  /*33020*/  @!P0 LEA R2, P6, R7, R2, 0x1 ;  /* 0x0000000207028211 */ /* 0x001fca00078c08ff */
[----:B-1----:R-:W-:-:S05]  /*33030*/  @!P0 IMAD.X R3, RZ, RZ, R6, P6 ;  /* 0x000000ffff038224 */ /* 0x002fca00030e0606 */
[----:B------:R-:W-:Y:S04]  /*33040*/  @!P0 LDGSTS.E.BYPASS.LTC128B.128 [R26+0x22c00], desc[UR44][R2.64], !P4 ;  /* 0x22c00000021a8fae */ /* 0x000fe8000e101d6c */
[----:B------:R-:W-:Y:S04]  /*33050*/  @!P0 LDGSTS.E.BYPASS.LTC128B.128 [R26+0x26c00], desc[UR44][R2.64+0x80], !P3 ;  /* 0x26c00080021a8fae */ /* 0x000fe8000d901d6c */
[----:B------:R-:W-:Y:S04]  /*33060*/  @!P0 LDGSTS.E.BYPASS.LTC128B.128 [R26+0x2ac00], desc[UR44][R2.64+0x100], !P2 ;  /* 0x2ac00100021a8fae */ /* 0x000fe8000d101d6c */
[----:B------:R0:W-:Y:S01]  /*33070*/  @!P0 LDGSTS.E.BYPASS.LTC128B.128 [R26+0x2ec00], desc[UR44][R2.64+0x180], !P1 ;  /* 0x2ec00180021a8fae */ /* 0x0001e2000c901d6c */
[----:B-----5:R-:W-:-:S03]  /*33080*/  ISETP.GE.AND P0, PT, R8, R5, PT ;  /* 0x000000050800720c */ /* 0x020fc60003f06270 */
[----:B------:R-:W4:Y:S04]  /*33090*/  LDL.LU R8, [R1+0x474] ;  /* 0x0004740001087983 */ /* 0x000f280000300800 */
[----:B0-----:R-:W0:Y:S04]  /*330a0*/  SHFL.IDX PT, R2, R4, 0x2, 0x181f ;  /* 0x00581f0004027f89 */ /* 0x001e2800000e0000 */
[----:B------:R-:W1:Y:S02]  /*330b0*/  SHFL.IDX PT, R6, R0, 0x2, 0x181f ;  /* 0x00581f0000067f89 */ /* 0x000e6400000e0000 */
[----:B0-----:R-:W-:-:S05]  /*330c0*/  @!P0 LEA R2, P6, R7, R2, 0x1 ;  /* 0x0000000207028211 */ /* 0x001fca00078c08ff */
[----:B-1----:R-:W-:-:S05]  /*330d0*/  @!P0 IMAD.X R3, RZ, RZ, R6, P6 ;  /* 0x000000ffff038224 */ /* 0x002fca00030e0606 */
        /* <DEDUP_REMOVED lines=33> */
[----:B----4-:R-:W-:-:S13]  /*332f0*/  ISETP.GE.AND P0, PT, R8, R5, PT ;  /* 0x000000050800720c */ /* 0x010fda0003f06270 */
        /* <DEDUP_REMOVED lines=8> */
.L_x_4305:
        /* <DEDUP_REMOVED lines=13> */
.L_x_4121:
[----:B------:R-:W-:Y:S05]  /*33450*/  BSYNC B0 ;  /* 0x0000000000007941 */ /* 0x000fea0003800000 */
.L_x_4120:
[----:B------:R-:W-:Y:S01]  /*33460*/  NOP ;  /* 0x0000000000007918 */ /* 0x000fe20000000000 */
[----:B------:R-:W-:-:S13]  /*33470*/  PLOP3.LUT P0, PT, PT, PT, PT, 0x80, 0x0 ;  /* 0x000000000000781c */ /* 0x000fda0003f0f070 */
.L_x_4122:
        /* <DEDUP_REMOVED lines=18> */
.L_x_4306:
[----:B------:R-:W-:Y:S05]  /*335a0*/  BSYNC B0 ;  /* 0x0000000000007941 */ /* 0x000fea0003800000 */
.L_x_4123:
[----:B------:R-:W-:-:S05]  /*335b0*/  IMAD.U32 R2, RZ, RZ, UR40 ;  /* 0x00000028ff027e24 */ /* 0x000fca000f8e00ff */
[----:B------:R-:W-:-:S13]  /*335c0*/  ISETP.NE.AND P0, PT, R2, 0x3, PT ;  /* 0x000000030200780c */ /* 0x000fda0003f05270 */
[----:B------:R-:W-:Y:S05]  /*335d0*/  @!P0 BRA `(.L_x_4125) ;  /* 0x0000000000048947 */ /* 0x000fea0003800000 */
[----:B------:R-:W-:Y:S01]  /*335e0*/  BPT.TRAP 0x1 ;  /* 0x000000040000795c */ /* 0x000fe20000300000 */
.L_x_4125:
[----:B0-----:R-:W-:Y:S01]  /*335f0*/  SHF.L.U32 R0, R27, 0x1f, RZ ;  /* 0x0000001f1b007819 */ /* 0x001fe200000006ff */
[----:B------:R-:W-:Y:S03]  /*33600*/  BSSY B0, `(.L_x_4126) ;  /* 0x0000003000007945 */ /* 0x000fe60003800000 */
[----:B------:R-:W0:Y:S02]  /*33610*/  SYNCS.PHASECHK.TRANS64.TRYWAIT P0, [R17+URZ+0x32460], R0 ;  /* 0x03246000110075a7 */ /* 0x000e24000800017f */
[----:B0-----:R-:W-:Y:S05]  /*33620*/  @!P0 BRA `(.L_x_4127) ;  /* 0x0000006400308947 */ /* 0x001fea0003800000 */
.L_x_4307:
[----:B------:R-:W-:Y:S05]  /*33630*/  BSYNC B0 ;  /* 0x0000000000007941 */ /* 0x000fea0003800000 */
.L_x_4126:
[----:B------:R-:W0:Y:S01]  /*33640*/  LDL.LU R3, [R1+0x488] ;  /* 0x0004880001037983 */ /* 0x000e220000300800 */
[----:B------:R-:W-:-:S03]  /*33650*/  ULDC.64 UR4, c[0x0][0x328] ;  /* 0x0000ca0000047ab9 */ /* 0x000fc60000000a00 */
[----:B------:R-:W3:Y:S04]  /*33660*/  LDL.LU R2, [R1+0x44c] ;  /* 0x00044c0001027983 */ /* 0x000ee80000300800 */
[----:B------:R-:W4:Y:S04]  /*33670*/  LDL.LU R7, [R1+0x48c] ;  /* 0x00048c0001077983 */ /* 0x000f280000300800 */
[----:B--2---:R-:W2:Y:S04]  /*33680*/  LDL.LU R6, [R1+0x448] ;  /* 0x0004480001067983 */ /* 0x004ea80000300800 */
[----:B------:R-:W5:Y:S01]  /*33690*/  LDL.LU R4, [R1+0x490] ;  /* 0x0004900001047983 */ /* 0x000f620000300800 */
[----:B------:R-:W-:-:S02]  /*336a0*/  LOP3.LUT P3, RZ, R22, 0x10, RZ, 0xc0, !PT ;  /* 0x0000001016ff7812 */ /* 0x000fc4000786c0ff */
[C---:B------:R-:W-:Y:S02]  /*336b0*/  LOP3.LUT P2, RZ, R22.reuse, 0x8, RZ, 0xc0, !PT ;  /* 0x0000000816ff7812 */ /* 0x040fe4000784c0ff */
[C---:B------:R-:W-:Y:S02]  /*336c0*/  LOP3.LUT P1, RZ, R22.reuse, 0x4, RZ, 0xc0, !PT ;  /* 0x0000000416ff7812 */ /* 0x040fe4000782c0ff */
[----:B------:R-:W-:Y:S01]  /*336d0*/  LOP3.LUT P4, RZ, R22, 0x1, RZ, 0xc0, !PT ;  /* 0x0000000116ff7812 */ /* 0x000fe2000788c0ff */
[----:B0-----:R-:W-:-:S04]  /*336e0*/  IMAD R0, R3, UR4, RZ ;  /* 0x0000000403007c24 */ /* 0x001fc8000f8e02ff */
[C---:B---3--:R-:W-:Y:S02]  /*336f0*/  IMAD R5, R2.reuse, UR5, R0 ;  /* 0x0000000502057c24 */ /* 0x048fe4000f8e0200 */
[----:B------:R-:W-:Y:S01]  /*33700*/  IMAD.WIDE.U32 R2, R2, UR4, RZ ;  /* 0x0000000402027c25 */ /* 0x000fe2000f8e00ff */
[----:B------:R-:W-:-:S03]  /*33710*/  ULDC.64 UR4, c[0x0][0x338] ;  /* 0x0000ce0000047ab9 */ /* 0x000fc60000000a00 */
[----:B------:R-:W-:Y:S02]  /*33720*/  IMAD.IADD R3, R3, 0x1, R5 ;  /* 0x0000000103037824 */ /* 0x000fe400078e0205 */
[----:B----4-:R-:W-:Y:S01]  /*33730*/  IMAD R0, R7, UR4, RZ ;  /* 0x0000000407007c24 */ /* 0x010fe2000f8e02ff */
[----:B------:R-:W-:Y:S01]  /*33740*/  SEL R7, RZ, 0x8, P1 ;  /* 0x00000008ff077807 */ /* 0x000fe20000800000 */
[----:B--2---:R-:W-:-:S04]  /*33750*/  IMAD.WIDE.U32 R2, R6, UR4, R2 ;  /* 0x0000000406027c25 */ /* 0x004fc8000f8e0002 */
[----:B------:R-:W-:Y:S01]  /*33760*/  IMAD R5, R6, UR5, R0 ;  /* 0x0000000506057c24 */ /* 0x000fe2000f8e0200 */
[----:B------:R-:W-:Y:S01]  /*33770*/  ULDC.64 UR4, c[0x0][0x330] ;  /* 0x0000cc0000047ab9 */ /* 0x000fe20000000a00 */
[----:B------:R-:W-:Y:S02]  /*33780*/  SEL R0, RZ, 0x2, P3 ;  /* 0x00000002ff007807 */ /* 0x000fe40001800000 */
        /* <DEDUP_REMOVED lines=20> */
[----:B------:R-:W-:Y:S01]  /*338d0*/  ISETP.LT.OR P3, PT, R31, 0x1, !P1 ;  /* 0x000000011f00780c */ /* 0x000fe20004f61670 */
[----:B0-----:R-:W-:-:S05]  /*338e0*/  IMAD.SHL.U32 R2, R2, 0x8, RZ ;  /* 0x0000000802027824 */ /* 0x001fca00078e00ff */
[----:B------:R-:W-:-:S04]  /*338f0*/  LOP3.LUT R2, R2, 0x38, RZ, 0xc0, !PT ;  /* 0x0000003802027812 */ /* 0x000fc800078ec0ff */
[----:B------:R-:W-:-:S04]  /*33900*/  SHF.L.U32 R0, R2, 0x1, RZ ;  /* 0x0000000102007819 */ /* 0x000fc800000006ff */
        /* <DEDUP_REMOVED lines=60> */
.L_x_4321:
        /* <DEDUP_REMOVED lines=15> */
.L_x_4129:
        /* <DEDUP_REMOVED lines=11> */
.L_x_4130:
[----:B------:R-:W2:Y:S01]  /*33e70*/  LDL.LU R2, [R1+0x484] ;  /* 0x0004840001027983 */ /* 0x000ea20000300800 */
[----:B------:R0:W-:Y:S01]  /*33e80*/  SYNCS.ARRIVE.TRANS64.A1T0 RZ, [R17+URZ+0x32450], RZ ;  /* 0x032450ff11ff79a7 */ /* 0x0001e2000810003f */
[----:B------:R-:W-:Y:S01]  /*33e90*/  BSSY B0, `(.L_x_4131) ;  /* 0x00000e0000007945 */ /* 0x000fe20003800000 */
[----:B--2---:R-:W-:-:S05]  /*33ea0*/  VIADD R10, R2, 0xfffffffe ;  /* 0xfffffffe020a7836 */ /* 0x004fca0000000000 */
[----:B------:R-:W-:-:S13]  /*33eb0*/  ISETP.GE.AND P0, PT, R10, R34, PT ;  /* 0x000000220a00720c */ /* 0x000fda0003f06270 */
[----:B0-----:R-:W-:Y:S05]  /*33ec0*/  @!P0 BRA `(.L_x_4132) ;  /* 0x0000000c00708947 */ /* 0x001fea0003800000 */
.L_x_4145:
[----:B0-----:R-:W0:Y:S01]  /*33ed0*/  S2R R2, SR_TID.X ;  /* 0x0000000000027919 */ /* 0x001e220000002100 */
[----:B------:R-:W1:Y:S01]  /*33ee0*/  LDC R6, c[0x0][0x430] ;  /* 0x00010c00ff067b82 */ /* 0x000e620000000800 */
[----:B------:R-:W-:Y:S01]  /*33ef0*/  IMAD R7, R10, 0x60, R33 ;  /* 0x000000600a077824 */ /* 0x000fe200078e0221 */
[----:B--2---:R-:W2:Y:S01]  /*33f00*/  S2R R3, SR_TID.X ;  /* 0x0000000000037919 */ /* 0x004ea20000002100 */
[----:B------:R-:W-:Y:S02]  /*33f10*/  IMAD.U32 R12, RZ, RZ, UR40 ;  /* 0x00000028ff0c7e24 */ /* 0x000fe4000f8e00ff */
[----:B------:R-:W-:Y:S01]  /*33f20*/  VIADD R25, R25, 0x1 ;  /* 0x0000000119197836 */ /* 0x000fe20000000000 */
[----:B-1----:R-:W-:Y:S02]  /*33f30*/  ISETP.NE.AND P0, PT, R6, 0x1, PT ;  /* 0x000000010600780c */ /* 0x002fe40003f05270 */
[----:B0-----:R-:W-:Y:S01]  /*33f40*/  LOP3.LUT R2, R2, 0x7f, RZ, 0xc0, !PT ;  /* 0x0000007f02027812 */ /* 0x001fe200078ec0ff */
[----:B--23--:R-:W-:-:S03]  /*33f50*/  IMAD.SHL.U32 R4, R3, 0x10, RZ ;  /* 0x0000001003047824 */ /* 0x00cfc600078e00ff */
        /* <DEDUP_REMOVED lines=24> */
[----:B------:R-:W-:Y:S01]  /*340e0*/  IMAD R6, R6, R3, R7 ;  /* 0x0000000306067224 */ /* 0x000fe200078e0207 */
[----:B------:R-:W-:Y:S01]  /*340f0*/  SEL R2, RZ, 0x1, P0 ;  /* 0x00000001ff027807 */ /* 0x000fe20000000000 */
[----:B------:R-:W-:Y:S01]  /*34100*/  IMAD.MOV.U32 R3, RZ, RZ, R10 ;  /* 0x000000ffff037224 */ /* 0x000fe200078e000a */
[----:B------:R-:W-:Y:S05]  /*34110*/  YIELD ;  /* 0x0000000000007946 */ /* 0x000fea0003800000 */
[----:B------:R-:W-:Y:S01]  /*34120*/  SEL R25, R25, RZ, P0 ;  /* 0x000000ff19197207 */ /* 0x000fe20000000000 */
[----:B------:R-:W-:Y:S01]  /*34130*/  VIADD R10, R10, 0xffffffff ;  /* 0xffffffff0a0a7836 */ /* 0x000fe20000000000 */
[----:B------:R-:W-:-:S02]  /*34140*/  LOP3.LUT R27, R27, R2, RZ, 0x3c, !PT ;  /* 0x000000021b1b7212 */ /* 0x000fc400078e3cff */
[----:B------:R-:W-:Y:S01]  /*34150*/  ISETP.GT.AND P2, PT, R3, R34, PT ;  /* 0x000000220300720c */ /* 0x000fe20003f44270 */
[----:B0-----:R-:W-:-:S12]  /*34160*/  @!P1 BRA `(.L_x_4133) ;  /* 0x0000000000049947 */ /* 0x001fd80003800000 */
[----:B------:R-:W-:Y:S01]  /*34170*/  BPT.TRAP 0x1 ;  /* 0x000000040000795c */ /* 0x000fe20000300000 */
.L_x_4133:
[----:B------:R-:W-:Y:S01]  /*34180*/  IMAD R4, R25, 0x8, R23 ;  /* 0x0000000819047824 */ /* 0x000fe200078e0217 */
[----:B------:R-:W-:Y:S01]  /*34190*/  SHF.L.U32 R21, R27, 0x1f, RZ ;  /* 0x0000001f1b157819 */ /* 0x000fe200000006ff */
[----:B------:R-:W-:Y:S01]  /*341a0*/  BSSY B1, `(.L_x_4134) ;  /* 0x0000004000017945 */ /* 0x000fe20003800000 */
[----:B------:R-:W-:Y:S02]  /*341b0*/  SHF.R.S32.HI R17, RZ, 0x1f, R6 ;  /* 0x0000001fff117819 */ /* 0x000fe40000011406 */
[----:B------:R-:W0:Y:S02]  /*341c0*/  SYNCS.PHASECHK.TRANS64.TRYWAIT P0, [R4+URZ+0x32440], R21 ;  /* 0x03244015040075a7 */ /* 0x000e24000800017f */
[----:B0-----:R-:W-:Y:S05]  /*341d0*/  @!P0 BRA `(.L_x_4135) ;  /* 0x0000006000988947 */ /* 0x001fea0003800000 */
.L_x_4322:
[----:B------:R-:W-:Y:S05]  /*341e0*/  BSYNC B1 ;  /* 0x0000000000017941 */ /* 0x000fea0003800000 */
.L_x_4134:
        /* <DEDUP_REMOVED lines=52> */
.L_x_4336:
        /* <DEDUP_REMOVED lines=8> */
.L_x_4137:
        /* <DEDUP_REMOVED lines=11> */
.L_x_4138:
[----:B------:R2:W-:Y:S01]  /*34660*/  SYNCS.ARRIVE.TRANS64.A1T0 RZ, [R4+URZ+0x32430], RZ ;  /* 0x032430ff04ff79a7 */ /* 0x0005e2000810003f */
[----:B------:R-:W-:Y:S05]  /*34670*/  @!P3 BRA `(.L_x_4139) ;  /* 0x000000000004b947 */ /* 0x000fea0003800000 */
[----:B------:R-:W-:Y:S01]  /*34680*/  BPT.TRAP 0x1 ;  /* 0x000000040000795c */ /* 0x000fe20000300000 */
.L_x_4139:
[----:B------:R-:W3:Y:S01]  /*34690*/  SYNCS.PHASECHK.TRANS64.TRYWAIT P0, [R4+URZ+0x32460], R21 ;  /* 0x03246015040075a7 */ /* 0x000ee2000800017f */
[----:B------:R-:W-:Y:S04]  /*346a0*/  BSSY B1, `(.L_x_4140) ;  /* 0x0000002000017945 */ /* 0x000fe80003800000 */
[----:B---3--:R-:W-:Y:S05]  /*346b0*/  @!P0 BRA `(.L_x_4141) ;  /* 0x0000006400188947 */ /* 0x008fea0003800000 */
.L_x_4337:
[----:B------:R-:W-:Y:S05]  /*346c0*/  BSYNC B1 ;  /* 0x0000000000017941 */ /* 0x000fea0003800000 */
.L_x_4140:
        /* <DEDUP_REMOVED lines=68> */
.L_x_4351:
        /* <DEDUP_REMOVED lines=11> */
.L_x_4143:
        /* <DEDUP_REMOVED lines=11> */
.L_x_4144:
[----:B------:R0:W-:Y:S01]  /*34c70*/  SYNCS.ARRIVE.TRANS64.A1T0 RZ, [R4+URZ+0x32450], RZ ;  /* 0x032450ff04ff79a7 */ /* 0x0001e2000810003f */
[----:B------:R-:W-:Y:S05]  /*34c80*/  @P2 BRA `(.L_x_4145) ;  /* 0xfffffff000902947 */ /* 0x000fea000383ffff */
.L_x_4132:
[----:B------:R-:W-:Y:S05]  /*34c90*/  BSYNC B0 ;  /* 0x0000000000007941 */ /* 0x000fea0003800000 */
.L_x_4131:
        /* <DEDUP_REMOVED lines=11> */
[----:B0-23--:R-:W1:Y:S02]  /*34d50*/  FLO.U32 R4, UR4 ;  /* 0x0000000400047d00 */ /* 0x00de6400080e0000 */
[----:B-1----:R-:W-:-:S06]  /*34d60*/  ISETP.EQ.U32.AND P1, PT, R4, R5, PT ;  /* 0x000000050400720c */ /* 0x002fcc0003f22070 */
[----:B------:R-:W4:Y:S07]  /*34d70*/  POPC R5, UR4 ;  /* 0x0000000400057d09 */ /* 0x000f2e0008000000 */
[----:B----4-:R-:W2:Y:S01]  /*34d80*/  @P1 ATOMG.E.ADD.STRONG.GPU PT, R3, desc[UR44][R2.64], R5 ;  /* 0x00000005020319a8 */ /* 0x010ea200081ee1ec */
[----:B------:R-:W0:Y:S02]  /*34d90*/  S2R R6, SR_LTMASK ;  /* 0x0000000000067919 */ /* 0x000e240000003900 */
[----:B0-----:R-:W-:-:S04]  /*34da0*/  LOP3.LUT R6, R6, UR4, RZ, 0xc0, !PT ;  /* 0x0000000406067c12 */ /* 0x001fc8000f8ec0ff */
[----:B------:R-:W0:Y:S01]  /*34db0*/  POPC R7, R6 ;  /* 0x0000000600077309 */ /* 0x000e220000000000 */
[----:B--2---:R-:W0:Y:S02]  /*34dc0*/  SHFL.IDX PT, R4, R3, R4, 0x1f ;  /* 0x00001f0403047589 */ /* 0x004e2400000e0000 */
[----:B0-----:R-:W-:-:S07]  /*34dd0*/  IADD3 R16, R4, UR39, R7 ;  /* 0x0000002704107c10 */ /* 0x001fce000fffe007 */
.L_x_4147:
[----:B------:R-:W-:Y:S05]  /*34de0*/  BSYNC B0 ;  /* 0x0000000000007941 */ /* 0x000fea0003800000 */
.L_x_4146:
[----:B------:R-:W-:Y:S02]  /*34df0*/  LOP3.LUT R27, R27, R0, RZ, 0x3c, !PT ;  /* 0x000000001b1b7212 */ /* 0x000fe400078e3cff */
[----:B------:R-:W-:-:S07]  /*34e00*/  SEL R25, R25, RZ, P0 ;  /* 0x000000ff19197207 */ /* 0x000fce0000000000 */
.L_x_4100:
[----:B------:R-:W-:Y:S05]  /*34e10*/  BSYNC B7 ;  /* 0x0000000000077941 */ /* 0x000fea0003800000 */
.L_x_4098:
[----:B------:R-:W-:-:S13]  /*34e20*/  LOP3.LUT P0, RZ, R22, 0x1000, RZ, 0xc0, !PT ;  /* 0x0000100016ff7812 */ /* 0x000fda000780c0ff */
[----:B------:R-:W-:Y:S05]  /*34e30*/  @!P0 BRA `(.L_x_4148) ;  /* 0x0000000000248947 */ /* 0x000fea0003800000 */
[----:B------:R-:W-:Y:S05]  /*34e40*/  WARPSYNC.ALL ;  /* 0x0000000000007948 */ /* 0x000fea0003800000 */
[----:B------:R-:W4:Y:S08]  /*34e50*/  S2UR UR5, SR_CgaCtaId ;  /* 0x00000000000579c3 */ /* 0x000f300000008800 */
[----:B------:R-:W-:Y:S06]  /*34e60*/  BAR.SYNC.DEFER_BLOCKING 0x5, 0x180 ;  /* 0x0146000000007b1d */ /* 0x000fec0000010000 */
[----:B------:R-:W-:-:S02]  /*34e70*/  UMOV UR4, 0x400 ;  /* 0x0000040000047882 */ /* 0x000fc40000000000 */
[----:B----4-:R-:W-:-:S06]  /*34e80*/  ULEA UR4, UR5, UR4, 0x18 ;  /* 0x0000000405047291 */ /* 0x010fcc000f8ec03f */
[----:B0-----:R-:W-:-:S05]  /*34e90*/  IMAD.U32 R23, RZ, RZ, UR4 ;  /* 0x00000004ff177e24 */ /* 0x001fca000f8e00ff */
[----:B------:R4:W0:Y:S01]  /*34ea0*/  LDS.128 R16, [R23+0x324d0] ;  /* 0x0324d00017107984 */ /* 0x0008220000000c00 */
[----:B------:R-:W-:Y:S06]  /*34eb0*/  BAR.ARV 0x4, 0x180 ;  /* 0x0106000000007b1d */ /* 0x000fec0000002000 */
[----:B------:R-:W-:Y:S05]  /*34ec0*/  BRA `(.L_x_4149) ;  /* 0x0000000800cc7947 */ /* 0x000fea0003800000 */
.L_x_4148:
        /* <DEDUP_REMOVED lines=36> */
.L_x_4361:
[----:B------:R-:W-:Y:S02]  /*35110*/  ULDC UR4, c[0x0][0xd38] ;  /* 0x00034e0000047ab9 */ /* 0x000fe40000000800 */
[----:B------:R-:W-:-:S04]  /*35120*/  IMAD.U32 R7, RZ, RZ, UR4 ;  /* 0x00000004ff077e24 */ /* 0x000fc8000f8e00ff */
[----:B--2---:R-:W-:-:S04]  /*35130*/  IMAD R14, R14, R7, RZ ;  /* 0x000000070e0e7224 */ /* 0x004fc800078e02ff */
[----:B------:R-:W-:-:S05]  /*35140*/  IMAD.IADD R9, R4, 0x1, R14 ;  /* 0x0000000104097824 */ /* 0x000fca00078e020e */
[----:B------:R-:W-:-:S13]  /*35150*/  ISETP.GT.AND P6, PT, R9, R0, PT ;  /* 0x000000000900720c */ /* 0x000fda0003fc4270 */
[----:B------:R-:W-:Y:S05]  /*35160*/  @P6 BRA `(.L_x_4151) ;  /* 0x00000000009c6947 */ /* 0x000fea0003800000 */
.L_x_4156:
        /* <DEDUP_REMOVED lines=14> */
.L_x_4154:
[----:B------:R-:W-:Y:S05]  /*35250*/  BSYNC B0 ;  /* 0x0000000000007941 */ /* 0x000fea0003800000 */
.L_x_4153:
[----:B------:R-:W-:-:S03]  /*35260*/  UMOV UR4, 0xffffffff ;  /* 0xffffffff00047882 */ /* 0x000fc60000000000 */
[----:B------:R-:W-:Y:S05]  /*35270*/  BRA.DIV UR4, `(.L_x_4155) ;  /* 0x0000006604287947 */ /* 0x000fea000b800000 */
[----:B-----5:R-:W2:Y:S02]  /*35280*/  SHFL.UP PT, R14, R5, 0x1, RZ ;  /* 0x04200000050e7989 */ /* 0x020ea400000e00ff */
[----:B--2---:R-:W-:-:S05]  /*35290*/  SEL R14, R14, RZ, P1 ;  /* 0x000000ff0e0e7207 */ /* 0x004fca0000800000 */
[----:B-1----:R-:W-:-:S05]  /*352a0*/  IMAD.IADD R13, R5, 0x1, R14 ;  /* 0x00000001050d7824 */ /* 0x002fca00078e020e */
        /* <DEDUP_REMOVED lines=13> */
.L_x_4369:
[----:B------:R-:W-:Y:S02]  /*35380*/  ULDC UR4, c[0x0][0xd38] ;  /* 0x00034e0000047ab9 */ /* 0x000fe40000000800 */
[----:B------:R-:W-:-:S04]  /*35390*/  IMAD.U32 R7, RZ, RZ, UR4 ;  /* 0x00000004ff077e24 */ /* 0x000fc8000f8e00ff */
[----:B-1----:R-:W-:-:S04]  /*353a0*/  IMAD R14, R14, R7, RZ ;  /* 0x000000070e0e7224 */ /* 0x002fc800078e02ff */
[----:B------:R-:W-:-:S05]  /*353b0*/  IMAD.IADD R9, R14, 0x1, R9 ;  /* 0x000000010e097824 */ /* 0x000fca00078e0209 */
[----:B------:R-:W-:-:S13]  /*353c0*/  ISETP.GT.AND P6, PT, R9, R0, PT ;  /* 0x000000000900720c */ /* 0x000fda0003fc4270 */
[----:B------:R-:W-:Y:S05]  /*353d0*/  @!P6 BRA `(.L_x_4156) ;  /* 0xfffffffc0064e947 */ /* 0x000fea000383ffff */
.L_x_4151:
        /* <DEDUP_REMOVED lines=8> */
.L_x_4373:
[----:B------:R-:W-:Y:S01]  /*35460*/  ISETP.NE.AND P0, PT, R3, RZ, PT ;  /* 0x000000ff0300720c */ /* 0x000fe20003f05270 */
[----:B------:R-:W-:-:S12]  /*35470*/  IMAD.MOV.U32 R14, RZ, RZ, RZ ;  /* 0x000000ffff0e7224 */ /* 0x000fd800078e00ff */
[----:B------:R-:W-:Y:S05]  /*35480*/  @!P0 BRA `(.L_x_4158) ;  /* 0x0000000000108947 */ /* 0x000fea0003800000 */
[----:B------:R-:W-:Y:S01]  /*35490*/  UMOV UR4, 0xffffffff ;  /* 0xffffffff00047882 */ /* 0x000fe20000000000 */
[----:B------:R-:W-:Y:S02]  /*354a0*/  VIADD R12, R4, 0xffffffff ;  /* 0xffffffff040c7836 */ /* 0x000fe40000000000 */
[----:B------:R-:W-:Y:S05]  /*354b0*/  BRA.DIV UR4, `(.L_x_4159) ;  /* 0x00000066049c7947 */ /* 0x000fea000b800000 */
[----:B------:R4:W0:Y:S02]  /*354c0*/  SHFL.IDX PT, R14, R2, R12, 0x1f ;  /* 0x00001f0c020e7589 */ /* 0x00082400000e0000 */
.L_x_4158:
[----:B0---4-:R-:W0:Y:S01]  /*354d0*/  LDC.64 R2, c[0x0][0xd90] ;  /* 0x00036400ff027b82 */ /* 0x011e220000000a00 */
[----:B------:R-:W-:-:S04]  /*354e0*/  IMAD.IADD R19, R4, 0x1, R19 ;  /* 0x0000000104137824 */ /* 0x000fc800078e0213 */
[----:B0-----:R-:W-:-:S05]  /*354f0*/  IMAD.WIDE R2, R19, 0x4, R2 ;  /* 0x0000000413027825 */ /* 0x001fca00078e0202 */
[----:B------:R0:W2:Y:S01]  /*35500*/  LDG.E R6, desc[UR44][R2.64] ;  /* 0x0000002c02067981 */ /* 0x0000a2000c1e1900 */
        /* <DEDUP_REMOVED lines=34> */
[----:B------:R-:W0:Y:S02]  /*35730*/  I2F.RP R8, R7 ;  /* 0x0000000700087306 */ /* 0x000e240000209400 */
[----:B------:R-:W-:-:S06]  /*35740*/  IADD3 R4, RZ, -R4, RZ ;  /* 0x80000004ff047210 */ /* 0x000fcc0007ffe0ff */
        /* <DEDUP_REMOVED lines=26> */
.L_x_4152:
[----:B------:R-:W-:Y:S01]  /*358f0*/  UMOV UR4, URZ ;  /* 0x0000003f00047c82 */ /* 0x000fe20008000000 */
[----:B------:R-:W-:Y:S01]  /*35900*/  UMOV UR5, URZ ;  /* 0x0000003f00057c82 */ /* 0x000fe20008000000 */
[----:B------:R-:W-:Y:S01]  /*35910*/  ULDC UR6, c[0x0][0xd3c] ;  /* 0x00034f0000067ab9 */ /* 0x000fe20000000800 */
[----:B------:R-:W-:Y:S02]  /*35920*/  IMAD.MOV.U32 R16, RZ, RZ, R0 ;  /* 0x000000ffff107224 */ /* 0x000fe400078e0000 */
[----:B------:R-:W-:Y:S02]  /*35930*/  IMAD.U32 R17, RZ, RZ, UR4 ;  /* 0x00000004ff117e24 */ /* 0x000fe4000f8e00ff */
[----:B------:R-:W-:Y:S02]  /*35940*/  IMAD.U32 R18, RZ, RZ, UR5 ;  /* 0x00000005ff127e24 */ /* 0x000fe4000f8e00ff */
[----:B------:R-:W-:-:S07]  /*35950*/  IMAD.U32 R19, RZ, RZ, UR6 ;  /* 0x00000006ff137e24 */ /* 0x000fce000f8e00ff */
.L_x_4160:
        /* <DEDUP_REMOVED lines=10> */
.L_x_4149:
[----:B------:R-:W-:Y:S02]  /*35a00*/  ULDC UR4, c[0x0][0xd3c] ;  /* 0x00034f0000047ab9 */ /* 0x000fe40000000800 */
[----:B0-----:R-:W-:-:S13]  /*35a10*/  ISETP.GE.AND P0, PT, R19, UR4, PT ;  /* 0x0000000413007c0c */ /* 0x001fda000bf06270 */
[----:B------:R-:W-:Y:S05]  /*35a20*/  @!P0 BRA `(.L_x_4161) ;  /* 0xffffff9000848947 */ /* 0x000fea000383ffff */
[----:B------:R-:W-:Y:S05]  /*35a30*/  BSYNC B8 ;  /* 0x0000000000087941 */ /* 0x000fea0003800000 */
.L_x_4040:
[----:B0-----:R-:W5:Y:S01]  /*35a40*/  LDL.LU R0, [R1+0x480] ;  /* 0x0004800001007983 */ /* 0x001f620000300800 */
        /* <DEDUP_REMOVED lines=11> */
.L_x_4376:
[----:B------:R-:W-:Y:S05]  /*35b00*/  BSYNC B0 ;  /* 0x0000000000007941 */ /* 0x000fea0003800000 */
.L_x_4162:
[----:B------:R-:W-:-:S03]  /*35b10*/  UMOV UR4, 0xffffffff ;  /* 0xffffffff00047882 */ /* 0x000fc60000000000 */
[----:B------:R-:W-:Y:S05]  /*35b20*/  BRA.DIV UR4, `(.L_x_4164) ;  /* 0x0000006204387947 */ /* 0x000fea000b800000 */
[----:B------:R-:W0:Y:S02]  /*35b30*/  S2R R0, SR_TID.X ;  /* 0x0000000000007919 */ /* 0x000e240000002100 */
[----:B0-----:R-:W-:-:S04]  /*35b40*/  SHF.R.U32.HI R0, RZ, 0x5, R0 ;  /* 0x00000005ff007819 */ /* 0x001fc80000011600 */
[----:B------:R-:W-:-:S05]  /*35b50*/  LOP3.LUT R0, R0, 0x3, RZ, 0xc0, !PT ;  /* 0x0000000300007812 */ /* 0x000fca00078ec0ff */
[----:B------:R0:W0:Y:S02]  /*35b60*/  SHFL.IDX PT, R14, R0, RZ, 0x1f ;  /* 0x00001fff000e7589 */ /* 0x00002400000e0000 */
.L_x_4379:
[----:B0-----:R-:W-:-:S13]  /*35b70*/  ISETP.NE.AND P0, PT, R14, RZ, PT ;  /* 0x000000ff0e00720c */ /* 0x001fda0003f05270 */
[----:B------:R-:W-:Y:S05]  /*35b80*/  @P0 BRA `(.L_x_3800) ;  /* 0x0000000000880947 */ /* 0x000fea0003800000 */
[----:B------:R-:W-:-:S03]  /*35b90*/  UMOV UR4, 0xffffffff ;  /* 0xffffffff00047882 */ /* 0x000fc60000000000 */
[----:B------:R-:W-:Y:S05]  /*35ba0*/  BRA.DIV UR4, `(.L_x_4165) ;  /* 0x00000062044c7947 */ /* 0x000fea000b800000 */
[----:B------:R-:W-:-:S13]  /*35bb0*/  ELECT P6, URZ, PT ;  /* 0x00000000003f782f */ /* 0x000fda00038c0000 */
.L_x_4382:
[----:B------:R-:W-:Y:S05]  /*35bc0*/  @!P6 BRA `(.L_x_3800) ;  /* 0x000000000078e947 */ /* 0x000fea0003800000 */
[----:B------:R-:W-:-:S06]  /*35bd0*/  ULOP3.LUT UR4, UR38, 0x2, URZ, 0xfc, !UPT ;  /* 0x0000000226047892 */ /* 0x000fcc000f8efc3f */
[----:B------:R-:W-:-:S05]  /*35be0*/  IMAD.U32 R0, RZ, RZ, UR4 ;  /* 0x00000004ff007e24 */ /* 0x000fca000f8e00ff */
[----:B------:R-:W-:-:S13]  /*35bf0*/  ISETP.NE.AND P0, PT, R0, 0x3, PT ;  /* 0x000000030000780c */ /* 0x000fda0003f05270 */
[----:B------:R-:W-:Y:S05]  /*35c00*/  @!P0 BRA `(.L_x_4166) ;  /* 0x0000000000048947 */ /* 0x000fea0003800000 */
[----:B------:R-:W-:Y:S01]  /*35c10*/  BPT.TRAP 0x1 ;  /* 0x000000040000795c */ /* 0x000fe20000300000 */
.L_x_4166:
[----:B------:R-:W-:Y:S01]  /*35c20*/  IMAD R3, R25, 0x8, R5 ;  /* 0x0000000819037824 */ /* 0x000fe200078e0205 */
[----:B------:R-:W-:Y:S01]  /*35c30*/  SHF.L.U32 R2, R27, 0x1f, RZ ;  /* 0x0000001f1b027819 */ /* 0x000fe200000006ff */
[----:B------:R-:W-:-:S03]  /*35c40*/  VIADD R25, R25, 0x1 ;  /* 0x0000000119197836 */ /* 0x000fc60000000000 */
[----:B------:R-:W0:Y:S02]  /*35c50*/  SYNCS.PHASECHK.TRANS64.TRYWAIT P1, [R3+URZ+0x32440], R2 ;  /* 0x03244002030075a7 */ /* 0x000e24000802017f */
[----:B------:R-:W-:-:S04]  /*35c60*/  ISETP.NE.AND P2, PT, R25, 0x2, PT ;  /* 0x000000021900780c */ /* 0x000fc80003f45270 */
[----:B------:R-:W-:Y:S01]  /*35c70*/  SEL R0, RZ, 0x1, P2 ;  /* 0x00000001ff007807 */ /* 0x000fe20001000000 */
[----:B0-----:R-:W-:Y:S08]  /*35c80*/  @!P1 BRA `(.L_x_4167) ;  /* 0x0000006000349947 */ /* 0x001ff00003800000 */
.L_x_4383:
[----:B------:R-:W-:Y:S02]  /*35c90*/  SEL R25, R25, RZ, P2 ;  /* 0x000000ff19197207 */ /* 0x000fe40001000000 */
[----:B------:R-:W-:Y:S01]  /*35ca0*/  LOP3.LUT R0, R27, R0, RZ, 0x3c, !PT ;  /* 0x000000001b007212 */ /* 0x000fe200078e3cff */
[----:B------:R-:W-:Y:S06]  /*35cb0*/  @!P0 BRA `(.L_x_4168) ;  /* 0x0000000000048947 */ /* 0x000fec0003800000 */
[----:B------:R-:W-:Y:S01]  /*35cc0*/  BPT.TRAP 0x1 ;  /* 0x000000040000795c */ /* 0x000fe20000300000 */
.L_x_4168:
[----:B------:R-:W-:Y:S01]  /*35cd0*/  IMAD R25, R25, 0x8, R5 ;  /* 0x0000000819197824 */ /* 0x000fe200078e0205 */
[----:B------:R-:W-:-:S04]  /*35ce0*/  SHF.L.U32 R0, R0, 0x1f, RZ ;  /* 0x0000001f00007819 */ /* 0x000fc800000006ff */
[----:B------:R-:W0:Y:S02]  /*35cf0*/  SYNCS.PHASECHK.TRANS64.TRYWAIT P1, [R25+URZ+0x32440], R0 ;  /* 0x03244000190075a7 */ /* 0x000e24000802017f */
[----:B0-----:R-:W-:Y:S05]  /*35d00*/  @!P1 BRA `(.L_x_4169) ;  /* 0x0000006000289947 */ /* 0x001fea0003800000 */
.L_x_4384:
[----:B------:R-:W-:Y:S05]  /*35d10*/  @!P0 BRA `(.L_x_4170) ;  /* 0x0000000000048947 */ /* 0x000fea0003800000 */
[----:B------:R-:W-:Y:S01]  /*35d20*/  BPT.TRAP 0x1 ;  /* 0x000000040000795c */ /* 0x000fe20000300000 */
.L_x_4170:
[----:B------:R-:W0:Y:S02]  /*35d30*/  SYNCS.PHASECHK.TRANS64.TRYWAIT P1, [R3+URZ+0x32460], R2 ;  /* 0x03246002030075a7 */ /* 0x000e24000802017f */
[----:B0-----:R-:W-:Y:S05]  /*35d40*/  @!P1 BRA `(.L_x_4171) ;  /* 0x00000060002c9947 */ /* 0x001fea0003800000 */
.L_x_4385:
[----:B------:R-:W-:Y:S05]  /*35d50*/  @!P0 BRA `(.L_x_4172) ;  /* 0x0000000000048947 */ /* 0x000fea0003800000 */
[----:B------:R-:W-:Y:S01]  /*35d60*/  BPT.TRAP 0x1 ;  /* 0x000000040000795c */ /* 0x000fe20000300000 */
.L_x_4172:
[----:B------:R0:W0:Y:S02]  /*35d70*/  SYNCS.PHASECHK.TRANS64.TRYWAIT P0, [R25+URZ+0x32460], R0 ;  /* 0x03246000190075a7 */ /* 0x000024000800017f */
[----:B0-----:R-:W-:Y:S05]  /*35d80*/  @!P0 NANOSLEEP.SYNCS 0x989680 ;  /* 0x009896800000895d */ /* 0x001fea0003900000 */
[----:B------:R-:W0:Y:S02]  /*35d90*/  @!P0 SYNCS.PHASECHK.TRANS64 P0, [R25+URZ+0x32460], R0 ;  /* 0x03246000190085a7 */ /* 0x000e24000800007f */
[----:B0-----:R-:W-:Y:S05]  /*35da0*/  @!P0 BRA `(.L_x_4172) ;  /* 0xfffffffc00f08947 */ /* 0x001fea000383ffff */
.L_x_3800:
[----:B------:R-:W-:Y:S05]  /*35db0*/  BSYNC B9 ;  /* 0x0000000000097941 */ /* 0x000fea0003800000 */
.L_x_3797:
[----:B------:R-:W-:Y:S05]  /*35dc0*/  EXIT ;  /* 0x000000000000794d */ /* 0x000fea0003800000 */
.L_x_3826:
[----:B0-----:R0:W1:Y:S02]  /*35dd0*/  SYNCS.PHASECHK.TRANS64.TRYWAIT P5, [R71+URZ+0x32490], R86 ;  /* 0x03249056470075a7 */ /* 0x00106400080a017f */
[----:B-1----:R-:W-:Y:S05]  /*35de0*/  @!P5 NANOSLEEP.SYNCS 0x989680 ;  /* 0x009896800000d95d */ /* 0x002fea0003900000 */
[----:B------:R-:W1:Y:S02]  /*35df0*/  @!P5 SYNCS.PHASECHK.TRANS64 P5, [R71+URZ+0x32490], R86 ;  /* 0x032490564700d5a7 */ /* 0x000e6400080a007f */
[----:B-1----:R-:W-:Y:S05]  /*35e00*/  @!P5 BRA `(.L_x_3826) ;  /* 0xfffffffc00f0d947 */ /* 0x002fea000383ffff */
[----:B------:R-:W-:Y:S05]  /*35e10*/  BRA `(.L_x_4173) ;  /* 0xfffffcd0008c7947 */ /* 0x000fea000383ffff */
.L_x_3827:
        /* <DEDUP_REMOVED lines=8> */
.L_x_4175:
[----:B------:R-:W-:Y:S05]  /*35ea0*/  BSYNC B1 ;  /* 0x0000000000017941 */ /* 0x000fea0003800000 */
.L_x_4174:
        /* <DEDUP_REMOVED lines=8> */
.L_x_4176:
[----:B------:R-:W-:Y:S05]  /*35f30*/  BRA `(.L_x_4177) ;  /* 0xfffffcd000587947 */ /* 0x000fea000383ffff */
.L_x_3836:
[----:B------:R-:W-:Y:S01]  /*35f40*/  BSSY B1, `(.L_x_4178) ;  /* 0x0000008000017945 */ /* 0x000fe20003800000 */
[----:B------:R-:W-:Y:S01]  /*35f50*/  IMAD.MOV.U32 R13, RZ, RZ, R84 ;  /* 0x000000ffff0d7224 */ /* 0x000fe200078e0054 */
[----:B------:R-:W-:Y:S01]  /*35f60*/  MOV R12, 0x1 ;  /* 0x00000001000c7802 */ /* 0x000fe20000000f00 */
[----:B0---4-:R-:W-:Y:S02]  /*35f70*/  IMAD.MOV.U32 R11, RZ, RZ, 0x1c1f ;  /* 0x00001c1fff0b7424 */ /* 0x011fe400078e00ff */
[----:B------:R-:W-:-:S07]  /*35f80*/  IMAD.MOV.U32 R15, RZ, RZ, -0x1 ;  /* 0xffffffffff0f7424 */ /* 0x000fce00078e00ff */
[----:B-123--:R-:W-:Y:S05]  /*35f90*/  WARPSYNC.COLLECTIVE R15, `(.L_x_4179) ;  /* 0x000000000f087348 */ /* 0x00efea0003c00000 */
[----:B---3--:R0:W3:Y:S02]  /*35fa0*/  SHFL.IDX P6, R14, R13, R12, R11 ;  /* 0x0000000c0d0e7389 */ /* 0x0080e400000c000b */
[----:B0123--:R-:W-:Y:S01]  /*35fb0*/  ENDCOLLECTIVE ;  /* 0x000000000000791b */ /* 0x00ffe20003800000 */
.L_x_4179:
[----:B------:R-:W-:Y:S05]  /*35fc0*/  BSYNC B1 ;  /* 0x0000000000017941 */ /* 0x000fea0003800000 */
.L_x_4178:
        /* <DEDUP_REMOVED lines=8> */
.L_x_4180:
[----:B------:R-:W-:Y:S05]  /*36050*/  BRA `(.L_x_4181) ;  /* 0xfffffcd400c87947 */ /* 0x000fea000383ffff */
.L_x_3850:
[----:B-1----:R1:W2:Y:S02]  /*36060*/  SYNCS.PHASECHK.TRANS64.TRYWAIT P4, [R71+URZ+0x32490], R86 ;  /* 0x03249056470075a7 */ /* 0x0022a4000808017f */
[----:B--2---:R-:W-:Y:S05]  /*36070*/  @!P4 NANOSLEEP.SYNCS 0x989680 ;  /* 0x009896800000c95d */ /* 0x004fea0003900000 */
[----:B------:R-:W2:Y:S02]  /*36080*/  @!P4 SYNCS.PHASECHK.TRANS64 P4, [R71+URZ+0x32490], R86 ;  /* 0x032490564700c5a7 */ /* 0x000ea4000808007f */
[----:B--2---:R-:W-:Y:S05]  /*36090*/  @!P4 BRA `(.L_x_3850) ;  /* 0xfffffffc00f0c947 */ /* 0x004fea000383ffff */
[----:B------:R-:W-:Y:S05]  /*360a0*/  BRA `(.L_x_4182) ;  /* 0xfffffce4001c7947 */ /* 0x000fea000383ffff */
.L_x_3851:
        /* <DEDUP_REMOVED lines=8> */
.L_x_4184:
[----:B------:R-:W-:Y:S05]  /*36130*/  BSYNC B1 ;  /* 0x0000000000017941 */ /* 0x000fea0003800000 */
.L_x_4183:
        /* <DEDUP_REMOVED lines=8> */
.L_x_4185:
[----:B------:R-:W-:Y:S01]  /*361c0*/  IMAD.MOV.U32 R76, RZ, RZ, R14 ;  /* 0x000000ffff4c7224 */ /* 0x000fe200078e000e */
[----:B------:R-:W-:Y:S06]  /*361d0*/  BRA `(.L_x_4186) ;  /* 0xfffffce000e87947 */ /* 0x000fec000383ffff */
.L_x_3856:
        /* <DEDUP_REMOVED lines=8> */
.L_x_4188:
[----:B------:R-:W-:Y:S05]  /*36260*/  BSYNC B1 ;  /* 0x0000000000017941 */ /* 0x000fea0003800000 */
.L_x_4187:
        /* <DEDUP_REMOVED lines=8> */
.L_x_4189:
[----:B------:R-:W-:Y:S05]  /*362f0*/  BRA `(.L_x_4190) ;  /* 0xfffffce800647947 */ /* 0x000fea000383ffff */
.L_x_3861:
[----:B0-----:R0:W1:Y:S02]  /*36300*/  SYNCS.PHASECHK.TRANS64.TRYWAIT P2, [R71+URZ+0x32490], R86 ;  /* 0x03249056470075a7 */ /* 0x001064000804017f */
[----:B-1----:R-:W-:Y:S05]  /*36310*/  @!P2 NANOSLEEP.SYNCS 0x989680 ;  /* 0x009896800000a95d */ /* 0x002fea0003900000 */
[----:B------:R-:W1:Y:S02]  /*36320*/  @!P2 SYNCS.PHASECHK.TRANS64 P2, [R71+URZ+0x32490], R86 ;  /* 0x032490564700a5a7 */ /* 0x000e64000804007f */
[----:B-1----:R-:W-:Y:S05]  /*36330*/  @!P2 BRA `(.L_x_3861) ;  /* 0xfffffffc00f0a947 */ /* 0x002fea000383ffff */
[----:B------:R-:W-:Y:S05]  /*36340*/  BRA `(.L_x_4191) ;  /* 0xfffffcf0004c7947 */ /* 0x000fea000383ffff */
.L_x_3862:
        /* <DEDUP_REMOVED lines=8> */
.L_x_4193:
[----:B------:R-:W-:Y:S05]  /*363d0*/  BSYNC B1 ;  /* 0x0000000000017941 */ /* 0x000fea0003800000 */
.L_x_4192:
        /* <DEDUP_REMOVED lines=8> */
.L_x_4194:
[----:B------:R-:W-:Y:S05]  /*36460*/  BRA `(.L_x_4195) ;  /* 0xfffffcf000747947 */ /* 0x000fea000383ffff */
.L_x_3865:
[----:B------:R-:W-:Y:S01]  /*36470*/  BSSY B1, `(.L_x_4196) ;  /* 0x0000008000017945 */ /* 0x000fe20003800000 */
[----:B------:R-:W-:Y:S02]  /*36480*/  IMAD.MOV.U32 R13, RZ, RZ, R9 ;  /* 0x000000ffff0d7224 */ /* 0x000fe400078e0009 */
[----:B------:R-:W-:Y:S02]  /*36490*/  IMAD.MOV.U32 R12, RZ, RZ, 0x1 ;  /* 0x00000001ff0c7424 */ /* 0x000fe400078e00ff */
[----:B------:R-:W-:Y:S02]  /*364a0*/  IMAD.MOV.U32 R11, RZ, RZ, 0x1c1f ;  /* 0x00001c1fff0b7424 */ /* 0x000fe400078e00ff */
[----:B----4-:R-:W-:-:S07]  /*364b0*/  IMAD.MOV.U32 R15, RZ, RZ, -0x1 ;  /* 0xffffffffff0f7424 */ /* 0x010fce00078e00ff */
[----:B0123--:R-:W-:Y:S05]  /*364c0*/  WARPSYNC.COLLECTIVE R15, `(.L_x_4197) ;  /* 0x000000000f087348 */ /* 0x00ffea0003c00000 */
[----:B---3--:R3:W4:Y:S02]  /*364d0*/  SHFL.IDX P6, R14, R13, R12, R11 ;  /* 0x0000000c0d0e7389 */ /* 0x00872400000c000b */
[----:B01234-:R-:W-:Y:S01]  /*364e0*/  ENDCOLLECTIVE ;  /* 0x000000000000791b */ /* 0x01ffe20003800000 */
.L_x_4197:
[----:B------:R-:W-:Y:S05]  /*364f0*/  BSYNC B1 ;  /* 0x0000000000017941 */ /* 0x000fea0003800000 */
.L_x_4196:
        /* <DEDUP_REMOVED lines=8> */
.L_x_4198:
[----:B------:R-:W-:Y:S05]  /*36580*/  BRA `(.L_x_4199) ;  /* 0xfffffcf000747947 */ /* 0x000fea000383ffff */
.L_x_3869:
[----:B-1----:R1:W2:Y:S02]  /*36590*/  SYNCS.PHASECHK.TRANS64.TRYWAIT P3, [R71+URZ+0x324b0], R86 ;  /* 0x0324b056470075a7 */ /* 0x0022a4000806017f */
[----:B--2---:R-:W-:Y:S05]  /*365a0*/  @!P3 NANOSLEEP.SYNCS 0x989680 ;  /* 0x009896800000b95d */ /* 0x004fea0003900000 */
[----:B------:R-:W2:Y:S02]  /*365b0*/  @!P3 SYNCS.PHASECHK.TRANS64 P3, [R71+URZ+0x324b0], R86 ;  /* 0x0324b0564700b5a7 */ /* 0x000ea4000806007f */
[----:B--2---:R-:W-:Y:S05]  /*365c0*/  @!P3 BRA `(.L_x_3869) ;  /* 0xfffffffc00f0b947 */ /* 0x004fea000383ffff */
[----:B------:R-:W-:Y:S05]  /*365d0*/  BRA `(.L_x_4200) ;  /* 0xfffffcf000f07947 */ /* 0x000fea000383ffff */
.L_x_3885:
[----:B------:R0:W5:Y:S01]  /*365e0*/  LDL R13, [R1+0x464] ;  /* 0x00046400010d7983 */ /* 0x0001620000100800 */
[----:B------:R-:W-:Y:S01]  /*365f0*/  BSSY B0, `(.L_x_4201) ;  /* 0x0000007000007945 */ /* 0x000fe20003800000 */
[----:B------:R-:W-:Y:S02]  /*36600*/  IMAD.MOV.U32 R12, RZ, RZ, RZ ;  /* 0x000000ffff0c7224 */ /* 0x000fe400078e00ff */
[----:B------:R-:W-:Y:S02]  /*36610*/  IMAD.MOV.U32 R11, RZ, RZ, 0x1f ;  /* 0x0000001fff0b7424 */ /* 0x000fe400078e00ff */
[----:B------:R-:W-:-:S07]  /*36620*/  IMAD.MOV.U32 R15, RZ, RZ, -0x1 ;  /* 0xffffffffff0f7424 */ /* 0x000fce00078e00ff */
[----:B0--345:R-:W-:Y:S05]  /*36630*/  WARPSYNC.COLLECTIVE R15, `(.L_x_4202) ;  /* 0x000000000f087348 */ /* 0x039fea0003c00000 */
[----:B-----5:R1:W2:Y:S02]  /*36640*/  SHFL.IDX P6, R14, R13, R12, R11 ;  /* 0x0000000c0d0e7389 */ /* 0x0202a400000c000b */
[----:B01234-:R-:W-:Y:S01]  /*36650*/  ENDCOLLECTIVE ;  /* 0x000000000000791b */ /* 0x01ffe20003800000 */
.L_x_4202:
[----:B------:R-:W-:Y:S05]  /*36660*/  BSYNC B0 ;  /* 0x0000000000007941 */ /* 0x000fea0003800000 */
.L_x_4201:
[----:B------:R-:W-:Y:S05]  /*36670*/  BRA `(.L_x_4203) ;  /* 0xfffffd0400747947 */ /* 0x000fea000383ffff */
.L_x_3897:
        /* <DEDUP_REMOVED lines=8> */
.L_x_4205:
[----:B------:R-:W-:Y:S05]  /*36700*/  BSYNC B1 ;  /* 0x0000000000017941 */ /* 0x000fea0003800000 */
.L_x_4204:
        /* <DEDUP_REMOVED lines=8> */
.L_x_4206:
[----:B------:R-:W-:Y:S02]  /*36790*/  IMAD.MOV.U32 R13, RZ, RZ, R7 ;  /* 0x000000ffff0d7224 */ /* 0x000fe400078e0007 */
[----:B------:R-:W-:-:S07]  /*367a0*/  IMAD.MOV.U32 R2, RZ, RZ, R14 ;  /* 0x000000ffff027224 */ /* 0x000fce00078e000e */
[----:B------:R-:W-:Y:S05]  /*367b0*/  WARPSYNC.COLLECTIVE R15, `(.L_x_4207) ;  /* 0x000000000f087348 */ /* 0x000fea0003c00000 */
[----:B------:R0:W1:Y:S02]  /*367c0*/  SHFL.IDX P6, R14, R13, R12, R11 ;  /* 0x0000000c0d0e7389 */ /* 0x00006400000c000b */
[----:B01----:R-:W-:Y:S01]  /*367d0*/  ENDCOLLECTIVE ;  /* 0x000000000000791b */ /* 0x003fe20003800000 */
.L_x_4207:
[----:B------:R-:W-:Y:S02]  /*367e0*/  IMAD.MOV.U32 R13, RZ, RZ, R8 ;  /* 0x000000ffff0d7224 */ /* 0x000fe400078e0008 */
[----:B------:R-:W-:-:S07]  /*367f0*/  IMAD.MOV.U32 R5, RZ, RZ, R14 ;  /* 0x000000ffff057224 */ /* 0x000fce00078e000e */
[----:B------:R-:W-:Y:S05]  /*36800*/  WARPSYNC.COLLECTIVE R15, `(.L_x_4208) ;  /* 0x000000000f087348 */ /* 0x000fea0003c00000 */
[----:B------:R0:W1:Y:S02]  /*36810*/  SHFL.IDX P6, R14, R13, R12, R11 ;  /* 0x0000000c0d0e7389 */ /* 0x00006400000c000b */
[----:B01----:R-:W-:Y:S01]  /*36820*/  ENDCOLLECTIVE ;  /* 0x000000000000791b */ /* 0x003fe20003800000 */
.L_x_4208:
[----:B------:R-:W-:Y:S05]  /*36830*/  BRA `(.L_x_4209) ;  /* 0xfffffd10004c7947 */ /* 0x000fea000383ffff */
.L_x_3900:
[----:B------:R-:W-:Y:S01]  /*36840*/  BSSY B1, `(.L_x_4210) ;  /* 0x0000008000017945 */ /* 0x000fe20003800000 */
[----:B------:R-:W-:Y:S02]  /*36850*/  IMAD.MOV.U32 R13, RZ, RZ, R6 ;  /* 0x000000ffff0d7224 */ /* 0x000fe400078e0006 */
[----:B------:R-:W-:Y:S02]  /*36860*/  IMAD.MOV.U32 R12, RZ, RZ, 0x1 ;  /* 0x00000001ff0c7424 */ /* 0x000fe400078e00ff */
[----:B------:R-:W-:Y:S02]  /*36870*/  IMAD.MOV.U32 R11, RZ, RZ, 0x1c1f ;  /* 0x00001c1fff0b7424 */ /* 0x000fe400078e00ff */
[----:B------:R-:W-:-:S07]  /*36880*/  IMAD.MOV.U32 R15, RZ, RZ, -0x1 ;  /* 0xffffffffff0f7424 */ /* 0x000fce00078e00ff */
[----:B0---4-:R-:W-:Y:S05]  /*36890*/  WARPSYNC.COLLECTIVE R15, `(.L_x_4211) ;  /* 0x000000000f087348 */ /* 0x011fea0003c00000 */
[----:B----4-:R1:W2:Y:S02]  /*368a0*/  SHFL.IDX P6, R14, R13, R12, R11 ;  /* 0x0000000c0d0e7389 */ /* 0x0102a400000c000b */
[----:B012---:R-:W-:Y:S01]  /*368b0*/  ENDCOLLECTIVE ;  /* 0x000000000000791b */ /* 0x007fe20003800000 */
.L_x_4211:
[----:B------:R-:W-:Y:S05]  /*368c0*/  BSYNC B1 ;  /* 0x0000000000017941 */ /* 0x000fea0003800000 */
.L_x_4210:
        /* <DEDUP_REMOVED lines=8> */
.L_x_4212:
[----:B------:R-:W-:Y:S02]  /*36950*/  IMAD.MOV.U32 R13, RZ, RZ, R7 ;  /* 0x000000ffff0d7224 */ /* 0x000fe400078e0007 */
[----:B------:R-:W-:-:S07]  /*36960*/  IMAD.MOV.U32 R4, RZ, RZ, R14 ;  /* 0x000000ffff047224 */ /* 0x000fce00078e000e */
[----:B------:R-:W-:Y:S05]  /*36970*/  WARPSYNC.COLLECTIVE R15, `(.L_x_4213) ;  /* 0x000000000f087348 */ /* 0x000fea0003c00000 */
[----:B------:R0:W1:Y:S02]  /*36980*/  SHFL.IDX P6, R14, R13, R12, R11 ;  /* 0x0000000c0d0e7389 */ /* 0x00006400000c000b */
[----:B01----:R-:W-:Y:S01]  /*36990*/  ENDCOLLECTIVE ;  /* 0x000000000000791b */ /* 0x003fe20003800000 */
.L_x_4213:
[----:B------:R-:W-:Y:S02]  /*369a0*/  IMAD.MOV.U32 R13, RZ, RZ, R8 ;  /* 0x000000ffff0d7224 */ /* 0x000fe400078e0008 */
[----:B------:R-:W-:-:S07]  /*369b0*/  IMAD.MOV.U32 R7, RZ, RZ, R14 ;  /* 0x000000ffff077224 */ /* 0x000fce00078e000e */
[----:B------:R-:W-:Y:S05]  /*369c0*/  WARPSYNC.COLLECTIVE R15, `(.L_x_4214) ;  /* 0x000000000f087348 */ /* 0x000fea0003c00000 */
[----:B------:R0:W1:Y:S02]  /*369d0*/  SHFL.IDX P6, R14, R13, R12, R11 ;  /* 0x0000000c0d0e7389 */ /* 0x00006400000c000b */
[----:B01----:R-:W-:Y:S01]  /*369e0*/  ENDCOLLECTIVE ;  /* 0x000000000000791b */ /* 0x003fe20003800000 */
.L_x_4214:
[----:B------:R-:W-:Y:S05]  /*369f0*/  BRA `(.L_x_4215) ;  /* 0xfffffd1000a87947 */ /* 0x000fea000383ffff */
.L_x_3904:
[----:B------:R0:W0:Y:S02]  /*36a00*/  SYNCS.PHASECHK.TRANS64.TRYWAIT P0, [R148+URZ+0x32400], R13 ;  /* 0x0324000d940075a7 */ /* 0x000024000800017f */
[----:B0-----:R-:W-:Y:S05]  /*36a10*/  @!P0 NANOSLEEP.SYNCS 0x989680 ;  /* 0x009896800000895d */ /* 0x001fea0003900000 */
[----:B------:R-:W0:Y:S02]  /*36a20*/  @!P0 SYNCS.PHASECHK.TRANS64 P0, [R148+URZ+0x32400], R13 ;  /* 0x0324000d940085a7 */ /* 0x000e24000800007f */
[----:B0-----:R-:W-:Y:S05]  /*36a30*/  @!P0 BRA `(.L_x_3904) ;  /* 0xfffffffc00f08947 */ /* 0x001fea000383ffff */
[----:B------:R-:W-:Y:S05]  /*36a40*/  BRA `(.L_x_4216) ;  /* 0xfffffd1400287947 */ /* 0x000fea000383ffff */
.L_x_3912:
[----:B------:R-:W0:Y:S01]  /*36a50*/  LDC R61, c[0x0][0x3f4] ;  /* 0x0000fd00ff3d7b82 */ /* 0x000e220000000800 */
        /* <DEDUP_REMOVED lines=8> */
.L_x_4218:
[----:B------:R-:W-:Y:S05]  /*36ae0*/  BSYNC B1 ;  /* 0x0000000000017941 */ /* 0x000fea0003800000 */
.L_x_4217:
        /* <DEDUP_REMOVED lines=10> */
.L_x_4219:
[----:B------:R-:W-:Y:S02]  /*36b90*/  ISETP.GE.OR P1, PT, R0, R55, P0 ;  /* 0x000000370000720c */ /* 0x000fe40000726670 */
[----:B------:R-:W-:-:S11]  /*36ba0*/  MOV R13, R26 ;  /* 0x0000001a000d7202 */ /* 0x000fd60000000f00 */
[C---:B------:R-:W-:Y:S01]  /*36bb0*/  @!P1 IMAD.SHL.U32 R5, R22.reuse, 0x2, RZ ;  /* 0x0000000216059824 */ /* 0x040fe200078e00ff */
[----:B------:R-:W-:Y:S01]  /*36bc0*/  @!P1 SHF.L.U64.HI R21, R22, 0x1, R23 ;  /* 0x0000000116159819 */ /* 0x000fe20000010217 */
[----:B------:R-:W-:-:S07]  /*36bd0*/  IMAD.MOV.U32 R3, RZ, RZ, R14 ;  /* 0x000000ffff037224 */ /* 0x000fce00078e000e */
[----:B------:R-:W-:Y:S05]  /*36be0*/  WARPSYNC.COLLECTIVE R15, `(.L_x_4220) ;  /* 0x000000000f087348 */ /* 0x000fea0003c00000 */
[----:B------:R0:W1:Y:S02]  /*36bf0*/  SHFL.IDX P6, R14, R13, R12, R11 ;  /* 0x0000000c0d0e7389 */ /* 0x00006400000c000b */
[----:B01----:R-:W-:Y:S01]  /*36c00*/  ENDCOLLECTIVE ;  /* 0x000000000000791b */ /* 0x003fe20003800000 */
.L_x_4220:
[----:B------:R-:W-:-:S05]  /*36c10*/  @!P1 IADD3 R6, P2, R3, R5, RZ ;  /* 0x0000000503069210 */ /* 0x000fca0007f5e0ff */
[----:B------:R-:W-:Y:S02]  /*36c20*/  @!P1 IMAD.X R7, R2, 0x1, R21, P2 ;  /* 0x0000000102079824 */ /* 0x000fe400010e0615 */
[----:B------:R-:W-:Y:S02]  /*36c30*/  IMAD.MOV.U32 R13, RZ, RZ, R27 ;  /* 0x000000ffff0d7224 */ /* 0x000fe400078e001b */
[----:B------:R-:W-:-:S07]  /*36c40*/  IMAD.MOV.U32 R4, RZ, RZ, R14 ;  /* 0x000000ffff047224 */ /* 0x000fce00078e000e */
[----:B------:R-:W-:Y:S05]  /*36c50*/  WARPSYNC.COLLECTIVE R15, `(.L_x_4221) ;  /* 0x000000000f087348 */ /* 0x000fea0003c00000 */
[----:B------:R0:W1:Y:S02]  /*36c60*/  SHFL.IDX P6, R14, R13, R12, R11 ;  /* 0x0000000c0d0e7389 */ /* 0x00006400000c000b */
[----:B01----:R-:W-:Y:S01]  /*36c70*/  ENDCOLLECTIVE ;  /* 0x000000000000791b */ /* 0x003fe20003800000 */
.L_x_4221:
[----:B------:R-:W2:Y:S01]  /*36c80*/  @!P1 LD.E.128 R8, desc[UR44][R6.64] ;  /* 0x0000002c06089980 */ /* 0x000ea2000c101d00 */
[----:B------:R-:W-:-:S05]  /*36c90*/  @!P1 IADD3 R14, P2, R14, R5, RZ ;  /* 0x000000050e0e9210 */ /* 0x000fca0007f5e0ff */
[----:B------:R-:W-:-:S04]  /*36ca0*/  @!P1 IMAD.X R3, R4, 0x1, R21, P2 ;  /* 0x0000000104039824 */ /* 0x000fc800010e0615 */
[----:B------:R-:W-:-:S05]  /*36cb0*/  @!P1 IMAD.MOV.U32 R15, RZ, RZ, R3 ;  /* 0x000000ffff0f9224 */ /* 0x000fca00078e0003 */
[----:B------:R0:W5:Y:S01]  /*36cc0*/  @!P1 LD.E.128 R4, desc[UR44][R14.64] ;  /* 0x0000002c0e049980 */ /* 0x000162000c101d00 */
[----:B------:R-:W-:Y:S01]  /*36cd0*/  CS2R R58, SRZ ;  /* 0x00000000003a7805 */ /* 0x000fe2000001ff00 */
[----:B------:R-:W-:Y:S01]  /*36ce0*/  IMAD.MOV.U32 R13, RZ, RZ, R24 ;  /* 0x000000ffff0d7224 */ /* 0x000fe200078e0018 */
[----:B------:R-:W-:Y:S01]  /*36cf0*/  CS2R R56, SRZ ;  /* 0x0000000000387805 */ /* 0x000fe2000001ff00 */
[----:B------:R-:W-:Y:S01]  /*36d00*/  IMAD.MOV.U32 R12, RZ, RZ, 0x1 ;  /* 0x00000001ff0c7424 */ /* 0x000fe200078e00ff */
[----:B------:R-:W-:Y:S01]  /*36d10*/  CS2R R20, SRZ ;  /* 0x0000000000147805 */ /* 0x000fe2000001ff00 */
[----:B0-----:R-:W-:Y:S02]  /*36d20*/  IMAD.MOV.U32 R15, RZ, RZ, -0x1 ;  /* 0xffffffffff0f7424 */ /* 0x001fe400078e00ff */
[----:B--2---:R-:W-:Y:S02]  /*36d30*/  @!P1 IMAD.MOV.U32 R59, RZ, RZ, R11 ;  /* 0x000000ffff3b9224 */ /* 0x004fe400078e000b */
[----:B------:R-:W-:-:S02]  /*36d40*/  IMAD.MOV.U32 R11, RZ, RZ, 0x1c1f ;  /* 0x00001c1fff0b7424 */ /* 0x000fc400078e00ff */
[----:B------:R-:W-:Y:S02]  /*36d50*/  @!P1 IMAD.MOV.U32 R56, RZ, RZ, R8 ;  /* 0x000000ffff389224 */ /* 0x000fe400078e0008 */
[----:B------:R-:W-:-:S07]  /*36d60*/  @!P1 IMAD.MOV.U32 R57, RZ, RZ, R9 ;  /* 0x000000ffff399224 */ /* 0x000fce00078e0009 */
[----:B-----5:R-:W-:Y:S05]  /*36d70*/  WARPSYNC.COLLECTIVE R15, `(.L_x_4222) ;  /* 0x000000000f087348 */ /* 0x020fea0003c00000 */
[----:B------:R0:W1:Y:S02]  /*36d80*/  SHFL.IDX P6, R14, R13, R12, R11 ;  /* 0x0000000c0d0e7389 */ /* 0x00006400000c000b */
[----:B01---5:R-:W-:Y:S01]  /*36d90*/  ENDCOLLECTIVE ;  /* 0x000000000000791b */ /* 0x023fe20003800000 */
.L_x_4222:
[----:B------:R-:W-:Y:S02]  /*36da0*/  IMAD.MOV.U32 R2, RZ, RZ, R56 ;  /* 0x000000ffff027224 */ /* 0x000fe400078e0038 */
[----:B------:R-:W-:Y:S02]  /*36db0*/  IMAD.MOV.U32 R3, RZ, RZ, R57 ;  /* 0x000000ffff037224 */ /* 0x000fe400078e0039 */
[----:B------:R-:W-:Y:S01]  /*36dc0*/  @!P1 IMAD.MOV.U32 R58, RZ, RZ, R10 ;  /* 0x000000ffff3a9224 */ /* 0x000fe200078e000a */
[----:B------:R-:W-:Y:S01]  /*36dd0*/  PRMT R67, R67, 0x5410, R2 ;  /* 0x0000541043437816 */ /* 0x000fe20000000002 */
[----:B------:R-:W-:Y:S01]  /*36de0*/  IMAD.MOV.U32 R9, RZ, RZ, R59 ;  /* 0x000000ffff097224 */ /* 0x000fe200078e003b */
[----:B------:R-:W-:Y:S02]  /*36df0*/  PRMT R63, R63, 0x5410, R3 ;  /* 0x000054103f3f7816 */ /* 0x000fe40000000003 */
[----:B------:R-:W-:Y:S01]  /*36e00*/  CS2R R2, SRZ ;  /* 0x0000000000027805 */ /* 0x000fe2000001ff00 */
[----:B------:R-:W-:-:S02]  /*36e10*/  IMAD.MOV.U32 R8, RZ, RZ, R58 ;  /* 0x000000ffff087224 */ /* 0x000fc400078e003a */
[----:B------:R-:W-:-:S03]  /*36e20*/  IMAD.MOV.U32 R13, RZ, RZ, R25 ;  /* 0x000000ffff0d7224 */ /* 0x000fc600078e0019 */
[----:B------:R-:W-:Y:S02]  /*36e30*/  PRMT R28, R8, 0x5410, R9 ;  /* 0x00005410081c7816 */ /* 0x000fe40000000009 */
[----:B------:R-:W-:Y:S02]  /*36e40*/  CS2R R8, SRZ ;  /* 0x0000000000087805 */ /* 0x000fe4000001ff00 */
[----:B------:R-:W-:Y:S01]  /*36e50*/  @!P1 MOV R21, R7 ;  /* 0x0000000700159202 */ /* 0x000fe20000000f00 */
[----:B------:R-:W-:Y:S02]  /*36e60*/  @!P1 IMAD.MOV.U32 R2, RZ, RZ, R4 ;  /* 0x000000ffff029224 */ /* 0x000fe400078e0004 */
[----:B------:R-:W-:Y:S02]  /*36e70*/  @!P1 IMAD.MOV.U32 R3, RZ, RZ, R5 ;  /* 0x000000ffff039224 */ /* 0x000fe400078e0005 */
[----:B------:R-:W-:Y:S02]  /*36e80*/  @!P1 IMAD.MOV.U32 R20, RZ, RZ, R6 ;  /* 0x000000ffff149224 */ /* 0x000fe400078e0006 */
[----:B------:R-:W-:-:S07]  /*36e90*/  IMAD.MOV.U32 R24, RZ, RZ, R14 ;  /* 0x000000ffff187224 */ /* 0x000fce00078e000e */
[----:B------:R-:W-:Y:S05]  /*36ea0*/  WARPSYNC.COLLECTIVE R15, `(.L_x_4223) ;  /* 0x000000000f087348 */ /* 0x000fea0003c00000 */
[----:B------:R0:W1:Y:S02]  /*36eb0*/  SHFL.IDX P6, R14, R13, R12, R11 ;  /* 0x0000000c0d0e7389 */ /* 0x00006400000c000b */
[----:B01----:R-:W-:Y:S01]  /*36ec0*/  ENDCOLLECTIVE ;  /* 0x000000000000791b */ /* 0x003fe20003800000 */
.L_x_4223:
[----:B------:R-:W-:Y:S02]  /*36ed0*/  IMAD.MOV.U32 R4, RZ, RZ, R2 ;  /* 0x000000ffff047224 */ /* 0x000fe400078e0002 */
[----:B------:R-:W-:Y:S02]  /*36ee0*/  IMAD.MOV.U32 R5, RZ, RZ, R3 ;  /* 0x000000ffff057224 */ /* 0x000fe400078e0003 */
[----:B------:R-:W-:Y:S01]  /*36ef0*/  IMAD.MOV.U32 R6, RZ, RZ, R20 ;  /* 0x000000ffff067224 */ /* 0x000fe200078e0014 */
[----:B------:R-:W-:Y:S01]  /*36f00*/  PRMT R60, R60, 0x5410, R4 ;  /* 0x000054103c3c7816 */ /* 0x000fe20000000004 */
[----:B------:R-:W-:Y:S01]  /*36f10*/  IMAD.MOV.U32 R7, RZ, RZ, R21 ;  /* 0x000000ffff077224 */ /* 0x000fe200078e0015 */
[----:B------:R-:W-:Y:S02]  /*36f20*/  PRMT R63, R5, 0x7610, R63 ;  /* 0x00007610053f7816 */ /* 0x000fe4000000003f */
[----:B------:R-:W-:Y:S02]  /*36f30*/  PRMT R67, R6, 0x7610, R67 ;  /* 0x0000761006437816 */ /* 0x000fe40000000043 */
[----:B------:R-:W-:Y:S01]  /*36f40*/  PRMT R81, R7, 0x7610, R81 ;  /* 0x0000761007517816 */ /* 0x000fe20000000051 */
[----:B------:R-:W-:-:S02]  /*36f50*/  IMAD.MOV.U32 R13, RZ, RZ, R26 ;  /* 0x000000ffff0d7224 */ /* 0x000fc400078e001a */
[----:B------:R-:W-:-:S07]  /*36f60*/  IMAD.MOV.U32 R25, RZ, RZ, R14 ;  /* 0x000000ffff197224 */ /* 0x000fce00078e000e */
[----:B------:R-:W-:Y:S05]  /*36f70*/  WARPSYNC.COLLECTIVE R15, `(.L_x_4224) ;  /* 0x000000000f087348 */ /* 0x000fea0003c00000 */
[----:B------:R0:W1:Y:S02]  /*36f80*/  SHFL.IDX P6, R14, R13, R12, R11 ;  /* 0x0000000c0d0e7389 */ /* 0x00006400000c000b */
[----:B01----:R-:W-:Y:S01]  /*36f90*/  ENDCOLLECTIVE ;  /* 0x000000000000791b */ /* 0x003fe20003800000 */
.L_x_4224:
[----:B------:R-:W-:Y:S02]  /*36fa0*/  IMAD.MOV.U32 R13, RZ, RZ, R27 ;  /* 0x000000ffff0d7224 */ /* 0x000fe400078e001b */
[----:B------:R-:W-:-:S07]  /*36fb0*/  IMAD.MOV.U32 R26, RZ, RZ, R14 ;  /* 0x000000ffff1a7224 */ /* 0x000fce00078e000e */
[----:B------:R-:W-:Y:S05]  /*36fc0*/  WARPSYNC.COLLECTIVE R15, `(.L_x_4225) ;  /* 0x000000000f087348 */ /* 0x000fea0003c00000 */
[----:B------:R0:W1:Y:S02]  /*36fd0*/  SHFL.IDX P6, R14, R13, R12, R11 ;  /* 0x0000000c0d0e7389 */ /* 0x00006400000c000b */
[----:B01----:R-:W-:Y:S01]  /*36fe0*/  ENDCOLLECTIVE ;  /* 0x000000000000791b */ /* 0x003fe20003800000 */
.L_x_4225:
[----:B------:R-:W-:Y:S05]  /*36ff0*/  BRA `(.L_x_4226) ;  /* 0xfffffd2000547947 */ /* 0x000fea000383ffff */
.L_x_3916:
[----:B0-----:R0:W1:Y:S02]  /*37000*/  SYNCS.PHASECHK.TRANS64.TRYWAIT P1, [R148+URZ+0x32400], R13 ;  /* 0x0324000d940075a7 */ /* 0x001064000802017f */
[----:B-1----:R-:W-:Y:S05]  /*37010*/  @!P1 NANOSLEEP.SYNCS 0x989680 ;  /* 0x009896800000995d */ /* 0x002fea0003900000 */
[----:B------:R-:W1:Y:S02]  /*37020*/  @!P1 SYNCS.PHASECHK.TRANS64 P1, [R148+URZ+0x32400], R13 ;  /* 0x0324000d940095a7 */ /* 0x000e64000802007f */
[----:B-1----:R-:W-:Y:S05]  /*37030*/  @!P1 BRA `(.L_x_3916) ;  /* 0xfffffffc00f09947 */ /* 0x002fea000383ffff */
[----:B------:R-:W-:Y:S05]  /*37040*/  BRA `(.L_x_4227) ;  /* 0xfffffd2000b07947 */ /* 0x000fea000383ffff */
.L_x_3930:
[----:B0-----:R0:W1:Y:S02]  /*37050*/  SYNCS.PHASECHK.TRANS64.TRYWAIT P0, [R2+URZ], R7 ;  /* 0x00000007020075a7 */ /* 0x001064000800017f */
[----:B-1----:R-:W-:Y:S05]  /*37060*/  @!P0 NANOSLEEP.SYNCS 0x989680 ;  /* 0x009896800000895d */ /* 0x002fea0003900000 */
[----:B------:R-:W1:Y:S02]  /*37070*/  @!P0 SYNCS.PHASECHK.TRANS64 P0, [R2+URZ], R7 ;  /* 0x00000007020085a7 */ /* 0x000e64000800007f */
[----:B-1----:R-:W-:Y:S05]  /*37080*/  @!P0 BRA `(.L_x_3930) ;  /* 0xfffffffc00f08947 */ /* 0x002fea000383ffff */
[----:B------:R-:W-:Y:S05]  /*37090*/  BRA `(.L_x_3929) ;  /* 0xfffffd3800447947 */ /* 0x000fea000383ffff */
.L_x_3937:
[----:B0-----:R0:W1:Y:S02]  /*370a0*/  SYNCS.PHASECHK.TRANS64.TRYWAIT P0, [R14+URZ], R15 ;  /* 0x0000000f0e0075a7 */ /* 0x001064000800017f */
[----:B-1----:R-:W-:Y:S05]  /*370b0*/  @!P0 NANOSLEEP.SYNCS 0x989680 ;  /* 0x009896800000895d */ /* 0x002fea0003900000 */
[----:B------:R-:W1:Y:S02]  /*370c0*/  @!P0 SYNCS.PHASECHK.TRANS64 P0, [R14+URZ], R15 ;  /* 0x0000000f0e0085a7 */ /* 0x000e64000800007f */
[----:B-1----:R-:W-:Y:S05]  /*370d0*/  @!P0 BRA `(.L_x_3937) ;  /* 0xfffffffc00f08947 */ /* 0x002fea000383ffff */
[----:B------:R-:W-:Y:S05]  /*370e0*/  BRA `(.L_x_3936) ;  /* 0xfffffd3c00687947 */ /* 0x000fea000383ffff */
.L_x_3964:
[----:B-1----:R1:W2:Y:S02]  /*370f0*/  SYNCS.PHASECHK.TRANS64.TRYWAIT P0, [R10+URZ], R11 ;  /* 0x0000000b0a0075a7 */ /* 0x0022a4000800017f */
[----:B--2---:R-:W-:Y:S05]  /*37100*/  @!P0 NANOSLEEP.SYNCS 0x989680 ;  /* 0x009896800000895d */ /* 0x004fea0003900000 */
[----:B------:R-:W2:Y:S02]  /*37110*/  @!P0 SYNCS.PHASECHK.TRANS64 P0, [R10+URZ], R11 ;  /* 0x0000000b0a0085a7 */ /* 0x000ea4000800007f */
[----:B--2---:R-:W-:Y:S05]  /*37120*/  @!P0 BRA `(.L_x_3964) ;  /* 0xfffffffc00f08947 */ /* 0x004fea000383ffff */
[----:B------:R-:W-:Y:S05]  /*37130*/  BRA `(.L_x_3963) ;  /* 0xfffffde400e07947 */ /* 0x000fea000383ffff */
.L_x_3971:
[----:B-1----:R1:W2:Y:S02]  /*37140*/  SYNCS.PHASECHK.TRANS64.TRYWAIT P0, [R8+URZ], R9 ;  /* 0x00000009080075a7 */ /* 0x0022a4000800017f */
[----:B--2---:R-:W-:Y:S05]  /*37150*/  @!P0 NANOSLEEP.SYNCS 0x989680 ;  /* 0x009896800000895d */ /* 0x004fea0003900000 */
[----:B------:R-:W2:Y:S02]  /*37160*/  @!P0 SYNCS.PHASECHK.TRANS64 P0, [R8+URZ], R9 ;  /* 0x00000009080085a7 */ /* 0x000ea4000800007f */
[----:B--2---:R-:W-:Y:S05]  /*37170*/  @!P0 BRA `(.L_x_3971) ;  /* 0xfffffffc00f08947 */ /* 0x004fea000383ffff */
[----:B------:R-:W-:Y:S05]  /*37180*/  BRA `(.L_x_3970) ;  /* 0xfffffdec001c7947 */ /* 0x000fea000383ffff */
.L_x_3984:
[----:B-1----:R1:W2:Y:S02]  /*37190*/  SYNCS.PHASECHK.TRANS64.TRYWAIT P0, [R8+URZ], R9 ;  /* 0x00000009080075a7 */ /* 0x0022a4000800017f */
[----:B--2---:R-:W-:Y:S05]  /*371a0*/  @!P0 NANOSLEEP.SYNCS 0x989680 ;  /* 0x009896800000895d */ /* 0x004fea0003900000 */
[----:B------:R-:W2:Y:S02]  /*371b0*/  @!P0 SYNCS.PHASECHK.TRANS64 P0, [R8+URZ], R9 ;  /* 0x00000009080085a7 */ /* 0x000ea4000800007f */
[----:B--2---:R-:W-:Y:S05]  /*371c0*/  @!P0 BRA `(.L_x_3984) ;  /* 0xfffffffc00f08947 */ /* 0x004fea000383ffff */
[----:B------:R-:W-:Y:S05]  /*371d0*/  BRA `(.L_x_3983) ;  /* 0xfffffe80001c7947 */ /* 0x000fea000383ffff */
.L_x_3991:
[----:B-1----:R1:W2:Y:S02]  /*371e0*/  SYNCS.PHASECHK.TRANS64.TRYWAIT P0, [R8+URZ], R9 ;  /* 0x00000009080075a7 */ /* 0x0022a4000800017f */
[----:B--2---:R-:W-:Y:S05]  /*371f0*/  @!P0 NANOSLEEP.SYNCS 0x989680 ;  /* 0x009896800000895d */ /* 0x004fea0003900000 */
[----:B------:R-:W2:Y:S02]  /*37200*/  @!P0 SYNCS.PHASECHK.TRANS64 P0, [R8+URZ], R9 ;  /* 0x00000009080085a7 */ /* 0x000ea4000800007f */
[----:B--2---:R-:W-:Y:S05]  /*37210*/  @!P0 BRA `(.L_x_3991) ;  /* 0xfffffffc00f08947 */ /* 0x004fea000383ffff */
[----:B------:R-:W-:Y:S05]  /*37220*/  BRA `(.L_x_3990) ;  /* 0xfffffe8400587947 */ /* 0x000fea000383ffff */
.L_x_4020:
[----:B------:R-:W-:Y:S02]  /*37230*/  IMAD.MOV.U32 R13, RZ, RZ, R3 ;  /* 0x000000ffff0d7224 */ /* 0x000fe400078e0003 */
[----:B------:R-:W-:Y:S02]  /*37240*/  IMAD.MOV.U32 R12, RZ, RZ, RZ ;  /* 0x000000ffff0c7224 */ /* 0x000fe400078e00ff */
[----:B------:R-:W-:Y:S02]  /*37250*/  IMAD.MOV.U32 R11, RZ, RZ, 0x181f ;  /* 0x0000181fff0b7424 */ /* 0x000fe400078e00ff */
[----:B------:R-:W-:-:S07]  /*37260*/  IMAD.MOV.U32 R15, RZ, RZ, -0x1 ;  /* 0xffffffffff0f7424 */ /* 0x000fce00078e00ff */
[----:B-1--4-:R-:W-:Y:S05]  /*37270*/  WARPSYNC.COLLECTIVE R15, `(.L_x_4228) ;  /* 0x000000000f087348 */ /* 0x012fea0003c00000 */
[----:B------:R0:W2:Y:S02]  /*37280*/  SHFL.IDX P6, R14, R13, R12, R11 ;  /* 0x0000000c0d0e7389 */ /* 0x0000a400000c000b */
[----:B012-4-:R-:W-:Y:S01]  /*37290*/  ENDCOLLECTIVE ;  /* 0x000000000000791b */ /* 0x017fe20003800000 */
.L_x_4228:
[----:B------:R-:W-:Y:S02]  /*372a0*/  IMAD.MOV.U32 R13, RZ, RZ, R2 ;  /* 0x000000ffff0d7224 */ /* 0x000fe400078e0002 */
[----:B------:R-:W-:-:S07]  /*372b0*/  IMAD.MOV.U32 R0, RZ, RZ, R14 ;  /* 0x000000ffff007224 */ /* 0x000fce00078e000e */
[----:B------:R-:W-:Y:S05]  /*372c0*/  WARPSYNC.COLLECTIVE R15, `(.L_x_4229) ;  /* 0x000000000f087348 */ /* 0x000fea0003c00000 */
[----:B------:R0:W1:Y:S02]  /*372d0*/  SHFL.IDX P6, R14, R13, R12, R11 ;  /* 0x0000000c0d0e7389 */ /* 0x00006400000c000b */
[----:B01----:R-:W-:Y:S01]  /*372e0*/  ENDCOLLECTIVE ;  /* 0x000000000000791b */ /* 0x003fe20003800000 */
.L_x_4229:
[----:B------:R-:W-:Y:S05]  /*372f0*/  BRA `(.L_x_4230) ;  /* 0xffffff6400607947 */ /* 0x000fea000383ffff */
.L_x_4023:
[----:B------:R-:W-:Y:S01]  /*37300*/  BSSY B1, `(.L_x_4231) ;  /* 0x0000008000017945 */ /* 0x000fe20003800000 */
[----:B------:R-:W-:Y:S02]  /*37310*/  IMAD.MOV.U32 R13, RZ, RZ, R3 ;  /* 0x000000ffff0d7224 */ /* 0x000fe400078e0003 */
[----:B------:R-:W-:Y:S02]  /*37320*/  IMAD.MOV.U32 R12, RZ, RZ, 0x1 ;  /* 0x00000001ff0c7424 */ /* 0x000fe400078e00ff */
[----:B------:R-:W-:Y:S02]  /*37330*/  IMAD.MOV.U32 R11, RZ, RZ, 0x181f ;  /* 0x0000181fff0b7424 */ /* 0x000fe400078e00ff */
[----:B--2---:R-:W-:-:S07]  /*37340*/  IMAD.MOV.U32 R15, RZ, RZ, -0x1 ;  /* 0xffffffffff0f7424 */ /* 0x004fce00078e00ff */
[----:B01-34-:R-:W-:Y:S05]  /*37350*/  WARPSYNC.COLLECTIVE R15, `(.L_x_4232) ;  /* 0x000000000f087348 */ /* 0x01bfea0003c00000 */
[----:B---3--:R2:W3:Y:S02]  /*37360*/  SHFL.IDX P6, R14, R13, R12, R11 ;  /* 0x0000000c0d0e7389 */ /* 0x0084e400000c000b */
[----:B01234-:R-:W-:Y:S01]  /*37370*/  ENDCOLLECTIVE ;  /* 0x000000000000791b */ /* 0x01ffe20003800000 */
.L_x_4232:
[----:B------:R-:W-:Y:S05]  /*37380*/  BSYNC B1 ;  /* 0x0000000000017941 */ /* 0x000fea0003800000 */
.L_x_4231:
        /* <DEDUP_REMOVED lines=8> */
.L_x_4233:
[----:B------:R-:W-:Y:S05]  /*37410*/  BRA `(.L_x_4234) ;  /* 0xffffff6400847947 */ /* 0x000fea000383ffff */
.L_x_4026:
[----:B------:R-:W-:Y:S01]  /*37420*/  BSSY B1, `(.L_x_4235) ;  /* 0x0000008000017945 */ /* 0x000fe20003800000 */
[----:B------:R-:W-:Y:S02]  /*37430*/  IMAD.MOV.U32 R13, RZ, RZ, R3 ;  /* 0x000000ffff0d7224 */ /* 0x000fe400078e0003 */
[----:B------:R-:W-:Y:S02]  /*37440*/  IMAD.MOV.U32 R12, RZ, RZ, 0x2 ;  /* 0x00000002ff0c7424 */ /* 0x000fe400078e00ff */
[----:B------:R-:W-:Y:S02]  /*37450*/  IMAD.MOV.U32 R11, RZ, RZ, 0x181f ;  /* 0x0000181fff0b7424 */ /* 0x000fe400078e00ff */
[----:B0-----:R-:W-:-:S07]  /*37460*/  IMAD.MOV.U32 R15, RZ, RZ, -0x1 ;  /* 0xffffffffff0f7424 */ /* 0x001fce00078e00ff */
[----:B-1234-:R-:W-:Y:S05]  /*37470*/  WARPSYNC.COLLECTIVE R15, `(.L_x_4236) ;  /* 0x000000000f087348 */ /* 0x01efea0003c00000 */
[----:B---3--:R0:W3:Y:S02]  /*37480*/  SHFL.IDX P6, R14, R13, R12, R11 ;  /* 0x0000000c0d0e7389 */ /* 0x0080e400000c000b */
[----:B01234-:R-:W-:Y:S01]  /*37490*/  ENDCOLLECTIVE ;  /* 0x000000000000791b */ /* 0x01ffe20003800000 */
.L_x_4236:
[----:B------:R-:W-:Y:S05]  /*374a0*/  BSYNC B1 ;  /* 0x0000000000017941 */ /* 0x000fea0003800000 */
.L_x_4235:
        /* <DEDUP_REMOVED lines=8> */
.L_x_4237:
[----:B------:R-:W-:Y:S05]  /*37530*/  BRA `(.L_x_4238) ;  /* 0xffffff6400a47947 */ /* 0x000fea000383ffff */
.L_x_4029:
[----:B------:R-:W-:Y:S01]  /*37540*/  BSSY B1, `(.L_x_4239) ;  /* 0x0000008000017945 */ /* 0x000fe20003800000 */
[----:B------:R-:W-:Y:S02]  /*37550*/  IMAD.MOV.U32 R13, RZ, RZ, R3 ;  /* 0x000000ffff0d7224 */ /* 0x000fe400078e0003 */
[----:B------:R-:W-:Y:S02]  /*37560*/  IMAD.MOV.U32 R12, RZ, RZ, 0x3 ;  /* 0x00000003ff0c7424 */ /* 0x000fe400078e00ff */
[----:B------:R-:W-:Y:S02]  /*37570*/  IMAD.MOV.U32 R11, RZ, RZ, 0x181f ;  /* 0x0000181fff0b7424 */ /* 0x000fe400078e00ff */
[----:B0-----:R-:W-:-:S07]  /*37580*/  IMAD.MOV.U32 R15, RZ, RZ, -0x1 ;  /* 0xffffffffff0f7424 */ /* 0x001fce00078e00ff */
[----:B-1234-:R-:W-:Y:S05]  /*37590*/  WARPSYNC.COLLECTIVE R15, `(.L_x_4240) ;  /* 0x000000000f087348 */ /* 0x01efea0003c00000 */
[----:B------:R0:W0:Y:S02]  /*375a0*/  SHFL.IDX P6, R14, R13, R12, R11 ;  /* 0x0000000c0d0e7389 */ /* 0x00002400000c000b */
[----:B01234-:R-:W-:Y:S01]  /*375b0*/  ENDCOLLECTIVE ;  /* 0x000000000000791b */ /* 0x01ffe20003800000 */
.L_x_4240:
[----:B------:R-:W-:Y:S05]  /*375c0*/  BSYNC B1 ;  /* 0x0000000000017941 */ /* 0x000fea0003800000 */
.L_x_4239:
        /* <DEDUP_REMOVED lines=8> */
.L_x_4241:
[----:B------:R-:W-:Y:S05]  /*37650*/  BRA `(.L_x_4242) ;  /* 0xffffff6400c47947 */ /* 0x000fea000383ffff */
.L_x_4054:
[----:B------:R-:W0:Y:S01]  /*37660*/  S2R R12, SR_TID.X ;  /* 0x00000000000c7919 */ /* 0x000e220000002100 */
[----:B------:R-:W-:Y:S01]  /*37670*/  BSSY B1, `(.L_x_4243) ;  /* 0x000000a000017945 */ /* 0x000fe20003800000 */
[----:B------:R-:W-:Y:S02]  /*37680*/  IMAD.MOV.U32 R11, RZ, RZ, 0x1f ;  /* 0x0000001fff0b7424 */ /* 0x000fe400078e00ff */
[----:B------:R-:W-:Y:S01]  /*37690*/  IMAD.MOV.U32 R15, RZ, RZ, -0x1 ;  /* 0xffffffffff0f7424 */ /* 0x000fe200078e00ff */
[----:B0-----:R-:W-:-:S04]  /*376a0*/  SHF.R.U32.HI R12, RZ, 0x5, R12 ;  /* 0x00000005ff0c7819 */ /* 0x001fc8000001160c */
[----:B------:R-:W-:-:S05]  /*376b0*/  LOP3.LUT R12, R12, 0x3, RZ, 0xc0, !PT ;  /* 0x000000030c0c7812 */ /* 0x000fca00078ec0ff */
[----:B-1----:R-:W-:Y:S02]  /*376c0*/  IMAD.MOV.U32 R13, RZ, RZ, R12 ;  /* 0x000000ffff0d7224 */ /* 0x002fe400078e000c */
[----:B------:R-:W-:-:S07]  /*376d0*/  IMAD.MOV.U32 R12, RZ, RZ, RZ ;  /* 0x000000ffff0c7224 */ /* 0x000fce00078e00ff */
[----:B------:R-:W-:Y:S05]  /*376e0*/  WARPSYNC.COLLECTIVE R15, `(.L_x_4244) ;  /* 0x000000000f087348 */ /* 0x000fea0003c00000 */
[----:B------:R0:W1:Y:S02]  /*376f0*/  SHFL.IDX P6, R14, R13, R12, R11 ;  /* 0x0000000c0d0e7389 */ /* 0x00006400000c000b */
[----:B01----:R-:W-:Y:S01]  /*37700*/  ENDCOLLECTIVE ;  /* 0x000000000000791b */ /* 0x003fe20003800000 */
.L_x_4244:
[----:B------:R-:W-:Y:S05]  /*37710*/  BSYNC B1 ;  /* 0x0000000000017941 */ /* 0x000fea0003800000 */
.L_x_4243:
[----:B------:R-:W-:Y:S05]  /*37720*/  BRA `(.L_x_4245) ;  /* 0xffffff7c00dc7947 */ /* 0x000fea000383ffff */
.L_x_4056:
[----:B------:R-:W-:Y:S01]  /*37730*/  BSSY B1, `(.L_x_4246) ;  /* 0x0000006000017945 */ /* 0x000fe20003800000 */
[----:B------:R-:W-:-:S07]  /*37740*/  IMAD.MOV.U32 R15, RZ, RZ, -0x1 ;  /* 0xffffffffff0f7424 */ /* 0x000fce00078e00ff */
[----:B01----:R-:W-:Y:S05]  /*37750*/  WARPSYNC.COLLECTIVE R15, `(.L_x_4247) ;  /* 0x000000000f0c7348 */ /* 0x003fea0003c00000 */
[----:B------:R-:W-:Y:S02]  /*37760*/  ELECT P6, UR62, PT ;  /* 0x00000000003e782f */ /* 0x000fe400038c0000 */
[----:B------:R-:W-:Y:S01]  /*37770*/  MOV R14, UR62 ;  /* 0x0000003e000e7c02 */ /* 0x000fe20008000f00 */
[----:B01----:R-:W-:Y:S10]  /*37780*/  ENDCOLLECTIVE ;  /* 0x000000000000791b */ /* 0x003ff40003800000 */
.L_x_4247:
[----:B------:R-:W-:Y:S05]  /*37790*/  BSYNC B1 ;  /* 0x0000000000017941 */ /* 0x000fea0003800000 */
.L_x_4246:
[----:B------:R-:W-:Y:S05]  /*377a0*/  BRA `(.L_x_4055) ;  /* 0xffffff7c00d47947 */ /* 0x000fea000383ffff */
.L_x_4058:
[----:B0-----:R0:W2:Y:S02]  /*377b0*/  SYNCS.PHASECHK.TRANS64.TRYWAIT P0, [R23+URZ+0x32420], R6 ;  /* 0x03242006170075a7 */ /* 0x0010a4000800017f */
[----:B--2---:R-:W-:Y:S05]  /*377c0*/  @!P0 NANOSLEEP.SYNCS 0x989680 ;  /* 0x009896800000895d */ /* 0x004fea0003900000 */
[----:B------:R-:W2:Y:S02]  /*377d0*/  @!P0 SYNCS.PHASECHK.TRANS64 P0, [R23+URZ+0x32420], R6 ;  /* 0x03242006170085a7 */ /* 0x000ea4000800007f */
[----:B--2---:R-:W-:Y:S05]  /*377e0*/  @!P0 BRA `(.L_x_4058) ;  /* 0xfffffffc00f08947 */ /* 0x004fea000383ffff */
[----:B------:R-:W-:Y:S05]  /*377f0*/  BRA `(.L_x_4248) ;  /* 0xffffff7c00e47947 */ /* 0x000fea000383ffff */
.L_x_4062:
[----:B0-----:R0:W2:Y:S02]  /*37800*/  SYNCS.PHASECHK.TRANS64.TRYWAIT P0, [R3+URZ+0x324a0], R6 ;  /* 0x0324a006030075a7 */ /* 0x0010a4000800017f */
[----:B--2---:R-:W-:Y:S05]  /*37810*/  @!P0 NANOSLEEP.SYNCS 0x989680 ;  /* 0x009896800000895d */ /* 0x004fea0003900000 */
[----:B------:R-:W2:Y:S02]  /*37820*/  @!P0 SYNCS.PHASECHK.TRANS64 P0, [R3+URZ+0x324a0], R6 ;  /* 0x0324a006030085a7 */ /* 0x000ea4000800007f */
[----:B--2---:R-:W-:Y:S05]  /*37830*/  @!P0 BRA `(.L_x_4062) ;  /* 0xfffffffc00f08947 */ /* 0x004fea000383ffff */
[----:B------:R-:W-:Y:S05]  /*37840*/  BRA `(.L_x_4249) ;  /* 0xffffff7c00fc7947 */ /* 0x000fea000383ffff */
.L_x_4067:
[----:B--2---:R2:W3:Y:S02]  /*37850*/  SYNCS.PHASECHK.TRANS64.TRYWAIT P0, [R3+URZ+0x324c0], R6 ;  /* 0x0324c006030075a7 */ /* 0x0044e4000800017f */
[----:B---3--:R-:W-:Y:S05]  /*37860*/  @!P0 NANOSLEEP.SYNCS 0x989680 ;  /* 0x009896800000895d */ /* 0x008fea0003900000 */
[----:B------:R-:W3:Y:S02]  /*37870*/  @!P0 SYNCS.PHASECHK.TRANS64 P0, [R3+URZ+0x324c0], R6 ;  /* 0x0324c006030085a7 */ /* 0x000ee4000800007f */
[----:B---3--:R-:W-:Y:S05]  /*37880*/  @!P0 BRA `(.L_x_4067) ;  /* 0xfffffffc00f08947 */ /* 0x008fea000383ffff */
[----:B------:R-:W-:Y:S05]  /*37890*/  BRA `(.L_x_4250) ;  /* 0xffffff8000787947 */ /* 0x000fea000383ffff */
.L_x_4077:
[----:B--2---:R2:W3:Y:S02]  /*378a0*/  SYNCS.PHASECHK.TRANS64.TRYWAIT P1, [R10+URZ+0x324a0], R2 ;  /* 0x0324a0020a0075a7 */ /* 0x0044e4000802017f */
[----:B---3--:R-:W-:Y:S05]  /*378b0*/  @!P1 NANOSLEEP.SYNCS 0x989680 ;  /* 0x009896800000995d */ /* 0x008fea0003900000 */
[----:B------:R-:W3:Y:S02]  /*378c0*/  @!P1 SYNCS.PHASECHK.TRANS64 P1, [R10+URZ+0x324a0], R2 ;  /* 0x0324a0020a0095a7 */ /* 0x000ee4000802007f */
[----:B---3--:R-:W-:Y:S05]  /*378d0*/  @!P1 BRA `(.L_x_4077) ;  /* 0xfffffffc00f09947 */ /* 0x008fea000383ffff */
[----:B------:R-:W-:Y:S05]  /*378e0*/  BRA `(.L_x_4251) ;  /* 0xffffff8400ec7947 */ /* 0x000fea000383ffff */
.L_x_4082:
[----:B0-----:R0:W1:Y:S02]  /*378f0*/  SYNCS.PHASECHK.TRANS64.TRYWAIT P1, [R10+URZ+0x324c0], R2 ;  /* 0x0324c0020a0075a7 */ /* 0x001064000802017f */
[----:B-1----:R-:W-:Y:S05]  /*37900*/  @!P1 NANOSLEEP.SYNCS 0x989680 ;  /* 0x009896800000995d */ /* 0x002fea0003900000 */
[----:B------:R-:W1:Y:S02]  /*37910*/  @!P1 SYNCS.PHASECHK.TRANS64 P1, [R10+URZ+0x324c0], R2 ;  /* 0x0324c0020a0095a7 */ /* 0x000e64000802007f */
[----:B-1----:R-:W-:Y:S05]  /*37920*/  @!P1 BRA `(.L_x_4082) ;  /* 0xfffffffc00f09947 */ /* 0x002fea000383ffff */
[----:B------:R-:W-:Y:S05]  /*37930*/  BRA `(.L_x_4252) ;  /* 0xffffff8800647947 */ /* 0x000fea000383ffff */
.L_x_4106:
        /* <DEDUP_REMOVED lines=8> */
[----:B--2---:R-:W-:Y:S05]  /*379c0*/  WARPSYNC.COLLECTIVE R15, `(.L_x_4254) ;  /* 0x000000000f087348 */ /* 0x004fea0003c00000 */
[----:B------:R0:W1:Y:S02]  /*379d0*/  SHFL.IDX P6, R14, R13, R12, R11 ;  /* 0x0000000c0d0e7389 */ /* 0x00006400000c000b */
[----:B012---:R-:W-:Y:S01]  /*379e0*/  ENDCOLLECTIVE ;  /* 0x000000000000791b */ /* 0x007fe20003800000 */
.L_x_4254:
[----:B------:R-:W-:Y:S05]  /*379f0*/  BSYNC B0 ;  /* 0x0000000000007941 */ /* 0x000fea0003800000 */
.L_x_4253:
[----:B------:R-:W-:Y:S05]  /*37a00*/  BRA `(.L_x_4255) ;  /* 0xffffff9800e47947 */ /* 0x000fea000383ffff */
.L_x_4109:
[----:B-1----:R1:W2:Y:S02]  /*37a10*/  SYNCS.PHASECHK.TRANS64.TRYWAIT P0, [R17+URZ+0x32440], R0 ;  /* 0x03244000110075a7 */ /* 0x0022a4000800017f */
[----:B--2---:R-:W-:Y:S05]  /*37a20*/  @!P0 NANOSLEEP.SYNCS 0x989680 ;  /* 0x009896800000895d */ /* 0x004fea0003900000 */
[----:B------:R-:W2:Y:S02]  /*37a30*/  @!P0 SYNCS.PHASECHK.TRANS64 P0, [R17+URZ+0x32440], R0 ;  /* 0x03244000110085a7 */ /* 0x000ea4000800007f */
[----:B--2---:R-:W-:Y:S05]  /*37a40*/  @!P0 BRA `(.L_x_4109) ;  /* 0xfffffffc00f08947 */ /* 0x004fea000383ffff */
[----:B------:R-:W-:Y:S05]  /*37a50*/  BRA `(.L_x_4256) ;  /* 0xffffff9800fc7947 */ /* 0x000fea000383ffff */
.L_x_4110:
        /* <DEDUP_REMOVED lines=8> */
.L_x_4258:
[----:B------:R-:W-:Y:S05]  /*37ae0*/  BSYNC B0 ;  /* 0x0000000000007941 */ /* 0x000fea0003800000 */
.L_x_4257:
        /* <DEDUP_REMOVED lines=9> */
.L_x_4259:
[----:B------:R-:W-:Y:S02]  /*37b80*/  IMAD.MOV.U32 R13, RZ, RZ, R4 ;  /* 0x000000ffff0d7224 */ /* 0x000fe400078e0004 */
[----:B------:R-:W-:Y:S01]  /*37b90*/  IMAD.MOV.U32 R12, RZ, RZ, 0x1 ;  /* 0x00000001ff0c7424 */ /* 0x000fe200078e00ff */
[----:B------:R-:W-:-:S07]  /*37ba0*/  MOV R3, R14 ;  /* 0x0000000e00037202 */ /* 0x000fce0000000f00 */
[----:B------:R-:W-:Y:S05]  /*37bb0*/  WARPSYNC.COLLECTIVE R15, `(.L_x_4260) ;  /* 0x000000000f087348 */ /* 0x000fea0003c00000 */
[----:B------:R0:W1:Y:S02]  /*37bc0*/  SHFL.IDX P6, R14, R13, R12, R11 ;  /* 0x0000000c0d0e7389 */ /* 0x00006400000c000b */
[----:B01----:R-:W-:Y:S01]  /*37bd0*/  ENDCOLLECTIVE ;  /* 0x000000000000791b */ /* 0x003fe20003800000 */
.L_x_4260:
        /* <DEDUP_REMOVED lines=15> */
.L_x_4261:
[----:B------:R-:W-:Y:S02]  /*37cd0*/  @P0 IMAD R6, R5, 0x2, R23 ;  /* 0x0000000205060824 */ /* 0x000fe400078e0217 */
[----:B------:R-:W-:Y:S02]  /*37ce0*/  IMAD.MOV.U32 R13, RZ, RZ, R4 ;  /* 0x000000ffff0d7224 */ /* 0x000fe400078e0004 */
[----:B------:R-:W-:Y:S02]  /*37cf0*/  IMAD.MOV.U32 R12, RZ, RZ, 0x2 ;  /* 0x00000002ff0c7424 */ /* 0x000fe400078e00ff */
[----:B------:R-:W-:-:S07]  /*37d00*/  IMAD.MOV.U32 R3, RZ, RZ, R14 ;  /* 0x000000ffff037224 */ /* 0x000fce00078e000e */
[----:B------:R-:W-:Y:S05]  /*37d10*/  WARPSYNC.COLLECTIVE R15, `(.L_x_4262) ;  /* 0x000000000f087348 */ /* 0x000fea0003c00000 */
[----:B------:R0:W1:Y:S02]  /*37d20*/  SHFL.IDX P6, R14, R13, R12, R11 ;  /* 0x0000000c0d0e7389 */ /* 0x00006400000c000b */
[----:B01----:R-:W-:Y:S01]  /*37d30*/  ENDCOLLECTIVE ;  /* 0x000000000000791b */ /* 0x003fe20003800000 */
.L_x_4262:
        /* <DEDUP_REMOVED lines=15> */
.L_x_4263:
[----:B------:R-:W-:Y:S02]  /*37e30*/  @P0 IMAD R6, R5, 0x2, R23 ;  /* 0x0000000205060824 */ /* 0x000fe400078e0217 */
[----:B------:R-:W-:Y:S02]  /*37e40*/  IMAD.MOV.U32 R13, RZ, RZ, R4 ;  /* 0x000000ffff0d7224 */ /* 0x000fe400078e0004 */
[----:B------:R-:W-:Y:S02]  /*37e50*/  IMAD.MOV.U32 R12, RZ, RZ, 0x3 ;  /* 0x00000003ff0c7424 */ /* 0x000fe400078e00ff */
[----:B------:R-:W-:-:S07]  /*37e60*/  IMAD.MOV.U32 R3, RZ, RZ, R14 ;  /* 0x000000ffff037224 */ /* 0x000fce00078e000e */
[----:B------:R-:W-:Y:S05]  /*37e70*/  WARPSYNC.COLLECTIVE R15, `(.L_x_4264) ;  /* 0x000000000f087348 */ /* 0x000fea0003c00000 */
[----:B------:R0:W1:Y:S02]  /*37e80*/  SHFL.IDX P6, R14, R13, R12, R11 ;  /* 0x0000000c0d0e7389 */ /* 0x00006400000c000b */
[----:B01----:R-:W-:Y:S01]  /*37e90*/  ENDCOLLECTIVE ;  /* 0x000000000000791b */ /* 0x003fe20003800000 */
.L_x_4264:
        /* <DEDUP_REMOVED lines=15> */
.L_x_4265:
[----:B------:R-:W-:Y:S02]  /*37f90*/  @P0 IMAD R6, R5, 0x2, R23 ;  /* 0x0000000205060824 */ /* 0x000fe400078e0217 */
[----:B------:R-:W-:Y:S02]  /*37fa0*/  IMAD.MOV.U32 R13, RZ, RZ, R4 ;  /* 0x000000ffff0d7224 */ /* 0x000fe400078e0004 */
[----:B------:R-:W-:Y:S02]  /*37fb0*/  IMAD.MOV.U32 R12, RZ, RZ, 0x4 ;  /* 0x00000004ff0c7424 */ /* 0x000fe400078e00ff */
[----:B------:R-:W-:-:S07]  /*37fc0*/  IMAD.MOV.U32 R3, RZ, RZ, R14 ;  /* 0x000000ffff037224 */ /* 0x000fce00078e000e */
[----:B------:R-:W-:Y:S05]  /*37fd0*/  WARPSYNC.COLLECTIVE R15, `(.L_x_4266) ;  /* 0x000000000f087348 */ /* 0x000fea0003c00000 */
[----:B------:R0:W1:Y:S02]  /*37fe0*/  SHFL.IDX P6, R14, R13, R12, R11 ;  /* 0x0000000c0d0e7389 */ /* 0x00006400000c000b */
[----:B01----:R-:W-:Y:S01]  /*37ff0*/  ENDCOLLECTIVE ;  /* 0x000000000000791b */ /* 0x003fe20003800000 */
.L_x_4266:
        /* <DEDUP_REMOVED lines=15> */
.L_x_4267:
[----:B------:R-:W-:Y:S02]  /*380f0*/  @P0 IMAD R6, R5, 0x2, R23 ;  /* 0x0000000205060824 */ /* 0x000fe400078e0217 */
[----:B------:R-:W-:Y:S02]  /*38100*/  IMAD.MOV.U32 R13, RZ, RZ, R4 ;  /* 0x000000ffff0d7224 */ /* 0x000fe400078e0004 */
[----:B------:R-:W-:Y:S01]  /*38110*/  IMAD.MOV.U32 R12, RZ, RZ, 0x5 ;  /* 0x00000005ff0c7424 */ /* 0x000fe200078e00ff */
[----:B------:R-:W-:-:S07]  /*38120*/  MOV R3, R14 ;  /* 0x0000000e00037202 */ /* 0x000fce0000000f00 */
[----:B------:R-:W-:Y:S05]  /*38130*/  WARPSYNC.COLLECTIVE R15, `(.L_x_4268) ;  /* 0x000000000f087348 */ /* 0x000fea0003c00000 */
[----:B------:R0:W1:Y:S02]  /*38140*/  SHFL.IDX P6, R14, R13, R12, R11 ;  /* 0x0000000c0d0e7389 */ /* 0x00006400000c000b */
[----:B01----:R-:W-:Y:S01]  /*38150*/  ENDCOLLECTIVE ;  /* 0x000000000000791b */ /* 0x003fe20003800000 */
.L_x_4268:
[----:B------:R-:W-:-:S05]  /*38160*/  @P0 LEA R3, P1, R7, R3, 0x1 ;  /* 0x0000000307030211 */ /* 0x000fca00078208ff */
[----:B------:R-:W-:-:S05]  /*38170*/  @P0 IMAD.X R2, RZ, RZ, R2, P1 ;  /* 0x000000ffff020224 */ /* 0x000fca00008e0602 */
        /* <DEDUP_REMOVED lines=12> */
.L_x_4269:
[----:B------:R-:W-:Y:S01]  /*38240*/  IMAD.MOV.U32 R0, RZ, RZ, R14 ;  /* 0x000000ffff007224 */ /* 0x000fe200078e000e */
[----:B------:R-:W-:Y:S06]  /*38250*/  BRA `(.L_x_4270) ;  /* 0xffffff98006c7947 */ /* 0x000fec000383ffff */
.L_x_4115:
[----:B------:R-:W-:Y:S02]  /*38260*/  IMAD.MOV.U32 R13, RZ, RZ, R3 ;  /* 0x000000ffff0d7224 */ /* 0x000fe400078e0003 */
[----:B------:R-:W-:Y:S02]  /*38270*/  IMAD.MOV.U32 R12, RZ, RZ, RZ ;  /* 0x000000ffff0c7224 */ /* 0x000fe400078e00ff */
[----:B------:R-:W-:Y:S02]  /*38280*/  IMAD.MOV.U32 R11, RZ, RZ, 0x181f ;  /* 0x0000181fff0b7424 */ /* 0x000fe400078e00ff */
[----:B------:R-:W-:Y:S02]  /*38290*/  IMAD.MOV.U32 R15, RZ, RZ, -0x1 ;  /* 0xffffffffff0f7424 */ /* 0x000fe400078e00ff */
[----:B-----5:R-:W-:Y:S02]  /*382a0*/  IMAD R2, R9, R6, RZ ;  /* 0x0000000609027224 */ /* 0x020fe400078e02ff */
[----:B------:R-:W-:-:S07]  /*382b0*/  IMAD.IADD R36, R8, 0x1, R36 ;  /* 0x0000000108247824 */ /* 0x000fce00078e0224 */
[----:B------:R-:W-:Y:S05]  /*382c0*/  WARPSYNC.COLLECTIVE R15, `(.L_x_4271) ;  /* 0x000000000f087348 */ /* 0x000fea0003c00000 */
[----:B------:R0:W1:Y:S02]  /*382d0*/  SHFL.IDX P6, R14, R13, R12, R11 ;  /* 0x0000000c0d0e7389 */ /* 0x00006400000c000b */
[----:B01----:R-:W-:Y:S01]  /*382e0*/  ENDCOLLECTIVE ;  /* 0x000000000000791b */ /* 0x003fe20003800000 */
.L_x_4271:
        /* <DEDUP_REMOVED lines=12> */
.L_x_4272:
[----:B------:R-:W-:Y:S02]  /*383b0*/  IMAD.MOV.U32 R13, RZ, RZ, R3 ;  /* 0x000000ffff0d7224 */ /* 0x000fe400078e0003 */
[----:B------:R-:W-:Y:S02]  /*383c0*/  IMAD.MOV.U32 R12, RZ, RZ, 0x1 ;  /* 0x00000001ff0c7424 */ /* 0x000fe400078e00ff */
[----:B------:R-:W-:-:S07]  /*383d0*/  IMAD.MOV.U32 R5, RZ, RZ, R14 ;  /* 0x000000ffff057224 */ /* 0x000fce00078e000e */
[----:B------:R-:W-:Y:S05]  /*383e0*/  WARPSYNC.COLLECTIVE R15, `(.L_x_4273) ;  /* 0x000000000f087348 */ /* 0x000fea0003c00000 */
[----:B------:R0:W1:Y:S02]  /*383f0*/  SHFL.IDX P6, R14, R13, R12, R11 ;  /* 0x0000000c0d0e7389 */ /* 0x00006400000c000b */
[----:B01----:R-:W-:Y:S01]  /*38400*/  ENDCOLLECTIVE ;  /* 0x000000000000791b */ /* 0x003fe20003800000 */
.L_x_4273:
        /* <DEDUP_REMOVED lines=15> */
.L_x_4274:
[----:B------:R-:W-:Y:S02]  /*38500*/  IMAD.MOV.U32 R13, RZ, RZ, R3 ;  /* 0x000000ffff0d7224 */ /* 0x000fe400078e0003 */
[----:B------:R-:W-:Y:S02]  /*38510*/  IMAD.MOV.U32 R12, RZ, RZ, 0x2 ;  /* 0x00000002ff0c7424 */ /* 0x000fe400078e00ff */
[----:B------:R-:W-:-:S07]  /*38520*/  IMAD.MOV.U32 R5, RZ, RZ, R14 ;  /* 0x000000ffff057224 */ /* 0x000fce00078e000e */
[----:B------:R-:W-:Y:S05]  /*38530*/  WARPSYNC.COLLECTIVE R15, `(.L_x_4275) ;  /* 0x000000000f087348 */ /* 0x000fea0003c00000 */
[----:B------:R0:W1:Y:S02]  /*38540*/  SHFL.IDX P6, R14, R13, R12, R11 ;  /* 0x0000000c0d0e7389 */ /* 0x00006400000c000b */
[----:B01----:R-:W-:Y:S01]  /*38550*/  ENDCOLLECTIVE ;  /* 0x000000000000791b */ /* 0x003fe20003800000 */
.L_x_4275:
        /* <DEDUP_REMOVED lines=15> */
.L_x_4276:
[----:B------:R-:W-:Y:S02]  /*38650*/  IMAD.MOV.U32 R13, RZ, RZ, R3 ;  /* 0x000000ffff0d7224 */ /* 0x000fe400078e0003 */
[----:B------:R-:W-:Y:S01]  /*38660*/  IMAD.MOV.U32 R12, RZ, RZ, 0x3 ;  /* 0x00000003ff0c7424 */ /* 0x000fe200078e00ff */
[----:B------:R-:W-:-:S07]  /*38670*/  MOV R5, R14 ;  /* 0x0000000e00057202 */ /* 0x000fce0000000f00 */
[----:B------:R-:W-:Y:S05]  /*38680*/  WARPSYNC.COLLECTIVE R15, `(.L_x_4277) ;  /* 0x000000000f087348 */ /* 0x000fea0003c00000 */
[----:B------:R0:W1:Y:S02]  /*38690*/  SHFL.IDX P6, R14, R13, R12, R11 ;  /* 0x0000000c0d0e7389 */ /* 0x00006400000c000b */
[----:B01----:R-:W-:Y:S01]  /*386a0*/  ENDCOLLECTIVE ;  /* 0x000000000000791b */ /* 0x003fe20003800000 */
.L_x_4277:
[----:B------:R-:W-:-:S05]  /*386b0*/  @!P0 LEA R5, P2, R7, R5, 0x1 ;  /* 0x0000000507058211 */ /* 0x000fca00078408ff */
[----:B------:R-:W-:-:S05]  /*386c0*/  @!P0 IMAD.X R4, RZ, RZ, R4, P2 ;  /* 0x000000ffff048224 */ /* 0x000fca00010e0604 */
[----:B------:R-:W-:Y:S01]  /*386d0*/  @!P0 LOP3.LUT R5, R5, R4, RZ, 0x3c, !PT ;  /* 0x0000000405058212 */ /* 0x000fe200078e3cff */
[----:B------:R-:W-:-:S03]  /*386e0*/  IMAD.MOV.U32 R13, RZ, RZ, R0 ;  /* 0x000000ffff0d7224 */ /* 0x000fc600078e0000 */
[----:B------:R-:W-:-:S04]  /*386f0*/  @!P0 LOP3.LUT R4, R5, R4, RZ, 0x3c, !PT ;  /* 0x0000000405048212 */ /* 0x000fc800078e3cff */
[----:B------:R-:W-:Y:S01]  /*38700*/  @!P0 LOP3.LUT R5, R5, R4, RZ, 0x3c, !PT ;  /* 0x0000000405058212 */ /* 0x000fe200078e3cff */
[----:B------:R-:W-:-:S04]  /*38710*/  IMAD.MOV.U32 R6, RZ, RZ, R14 ;  /* 0x000000ffff067224 */ /* 0x000fc800078e000e */
[----:B------:R-:W-:Y:S01]  /*38720*/  @!PT LDS RZ, [RZ] ;  /* 0x00000000fffff984 */ /* 0x000fe20000000800 */
[----:B------:R-:W-:Y:S01]  /*38730*/  @!PT LDS RZ, [RZ] ;  /* 0x00000000fffff984 */ /* 0x000fe20000000800 */
[----:B------:R-:W-:Y:S01]  /*38740*/  @!PT LDS RZ, [RZ] ;  /* 0x00000000fffff984 */ /* 0x000fe20000000800 */
[----:B------:R0:W-:Y:S01]  /*38750*/  @!P0 LDGSTS.E.BYPASS.LTC128B.128 [R26+0x19400], desc[UR44][R4.64], !P1 ;  /* 0x19400000041a8fae */ /* 0x0001e2000c901d6c */
[----:B------:R-:W-:Y:S01]  /*38760*/  ISETP.GE.AND P0, PT, R8, R2, PT ;  /* 0x000000020800720c */ /* 0x000fe20003f06270 */
[----:B------:R-:W-:-:S12]  /*38770*/  VIADD R8, R36, 0x40 ;  /* 0x0000004024087836 */ /* 0x000fd80000000000 */
[----:B0-----:R-:W-:Y:S05]  /*38780*/  WARPSYNC.COLLECTIVE R15, `(.L_x_4278) ;  /* 0x000000000f087348 */ /* 0x001fea0003c00000 */
[----:B------:R1:W2:Y:S02]  /*38790*/  SHFL.IDX P6, R14, R13, R12, R11 ;  /* 0x0000000c0d0e7389 */ /* 0x0002a400000c000b */
[----:B012---:R-:W-:Y:S01]  /*387a0*/  ENDCOLLECTIVE ;  /* 0x000000000000791b */ /* 0x007fe20003800000 */
.L_x_4278:
[----:B------:R0:W-:Y:S01]  /*387b0*/  STL [R1+0x468], R8 ;  /* 0x0004680801007387 */ /* 0x0001e20000100800 */
[----:B------:R-:W-:Y:S02]  /*387c0*/  IMAD.MOV.U32 R13, RZ, RZ, R3 ;  /* 0x000000ffff0d7224 */ /* 0x000fe400078e0003 */
[----:B------:R-:W-:Y:S02]  /*387d0*/  IMAD.MOV.U32 R12, RZ, RZ, 0x4 ;  /* 0x00000004ff0c7424 */ /* 0x000fe400078e00ff */
[----:B------:R-:W-:-:S07]  /*387e0*/  IMAD.MOV.U32 R4, RZ, RZ, R14 ;  /* 0x000000ffff047224 */ /* 0x000fce00078e000e */
[----:B0-----:R-:W-:Y:S05]  /*387f0*/  WARPSYNC.COLLECTIVE R15, `(.L_x_4279) ;  /* 0x000000000f087348 */ /* 0x001fea0003c00000 */
[----:B------:R1:W2:Y:S02]  /*38800*/  SHFL.IDX P6, R14, R13, R12, R11 ;  /* 0x0000000c0d0e7389 */ /* 0x0002a400000c000b */
[----:B012---:R-:W-:Y:S01]  /*38810*/  ENDCOLLECTIVE ;  /* 0x000000000000791b */ /* 0x007fe20003800000 */
.L_x_4279:
        /* <DEDUP_REMOVED lines=10> */
.L_x_4280:
[----:B------:R-:W-:Y:S01]  /*388c0*/  @!PT LDS RZ, [RZ] ;  /* 0x00000000fffff984 */ /* 0x000fe20000000800 */
[----:B------:R-:W-:Y:S01]  /*388d0*/  @!PT LDS RZ, [RZ] ;  /* 0x00000000fffff984 */ /* 0x000fe20000000800 */
[----:B------:R-:W-:Y:S01]  /*388e0*/  @!PT LDS RZ, [RZ] ;  /* 0x00000000fffff984 */ /* 0x000fe20000000800 */
[----:B------:R0:W-:Y:S01]  /*388f0*/  @!P0 LDGSTS.E.BYPASS.LTC128B.128 [R26+0x19c00], desc[UR44][R4.64], !P1 ;  /* 0x19c00000041a8fae */ /* 0x0001e2000c901d6c */
[----:B------:R-:W-:Y:S01]  /*38900*/  ISETP.GE.AND P0, PT, R8, R2, PT ;  /* 0x000000020800720c */ /* 0x000fe20003f06270 */
[----:B------:R-:W-:-:S05]  /*38910*/  VIADD R8, R36, 0x50 ;  /* 0x0000005024087836 */ /* 0x000fca0000000000 */
[----:B------:R1:W-:Y:S01]  /*38920*/  STL [R1+0x470], R8 ;  /* 0x0004700801007387 */ /* 0x0003e20000100800 */
[----:B------:R-:W-:Y:S02]  /*38930*/  IMAD.MOV.U32 R13, RZ, RZ, R3 ;  /* 0x000000ffff0d7224 */ /* 0x000fe400078e0003 */
[----:B------:R-:W-:Y:S02]  /*38940*/  IMAD.MOV.U32 R12, RZ, RZ, 0x5 ;  /* 0x00000005ff0c7424 */ /* 0x000fe400078e00ff */
[----:B0-----:R-:W-:-:S07]  /*38950*/  IMAD.MOV.U32 R4, RZ, RZ, R14 ;  /* 0x000000ffff047224 */ /* 0x001fce00078e000e */
[----:B-1----:R-:W-:Y:S05]  /*38960*/  WARPSYNC.COLLECTIVE R15, `(.L_x_4281) ;  /* 0x000000000f087348 */ /* 0x002fea0003c00000 */
[----:B------:R0:W2:Y:S02]  /*38970*/  SHFL.IDX P6, R14, R13, R12, R11 ;  /* 0x0000000c0d0e7389 */ /* 0x0000a400000c000b */
[----:B012---:R-:W-:Y:S01]  /*38980*/  ENDCOLLECTIVE ;  /* 0x000000000000791b */ /* 0x007fe20003800000 */
.L_x_4281:
        /* <DEDUP_REMOVED lines=10> */
.L_x_4282:
        /* <DEDUP_REMOVED lines=13> */
.L_x_4283:
        /* <DEDUP_REMOVED lines=10> */
.L_x_4284:
[----:B------:R-:W-:Y:S01]  /*38ba0*/  @!PT LDS RZ, [RZ] ;  /* 0x00000000fffff984 */ /* 0x000fe20000000800 */
[----:B------:R-:W-:Y:S01]  /*38bb0*/  @!PT LDS RZ, [RZ] ;  /* 0x00000000fffff984 */ /* 0x000fe20000000800 */
[----:B------:R-:W-:Y:S01]  /*38bc0*/  @!PT LDS RZ, [RZ] ;  /* 0x00000000fffff984 */ /* 0x000fe20000000800 */
[----:B------:R0:W-:Y:S01]  /*38bd0*/  @!P0 LDGSTS.E.BYPASS.LTC128B.128 [R26+0x1ac00], desc[UR44][R4.64], !P1 ;  /* 0x1ac00000041a8fae */ /* 0x0001e2000c901d6c */
[----:B------:R-:W-:Y:S01]  /*38be0*/  ISETP.GE.AND P0, PT, R8, R2, PT ;  /* 0x000000020800720c */ /* 0x000fe20003f06270 */
[----:B------:R-:W-:Y:S02]  /*38bf0*/  IMAD.MOV.U32 R13, RZ, RZ, R3 ;  /* 0x000000ffff0d7224 */ /* 0x000fe400078e0003 */
[----:B------:R-:W-:Y:S01]  /*38c00*/  IMAD.MOV.U32 R12, RZ, RZ, 0x7 ;  /* 0x00000007ff0c7424 */ /* 0x000fe200078e00ff */
[----:B0-----:R-:W-:-:S09]  /*38c10*/  MOV R4, R14 ;  /* 0x0000000e00047202 */ /* 0x001fd20000000f00 */
[----:B------:R-:W-:Y:S05]  /*38c20*/  WARPSYNC.COLLECTIVE R15, `(.L_x_4285) ;  /* 0x000000000f087348 */ /* 0x000fea0003c00000 */
[----:B------:R0:W1:Y:S02]  /*38c30*/  SHFL.IDX P6, R14, R13, R12, R11 ;  /* 0x0000000c0d0e7389 */ /* 0x00006400000c000b */
[----:B01----:R-:W-:Y:S01]  /*38c40*/  ENDCOLLECTIVE ;  /* 0x000000000000791b */ /* 0x003fe20003800000 */
.L_x_4285:
        /* <DEDUP_REMOVED lines=10> */
[----:B------:R0:W-:Y:S03]  /*38cf0*/  @!P0 LDGSTS.E.BYPASS.LTC128B.128 [R26+0x1b400], desc[UR44][R4.64], !P1 ;  /* 0x1b400000041a8fae */ /* 0x0001e6000c901d6c */
[----:B0-----:R-:W-:Y:S05]  /*38d00*/  WARPSYNC.COLLECTIVE R15, `(.L_x_4286) ;  /* 0x000000000f087348 */ /* 0x001fea0003c00000 */
[----:B------:R1:W2:Y:S02]  /*38d10*/  SHFL.IDX P6, R14, R13, R12, R11 ;  /* 0x0000000c0d0e7389 */ /* 0x0002a400000c000b */
[----:B012---:R-:W-:Y:S01]  /*38d20*/  ENDCOLLECTIVE ;  /* 0x000000000000791b */ /* 0x007fe20003800000 */
.L_x_4286:
[----:B------:R-:W-:Y:S01]  /*38d30*/  IMAD.MOV.U32 R0, RZ, RZ, R14 ;  /* 0x000000ffff007224 */ /* 0x000fe200078e000e */
[----:B------:R-:W-:Y:S06]  /*38d40*/  BRA `(.L_x_4287) ;  /* 0xffffff9800cc7947 */ /* 0x000fec000383ffff */
.L_x_4119:
        /* <DEDUP_REMOVED lines=9> */
[----:B------:R-:W-:-:S02]  /*38de0*/  IMAD.MOV.U32 R15, RZ, RZ, -0x1 ;  /* 0xffffffffff0f7424 */ /* 0x000fc400078e00ff */
        /* <DEDUP_REMOVED lines=23> */
.L_x_4289:
[----:B------:R-:W-:Y:S05]  /*38f60*/  BSYNC B0 ;  /* 0x0000000000007941 */ /* 0x000fea0003800000 */
.L_x_4288:
        /* <DEDUP_REMOVED lines=11> */
.L_x_4290:
[----:B------:R-:W-:-:S04]  /*39020*/  LOP3.LUT R22, R22, 0xffefffff, RZ, 0xc0, !PT ;  /* 0xffefffff16167812 */ /* 0x000fc800078ec0ff */
[----:B------:R-:W-:-:S04]  /*39030*/  @P0 LOP3.LUT R22, R22, 0x100000, RZ, 0xfc, !PT ;  /* 0x0010000016160812 */ /* 0x000fc800078efcff */
[----:B------:R-:W-:Y:S01]  /*39040*/  LOP3.LUT P0, RZ, R22, 0x400, RZ, 0xc0, !PT ;  /* 0x0000040016ff7812 */ /* 0x000fe2000780c0ff */
[----:B------:R-:W-:Y:S02]  /*39050*/  IMAD.MOV.U32 R13, RZ, RZ, R0 ;  /* 0x000000ffff0d7224 */ /* 0x000fe400078e0000 */
[----:B------:R-:W-:Y:S02]  /*39060*/  IMAD.MOV.U32 R12, RZ, RZ, 0x1 ;  /* 0x00000001ff0c7424 */ /* 0x000fe400078e00ff */
[----:B------:R-:W-:-:S08]  /*39070*/  IMAD.MOV.U32 R3, RZ, RZ, R14 ;  /* 0x000000ffff037224 */ /* 0x000fd000078e000e */
[----:B------:R-:W-:-:S05]  /*39080*/  @!P0 LEA R3, P6, R7, R3, 0x1 ;  /* 0x0000000307038211 */ /* 0x000fca00078c08ff */
[----:B------:R-:W-:-:S05]  /*39090*/  @!P0 IMAD.X R2, RZ, RZ, R2, P6 ;  /* 0x000000ffff028224 */ /* 0x000fca00030e0602 */
[----:B------:R-:W-:-:S07]  /*390a0*/  @!P0 LOP3.LUT R3, R3, R2, RZ, 0x3c, !PT ;  /* 0x0000000203038212 */ /* 0x000fce00078e3cff */
[----:B------:R-:W-:Y:S05]  /*390b0*/  WARPSYNC.COLLECTIVE R15, `(.L_x_4291) ;  /* 0x000000000f087348 */ /* 0x000fea0003c00000 */
[----:B------:R0:W1:Y:S02]  /*390c0*/  SHFL.IDX P6, R14, R13, R12, R11 ;  /* 0x0000000c0d0e7389 */ /* 0x00006400000c000b */
[----:B01----:R-:W-:Y:S01]  /*390d0*/  ENDCOLLECTIVE ;  /* 0x000000000000791b */ /* 0x003fe20003800000 */
.L_x_4291:
        /* <DEDUP_REMOVED lines=15> */
.L_x_4292:
        /* <DEDUP_REMOVED lines=12> */
.L_x_4293:
        /* <DEDUP_REMOVED lines=12> */
.L_x_4294:
        /* <DEDUP_REMOVED lines=12> */
.L_x_4295:
        /* <DEDUP_REMOVED lines=12> */
.L_x_4296:
        /* <DEDUP_REMOVED lines=12> */
.L_x_4297:
        /* <DEDUP_REMOVED lines=12> */
.L_x_4298:
        /* <DEDUP_REMOVED lines=12> */
.L_x_4299:
        /* <DEDUP_REMOVED lines=12> */
.L_x_4300:
        /* <DEDUP_REMOVED lines=12> */
.L_x_4301:
        /* <DEDUP_REMOVED lines=11> */
.L_x_4302:
[----:B------:R-:W-:Y:S01]  /*39940*/  IMAD.MOV.U32 R13, RZ, RZ, R0 ;  /* 0x000000ffff0d7224 */ /* 0x000fe200078e0000 */
[----:B------:R-:W-:Y:S01]  /*39950*/  MOV R12, 0x7 ;  /* 0x00000007000c7802 */ /* 0x000fe20000000f00 */
[----:B------:R-:W-:-:S07]  /*39960*/  IMAD.MOV.U32 R2, RZ, RZ, R14 ;  /* 0x000000ffff027224 */ /* 0x000fce00078e000e */
[----:B------:R-:W-:Y:S05]  /*39970*/  WARPSYNC.COLLECTIVE R15, `(.L_x_4303) ;  /* 0x000000000f087348 */ /* 0x000fea0003c00000 */
[----:B------:R0:W1:Y:S02]  /*39980*/  SHFL.IDX P6, R14, R13, R12, R11 ;  /* 0x0000000c0d0e7389 */ /* 0x00006400000c000b */
[----:B01----:R-:W-:Y:S01]  /*39990*/  ENDCOLLECTIVE ;  /* 0x000000000000791b */ /* 0x003fe20003800000 */
.L_x_4303:
        /* <DEDUP_REMOVED lines=14> */
.L_x_4304:
[----:B------:R-:W-:Y:S01]  /*39a80*/  IMAD.MOV.U32 R2, RZ, RZ, R14 ;  /* 0x000000ffff027224 */ /* 0x000fe200078e000e */
[----:B------:R-:W-:Y:S06]  /*39a90*/  BRA `(.L_x_4305) ;  /* 0xffffff9800387947 */ /* 0x000fec000383ffff */
.L_x_4124:
[----:B0-----:R0:W1:Y:S02]  /*39aa0*/  SYNCS.PHASECHK.TRANS64.TRYWAIT P0, [R23+URZ+0x32420], R0 ;  /* 0x03242000170075a7 */ /* 0x001064000800017f */
[----:B-1----:R-:W-:Y:S05]  /*39ab0*/  @!P0 NANOSLEEP.SYNCS 0x989680 ;  /* 0x009896800000895d */ /* 0x002fea0003900000 */
[----:B------:R-:W1:Y:S02]  /*39ac0*/  @!P0 SYNCS.PHASECHK.TRANS64 P0, [R23+URZ+0x32420], R0 ;  /* 0x03242000170085a7 */ /* 0x000e64000800007f */
[----:B-1----:R-:W-:Y:S05]  /*39ad0*/  @!P0 BRA `(.L_x_4124) ;  /* 0xfffffffc00f08947 */ /* 0x002fea000383ffff */
[----:B------:R-:W-:Y:S05]  /*39ae0*/  BRA `(.L_x_4306) ;  /* 0xffffff9800ac7947 */ /* 0x000fea000383ffff */
.L_x_4127:
[----:B0-----:R0:W1:Y:S02]  /*39af0*/  SYNCS.PHASECHK.TRANS64.TRYWAIT P0, [R17+URZ+0x32460], R0 ;  /* 0x03246000110075a7 */ /* 0x001064000800017f */
[----:B-1----:R-:W-:Y:S05]  /*39b00*/  @!P0 NANOSLEEP.SYNCS 0x989680 ;  /* 0x009896800000895d */ /* 0x002fea0003900000 */
[----:B------:R-:W1:Y:S02]  /*39b10*/  @!P0 SYNCS.PHASECHK.TRANS64 P0, [R17+URZ+0x32460], R0 ;  /* 0x03246000110085a7 */ /* 0x000e64000800007f */
[----:B-1----:R-:W-:Y:S05]  /*39b20*/  @!P0 BRA `(.L_x_4127) ;  /* 0xfffffffc00f08947 */ /* 0x002fea000383ffff */
[----:B------:R-:W-:Y:S05]  /*39b30*/  BRA `(.L_x_4307) ;  /* 0xffffff9800bc7947 */ /* 0x000fea000383ffff */
.L_x_4128:
        /* <DEDUP_REMOVED lines=8> */
.L_x_4309:
[----:B------:R-:W-:Y:S05]  /*39bc0*/  BSYNC B0 ;  /* 0x0000000000007941 */ /* 0x000fea0003800000 */
.L_x_4308:
        /* <DEDUP_REMOVED lines=13> */
.L_x_4310:
        /* <DEDUP_REMOVED lines=9> */
.L_x_4311:
        /* <DEDUP_REMOVED lines=17> */
.L_x_4312:
[----:B------:R-:W-:Y:S02]  /*39e40*/  IMAD.MOV.U32 R13, RZ, RZ, R6 ;  /* 0x000000ffff0d7224 */ /* 0x000fe400078e0006 */
[----:B------:R-:W-:Y:S01]  /*39e50*/  IMAD.MOV.U32 R12, RZ, RZ, 0x2 ;  /* 0x00000002ff0c7424 */ /* 0x000fe200078e00ff */
[----:B------:R-:W-:-:S13]  /*39e60*/  IADD3 R2, P3, R14, R0, RZ ;  /* 0x000000000e027210 */ /* 0x000fda0007f7e0ff */
[----:B------:R-:W-:Y:S05]  /*39e70*/  WARPSYNC.COLLECTIVE R15, `(.L_x_4313) ;  /* 0x000000000f087348 */ /* 0x000fea0003c00000 */
[----:B------:R0:W1:Y:S02]  /*39e80*/  SHFL.IDX P6, R14, R13, R12, R11 ;  /* 0x0000000c0d0e7389 */ /* 0x00006400000c000b */
[----:B01----:R-:W-:Y:S01]  /*39e90*/  ENDCOLLECTIVE ;  /* 0x000000000000791b */ /* 0x003fe20003800000 */
.L_x_4313:
        /* <DEDUP_REMOVED lines=17> */
.L_x_4314:
[----:B------:R-:W-:Y:S01]  /*39fb0*/  IMAD.MOV.U32 R13, RZ, RZ, R6 ;  /* 0x000000ffff0d7224 */ /* 0x000fe200078e0006 */
[----:B------:R-:W-:Y:S02]  /*39fc0*/  MOV R12, 0x3 ;  /* 0x00000003000c7802 */ /* 0x000fe40000000f00 */
[----:B------:R-:W-:-:S13]  /*39fd0*/  IADD3 R2, P3, R14, R0, RZ ;  /* 0x000000000e027210 */ /* 0x000fda0007f7e0ff */
[----:B------:R-:W-:Y:S05]  /*39fe0*/  WARPSYNC.COLLECTIVE R15, `(.L_x_4315) ;  /* 0x000000000f087348 */ /* 0x000fea0003c00000 */
[----:B------:R0:W1:Y:S02]  /*39ff0*/  SHFL.IDX P6, R14, R13, R12, R11 ;  /* 0x0000000c0d0e7389 */ /* 0x00006400000c000b */
[----:B01----:R-:W-:Y:S01]  /*3a000*/  ENDCOLLECTIVE ;  /* 0x000000000000791b */ /* 0x003fe20003800000 */
.L_x_4315:
        /* <DEDUP_REMOVED lines=17> */
.L_x_4316:
[----:B------:R-:W-:Y:S02]  /*3a120*/  IMAD.MOV.U32 R13, RZ, RZ, R6 ;  /* 0x000000ffff0d7224 */ /* 0x000fe400078e0006 */
[----:B------:R-:W-:Y:S01]  /*3a130*/  IMAD.MOV.U32 R12, RZ, RZ, 0x4 ;  /* 0x00000004ff0c7424 */ /* 0x000fe200078e00ff */
[----:B------:R-:W-:-:S13]  /*3a140*/  IADD3 R2, P3, R14, R0, RZ ;  /* 0x000000000e027210 */ /* 0x000fda0007f7e0ff */
[----:B------:R-:W-:Y:S05]  /*3a150*/  WARPSYNC.COLLECTIVE R15, `(.L_x_4317) ;  /* 0x000000000f087348 */ /* 0x000fea0003c00000 */
[----:B------:R0:W1:Y:S02]  /*3a160*/  SHFL.IDX P6, R14, R13, R12, R11 ;  /* 0x0000000c0d0e7389 */ /* 0x00006400000c000b */
[----:B01----:R-:W-:Y:S01]  /*3a170*/  ENDCOLLECTIVE ;  /* 0x000000000000791b */ /* 0x003fe20003800000 */
.L_x_4317:
        /* <DEDUP_REMOVED lines=17> */
.L_x_4318:
[----:B------:R-:W-:Y:S02]  /*3a290*/  IMAD.MOV.U32 R13, RZ, RZ, R6 ;  /* 0x000000ffff0d7224 */ /* 0x000fe400078e0006 */
[----:B------:R-:W-:Y:S01]  /*3a2a0*/  IMAD.MOV.U32 R12, RZ, RZ, 0x5 ;  /* 0x00000005ff0c7424 */ /* 0x000fe200078e00ff */
[----:B------:R-:W-:-:S13]  /*3a2b0*/  IADD3 R2, P3, R14, R0, RZ ;  /* 0x000000000e027210 */ /* 0x000fda0007f7e0ff */
[----:B------:R-:W-:Y:S05]  /*3a2c0*/  WARPSYNC.COLLECTIVE R15, `(.L_x_4319) ;  /* 0x000000000f087348 */ /* 0x000fea0003c00000 */
[----:B------:R0:W1:Y:S02]  /*3a2d0*/  SHFL.IDX P6, R14, R13, R12, R11 ;  /* 0x0000000c0d0e7389 */ /* 0x00006400000c000b */
[----:B01----:R-:W-:Y:S01]  /*3a2e0*/  ENDCOLLECTIVE ;  /* 0x000000000000791b */ /* 0x003fe20003800000 */
.L_x_4319:
        /* <DEDUP_REMOVED lines=12> */
.L_x_4320:
        /* <DEDUP_REMOVED lines=9> */
.L_x_4135:
[----:B0-----:R0:W1:Y:S02]  /*3a440*/  SYNCS.PHASECHK.TRANS64.TRYWAIT P0, [R4+URZ+0x32440], R21 ;  /* 0x03244015040075a7 */ /* 0x001064000800017f */
[----:B-1----:R-:W-:Y:S05]  /*3a450*/  @!P0 NANOSLEEP.SYNCS 0x989680 ;  /* 0x009896800000895d */ /* 0x002fea0003900000 */
[----:B------:R-:W1:Y:S02]  /*3a460*/  @!P0 SYNCS.PHASECHK.TRANS64 P0, [R4+URZ+0x32440], R21 ;  /* 0x03244015040085a7 */ /* 0x000e64000800007f */
[----:B-1----:R-:W-:Y:S05]  /*3a470*/  @!P0 BRA `(.L_x_4135) ;  /* 0xfffffffc00f08947 */ /* 0x002fea000383ffff */
[----:B------:R-:W-:Y:S05]  /*3a480*/  BRA `(.L_x_4322) ;  /* 0xffffff9c00547947 */ /* 0x000fea000383ffff */
.L_x_4136:
        /* <DEDUP_REMOVED lines=8> */
.L_x_4324:
[----:B------:R-:W-:Y:S05]  /*3a510*/  BSYNC B1 ;  /* 0x0000000000017941 */ /* 0x000fea0003800000 */
.L_x_4323:
        /* <DEDUP_REMOVED lines=9> */
.L_x_4325:
[----:B------:R-:W-:Y:S02]  /*3a5b0*/  IMAD.MOV.U32 R13, RZ, RZ, R9 ;  /* 0x000000ffff0d7224 */ /* 0x000fe400078e0009 */
[----:B------:R-:W-:Y:S02]  /*3a5c0*/  IMAD.MOV.U32 R12, RZ, RZ, 0x1 ;  /* 0x00000001ff0c7424 */ /* 0x000fe400078e00ff */
[----:B------:R-:W-:-:S07]  /*3a5d0*/  IMAD.MOV.U32 R2, RZ, RZ, R14 ;  /* 0x000000ffff027224 */ /* 0x000fce00078e000e */
[----:B------:R-:W-:Y:S05]  /*3a5e0*/  WARPSYNC.COLLECTIVE R15, `(.L_x_4326) ;  /* 0x000000000f087348 */ /* 0x000fea0003c00000 */
[----:B------:R0:W1:Y:S02]  /*3a5f0*/  SHFL.IDX P6, R14, R13, R12, R11 ;  /* 0x0000000c0d0e7389 */ /* 0x00006400000c000b */
[----:B01----:R-:W-:Y:S01]  /*3a600*/  ENDCOLLECTIVE ;  /* 0x000000000000791b */ /* 0x003fe20003800000 */
.L_x_4326:
        /* <DEDUP_REMOVED lines=11> */
.L_x_4327:
[----:B------:R-:W-:Y:S02]  /*3a6c0*/  IMAD.MOV.U32 R13, RZ, RZ, R9 ;  /* 0x000000ffff0d7224 */ /* 0x000fe400078e0009 */
[----:B------:R-:W-:Y:S02]  /*3a6d0*/  IMAD.MOV.U32 R12, RZ, RZ, 0x2 ;  /* 0x00000002ff0c7424 */ /* 0x000fe400078e00ff */
[----:B------:R-:W-:-:S07]  /*3a6e0*/  IMAD.MOV.U32 R2, RZ, RZ, R14 ;  /* 0x000000ffff027224 */ /* 0x000fce00078e000e */
[----:B------:R-:W-:Y:S05]  /*3a6f0*/  WARPSYNC.COLLECTIVE R15, `(.L_x_4328) ;  /* 0x000000000f087348 */ /* 0x000fea0003c00000 */
[----:B------:R0:W1:Y:S02]  /*3a700*/  SHFL.IDX P6, R14, R13, R12, R11 ;  /* 0x0000000c0d0e7389 */ /* 0x00006400000c000b */
[----:B01----:R-:W-:Y:S01]  /*3a710*/  ENDCOLLECTIVE ;  /* 0x000000000000791b */ /* 0x003fe20003800000 */
.L_x_4328:
        /* <DEDUP_REMOVED lines=11> */
.L_x_4329:
[----:B------:R-:W-:Y:S02]  /*3a7d0*/  IMAD.MOV.U32 R13, RZ, RZ, R9 ;  /* 0x000000ffff0d7224 */ /* 0x000fe400078e0009 */
[----:B------:R-:W-:Y:S02]  /*3a7e0*/  IMAD.MOV.U32 R12, RZ, RZ, 0x3 ;  /* 0x00000003ff0c7424 */ /* 0x000fe400078e00ff */
[----:B------:R-:W-:-:S07]  /*3a7f0*/  IMAD.MOV.U32 R2, RZ, RZ, R14 ;  /* 0x000000ffff027224 */ /* 0x000fce00078e000e */
[----:B------:R-:W-:Y:S05]  /*3a800*/  WARPSYNC.COLLECTIVE R15, `(.L_x_4330) ;  /* 0x000000000f087348 */ /* 0x000fea0003c00000 */
[----:B------:R0:W1:Y:S02]  /*3a810*/  SHFL.IDX P6, R14, R13, R12, R11 ;  /* 0x0000000c0d0e7389 */ /* 0x00006400000c000b */
[----:B01----:R-:W-:Y:S01]  /*3a820*/  ENDCOLLECTIVE ;  /* 0x000000000000791b */ /* 0x003fe20003800000 */
.L_x_4330:
        /* <DEDUP_REMOVED lines=11> */
.L_x_4331:
[----:B------:R-:W-:Y:S02]  /*3a8e0*/  IMAD.MOV.U32 R13, RZ, RZ, R9 ;  /* 0x000000ffff0d7224 */ /* 0x000fe400078e0009 */
[----:B------:R-:W-:Y:S02]  /*3a8f0*/  IMAD.MOV.U32 R12, RZ, RZ, 0x4 ;  /* 0x00000004ff0c7424 */ /* 0x000fe400078e00ff */
[----:B------:R-:W-:-:S07]  /*3a900*/  IMAD.MOV.U32 R2, RZ, RZ, R14 ;  /* 0x000000ffff027224 */ /* 0x000fce00078e000e */
[----:B------:R-:W-:Y:S05]  /*3a910*/  WARPSYNC.COLLECTIVE R15, `(.L_x_4332) ;  /* 0x000000000f087348 */ /* 0x000fea0003c00000 */
[----:B------:R0:W1:Y:S02]  /*3a920*/  SHFL.IDX P6, R14, R13, R12, R11 ;  /* 0x0000000c0d0e7389 */ /* 0x00006400000c000b */
[----:B01----:R-:W-:Y:S01]  /*3a930*/  ENDCOLLECTIVE ;  /* 0x000000000000791b */ /* 0x003fe20003800000 */
.L_x_4332:
        /* <DEDUP_REMOVED lines=11> */
.L_x_4333:
[----:B------:R-:W-:Y:S02]  /*3a9f0*/  IMAD.MOV.U32 R13, RZ, RZ, R9 ;  /* 0x000000ffff0d7224 */ /* 0x000fe400078e0009 */
[----:B------:R-:W-:Y:S02]  /*3aa00*/  IMAD.MOV.U32 R12, RZ, RZ, 0x5 ;  /* 0x00000005ff0c7424 */ /* 0x000fe400078e00ff */
[----:B------:R-:W-:-:S07]  /*3aa10*/  IMAD.MOV.U32 R2, RZ, RZ, R14 ;  /* 0x000000ffff027224 */ /* 0x000fce00078e000e */
[----:B------:R-:W-:Y:S05]  /*3aa20*/  WARPSYNC.COLLECTIVE R15, `(.L_x_4334) ;  /* 0x000000000f087348 */ /* 0x000fea0003c00000 */
[----:B------:R0:W1:Y:S02]  /*3aa30*/  SHFL.IDX P6, R14, R13, R12, R11 ;  /* 0x0000000c0d0e7389 */ /* 0x00006400000c000b */
[----:B01----:R-:W-:Y:S01]  /*3aa40*/  ENDCOLLECTIVE ;  /* 0x000000000000791b */ /* 0x003fe20003800000 */
.L_x_4334:
        /* <DEDUP_REMOVED lines=11> */
.L_x_4335:
[----:B------:R-:W-:Y:S01]  /*3ab00*/  IMAD.MOV.U32 R2, RZ, RZ, R14 ;  /* 0x000000ffff027224 */ /* 0x000fe200078e000e */
[----:B------:R-:W-:Y:S06]  /*3ab10*/  BRA `(.L_x_4336) ;  /* 0xffffff9800847947 */ /* 0x000fec000383ffff */
.L_x_4141:
[----:B---3--:R3:W4:Y:S02]  /*3ab20*/  SYNCS.PHASECHK.TRANS64.TRYWAIT P0, [R4+URZ+0x32460], R21 ;  /* 0x03246015040075a7 */ /* 0x008724000800017f */
[----:B----4-:R-:W-:Y:S05]  /*3ab30*/  @!P0 NANOSLEEP.SYNCS 0x989680 ;  /* 0x009896800000895d */ /* 0x010fea0003900000 */
[----:B------:R-:W4:Y:S02]  /*3ab40*/  @!P0 SYNCS.PHASECHK.TRANS64 P0, [R4+URZ+0x32460], R21 ;  /* 0x03246015040085a7 */ /* 0x000f24000800007f */
[----:B----4-:R-:W-:Y:S05]  /*3ab50*/  @!P0 BRA `(.L_x_4141) ;  /* 0xfffffffc00f08947 */ /* 0x010fea000383ffff */
[----:B------:R-:W-:Y:S05]  /*3ab60*/  BRA `(.L_x_4337) ;  /* 0xffffff9800d47947 */ /* 0x000fea000383ffff */
.L_x_4142:
[----:B------:R-:W-:Y:S01]  /*3ab70*/  BSSY B1, `(.L_x_4338) ;  /* 0x0000008000017945 */ /* 0x000fe20003800000 */
[----:B------:R-:W-:Y:S01]  /*3ab80*/  IMAD.MOV.U32 R13, RZ, RZ, R7 ;  /* 0x000000ffff0d7224 */ /* 0x000fe200078e0007 */
[----:B------:R-:W-:Y:S01]  /*3ab90*/  MOV R11, 0x181f ;  /* 0x0000181f000b7802 */ /* 0x000fe20000000f00 */
[----:B------:R-:W-:Y:S02]  /*3aba0*/  IMAD.MOV.U32 R12, RZ, RZ, RZ ;  /* 0x000000ffff0c7224 */ /* 0x000fe400078e00ff */
[----:B------:R-:W-:-:S07]  /*3abb0*/  IMAD.MOV.U32 R15, RZ, RZ, -0x1 ;  /* 0xffffffffff0f7424 */ /* 0x000fce00078e00ff */
[----:B0123--:R-:W-:Y:S05]  /*3abc0*/  WARPSYNC.COLLECTIVE R15, `(.L_x_4339) ;  /* 0x000000000f087348 */ /* 0x00ffea0003c00000 */
[----:B------:R4:W0:Y:S02]  /*3abd0*/  SHFL.IDX P6, R14, R13, R12, R11 ;  /* 0x0000000c0d0e7389 */ /* 0x00082400000c000b */
[----:B01234-:R-:W-:Y:S01]  /*3abe0*/  ENDCOLLECTIVE ;  /* 0x000000000000791b */ /* 0x01ffe20003800000 */
.L_x_4339:
[----:B------:R-:W-:Y:S05]  /*3abf0*/  BSYNC B1 ;  /* 0x0000000000017941 */ /* 0x000fea0003800000 */
.L_x_4338:
        /* <DEDUP_REMOVED lines=9> */
.L_x_4340:
[----:B------:R-:W-:Y:S02]  /*3ac90*/  IMAD.MOV.U32 R13, RZ, RZ, R7 ;  /* 0x000000ffff0d7224 */ /* 0x000fe400078e0007 */
[----:B------:R-:W-:Y:S01]  /*3aca0*/  IMAD.MOV.U32 R12, RZ, RZ, 0x1 ;  /* 0x00000001ff0c7424 */ /* 0x000fe200078e00ff */
[----:B------:R-:W-:-:S13]  /*3acb0*/  IADD3 R2, P0, R14, R0, RZ ;  /* 0x000000000e027210 */ /* 0x000fda0007f1e0ff */
[----:B------:R-:W-:Y:S05]  /*3acc0*/  WARPSYNC.COLLECTIVE R15, `(.L_x_4341) ;  /* 0x000000000f087348 */ /* 0x000fea0003c00000 */
[----:B------:R0:W1:Y:S02]  /*3acd0*/  SHFL.IDX P6, R14, R13, R12, R11 ;  /* 0x0000000c0d0e7389 */ /* 0x00006400000c000b */
[----:B01----:R-:W-:Y:S01]  /*3ace0*/  ENDCOLLECTIVE ;  /* 0x000000000000791b */ /* 0x003fe20003800000 */
.L_x_4341:
        /* <DEDUP_REMOVED lines=13> */
.L_x_4342:
[----:B------:R-:W-:Y:S02]  /*3adc0*/  IMAD.MOV.U32 R13, RZ, RZ, R7 ;  /* 0x000000ffff0d7224 */ /* 0x000fe400078e0007 */
[----:B------:R-:W-:Y:S01]  /*3add0*/  IMAD.MOV.U32 R12, RZ, RZ, 0x2 ;  /* 0x00000002ff0c7424 */ /* 0x000fe200078e00ff */
[----:B------:R-:W-:-:S13]  /*3ade0*/  IADD3 R2, P0, R14, R0, RZ ;  /* 0x000000000e027210 */ /* 0x000fda0007f1e0ff */
[----:B------:R-:W-:Y:S05]  /*3adf0*/  WARPSYNC.COLLECTIVE R15, `(.L_x_4343) ;  /* 0x000000000f087348 */ /* 0x000fea0003c00000 */
[----:B------:R0:W1:Y:S02]  /*3ae00*/  SHFL.IDX P6, R14, R13, R12, R11 ;  /* 0x0000000c0d0e7389 */ /* 0x00006400000c000b */
[----:B01----:R-:W-:Y:S01]  /*3ae10*/  ENDCOLLECTIVE ;  /* 0x000000000000791b */ /* 0x003fe20003800000 */
.L_x_4343:
        /* <DEDUP_REMOVED lines=13> */
.L_x_4344:
[----:B------:R-:W-:Y:S02]  /*3aef0*/  IMAD.MOV.U32 R13, RZ, RZ, R7 ;  /* 0x000000ffff0d7224 */ /* 0x000fe400078e0007 */
[----:B------:R-:W-:Y:S01]  /*3af00*/  IMAD.MOV.U32 R12, RZ, RZ, 0x3 ;  /* 0x00000003ff0c7424 */ /* 0x000fe200078e00ff */
[----:B------:R-:W-:-:S13]  /*3af10*/  IADD3 R2, P0, R14, R0, RZ ;  /* 0x000000000e027210 */ /* 0x000fda0007f1e0ff */
[----:B------:R-:W-:Y:S05]  /*3af20*/  WARPSYNC.COLLECTIVE R15, `(.L_x_4345) ;  /* 0x000000000f087348 */ /* 0x000fea0003c00000 */
[----:B------:R0:W1:Y:S02]  /*3af30*/  SHFL.IDX P6, R14, R13, R12, R11 ;  /* 0x0000000c0d0e7389 */ /* 0x00006400000c000b */
[----:B01----:R-:W-:Y:S01]  /*3af40*/  ENDCOLLECTIVE ;  /* 0x000000000000791b */ /* 0x003fe20003800000 */
.L_x_4345:
        /* <DEDUP_REMOVED lines=13> */
.L_x_4346:
[----:B------:R-:W-:Y:S02]  /*3b020*/  IMAD.MOV.U32 R13, RZ, RZ, R7 ;  /* 0x000000ffff0d7224 */ /* 0x000fe400078e0007 */
[----:B------:R-:W-:Y:S01]  /*3b030*/  IMAD.MOV.U32 R12, RZ, RZ, 0x4 ;  /* 0x00000004ff0c7424 */ /* 0x000fe200078e00ff */
[----:B------:R-:W-:-:S13]  /*3b040*/  IADD3 R2, P0, R14, R0, RZ ;  /* 0x000000000e027210 */ /* 0x000fda0007f1e0ff */
[----:B------:R-:W-:Y:S05]  /*3b050*/  WARPSYNC.COLLECTIVE R15, `(.L_x_4347) ;  /* 0x000000000f087348 */ /* 0x000fea0003c00000 */
[----:B------:R0:W1:Y:S02]  /*3b060*/  SHFL.IDX P6, R14, R13, R12, R11 ;  /* 0x0000000c0d0e7389 */ /* 0x00006400000c000b */
[----:B01----:R-:W-:Y:S01]  /*3b070*/  ENDCOLLECTIVE ;  /* 0x000000000000791b */ /* 0x003fe20003800000 */
.L_x_4347:
        /* <DEDUP_REMOVED lines=13> */
.L_x_4348:
[----:B------:R-:W-:Y:S02]  /*3b150*/  IMAD.MOV.U32 R13, RZ, RZ, R7 ;  /* 0x000000ffff0d7224 */ /* 0x000fe400078e0007 */
[----:B------:R-:W-:Y:S01]  /*3b160*/  IMAD.MOV.U32 R12, RZ, RZ, 0x5 ;  /* 0x00000005ff0c7424 */ /* 0x000fe200078e00ff */
[----:B------:R-:W-:-:S13]  /*3b170*/  IADD3 R2, P0, R14, R0, RZ ;  /* 0x000000000e027210 */ /* 0x000fda0007f1e0ff */
[----:B------:R-:W-:Y:S05]  /*3b180*/  WARPSYNC.COLLECTIVE R15, `(.L_x_4349) ;  /* 0x000000000f087348 */ /* 0x000fea0003c00000 */
[----:B------:R0:W1:Y:S02]  /*3b190*/  SHFL.IDX P6, R14, R13, R12, R11 ;  /* 0x0000000c0d0e7389 */ /* 0x00006400000c000b */
[----:B01----:R-:W-:Y:S01]  /*3b1a0*/  ENDCOLLECTIVE ;  /* 0x000000000000791b */ /* 0x003fe20003800000 */
.L_x_4349:
[----:B------:R-:W-:-:S05]  /*3b1b0*/  IADD3.X R3, RZ, R8, RZ, P0, !PT ;  /* 0x00000008ff037210 */ /* 0x000fca00007fe4ff */
        /* <DEDUP_REMOVED lines=12> */
.L_x_4350:
[----:B------:R-:W-:Y:S05]  /*3b280*/  BRA `(.L_x_4351) ;  /* 0xffffff9800207947 */ /* 0x000fea000383ffff */
.L_x_4150:
[----:B------:R-:W-:Y:S01]  /*3b290*/  BSSY B0, `(.L_x_4352) ;  /* 0x0000008000007945 */ /* 0x000fe20003800000 */
[----:B-1----:R-:W-:Y:S02]  /*3b2a0*/  IMAD.MOV.U32 R13, RZ, RZ, R16 ;  /* 0x000000ffff0d7224 */ /* 0x002fe400078e0010 */
[----:B------:R-:W-:Y:S02]  /*3b2b0*/  IMAD.MOV.U32 R12, RZ, RZ, RZ ;  /* 0x000000ffff0c7224 */ /* 0x000fe400078e00ff */
[----:B------:R-:W-:Y:S02]  /*3b2c0*/  IMAD.MOV.U32 R11, RZ, RZ, 0x1f ;  /* 0x0000001fff0b7424 */ /* 0x000fe400078e00ff */
[----:B------:R-:W-:-:S07]  /*3b2d0*/  IMAD.MOV.U32 R15, RZ, RZ, -0x1 ;  /* 0xffffffffff0f7424 */ /* 0x000fce00078e00ff */
[----:B0-23--:R-:W-:Y:S05]  /*3b2e0*/  WARPSYNC.COLLECTIVE R15, `(.L_x_4353) ;  /* 0x000000000f087348 */ /* 0x00dfea0003c00000 */
[----:B------:R1:W4:Y:S02]  /*3b2f0*/  SHFL.IDX P6, R14, R13, R12, R11 ;  /* 0x0000000c0d0e7389 */ /* 0x00032400000c000b */
[----:B01234-:R-:W-:Y:S01]  /*3b300*/  ENDCOLLECTIVE ;  /* 0x000000000000791b */ /* 0x01ffe20003800000 */
.L_x_4353:
[----:B------:R-:W-:Y:S05]  /*3b310*/  BSYNC B0 ;  /* 0x0000000000007941 */ /* 0x000fea0003800000 */
.L_x_4352:
        /* <DEDUP_REMOVED lines=9> */
.L_x_4354:
        /* <DEDUP_REMOVED lines=18> */
.L_x_4355:
[----:B------:R-:W-:Y:S01]  /*3b4d0*/  IMAD.MOV.U32 R12, RZ, RZ, 0x2 ;  /* 0x00000002ff0c7424 */ /* 0x000fe200078e00ff */
[----:B------:R-:W-:-:S05]  /*3b4e0*/  SEL R6, R14, RZ, P1 ;  /* 0x000000ff0e067207 */ /* 0x000fca0000800000 */
[----:B------:R-:W-:-:S04]  /*3b4f0*/  IMAD.IADD R6, R5, 0x1, R6 ;  /* 0x0000000105067824 */ /* 0x000fc800078e0206 */
[----:B------:R-:W-:-:S07]  /*3b500*/  IMAD.MOV.U32 R13, RZ, RZ, R6 ;  /* 0x000000ffff0d7224 */ /* 0x000fce00078e0006 */
[----:B------:R-:W-:Y:S05]  /*3b510*/  WARPSYNC.COLLECTIVE R15, `(.L_x_4356) ;  /* 0x000000000f087348 */ /* 0x000fea0003c00000 */
[----:B------:R0:W1:Y:S02]  /*3b520*/  SHFL.UP P6, R14, R13, R12, R11 ;  /* 0x0400000c0d0e7389 */ /* 0x00006400000c000b */
[----:B01----:R-:W-:Y:S01]  /*3b530*/  ENDCOLLECTIVE ;  /* 0x000000000000791b */ /* 0x003fe20003800000 */
.L_x_4356:
[----:B------:R-:W-:Y:S01]  /*3b540*/  IMAD.MOV.U32 R12, RZ, RZ, 0x4 ;  /* 0x00000004ff0c7424 */ /* 0x000fe200078e00ff */
[----:B------:R-:W-:-:S05]  /*3b550*/  SEL R7, R14, RZ, P2 ;  /* 0x000000ff0e077207 */ /* 0x000fca0001000000 */
[----:B------:R-:W-:-:S04]  /*3b560*/  IMAD.IADD R7, R6, 0x1, R7 ;  /* 0x0000000106077824 */ /* 0x000fc800078e0207 */
[----:B------:R-:W-:-:S07]  /*3b570*/  IMAD.MOV.U32 R13, RZ, RZ, R7 ;  /* 0x000000ffff0d7224 */ /* 0x000fce00078e0007 */
[----:B------:R-:W-:Y:S05]  /*3b580*/  WARPSYNC.COLLECTIVE R15, `(.L_x_4357) ;  /* 0x000000000f087348 */ /* 0x000fea0003c00000 */
[----:B------:R0:W1:Y:S02]  /*3b590*/  SHFL.UP P6, R14, R13, R12, R11 ;  /* 0x0400000c0d0e7389 */ /* 0x00006400000c000b */
[----:B01----:R-:W-:Y:S01]  /*3b5a0*/  ENDCOLLECTIVE ;  /* 0x000000000000791b */ /* 0x003fe20003800000 */
.L_x_4357:
[----:B------:R-:W-:Y:S02]  /*3b5b0*/  MOV R12, 0x8 ;  /* 0x00000008000c7802 */ /* 0x000fe40000000f00 */
[----:B------:R-:W-:-:S05]  /*3b5c0*/  SEL R2, R14, RZ, P3 ;  /* 0x000000ff0e027207 */ /* 0x000fca0001800000 */
[----:B------:R-:W-:-:S04]  /*3b5d0*/  IMAD.IADD R2, R7, 0x1, R2 ;  /* 0x0000000107027824 */ /* 0x000fc800078e0202 */
[----:B------:R-:W-:-:S07]  /*3b5e0*/  IMAD.MOV.U32 R13, RZ, RZ, R2 ;  /* 0x000000ffff0d7224 */ /* 0x000fce00078e0002 */
[----:B------:R-:W-:Y:S05]  /*3b5f0*/  WARPSYNC.COLLECTIVE R15, `(.L_x_4358) ;  /* 0x000000000f087348 */ /* 0x000fea0003c00000 */
[----:B------:R0:W1:Y:S02]  /*3b600*/  SHFL.UP P6, R14, R13, R12, R11 ;  /* 0x0400000c0d0e7389 */ /* 0x00006400000c000b */
[----:B01----:R-:W-:Y:S01]  /*3b610*/  ENDCOLLECTIVE ;  /* 0x000000000000791b */ /* 0x003fe20003800000 */
.L_x_4358:
[----:B------:R-:W-:Y:S01]  /*3b620*/  IMAD.MOV.U32 R12, RZ, RZ, 0x10 ;  /* 0x00000010ff0c7424 */ /* 0x000fe200078e00ff */
[----:B------:R-:W-:-:S05]  /*3b630*/  SEL R3, R14, RZ, P4 ;  /* 0x000000ff0e037207 */ /* 0x000fca0002000000 */
[----:B------:R-:W-:-:S04]  /*3b640*/  IMAD.IADD R3, R2, 0x1, R3 ;  /* 0x0000000102037824 */ /* 0x000fc800078e0203 */
[----:B------:R-:W-:-:S07]  /*3b650*/  IMAD.MOV.U32 R13, RZ, RZ, R3 ;  /* 0x000000ffff0d7224 */ /* 0x000fce00078e0003 */
[----:B------:R-:W-:Y:S05]  /*3b660*/  WARPSYNC.COLLECTIVE R15, `(.L_x_4359) ;  /* 0x000000000f087348 */ /* 0x000fea0003c00000 */
[----:B------:R0:W1:Y:S02]  /*3b670*/  SHFL.UP P6, R14, R13, R12, R11 ;  /* 0x0400000c0d0e7389 */ /* 0x00006400000c000b */
[----:B01----:R-:W-:Y:S01]  /*3b680*/  ENDCOLLECTIVE ;  /* 0x000000000000791b */ /* 0x003fe20003800000 */
.L_x_4359:
        /* <DEDUP_REMOVED lines=8> */
.L_x_4360:
[----:B------:R-:W-:Y:S05]  /*3b710*/  BRA `(.L_x_4361) ;  /* 0xffffff98007c7947 */ /* 0x000fea000383ffff */
.L_x_4155:
[----:B------:R-:W-:Y:S01]  /*3b720*/  BSSY B0, `(.L_x_4362) ;  /* 0x0000008000007945 */ /* 0x000fe20003800000 */
[----:B-1---5:R-:W-:Y:S02]  /*3b730*/  IMAD.MOV.U32 R13, RZ, RZ, R5 ;  /* 0x000000ffff0d7224 */ /* 0x022fe400078e0005 */
[----:B------:R-:W-:Y:S02]  /*3b740*/  IMAD.MOV.U32 R12, RZ, RZ, 0x1 ;  /* 0x00000001ff0c7424 */ /* 0x000fe400078e00ff */
[----:B------:R-:W-:Y:S02]  /*3b750*/  IMAD.MOV.U32 R11, RZ, RZ, RZ ;  /* 0x000000ffff0b7224 */ /* 0x000fe400078e00ff */
[----:B------:R-:W-:-:S07]  /*3b760*/  IMAD.MOV.U32 R15, RZ, RZ, -0x1 ;  /* 0xffffffffff0f7424 */ /* 0x000fce00078e00ff */
[----:B0-----:R-:W-:Y:S05]  /*3b770*/  WARPSYNC.COLLECTIVE R15, `(.L_x_4363) ;  /* 0x000000000f087348 */ /* 0x001fea0003c00000 */
[----:B------:R1:W2:Y:S02]  /*3b780*/  SHFL.UP P6, R14, R13, R12, R11 ;  /* 0x0400000c0d0e7389 */ /* 0x0002a400000c000b */
[----:B012---:R-:W-:Y:S01]  /*3b790*/  ENDCOLLECTIVE ;  /* 0x000000000000791b */ /* 0x007fe20003800000 */
.L_x_4363:
[----:B------:R-:W-:Y:S05]  /*3b7a0*/  BSYNC B0 ;  /* 0x0000000000007941 */ /* 0x000fea0003800000 */
.L_x_4362:
        /* <DEDUP_REMOVED lines=8> */
.L_x_4364:
[----:B------:R-:W-:Y:S01]  /*3b830*/  IMAD.MOV.U32 R12, RZ, RZ, 0x4 ;  /* 0x00000004ff0c7424 */ /* 0x000fe200078e00ff */
[----:B------:R-:W-:-:S05]  /*3b840*/  SEL R2, R14, RZ, P2 ;  /* 0x000000ff0e027207 */ /* 0x000fca0001000000 */
[----:B------:R-:W-:-:S04]  /*3b850*/  IMAD.IADD R2, R13, 0x1, R2 ;  /* 0x000000010d027824 */ /* 0x000fc800078e0202 */
[----:B------:R-:W-:-:S07]  /*3b860*/  IMAD.MOV.U32 R13, RZ, RZ, R2 ;  /* 0x000000ffff0d7224 */ /* 0x000fce00078e0002 */
[----:B------:R-:W-:Y:S05]  /*3b870*/  WARPSYNC.COLLECTIVE R15, `(.L_x_4365) ;  /* 0x000000000f087348 */ /* 0x000fea0003c00000 */
[----:B------:R0:W1:Y:S02]  /*3b880*/  SHFL.UP P6, R14, R13, R12, R11 ;  /* 0x0400000c0d0e7389 */ /* 0x00006400000c000b */
[----:B01----:R-:W-:Y:S01]  /*3b890*/  ENDCOLLECTIVE ;  /* 0x000000000000791b */ /* 0x003fe20003800000 */
.L_x_4365:
[----:B------:R-:W-:Y:S01]  /*3b8a0*/  IMAD.MOV.U32 R12, RZ, RZ, 0x8 ;  /* 0x00000008ff0c7424 */ /* 0x000fe200078e00ff */
[----:B------:R-:W-:-:S05]  /*3b8b0*/  SEL R3, R14, RZ, P3 ;  /* 0x000000ff0e037207 */ /* 0x000fca0001800000 */
[----:B------:R-:W-:-:S04]  /*3b8c0*/  IMAD.IADD R3, R2, 0x1, R3 ;  /* 0x0000000102037824 */ /* 0x000fc800078e0203 */
[----:B------:R-:W-:-:S07]  /*3b8d0*/  IMAD.MOV.U32 R13, RZ, RZ, R3 ;  /* 0x000000ffff0d7224 */ /* 0x000fce00078e0003 */
[----:B------:R-:W-:Y:S05]  /*3b8e0*/  WARPSYNC.COLLECTIVE R15, `(.L_x_4366) ;  /* 0x000000000f087348 */ /* 0x000fea0003c00000 */
[----:B------:R0:W1:Y:S02]  /*3b8f0*/  SHFL.UP P6, R14, R13, R12, R11 ;  /* 0x0400000c0d0e7389 */ /* 0x00006400000c000b */
[----:B01----:R-:W-:Y:S01]  /*3b900*/  ENDCOLLECTIVE ;  /* 0x000000000000791b */ /* 0x003fe20003800000 */
.L_x_4366:
[----:B------:R-:W-:Y:S01]  /*3b910*/  IMAD.MOV.U32 R12, RZ, RZ, 0x10 ;  /* 0x00000010ff0c7424 */ /* 0x000fe200078e00ff */
[----:B------:R-:W-:-:S05]  /*3b920*/  SEL R4, R14, RZ, P4 ;  /* 0x000000ff0e047207 */ /* 0x000fca0002000000 */
[----:B------:R-:W-:-:S04]  /*3b930*/  IMAD.IADD R4, R3, 0x1, R4 ;  /* 0x0000000103047824 */ /* 0x000fc800078e0204 */
[----:B------:R-:W-:-:S07]  /*3b940*/  IMAD.MOV.U32 R13, RZ, RZ, R4 ;  /* 0x000000ffff0d7224 */ /* 0x000fce00078e0004 */
[----:B------:R-:W-:Y:S05]  /*3b950*/  WARPSYNC.COLLECTIVE R15, `(.L_x_4367) ;  /* 0x000000000f087348 */ /* 0x000fea0003c00000 */
[----:B------:R0:W1:Y:S02]  /*3b960*/  SHFL.UP P6, R14, R13, R12, R11 ;  /* 0x0400000c0d0e7389 */ /* 0x00006400000c000b */
[----:B01----:R-:W-:Y:S01]  /*3b970*/  ENDCOLLECTIVE ;  /* 0x000000000000791b */ /* 0x003fe20003800000 */
.L_x_4367:
        /* <DEDUP_REMOVED lines=8> */
.L_x_4368:
[----:B------:R-:W-:Y:S05]  /*3ba00*/  BRA `(.L_x_4369) ;  /* 0xffffff98005c7947 */ /* 0x000fea000383ffff */
.L_x_4157:
[----:B------:R-:W-:Y:S01]  /*3ba10*/  BSSY B0, `(.L_x_4370) ;  /* 0x0000006000007945 */ /* 0x000fe20003800000 */
[----:B------:R-:W-:Y:S01]  /*3ba20*/  PLOP3.LUT P6, PT, P6, PT, PT, 0x8, 0x0 ;  /* 0x000000000000781c */ /* 0x000fe200037ce170 */
[----:B------:R-:W-:-:S12]  /*3ba30*/  IMAD.MOV.U32 R15, RZ, RZ, -0x1 ;  /* 0xffffffffff0f7424 */ /* 0x000fd800078e00ff */
[----:B01----:R-:W-:Y:S05]  /*3ba40*/  WARPSYNC.COLLECTIVE R15, `(.L_x_4371) ;  /* 0x000000000f087348 */ /* 0x003fea0003c00000 */
[----:B------:R-:W-:Y:S01]  /*3ba50*/  VOTE.ANY R14, PT, P6 ;  /* 0x00000000000e7806 */ /* 0x000fe200030e0100 */
[----:B01----:R-:W-:Y:S06]  /*3ba60*/  ENDCOLLECTIVE ;  /* 0x000000000000791b */ /* 0x003fec0003800000 */
.L_x_4371:
[----:B------:R-:W-:Y:S05]  /*3ba70*/  BSYNC B0 ;  /* 0x0000000000007941 */ /* 0x000fea0003800000 */
.L_x_4370:
        /* <DEDUP_REMOVED lines=9> */
.L_x_4372:
[----:B------:R-:W-:Y:S01]  /*3bb10*/  IMAD.MOV.U32 R5, RZ, RZ, R14 ;  /* 0x000000ffff057224 */ /* 0x000fe200078e000e */
[----:B------:R-:W-:Y:S06]  /*3bb20*/  BRA `(.L_x_4373) ;  /* 0xffffff98004c7947 */ /* 0x000fec000383ffff */
.L_x_4159:
[----:B------:R-:W-:Y:S01]  /*3bb30*/  BSSY B0, `(.L_x_4374) ;  /* 0x0000007000007945 */ /* 0x000fe20003800000 */
[----:B-1----:R-:W-:Y:S02]  /*3bb40*/  IMAD.MOV.U32 R13, RZ, RZ, R2 ;  /* 0x000000ffff0d7224 */ /* 0x002fe400078e0002 */
[----:B------:R-:W-:Y:S02]  /*3bb50*/  IMAD.MOV.U32 R11, RZ, RZ, 0x1f ;  /* 0x0000001fff0b7424 */ /* 0x000fe400078e00ff */
[----:B------:R-:W-:-:S07]  /*3bb60*/  IMAD.MOV.U32 R15, RZ, RZ, -0x1 ;  /* 0xffffffffff0f7424 */ /* 0x000fce00078e00ff */
[----:B0-23--:R-:W-:Y:S05]  /*3bb70*/  WARPSYNC.COLLECTIVE R15, `(.L_x_4375) ;  /* 0x000000000f087348 */ /* 0x00dfea0003c00000 */
[----:B------:R1:W4:Y:S02]  /*3bb80*/  SHFL.IDX P6, R14, R13, R12, R11 ;  /* 0x0000000c0d0e7389 */ /* 0x00032400000c000b */
[----:B01234-:R-:W-:Y:S01]  /*3bb90*/  ENDCOLLECTIVE ;  /* 0x000000000000791b */ /* 0x01ffe20003800000 */
.L_x_4375:
[----:B------:R-:W-:Y:S05]  /*3bba0*/  BSYNC B0 ;  /* 0x0000000000007941 */ /* 0x000fea0003800000 */
.L_x_4374:
[----:B------:R-:W-:Y:S05]  /*3bbb0*/  BRA `(.L_x_4158) ;  /* 0xffffff9800447947 */ /* 0x000fea000383ffff */
.L_x_4163:
[----:B------:R0:W0:Y:S02]  /*3bbc0*/  SYNCS.PHASECHK.TRANS64.TRYWAIT P0, [R5+URZ+0x32420], R0 ;  /* 0x03242000050075a7 */ /* 0x000024000800017f */
[----:B0-----:R-:W-:Y:S05]  /*3bbd0*/  @!P0 NANOSLEEP.SYNCS 0x989680 ;  /* 0x009896800000895d */ /* 0x001fea0003900000 */
[----:B------:R-:W0:Y:S02]  /*3bbe0*/  @!P0 SYNCS.PHASECHK.TRANS64 P0, [R5+URZ+0x32420], R0 ;  /* 0x03242000050085a7 */ /* 0x000e24000800007f */
[----:B0-----:R-:W-:Y:S05]  /*3bbf0*/  @!P0 BRA `(.L_x_4163) ;  /* 0xfffffffc00f08947 */ /* 0x001fea000383ffff */
[----:B------:R-:W-:Y:S05]  /*3bc00*/  BRA `(.L_x_4376) ;  /* 0xffffff9c00bc7947 */ /* 0x000fea000383ffff */
.L_x_4164:
[----:B------:R-:W0:Y:S01]  /*3bc10*/  S2R R2, SR_TID.X ;  /* 0x0000000000027919 */ /* 0x000e220000002100 */
[----:B------:R-:W-:Y:S01]  /*3bc20*/  BSSY B0, `(.L_x_4377) ;  /* 0x000000a000007945 */ /* 0x000fe20003800000 */
[----:B------:R-:W-:Y:S02]  /*3bc30*/  IMAD.MOV.U32 R12, RZ, RZ, RZ ;  /* 0x000000ffff0c7224 */ /* 0x000fe400078e00ff */
[----:B------:R-:W-:Y:S02]  /*3bc40*/  IMAD.MOV.U32 R11, RZ, RZ, 0x1f ;  /* 0x0000001fff0b7424 */ /* 0x000fe400078e00ff */
[----:B------:R-:W-:Y:S01]  /*3bc50*/  IMAD.MOV.U32 R15, RZ, RZ, -0x1 ;  /* 0xffffffffff0f7424 */ /* 0x000fe200078e00ff */
[----:B0-----:R-:W-:-:S04]  /*3bc60*/  SHF.R.U32.HI R2, RZ, 0x5, R2 ;  /* 0x00000005ff027819 */ /* 0x001fc80000011602 */
[----:B------:R-:W-:-:S05]  /*3bc70*/  LOP3.LUT R2, R2, 0x3, RZ, 0xc0, !PT ;  /* 0x0000000302027812 */ /* 0x000fca00078ec0ff */
[----:B-1----:R-:W-:-:S07]  /*3bc80*/  IMAD.MOV.U32 R13, RZ, RZ, R2 ;  /* 0x000000ffff0d7224 */ /* 0x002fce00078e0002 */
[----:B--234-:R-:W-:Y:S05]  /*3bc90*/  WARPSYNC.COLLECTIVE R15, `(.L_x_4378) ;  /* 0x000000000f087348 */ /* 0x01cfea0003c00000 */
[----:B------:R0:W1:Y:S02]  /*3bca0*/  SHFL.IDX P6, R14, R13, R12, R11 ;  /* 0x0000000c0d0e7389 */ /* 0x00006400000c000b */
[----:B01234-:R-:W-:Y:S01]  /*3bcb0*/  ENDCOLLECTIVE ;  /* 0x000000000000791b */ /* 0x01ffe20003800000 */
.L_x_4378:
[----:B------:R-:W-:Y:S05]  /*3bcc0*/  BSYNC B0 ;  /* 0x0000000000007941 */ /* 0x000fea0003800000 */
.L_x_4377:
[----:B------:R-:W-:Y:S05]  /*3bcd0*/  BRA `(.L_x_4379) ;  /* 0xffffff9c00a47947 */ /* 0x000fea000383ffff */
.L_x_4165:
[----:B------:R-:W-:Y:S01]  /*3bce0*/  BSSY B0, `(.L_x_4380) ;  /* 0x0000006000007945 */ /* 0x000fe20003800000 */
[----:B------:R-:W-:-:S07]  /*3bcf0*/  IMAD.MOV.U32 R15, RZ, RZ, -0x1 ;  /* 0xffffffffff0f7424 */ /* 0x000fce00078e00ff */
[----:B-1234-:R-:W-:Y:S05]  /*3bd00*/  WARPSYNC.COLLECTIVE R15, `(.L_x_4381) ;  /* 0x000000000f0c7348 */ /* 0x01efea0003c00000 */
[----:B------:R-:W-:Y:S02]  /*3bd10*/  ELECT P6, UR62, PT ;  /* 0x00000000003e782f */ /* 0x000fe400038c0000 */
[----:B------:R-:W-:Y:S01]  /*3bd20*/  MOV R14, UR62 ;  /* 0x0000003e000e7c02 */ /* 0x000fe20008000f00 */
[----:B-1234-:R-:W-:Y:S10]  /*3bd30*/  ENDCOLLECTIVE ;  /* 0x000000000000791b */ /* 0x01eff40003800000 */
.L_x_4381:
[----:B------:R-:W-:Y:S05]  /*3bd40*/  BSYNC B0 ;  /* 0x0000000000007941 */ /* 0x000fea0003800000 */
.L_x_4380:
[----:B------:R-:W-:Y:S05]  /*3bd50*/  BRA `(.L_x_4382) ;  /* 0xffffff9c00987947 */ /* 0x000fea000383ffff */
.L_x_4167:
[----:B------:R0:W0:Y:S02]  /*3bd60*/  SYNCS.PHASECHK.TRANS64.TRYWAIT P1, [R3+URZ+0x32440], R2 ;  /* 0x03244002030075a7 */ /* 0x000024000802017f */
[----:B0-----:R-:W-:Y:S05]  /*3bd70*/  @!P1 NANOSLEEP.SYNCS 0x989680 ;  /* 0x009896800000995d */ /* 0x001fea0003900000 */
[----:B------:R-:W0:Y:S02]  /*3bd80*/  @!P1 SYNCS.PHASECHK.TRANS64 P1, [R3+URZ+0x32440], R2 ;  /* 0x03244002030095a7 */ /* 0x000e24000802007f */
[----:B0-----:R-:W-:Y:S05]  /*3bd90*/  @!P1 BRA `(.L_x_4167) ;  /* 0xfffffffc00f09947 */ /* 0x001fea000383ffff */
[----:B------:R-:W-:Y:S05]  /*3bda0*/  BRA `(.L_x_4383) ;  /* 0xffffff9c00b87947 */ /* 0x000fea000383ffff */
.L_x_4169:
[----:B------:R0:W0:Y:S02]  /*3bdb0*/  SYNCS.PHASECHK.TRANS64.TRYWAIT P1, [R25+URZ+0x32440], R0 ;  /* 0x03244000190075a7 */ /* 0x000024000802017f */
[----:B0-----:R-:W-:Y:S05]  /*3bdc0*/  @!P1 NANOSLEEP.SYNCS 0x989680 ;  /* 0x009896800000995d */ /* 0x001fea0003900000 */
[----:B------:R-:W0:Y:S02]  /*3bdd0*/  @!P1 SYNCS.PHASECHK.TRANS64 P1, [R25+URZ+0x32440], R0 ;  /* 0x03244000190095a7 */ /* 0x000e24000802007f */
[----:B0-----:R-:W-:Y:S05]  /*3bde0*/  @!P1 BRA `(.L_x_4169) ;  /* 0xfffffffc00f09947 */ /* 0x001fea000383ffff */
[----:B------:R-:W-:Y:S05]  /*3bdf0*/  BRA `(.L_x_4384) ;  /* 0xffffff9c00c47947 */ /* 0x000fea000383ffff */
.L_x_4171:
[----:B------:R0:W0:Y:S02]  /*3be00*/  SYNCS.PHASECHK.TRANS64.TRYWAIT P1, [R3+URZ+0x32460], R2 ;  /* 0x03246002030075a7 */ /* 0x000024000802017f */
[----:B0-----:R-:W-:Y:S05]  /*3be10*/  @!P1 NANOSLEEP.SYNCS 0x989680 ;  /* 0x009896800000995d */ /* 0x001fea0003900000 */
[----:B------:R-:W0:Y:S02]  /*3be20*/  @!P1 SYNCS.PHASECHK.TRANS64 P1, [R3+URZ+0x32460], R2 ;  /* 0x03246002030095a7 */ /* 0x000e24000802007f */
[----:B0-----:R-:W-:Y:S05]  /*3be30*/  @!P1 BRA `(.L_x_4171) ;  /* 0xfffffffc00f09947 */ /* 0x001fea000383ffff */
[----:B------:R-:W-:Y:S05]  /*3be40*/  BRA `(.L_x_4385) ;  /* 0xffffff9c00c07947 */ /* 0x000fea000383ffff */
        .type           $_ZN7cutlass13device_kernelIN5flash11enable_sm90INS1_16FlashAttnFwdSm90INS1_25CollectiveMainloopFwdSm90ILi2EN4cute5tupleIJNS5_1CILi1EEES8_S8_EEENS6_IJNS7_ILi128EEENS7_ILi96EEENS7_ILi64EEEEEELi256ENS_6half_tEfNS_4arch4Sm90ELb0ELb1ELb0ELb1ELb1ELb1ELb1ELb1ELb0ELb1ELb0ELb0EEENS1_21CollectiveEpilogueFwdINS6_IJSA_NS7_ILi256EEESB_EEES9_SE_SG_Li256ELb1ELb1ELb0ELb0EEENS1_36VarlenDynamicPersistentTileSchedulerILi128ELi96ELi256ELi128ELb0ELb1ELb1ELb1ELb0ELb1EEEEEEEEEvNT_6ParamsE$_ZZN5flash25CollectiveMainloopFwdSm90ILi2EN4cute5tupleIJNS1_1CILi1EEES4_S4_EEENS2_IJNS3_ILi128EEENS3_ILi96EEENS3_ILi64EEEEEELi256EN7cutlass6half_tEfNSA_4arch4Sm90ELb0ELb1ELb0ELb1ELb1ELb1ELb1ELb1ELb0ELb1ELb0ELb0EE3mmaINS_16FlashAttnFwdSm90ISE_NS_21CollectiveEpilogueFwdINS2_IJS6_NS3_ILi256EEES7_EEES5_SB_SD_Li256ELb1ELb1ELb0ELb0EEENS_36VarlenDynamicPersistentTileSchedulerILi128ELi96ELi256ELi128ELb0ELb1ELb1ELb1ELb0ELb1EEEE13SharedStorageENS1_6TensorINS1_11ArrayEngineIfLm128EEENS1_6LayoutINS2_IJNS2_IJNS3_ILi2EEEST_NS3_ILi32EEEEEES4_S4_EEENS2_IJNS2_IJS4_ST_NS3_ILi4EEEEEENS3_ILi0EEESZ_EEEEEEENS_7SoftmaxILi2ELi0EEEEEbRKNSE_6ParamsENSA_13PipelineAsyncILi2EEES19_RNSA_13PipelineStateILj2EEERT0_RT1_iRiRKNS_16SeqlenInfoQKNewKILb1ELb1EEENS2_IJiiiiEEERT_ENKUliT_T0_T1_E_clIZSF_ISO_S12_S14_EbS17_S19_S19_S1C_S1E_S1G_iS1H_S1L_S1M_S1O_EUlRS1P_iE0_NS3_ILb1EEES1W_EEDaiS1P_S1Q_S1R_,@function
        .size           $_ZN7cutlass13device_kernelIN5flash11enable_sm90INS1_16FlashAttnFwdSm90INS1_25CollectiveMainloopFwdSm90ILi2EN4cute5tupleIJNS5_1CILi1EEES8_S8_EEENS6_IJNS7_ILi128EEENS7_ILi96EEENS7_ILi64EEEEEELi256ENS_6half_tEfNS_4arch4Sm90ELb0ELb1ELb0ELb1ELb1ELb1ELb1ELb1ELb0ELb1ELb0ELb0EEENS1_21CollectiveEpilogueFwdINS6_IJSA_NS7_ILi256EEESB_EEES9_SE_SG_Li256ELb1ELb1ELb0ELb0EEENS1_36VarlenDynamicPersistentTileSchedulerILi128ELi96ELi256ELi128ELb0ELb1ELb1ELb1ELb0ELb1EEEEEEEEEvNT_6ParamsE$_ZZN5flash25CollectiveMainloopFwdSm90ILi2EN4cute5tupleIJNS1_1CILi1EEES4_S4_EEENS2_IJNS3_ILi128EEENS3_ILi96EEENS3_ILi64EEEEEELi256EN7cutlass6half_tEfNSA_4arch4Sm90ELb0ELb1ELb0ELb1ELb1ELb1ELb1ELb1ELb0ELb1ELb0ELb0EE3mmaINS_16FlashAttnFwdSm90ISE_NS_21CollectiveEpilogueFwdINS2_IJS6_NS3_ILi256EEES7_EEES5_SB_SD_Li256ELb1ELb1ELb0ELb0EEENS_36VarlenDynamicPersistentTileSchedulerILi128ELi96ELi256ELi128ELb0ELb1ELb1ELb1ELb0ELb1EEEE13SharedStorageENS1_6TensorINS1_11ArrayEngineIfLm128EEENS1_6LayoutINS2_IJNS2_IJNS3_ILi2EEEST_NS3_ILi32EEEEEES4_S4_EEENS2_IJNS2_IJS4_ST_NS3_ILi4EEEEEENS3_ILi0EEESZ_EEEEEEENS_7SoftmaxILi2ELi0EEEEEbRKNSE_6ParamsENSA_13PipelineAsyncILi2EEES19_RNSA_13PipelineStateILj2EEERT0_RT1_iRiRKNS_16SeqlenInfoQKNewKILb1ELb1EEENS2_IJiiiiEEERT_ENKUliT_T0_T1_E_clIZSF_ISO_S12_S14_EbS17_S19_S19_S1C_S1E_S1G_iS1H_S1L_S1M_S1O_EUlRS1P_iE0_NS3_ILb1EEES1W_EEDaiS1P_S1Q_S1R_,(.L_x_6461 - $_ZN7cutlass13device_kernelIN5flash11enable_sm90INS1_16FlashAttnFwdSm90INS1_25CollectiveMainloopFwdSm90ILi2EN4cute5tupleIJNS5_1CILi1EEES8_S8_EEENS6_IJNS7_ILi128EEENS7_ILi96EEENS7_ILi64EEEEEELi256ENS_6half_tEfNS_4arch4Sm90ELb0ELb1ELb0ELb1ELb1ELb1ELb1ELb1ELb0ELb1ELb0ELb0EEENS1_21CollectiveEpilogueFwdINS6_IJSA_NS7_ILi256EEESB_EEES9_SE_SG_Li256ELb1ELb1ELb0ELb0EEENS1_36VarlenDynamicPersistentTileSchedulerILi128ELi96ELi256ELi128ELb0ELb1ELb1ELb1ELb0ELb1EEEEEEEEEvNT_6ParamsE$_ZZN5flash25CollectiveMainloopFwdSm90ILi2EN4cute5tupleIJNS1_1CILi1EEES4_S4_EEENS2_IJNS3_ILi128EEENS3_ILi96EEENS3_ILi64EEEEEELi256EN7cutlass6half_tEfNSA_4arch4Sm90ELb0ELb1ELb0ELb1ELb1ELb1ELb1ELb1ELb0ELb1ELb0ELb0EE3mmaINS_16FlashAttnFwdSm90ISE_NS_21CollectiveEpilogueFwdINS2_IJS6_NS3_ILi256EEES7_EEES5_SB_SD_Li256ELb1ELb1ELb0ELb0EEENS_36VarlenDynamicPersistentTileSchedulerILi128ELi96ELi256ELi128ELb0ELb1ELb1ELb1ELb0ELb1EEEE13SharedStorageENS1_6TensorINS1_11ArrayEngineIfLm128EEENS1_6LayoutINS2_IJNS2_IJNS3_ILi2EEEST_NS3_ILi32EEEEEES4_S4_EEENS2_IJNS2_IJS4_ST_NS3_ILi4EEEEEENS3_ILi0EEESZ_EEEEEEENS_7SoftmaxILi2ELi0EEEEEbRKNSE_6ParamsENSA_13PipelineAsyncILi2EEES19_RNSA_13PipelineStateILj2EEERT0_RT1_iRiRKNS_16SeqlenInfoQKNewKILb1ELb1EEENS2_IJiiiiEEERT_ENKUliT_T0_T1_E_clIZSF_ISO_S12_S14_EbS17_S19_S19_S1C_S1E_S1G_iS1H_S1L_S1M_S1O_EUlRS1P_iE0_NS3_ILb1EEES1W_EEDaiS1P_S1Q_S1R_)
$_ZN7cutlass13device_kernelIN5flash11enable_sm90INS1_16FlashAttnFwdSm90INS1_25CollectiveMainloopFwdSm90ILi2EN4cute5tupleIJNS5_1CILi1EEES8_S8_EEENS6_IJNS7_ILi128EEENS7_ILi96EEENS7_ILi64EEEEEELi256ENS_6half_tEfNS_4arch4Sm90ELb0ELb1ELb0ELb1ELb1ELb1ELb1ELb1ELb0ELb1ELb0ELb0EEENS1_21CollectiveEpilogueFwdINS6_IJSA_NS7_ILi256EEESB_EEES9_SE_SG_Li256ELb1ELb1ELb0ELb0EEENS1_36VarlenDynamicPersistentTileSchedulerILi128ELi96ELi256ELi128ELb0ELb1ELb1ELb1ELb0ELb1EEEEEEEEEvNT_6ParamsE$_ZZN5flash25CollectiveMainloopFwdSm90ILi2EN4cute5tupleIJNS1_1CILi1EEES4_S4_EEENS2_IJNS3_ILi128EEENS3_ILi96EEENS3_ILi64EEEEEELi256EN7cutlass6half_tEfNSA_4arch4Sm90ELb0ELb1ELb0ELb1ELb1ELb1ELb1ELb1ELb0ELb1ELb0ELb0EE3mmaINS_16FlashAttnFwdSm90ISE_NS_21CollectiveEpilogueFwdINS2_IJS6_NS3_ILi256EEES7_EEES5_SB_SD_Li256ELb1ELb1ELb0ELb0EEENS_36VarlenDynamicPersistentTileSchedulerILi128ELi96ELi256ELi128ELb0ELb1ELb1ELb1ELb0ELb1EEEE13SharedStorageENS1_6TensorINS1_11ArrayEngineIfLm128EEENS1_6LayoutINS2_IJNS2_IJNS3_ILi2EEEST_NS3_ILi32EEEEEES4_S4_EEENS2_IJNS2_IJS4_ST_NS3_ILi4EEEEEENS3_ILi0EEESZ_EEEEEEENS_7SoftmaxILi2ELi0EEEEEbRKNSE_6ParamsENSA_13PipelineAsyncILi2EEES19_RNSA_13PipelineStateILj2EEERT0_RT1_iRiRKNS_16SeqlenInfoQKNewKILb1ELb1EEENS2_IJiiiiEEERT_ENKUliT_T0_T1_E_clIZSF_ISO_S12_S14_EbS17_S19_S19_S1C_S1E_S1G_iS1H_S1L_S1M_S1O_EUlRS1P_iE0_NS3_ILb1EEES1W_EEDaiS1P_S1Q_S1R_:
[----:B------:R-:W-:Y:S02]  /*3be50*/  ULDC UR4, c[0x0][0x20] ;  /* 0x0000080000047ab9 */ /* 0x000fe40000000800 */
[----:B------:R-:W-:-:S09]  /*3be60*/  UIADD3 UR4, -UR4, UR5, URZ ;  /* 0x0000000504047290 */ /* 0x000fd2000fffe13f */
[----:B------:R-:W2:Y:S04]  /*3be70*/  LDL.64 R6, [UR4+0x18] ;  /* 0x00001804ff067983 */ /* 0x000ea80008100a00 */
[----:B------:R-:W3:Y:S01]  /*3be80*/  LDL.64 R4, [UR4] ;  /* 0x00000004ff047983 */ /* 0x000ee20008100a00 */
[----:B------:R-:W-:-:S03]  /*3be90*/  ULDC.64 UR6, c[0x0][0x208] ;  /* 0x0000820000067ab9 */ /* 0x000fc60000000a00 */
[----:B--2---:R-:W2:Y:S04]  /*3bea0*/  LD.E R2, desc[UR6][R6.64] ;  /* 0x0000000606027980 */ /* 0x004ea8000c101900 */
[----:B---3--:R0:W5:Y:S04]  /*3beb0*/  LD.E R10, desc[UR6][R4.64] ;  /* 0x00000006040a7980 */ /* 0x008168000c101900 */
[----:B------:R0:W5:Y:S01]  /*3bec0*/  LD.E R11, desc[UR6][R4.64+0x4] ;  /* 0x00000406040b7980 */ /* 0x000162000c101900 */
[----:B------:R-:W-:Y:S01]  /*3bed0*/  BSSY B0, `(.L_x_4386) ;  /* 0x0000007000007945 */ /* 0x000fe20003800000 */
[----:B------:R-:W-:Y:S01]  /*3bee0*/  IMAD.MOV.U32 R3, RZ, RZ, R43 ;  /* 0x000000ffff037224 */ /* 0x000fe200078e002b */
[----:B--2---:R-:W-:-:S04]  /*3bef0*/  LOP3.LUT R2, R2, 0x1, RZ, 0xfc, !PT ;  /* 0x0000000102027812 */ /* 0x004fc800078efcff */
[----:B------:R-:W-:Y:S01]  /*3bf00*/  ISETP.NE.AND P0, PT, R2, 0x3, PT ;  /* 0x000000030200780c */ /* 0x000fe20003f05270 */
[----:B------:R-:W-:-:S12]  /*3bf10*/  IMAD.MOV.U32 R2, RZ, RZ, R30 ;  /* 0x000000ffff027224 */ /* 0x000fd800078e001e */
[----:B0-----:R-:W-:Y:S05]  /*3bf20*/  @!P0 BRA `(.L_x_4387) ;  /* 0x0000000000048947 */ /* 0x001fea0003800000 */
[----:B------:R-:W-:Y:S01]  /*3bf30*/  BPT.TRAP 0x1 ;  /* 0x000000040000795c */ /* 0x000fe20000300000 */
.L_x_4387:
[----:B------:R-:W-:Y:S05]  /*3bf40*/  BSYNC B0 ;  /* 0x0000000000007941 */ /* 0x000fea0003800000 */
.L_x_4386:
[----:B------:R-:W2:Y:S01]  /*3bf50*/  LD.E.64 R8, desc[UR6][R6.64+0x18] ;  /* 0x0000180606087980 */ /* 0x000ea2000c101b00 */
[----:B-----5:R-:W-:Y:S02]  /*3bf60*/  SHF.L.U32 R13, R11, 0x1f, RZ ;  /* 0x0000001f0b0d7819 */ /* 0x020fe400000006ff */
[----:B--2---:R-:W-:-:S05]  /*3bf70*/  MOV R9, R8 ;  /* 0x0000000800097202 */ /* 0x004fca0000000f00 */
[----:B------:R-:W-:-:S04]  /*3bf80*/  IMAD R10, R10, 0x8, R9 ;  /* 0x000000080a0a7824 */ /* 0x000fc800078e0209 */
[----:B------:R0:W1:Y:S01]  /*3bf90*/  SYNCS.PHASECHK.TRANS64.TRYWAIT P0, [R10+URZ], R13 ;  /* 0x0000000d0a0075a7 */ /* 0x000062000800017f */
[----:B------:R-:W2:Y:S04]  /*3bfa0*/  LD.E R11, desc[UR6][R6.64] ;  /* 0x00000006060b7980 */ /* 0x000ea8000c101900 */
[----:B------:R0:W5:Y:S04]  /*3bfb0*/  LD.E R8, desc[UR6][R4.64] ;  /* 0x0000000604087980 */ /* 0x000168000c101900 */
[----:B------:R0:W5:Y:S01]  /*3bfc0*/  LD.E R9, desc[UR6][R4.64+0x4] ;  /* 0x0000040604097980 */ /* 0x000162000c101900 */
[----:B------:R-:W-:Y:S01]  /*3bfd0*/  BSSY B0, `(.L_x_4388) ;  /* 0x0000005000007945 */ /* 0x000fe20003800000 */
[----:B--2---:R-:W-:-:S04]  /*3bfe0*/  LOP3.LUT R11, R11, 0x1, RZ, 0xfc, !PT ;  /* 0x000000010b0b7812 */ /* 0x004fc800078efcff */
[----:B------:R-:W-:-:S13]  /*3bff0*/  ISETP.NE.AND P1, PT, R11, 0x3, PT ;  /* 0x000000030b00780c */ /* 0x000fda0003f25270 */
[----:B01----:R-:W-:Y:S05]  /*3c000*/  @!P1 BRA `(.L_x_4389) ;  /* 0x0000000000049947 */ /* 0x003fea0003800000 */
[----:B------:R-:W-:Y:S01]  /*3c010*/  BPT.TRAP 0x1 ;  /* 0x000000040000795c */ /* 0x000fe20000300000 */
.L_x_4389:
[----:B------:R-:W-:Y:S05]  /*3c020*/  BSYNC B0 ;  /* 0x0000000000007941 */ /* 0x000fea0003800000 */
.L_x_4388:
        /* <DEDUP_REMOVED lines=8> */
.L_x_4391:
[----:B------:R-:W-:Y:S05]  /*3c0b0*/  BSYNC B0 ;  /* 0x0000000000007941 */ /* 0x000fea0003800000 */
.L_x_4390:
[----:B0----5:R-:W2:Y:S04]  /*3c0c0*/  LDL.64 R8, [UR4] ;  /* 0x00000004ff087983 */ /* 0x021ea80008100a00 */
[----:B------:R-:W3:Y:S04]  /*3c0d0*/  LDL.64 R6, [UR4+0x28] ;  /* 0x00002804ff067983 */ /* 0x000ee80008100a00 */
[----:B------:R-:W4:Y:S04]  /*3c0e0*/  LDL.64 R4, [UR4+0x20] ;  /* 0x00002004ff047983 */ /* 0x000f280008100a00 */
[----:B------:R-:W4:Y:S04]  /*3c0f0*/  LDL.64 R10, [UR4+0x8] ;  /* 0x00000804ff0a7983 */ /* 0x000f280008100a00 */
[----:B--2---:R-:W2:Y:S04]  /*3c100*/  LD.E R9, desc[UR6][R8.64] ;  /* 0x0000000608097980 */ /* 0x004ea8000c101900 */
[----:B---3--:R-:W2:Y:S01]  /*3c110*/  LD.E.64 R12, desc[UR6][R6.64] ;  /* 0x00000006060c7980 */ /* 0x008ea2000c101b00 */
[----:B------:R-:W-:Y:S05]  /*3c120*/  WARPSYNC.ALL ;  /* 0x0000000000007948 */ /* 0x000fea0003800000 */
[----:B----4-:R0:W-:Y:S04]  /*3c130*/  ST.E desc[UR6][R10.64], RZ ;  /* 0x000000ff0a007985 */ /* 0x0101e8000c101906 */
[----:B------:R-:W3:Y:S01]  /*3c140*/  LD.E.64 R6, desc[UR6][R4.64] ;  /* 0x0000000604067980 */ /* 0x000ee2000c101b00 */
[----:B--2---:R-:W-:Y:S01]  /*3c150*/  IMAD R8, R9, 0x300, R12 ;  /* 0x0000030009087824 */ /* 0x004fe200078e020c */
[----:B------:R-:W-:Y:S01]  /*3c160*/  WARPGROUP.ARRIVE ;  /* 0x00000000000079c5 */ /* 0x000fe20000000000 */
[----:B------:R-:W-:-:S02]  /*3c170*/  IMAD.MOV.U32 R9, RZ, RZ, R13 ;  /* 0x000000ffff097224 */ /* 0x000fc400078e000d */
[----:B------:R-:W-:Y:S01]  /*3c180*/  IMAD.MOV.U32 R14, RZ, RZ, 0x1 ;  /* 0x00000001ff0e7424 */ /* 0x000fe200078e00ff */
        /* <DEDUP_REMOVED lines=10> */
[----:B------:R-:W-:-:S03]  /*3c230*/  WARPGROUP.ARRIVE ;  /* 0x00000000000079c5 */ /* 0x000fc60000000000 */
        /* <DEDUP_REMOVED lines=20> */
[----:B------:R-:W-:Y:S01]  /*3c380*/  MOV R9, R13 ;  /* 0x0000000d00097202 */ /* 0x000fe20000000f00 */
[----:B------:R-:W-:-:S03]  /*3c390*/  WARPGROUP.ARRIVE ;  /* 0x00000000000079c5 */ /* 0x000fc60000000000 */
        /* <DEDUP_REMOVED lines=8> */
[----:B------:R-:W2:Y:S04]  /*3c420*/  LDL.64 R6, [UR4+0x38] ;  /* 0x00003804ff067983 */ /* 0x000ea80008100a00 */
[----:B------:R-:W3:Y:S04]  /*3c430*/  LDL.64 R4, [UR4+0x30] ;  /* 0x00003004ff047983 */ /* 0x000ee80008100a00 */
[----:B--2---:R-:W2:Y:S01]  /*3c440*/  LD.E R6, desc[UR6][R6.64] ;  /* 0x0000000606067980 */ /* 0x004ea2000c101900 */
[----:B---3--:R-:W-:Y:S01]  /*3c450*/  MOV R4, R4 ;  /* 0x0000000400047202 */ /* 0x008fe20000000f00 */
[----:B------:R-:W-:Y:S01]  /*3c460*/  BSSY B0, `(.L_x_4393) ;  /* 0x0000007000007945 */ /* 0x000fe20003800000 */
[----:B--2---:R-:W-:-:S04]  /*3c470*/  LEA.HI R8, R6, R6, RZ, 0x1 ;  /* 0x0000000606087211 */ /* 0x004fc800078f08ff */
[----:B------:R-:W-:-:S05]  /*3c480*/  LOP3.LUT R9, R8, 0xfffffffe, RZ, 0xc0, !PT ;  /* 0xfffffffe08097812 */ /* 0x000fca00078ec0ff */
[----:B------:R-:W-:-:S05]  /*3c490*/  IMAD.IADD R9, R6, 0x1, -R9 ;  /* 0x0000000106097824 */ /* 0x000fca00078e0a09 */
[----:B------:R-:W-:-:S04]  /*3c4a0*/  SHF.L.U32 R9, R9, 0x1f, RZ ;  /* 0x0000001f09097819 */ /* 0x000fc800000006ff */
[----:B------:R-:W1:Y:S02]  /*3c4b0*/  SYNCS.PHASECHK.TRANS64.TRYWAIT P0, [R4+URZ+0x32410], R9 ;  /* 0x03241009040075a7 */ /* 0x000e64000800017f */
[----:B01----:R-:W-:Y:S05]  /*3c4c0*/  @!P0 BRA `(.L_x_4394) ;  /* 0x000000b000188947 */ /* 0x003fea0003800000 */
.L_x_4420:
[----:B------:R-:W-:Y:S05]  /*3c4d0*/  BSYNC B0 ;  /* 0x0000000000007941 */ /* 0x000fea0003800000 */
.L_x_4393:
[----:B------:R-:W2:Y:S04]  /*3c4e0*/  LDL.64 R6, [UR4+0x40] ;  /* 0x00004004ff067983 */ /* 0x000ea80008100a00 */
[----:B0-----:R-:W3:Y:S04]  /*3c4f0*/  LDL.64 R4, [UR4] ;  /* 0x00000004ff047983 */ /* 0x001ee80008100a00 */
[----:B--2---:R-:W2:Y:S04]  /*3c500*/  LD.E R8, desc[UR6][R6.64] ;  /* 0x0000000606087980 */ /* 0x004ea8000c101900 */
[----:B---3--:R0:W5:Y:S04]  /*3c510*/  LD.E R10, desc[UR6][R4.64] ;  /* 0x00000006040a7980 */ /* 0x008168000c101900 */
[----:B------:R0:W5:Y:S01]  /*3c520*/  LD.E R11, desc[UR6][R4.64+0x4] ;  /* 0x00000406040b7980 */ /* 0x000162000c101900 */
[----:B------:R-:W-:Y:S01]  /*3c530*/  BSSY B0, `(.L_x_4395) ;  /* 0x0000005000007945 */ /* 0x000fe20003800000 */
[----:B--2---:R-:W-:-:S04]  /*3c540*/  LOP3.LUT R8, R8, 0x1, RZ, 0xfc, !PT ;  /* 0x0000000108087812 */ /* 0x004fc800078efcff */
[----:B------:R-:W-:-:S13]  /*3c550*/  ISETP.NE.AND P0, PT, R8, 0x3, PT ;  /* 0x000000030800780c */ /* 0x000fda0003f05270 */
[----:B0-----:R-:W-:Y:S05]  /*3c560*/  @!P0 BRA `(.L_x_4396) ;  /* 0x0000000000048947 */ /* 0x001fea0003800000 */
[----:B------:R-:W-:Y:S01]  /*3c570*/  BPT.TRAP 0x1 ;  /* 0x000000040000795c */ /* 0x000fe20000300000 */
.L_x_4396:
[----:B------:R-:W-:Y:S05]  /*3c580*/  BSYNC B0 ;  /* 0x0000000000007941 */ /* 0x000fea0003800000 */
.L_x_4395:
        /* <DEDUP_REMOVED lines=13> */
.L_x_4398:
[----:B------:R-:W-:Y:S05]  /*3c660*/  BSYNC B0 ;  /* 0x0000000000007941 */ /* 0x000fea0003800000 */
.L_x_4397:
        /* <DEDUP_REMOVED lines=8> */
.L_x_4400:
[----:B------:R-:W-:Y:S05]  /*3c6f0*/  BSYNC B0 ;  /* 0x0000000000007941 */ /* 0x000fea0003800000 */
.L_x_4399:
[----:B------:R-:W2:Y:S04]  /*3c700*/  LDL.64 R12, [UR4] ;  /* 0x00000004ff0c7983 */ /* 0x000ea80008100a00 */
[----:B------:R-:W0:Y:S04]  /*3c710*/  LDL.64 R10, [UR4+0x58] ;  /* 0x00005804ff0a7983 */ /* 0x000e280008100a00 */
[----:B------:R-:W3:Y:S04]  /*3c720*/  LDL.64 R4, [UR4+0x48] ;  /* 0x00004804ff047983 */ /* 0x000ee80008100a00 */
[----:B------:R-:W4:Y:S04]  /*3c730*/  LDL.64 R6, [UR4+0x50] ;  /* 0x00005004ff067983 */ /* 0x000f280008100a00 */
[----:B--2---:R-:W2:Y:S04]  /*3c740*/  LD.E R13, desc[UR6][R12.64] ;  /* 0x000000060c0d7980 */ /* 0x004ea8000c101900 */
[----:B0----5:R-:W2:Y:S04]  /*3c750*/  LD.E.64 R8, desc[UR6][R10.64] ;  /* 0x000000060a087980 */ /* 0x021ea8000c101b00 */
[----:B---3--:R-:W3:Y:S04]  /*3c760*/  LD.E R16, desc[UR6][R4.64] ;  /* 0x0000000604107980 */ /* 0x008ee8000c101900 */
[----:B----4-:R-:W4:Y:S01]  /*3c770*/  LD.E.64 R14, desc[UR6][R6.64] ;  /* 0x00000006060e7980 */ /* 0x010f22000c101b00 */
[----:B------:R-:W-:Y:S05]  /*3c780*/  WARPSYNC.ALL ;  /* 0x0000000000007948 */ /* 0x000fea0003800000 */
[----:B------:R-:W-:Y:S01]  /*3c790*/  WARPGROUP.ARRIVE ;  /* 0x00000000000079c5 */ /* 0x000fe20000000000 */
[----:B------:R-:W-:-:S02]  /*3c7a0*/  IMAD.MOV.U32 R17, RZ, RZ, 0x1 ;  /* 0x00000001ff117424 */ /* 0x000fc400078e00ff */
[----:B--2---:R-:W-:Y:S01]  /*3c7b0*/  IMAD R8, R13, 0xc00, R8 ;  /* 0x00000c000d087824 */ /* 0x004fe200078e0208 */
[----:B------:R-:W-:Y:S02]  /*3c7c0*/  R2UR UR11, R9 ;  /* 0x00000000090b72ca */ /* 0x000fe400000e0000 */
[----:B---3--:R-:W-:Y:S02]  /*3c7d0*/  ISETP.NE.U32.AND P0, PT, R16, RZ, PT ;  /* 0x000000ff1000720c */ /* 0x008fe40003f05070 */
[----:B------:R-:W-:Y:S02]  /*3c7e0*/  R2UR UR10, R8 ;  /* 0x00000000080a72ca */ /* 0x000fe400000e0000 */
[----:B----4-:R-:W-:Y:S02]  /*3c7f0*/  R2UR UR8, R14 ;  /* 0x000000000e0872ca */ /* 0x010fe400000e0000 */
[----:B------:R-:W-:-:S07]  /*3c800*/  R2UR UR9, R15 ;  /* 0x000000000f0972ca */ /* 0x000fce00000e0000 */
[----:B------:R-:W-:-:S06]  /*3c810*/  VOTEU.ANY UP0, P0 ;  /* 0x00000000003f7886 */ /* 0x000fcc0000000100 */
[----:B------:R-:W-:Y:S03]  /*3c820*/  HGMMA.64x96x16.F32 R24, gdesc[UR8], R24, UP0, gsb0 ;  /* 0x01600000081879f0 */ /* 0x000fe6000b800818 */
[----:B------:R-:W-:Y:S02]  /*3c830*/  WARPGROUP.DEPBAR.LE gsb0, 0x0 ;  /* 0x00008000000079c5 */ /* 0x000fe40000010000 */
[----:B------:R0:W-:Y:S04]  /*3c840*/  ST.E desc[UR6][R4.64], R17 ;  /* 0x0000001104007985 */ /* 0x0001e8000c101906 */
[----:B------:R-:W2:Y:S01]  /*3c850*/  LD.E.64 R10, desc[UR6][R6.64] ;  /* 0x00000006060a7980 */ /* 0x000ea2000c101b00 */
[----:B------:R-:W-:Y:S01]  /*3c860*/  VIADD R12, R8, 0x2 ;  /* 0x00000002080c7836 */ /* 0x000fe20000000000 */
[----:B------:R-:W-:Y:S01]  /*3c870*/  WARPGROUP.ARRIVE ;  /* 0x00000000000079c5 */ /* 0x000fe20000000000 */
[----:B------:R-:W-:-:S03]  /*3c880*/  IMAD.MOV.U32 R13, RZ, RZ, R9 ;  /* 0x000000ffff0d7224 */ /* 0x000fc600078e0009 */
        /* <DEDUP_REMOVED lines=177> */
[----:B------:R-:W2:Y:S04]  /*3d3a0*/  LDL.64 R10, [UR4+0x18] ;  /* 0x00001804ff0a7983 */ /* 0x000ea80008100a00 */
[----:B------:R-:W3:Y:S01]  /*3d3b0*/  LDL.64 R8, [UR4] ;  /* 0x00000004ff087983 */ /* 0x000ee20008100a00 */
[----:B------:R-:W1:Y:S02]  /*3d3c0*/  S2R R74, SR_TID.X ;  /* 0x00000000004a7919 */ /* 0x000e640000002100 */
[----:B-1----:R-:W-:-:S04]  /*3d3d0*/  SHF.R.U32.HI R6, RZ, 0x7, R74 ;  /* 0x00000007ff067819 */ /* 0x002fc8000001164a */
[----:B------:R-:W-:-:S05]  /*3d3e0*/  IADD3 R6, -R6, 0xb, RZ ;  /* 0x0000000b06067810 */ /* 0x000fca0007ffe1ff */
[----:B------:R0:W-:Y:S06]  /*3d3f0*/  BAR.ARV R6, 0x100 ;  /* 0x000400060000751d */ /* 0x0001ec0000002000 */
[----:B--2---:R-:W2:Y:S04]  /*3d400*/  LD.E R7, desc[UR6][R10.64] ;  /* 0x000000060a077980 */ /* 0x004ea8000c101900 */
[----:B---3--:R0:W5:Y:S01]  /*3d410*/  LD.E R8, desc[UR6][R8.64] ;  /* 0x0000000608087980 */ /* 0x008162000c101900 */
[----:B------:R-:W-:Y:S01]  /*3d420*/  BSSY B0, `(.L_x_4402) ;  /* 0x0000005000007945 */ /* 0x000fe20003800000 */
[----:B--2---:R-:W-:-:S04]  /*3d430*/  LOP3.LUT R7, R7, 0x1, RZ, 0xfc, !PT ;  /* 0x0000000107077812 */ /* 0x004fc800078efcff */
[----:B------:R-:W-:-:S13]  /*3d440*/  ISETP.NE.AND P0, PT, R7, 0x3, PT ;  /* 0x000000030700780c */ /* 0x000fda0003f05270 */
[----:B0-----:R-:W-:Y:S05]  /*3d450*/  @!P0 BRA `(.L_x_4403) ;  /* 0x0000000000048947 */ /* 0x001fea0003800000 */
[----:B------:R-:W-:Y:S01]  /*3d460*/  BPT.TRAP 0x1 ;  /* 0x000000040000795c */ /* 0x000fe20000300000 */
.L_x_4403:
[----:B------:R-:W-:Y:S05]  /*3d470*/  BSYNC B0 ;  /* 0x0000000000007941 */ /* 0x000fea0003800000 */
.L_x_4402:
[----:B------:R-:W2:Y:S04]  /*3d480*/  LD.E.64 R4, desc[UR6][R10.64+0x20] ;  /* 0x000020060a047980 */ /* 0x000ea8000c101b00 */
[----:B------:R-:W3:Y:S01]  /*3d490*/  LD.E R6, desc[UR6][R10.64+0xc] ;  /* 0x00000c060a067980 */ /* 0x000ee2000c101900 */
[----:B--2---:R-:W-:-:S05]  /*3d4a0*/  MOV R5, R4 ;  /* 0x0000000400057202 */ /* 0x004fca0000000f00 */
[----:B-----5:R-:W-:-:S05]  /*3d4b0*/  IMAD R5, R8, 0x8, R5 ;  /* 0x0000000808057824 */ /* 0x020fca00078e0205 */
[----:B---3--:R-:W-:-:S04]  /*3d4c0*/  PRMT R5, R6, 0x654, R5 ;  /* 0x0000065406057816 */ /* 0x008fc80000000005 */
[----:B------:R0:W-:Y:S01]  /*3d4d0*/  SYNCS.ARRIVE.TRANS64.RED.A1T0 RZ, [R5+URZ], RZ ;  /* 0x000000ff05ff79a7 */ /* 0x0001e2000810043f */
[----:B------:R-:W2:Y:S04]  /*3d4e0*/  LD.E R4, desc[UR6][R2.64+0x24] ;  /* 0x0000240602047980 */ /* 0x000ea8000c101900 */
[----:B------:R-:W3:Y:S04]  /*3d4f0*/  LD.E R72, desc[UR6][R72.64] ;  /* 0x0000000648487980 */ /* 0x000ee8000c101900 */
[----:B0-----:R-:W4:Y:S04]  /*3d500*/  LD.E R5, desc[UR6][R2.64] ;  /* 0x0000000602057980 */ /* 0x001f28000c101900 */
[----:B------:R-:W3:Y:S04]  /*3d510*/  LD.E R13, desc[UR6][R2.64+0x8] ;  /* 0x00000806020d7980 */ /* 0x000ee8000c101900 */
[----:B------:R-:W3:Y:S04]  /*3d520*/  LD.E R20, desc[UR6][R2.64+0x4] ;  /* 0x0000040602147980 */ /* 0x000ee8000c101900 */
[----:B------:R-:W3:Y:S04]  /*3d530*/  LD.E R17, desc[UR6][R2.64+0xc] ;  /* 0x00000c0602117980 */ /* 0x000ee8000c101900 */
[----:B------:R-:W3:Y:S04]  /*3d540*/  LD.E R76, desc[UR6][R2.64+0x10] ;  /* 0x00001006024c7980 */ /* 0x000ee8000c101900 */
[----:B------:R-:W3:Y:S01]  /*3d550*/  LD.E R21, desc[UR6][R2.64+0x14] ;  /* 0x0000140602157980 */ /* 0x000ee2000c101900 */
[----:B--2---:R-:W-:-:S03]  /*3d560*/  ISETP.NE.AND P0, PT, R4, 0x1, PT ;  /* 0x000000010400780c */ /* 0x004fc60003f05270 */
[----:B------:R-:W2:Y:S10]  /*3d570*/  LD.E R4, desc[UR6][R2.64+0x18] ;  /* 0x0000180602047980 */ /* 0x000eb4000c101900 */
[----:B------:R-:W2:Y:S04]  /*3d580*/  @P0 LD.E R15, desc[UR6][R2.64+0x28] ;  /* 0x00002806020f0980 */ /* 0x000ea8000c101900 */
[----:B------:R-:W2:Y:S01]  /*3d590*/  @P0 LD.E R16, desc[UR6][R2.64+0x2c] ;  /* 0x00002c0602100980 */ /* 0x000ea2000c101900 */
[----:B----4-:R-:W-:-:S04]  /*3d5a0*/  SHF.R.S32.HI R6, RZ, 0x1f, R5 ;  /* 0x0000001fff067819 */ /* 0x010fc80000011405 */
        /* <DEDUP_REMOVED lines=16> */
[----:B---3--:R-:W-:Y:S01]  /*3d6b0*/  IMAD R9, R72, 0x8, R9 ;  /* 0x0000000848097824 */ /* 0x008fe200078e0209 */
[----:B------:R-:W-:-:S02]  /*3d6c0*/  LOP3.LUT R7, R7, 0x3fffffe, RZ, 0xc0, !PT ;  /* 0x03fffffe07077812 */ /* 0x000fc400078ec0ff */
[----:B------:R-:W-:Y:S01]  /*3d6d0*/  LEA.HI R5, R14, R14, RZ, 0x1 ;  /* 0x0000000e0e057211 */ /* 0x000fe200078f08ff */
[----:B------:R-:W-:Y:S01]  /*3d6e0*/  IMAD.IADD R12, R11, 0x1, -R12 ;  /* 0x000000010b0c7824 */ /* 0x000fe200078e0a0c */
[----:B------:R-:W-:Y:S02]  /*3d6f0*/  IADD3 R7, R6, -R7, RZ ;  /* 0x8000000706077210 */ /* 0x000fe40007ffe0ff */
[----:B------:R-:W-:Y:S01]  /*3d700*/  LOP3.LUT R5, R5, 0x1ffffffe, RZ, 0xc0, !PT ;  /* 0x1ffffffe05057812 */ /* 0x000fe200078ec0ff */
[----:B------:R-:W-:-:S04]  /*3d710*/  IMAD.U32 R12, R9, 0x10, R12 ;  /* 0x00000010090c7824 */ /* 0x000fc800078e000c */
[----:B------:R-:W-:Y:S02]  /*3d720*/  IMAD.IADD R5, R14, 0x1, -R5 ;  /* 0x000000010e057824 */ /* 0x000fe400078e0a05 */
[----:B------:R-:W-:-:S04]  /*3d730*/  IMAD R12, R7, 0x40, R12 ;  /* 0x00000040070c7824 */ /* 0x000fc800078e020c */
[----:B------:R-:W-:Y:S01]  /*3d740*/  IMAD R12, R5, 0x8, R12 ;  /* 0x00000008050c7824 */ /* 0x000fe200078e020c */
[----:B------:R-:W-:Y:S01]  /*3d750*/  LOP3.LUT R5, R10, 0x7ffffffc, RZ, 0xc0, !PT ;  /* 0x7ffffffc0a057812 */ /* 0x000fe200078ec0ff */
[----:B------:R-:W-:-:S04]  /*3d760*/  IMAD R6, R0, -0x60, RZ ;  /* 0xffffffa000067824 */ /* 0x000fc800078e02ff */
[----:B------:R-:W-:Y:S02]  /*3d770*/  IMAD.IADD R5, R8, 0x1, -R5 ;  /* 0x0000000108057824 */ /* 0x000fe400078e0a05 */
[----:B------:R-:W-:-:S04]  /*3d780*/  VIADD R6, R6, 0x1 ;  /* 0x0000000106067836 */ /* 0x000fc80000000000 */
[----:B------:R-:W-:Y:S01]  /*3d790*/  IMAD R8, R5, -0x2, R6 ;  /* 0xfffffffe05087824 */ /* 0x000fe200078e0206 */
[----:B------:R-:W-:Y:S01]  /*3d7a0*/  LOP3.LUT R10, RZ, R17, RZ, 0x33, !PT ;  /* 0x00000011ff0a7212 */ /* 0x000fe200078e33ff */
[----:B------:R-:W-:-:S03]  /*3d7b0*/  IMAD R6, R0, -0x60, R13 ;  /* 0xffffffa000067824 */ /* 0x000fc600078e020d */
[----:B------:R-:W-:Y:S01]  /*3d7c0*/  IADD3 R7, -R20, R8, R13 ;  /* 0x0000000814077210 */ /* 0x000fe20007ffe10d */
[----:B------:R-:W-:Y:S01]  /*3d7d0*/  IMAD R11, R5, -0x2, R6 ;  /* 0xfffffffe050b7824 */ /* 0x000fe200078e0206 */
[----:B------:R-:W-:Y:S03]  /*3d7e0*/  BSSY B0, `(.L_x_4404) ;  /* 0x0000025000007945 */ /* 0x000fe60003800000 */
[C---:B------:R-:W-:Y:S02]  /*3d7f0*/  IMAD.IADD R76, R7.reuse, 0x1, R76 ;  /* 0x00000001074c7824 */ /* 0x040fe400078e024c */
[----:B------:R-:W-:Y:S02]  /*3d800*/  IMAD.IADD R10, R7, 0x1, R10 ;  /* 0x00000001070a7824 */ /* 0x000fe400078e020a */
[----:B------:R-:W-:Y:S02]  /*3d810*/  IMAD R21, R0, -0x60, R21 ;  /* 0xffffffa000157824 */ /* 0x000fe400078e0215 */
[----:B------:R-:W-:-:S02]  /*3d820*/  VIADD R8, R8, 0xffffffff ;  /* 0xffffffff08087836 */ /* 0x000fc40000000000 */
[----:B--2---:R-:W-:-:S05]  /*3d830*/  @P0 IMAD.HI.U32 R15, R12, R15, RZ ;  /* 0x0000000f0c0f0227 */ /* 0x004fca00078e00ff */
[----:B------:R-:W-:-:S05]  /*3d840*/  @P0 SHF.R.U32.HI R12, RZ, R16, R15 ;  /* 0x00000010ff0c0219 */ /* 0x000fca000001160f */
[----:B------:R-:W0:Y:S01]  /*3d850*/  SHFL.IDX PT, R9, R12, RZ, 0x1c1f ;  /* 0x001c1fff0c097589 */ /* 0x000e2200000e0000 */
[----:B------:R-:W-:Y:S02]  /*3d860*/  ISETP.GE.AND P1, PT, R4, 0x1, PT ;  /* 0x000000010400780c */ /* 0x000fe40003f26270 */
[----:B0-----:R-:W-:Y:S01]  /*3d870*/  VIADDMNMX R5, R9, R76, R11, PT ;  /* 0x0000004c09057246 */ /* 0x001fe2000380010b */
        /* <DEDUP_REMOVED lines=10> */
[----:B------:R-:W2:Y:S04]  /*3d920*/  LD.E R6, desc[UR6][R2.64+0x1c] ;  /* 0x00001c0602067980 */ /* 0x000ea8000c101900 */
[----:B------:R-:W3:Y:S01]  /*3d930*/  LD.E R9, desc[UR6][R2.64+0x20] ;  /* 0x0000200602097980 */ /* 0x000ee2000c101900 */
[----:B--2---:R-:W-:-:S05]  /*3d940*/  IMAD.HI.U32 R6, R7, R6, RZ ;  /* 0x0000000607067227 */ /* 0x004fca00078e00ff */
[----:B---3--:R-:W-:-:S07]  /*3d950*/  SHF.R.U32.HI R7, RZ, R9, R6 ;  /* 0x00000009ff077219 */ /* 0x008fce0000011606 */
.L_x_4409:
[----:B------:R-:W-:Y:S05]  /*3d960*/  BSYNC B2 ;  /* 0x0000000000027941 */ /* 0x000fea0003800000 */
.L_x_4408:
[----:B------:R-:W-:Y:S01]  /*3d970*/  LOP3.LUT R7, RZ, R7, RZ, 0x33, !PT ;  /* 0x00000007ff077212 */ /* 0x000fe200078e33ff */
[----:B------:R-:W-:Y:S06]  /*3d980*/  BRA `(.L_x_4410) ;  /* 0x0000000000187947 */ /* 0x000fec0003800000 */
.L_x_4407:
[----:B------:R-:W-:-:S13]  /*3d990*/  ISETP.NE.AND P0, PT, R4, 0x1, PT ;  /* 0x000000010400780c */ /* 0x000fda0003f05270 */
[----:B------:R-:W-:Y:S05]  /*3d9a0*/  @!P0 BRA `(.L_x_4410) ;  /* 0x0000000000108947 */ /* 0x000fea0003800000 */
[----:B------:R-:W2:Y:S04]  /*3d9b0*/  LD.E R6, desc[UR6][R2.64+0x1c] ;  /* 0x00001c0602067980 */ /* 0x000ea8000c101900 */
[----:B------:R-:W3:Y:S01]  /*3d9c0*/  LD.E R14, desc[UR6][R2.64+0x20] ;  /* 0x00002006020e7980 */ /* 0x000ee2000c101900 */
[----:B--2---:R-:W-:-:S05]  /*3d9d0*/  IMAD.HI.U32 R7, R7, R6, RZ ;  /* 0x0000000607077227 */ /* 0x004fca00078e00ff */
[----:B---3--:R-:W-:-:S07]  /*3d9e0*/  SHF.R.U32.HI R7, RZ, R14, R7 ;  /* 0x0000000eff077219 */ /* 0x008fce0000011607 */
.L_x_4410:
[----:B------:R-:W-:Y:S05]  /*3d9f0*/  BSYNC B1 ;  /* 0x0000000000017941 */ /* 0x000fea0003800000 */
.L_x_4406:
[----:B------:R-:W-:-:S05]  /*3da00*/  IMAD R7, R4, R7, R8 ;  /* 0x0000000704077224 */ /* 0x000fca00078e0208 */
[----:B------:R-:W-:Y:S02]  /*3da10*/  VIMNMX R0, R0, R7, !PT ;  /* 0x0000000700007248 */ /* 0x000fe40007fe0100 */
[----:B------:R-:W-:-:S07]  /*3da20*/  VIADDMNMX R5, R7, R4, R5, PT ;  /* 0x0000000407057246 */ /* 0x000fce0003800105 */
.L_x_4405:
[----:B------:R-:W-:Y:S05]  /*3da30*/  BSYNC B0 ;  /* 0x0000000000007941 */ /* 0x000fea0003800000 */
.L_x_4404:
[C---:B------:R-:W-:Y:S01]  /*3da40*/  ISETP.GE.AND P0, PT, R21.reuse, 0x2, PT ;  /* 0x000000021500780c */ /* 0x040fe20003f06270 */
[----:B------:R-:W-:Y:S01]  /*3da50*/  BSSY B0, `(.L_x_4411) ;  /* 0x0000090000007945 */ /* 0x000fe20003800000 */
[C---:B------:R-:W-:Y:S02]  /*3da60*/  ISETP.GE.AND P4, PT, R21.reuse, 0xa, PT ;  /* 0x0000000a1500780c */ /* 0x040fe40003f86270 */
[----:B------:R-:W-:Y:S02]  /*3da70*/  ISETP.GT.AND P2, PT, R0, 0x1, !P0 ;  /* 0x000000010000780c */ /* 0x000fe40004744270 */
[----:B------:R-:W-:Y:S02]  /*3da80*/  ISETP.GE.AND P1, PT, R21, 0x9, PT ;  /* 0x000000091500780c */ /* 0x000fe40003f26270 */
[----:B------:R-:W-:Y:S02]  /*3da90*/  ISETP.LT.OR P2, PT, R5, 0x2, P2 ;  /* 0x000000020500780c */ /* 0x000fe40001741670 */
[----:B------:R-:W-:-:S02]  /*3daa0*/  P2R R14, PR, RZ, 0x10 ;  /* 0x00000010ff0e7803 */ /* 0x000fc40000000000 */
[----:B------:R-:W-:Y:S02]  /*3dab0*/  FSEL R25, R25, -INF , !P2 ;  /* 0xff80000019197808 */ /* 0x000fe40005000000 */
[C---:B------:R-:W-:Y:S02]  /*3dac0*/  ISETP.GT.AND P2, PT, R0.reuse, 0x9, !P4 ;  /* 0x000000090000780c */ /* 0x040fe40006744270 */
[----:B------:R-:W-:Y:S02]  /*3dad0*/  ISETP.GT.AND P3, PT, R0, 0x8, !P1 ;  /* 0x000000080000780c */ /* 0x000fe40004f64270 */
[----:B------:R-:W-:Y:S02]  /*3dae0*/  ISETP.LT.OR P2, PT, R5, 0xa, P2 ;  /* 0x0000000a0500780c */ /* 0x000fe40001741670 */
[----:B------:R-:W-:Y:S02]  /*3daf0*/  ISETP.GE.AND P4, PT, R21, 0x11, PT ;  /* 0x000000111500780c */ /* 0x000fe40003f86270 */
[----:B------:R-:W-:-:S02]  /*3db00*/  FSEL R29, R29, -INF , !P2 ;  /* 0xff8000001d1d7808 */ /* 0x000fc40005000000 */
[C---:B------:R-:W-:Y:S02]  /*3db10*/  ISETP.LT.OR P3, PT, R5.reuse, 0x9, P3 ;  /* 0x000000090500780c */ /* 0x040fe40001f61670 */
[----:B------:R-:W-:Y:S02]  /*3db20*/  ISETP.GT.AND P2, PT, R0, 0x10, !P4 ;  /* 0x000000100000780c */ /* 0x000fe40006744270 */
[----:B------:R-:W-:Y:S02]  /*3db30*/  FSEL R28, R28, -INF , !P3 ;  /* 0xff8000001c1c7808 */ /* 0x000fe40005800000 */
        /* <DEDUP_REMOVED lines=97> */
[----:B------:R-:W-:Y:S02]  /*3e150*/  ISETP.LT.OR P6, PT, R5, 0x5a, P6 ;  /* 0x0000005a0500780c */ /* 0x000fe400037c1670 */
[----:B------:R-:W0:Y:S02]  /*3e160*/  SHFL.IDX PT, R5, R12, 0x1, 0x1c1f ;  /* 0x003c1f000c057f89 */ /* 0x000e2400000e0000 */
[----:B------:R-:W-:Y:S02]  /*3e170*/  FSEL R69, R69, -INF , !P6 ;  /* 0xff80000045457808 */ /* 0x000fe40007000000 */
        /* <DEDUP_REMOVED lines=16> */
.L_x_4416:
[----:B------:R-:W-:Y:S05]  /*3e280*/  BSYNC B2 ;  /* 0x0000000000027941 */ /* 0x000fea0003800000 */
.L_x_4415:
[----:B------:R-:W-:Y:S01]  /*3e290*/  LOP3.LUT R13, RZ, R13, RZ, 0x33, !PT ;  /* 0x0000000dff0d7212 */ /* 0x000fe200078e33ff */
[----:B------:R-:W-:Y:S06]  /*3e2a0*/  BRA `(.L_x_4417) ;  /* 0x0000000000187947 */ /* 0x000fec0003800000 */
.L_x_4414:
[----:B------:R-:W-:-:S13]  /*3e2b0*/  ISETP.NE.AND P6, PT, R4, 0x1, PT ;  /* 0x000000010400780c */ /* 0x000fda0003fc5270 */
[----:B------:R-:W-:Y:S05]  /*3e2c0*/  @!P6 BRA `(.L_x_4417) ;  /* 0x000000000010e947 */ /* 0x000fea0003800000 */
[----:B------:R-:W2:Y:S04]  /*3e2d0*/  LD.E R0, desc[UR6][R2.64+0x1c] ;  /* 0x00001c0602007980 */ /* 0x000ea8000c101900 */
[----:B------:R-:W3:Y:S01]  /*3e2e0*/  LD.E R10, desc[UR6][R2.64+0x20] ;  /* 0x00002006020a7980 */ /* 0x000ee2000c101900 */
[----:B--2---:R-:W-:-:S05]  /*3e2f0*/  IMAD.HI.U32 R13, R13, R0, RZ ;  /* 0x000000000d0d7227 */ /* 0x004fca00078e00ff */
[----:B---3--:R-:W-:-:S07]  /*3e300*/  SHF.R.U32.HI R13, RZ, R10, R13 ;  /* 0x0000000aff0d7219 */ /* 0x008fce000001160d */
.L_x_4417:
[----:B------:R-:W-:Y:S05]  /*3e310*/  BSYNC B1 ;  /* 0x0000000000017941 */ /* 0x000fea0003800000 */
.L_x_4413:
[----:B------:R-:W-:-:S05]  /*3e320*/  IMAD R13, R4, R13, R8 ;  /* 0x0000000d040d7224 */ /* 0x000fca00078e0208 */
[----:B------:R-:W-:Y:S02]  /*3e330*/  VIADDMNMX R7, R13, R4, R7, PT ;  /* 0x000000040d077246 */ /* 0x000fe40003800107 */
[----:B------:R-:W-:-:S07]  /*3e340*/  VIMNMX R6, R6, R13, !PT ;  /* 0x0000000d06067248 */ /* 0x000fce0007fe0100 */
.L_x_4412:
[----:B------:R-:W-:Y:S05]  /*3e350*/  BSYNC B0 ;  /* 0x0000000000007941 */ /* 0x000fea0003800000 */
.L_x_4411:
[----:B------:R-:W2:Y:S01]  /*3e360*/  LDL.64 R2, [UR4+0x70] ;  /* 0x00007004ff027983 */ /* 0x000ea20008100a00 */
[C---:B------:R-:W-:Y:S02]  /*3e370*/  ISETP.GT.AND P0, PT, R6.reuse, 0x1, !P0 ;  /* 0x000000010600780c */ /* 0x040fe40004704270 */
[----:B------:R-:W-:Y:S01]  /*3e380*/  ISETP.GT.AND P1, PT, R6, 0x8, !P1 ;  /* 0x000000080600780c */ /* 0x000fe20004f24270 */
[----:B------:R-:W-:Y:S01]  /*3e390*/  STL [R1+0x494], R18 ;  /* 0x0004941201007387 */ /* 0x000fe20000100800 */
        /* <DEDUP_REMOVED lines=66> */
[C---:B------:R-:W-:Y:S02]  /*3e7c0*/  ISETP.GT.AND P0, PT, R6.reuse, RZ, !P6 ;  /* 0x000000ff0600720c */ /* 0x040fe40007704270 */
[C---:B------:R-:W-:Y:S02]  /*3e7d0*/  ISETP.GT.AND P2, PT, R6.reuse, 0x49, !P2 ;  /* 0x000000490600780c */ /* 0x040fe40005744270 */
[----:B------:R-:W-:Y:S02]  /*3e7e0*/  ISETP.LT.OR P0, PT, R7, 0x1, P0 ;  /* 0x000000010700780c */ /* 0x000fe40000701670 */
[----:B------:R-:W-:Y:S02]  /*3e7f0*/  ISETP.GT.AND P3, PT, R6, 0x50, !P3 ;  /* 0x000000500600780c */ /* 0x000fe40005f64270 */
[----:B------:R-:W-:-:S02]  /*3e800*/  FSEL R5, R26, -INF , !P0 ;  /* 0xff8000001a057808 */ /* 0x000fc40004000000 */
        /* <DEDUP_REMOVED lines=16> */
[----:B------:R-:W-:Y:S02]  /*3e910*/  ISETP.GT.AND P0, PT, R6, 0x48, !P1 ;  /* 0x000000480600780c */ /* 0x000fe40004f04270 */
[----:B------:R-:W-:Y:S02]  /*3e920*/  FMNMX.FTZ R9, R55, R4, !PT ;  /* 0x0000000437097209 */ /* 0x000fe40007810000 */
[C---:B------:R-:W-:Y:S02]  /*3e930*/  ISETP.LT.OR P0, PT, R7.reuse, 0x49, P0 ;  /* 0x000000490700780c */ /* 0x040fe40000701670 */
[----:B------:R-:W-:Y:S02]  /*3e940*/  FMNMX.FTZ R4, R58, R9, !PT ;  /* 0x000000093a047209 */ /* 0x000fe40007810000 */
[----:B------:R-:W-:-:S02]  /*3e950*/  ISETP.LT.OR P2, PT, R7, 0x4a, P2 ;  /* 0x0000004a0700780c */ /* 0x000fc40001741670 */
[----:B------:R-:W-:Y:S02]  /*3e960*/  FSEL R62, R62, -INF , !P0 ;  /* 0xff8000003e3e7808 */ /* 0x000fe40004000000 */
[----:B------:R-:W-:Y:S02]  /*3e970*/  FMNMX.FTZ R9, R59, R4, !PT ;  /* 0x000000043b097209 */ /* 0x000fe40007810000 */
[----:B------:R-:W-:Y:S02]  /*3e980*/  ISETP.LT.OR P3, PT, R7, 0x51, P3 ;  /* 0x000000510700780c */ /* 0x000fe40001f61670 */
[----:B------:R-:W-:Y:S02]  /*3e990*/  FSEL R63, R63, -INF , !P2 ;  /* 0xff8000003f3f7808 */ /* 0x000fe40005000000 */
[----:B------:R-:W-:Y:S02]  /*3e9a0*/  FMNMX.FTZ R4, R62, R9, !PT ;  /* 0x000000093e047209 */ /* 0x000fe40007810000 */
[----:B------:R-:W-:-:S02]  /*3e9b0*/  ISETP.GT.AND P5, PT, R6, 0x58, !P5 ;  /* 0x000000580600780c */ /* 0x000fc40006fa4270 */
[----:B------:R-:W-:Y:S02]  /*3e9c0*/  ISETP.LT.OR P4, PT, R7, 0x52, P4 ;  /* 0x000000520700780c */ /* 0x000fe40002781670 */
[----:B------:R-:W-:Y:S02]  /*3e9d0*/  FSEL R66, R66, -INF , !P3 ;  /* 0xff80000042427808 */ /* 0x000fe40005800000 */
[----:B------:R-:W-:Y:S02]  /*3e9e0*/  FMNMX.FTZ R9, R63, R4, !PT ;  /* 0x000000043f097209 */ /* 0x000fe40007810000 */
[----:B------:R-:W-:Y:S02]  /*3e9f0*/  ISETP.GT.AND P0, PT, R6, 0x59, !P6 ;  /* 0x000000590600780c */ /* 0x000fe40007704270 */
[----:B------:R-:W-:Y:S02]  /*3ea00*/  ISETP.LT.OR P5, PT, R7, 0x59, P5 ;  /* 0x000000590700780c */ /* 0x000fe40002fa1670 */
[----:B------:R-:W-:-:S02]  /*3ea10*/  FSEL R67, R67, -INF , !P4 ;  /* 0xff80000043437808 */ /* 0x000fc40006000000 */
[----:B------:R-:W-:Y:S02]  /*3ea20*/  FMNMX.FTZ R4, R66, R9, !PT ;  /* 0x0000000942047209 */ /* 0x000fe40007810000 */
[----:B------:R-:W-:Y:S02]  /*3ea30*/  ISETP.LT.OR P0, PT, R7, 0x5a, P0 ;  /* 0x0000005a0700780c */ /* 0x000fe40000701670 */
[----:B------:R-:W-:Y:S02]  /*3ea40*/  FSEL R70, R70, -INF , !P5 ;  /* 0xff80000046467808 */ /* 0x000fe40006800000 */
[----:B------:R-:W-:Y:S02]  /*3ea50*/  FMNMX.FTZ R7, R67, R4, !PT ;  /* 0x0000000443077209 */ /* 0x000fe40007810000 */
[----:B------:R-:W-:Y:S02]  /*3ea60*/  FSEL R71, R71, -INF , !P0 ;  /* 0xff80000047477808 */ /* 0x000fe40004000000 */
[----:B------:R-:W-:-:S04]  /*3ea70*/  FMNMX.FTZ R4, R70, R7, !PT ;  /* 0x0000000746047209 */ /* 0x000fc80007810000 */
[----:B------:R-:W-:-:S05]  /*3ea80*/  FMNMX.FTZ R9, R71, R4, !PT ;  /* 0x0000000447097209 */ /* 0x000fca0007810000 */
[----:B--2---:R0:W-:Y:S04]  /*3ea90*/  ST.E desc[UR6][R2.64+0x4], R9 ;  /* 0x0000040902007985 */ /* 0x0041e8000c101906 */
[----:B------:R-:W2:Y:S01]  /*3eaa0*/  LD.E R10, desc[UR6][R2.64+0x4] ;  /* 0x00000406020a7980 */ /* 0x000ea2000c101900 */
        /* <DEDUP_REMOVED lines=22> */
[----:B0-----:R-:W-:-:S05]  /*3ec10*/  FMNMX.FTZ R9, R69, R4, !PT ;  /* 0x0000000445097209 */ /* 0x001fca0007810000 */
[----:B------:R-:W0:Y:S02]  /*3ec20*/  SHFL.BFLY PT, R4, R9, 0x2, 0x1f ;  /* 0x0c401f0009047f89 */ /* 0x000e2400000e0000 */
[----:B0-----:R-:W-:Y:S02]  /*3ec30*/  FMNMX.FTZ R8, R9, R4, !PT ;  /* 0x0000000409087209 */ /* 0x001fe40007810000 */
[----:B------:R-:W-:Y:S04]  /*3ec40*/  ST.E desc[UR6][R2.64], R9 ;  /* 0x0000000902007985 */ /* 0x000fe8000c101906 */
[----:B--2---:R-:W0:Y:S02]  /*3ec50*/  SHFL.BFLY PT, R7, R10, 0x2, 0x1f ;  /* 0x0c401f000a077f89 */ /* 0x004e2400000e0000 */
[----:B0-----:R-:W-:-:S02]  /*3ec60*/  FMNMX.FTZ R12, R10, R7, !PT ;  /* 0x000000070a0c7209 */ /* 0x001fc40007810000 */
[----:B------:R-:W0:Y:S04]  /*3ec70*/  SHFL.BFLY PT, R7, R8, 0x1, 0x1f ;  /* 0x0c201f0008077f89 */ /* 0x000e2800000e0000 */
[----:B------:R-:W1:Y:S01]  /*3ec80*/  SHFL.BFLY PT, R13, R12, 0x1, 0x1f ;  /* 0x0c201f000c0d7f89 */ /* 0x000e6200000e0000 */
[----:B0-----:R-:W-:Y:S02]  /*3ec90*/  FMNMX.FTZ R11, R8, R7, !PT ;  /* 0x00000007080b7209 */ /* 0x001fe40007810000 */
[----:B-1----:R-:W-:-:S03]  /*3eca0*/  FMNMX.FTZ R13, R12, R13, !PT ;  /* 0x0000000d0c0d7209 */ /* 0x002fc60007810000 */
[----:B------:R-:W-:Y:S04]  /*3ecb0*/  ST.E desc[UR6][R2.64], R11 ;  /* 0x0000000b02007985 */ /* 0x000fe8000c101906 */
[----:B------:R0:W-:Y:S04]  /*3ecc0*/  ST.E desc[UR6][R2.64+0x4], R13 ;  /* 0x0000040d02007985 */ /* 0x0001e8000c101906 */
[----:B------:R-:W2:Y:S04]  /*3ecd0*/  LDL.64 R6, [UR4+0x70] ;  /* 0x00007004ff067983 */ /* 0x000ea80008100a00 */
[----:B--2---:R-:W2:Y:S04]  /*3ece0*/  LD.E R4, desc[UR6][R6.64+0x20] ;  /* 0x0000200606047980 */ /* 0x004ea8000c101900 */
[----:B------:R-:W2:Y:S04]  /*3ecf0*/  LD.E R15, desc[UR6][R6.64] ;  /* 0x00000006060f7980 */ /* 0x000ea8000c101900 */
[----:B------:R-:W0:Y:S01]  /*3ed00*/  LD.E R21, desc[UR6][R6.64+0x4] ;  /* 0x0000040606157980 */ /* 0x000e22000c101900 */
[C---:B--2---:R-:W-:Y:S01]  /*3ed10*/  FMUL.FTZ R8, R15.reuse, R4 ;  /* 0x000000040f087220 */ /* 0x044fe20000410000 */
[----:B------:R-:W-:Y:S01]  /*3ed20*/  FSETP.NEU.FTZ.AND P0, PT, R15, -INF , PT ;  /* 0xff8000000f00780b */ /* 0x000fe20003f1d000 */
[----:B0-----:R-:W-:-:S03]  /*3ed30*/  FMUL.FTZ R2, R4, R21 ;  /* 0x0000001504027220 */ /* 0x001fc60000410000 */
[----:B------:R-:W-:Y:S02]  /*3ed40*/  FSEL R17, R8, RZ, P0 ;  /* 0x000000ff08117208 */ /* 0x000fe40000000000 */
[----:B------:R-:W-:-:S04]  /*3ed50*/  FSETP.NEU.FTZ.AND P0, PT, R21, -INF , PT ;  /* 0xff8000001500780b */ /* 0x000fc80003f1d000 */
[----:B------:R-:W-:Y:S01]  /*3ed60*/  FSEL R3, R2, RZ, P0 ;  /* 0x000000ff02037208 */ /* 0x000fe20000000000 */
[-CC-:B------:R-:W-:Y:S01]  /*3ed70*/  FFMA.FTZ R168, R24, R4.reuse, -R17.reuse ;  /* 0x0000000418a87223 */ /* 0x180fe20000010811 */
[----:B------:R-:W-:-:S03]  /*3ed80*/  FFMA.FTZ R27, R25, R4, -R17 ;  /* 0x00000004191b7223 */ /* 0x000fc60000010811 */
[-CC-:B------:R-:W-:Y:S01]  /*3ed90*/  FFMA.FTZ R25, R5, R4.reuse, -R3.reuse ;  /* 0x0000000405197223 */ /* 0x180fe20000010803 */
[-C--:B------:R-:W-:Y:S01]  /*3eda0*/  FFMA.FTZ R169, R0, R4.reuse, -R3 ;  /* 0x0000000400a97223 */ /* 0x080fe20000010803 */
[-C--:B------:R-:W-:Y:S01]  /*3edb0*/  FFMA.FTZ R26, R28, R4.reuse, -R17 ;  /* 0x000000041c1a7223 */ /* 0x080fe20000010811 */
[-C--:B------:R-:W-:Y:S01]  /*3edc0*/  FFMA.FTZ R24, R30, R4.reuse, -R3 ;  /* 0x000000041e187223 */ /* 0x080fe20000010803 */
[----:B------:R-:W-:Y:S01]  /*3edd0*/  MUFU.EX2 R168, R168 ;  /* 0x000000a800a87308 */ /* 0x000fe20000000800 */
[-C--:B------:R-:W-:Y:S01]  /*3ede0*/  FFMA.FTZ R170, R29, R4.reuse, -R17 ;  /* 0x000000041daa7223 */ /* 0x080fe20000010811 */
[----:B------:R-:W-:-:S06]  /*3edf0*/  FFMA.FTZ R171, R31, R4, -R3 ;  /* 0x000000041fab7223 */ /* 0x000fcc0000010803 */
[----:B------:R-:W0:Y:S01]  /*3ee00*/  MUFU.EX2 R27, R27 ;  /* 0x0000001b001b7308 */ /* 0x000e220000000800 */
[-C--:B------:R-:W-:Y:S01]  /*3ee10*/  FFMA.FTZ R213, R32, R4.reuse, -R17 ;  /* 0x0000000420d57223 */ /* 0x080fe20000010811 */
[----:B------:R-:W-:-:S06]  /*3ee20*/  FFMA.FTZ R209, R34, R4, -R3 ;  /* 0x0000000422d17223 */ /* 0x000fcc0000010803 */
[----:B------:R-:W-:Y:S08]  /*3ee30*/  MUFU.EX2 R25, R25 ;  /* 0x0000001900197308 */ /* 0x000ff00000000800 */
[----:B------:R-:W1:Y:S01]  /*3ee40*/  MUFU.EX2 R169, R169 ;  /* 0x000000a900a97308 */ /* 0x000e620000000800 */
[----:B------:R-:W-:-:S07]  /*3ee50*/  FFMA.FTZ R214, R33, R4, -R17 ;  /* 0x0000000421d67223 */ /* 0x000fce0000010811 */
[----:B------:R-:W2:Y:S01]  /*3ee60*/  MUFU.EX2 R26, R26 ;  /* 0x0000001a001a7308 */ /* 0x000ea20000000800 */
[----:B------:R-:W-:-:S07]  /*3ee70*/  FFMA.FTZ R210, R35, R4, -R3 ;  /* 0x0000000423d27223 */ /* 0x000fce0000010803 */
[----:B------:R-:W3:Y:S01]  /*3ee80*/  MUFU.EX2 R24, R24 ;  /* 0x0000001800187308 */ /* 0x000ee20000000800 */
[----:B------:R-:W-:-:S07]  /*3ee90*/  FFMA.FTZ R211, R36, R4, -R17 ;  /* 0x0000000424d37223 */ /* 0x000fce0000010811 */
[----:B------:R-:W4:Y:S01]  /*3eea0*/  MUFU.EX2 R170, R170 ;  /* 0x000000aa00aa7308 */ /* 0x000f220000000800 */
[----:B------:R-:W-:-:S07]  /*3eeb0*/  FFMA.FTZ R204, R38, R4, -R3 ;  /* 0x0000000426cc7223 */ /* 0x000fce0000010803 */
[----:B------:R-:W4:Y:S01]  /*3eec0*/  MUFU.EX2 R171, R171 ;  /* 0x000000ab00ab7308 */ /* 0x000f220000000800 */
[----:B0-----:R-:W-:Y:S01]  /*3eed0*/  FADD.FTZ R5, R168, R27 ;  /* 0x0000001ba8057221 */ /* 0x001fe20000010000 */
[----:B------:R-:W-:-:S06]  /*3eee0*/  FFMA.FTZ R212, R37, R4, -R17 ;  /* 0x0000000425d47223 */ /* 0x000fcc0000010811 */
[----:B------:R-:W0:Y:S01]  /*3eef0*/  MUFU.EX2 R213, R213 ;  /* 0x000000d500d57308 */ /* 0x000e220000000800 */
[----:B-1----:R-:W-:Y:S01]  /*3ef00*/  FADD.FTZ R9, R25, R169 ;  /* 0x000000a919097221 */ /* 0x002fe20000010000 */
[----:B------:R-:W-:-:S06]  /*3ef10*/  FFMA.FTZ R205, R39, R4, -R3 ;  /* 0x0000000427cd7223 */ /* 0x000fcc0000010803 */
[----:B------:R-:W1:Y:S01]  /*3ef20*/  MUFU.EX2 R209, R209 ;  /* 0x000000d100d17308 */ /* 0x000e620000000800 */
[----:B--2---:R-:W-:Y:S01]  /*3ef30*/  FADD.FTZ R5, R26, R5 ;  /* 0x000000051a057221 */ /* 0x004fe20000010000 */
[----:B------:R-:W-:-:S06]  /*3ef40*/  FFMA.FTZ R11, R40, R4, -R17 ;  /* 0x00000004280b7223 */ /* 0x000fcc0000010811 */
[----:B------:R-:W2:Y:S01]  /*3ef50*/  MUFU.EX2 R214, R214 ;  /* 0x000000d600d67308 */ /* 0x000ea20000000800 */
        /* <DEDUP_REMOVED lines=16> */
[----:B---3--:R-:W-:-:S06]  /*3f060*/  FADD.FTZ R5, R210, R9 ;  /* 0x00000009d2057221 */ /* 0x008fcc0000010000 */
[----:B------:R-:W2:Y:S01]  /*3f070*/  MUFU.EX2 R11, R11 ;  /* 0x0000000b000b7308 */ /* 0x000ea20000000800 */
        /* <DEDUP_REMOVED lines=10> */
[----:B-1----:R-:W-:-:S06]  /*3f120*/  FADD.FTZ R5, R205, R2 ;  /* 0x00000002cd057221 */ /* 0x002fcc0000010000 */
[----:B------:R-:W0:Y:S01]  /*3f130*/  MUFU.EX2 R15, R15 ;  /* 0x0000000f000f7308 */ /* 0x000e220000000800 */
[-C--:B------:R-:W-:Y:S01]  /*3f140*/  FFMA.FTZ R177, R49, R4.reuse, -R17 ;  /* 0x0000000431b17223 */ /* 0x080fe20000010811 */
[----:B------:R-:W-:-:S06]  /*3f150*/  FFMA.FTZ R190, R51, R4, -R3 ;  /* 0x0000000433be7223 */ /* 0x000fcc0000010803 */
[----:B------:R-:W1:Y:S01]  /*3f160*/  MUFU.EX2 R176, R176 ;  /* 0x000000b000b07308 */ /* 0x000e620000000800 */
[-CC-:B------:R-:W-:Y:S01]  /*3f170*/  FFMA.FTZ R189, R52, R4.reuse, -R17.reuse ;  /* 0x0000000434bd7223 */ /* 0x180fe20000010811 */
[-CC-:B------:R-:W-:Y:S01]  /*3f180*/  FFMA.FTZ R179, R53, R4.reuse, -R17.reuse ;  /* 0x0000000435b37223 */ /* 0x180fe20000010811 */
[-CC-:B------:R-:W-:Y:S01]  /*3f190*/  FFMA.FTZ R200, R56, R4.reuse, -R17.reuse ;  /* 0x0000000438c87223 */ /* 0x180fe20000010811 */
[-CC-:B------:R-:W-:Y:S01]  /*3f1a0*/  FFMA.FTZ R193, R57, R4.reuse, -R17.reuse ;  /* 0x0000000439c17223 */ /* 0x180fe20000010811 */
[----:B------:R-:W-:-:S03]  /*3f1b0*/  FFMA.FTZ R202, R60, R4, -R17 ;  /* 0x000000043cca7223 */ /* 0x000fc60000010811 */
[----:B------:R-:W1:Y:S01]  /*3f1c0*/  MUFU.EX2 R14, R14 ;  /* 0x0000000e000e7308 */ /* 0x000e620000000800 */
[-CC-:B------:R-:W-:Y:S01]  /*3f1d0*/  FFMA.FTZ R201, R61, R4.reuse, -R17.reuse ;  /* 0x000000043dc97223 */ /* 0x180fe20000010811 */
[-CC-:B------:R-:W-:Y:S01]  /*3f1e0*/  FFMA.FTZ R228, R64, R4.reuse, -R17.reuse ;  /* 0x0000000440e47223 */ /* 0x180fe20000010811 */
[-CC-:B------:R-:W-:Y:S01]  /*3f1f0*/  FFMA.FTZ R215, R65, R4.reuse, -R17.reuse ;  /* 0x0000000441d77223 */ /* 0x180fe20000010811 */
[-CC-:B------:R-:W-:Y:S01]  /*3f200*/  FFMA.FTZ R68, R68, R4.reuse, -R17.reuse ;  /* 0x0000000444447223 */ /* 0x180fe20000010811 */
[----:B------:R-:W-:-:S03]  /*3f210*/  FFMA.FTZ R229, R69, R4, -R17 ;  /* 0x0000000445e57223 */ /* 0x000fc60000010811 */
[----:B------:R-:W1:Y:S01]  /*3f220*/  MUFU.EX2 R175, R175 ;  /* 0x000000af00af7308 */ /* 0x000e620000000800 */
[----:B--2---:R-:W-:Y:S01]  /*3f230*/  FADD.FTZ R17, R11, R12 ;  /* 0x0000000c0b117221 */ /* 0x004fe20000010000 */
[----:B---3--:R-:W-:Y:S01]  /*3f240*/  FADD.FTZ R5, R0, R5 ;  /* 0x0000000500057221 */ /* 0x008fe20000010000 */
[----:B------:R-:W-:-:S05]  /*3f250*/  FFMA.FTZ R8, R54, R4, -R3 ;  /* 0x0000000436087223 */ /* 0x000fca0000010803 */
[----:B------:R-:W2:Y:S01]  /*3f260*/  MUFU.EX2 R178, R178 ;  /* 0x000000b200b27308 */ /* 0x000ea20000000800 */
[----:B----4-:R-:W-:Y:S01]  /*3f270*/  FADD.FTZ R2, R10, R17 ;  /* 0x000000110a027221 */ /* 0x010fe20000010000 */
[----:B------:R-:W-:-:S06]  /*3f280*/  FADD.FTZ R5, R16, R5 ;  /* 0x0000000510057221 */ /* 0x000fcc0000010000 */
[----:B------:R-:W3:Y:S01]  /*3f290*/  MUFU.EX2 R191, R191 ;  /* 0x000000bf00bf7308 */ /* 0x000ee20000000800 */
[----:B------:R-:W-:Y:S01]  /*3f2a0*/  FFMA.FTZ R192, R55, R4, -R3 ;  /* 0x0000000437c07223 */ /* 0x000fe20000010803 */
[----:B0-----:R-:W-:Y:S01]  /*3f2b0*/  FADD.FTZ R17, R15, R2 ;  /* 0x000000020f117221 */ /* 0x001fe20000010000 */
[----:B-1----:R-:W-:-:S05]  /*3f2c0*/  FADD.FTZ R2, R176, R5 ;  /* 0x00000005b0027221 */ /* 0x002fca0000010000 */
[----:B------:R-:W0:Y:S01]  /*3f2d0*/  MUFU.EX2 R177, R177 ;  /* 0x000000b100b17308 */ /* 0x000e220000000800 */
[----:B------:R-:W-:-:S07]  /*3f2e0*/  FFMA.FTZ R203, R58, R4, -R3 ;  /* 0x000000043acb7223 */ /* 0x000fce0000010803 */
[----:B------:R-:W1:Y:S01]  /*3f2f0*/  MUFU.EX2 R190, R190 ;  /* 0x000000be00be7308 */ /* 0x000e620000000800 */
[----:B------:R-:W-:Y:S01]  /*3f300*/  FADD.FTZ R17, R14, R17 ;  /* 0x000000110e117221 */ /* 0x000fe20000010000 */
[----:B------:R-:W-:-:S06]  /*3f310*/  FADD.FTZ R2, R175, R2 ;  /* 0x00000002af027221 */ /* 0x000fcc0000010000 */
[----:B------:R-:W4:Y:S01]  /*3f320*/  MUFU.EX2 R189, R189 ;  /* 0x000000bd00bd7308 */ /* 0x000f220000000800 */
[----:B------:R-:W-:-:S07]  /*3f330*/  FFMA.FTZ R9, R59, R4, -R3 ;  /* 0x000000043b097223 */ /* 0x000fce0000010803 */
[----:B------:R-:W4:Y:S01]  /*3f340*/  MUFU.EX2 R8, R8 ;  /* 0x0000000800087308 */ /* 0x000f220000000800 */
[----:B--2---:R-:W-:Y:S01]  /*3f350*/  FADD.FTZ R28, R178, R17 ;  /* 0x00000011b21c7221 */ /* 0x004fe20000010000 */
[----:B---3--:R-:W-:-:S06]  /*3f360*/  FADD.FTZ R5, R191, R2 ;  /* 0x00000002bf057221 */ /* 0x008fcc0000010000 */
[----:B------:R-:W2:Y:S01]  /*3f370*/  MUFU.EX2 R179, R179 ;  /* 0x000000b300b37308 */ /* 0x000ea20000000800 */
[----:B------:R-:W-:-:S07]  /*3f380*/  FFMA.FTZ R13, R62, R4, -R3 ;  /* 0x000000043e0d7223 */ /* 0x000fce0000010803 */
[----:B------:R-:W3:Y:S01]  /*3f390*/  MUFU.EX2 R192, R192 ;  /* 0x000000c000c07308 */ /* 0x000ee20000000800 */
[----:B0-----:R-:W-:Y:S01]  /*3f3a0*/  FADD.FTZ R28, R177, R28 ;  /* 0x0000001cb11c7221 */ /* 0x001fe20000010000 */
[----:B-1----:R-:W-:-:S06]  /*3f3b0*/  FADD.FTZ R5, R190, R5 ;  /* 0x00000005be057221 */ /* 0x002fcc0000010000 */
[----:B------:R-:W0:Y:S01]  /*3f3c0*/  MUFU.EX2 R200, R200 ;  /* 0x000000c800c87308 */ /* 0x000e220000000800 */
[----:B------:R-:W-:-:S07]  /*3f3d0*/  FFMA.FTZ R12, R63, R4, -R3 ;  /* 0x000000043f0c7223 */ /* 0x000fce0000010803 */
[----:B------:R-:W1:Y:S01]  /*3f3e0*/  MUFU.EX2 R203, R203 ;  /* 0x000000cb00cb7308 */ /* 0x000e620000000800 */
[----:B----4-:R-:W-:Y:S01]  /*3f3f0*/  FADD.FTZ R28, R189, R28 ;  /* 0x0000001cbd1c7221 */ /* 0x010fe20000010000 */
        /* <DEDUP_REMOVED lines=21> */
[----:B------:R-:W2:Y:S08]  /*3f550*/  MUFU.EX2 R215, R215 ;  /* 0x000000d700d77308 */ /* 0x000eb00000000800 */
[----:B------:R-:W3:Y:S01]  /*3f560*/  MUFU.EX2 R17, R17 ;  /* 0x0000001100117308 */ /* 0x000ee20000000800 */
[----:B0-----:R-:W-:Y:S01]  /*3f570*/  FADD.FTZ R5, R201, R4 ;  /* 0x00000004c9057221 */ /* 0x001fe20000010000 */
[----:B-1----:R-:W-:-:S06]  /*3f580*/  FADD.FTZ R3, R12, R3 ;  /* 0x000000030c037221 */ /* 0x002fcc0000010000 */
[----:B------:R-:W0:Y:S08]  /*3f590*/  MUFU.EX2 R18, R68 ;  /* 0x0000004400127308 */ /* 0x000e300000000800 */
[----:B------:R-:W1:Y:S01]  /*3f5a0*/  MUFU.EX2 R174, R174 ;  /* 0x000000ae00ae7308 */ /* 0x000e620000000800 */
[----:B----4-:R-:W-:Y:S01]  /*3f5b0*/  FADD.FTZ R2, R228, R5 ;  /* 0x00000005e4027221 */ /* 0x010fe20000010000 */
[----:B------:R-:W-:-:S06]  /*3f5c0*/  FADD.FTZ R4, R20, R3 ;  /* 0x0000000314047221 */ /* 0x000fcc0000010000 */
[----:B------:R-:W4:Y:S08]  /*3f5d0*/  MUFU.EX2 R229, R229 ;  /* 0x000000e500e57308 */ /* 0x000f300000000800 */
[----:B------:R-:W4:Y:S01]  /*3f5e0*/  MUFU.EX2 R21, R21 ;  /* 0x0000001500157308 */ /* 0x000f220000000800 */
[----:B--2---:R-:W-:Y:S01]  /*3f5f0*/  FADD.FTZ R2, R215, R2 ;  /* 0x00000002d7027221 */ /* 0x004fe20000010000 */
[----:B---3--:R-:W-:-:S03]  /*3f600*/  FADD.FTZ R3, R17, R4 ;  /* 0x0000000411037221 */ /* 0x008fc60000010000 */
[----:B0-----:R-:W-:Y:S01]  /*3f610*/  FADD.FTZ R2, R18, R2 ;  /* 0x0000000212027221 */ /* 0x001fe20000010000 */
[----:B-1----:R-:W-:-:S03]  /*3f620*/  FADD.FTZ R4, R174, R3 ;  /* 0x00000003ae047221 */ /* 0x002fc60000010000 */
[----:B----4-:R-:W-:Y:S01]  /*3f630*/  FADD.FTZ R31, R229, R2 ;  /* 0x00000002e51f7221 */ /* 0x010fe20000010000 */
[----:B------:R-:W-:-:S04]  /*3f640*/  FADD.FTZ R33, R21, R4 ;  /* 0x0000000415217221 */ /* 0x000fc80000010000 */
[----:B------:R-:W-:Y:S04]  /*3f650*/  ST.E desc[UR6][R6.64+0x10], R31 ;  /* 0x0000101f06007985 */ /* 0x000fe8000c101906 */
[----:B------:R0:W-:Y:S04]  /*3f660*/  ST.E desc[UR6][R6.64+0x14], R33 ;  /* 0x0000142106007985 */ /* 0x0001e8000c101906 */
[----:B------:R-:W2:Y:S04]  /*3f670*/  LDL.64 R28, [UR4] ;  /* 0x00000004ff1c7983 */ /* 0x000ea80008100a00 */
[----:B------:R-:W3:Y:S04]  /*3f680*/  LDL.64 R4, [UR4+0x98] ;  /* 0x00009804ff047983 */ /* 0x000ee80008100a00 */
[----:B------:R-:W4:Y:S01]  /*3f690*/  LDL.64 R2, [UR4+0x80] ;  /* 0x00008004ff027983 */ /* 0x000f220008100a00 */
[----:B------:R-:W-:-:S03]  /*3f6a0*/  LEA.HI R74, R74, 0x8, RZ, 0x19 ;  /* 0x000000084a4a7811 */ /* 0x000fc600078fc8ff */
[----:B0-----:R-:W4:Y:S02]  /*3f6b0*/  LDL.64 R6, [UR4+0x88] ;  /* 0x00008804ff067983 */ /* 0x001f240008100a00 */
[----:B------:R0:W-:Y:S06]  /*3f6c0*/  BAR.SYNC.DEFER_BLOCKING R74, 0x100 ;  /* 0x0004004a0000751d */ /* 0x0001ec0000010000 */
[----:B--2---:R-:W2:Y:S04]  /*3f6d0*/  LD.E R29, desc[UR6][R28.64] ;  /* 0x000000061c1d7980 */ /* 0x004ea8000c101900 */
[----:B---3--:R-:W2:Y:S04]  /*3f6e0*/  LD.E.64 R4, desc[UR6][R4.64] ;  /* 0x0000000604047980 */ /* 0x008ea8000c101b00 */
[----:B----4-:R-:W3:Y:S04]  /*3f6f0*/  LD.E R35, desc[UR6][R2.64] ;  /* 0x0000000602237980 */ /* 0x010ee8000c101900 */
        /* <DEDUP_REMOVED lines=73> */
[----:B--2---:R-:W-:-:S03]  /*3fb90*/  IMAD R4, R29, 0xc00, R4 ;  /* 0x00000c001d047824 */ /* 0x004fc600078e0204 */
[----:B------:R-:W2:Y:S04]  /*3fba0*/  LD.E R103, desc[UR6][R2.64+0x16c] ;  /* 0x00016c0602677980 */ /* 0x000ea8000c101900 */
[----:B---3--:R-:W-:Y:S04]  /*3fbb0*/  ST.E desc[UR6][R2.64], R35 ;  /* 0x0000002302007985 */ /* 0x008fe8000c101906 */
[----:B----4-:R-:W-:Y:S04]  /*3fbc0*/  ST.E desc[UR6][R2.64+0x4], R37 ;  /* 0x0000042502007985 */ /* 0x010fe8000c101906 */
        /* <DEDUP_REMOVED lines=14> */
[----:B------:R-:W2:Y:S04]  /*3fcb0*/  LD.E R29, desc[UR6][R2.64+0x44] ;  /* 0x00004406021d7980 */ /* 0x000ea8000c101900 */
[----:B0-----:R-:W2:Y:S04]  /*3fcc0*/  LD.E R31, desc[UR6][R2.64+0x4c] ;  /* 0x00004c06021f7980 */ /* 0x001ea8000c101900 */
[----:B-1----:R-:W2:Y:S04]  /*3fcd0*/  LD.E R33, desc[UR6][R2.64+0x54] ;  /* 0x0000540602217980 */ /* 0x002ea8000c101900 */
[----:B------:R-:W2:Y:S04]  /*3fce0*/  LD.E R35, desc[UR6][R2.64+0x5c] ;  /* 0x00005c0602237980 */ /* 0x000ea8000c101900 */
[----:B------:R-:W2:Y:S04]  /*3fcf0*/  LD.E R37, desc[UR6][R2.64+0x64] ;  /* 0x0000640602257980 */ /* 0x000ea8000c101900 */
        /* <DEDUP_REMOVED lines=76> */
[----:B------:R-:W-:Y:S04]  /*401c0*/  ST.E desc[UR6][R2.64+0x54], R33 ;  /* 0x0000542102007985 */ /* 0x000fe8000c101906 */
[----:B------:R-:W-:Y:S04]  /*401d0*/  ST.E desc[UR6][R2.64+0x5c], R35 ;  /* 0x00005c2302007985 */ /* 0x000fe8000c101906 */
[----:B------:R-:W-:Y:S04]  /*401e0*/  ST.E desc[UR6][R2.64+0x64], R37 ;  /* 0x0000642502007985 */ /* 0x000fe8000c101906 */
        /* <DEDUP_REMOVED lines=87> */
[----:B------:R-:W-:Y:S01]  /*40760*/  ST.E desc[UR6][R6.64], RZ ;  /* 0x000000ff06007985 */ /* 0x000fe2000c101906 */
[----:B0-----:R-:W-:-:S06]  /*40770*/  WARPGROUP.ARRIVE ;  /* 0x00000000000079c5 */ /* 0x001fcc0000000000 */
[----:B------:R-:W-:Y:S03]  /*40780*/  HGMMA.64x256x16.F32 R24, R168, gdesc[UR8].tnspB, RZ, !UPT, gsb0 ;  /* 0x43e00008a8187df0 */ /* 0x000fe6000c0008ff */
[----:B------:R-:W-:Y:S02]  /*40790*/  WARPGROUP.DEPBAR.LE gsb0, 0x0 ;  /* 0x00008000000079c5 */ /* 0x000fe40000010000 */
[----:B------:R0:W-:Y:S01]  /*407a0*/  ST.E desc[UR6][R2.64], R24 ;  /* 0x0000001802007985 */ /* 0x0001e2000c101906 */
[----:B------:R-:W-:Y:S01]  /*407b0*/  F2FP.F16.F32.PACK_AB R168, R214, R213 ;  /* 0x000000d5d6a8723e */ /* 0x000fe200000000ff */
[----:B------:R-:W-:Y:S02]  /*407c0*/  IMAD.MOV.U32 R214, RZ, RZ, 0x1 ;  /* 0x00000001ffd67424 */ /* 0x000fe400078e00ff */
[----:B------:R1:W-:Y:S04]  /*407d0*/  ST.E desc[UR6][R2.64+0x4], R25 ;  /* 0x0000041902007985 */ /* 0x0003e8000c101906 */
[----:B------:R2:W-:Y:S01]  /*407e0*/  ST.E desc[UR6][R2.64+0x8], R26 ;  /* 0x0000081a02007985 */ /* 0x0005e2000c101906 */
[----:B0-----:R-:W-:-:S02]  /*407f0*/  VIADD R24, R4, 0x80 ;  /* 0x0000008004187836 */ /* 0x001fc40000000000 */
[----:B-1----:R-:W-:Y:S01]  /*40800*/  IMAD.MOV.U32 R25, RZ, RZ, R5 ;  /* 0x000000ffff197224 */ /* 0x002fe200078e0005 */
[----:B------:R0:W-:Y:S02]  /*40810*/  ST.E desc[UR6][R2.64+0xc], R27 ;  /* 0x00000c1b02007985 */ /* 0x0001e4000c101906 */
[----:B------:R-:W-:Y:S02]  /*40820*/  R2UR UR10, R24 ;  /* 0x00000000180a72ca */ /* 0x000fe400000e0000 */
[----:B------:R1:W-:Y:S01]  /*40830*/  ST.E desc[UR6][R2.64+0x10], R28 ;  /* 0x0000101c02007985 */ /* 0x0003e2000c101906 */
[----:B------:R-:W-:-:S03]  /*40840*/  R2UR UR11, R25 ;  /* 0x00000000190b72ca */ /* 0x000fc600000e0000 */
        /* <DEDUP_REMOVED lines=124> */
[----:B------:R-:W4:Y:S04]  /*41010*/  LD.E R24, desc[UR6][R2.64] ;  /* 0x0000000602187980 */ /* 0x000f28000c101900 */
[----:B------:R-:W4:Y:S04]  /*41020*/  LD.E R25, desc[UR6][R2.64+0x4] ;  /* 0x0000040602197980 */ /* 0x000f28000c101900 */
[----:B--2---:R-:W2:Y:S04]  /*41030*/  LD.E R26, desc[UR6][R2.64+0x8] ;  /* 0x00000806021a7980 */ /* 0x004ea8000c101900 */
[----:B0-----:R-:W2:Y:S04]  /*41040*/  LD.E R27, desc[UR6][R2.64+0xc] ;  /* 0x00000c06021b7980 */ /* 0x001ea8000c101900 */
[----:B-1----:R-:W2:Y:S04]  /*41050*/  LD.E R28, desc[UR6][R2.64+0x10] ;  /* 0x00001006021c7980 */ /* 0x002ea8000c101900 */
[----:B---3--:R-:W2:Y:S04]  /*41060*/  LD.E R29, desc[UR6][R2.64+0x14] ;  /* 0x00001406021d7980 */ /* 0x008ea8000c101900 */
        /* <DEDUP_REMOVED lines=122> */
[----:B------:R-:W-:Y:S01]  /*41810*/  IMAD.MOV.U32 R171, RZ, RZ, R18 ;  /* 0x000000ffffab7224 */ /* 0x000fe200078e0012 */
[----:B------:R-:W-:-:S02]  /*41820*/  F2FP.F16.F32.PACK_AB R170, R212, R211 ;  /* 0x000000d3d4aa723e */ /* 0x000fc400000000ff */
[----:B------:R-:W-:Y:S01]  /*41830*/  F2FP.F16.F32.PACK_AB R169, R210, R209 ;  /* 0x000000d1d2a9723e */ /* 0x000fe200000000ff */
[----:B------:R-:W-:Y:S01]  /*41840*/  IMAD.MOV.U32 R213, RZ, RZ, R171 ;  /* 0x000000ffffd57224 */ /* 0x000fe200078e00ab */
[----:B------:R-:W-:Y:S01]  /*41850*/  F2FP.F16.F32.PACK_AB R171, R205, R204 ;  /* 0x000000cccdab723e */ /* 0x000fe200000000ff */
[----:B------:R0:W5:Y:S03]  /*41860*/  LDL.LU R18, [R1+0x494] ;  /* 0x0004940001127983 */ /* 0x0001660000300800 */
[----:B--2---:R-:W-:-:S06]  /*41870*/  WARPGROUP.ARRIVE ;  /* 0x00000000000079c5 */ /* 0x004fcc0000000000 */
[----:B------:R-:W-:Y:S03]  /*41880*/  HGMMA.64x256x16.F32 R24, R168, gdesc[UR8].tnspB, R24, gsb0 ;  /* 0x43e00008a8187df0 */ /* 0x000fe60008000818 */
[----:B------:R-:W-:Y:S02]  /*41890*/  WARPGROUP.DEPBAR.LE gsb0, 0x0 ;  /* 0x00008000000079c5 */ /* 0x000fe40000010000 */
[----:B------:R1:W-:Y:S04]  /*418a0*/  ST.E desc[UR6][R2.64], R24 ;  /* 0x0000001802007985 */ /* 0x0003e8000c101906 */
[----:B------:R2:W-:Y:S04]  /*418b0*/  ST.E desc[UR6][R2.64+0x4], R25 ;  /* 0x0000041902007985 */ /* 0x0005e8000c101906 */
[----:B------:R3:W-:Y:S01]  /*418c0*/  ST.E desc[UR6][R2.64+0x8], R26 ;  /* 0x0000081a02007985 */ /* 0x0007e2000c101906 */
[----:B-1----:R-:W-:-:S02]  /*418d0*/  VIADD R24, R4, 0x100 ;  /* 0x0000010004187836 */ /* 0x002fc40000000000 */
[----:B--2---:R-:W-:Y:S01]  /*418e0*/  IMAD.MOV.U32 R25, RZ, RZ, R5 ;  /* 0x000000ffff197224 */ /* 0x004fe200078e0005 */
        /* <DEDUP_REMOVED lines=130> */
[----:B---3--:R-:W3:Y:S04]  /*42110*/  LD.E R26, desc[UR6][R2.64+0x8] ;  /* 0x00000806021a7980 */ /* 0x008ee8000c101900 */
[----:B-1----:R-:W3:Y:S04]  /*42120*/  LD.E R27, desc[UR6][R2.64+0xc] ;  /* 0x00000c06021b7980 */ /* 0x002ee8000c101900 */
[----:B--2---:R-:W3:Y:S04]  /*42130*/  LD.E R28, desc[UR6][R2.64+0x10] ;  /* 0x00001006021c7980 */ /* 0x004ee8000c101900 */
[----:B----4-:R-:W3:Y:S04]  /*42140*/  LD.E R29, desc[UR6][R2.64+0x14] ;  /* 0x00001406021d7980 */ /* 0x010ee8000c101900 */
[----:B0-----:R-:W3:Y:S04]  /*42150*/  LD.E R30, desc[UR6][R2.64+0x18] ;  /* 0x00001806021e7980 */ /* 0x001ee8000c101900 */
        /* <DEDUP_REMOVED lines=121> */
[----:B------:R-:W-:-:S02]  /*428f0*/  F2FP.F16.F32.PACK_AB R168, R10, R11 ;  /* 0x0000000b0aa8723e */ /* 0x000fc400000000ff */
[----:B------:R-:W-:Y:S02]  /*42900*/  F2FP.F16.F32.PACK_AB R170, R14, R15 ;  /* 0x0000000f0eaa723e */ /* 0x000fe400000000ff */
[----:B------:R-:W-:Y:S02]  /*42910*/  F2FP.F16.F32.PACK_AB R169, R16, R0 ;  /* 0x0000000010a9723e */ /* 0x000fe400000000ff */
[----:B------:R-:W-:-:S04]  /*42920*/  F2FP.F16.F32.PACK_AB R171, R175, R176 ;  /* 0x000000b0afab723e */ /* 0x000fc800000000ff */
[----:B---3--:R-:W-:-:S06]  /*42930*/  WARPGROUP.ARRIVE ;  /* 0x00000000000079c5 */ /* 0x008fcc0000000000 */
[----:B------:R-:W-:Y:S03]  /*42940*/  HGMMA.64x256x16.F32 R24, R168, gdesc[UR8].tnspB, R24, gsb0 ;  /* 0x43e00008a8187df0 */ /* 0x000fe60008000818 */
[----:B------:R-:W-:Y:S02]  /*42950*/  WARPGROUP.DEPBAR.LE gsb0, 0x0 ;  /* 0x00008000000079c5 */ /* 0x000fe40000010000 */
        /* <DEDUP_REMOVED lines=129> */
[----:B0-----:R-:W4:Y:S04]  /*43170*/  LD.E R24, desc[UR6][R2.64] ;  /* 0x0000000602187980 */ /* 0x001f28000c101900 */
[----:B-1----:R-:W4:Y:S04]  /*43180*/  LD.E R25, desc[UR6][R2.64+0x4] ;  /* 0x0000040602197980 */ /* 0x002f28000c101900 */
[----:B--2---:R-:W2:Y:S04]  /*43190*/  LD.E R26, desc[UR6][R2.64+0x8] ;  /* 0x00000806021a7980 */ /* 0x004ea8000c101900 */
        /* <DEDUP_REMOVED lines=132> */
[----:B------:R-:W-:-:S04]  /*439e0*/  F2FP.F16.F32.PACK_AB R171, R192, R8 ;  /* 0x00000008c0ab723e */ /* 0x000fc800000000ff */
[----:B--2---:R-:W-:-:S06]  /*439f0*/  WARPGROUP.ARRIVE ;  /* 0x00000000000079c5 */ /* 0x004fcc0000000000 */
        /* <DEDUP_REMOVED lines=666> */
[----:B0-----:R-:W2:Y:S04]  /*463a0*/  LD.E R84, desc[UR6][R2.64+0x1fc] ;  /* 0x0001fc0602547980 */ /* 0x001ea8000c101900 */
        /* <DEDUP_REMOVED lines=255> */
[----:B0-----:R-:W2:Y:S04]  /*473a0*/  LDL.64 R6, [UR4+0x40] ;  /* 0x00004004ff067983 */ /* 0x001ea80008100a00 */
[----:B------:R-:W3:Y:S04]  /*473b0*/  LDL.64 R4, [UR4] ;  /* 0x00000004ff047983 */ /* 0x000ee80008100a00 */
[----:B--2---:R-:W2:Y:S04]  /*473c0*/  LD.E R0, desc[UR6][R6.64] ;  /* 0x0000000606007980 */ /* 0x004ea8000c101900 */
[----:B---3--:R1:W5:Y:S01]  /*473d0*/  LD.E R4, desc[UR6][R4.64] ;  /* 0x0000000604047980 */ /* 0x008362000c101900 */
[----:B------:R-:W-:Y:S01]  /*473e0*/  BSSY B0, `(.L_x_4418) ;  /* 0x0000005000007945 */ /* 0x000fe20003800000 */
[----:B--2---:R-:W-:-:S04]  /*473f0*/  LOP3.LUT R0, R0, 0x1, RZ, 0xfc, !PT ;  /* 0x0000000100007812 */ /* 0x004fc800078efcff */
[----:B------:R-:W-:-:S13]  /*47400*/  ISETP.NE.AND P0, PT, R0, 0x3, PT ;  /* 0x000000030000780c */ /* 0x000fda0003f05270 */
[----:B-1----:R-:W-:Y:S05]  /*47410*/  @!P0 BRA `(.L_x_4419) ;  /* 0x0000000000048947 */ /* 0x002fea0003800000 */
[----:B------:R-:W-:Y:S01]  /*47420*/  BPT.TRAP 0x1 ;  /* 0x000000040000795c */ /* 0x000fe20000300000 */
.L_x_4419:
[----:B------:R-:W-:Y:S05]  /*47430*/  BSYNC B0 ;  /* 0x0000000000007941 */ /* 0x000fea0003800000 */
.L_x_4418:
[----:B------:R-:W2:Y:S04]  /*47440*/  LD.E.64 R2, desc[UR6][R6.64+0x20] ;  /* 0x0000200606027980 */ /* 0x000ea8000c101b00 */
[----:B------:R-:W3:Y:S01]  /*47450*/  LD.E R0, desc[UR6][R6.64+0xc] ;  /* 0x00000c0606007980 */ /* 0x000ee2000c101900 */
[----:B------:R-:W-:Y:S02]  /*47460*/  MOV R5, 0xa4a0 ;  /* 0x0000a4a000057802 */ /* 0x000fe40000000f00 */
[----:B--2---:R-:W-:-:S03]  /*47470*/  MOV R3, R2 ;  /* 0x0000000200037202 */ /* 0x004fc60000000f00 */
[----:B------:R-:W-:Y:S02]  /*47480*/  IMAD.MOV.U32 R2, RZ, RZ, R5 ;  /* 0x000000ffff027224 */ /* 0x000fe400078e0005 */
[----:B-----5:R-:W-:-:S05]  /*47490*/  IMAD R3, R4, 0x8, R3 ;  /* 0x0000000804037824 */ /* 0x020fca00078e0203 */
[----:B---3--:R-:W-:Y:S01]  /*474a0*/  PRMT R0, R0, 0x654, R3 ;  /* 0x0000065400007816 */ /* 0x008fe20000000003 */
[----:B------:R-:W-:-:S03]  /*474b0*/  IMAD.MOV.U32 R3, RZ, RZ, 0x0 ;  /* 0x00000000ff037424 */ /* 0x000fc600078e00ff */
[----:B------:R0:W-:Y:S02]  /*474c0*/  SYNCS.ARRIVE.TRANS64.RED.A1T0 RZ, [R0+URZ], RZ ;  /* 0x000000ff00ff79a7 */ /* 0x0001e4000810043f */
[----:B0-----:R-:W-:Y:S05]  /*474d0*/  RET.REL.NODEC R2 `(_ZN7cutlass13device_kernelIN5flash11enable_sm90INS1_16FlashAttnFwdSm90INS1_25CollectiveMainloopFwdSm90ILi2EN4cute5tupleIJNS5_1CILi1EEES8_S8_EEENS6_IJNS7_ILi128EEENS7_ILi96EEENS7_ILi64EEEEEELi256ENS_6half_tEfNS_4arch4Sm90ELb0ELb1ELb0ELb1ELb1ELb1ELb1ELb1ELb0ELb1ELb0ELb0EEENS1_21CollectiveEpilogueFwdINS6_IJSA_NS7_ILi256EEESB_EEES9_SE_SG_Li256ELb1ELb1ELb0ELb0EEENS1_36VarlenDynamicPersistentTileSchedulerILi128ELi96ELi256ELi128ELb0ELb1ELb1ELb1ELb0ELb1EEEEEEEEEvNT_6ParamsE) ;  /* 0xfffffb8802c87950 */ /* 0x001fea0003c3ffff */
.L_x_4392:
[----:B0-----:R0:W1:Y:S02]  /*474e0*/  SYNCS.PHASECHK.TRANS64.TRYWAIT P0, [R8+URZ], R9 ;  /* 0x00000009080075a7 */ /* 0x001064000800017f */
[----:B-1----:R-:W-:Y:S05]  /*474f0*/  @!P0 NANOSLEEP.SYNCS 0x989680 ;  /* 0x009896800000895d */ /* 0x002fea0003900000 */
[----:B------:R-:W1:Y:S02]  /*47500*/  @!P0 SYNCS.PHASECHK.TRANS64 P0, [R8+URZ], R9 ;  /* 0x00000009080085a7 */ /* 0x000e64000800007f */
[----:B-1----:R-:W-:Y:S05]  /*47510*/  @!P0 BRA `(.L_x_4392) ;  /* 0xfffffffc00f08947 */ /* 0x002fea000383ffff */
[----:B------:R-:W-:Y:S05]  /*47520*/  BRA `(.L_x_4391) ;  /* 0xffffff4800e07947 */ /* 0x000fea000383ffff */
.L_x_4394:
[----:B0-----:R0:W1:Y:S02]  /*47530*/  SYNCS.PHASECHK.TRANS64.TRYWAIT P0, [R4+URZ+0x32410], R9 ;  /* 0x03241009040075a7 */ /* 0x001064000800017f */
[----:B-1----:R-:W-:Y:S05]  /*47540*/  @!P0 NANOSLEEP.SYNCS 0x989680 ;  /* 0x009896800000895d */ /* 0x002fea0003900000 */
[----:B------:R-:W1:Y:S02]  /*47550*/  @!P0 SYNCS.PHASECHK.TRANS64 P0, [R4+URZ+0x32410], R9 ;  /* 0x03241009040085a7 */ /* 0x000e64000800007f */
[----:B-1----:R-:W-:Y:S05]  /*47560*/  @!P0 BRA `(.L_x_4394) ;  /* 0xfffffffc00f08947 */ /* 0x002fea000383ffff */
[----:B------:R-:W-:Y:S05]  /*47570*/  BRA `(.L_x_4420) ;  /* 0xffffff4c00d47947 */ /* 0x000fea000383ffff */
.L_x_4401:
[----:B0-----:R0:W1:Y:S02]  /*47580*/  SYNCS.PHASECHK.TRANS64.TRYWAIT P0, [R8+URZ], R9 ;  /* 0x00000009080075a7 */ /* 0x001064000800017f */
[----:B-1----:R-:W-:Y:S05]  /*47590*/  @!P0 NANOSLEEP.SYNCS 0x989680 ;  /* 0x009896800000895d */ /* 0x002fea0003900000 */
[----:B------:R-:W1:Y:S02]  /*475a0*/  @!P0 SYNCS.PHASECHK.TRANS64 P0, [R8+URZ], R9 ;  /* 0x00000009080085a7 */ /* 0x000e64000800007f */
[----:B-1----:R-:W-:Y:S05]  /*475b0*/  @!P0 BRA `(.L_x_4401) ;  /* 0xfffffffc00f08947 */ /* 0x002fea000383ffff */
[----:B------:R-:W-:Y:S05]  /*475c0*/  BRA `(.L_x_4400) ;  /* 0xffffff5000487947 */ /* 0x000fea000383ffff */
.L_x_4421:
        /* <DEDUP_REMOVED lines=11> */
.L_x_6461:


//--------------------- .text._ZN7cutlass13device_kernelIN5flash11enable_sm90INS1_16FlashAttnFwdSm90INS1_25CollectiveMainloopFwdSm90ILi2EN4cute5tupleIJNS5_1CILi1EEES8_S8_EEENS6_IJNS7_ILi128EEENS7_ILi96EEENS7_ILi64EEEEEELi256ENS_6half_tEfNS_4arch4Sm90ELb1ELb0ELb0ELb0ELb1ELb0ELb0ELb1ELb0ELb1ELb0ELb0EEENS1_21CollectiveEpilogueFwdINS6_IJSA_NS7_ILi256EEESB_EEES9_SE_SG_Li256ELb0ELb1ELb0ELb0EEENS1_30DynamicPersistentTileSchedulerILi256ELi128ELb0ELb1ELb1EEEEEEEEEvNT_6ParamsE --------------------------
	.section	.text._ZN7cutlass13device_kernelIN5flash11enable_sm90INS1_16FlashAttnFwdSm90INS1_25CollectiveMainloopFwdSm90ILi2EN4cute5tupleIJNS5_1CILi1EEES8_S8_EEENS6_IJNS7_ILi128EEENS7_ILi96EEENS7_ILi64EEEEEELi256ENS_6half_tEfNS_4arch4Sm90ELb1ELb0ELb0ELb0ELb1ELb0ELb0ELb1ELb0ELb1ELb0ELb0EEENS1_21CollectiveEpilogueFwdINS6_IJSA_NS7_ILi256EEESB_EEES9_SE_SG_Li256ELb0ELb1ELb0ELb0EEENS1_30DynamicPersistentTileSchedulerILi256ELi128ELb0ELb1ELb1EEEEEEEEEvNT_6ParamsE,"ax",@progbits
	.align	128
.text._ZN7cutlass13device_kernelIN5flash11enable_sm90INS1_16FlashAttnFwdSm90INS1_25CollectiveMainloopFwdSm90ILi2EN4cute5tupleIJNS5_1CILi1EEES8_S8_EEENS6_IJNS7_ILi128EEENS7_ILi96EEENS7_ILi64EEEEEELi256ENS_6half_tEfNS_4arch4Sm90ELb1ELb0ELb0ELb0ELb1ELb0ELb0ELb1ELb0ELb1ELb0ELb0EEENS1_21CollectiveEpilogueFwdINS6_IJSA_NS7_ILi256EEESB_EEES9_SE_SG_Li256ELb0ELb1ELb0ELb0EEENS1_30DynamicPersistentTileSchedulerILi256ELi128ELb0ELb1ELb1EEEEEEEEEvNT_6ParamsE:
        .type           _ZN7cutlass13device_kernelIN5flash11enable_sm90INS1_16FlashAttnFwdSm90INS1_25CollectiveMainloopFwdSm90ILi2EN4cute5tupleIJNS5_1CILi1EEES8_S8_EEENS6_IJNS7_ILi128EEENS7_ILi96EEENS7_ILi64EEEEEELi256ENS_6half_tEfNS_4arch4Sm90ELb1ELb0ELb0ELb0ELb1ELb0ELb0ELb1ELb0ELb1ELb0ELb0EEENS1_21CollectiveEpilogueFwdINS6_IJSA_NS7_ILi256EEESB_EEES9_SE_SG_Li256ELb0ELb1ELb0ELb0EEENS1_30DynamicPersistentTileSchedulerILi256ELi128ELb0ELb1ELb1EEEEEEEEEvNT_6ParamsE,@function
        .size           _ZN7cutlass13device_kernelIN5flash11enable_sm90INS1_16FlashAttnFwdSm90INS1_25CollectiveMainloopFwdSm90ILi2EN4cute5tupleIJNS5_1CILi1EEES8_S8_EEENS6_IJNS7_ILi128EEENS7_ILi96EEENS7_ILi64EEEEEELi256ENS_6half_tEfNS_4arch4Sm90ELb1ELb0ELb0ELb0ELb1ELb0ELb0ELb1ELb0ELb1ELb0ELb0EEENS1_21CollectiveEpilogueFwdINS6_IJSA_NS7_ILi256EEESB_EEES9_SE_SG_Li256ELb0ELb1ELb0ELb0EEENS1_30DynamicPersistentTileSchedulerILi256ELi128ELb0ELb1ELb1EEEEEEEEEvNT_6ParamsE,(.L_x_6463 - _ZN7cutlass13device_kernelIN5flash11enable_sm90INS1_16FlashAttnFwdSm90INS1_25CollectiveMainloopFwdSm90ILi2EN4cute5tupleIJNS5_1CILi1EEES8_S8_EEENS6_IJNS7_ILi128EEENS7_ILi96EEENS7_ILi64EEEEEELi256ENS_6half_tEfNS_4arch4Sm90ELb1ELb0ELb0ELb0ELb1ELb0ELb0ELb1ELb0ELb1ELb0ELb0EEENS1_21CollectiveEpilogueFwdINS6_IJSA_NS7_ILi256EEESB_EEES9_SE_SG_Li256ELb0ELb1ELb0ELb0EEENS1_30DynamicPersistentTileSchedulerILi256ELi128ELb0ELb1ELb1EEEEEEEEEvNT_6ParamsE)
        .other          _ZN7cutlass13device_kernelIN5flash11enable_sm90INS1_16FlashAttnFwdSm90INS1_25CollectiveMainloopFwdSm90ILi2EN4cute5tupleIJNS5_1CILi1EEES8_S8_EEENS6_IJNS7_ILi128EEENS7_ILi96EEENS7_ILi64EEEEEELi256ENS_6half_tEfNS_4arch4Sm90ELb1ELb0ELb0ELb0ELb1ELb0ELb0ELb1ELb0ELb1ELb0ELb0EEENS1_21CollectiveEpilogueFwdINS6_IJSA_NS7_ILi256EEESB_EEES9_SE_SG_Li256ELb0ELb1ELb0ELb0EEENS1_30DynamicPersistentTileSchedulerILi256ELi128ELb0ELb1ELb1EEEEEEEEEvNT_6ParamsE,@"STO_CUDA_ENTRY STV_DEFAULT"
_ZN7cutlass13device_kernelIN5flash11enable_sm90INS1_16FlashAttnFwdSm90INS1_25CollectiveMainloopFwdSm90ILi2EN4cute5tupleIJNS5_1CILi1EEES8_S8_EEENS6_IJNS7_ILi128EEENS7_ILi96EEENS7_ILi64EEEEEELi256ENS_6half_tEfNS_4arch4Sm90ELb1ELb0ELb0ELb0ELb1ELb0ELb0ELb1ELb0ELb1ELb0ELb0EEENS1_21CollectiveEpilogueFwdINS6_IJSA_NS7_ILi256EEESB_EEES9_SE_SG_Li256ELb0ELb1ELb0ELb0EEENS1_30DynamicPersistentTileSchedulerILi256ELi128ELb0ELb1ELb1EEEEEEEEEvNT_6ParamsE:
        /* <DEDUP_REMOVED lines=45> */
.L_x_4422:
        /* <DEDUP_REMOVED lines=22> */
.L_x_4423:
        /* <DEDUP_REMOVED lines=18> */
.L_x_4424:
        /* <DEDUP_REMOVED lines=22> */
.L_x_4425:
        /* <DEDUP_REMOVED lines=23> */
.L_x_4426:
        /* <DEDUP_REMOVED lines=8> */
.L_x_4428:
[----:B------:R-:W-:-:S08]  /*08a0*/  NOP ;  /* 0x0000000000007918 */ /* 0x000fd00000000000 */
[----:B------:R-:W0:Y:S02]  /*08b0*/  USETMAXREG.TRY_ALLOC.CTAPOOL UP0, 0xe8 ;  /* 0x000000e8000079c8 */ /* 0x000e240008000600 */
[----:B0-----:R-:W-:-:S13]  /*08c0*/  PLOP3.LUT P0, PT, PT, PT, UP0, 0x80, 0x0 ;  /* 0x000000000000781c */ /* 0x001fda0003f0f008 */
[----:B------:R-:W-:Y:S05]  /*08d0*/  @!P0 BRA `(.L_x_4428) ;  /* 0xfffffffc00f08947 */ /* 0x000fea000383ffff */
[----:B------:R-:W0:Y:S01]  /*08e0*/  S2R R0, SR_TID.X ;  /* 0x0000000000007919 */ /* 0x000e220000002100 */
[----:B------:R-:W1:Y:S08]  /*08f0*/  S2UR UR4, SR_CTAID.X ;  /* 0x00000000000479c3 */ /* 0x000e700000002500 */
[----:B------:R-:W-:Y:S08]  /*0900*/  BAR.ARV 0x4, 0x180 ;  /* 0x0106000000007b1d */ /* 0x000ff00000002000 */
[----:B------:R-:W-:Y:S06]  /*0910*/  BAR.ARV 0x8, 0x180 ;  /* 0x0206000000007b1d */ /* 0x000fec0000002000 */
[----:B0-----:R-:W-:-:S04]  /*0920*/  SHF.R.U32.HI R0, RZ, 0x7, R0 ;  /* 0x00000007ff007819 */ /* 0x001fc80000011600 */
[----:B------:R-:W-:Y:S02]  /*0930*/  ISETP.NE.AND P0, PT, R0, 0x1, PT ;  /* 0x000000010000780c */ /* 0x000fe40003f05270 */
[----:B------:R-:W1:Y:S11]  /*0940*/  LDC R0, c[0x0][0xc38] ;  /* 0x00030e00ff007b82 */ /* 0x000e760000000800 */
[----:B------:R-:W-:Y:S06]  /*0950*/  @!P0 BAR.ARV 0x9, 0x100 ;  /* 0x0244000000008b1d */ /* 0x000fec0000002000 */
[----:B-1----:R-:W-:-:S13]  /*0960*/  ISETP.LE.AND P0, PT, R0, UR4, PT ;  /* 0x0000000400007c0c */ /* 0x002fda000bf03270 */
[----:B------:R-:W-:Y:S05]  /*0970*/  @P0 EXIT ;  /* 0x000000000000094d */ /* 0x000fea0003800000 */
[----:B------:R-:W0:Y:S01]  /*0980*/  S2R R2, SR_TID.X ;  /* 0x0000000000027919 */ /* 0x000e220000002100 */
[----:B------:R-:W-:Y:S01]  /*0990*/  ULOP3.LUT UR44, UR45, 0x1, URZ, 0xfc, !UPT ;  /* 0x000000012d2c7892 */ /* 0x000fe2000f8efc3f */
[----:B------:R-:W-:Y:S01]  /*09a0*/  UMOV UR38, URZ ;  /* 0x0000003f00267c82 */ /* 0x000fe20008000000 */
[----:B------:R-:W-:Y:S01]  /*09b0*/  UMOV UR37, URZ ;  /* 0x0000003f00257c82 */ /* 0x000fe20008000000 */
[----:B------:R-:W-:Y:S01]  /*09c0*/  UMOV UR36, URZ ;  /* 0x0000003f00247c82 */ /* 0x000fe20008000000 */
        /* <DEDUP_REMOVED lines=8> */
[----:B------:R-:W-:-:S02]  /*0a50*/  LOP3.LUT R5, R2, 0x3fffff0, RZ, 0xc0, !PT ;  /* 0x03fffff002057812 */ /* 0x000fc400078ec0ff */
[----:B------:R-:W-:Y:S01]  /*0a60*/  LEA.HI R2, R2, R7, RZ, 0x1 ;  /* 0x0000000702027211 */ /* 0x000fe200078f08ff */
[----:B------:R-:W-:Y:S01]  /*0a70*/  IMAD.SHL.U32 R4, R4, 0x20, RZ ;  /* 0x0000002004047824 */ /* 0x000fe200078e00ff */
[----:B------:R-:W-:Y:S01]  /*0a80*/  SHF.R.S32.HI R9, RZ, 0x1f, R206 ;  /* 0x0000001fff097819 */ /* 0x000fe200000114ce */
[----:B------:R-:W-:Y:S01]  /*0a90*/  IMAD.IADD R5, R214, 0x1, -R5 ;  /* 0x00000001d6057824 */ /* 0x000fe200078e0a05 */
[----:B------:R-:W-:Y:S02]  /*0aa0*/  LOP3.LUT R2, R2, 0x1ffffffe, RZ, 0xc0, !PT ;  /* 0x1ffffffe02027812 */ /* 0x000fe400078ec0ff */
[----:B------:R-:W-:Y:S02]  /*0ab0*/  LEA.HI R6, R9, R206, RZ, 0x2 ;  /* 0x000000ce09067211 */ /* 0x000fe400078f10ff */
[----:B------:R-:W-:Y:S01]  /*0ac0*/  LEA.HI R10, R3, R214, RZ, 0x2 ;  /* 0x000000d6030a7211 */ /* 0x000fe200078f10ff */
[----:B------:R-:W-:Y:S01]  /*0ad0*/  IMAD.IADD R2, R7, 0x1, -R2 ;  /* 0x0000000107027824 */ /* 0x000fe200078e0a02 */
[----:B------:R-:W-:-:S02]  /*0ae0*/  SHF.R.S32.HI R8, RZ, 0x2, R6 ;  /* 0x00000002ff087819 */ /* 0x000fc40000011406 */
[----:B------:R-:W-:Y:S02]  /*0af0*/  SHF.R.S32.HI R11, RZ, 0x1f, R6 ;  /* 0x0000001fff0b7819 */ /* 0x000fe40000011406 */
[----:B------:R-:W-:Y:S02]  /*0b00*/  LOP3.LUT R7, R10, 0xfffffffc, RZ, 0xc0, !PT ;  /* 0xfffffffc0a077812 */ /* 0x000fe400078ec0ff */
[----:B------:R-:W-:Y:S02]  /*0b10*/  LEA.HI R3, R3, R214, RZ, 0x3 ;  /* 0x000000d603037211 */ /* 0x000fe400078f18ff */
[----:B------:R-:W-:Y:S01]  /*0b20*/  LEA.HI R11, R11, R8, RZ, 0x3 ;  /* 0x000000080b0b7211 */ /* 0x000fe200078f18ff */
[----:B------:R-:W-:Y:S01]  /*0b30*/  IMAD.IADD R7, R214, 0x1, -R7 ;  /* 0x00000001d6077824 */ /* 0x000fe200078e0a07 */
[----:B------:R-:W-:Y:S02]  /*0b40*/  SHF.R.S32.HI R207, RZ, 0x7, R0 ;  /* 0x00000007ffcf7819 */ /* 0x000fe40000011400 */
[----:B------:R-:W-:-:S02]  /*0b50*/  LOP3.LUT R4, R4, 0xfffffc00, RZ, 0xc0, !PT ;  /* 0xfffffc0004047812 */ /* 0x000fc400078ec0ff */
[----:B------:R-:W-:Y:S02]  /*0b60*/  LOP3.LUT R23, R3, 0xfffffff8, RZ, 0xc0, !PT ;  /* 0xfffffff803177812 */ /* 0x000fe400078ec0ff */
[----:B------:R-:W-:Y:S01]  /*0b70*/  LOP3.LUT R11, R11, 0xfffffff8, RZ, 0xc0, !PT ;  /* 0xfffffff80b0b7812 */ /* 0x000fe200078ec0ff */
[----:B------:R-:W-:Y:S01]  /*0b80*/  IMAD R5, R5, 0x40, R4 ;  /* 0x0000004005057824 */ /* 0x000fe200078e0204 */
        /* <DEDUP_REMOVED lines=14> */
[----:B------:R-:W-:Y:S01]  /*0c70*/  IADD3 R7, R7, -R4, RZ ;  /* 0x8000000407077210 */ /* 0x000fe20007ffe0ff */
[C---:B------:R-:W-:Y:S01]  /*0c80*/  VIADD R18, R2.reuse, 0x80 ;  /* 0x0000008002127836 */ /* 0x040fe20000000000 */
[----:B------:R-:W-:Y:S01]  /*0c90*/  SHF.R.S32.HI R205, RZ, 0x3, R3 ;  /* 0x00000003ffcd7819 */ /* 0x000fe20000011403 */
[----:B------:R-:W-:Y:S01]  /*0ca0*/  VIADD R22, R2, 0xc0 ;  /* 0x000000c002167836 */ /* 0x000fe20000000000 */
[----:B------:R-:W-:Y:S01]  /*0cb0*/  SHF.R.S32.HI R213, RZ, 0x1f, R2 ;  /* 0x0000001fffd57819 */ /* 0x000fe20000011402 */
[----:B------:R-:W-:Y:S01]  /*0cc0*/  IMAD R208, R0, 0x40, R9 ;  /* 0x0000004000d07824 */ /* 0x000fe200078e0209 */
[----:B------:R-:W-:Y:S01]  /*0cd0*/  SHF.R.S32.HI R212, RZ, 0x1f, R19 ;  /* 0x0000001fffd47819 */ /* 0x000fe20000011413 */
[----:B------:R-:W-:Y:S01]  /*0ce0*/  IMAD.IADD R17, R206, 0x1, -R17 ;  /* 0x00000001ce117824 */ /* 0x000fe200078e0a11 */
[----:B------:R-:W-:Y:S01]  /*0cf0*/  SHF.R.S32.HI R211, RZ, 0x1f, R18 ;  /* 0x0000001fffd37819 */ /* 0x000fe20000011412 */
[----:B------:R-:W-:Y:S01]  /*0d00*/  IMAD R16, R7, 0x8, R208 ;  /* 0x0000000807107824 */ /* 0x000fe200078e02d0 */
[----:B------:R-:W-:-:S07]  /*0d10*/  SHF.R.S32.HI R210, RZ, 0x1f, R22 ;  /* 0x0000001fffd27819 */ /* 0x000fce0000011416 */
.L_x_4485:
        /* <DEDUP_REMOVED lines=21> */
.L_x_4429:
[----:B------:R-:W-:Y:S01]  /*0e70*/  ULDC UR8, c[0x0][0xc54] ;  /* 0x0003150000087ab9 */ /* 0x000fe20000000800 */
[----:B------:R-:W-:Y:S01]  /*0e80*/  UMOV UR4, UR9 ;  /* 0x0000000900047c82 */ /* 0x000fe20008000000 */
[----:B------:R-:W-:-:S11]  /*0e90*/  UISETP.NE.AND UP0, UPT, UR8, 0x1, UPT ;  /* 0x000000010800788c */ /* 0x000fd6000bf05270 */
[----:B------:R-:W-:Y:S02]  /*0ea0*/  @UP0 ULDC.64 UR10, c[0x0][0xc58] ;  /* 0x00031600000a0ab9 */ /* 0x000fe40000000a00 */
[----:B------:R-:W-:-:S04]  /*0eb0*/  UIMAD.WIDE.U32 UR6, UR9, UR10, URZ ;  /* 0x0000000a090672a5 */ /* 0x000fc8000f8e003f */
[----:B------:R-:W-:-:S04]  /*0ec0*/  @UP0 USHF.R.U32.HI UR4, URZ, UR11, UR7 ;  /* 0x0000000b3f040299 */ /* 0x000fc80008011607 */
[----:B------:R-:W-:-:S12]  /*0ed0*/  UIMAD UR6, UR4, UR8, URZ ;  /* 0x00000008040672a4 */ /* 0x000fd8000f8e023f */
.L_x_4430:
[----:B------:R-:W-:Y:S01]  /*0ee0*/  ULOP3.LUT UR4, URZ, UR4, URZ, 0x33, !UPT ;  /* 0x000000043f047292 */ /* 0x000fe2000f8e333f */
[----:B------:R-:W-:Y:S01]  /*0ef0*/  PLOP3.LUT P0, PT, PT, PT, PT, 0x80, 0x0 ;  /* 0x000000000000781c */ /* 0x000fe20003f0f070 */
[----:B------:R-:W-:Y:S01]  /*0f00*/  UIADD3 UR10, UR9, -UR6, URZ ;  /* 0x80000006090a7290 */ /* 0x000fe2000fffe03f */
[----:B------:R-:W-:Y:S01]  /*0f10*/  IMAD.MOV.U32 R3, RZ, RZ, RZ ;  /* 0x000000ffff037224 */ /* 0x000fe200078e00ff */
[----:B------:R-:W-:Y:S01]  /*0f20*/  ULDC UR7, c[0x0][0x448] ;  /* 0x0001120000077ab9 */ /* 0x000fe20000000800 */
[----:B------:R-:W-:Y:S01]  /*0f30*/  ULDC UR6, c[0x0][0xc3c] ;  /* 0x00030f0000067ab9 */ /* 0x000fe20000000800 */
[----:B------:R-:W-:Y:S01]  /*0f40*/  UISETP.NE.AND UP2, UPT, UR7, 0x1, UPT ;  /* 0x000000010700788c */ /* 0x000fe2000bf45270 */
[----:B------:R-:W-:Y:S01]  /*0f50*/  IMAD.MOV.U32 R4, RZ, RZ, RZ ;  /* 0x000000ffff047224 */ /* 0x000fe200078e00ff */
[----:B------:R-:W-:Y:S01]  /*0f60*/  UIADD3 UR4, UR4, UR6, URZ ;  /* 0x0000000604047290 */ /* 0x000fe2000fffe03f */
[----:B------:R-:W-:Y:S01]  /*0f70*/  IMAD.MOV.U32 R0, RZ, RZ, RZ ;  /* 0x000000ffff007224 */ /* 0x000fe200078e00ff */
[----:B------:R-:W-:Y:S01]  /*0f80*/  ULDC.64 UR12, c[0x0][0x418] ;  /* 0x00010600000c7ab9 */ /* 0x000fe20000000a00 */
[----:B------:R-:W-:Y:S01]  /*0f90*/  ULDC UR42, c[0x0][0x424] ;  /* 0x00010900002a7ab9 */ /* 0x000fe20000000800 */
[----:B------:R-:W-:Y:S01]  /*0fa0*/  UISETP.NE.U32.AND UP0, UPT, UR12, URZ, UPT ;  /* 0x0000003f0c00728c */ /* 0x000fe2000bf05070 */
[----:B------:R-:W-:Y:S01]  /*0fb0*/  CS2R R174, SRZ ;  /* 0x0000000000ae7805 */ /* 0x000fe2000001ff00 */
[----:B------:R-:W-:Y:S01]  /*0fc0*/  USHF.L.U32 UR43, UR4, 0x7, URZ ;  /* 0x00000007042b7899 */ /* 0x000fe2000800063f */
[----:B------:R-:W-:Y:S01]  /*0fd0*/  CS2R R148, SRZ ;  /* 0x0000000000947805 */ /* 0x000fe2000001ff00 */
[----:B------:R-:W-:Y:S01]  /*0fe0*/  UISETP.NE.AND.EX UP0, UPT, UR13, URZ, UPT, UP0 ;  /* 0x0000003f0d00728c */ /* 0x000fe2000bf05300 */
[----:B------:R-:W-:Y:S01]  /*0ff0*/  CS2R R172, SRZ ;  /* 0x0000000000ac7805 */ /* 0x000fe2000001ff00 */
[----:B------:R-:W-:Y:S01]  /*1000*/  UIADD3 UR4, UR43, 0x7f, URZ ;  /* 0x0000007f2b047890 */ /* 0x000fe2000fffe03f */
[----:B------:R-:W-:Y:S01]  /*1010*/  CS2R R144, SRZ ;  /* 0x0000000000907805 */ /* 0x000fe2000001ff00 */
[----:B------:R-:W-:Y:S01]  /*1020*/  ULDC UR8, c[0x0][0x288] ;  /* 0x0000a20000087ab9 */ /* 0x000fe20000000800 */
[----:B------:R-:W-:Y:S01]  /*1030*/  @UP2 ULDC UR6, c[0x0][0x44c] ;  /* 0x0001130000062ab9 */ /* 0x000fe20000000800 */
[----:B------:R-:W-:Y:S01]  /*1040*/  UIADD3 UR8, -UR8, 0x60, URZ ;  /* 0x0000006008087890 */ /* 0x000fe2000fffe13f */
[----:B------:R-:W-:Y:S01]  /*1050*/  CS2R R170, SRZ ;  /* 0x0000000000aa7805 */ /* 0x000fe2000001ff00 */
[----:B------:R-:W-:Y:S01]  /*1060*/  UIMAD.WIDE.U32 UR6, UR4, UR6, URZ ;  /* 0x00000006040672a5 */ /* 0x000fe2000f8e003f */
[----:B------:R-:W-:Y:S01]  /*1070*/  CS2R R140, SRZ ;  /* 0x00000000008c7805 */ /* 0x000fe2000001ff00 */
[----:B------:R-:W-:Y:S01]  /*1080*/  USEL UR42, UR42, 0x1, UP0 ;  /* 0x000000012a2a7887 */ /* 0x000fe20008000000 */
[----:B------:R-:W-:Y:S01]  /*1090*/  CS2R R128, SRZ ;  /* 0x0000000000807805 */ /* 0x000fe2000001ff00 */
[----:B------:R-:W-:Y:S01]  /*10a0*/  ULDC UR9, c[0x0][0x2f0] ;  /* 0x0000bc0000097ab9 */ /* 0x000fe20000000800 */
[----:B------:R-:W-:Y:S01]  /*10b0*/  @UP2 ULDC UR12, c[0x0][0x450] ;  /* 0x00011400000c2ab9 */ /* 0x000fe20000000800 */
[----:B------:R-:W-:Y:S01]  /*10c0*/  UIMAD UR8, UR42, UR9, UR8 ;  /* 0x000000092a0872a4 */ /* 0x000fe2000f8e0208 */
[----:B------:R-:W-:Y:S01]  /*10d0*/  CS2R R108, SRZ ;  /* 0x00000000006c7805 */ /* 0x000fe2000001ff00 */
[----:B------:R-:W-:Y:S01]  /*10e0*/  @UP2 USHF.R.U32.HI UR4, URZ, UR12, UR7 ;  /* 0x0000000c3f042299 */ /* 0x000fe20008011607 */
[----:B------:R-:W-:Y:S01]  /*10f0*/  CS2R R136, SRZ ;  /* 0x0000000000887805 */ /* 0x000fe2000001ff00 */
[----:B------:R-:W-:Y:S01]  /*1100*/  UIMAD UR6, UR42, UR9, 0x5f ;  /* 0x0000005f2a0674a4 */ /* 0x000fe2000f8e0209 */
[----:B------:R-:W-:Y:S01]  /*1110*/  CS2R R104, SRZ ;  /* 0x0000000000687805 */ /* 0x000fe2000001ff00 */
[----:B------:R-:W-:Y:S01]  /*1120*/  UIADD3 UR8, UR8, UR4, URZ ;  /* 0x0000000408087290 */ /* 0x000fe2000fffe03f */
[----:B------:R-:W-:Y:S01]  /*1130*/  CS2R R100, SRZ ;  /* 0x0000000000647805 */ /* 0x000fe2000001ff00 */
[----:B------:R-:W-:Y:S01]  /*1140*/  UIMAD.WIDE UR6, UR6, 0x2aaaaaab, URZ ;  /* 0x2aaaaaab060678a5 */ /* 0x000fe2000f8e023f */
[----:B------:R-:W-:Y:S01]  /*1150*/  CS2R R132, SRZ ;  /* 0x0000000000847805 */ /* 0x000fe2000001ff00 */
[----:B------:R-:W-:Y:S01]  /*1160*/  UIMAD.WIDE UR8, UR8, 0x2aaaaaab, URZ ;  /* 0x2aaaaaab080878a5 */ /* 0x000fe2000f8e023f */
[----:B------:R-:W-:Y:S01]  /*1170*/  CS2R R96, SRZ ;  /* 0x0000000000607805 */ /* 0x000fe2000001ff00 */
[----:B------:R-:W-:Y:S01]  /*1180*/  ULDC UR11, c[0x0][0xc54] ;  /* 0x00031500000b7ab9 */ /* 0x000fe20000000800 */
[----:B------:R-:W-:Y:S01]  /*1190*/  USHF.R.U32.HI UR4, URZ, 0x1f, UR7 ;  /* 0x0000001f3f047899 */ /* 0x000fe20008011607 */
[----:B------:R-:W-:Y:S01]  /*11a0*/  CS2R R92, SRZ ;  /* 0x00000000005c7805 */ /* 0x000fe2000001ff00 */
[----:B------:R-:W-:Y:S01]  /*11b0*/  UIMAD UR11, UR5, UR11, UR10 ;  /* 0x0000000b050b72a4 */ /* 0x000fe2000f8e020a */
[----:B------:R-:W-:Y:S01]  /*11c0*/  IMAD.MOV.U32 R204, RZ, RZ, RZ ;  /* 0x000000ffffcc7224 */ /* 0x000fe200078e00ff */
[----:B------:R-:W-:Y:S01]  /*11d0*/  USHF.R.U32.HI UR5, URZ, 0x1f, UR9 ;  /* 0x0000001f3f057899 */ /* 0x000fe20008011609 */
[----:B------:R-:W-:Y:S01]  /*11e0*/  CS2R R88, SRZ ;  /* 0x0000000000587805 */ /* 0x000fe2000001ff00 */
[----:B------:R-:W-:Y:S01]  /*11f0*/  ULEA.HI.SX32 UR7, UR7, UR4, 0x1c ;  /* 0x0000000407077291 */ /* 0x000fe2000f8fe23f */
[----:B------:R-:W-:Y:S01]  /*1200*/  CS2R R84, SRZ ;  /* 0x0000000000547805 */ /* 0x000fe2000001ff00 */
[----:B------:R-:W-:Y:S01]  /*1210*/  ULEA.HI.SX32 UR9, UR9, UR5, 0x1c ;  /* 0x0000000509097291 */ /* 0x000fe2000f8fe23f */
[----:B------:R-:W-:Y:S01]  /*1220*/  CS2R R124, SRZ ;  /* 0x00000000007c7805 */ /* 0x000fe2000001ff00 */
[----:B------:R-:W-:Y:S01]  /*1230*/  ULDC UR39, c[0x0][0xc48] ;  /* 0x0003120000277ab9 */ /* 0x000fe20000000800 */
[----:B------:R-:W-:Y:S01]  /*1240*/  UMOV UR41, UR11 ;  /* 0x0000000b00297c82 */ /* 0x000fe20008000000 */
[----:B------:R-:W-:Y:S01]  /*1250*/  UISETP.LT.AND UP0, UPT, UR7, UR9, UPT ;  /* 0x000000090700728c */ /* 0x000fe2000bf01270 */
[----:B------:R-:W-:Y:S01]  /*1260*/  CS2R R80, SRZ ;  /* 0x0000000000507805 */ /* 0x000fe2000001ff00 */
[----:B------:R-:W-:Y:S01]  /*1270*/  UISETP.NE.AND UP1, UPT, UR39, 0x1, UPT ;  /* 0x000000012700788c */ /* 0x000fe2000bf25270 */
[----:B------:R-:W-:Y:S01]  /*1280*/  CS2R R76, SRZ ;  /* 0x00000000004c7805 */ /* 0x000fe2000001ff00 */
[----:B------:R-:W-:Y:S01]  /*1290*/  USEL UR40, UR7, UR9, UP0 ;  /* 0x0000000907287287 */ /* 0x000fe20008000000 */
[----:B------:R-:W-:Y:S01]  /*12a0*/  CS2R R176, SRZ ;  /* 0x0000000000b07805 */ /* 0x000fe2000001ff00 */
[----:B------:R-:W-:Y:S01]  /*12b0*/  UP2UR UR46, UPR, URZ, 0x4 ;  /* 0x000000043f2e7883 */ /* 0x000fe20008000000 */
[----:B------:R-:W-:Y:S01]  /*12c0*/  IMAD.MOV.U32 R200, RZ, RZ, RZ ;  /* 0x000000ffffc87224 */ /* 0x000fe200078e00ff */
[----:B------:R-:W-:Y:S01]  /*12d0*/  UISETP.GE.AND UP0, UPT, UR40, 0x1, UPT ;  /* 0x000000012800788c */ /* 0x000fe2000bf06270 */
[----:B------:R-:W-:-:S02]  /*12e0*/  CS2R R72, SRZ ;  /* 0x0000000000487805 */ /* 0x000fc4000001ff00 */
[----:B------:R-:W-:Y:S02]  /*12f0*/  CS2R R68, SRZ ;  /* 0x0000000000447805 */ /* 0x000fe4000001ff00 */
[----:B------:R-:W-:Y:S02]  /*1300*/  CS2R R198, SRZ ;  /* 0x0000000000c67805 */ /* 0x000fe4000001ff00 */
[----:B------:R-:W-:Y:S01]  /*1310*/  CS2R R64, SRZ ;  /* 0x0000000000407805 */ /* 0x000fe2000001ff00 */
[----:B------:R-:W-:Y:S01]  /*1320*/  @UP1 ULDC UR10, c[0x0][0xc4c] ;  /* 0x00031300000a1ab9 */ /* 0x000fe20000000800 */
[----:B------:R-:W-:Y:S01]  /*1330*/  PLOP3.LUT P1, PT, PT, PT, UP0, 0x80, 0x0 ;  /* 0x000000000000781c */ /* 0x000fe20003f2f008 */
[----:B------:R-:W-:Y:S01]  /*1340*/  UIMAD.WIDE.U32 UR4, UR11, UR10, URZ ;  /* 0x0000000a0b0472a5 */ /* 0x000fe2000f8e003f */
[----:B------:R-:W-:Y:S01]  /*1350*/  CS2R R60, SRZ ;  /* 0x00000000003c7805 */ /* 0x000fe2000001ff00 */
[----:B------:R-:W-:Y:S01]  /*1360*/  @UP1 ULDC UR6, c[0x0][0xc50] ;  /* 0x0003140000061ab9 */ /* 0x000fe20000000800 */
[----:B------:R-:W-:Y:S01]  /*1370*/  CS2R R56, SRZ ;  /* 0x0000000000387805 */ /* 0x000fe2000001ff00 */
[----:B------:R-:W-:Y:S01]  /*1380*/  @UP1 USHF.R.U32.HI UR41, URZ, UR6, UR5 ;  /* 0x000000063f291299 */ /* 0x000fe20008011605 */
[----:B------:R-:W-:-:S02]  /*1390*/  CS2R R52, SRZ ;  /* 0x0000000000347805 */ /* 0x000fc4000001ff00 */
[----:B------:R-:W-:Y:S02]  /*13a0*/  CS2R R196, SRZ ;  /* 0x0000000000c47805 */ /* 0x000fe4000001ff00 */
[----:B------:R-:W-:Y:S01]  /*13b0*/  CS2R R48, SRZ ;  /* 0x0000000000307805 */ /* 0x000fe2000001ff00 */
[----:B------:R-:W-:Y:S01]  /*13c0*/  UIADD3 UR4, -UR41, URZ, URZ ;  /* 0x0000003f29047290 */ /* 0x000fe2000fffe13f */
[----:B------:R-:W-:Y:S02]  /*13d0*/  CS2R R44, SRZ ;  /* 0x00000000002c7805 */ /* 0x000fe4000001ff00 */
[----:B------:R-:W-:Y:S02]  /*13e0*/  CS2R R40, SRZ ;  /* 0x0000000000287805 */ /* 0x000fe4000001ff00 */
[----:B------:R-:W-:Y:S01]  /*13f0*/  CS2R R36, SRZ ;  /* 0x0000000000247805 */ /* 0x000fe2000001ff00 */
[----:B------:R-:W-:Y:S01]  /*1400*/  UIMAD UR39, UR39, UR4, UR11 ;  /* 0x00000004272772a4 */ /* 0x000fe2000f8e020b */
        /* <DEDUP_REMOVED lines=63> */
.L_x_4432:
        /* <DEDUP_REMOVED lines=10> */
.L_x_4549:
[----:B0-----:R-:W-:Y:S01]  /*18a0*/  IMAD.U32 R0, RZ, RZ, UR44 ;  /* 0x0000002cff007e24 */ /* 0x001fe2000f8e00ff */
[----:B------:R-:W-:Y:S05]  /*18b0*/  WARPSYNC.ALL ;  /* 0x0000000000007948 */ /* 0x000fea0003800000 */
[----:B------:R0:W-:Y:S01]  /*18c0*/  BAR.SYNC.DEFER_BLOCKING R7, 0x100 ;  /* 0x000400070000751d */ /* 0x0001e20000010000 */
[----:B------:R-:W-:-:S13]  /*18d0*/  ISETP.NE.AND P0, PT, R0, 0x3, PT ;  /* 0x000000030000780c */ /* 0x000fda0003f05270 */
[----:B0-----:R-:W-:Y:S05]  /*18e0*/  @!P0 BRA `(.L_x_4434) ;  /* 0x0000000000048947 */ /* 0x001fea0003800000 */
[----:B------:R-:W-:Y:S01]  /*18f0*/  BPT.TRAP 0x1 ;  /* 0x000000040000795c */ /* 0x000fe20000300000 */
.L_x_4434:
[----:B------:R-:W-:Y:S01]  /*1900*/  ULEA UR22, UR36, UR47, 0x3 ;  /* 0x0000002f24167291 */ /* 0x000fe2000f8e183f */
[----:B------:R-:W-:-:S05]  /*1910*/  IMAD.U32 R8, RZ, RZ, UR37 ;  /* 0x00000025ff087e24 */ /* 0x000fca000f8e00ff */
[----:B------:R-:W-:-:S04]  /*1920*/  SHF.L.U32 R8, R8, 0x1f, RZ ;  /* 0x0000001f08087819 */ /* 0x000fc800000006ff */
[----:B------:R0:W1:Y:S01]  /*1930*/  SYNCS.PHASECHK.TRANS64.TRYWAIT P1, [UR22+0x22830], R8 ;  /* 0x02283008ff0075a7 */ /* 0x0000620008020156 */
[----:B------:R-:W-:Y:S05]  /*1940*/  @!P0 BRA `(.L_x_4435) ;  /* 0x0000000000048947 */ /* 0x000fea0003800000 */
[----:B------:R-:W-:Y:S01]  /*1950*/  BPT.TRAP 0x1 ;  /* 0x000000040000795c */ /* 0x000fe20000300000 */
.L_x_4435:
[----:B-1----:R-:W-:Y:S05]  /*1960*/  @P1 BRA `(.L_x_4436) ;  /* 0x0000000000081947 */ /* 0x002fea0003800000 */
[----:B------:R-:W1:Y:S02]  /*1970*/  SYNCS.PHASECHK.TRANS64.TRYWAIT P1, [UR22+0x22830], R8 ;  /* 0x02283008ff0075a7 */ /* 0x000e640008020156 */
[----:B-1----:R-:W-:Y:S05]  /*1980*/  @!P1 BRA `(.L_x_4437) ;  /* 0x000000d000589947 */ /* 0x002fea0003800000 */
.L_x_4436:
        /* <DEDUP_REMOVED lines=38> */
.L_x_4438:
[----:B------:R-:W-:Y:S01]  /*1bf0*/  UISETP.NE.AND UP0, UPT, UR46, URZ, UPT ;  /* 0x0000003f2e00728c */ /* 0x000fe2000bf05270 */
[----:B-1----:R-:W-:Y:S01]  /*1c00*/  VIADD R3, R16, UR43 ;  /* 0x0000002b10037c36 */ /* 0x002fe20008000000 */
[----:B------:R-:W-:Y:S01]  /*1c10*/  ULDC UR11, c[0x0][0x2f0] ;  /* 0x0000bc00000b7ab9 */ /* 0x000fe20000000800 */
[----:B------:R-:W-:Y:S01]  /*1c20*/  ULDC UR15, c[0x0][0x288] ;  /* 0x0000a200000f7ab9 */ /* 0x000fe20000000800 */
[----:B------:R-:W-:Y:S01]  /*1c30*/  ULDC UR10, c[0x0][0x988] ;  /* 0x00026200000a7ab9 */ /* 0x000fe20000000800 */
[----:B------:R-:W-:Y:S01]  /*1c40*/  IMAD.U32 R5, RZ, RZ, UR15 ;  /* 0x0000000fff057e24 */ /* 0x000fe2000f8e00ff */
[----:B------:R-:W-:Y:S02]  /*1c50*/  PLOP3.LUT P1, PT, PT, PT, UP0, 0x80, 0x0 ;  /* 0x000000000000781c */ /* 0x000fe40003f2f008 */
[----:B------:R-:W-:-:S03]  /*1c60*/  PLOP3.LUT P2, PT, PT, PT, UP0, 0x80, 0x0 ;  /* 0x000000000000781c */ /* 0x000fc60003f4f008 */
[----:B------:R-:W-:-:S08]  /*1c70*/  @UP0 ULDC UR6, c[0x0][0x44c] ;  /* 0x0001130000060ab9 */ /* 0x000fd00000000800 */
[----:B------:R-:W-:Y:S01]  /*1c80*/  @P1 IMAD.HI.U32 R4, R3, UR6, RZ ;  /* 0x0000000603041c27 */ /* 0x000fe2000f8e00ff */
[----:B------:R-:W-:-:S04]  /*1c90*/  @UP0 ULDC UR6, c[0x0][0x450] ;  /* 0x0001140000060ab9 */ /* 0x000fc80000000800 */
[----:B------:R-:W-:Y:S01]  /*1ca0*/  @P2 SHF.R.U32.HI R3, RZ, UR6, R4 ;  /* 0x00000006ff032c19 */ /* 0x000fe20008011604 */
[----:B------:R-:W-:Y:S02]  /*1cb0*/  UMOV UR6, 0xffffffa0 ;  /* 0xffffffa000067882 */ /* 0x000fe40000000000 */
[----:B------:R-:W-:Y:S02]  /*1cc0*/  UIMAD UR6, UR40, UR6, 0x60 ;  /* 0x00000060280674a4 */ /* 0x000fe4000f8e0206 */
[----:B------:R-:W1:Y:S02]  /*1cd0*/  SHFL.IDX PT, R6, R3, 0x1, 0x1c1f ;  /* 0x003c1f0003067f89 */ /* 0x000e6400000e0000 */
[----:B------:R-:W-:Y:S02]  /*1ce0*/  UIMAD UR6, UR42, UR11, UR6 ;  /* 0x0000000b2a0672a4 */ /* 0x000fe4000f8e0206 */
[----:B------:R-:W3:Y:S04]  /*1cf0*/  SHFL.IDX PT, R3, R3, RZ, 0x1c1f ;  /* 0x001c1fff03037589 */ /* 0x000ee800000e0000 */
[----:B------:R-:W-:Y:S01]  /*1d00*/  MOV R4, UR6 ;  /* 0x0000000600047c02 */ /* 0x000fe20008000f00 */
[----:B------:R-:W-:-:S04]  /*1d10*/  UIADD3 UR6, UR22, 0x22840, URZ ;  /* 0x0002284016067890 */ /* 0x000fc8000fffe03f */
[----:B------:R-:W-:Y:S01]  /*1d20*/  IMAD R4, R17, -0x2, R4 ;  /* 0xfffffffe11047824 */ /* 0x000fe200078e0204 */
[----:B------:R-:W-:-:S04]  /*1d30*/  UPRMT UR6, UR50, 0x654, UR6 ;  /* 0x0000065432067896 */ /* 0x000fc80008000006 */
[----:B------:R-:W-:-:S05]  /*1d40*/  IADD3 R5, R4, 0x1, -R5 ;  /* 0x0000000104057810 */ /* 0x000fca0007ffe805 */
[----:B------:R-:W-:Y:S01]  /*1d50*/  SYNCS.ARRIVE.TRANS64.RED.A1T0 RZ, [UR6], RZ ;  /* 0x000000ffffff79a7 */ /* 0x000fe20008100406 */
[----:B-1----:R-:W-:-:S04]  /*1d60*/  VIADDMNMX R6, R6, R5, R4, PT ;  /* 0x0000000506067246 */ /* 0x002fc80003800104 */
        /* <DEDUP_REMOVED lines=69> */
[----:B------:R-:W-:Y:S02]  /*21c0*/  FMNMX.FTZ R6, R70, R9, !PT ;  /* 0x0000000946067209 */ /* 0x000fe40007810000 */
[----:B---3--:R-:W-:Y:S02]  /*21d0*/  VIADDMNMX R4, R3, R5, R4, PT ;  /* 0x0000000503047246 */ /* 0x008fe40003800104 */
[----:B------:R-:W-:-:S02]  /*21e0*/  FMNMX.FTZ R6, R71, R6, !PT ;  /* 0x0000000647067209 */ /* 0x000fc40007810000 */
[C---:B------:R-:W-:Y:S02]  /*21f0*/  ISETP.GT.AND P1, PT, R4.reuse, RZ, PT ;  /* 0x000000ff0400720c */ /* 0x040fe40003f24270 */
[C---:B------:R-:W-:Y:S01]  /*2200*/  ISETP.GT.AND P2, PT, R4.reuse, 0x1, PT ;  /* 0x000000010400780c */ /* 0x040fe20003f44270 */
[----:B------:R-:W1:Y:S01]  /*2210*/  SHFL.BFLY PT, R9, R6, 0x2, 0x1f ;  /* 0x0c401f0006097f89 */ /* 0x000e6200000e0000 */
        /* <DEDUP_REMOVED lines=8> */
[----:B------:R-:W-:Y:S02]  /*22a0*/  ISETP.GT.AND P1, PT, R4, 0x11, PT ;  /* 0x000000110400780c */ /* 0x000fe40003f24270 */
[----:B------:R-:W-:-:S02]  /*22b0*/  FSEL R32, R32, -INF , P2 ;  /* 0xff80000020207808 */ /* 0x000fc40001000000 */
[----:B------:R-:W-:Y:S02]  /*22c0*/  ISETP.GT.AND P3, PT, R4, 0x18, PT ;  /* 0x000000180400780c */ /* 0x000fe40003f64270 */
[----:B------:R-:W-:Y:S02]  /*22d0*/  FSEL R33, R33, -INF , P1 ;  /* 0xff80000021217808 */ /* 0x000fe40000800000 */
[----:B-1----:R-:W-:Y:S02]  /*22e0*/  FMNMX.FTZ R9, R6, R9, !PT ;  /* 0x0000000906097209 */ /* 0x002fe40007810000 */
[----:B------:R-:W-:Y:S02]  /*22f0*/  FMNMX.FTZ R6, R28, R3, !PT ;  /* 0x000000031c067209 */ /* 0x000fe40007810000 */
[----:B------:R-:W-:Y:S01]  /*2300*/  ISETP.GT.AND P1, PT, R4, 0x19, PT ;  /* 0x000000190400780c */ /* 0x000fe20003f24270 */
[----:B------:R-:W1:Y:S01]  /*2310*/  SHFL.BFLY PT, R10, R9, 0x1, 0x1f ;  /* 0x0c201f00090a7f89 */ /* 0x000e6200000e0000 */
[----:B------:R-:W-:-:S02]  /*2320*/  FMNMX.FTZ R3, R29, R6, !PT ;  /* 0x000000061d037209 */ /* 0x000fc40007810000 */
[----:B------:R-:W-:Y:S02]  /*2330*/  FSEL R36, R36, -INF , P3 ;  /* 0xff80000024247808 */ /* 0x000fe40001800000 */
[----:B------:R-:W-:Y:S02]  /*2340*/  FMNMX.FTZ R6, R32, R3, !PT ;  /* 0x0000000320067209 */ /* 0x000fe40007810000 */
[----:B------:R-:W-:Y:S02]  /*2350*/  FSEL R37, R37, -INF , P1 ;  /* 0xff80000025257808 */ /* 0x000fe40000800000 */
[----:B------:R-:W-:Y:S02]  /*2360*/  FMNMX.FTZ R3, R33, R6, !PT ;  /* 0x0000000621037209 */ /* 0x000fe40007810000 */
[----:B------:R-:W-:Y:S02]  /*2370*/  ISETP.GT.AND P1, PT, R4, 0x21, PT ;  /* 0x000000210400780c */ /* 0x000fe40003f24270 */
[----:B------:R-:W-:-:S02]  /*2380*/  FMNMX.FTZ R6, R36, R3, !PT ;  /* 0x0000000324067209 */ /* 0x000fc40007810000 */
[----:B------:R-:W-:Y:S02]  /*2390*/  FSEL R41, R41, -INF , P1 ;  /* 0xff80000029297808 */ /* 0x000fe40000800000 */
[----:B------:R-:W-:Y:S02]  /*23a0*/  FMNMX.FTZ R3, R37, R6, !PT ;  /* 0x0000000625037209 */ /* 0x000fe40007810000 */
[----:B------:R-:W-:-:S04]  /*23b0*/  ISETP.GT.AND P1, PT, R4, 0x29, PT ;  /* 0x000000290400780c */ /* 0x000fc80003f24270 */
[----:B------:R-:W-:Y:S02]  /*23c0*/  FSEL R45, R45, -INF , P1 ;  /* 0xff8000002d2d7808 */ /* 0x000fe40000800000 */
[----:B-1----:R-:W-:Y:S02]  /*23d0*/  FMNMX.FTZ R5, R9, R10, !PT ;  /* 0x0000000a09057209 */ /* 0x002fe40007810000 */
[C---:B------:R-:W-:Y:S02]  /*23e0*/  ISETP.GT.AND P1, PT, R4.reuse, 0x31, PT ;  /* 0x000000310400780c */ /* 0x040fe40003f24270 */
[C---:B------:R-:W-:Y:S01]  /*23f0*/  FSETP.NEU.FTZ.AND P2, PT, R5.reuse, -INF , PT ;  /* 0xff8000000500780b */ /* 0x040fe20003f5d000 */
[----:B------:R-:W-:Y:S01]  /*2400*/  FMUL.FTZ R9, R5, UR10 ;  /* 0x0000000a05097c20 */ /* 0x000fe20008410000 */
[----:B------:R-:W-:Y:S02]  /*2410*/  FSEL R49, R49, -INF , P1 ;  /* 0xff80000031317808 */ /* 0x000fe40000800000 */
[----:B------:R-:W-:-:S02]  /*2420*/  ISETP.GT.AND P1, PT, R4, 0x39, PT ;  /* 0x000000390400780c */ /* 0x000fc40003f24270 */
[----:B------:R-:W-:Y:S02]  /*2430*/  FSEL R9, R9, RZ, P2 ;  /* 0x000000ff09097208 */ /* 0x000fe40001000000 */
[----:B------:R-:W-:Y:S02]  /*2440*/  ISETP.GT.AND P2, PT, R4, 0x20, PT ;  /* 0x000000200400780c */ /* 0x000fe40003f44270 */
[----:B------:R-:W-:Y:S01]  /*2450*/  FSEL R53, R53, -INF , P1 ;  /* 0xff80000035357808 */ /* 0x000fe20000800000 */
[--C-:B------:R-:W-:Y:S01]  /*2460*/  FFMA.FTZ R26, R26, UR10, -R9.reuse ;  /* 0x0000000a1a1a7c23 */ /* 0x100fe20008010809 */
[----:B------:R-:W-:Y:S01]  /*2470*/  FSEL R40, R40, -INF , P2 ;  /* 0xff80000028287808 */ /* 0x000fe20001000000 */
[--C-:B------:R-:W-:Y:S01]  /*2480*/  FFMA.FTZ R27, R27, UR10, -R9.reuse ;  /* 0x0000000a1b1b7c23 */ /* 0x100fe20008010809 */
[----:B------:R-:W-:Y:S01]  /*2490*/  ISETP.GT.AND P2, PT, R4, 0x28, PT ;  /* 0x000000280400780c */ /* 0x000fe20003f44270 */
[--C-:B------:R-:W-:Y:S01]  /*24a0*/  FFMA.FTZ R30, R30, UR10, -R9.reuse ;  /* 0x0000000a1e1e7c23 */ /* 0x100fe20008010809 */
[----:B------:R-:W-:Y:S01]  /*24b0*/  FMNMX.FTZ R6, R40, R3, !PT ;  /* 0x0000000328067209 */ /* 0x000fe20007810000 */
[----:B------:R-:W-:Y:S01]  /*24c0*/  MUFU.EX2 R26, R26 ;  /* 0x0000001a001a7308 */ /* 0x000fe20000000800 */
[----:B------:R-:W-:Y:S01]  /*24d0*/  FSEL R44, R44, -INF , P2 ;  /* 0xff8000002c2c7808 */ /* 0x000fe20001000000 */
[--C-:B------:R-:W-:Y:S01]  /*24e0*/  FFMA.FTZ R31, R31, UR10, -R9.reuse ;  /* 0x0000000a1f1f7c23 */ /* 0x100fe20008010809 */
[----:B------:R-:W-:Y:S01]  /*24f0*/  FMNMX.FTZ R3, R41, R6, !PT ;  /* 0x0000000629037209 */ /* 0x000fe20007810000 */
[--C-:B------:R-:W-:Y:S01]  /*2500*/  FFMA.FTZ R34, R34, UR10, -R9.reuse ;  /* 0x0000000a22227c23 */ /* 0x100fe20008010809 */
[----:B------:R-:W-:Y:S01]  /*2510*/  ISETP.GT.AND P2, PT, R4, 0x30, PT ;  /* 0x000000300400780c */ /* 0x000fe20003f44270 */
[--C-:B------:R-:W-:Y:S01]  /*2520*/  FFMA.FTZ R35, R35, UR10, -R9.reuse ;  /* 0x0000000a23237c23 */ /* 0x100fe20008010809 */
[----:B------:R-:W-:Y:S01]  /*2530*/  FMNMX.FTZ R6, R44, R3, !PT ;  /* 0x000000032c067209 */ /* 0x000fe20007810000 */
[----:B------:R-:W1:Y:S01]  /*2540*/  MUFU.EX2 R27, R27 ;  /* 0x0000001b001b7308 */ /* 0x000e620000000800 */
[----:B------:R-:W-:Y:S01]  /*2550*/  FSEL R48, R48, -INF , P2 ;  /* 0xff80000030307808 */ /* 0x000fe20001000000 */
[--C-:B------:R-:W-:Y:S01]  /*2560*/  FFMA.FTZ R38, R38, UR10, -R9.reuse ;  /* 0x0000000a26267c23 */ /* 0x100fe20008010809 */
[----:B------:R-:W-:Y:S01]  /*2570*/  FMNMX.FTZ R3, R45, R6, !PT ;  /* 0x000000062d037209 */ /* 0x000fe20007810000 */
[--C-:B------:R-:W-:Y:S01]  /*2580*/  FFMA.FTZ R39, R39, UR10, -R9.reuse ;  /* 0x0000000a27277c23 */ /* 0x100fe20008010809 */
[----:B------:R-:W-:Y:S01]  /*2590*/  ISETP.GT.AND P2, PT, R4, 0x38, PT ;  /* 0x000000380400780c */ /* 0x000fe20003f44270 */
[--C-:B------:R-:W-:Y:S01]  /*25a0*/  FFMA.FTZ R42, R42, UR10, -R9.reuse ;  /* 0x0000000a2a2a7c23 */ /* 0x100fe20008010809 */
[----:B------:R-:W-:Y:S01]  /*25b0*/  FMNMX.FTZ R6, R48, R3, !PT ;  /* 0x0000000330067209 */ /* 0x000fe20007810000 */
[----:B------:R-:W3:Y:S01]  /*25c0*/  MUFU.EX2 R30, R30 ;  /* 0x0000001e001e7308 */ /* 0x000ee20000000800 */
[----:B------:R-:W-:Y:S01]  /*25d0*/  FSEL R52, R52, -INF , P2 ;  /* 0xff80000034347808 */ /* 0x000fe20001000000 */
[--C-:B------:R-:W-:Y:S01]  /*25e0*/  FFMA.FTZ R43, R43, UR10, -R9.reuse ;  /* 0x0000000a2b2b7c23 */ /* 0x100fe20008010809 */
[----:B------:R-:W-:Y:S01]  /*25f0*/  FMNMX.FTZ R3, R49, R6, !PT ;  /* 0x0000000631037209 */ /* 0x000fe20007810000 */
[--C-:B------:R-:W-:Y:S01]  /*2600*/  FFMA.FTZ R46, R46, UR10, -R9.reuse ;  /* 0x0000000a2e2e7c23 */ /* 0x100fe20008010809 */
[----:B------:R-:W-:Y:S01]  /*2610*/  ISETP.GT.AND P2, PT, R4, 0x40, PT ;  /* 0x000000400400780c */ /* 0x000fe20003f44270 */
[----:B------:R-:W-:Y:S01]  /*2620*/  FFMA.FTZ R47, R47, UR10, -R9 ;  /* 0x0000000a2f2f7c23 */ /* 0x000fe20008010809 */
[----:B------:R-:W-:Y:S01]  /*2630*/  FMNMX.FTZ R6, R52, R3, !PT ;  /* 0x0000000334067209 */ /* 0x000fe20007810000 */
[----:B------:R-:W4:Y:S01]  /*2640*/  MUFU.EX2 R31, R31 ;  /* 0x0000001f001f7308 */ /* 0x000f220000000800 */
[----:B------:R-:W-:Y:S01]  /*2650*/  ISETP.GT.AND P1, PT, R4, 0x41, PT ;  /* 0x000000410400780c */ /* 0x000fe20003f24270 */
[----:B-1----:R-:W-:Y:S01]  /*2660*/  FADD.FTZ R13, R26, R27 ;  /* 0x0000001b1a0d7221 */ /* 0x002fe20000010000 */
[----:B------:R-:W-:Y:S01]  /*2670*/  FSEL R56, R56, -INF , P2 ;  /* 0xff80000038387808 */ /* 0x000fe20001000000 */
[--C-:B------:R-:W-:Y:S01]  /*2680*/  FFMA.FTZ R50, R50, UR10, -R9.reuse ;  /* 0x0000000a32327c23 */ /* 0x100fe20008010809 */
[----:B------:R-:W-:Y:S01]  /*2690*/  FMNMX.FTZ R3, R53, R6, !PT ;  /* 0x0000000635037209 */ /* 0x000fe20007810000 */
[----:B------:R-:W-:Y:S01]  /*26a0*/  FFMA.FTZ R51, R51, UR10, -R9 ;  /* 0x0000000a33337c23 */ /* 0x000fe20008010809 */
[----:B------:R-:W-:Y:S01]  /*26b0*/  ISETP.GT.AND P2, PT, R4, 0x48, PT ;  /* 0x000000480400780c */ /* 0x000fe20003f44270 */
[----:B------:R-:W-:Y:S01]  /*26c0*/  MUFU.EX2 R34, R34 ;  /* 0x0000002200227308 */ /* 0x000fe20000000800 */
[----:B------:R-:W-:Y:S01]  /*26d0*/  FSEL R57, R57, -INF , P1 ;  /* 0xff80000039397808 */ /* 0x000fe20000800000 */
[----:B---3--:R-:W-:Y:S01]  /*26e0*/  FADD.FTZ R10, R30, R13 ;  /* 0x0000000d1e0a7221 */ /* 0x008fe20000010000 */
[----:B------:R-:W-:Y:S01]  /*26f0*/  FMNMX.FTZ R6, R56, R3, !PT ;  /* 0x0000000338067209 */ /* 0x000fe20007810000 */
[--C-:B------:R-:W-:Y:S01]  /*2700*/  FFMA.FTZ R54, R54, UR10, -R9.reuse ;  /* 0x0000000a36367c23 */ /* 0x100fe20008010809 */
[----:B------:R-:W-:Y:S01]  /*2710*/  ISETP.GT.AND P1, PT, R4, 0x49, PT ;  /* 0x000000490400780c */ /* 0x000fe20003f24270 */
[--C-:B------:R-:W-:Y:S01]  /*2720*/  FFMA.FTZ R55, R55, UR10, -R9.reuse ;  /* 0x0000000a37377c23 */ /* 0x100fe20008010809 */
[----:B------:R-:W-:Y:S01]  /*2730*/  FSEL R60, R60, -INF , P2 ;  /* 0xff8000003c3c7808 */ /* 0x000fe20001000000 */
[----:B------:R-:W1:Y:S01]  /*2740*/  MUFU.EX2 R35, R35 ;  /* 0x0000002300237308 */ /* 0x000e620000000800 */
[----:B------:R-:W-:Y:S01]  /*2750*/  FMNMX.FTZ R3, R57, R6, !PT ;  /* 0x0000000639037209 */ /* 0x000fe20007810000 */
[--C-:B------:R-:W-:Y:S01]  /*2760*/  FFMA.FTZ R58, R58, UR10, -R9.reuse ;  /* 0x0000000a3a3a7c23 */ /* 0x100fe20008010809 */
[----:B------:R-:W-:Y:S01]  /*2770*/  ISETP.GT.AND P2, PT, R4, 0x50, PT ;  /* 0x000000500400780c */ /* 0x000fe20003f44270 */
[--C-:B------:R-:W-:Y:S01]  /*2780*/  FFMA.FTZ R59, R59, UR10, -R9.reuse ;  /* 0x0000000a3b3b7c23 */ /* 0x100fe20008010809 */
[----:B------:R-:W-:Y:S01]  /*2790*/  FSEL R61, R61, -INF , P1 ;  /* 0xff8000003d3d7808 */ /* 0x000fe20000800000 */
[--C-:B------:R-:W-:Y:S01]  /*27a0*/  FFMA.FTZ R62, R62, UR10, -R9.reuse ;  /* 0x0000000a3e3e7c23 */ /* 0x100fe20008010809 */
[----:B------:R-:W-:Y:S01]  /*27b0*/  FMNMX.FTZ R6, R60, R3, !PT ;  /* 0x000000033c067209 */ /* 0x000fe20007810000 */
[----:B------:R-:W-:Y:S01]  /*27c0*/  MUFU.EX2 R38, R38 ;  /* 0x0000002600267308 */ /* 0x000fe20000000800 */
[----:B------:R-:W-:Y:S01]  /*27d0*/  ISETP.GT.AND P1, PT, R4, 0x51, PT ;  /* 0x000000510400780c */ /* 0x000fe20003f24270 */
[--C-:B------:R-:W-:Y:S01]  /*27e0*/  FFMA.FTZ R63, R63, UR10, -R9.reuse ;  /* 0x0000000a3f3f7c23 */ /* 0x100fe20008010809 */
[----:B------:R-:W-:Y:S01]  /*27f0*/  FSEL R64, R64, -INF , P2 ;  /* 0xff80000040407808 */ /* 0x000fe20001000000 */
[--C-:B------:R-:W-:Y:S01]  /*2800*/  FFMA.FTZ R66, R66, UR10, -R9.reuse ;  /* 0x0000000a42427c23 */ /* 0x100fe20008010809 */
[----:B------:R-:W-:Y:S01]  /*2810*/  FMNMX.FTZ R3, R61, R6, !PT ;  /* 0x000000063d037209 */ /* 0x000fe20007810000 */
[--C-:B------:R-:W-:Y:S01]  /*2820*/  FFMA.FTZ R67, R67, UR10, -R9.reuse ;  /* 0x0000000a43437c23 */ /* 0x100fe20008010809 */
[----:B------:R-:W-:Y:S01]  /*2830*/  ISETP.GT.AND P2, PT, R4, 0x58, PT ;  /* 0x000000580400780c */ /* 0x000fe20003f44270 */
[--C-:B------:R-:W-:Y:S01]  /*2840*/  FFMA.FTZ R70, R70, UR10, -R9.reuse ;  /* 0x0000000a46467c23 */ /* 0x100fe20008010809 */
[----:B------:R-:W-:Y:S01]  /*2850*/  FSEL R65, R65, -INF , P1 ;  /* 0xff80000041417808 */ /* 0x000fe20000800000 */
[----:B------:R-:W-:Y:S01]  /*2860*/  FFMA.FTZ R71, R71, UR10, -R9 ;  /* 0x0000000a47477c23 */ /* 0x000fe20008010809 */
[----:B------:R-:W-:Y:S01]  /*2870*/  FMNMX.FTZ R6, R64, R3, !PT ;  /* 0x0000000340067209 */ /* 0x000fe20007810000 */
[----:B------:R-:W3:Y:S01]  /*2880*/  MUFU.EX2 R39, R39 ;  /* 0x0000002700277308 */ /* 0x000ee20000000800 */
[----:B------:R-:W-:-:S02]  /*2890*/  ISETP.GT.AND P1, PT, R4, 0x59, PT ;  /* 0x000000590400780c */ /* 0x000fc40003f24270 */
[----:B------:R-:W-:Y:S02]  /*28a0*/  FSEL R68, R68, -INF , P2 ;  /* 0xff80000044447808 */ /* 0x000fe40001000000 */
[----:B------:R-:W-:Y:S02]  /*28b0*/  FMNMX.FTZ R3, R65, R6, !PT ;  /* 0x0000000641037209 */ /* 0x000fe40007810000 */
[----:B------:R-:W-:Y:S01]  /*28c0*/  FSEL R69, R69, -INF , P1 ;  /* 0xff80000045457808 */ /* 0x000fe20000800000 */
[----:B------:R-:W-:Y:S01]  /*28d0*/  MUFU.EX2 R42, R42 ;  /* 0x0000002a002a7308 */ /* 0x000fe20000000800 */
[----:B------:R-:W-:Y:S02]  /*28e0*/  FMNMX.FTZ R4, R68, R3, !PT ;  /* 0x0000000344047209 */ /* 0x000fe40007810000 */
[----:B------:R-:W-:Y:S02]  /*28f0*/  F2FP.F16.F32.PACK_AB R153, R27, R26 ;  /* 0x0000001a1b99723e */ /* 0x000fe400000000ff */
[----:B------:R-:W-:-:S02]  /*2900*/  FMNMX.FTZ R4, R69, R4, !PT ;  /* 0x0000000445047209 */ /* 0x000fc40007810000 */
[----:B----4-:R-:W-:Y:S01]  /*2910*/  F2FP.F16.F32.PACK_AB R155, R31, R30 ;  /* 0x0000001e1f9b723e */ /* 0x010fe200000000ff */
[----:B------:R-:W4:Y:S01]  /*2920*/  MUFU.EX2 R43, R43 ;  /* 0x0000002b002b7308 */ /* 0x000f220000000800 */
[----:B-1----:R-:W-:Y:S01]  /*2930*/  F2FP.F16.F32.PACK_AB R157, R35, R34 ;  /* 0x00000022239d723e */ /* 0x002fe200000000ff */
[----:B------:R-:W1:Y:S01]  /*2940*/  SHFL.BFLY PT, R3, R4, 0x2, 0x1f ;  /* 0x0c401f0004037f89 */ /* 0x000e6200000e0000 */
[----:B---3--:R-:W-:-:S05]  /*2950*/  F2FP.F16.F32.PACK_AB R159, R39, R38 ;  /* 0x00000026279f723e */ /* 0x008fca00000000ff */
[----:B------:R-:W-:Y:S08]  /*2960*/  MUFU.EX2 R46, R46 ;  /* 0x0000002e002e7308 */ /* 0x000ff00000000800 */
[----:B------:R-:W3:Y:S01]  /*2970*/  MUFU.EX2 R47, R47 ;  /* 0x0000002f002f7308 */ /* 0x000ee20000000800 */
[----:B----4-:R-:W-:-:S07]  /*2980*/  F2FP.F16.F32.PACK_AB R161, R43, R42 ;  /* 0x0000002a2ba1723e */ /* 0x010fce00000000ff */
[----:B------:R-:W-:Y:S01]  /*2990*/  MUFU.EX2 R50, R50 ;  /* 0x0000003200327308 */ /* 0x000fe20000000800 */
[----:B-1----:R-:W-:-:S05]  /*29a0*/  FMNMX.FTZ R3, R4, R3, !PT ;  /* 0x0000000304037209 */ /* 0x002fca0007810000 */
[----:B------:R-:W1:Y:S02]  /*29b0*/  SHFL.BFLY PT, R6, R3, 0x1, 0x1f ;  /* 0x0c201f0003067f89 */ /* 0x000e6400000e0000 */
[----:B------:R-:W4:Y:S01]  /*29c0*/  MUFU.EX2 R51, R51 ;  /* 0x0000003300337308 */ /* 0x000f220000000800 */
[----:B---3--:R-:W-:-:S07]  /*29d0*/  F2FP.F16.F32.PACK_AB R163, R47, R46 ;  /* 0x0000002e2fa3723e */ /* 0x008fce00000000ff */
[----:B------:R-:W-:Y:S08]  /*29e0*/  MUFU.EX2 R54, R54 ;  /* 0x0000003600367308 */ /* 0x000ff00000000800 */
[----:B------:R-:W3:Y:S01]  /*29f0*/  MUFU.EX2 R55, R55 ;  /* 0x0000003700377308 */ /* 0x000ee20000000800 */
[----:B----4-:R-:W-:Y:S02]  /*2a00*/  F2FP.F16.F32.PACK_AB R165, R51, R50 ;  /* 0x0000003233a5723e */ /* 0x010fe400000000ff */
[----:B-1----:R-:W-:-:S05]  /*2a10*/  FMNMX.FTZ R6, R3, R6, !PT ;  /* 0x0000000603067209 */ /* 0x002fca0007810000 */
[----:B------:R-:W-:Y:S01]  /*2a20*/  MUFU.EX2 R58, R58 ;  /* 0x0000003a003a7308 */ /* 0x000fe20000000800 */
[C---:B------:R-:W-:Y:S01]  /*2a30*/  FSETP.NEU.FTZ.AND P1, PT, R6.reuse, -INF , PT ;  /* 0xff8000000600780b */ /* 0x040fe20003f3d000 */
[----:B------:R-:W-:-:S06]  /*2a40*/  FMUL.FTZ R3, R6, UR10 ;  /* 0x0000000a06037c20 */ /* 0x000fcc0008410000 */
[----:B------:R-:W1:Y:S01]  /*2a50*/  MUFU.EX2 R59, R59 ;  /* 0x0000003b003b7308 */ /* 0x000e620000000800 */
[----:B------:R-:W-:Y:S02]  /*2a60*/  FSEL R3, R3, RZ, P1 ;  /* 0x000000ff03037208 */ /* 0x000fe40000800000 */
[----:B---3--:R-:W-:-:S03]  /*2a70*/  F2FP.F16.F32.PACK_AB R167, R55, R54 ;  /* 0x0000003637a7723e */ /* 0x008fc600000000ff */
        /* <DEDUP_REMOVED lines=26> */
[----:B------:R-:W-:Y:S01]  /*2c20*/  FFMA.FTZ R3, R69, UR10, -R3 ;  /* 0x0000000a45037c23 */ /* 0x000fe20008010803 */
[----:B-1----:R-:W-:-:S03]  /*2c30*/  F2FP.F16.F32.PACK_AB R169, R59, R58 ;  /* 0x0000003a3ba9723e */ /* 0x002fc600000000ff */
[----:B------:R-:W1:Y:S01]  /*2c40*/  MUFU.EX2 R29, R29 ;  /* 0x0000001d001d7308 */ /* 0x000e620000000800 */
[----:B---3--:R-:W-:Y:S01]  /*2c50*/  FADD.FTZ R11, R24, R25 ;  /* 0x00000019180b7221 */ /* 0x008fe20000010000 */
[----:B------:R-:W-:-:S06]  /*2c60*/  F2FP.F16.F32.PACK_AB R152, R25, R24 ;  /* 0x000000181998723e */ /* 0x000fcc00000000ff */
[----:B------:R-:W3:Y:S01]  /*2c70*/  MUFU.EX2 R32, R32 ;  /* 0x0000002000207308 */ /* 0x000ee20000000800 */
[----:B----4-:R-:W-:Y:S01]  /*2c80*/  FADD.FTZ R4, R28, R11 ;  /* 0x0000000b1c047221 */ /* 0x010fe20000010000 */
[----:B------:R-:W-:-:S04]  /*2c90*/  FADD.FTZ R11, R31, R10 ;  /* 0x0000000a1f0b7221 */ /* 0x000fc80000010000 */
[----:B------:R-:W-:Y:S02]  /*2ca0*/  FADD.FTZ R10, R34, R11 ;  /* 0x0000000b220a7221 */ /* 0x000fe40000010000 */
[----:B------:R-:W4:Y:S01]  /*2cb0*/  MUFU.EX2 R33, R33 ;  /* 0x0000002100217308 */ /* 0x000f220000000800 */
[----:B-1----:R-:W-:Y:S01]  /*2cc0*/  FADD.FTZ R9, R29, R4 ;  /* 0x000000041d097221 */ /* 0x002fe20000010000 */
[----:B------:R-:W-:Y:S01]  /*2cd0*/  FADD.FTZ R11, R35, R10 ;  /* 0x0000000a230b7221 */ /* 0x000fe20000010000 */
[----:B------:R-:W-:-:S03]  /*2ce0*/  F2FP.F16.F32.PACK_AB R154, R29, R28 ;  /* 0x0000001c1d9a723e */ /* 0x000fc600000000ff */
[----:B------:R-:W-:Y:S02]  /*2cf0*/  FADD.FTZ R10, R38, R11 ;  /* 0x0000000b260a7221 */ /* 0x000fe40000010000 */
[----:B------:R-:W1:Y:S01]  /*2d00*/  MUFU.EX2 R36, R36 ;  /* 0x0000002400247308 */ /* 0x000e620000000800 */
[----:B---3--:R-:W-:Y:S01]  /*2d10*/  FADD.FTZ R4, R32, R9 ;  /* 0x0000000920047221 */ /* 0x008fe20000010000 */
[----:B------:R-:W-:-:S04]  /*2d20*/  FADD.FTZ R11, R39, R10 ;  /* 0x0000000a270b7221 */ /* 0x000fc80000010000 */
[----:B------:R-:W-:Y:S02]  /*2d30*/  FADD.FTZ R10, R42, R11 ;  /* 0x0000000b2a0a7221 */ /* 0x000fe40000010000 */
[----:B------:R-:W3:Y:S01]  /*2d40*/  MUFU.EX2 R37, R37 ;  /* 0x0000002500257308 */ /* 0x000ee20000000800 */
[----:B----4-:R-:W-:Y:S01]  /*2d50*/  FADD.FTZ R9, R33, R4 ;  /* 0x0000000421097221 */ /* 0x010fe20000010000 */
        /* <DEDUP_REMOVED lines=8> */
[----:B---3--:R-:W-:Y:S01]  /*2de0*/  FADD.FTZ R9, R37, R4 ;  /* 0x0000000425097221 */ /* 0x008fe20000010000 */
[----:B------:R-:W-:Y:S01]  /*2df0*/  FADD.FTZ R11, R51, R10 ;  /* 0x0000000a330b7221 */ /* 0x000fe20000010000 */
[----:B------:R-:W-:-:S03]  /*2e00*/  F2FP.F16.F32.PACK_AB R158, R37, R36 ;  /* 0x00000024259e723e */ /* 0x000fc600000000ff */
[----:B------:R-:W-:Y:S02]  /*2e10*/  FADD.FTZ R10, R54, R11 ;  /* 0x0000000b360a7221 */ /* 0x000fe40000010000 */
[----:B------:R-:W3:Y:S01]  /*2e20*/  MUFU.EX2 R44, R44 ;  /* 0x0000002c002c7308 */ /* 0x000ee20000000800 */
[----:B----4-:R-:W-:Y:S01]  /*2e30*/  FADD.FTZ R4, R40, R9 ;  /* 0x0000000928047221 */ /* 0x010fe20000010000 */
[----:B------:R-:W-:-:S04]  /*2e40*/  FADD.FTZ R11, R55, R10 ;  /* 0x0000000a370b7221 */ /* 0x000fc80000010000 */
[----:B------:R-:W-:Y:S02]  /*2e50*/  FADD.FTZ R10, R58, R11 ;  /* 0x0000000b3a0a7221 */ /* 0x000fe40000010000 */
[----:B------:R-:W4:Y:S01]  /*2e60*/  MUFU.EX2 R45, R45 ;  /* 0x0000002d002d7308 */ /* 0x000f220000000800 */
[----:B-1----:R-:W-:Y:S01]  /*2e70*/  FADD.FTZ R9, R41, R4 ;  /* 0x0000000429097221 */ /* 0x002fe20000010000 */
[----:B------:R-:W-:Y:S01]  /*2e80*/  FADD.FTZ R13, R59, R10 ;  /* 0x0000000a3b0d7221 */ /* 0x000fe20000010000 */
[----:B------:R-:W-:-:S05]  /*2e90*/  F2FP.F16.F32.PACK_AB R160, R41, R40 ;  /* 0x0000002829a0723e */ /* 0x000fca00000000ff */
[----:B------:R-:W1:Y:S01]  /*2ea0*/  MUFU.EX2 R48, R48 ;  /* 0x0000003000307308 */ /* 0x000e620000000800 */
[----:B---3--:R-:W-:-:S07]  /*2eb0*/  FADD.FTZ R4, R44, R9 ;  /* 0x000000092c047221 */ /* 0x008fce0000010000 */
[----:B------:R-:W3:Y:S01]  /*2ec0*/  MUFU.EX2 R49, R49 ;  /* 0x0000003100317308 */ /* 0x000ee20000000800 */
[C---:B----4-:R-:W-:Y:S01]  /*2ed0*/  FADD.FTZ R9, R45.reuse, R4 ;  /* 0x000000042d097221 */ /* 0x050fe20000010000 */
[----:B------:R-:W-:-:S06]  /*2ee0*/  F2FP.F16.F32.PACK_AB R162, R45, R44 ;  /* 0x0000002c2da2723e */ /* 0x000fcc00000000ff */
        /* <DEDUP_REMOVED lines=18> */
[----:B---3--:R-:W-:-:S07]  /*3010*/  FADD.FTZ R10, R62, R13 ;  /* 0x0000000d3e0a7221 */ /* 0x008fce0000010000 */
[----:B------:R-:W3:Y:S01]  /*3020*/  MUFU.EX2 R64, R64 ;  /* 0x0000004000407308 */ /* 0x000ee20000000800 */
[C---:B----4-:R-:W-:Y:S01]  /*3030*/  FADD.FTZ R11, R61.reuse, R4 ;  /* 0x000000043d0b7221 */ /* 0x050fe20000010000 */
[----:B------:R-:W-:-:S06]  /*3040*/  F2FP.F16.F32.PACK_AB R170, R61, R60 ;  /* 0x0000003c3daa723e */ /* 0x000fcc00000000ff */
[----:B------:R-:W4:Y:S01]  /*3050*/  MUFU.EX2 R66, R66 ;  /* 0x0000004200427308 */ /* 0x000f220000000800 */
[C---:B-1----:R-:W-:Y:S01]  /*3060*/  FADD.FTZ R13, R63.reuse, R10 ;  /* 0x0000000a3f0d7221 */ /* 0x042fe20000010000 */
[----:B------:R-:W-:-:S06]  /*3070*/  F2FP.F16.F32.PACK_AB R171, R63, R62 ;  /* 0x0000003e3fab723e */ /* 0x000fcc00000000ff */
[----:B------:R-:W1:Y:S01]  /*3080*/  MUFU.EX2 R65, R65 ;  /* 0x0000004100417308 */ /* 0x000e620000000800 */
[----:B---3--:R-:W-:-:S07]  /*3090*/  FADD.FTZ R4, R64, R11 ;  /* 0x0000000b40047221 */ /* 0x008fce0000010000 */
[----:B------:R-:W3:Y:S01]  /*30a0*/  MUFU.EX2 R67, R67 ;  /* 0x0000004300437308 */ /* 0x000ee20000000800 */
[----:B----4-:R-:W-:-:S07]  /*30b0*/  FADD.FTZ R10, R66, R13 ;  /* 0x0000000d420a7221 */ /* 0x010fce0000010000 */
[----:B------:R-:W-:Y:S01]  /*30c0*/  MUFU.EX2 R68, R68 ;  /* 0x0000004400447308 */ /* 0x000fe20000000800 */
[----:B-1----:R-:W-:-:S07]  /*30d0*/  F2FP.F16.F32.PACK_AB R172, R65, R64 ;  /* 0x0000004041ac723e */ /* 0x002fce00000000ff */
[----:B------:R-:W1:Y:S01]  /*30e0*/  MUFU.EX2 R70, R70 ;  /* 0x0000004600467308 */ /* 0x000e620000000800 */
[C---:B---3--:R-:W-:Y:S01]  /*30f0*/  FADD.FTZ R11, R67.reuse, R10 ;  /* 0x0000000a430b7221 */ /* 0x048fe20000010000 */
[----:B------:R-:W-:-:S06]  /*3100*/  F2FP.F16.F32.PACK_AB R173, R67, R66 ;  /* 0x0000004243ad723e */ /* 0x000fcc00000000ff */
[----:B------:R3:W4:Y:S08]  /*3110*/  MUFU.EX2 R9, R3 ;  /* 0x0000000300097308 */ /* 0x0007300000000800 */
[----:B------:R-:W5:Y:S01]  /*3120*/  MUFU.EX2 R71, R71 ;  /* 0x0000004700477308 */ /* 0x000f620000000800 */
[----:B---3--:R-:W-:Y:S01]  /*3130*/  FADD.FTZ R3, R65, R4 ;  /* 0x0000000441037221 */ /* 0x008fe20000010000 */
[----:B-1----:R-:W-:-:S03]  /*3140*/  FADD.FTZ R10, R70, R11 ;  /* 0x0000000b460a7221 */ /* 0x002fc60000010000 */
[----:B------:R-:W-:-:S04]  /*3150*/  FADD.FTZ R4, R68, R3 ;  /* 0x0000000344047221 */ /* 0x000fc80000010000 */
[C---:B----4-:R-:W-:Y:S01]  /*3160*/  FADD.FTZ R3, R9.reuse, R4 ;  /* 0x0000000409037221 */ /* 0x050fe20000010000 */
[----:B------:R-:W-:Y:S01]  /*3170*/  F2FP.F16.F32.PACK_AB R174, R9, R68 ;  /* 0x0000004409ae723e */ /* 0x000fe200000000ff */
[C---:B-----5:R-:W-:Y:S01]  /*3180*/  FADD.FTZ R4, R71.reuse, R10 ;  /* 0x0000000a47047221 */ /* 0x060fe20000010000 */
[----:B------:R-:W-:Y:S01]  /*3190*/  F2FP.F16.F32.PACK_AB R175, R71, R70 ;  /* 0x0000004647af723e */ /* 0x000fe200000000ff */
[----:B------:R-:W-:Y:S06]  /*31a0*/  @!P0 BRA `(.L_x_4439) ;  /* 0x0000000000048947 */ /* 0x000fec0003800000 */
[----:B------:R-:W-:Y:S01]  /*31b0*/  BPT.TRAP 0x1 ;  /* 0x000000040000795c */ /* 0x000fe20000300000 */
.L_x_4439:
[----:B------:R1:W3:Y:S01]  /*31c0*/  SYNCS.PHASECHK.TRANS64.TRYWAIT P1, [UR22+0x22850], R8 ;  /* 0x02285008ff0075a7 */ /* 0x0002e20008020156 */
[----:B------:R-:W-:Y:S05]  /*31d0*/  @!P0 BRA `(.L_x_4440) ;  /* 0x0000000000048947 */ /* 0x000fea0003800000 */
[----:B------:R-:W-:Y:S01]  /*31e0*/  BPT.TRAP 0x1 ;  /* 0x000000040000795c */ /* 0x000fe20000300000 */
.L_x_4440:
[----:B---3--:R-:W-:Y:S05]  /*31f0*/  @P1 BRA `(.L_x_4441) ;  /* 0x0000000000081947 */ /* 0x008fea0003800000 */
[----:B------:R-:W3:Y:S02]  /*3200*/  SYNCS.PHASECHK.TRANS64.TRYWAIT P1, [UR22+0x22850], R8 ;  /* 0x02285008ff0075a7 */ /* 0x000ee40008020156 */
[----:B---3--:R-:W-:Y:S05]  /*3210*/  @!P1 BRA `(.L_x_4442) ;  /* 0x000000b8004c9947 */ /* 0x008fea0003800000 */
.L_x_4441:
        /* <DEDUP_REMOVED lines=43> */
.L_x_4443:
[----:B------:R-:W-:Y:S01]  /*34d0*/  UISETP.NE.AND UP0, UPT, UR46, URZ, UPT ;  /* 0x0000003f2e00728c */ /* 0x000fe2000bf05270 */
[----:B------:R-:W4:Y:S01]  /*34e0*/  S2UR UR18, SR_CgaCtaId ;  /* 0x00000000001279c3 */ /* 0x000f220000008800 */
[----:B------:R-:W-:Y:S01]  /*34f0*/  UMOV UR14, UR43 ;  /* 0x0000002b000e7c82 */ /* 0x000fe20008000000 */
[----:B------:R-:W-:Y:S02]  /*3500*/  UIMAD UR11, UR42, UR11, -UR15 ;  /* 0x0000000b2a0b72a4 */ /* 0x000fe4000f8e0a0f */
[----:B------:R-:W-:Y:S02]  /*3510*/  UIADD3 UR22, UR22, 0x22860, URZ ;  /* 0x0002286016167890 */ /* 0x000fe4000fffe03f */
[----:B------:R-:W-:-:S04]  /*3520*/  UIADD3 UR23, UR40, -0x2, URZ ;  /* 0xfffffffe28177890 */ /* 0x000fc8000fffe03f */
[----:B------:R-:W-:Y:S01]  /*3530*/  @UP0 ULDC UR6, c[0x0][0x44c] ;  /* 0x0001130000060ab9 */ /* 0x000fe20000000800 */
[----:B------:R-:W-:Y:S01]  /*3540*/  @UP0 ULDC UR19, c[0x0][0x450] ;  /* 0x0001140000130ab9 */ /* 0x000fe20000000800 */
[----:B------:R-:W-:-:S04]  /*3550*/  UIMAD.WIDE.U32 UR6, UR43, UR6, URZ ;  /* 0x000000062b0672a5 */ /* 0x000fc8000f8e003f */
[----:B------:R-:W-:-:S04]  /*3560*/  @UP0 USHF.R.U32.HI UR14, URZ, UR19, UR7 ;  /* 0x000000133f0e0299 */ /* 0x000fc80008011607 */
[----:B------:R-:W-:-:S04]  /*3570*/  UIADD3 UR6, UR11, UR14, URZ ;  /* 0x0000000e0b067290 */ /* 0x000fc8000fffe03f */
[----:B------:R-:W-:Y:S02]  /*3580*/  UIMAD.WIDE UR6, UR6, 0x2aaaaaab, URZ ;  /* 0x2aaaaaab060678a5 */ /* 0x000fe4000f8e023f */
[----:B----4-:R-:W-:Y:S02]  /*3590*/  UPRMT UR22, UR18, 0x654, UR22 ;  /* 0x0000065412167896 */ /* 0x010fe40008000016 */
[----:B------:R-:W-:-:S04]  /*35a0*/  USHF.R.U32.HI UR6, URZ, 0x1f, UR7 ;  /* 0x0000001f3f067899 */ /* 0x000fc80008011607 */
[----:B------:R-:W-:-:S03]  /*35b0*/  ULEA.HI.SX32 UR6, UR7, UR6, 0x1c ;  /* 0x0000000607067291 */ /* 0x000fc6000f8fe23f */
[----:B------:R-:W-:Y:S01]  /*35c0*/  SYNCS.ARRIVE.TRANS64.RED.A1T0 RZ, [UR22], RZ ;  /* 0x000000ffffff79a7 */ /* 0x000fe20008100416 */
[----:B------:R-:W-:-:S04]  /*35d0*/  UISETP.LT.AND UP0, UPT, URZ, UR6, UPT ;  /* 0x000000063f00728c */ /* 0x000fc8000bf01270 */
[----:B------:R-:W-:-:S04]  /*35e0*/  USEL UR22, URZ, UR6, !UP0 ;  /* 0x000000063f167287 */ /* 0x000fc8000c000000 */
[----:B------:R-:W-:-:S06]  /*35f0*/  UISETP.GE.AND UP0, UPT, UR23, UR22, UPT ;  /* 0x000000161700728c */ /* 0x000fcc000bf06270 */
[----:B------:R-:W-:-:S13]  /*3600*/  PLOP3.LUT P1, PT, PT, PT, UP0, 0x80, 0x0 ;  /* 0x000000000000781c */ /* 0x000fda0003f2f008 */
[----:B------:R-:W-:Y:S05]  /*3610*/  @!P1 BRA `(.L_x_4444) ;  /* 0x0000002400389947 */ /* 0x000fea0003800000 */
[----:B---3--:R-:W-:Y:S01]  /*3620*/  IMAD.MOV.U32 R9, RZ, RZ, R5 ;  /* 0x000000ffff097224 */ /* 0x008fe200078e0005 */
[----:B------:R-:W-:Y:S01]  /*3630*/  ULDC UR27, c[0x0][0x288] ;  /* 0x0000a200001b7ab9 */ /* 0x000fe20000000800 */
[----:B01----:R-:W-:Y:S01]  /*3640*/  IMAD.MOV.U32 R8, RZ, RZ, R6 ;  /* 0x000000ffff087224 */ /* 0x003fe200078e0006 */
[----:B------:R-:W-:-:S06]  /*3650*/  ULDC UR24, c[0x0][0x988] ;  /* 0x0002620000187ab9 */ /* 0x000fcc0000000800 */
.L_x_4455:
[----:B------:R-:W-:-:S04]  /*3660*/  UIADD3 UR36, UR36, 0x1, URZ ;  /* 0x0000000124247890 */ /* 0x000fc8000fffe03f */
[----:B------:R-:W-:-:S04]  /*3670*/  UISETP.NE.AND UP0, UPT, UR36, 0x2, UPT ;  /* 0x000000022400788c */ /* 0x000fc8000bf05270 */
[----:B------:R-:W-:Y:S02]  /*3680*/  USEL UR6, URZ, 0x1, UP0 ;  /* 0x000000013f067887 */ /* 0x000fe40008000000 */
[----:B------:R-:W-:Y:S02]  /*3690*/  USEL UR36, UR36, URZ, UP0 ;  /* 0x0000003f24247287 */ /* 0x000fe40008000000 */
[----:B------:R-:W-:Y:S01]  /*36a0*/  ULOP3.LUT UR37, UR37, UR6, URZ, 0x3c, !UPT ;  /* 0x0000000625257292 */ /* 0x000fe2000f8e3c3f */
[----:B012---:R-:W-:Y:S11]  /*36b0*/  @!P0 BRA `(.L_x_4445) ;  /* 0x0000000000048947 */ /* 0x007ff60003800000 */
[----:B------:R-:W-:Y:S01]  /*36c0*/  BPT.TRAP 0x1 ;  /* 0x000000040000795c */ /* 0x000fe20000300000 */
.L_x_4445:
        /* <DEDUP_REMOVED lines=9> */
.L_x_4446:
[----:B-1----:R-:W-:Y:S05]  /*3760*/  @P1 BRA `(.L_x_4447) ;  /* 0x0000000000081947 */ /* 0x002fea0003800000 */
[----:B------:R-:W1:Y:S02]  /*3770*/  SYNCS.PHASECHK.TRANS64.TRYWAIT P1, [UR26+0x22830], R7 ;  /* 0x02283007ff0075a7 */ /* 0x000e64000802015a */
[----:B-1----:R-:W-:Y:S05]  /*3780*/  @!P1 BRA `(.L_x_4448) ;  /* 0x000000b400089947 */ /* 0x002fea0003800000 */
.L_x_4447:
[----:B------:R-:W-:Y:S01]  /*3790*/  UIMAD UR6, UR36, 0x300, UR20 ;  /* 0x00000300240678a4 */ /* 0x000fe2000f8e0214 */
[----:B------:R-:W-:Y:S01]  /*37a0*/  WARPGROUP.ARRIVE ;  /* 0x00000000000079c5 */ /* 0x000fe20000000000 */
[----:B------:R-:W-:Y:S01]  /*37b0*/  UMOV UR7, 0x40000040 ;  /* 0x4000004000077882 */ /* 0x000fe20000000000 */
[----:B------:R-:W-:Y:S01]  /*37c0*/  UMOV UR11, 0x40000040 ;  /* 0x40000040000b7882 */ /* 0x000fe20000000000 */
[----:B------:R-:W-:-:S03]  /*37d0*/  UIADD3 UR10, UR6, 0x2, URZ ;  /* 0x00000002060a7890 */ /* 0x000fc6000fffe03f */
[----:B-12---:R-:W1:Y:S01]  /*37e0*/  S2R R0, SR_TID.X ;  /* 0x0000000000007919 */ /* 0x006e620000002100 */
[----:B------:R-:W-:Y:S01]  /*37f0*/  UIADD3 UR14, UR6, 0x4, URZ ;  /* 0x00000004060e7890 */ /* 0x000fe2000fffe03f */
[----:B------:R-:W-:Y:S01]  /*3800*/  UMOV UR15, 0x40000040 ;  /* 0x40000040000f7882 */ /* 0x000fe20000000000 */
[----:B------:R-:W-:Y:S01]  /*3810*/  HGMMA.64x96x16.F32 R152, gdesc[UR4], RZ, !UPT, gsb0 ;  /* 0x01600000049879f0 */ /* 0x000fe2000c0008ff */
[----:B------:R-:W-:Y:S01]  /*3820*/  UIADD3 UR18, UR6, 0x6, URZ ;  /* 0x0000000606127890 */ /* 0x000fe2000fffe03f */
[----:B------:R-:W-:Y:S01]  /*3830*/  UMOV UR19, 0x40000040 ;  /* 0x4000004000137882 */ /* 0x000fe20000000000 */
        /* <DEDUP_REMOVED lines=15> */
.L_x_4449:
[----:B------:R-:W-:Y:S01]  /*3930*/  UISETP.NE.AND UP0, UPT, UR46, URZ, UPT ;  /* 0x0000003f2e00728c */ /* 0x000fe2000bf05270 */
[----:B------:R-:W-:Y:S01]  /*3940*/  VIADD R10, R16, UR43 ;  /* 0x0000002b100a7c36 */ /* 0x000fe20008000000 */
[----:B------:R-:W2:Y:S01]  /*3950*/  LDC R11, c[0x0][0x2f0] ;  /* 0x0000bc00ff0b7b82 */ /* 0x000ea20000000800 */
[----:B------:R-:W-:Y:S01]  /*3960*/  IMAD.MOV.U32 R6, RZ, RZ, -0x2 ;  /* 0xfffffffeff067424 */ /* 0x000fe200078e00ff */
[----:B------:R-:W-:Y:S02]  /*3970*/  UMOV UR10, UR24 ;  /* 0x00000018000a7c82 */ /* 0x000fe40008000000 */
[----:B------:R-:W-:Y:S02]  /*3980*/  PLOP3.LUT P1, PT, PT, PT, UP0, 0x80, 0x0 ;  /* 0x000000000000781c */ /* 0x000fe40003f2f008 */
[----:B------:R-:W-:-:S03]  /*3990*/  PLOP3.LUT P2, PT, PT, PT, UP0, 0x80, 0x0 ;  /* 0x000000000000781c */ /* 0x000fc60003f4f008 */
[----:B------:R-:W-:-:S08]  /*39a0*/  @UP0 ULDC UR6, c[0x0][0x44c] ;  /* 0x0001130000060ab9 */ /* 0x000fd00000000800 */
[----:B------:R-:W-:Y:S01]  /*39b0*/  @P1 IMAD.HI.U32 R5, R10, UR6, RZ ;  /* 0x000000060a051c27 */ /* 0x000fe2000f8e00ff */
[----:B------:R-:W-:-:S04]  /*39c0*/  @UP0 ULDC UR6, c[0x0][0x450] ;  /* 0x0001140000060ab9 */ /* 0x000fc80000000800 */
[----:B------:R-:W-:Y:S01]  /*39d0*/  @P2 SHF.R.U32.HI R10, RZ, UR6, R5 ;  /* 0x00000006ff0a2c19 */ /* 0x000fe20008011605 */
[----:B------:R-:W-:Y:S02]  /*39e0*/  UMOV UR6, 0x1 ;  /* 0x0000000100067882 */ /* 0x000fe40000000000 */
[----:B------:R-:W-:Y:S02]  /*39f0*/  UIMAD UR6, UR23, -0x60, UR6 ;  /* 0xffffffa0170678a4 */ /* 0x000fe4000f8e0206 */
[----:B------:R-:W3:Y:S04]  /*3a00*/  SHFL.IDX PT, R5, R10, 0x1, 0x1c1f ;  /* 0x003c1f000a057f89 */ /* 0x000ee800000e0000 */
[----:B------:R-:W-:Y:S01]  /*3a10*/  IMAD R6, R17, R6, UR6 ;  /* 0x0000000611067e24 */ /* 0x000fe2000f8e0206 */
[----:B------:R-:W-:-:S03]  /*3a20*/  UIADD3 UR6, UR26, 0x22840, URZ ;  /* 0x000228401a067890 */ /* 0x000fc6000fffe03f */
[----:B--2---:R-:W-:Y:S01]  /*3a30*/  IMAD R6, R11, UR42, R6 ;  /* 0x0000002a0b067c24 */ /* 0x004fe2000f8e0206 */
[----:B------:R-:W-:-:S09]  /*3a40*/  UPRMT UR6, UR25, 0x654, UR6 ;  /* 0x0000065419067896 */ /* 0x000fd20008000006 */
[----:B------:R-:W-:Y:S01]  /*3a50*/  SYNCS.ARRIVE.TRANS64.RED.A1T0 RZ, [UR6], RZ ;  /* 0x000000ffffff79a7 */ /* 0x000fe20008100406 */
[----:B---3--:R-:W-:-:S04]  /*3a60*/  IADD3 R5, R5, -UR27, R6 ;  /* 0x8000001b05057c10 */ /* 0x008fc8000fffe006 */
[C---:B------:R-:W-:Y:S02]  /*3a70*/  ISETP.GT.AND P1, PT, R5.reuse, RZ, PT ;  /* 0x000000ff0500720c */ /* 0x040fe40003f24270 */
[C---:B------:R-:W-:Y:S02]  /*3a80*/  ISETP.GT.AND P2, PT, R5.reuse, 0x1, PT ;  /* 0x000000010500780c */ /* 0x040fe40003f44270 */
[----:B------:R-:W-:Y:S02]  /*3a90*/  FSEL R154, R154, -INF , P1 ;  /* 0xff8000009a9a7808 */ /* 0x000fe40000800000 */
[----:B------:R-:W-:Y:S02]  /*3aa0*/  ISETP.GT.AND P1, PT, R5, 0x8, PT ;  /* 0x000000080500780c */ /* 0x000fe40003f24270 */
[----:B------:R-:W-:Y:S02]  /*3ab0*/  FSEL R155, R155, -INF , P2 ;  /* 0xff8000009b9b7808 */ /* 0x000fe40001000000 */
[----:B------:R-:W-:-:S02]  /*3ac0*/  FMNMX.FTZ R12, R154, R9, !PT ;  /* 0x000000099a0c7209 */ /* 0x000fc40007810000 */
[----:B------:R-:W-:Y:S02]  /*3ad0*/  ISETP.GT.AND P2, PT, R5, 0x9, PT ;  /* 0x000000090500780c */ /* 0x000fe40003f44270 */
[----:B------:R-:W-:Y:S02]  /*3ae0*/  FSEL R158, R158, -INF , P1 ;  /* 0xff8000009e9e7808 */ /* 0x000fe40000800000 */
[----:B------:R-:W-:Y:S02]  /*3af0*/  FMNMX.FTZ R11, R155, R12, !PT ;  /* 0x0000000c9b0b7209 */ /* 0x000fe40007810000 */
        /* <DEDUP_REMOVED lines=58> */
[----:B------:R-:W-:Y:S02]  /*3ea0*/  FMNMX.FTZ R5, R195, R12, !PT ;  /* 0x0000000cc3057209 */ /* 0x000fe40007810000 */
[----:B------:R-:W-:Y:S02]  /*3eb0*/  FSEL R198, R198, -INF , P1 ;  /* 0xff800000c6c67808 */ /* 0x000fe40000800000 */
[----:B------:R-:W-:Y:S02]  /*3ec0*/  FSEL R199, R199, -INF , P2 ;  /* 0xff800000c7c77808 */ /* 0x000fe40001000000 */
[----:B------:R-:W-:Y:S02]  /*3ed0*/  FMNMX.FTZ R12, R198, R5, !PT ;  /* 0x00000005c60c7209 */ /* 0x000fe40007810000 */
[----:B------:R-:W2:Y:S02]  /*3ee0*/  SHFL.IDX PT, R5, R10, RZ, 0x1c1f ;  /* 0x001c1fff0a057589 */ /* 0x000ea400000e0000 */
[----:B------:R-:W-:-:S05]  /*3ef0*/  FMNMX.FTZ R13, R199, R12, !PT ;  /* 0x0000000cc70d7209 */ /* 0x000fca0007810000 */
[----:B------:R-:W3:Y:S01]  /*3f00*/  SHFL.BFLY PT, R12, R13, 0x2, 0x1f ;  /* 0x0c401f000d0c7f89 */ /* 0x000ee200000e0000 */
[----:B--2---:R-:W-:-:S04]  /*3f10*/  IADD3 R6, R5, -UR27, R6 ;  /* 0x8000001b05067c10 */ /* 0x004fc8000fffe006 */
[C---:B------:R-:W-:Y:S02]  /*3f20*/  ISETP.GT.AND P1, PT, R6.reuse, RZ, PT ;  /* 0x000000ff0600720c */ /* 0x040fe40003f24270 */
[----:B------:R-:W-:Y:S02]  /*3f30*/  ISETP.GT.AND P2, PT, R6, 0x1, PT ;  /* 0x000000010600780c */ /* 0x000fe40003f44270 */
[----:B------:R-:W-:Y:S02]  /*3f40*/  FSEL R11, R152, -INF , P1 ;  /* 0xff800000980b7808 */ /* 0x000fe40000800000 */
[----:B---3--:R-:W-:Y:S02]  /*3f50*/  FMNMX.FTZ R14, R13, R12, !PT ;  /* 0x0000000c0d0e7209 */ /* 0x008fe40007810000 */
[----:B------:R-:W-:Y:S02]  /*3f60*/  ISETP.GT.AND P1, PT, R6, 0x8, PT ;  /* 0x000000080600780c */ /* 0x000fe40003f24270 */
[----:B------:R-:W-:Y:S01]  /*3f70*/  FSEL R153, R153, -INF , P2 ;  /* 0xff80000099997808 */ /* 0x000fe20001000000 */
[----:B------:R-:W2:Y:S01]  /*3f80*/  SHFL.BFLY PT, R15, R14, 0x1, 0x1f ;  /* 0x0c201f000e0f7f89 */ /* 0x000ea200000e0000 */
        /* <DEDUP_REMOVED lines=19> */
[----:B--2---:R-:W-:Y:S02]  /*40c0*/  FMNMX.FTZ R5, R14, R15, !PT ;  /* 0x0000000f0e057209 */ /* 0x004fe40007810000 */
[----:B------:R-:W-:Y:S02]  /*40d0*/  ISETP.GT.AND P2, PT, R6, 0x21, PT ;  /* 0x000000210600780c */ /* 0x000fe40003f44270 */
[----:B------:R-:W-:Y:S01]  /*40e0*/  FSEL R168, R168, -INF , P3 ;  /* 0xff800000a8a87808 */ /* 0x000fe20001800000 */
[----:B------:R-:W-:Y:S01]  /*40f0*/  FMUL.FTZ R10, R5, UR10 ;  /* 0x0000000a050a7c20 */ /* 0x000fe20008410000 */
[----:B------:R-:W-:Y:S02]  /*4100*/  FMNMX.FTZ R15, R165, R12, !PT ;  /* 0x0000000ca50f7209 */ /* 0x000fe40007810000 */
[----:B------:R-:W-:Y:S02]  /*4110*/  ISETP.GT.AND P3, PT, R6, 0x28, PT ;  /* 0x000000280600780c */ /* 0x000fe40003f64270 */
[----:B------:R-:W-:-:S02]  /*4120*/  FSEL R169, R169, -INF , P2 ;  /* 0xff800000a9a97808 */ /* 0x000fc40001000000 */
[----:B------:R-:W-:Y:S02]  /*4130*/  FMNMX.FTZ R14, R168, R15, !PT ;  /* 0x0000000fa80e7209 */ /* 0x000fe40007810000 */
[----:B------:R-:W-:Y:S02]  /*4140*/  ISETP.GT.AND P2, PT, R6, 0x29, PT ;  /* 0x000000290600780c */ /* 0x000fe40003f44270 */
[----:B------:R-:W-:Y:S02]  /*4150*/  FSEL R172, R172, -INF , P3 ;  /* 0xff800000acac7808 */ /* 0x000fe40001800000 */
        /* <DEDUP_REMOVED lines=19> */
[----:B------:R-:W-:Y:S02]  /*4290*/  FSETP.NEU.FTZ.AND P1, PT, R5, -INF , PT ;  /* 0xff8000000500780b */ /* 0x000fe40003f3d000 */
[----:B------:R-:W-:-:S02]  /*42a0*/  ISETP.GT.AND P3, PT, R6, 0x48, PT ;  /* 0x000000480600780c */ /* 0x000fc40003f64270 */
[----:B------:R-:W-:Y:S02]  /*42b0*/  FSEL R185, R185, -INF , P2 ;  /* 0xff800000b9b97808 */ /* 0x000fe40001000000 */
[----:B------:R-:W-:Y:S02]  /*42c0*/  FMNMX.FTZ R152, R184, R21, !PT ;  /* 0x00000015b8987209 */ /* 0x000fe40007810000 */
[----:B------:R-:W-:Y:S02]  /*42d0*/  FSEL R10, R10, RZ, P1 ;  /* 0x000000ff0a0a7208 */ /* 0x000fe40000800000 */
[----:B------:R-:W-:Y:S02]  /*42e0*/  ISETP.GT.AND P2, PT, R6, 0x49, PT ;  /* 0x000000490600780c */ /* 0x000fe40003f44270 */
[----:B------:R-:W-:Y:S01]  /*42f0*/  FSEL R188, R188, -INF , P3 ;  /* 0xff800000bcbc7808 */ /* 0x000fe20001800000 */
[--C-:B------:R-:W-:Y:S01]  /*4300*/  FFMA.FTZ R154, R154, UR10, -R10.reuse ;  /* 0x0000000a9a9a7c23 */ /* 0x100fe2000801080a */
[----:B------:R-:W-:Y:S01]  /*4310*/  FMNMX.FTZ R21, R185, R152, !PT ;  /* 0x00000098b9157209 */ /* 0x000fe20007810000 */
[--C-:B------:R-:W-:Y:S01]  /*4320*/  FFMA.FTZ R14, R159, UR10, -R10.reuse ;  /* 0x0000000a9f0e7c23 */ /* 0x100fe2000801080a */
[----:B------:R-:W-:Y:S01]  /*4330*/  ISETP.GT.AND P3, PT, R6, 0x50, PT ;  /* 0x000000500600780c */ /* 0x000fe20003f64270 */
[----:B------:R2:W-:Y:S01]  /*4340*/  MUFU.EX2 R13, R154 ;  /* 0x0000009a000d7308 */ /* 0x0005e20000000800 */
[----:B------:R-:W-:Y:S01]  /*4350*/  FSEL R152, R189, -INF , P2 ;  /* 0xff800000bd987808 */ /* 0x000fe20001000000 */
[--C-:B------:R-:W-:Y:S01]  /*4360*/  FFMA.FTZ R159, R166, UR10, -R10.reuse ;  /* 0x0000000aa69f7c23 */ /* 0x100fe2000801080a */
[----:B------:R-:W-:Y:S01]  /*4370*/  FMNMX.FTZ R21, R188, R21, !PT ;  /* 0x00000015bc157209 */ /* 0x000fe20007810000 */
[--C-:B------:R-:W-:Y:S01]  /*4380*/  FFMA.FTZ R12, R155, UR10, -R10.reuse ;  /* 0x0000000a9b0c7c23 */ /* 0x100fe2000801080a */
[----:B------:R-:W-:Y:S01]  /*4390*/  ISETP.GT.AND P2, PT, R6, 0x51, PT ;  /* 0x000000510600780c */ /* 0x000fe20003f44270 */
[--C-:B------:R-:W-:Y:S01]  /*43a0*/  FFMA.FTZ R155, R158, UR10, -R10.reuse ;  /* 0x0000000a9e9b7c23 */ /* 0x100fe2000801080a */
[----:B------:R-:W-:Y:S01]  /*43b0*/  FMNMX.FTZ R21, R152, R21, !PT ;  /* 0x0000001598157209 */ /* 0x000fe20007810000 */
[--C-:B------:R-:W-:Y:S01]  /*43c0*/  FFMA.FTZ R189, R170, UR10, -R10.reuse ;  /* 0x0000000aaabd7c23 */ /* 0x100fe2000801080a */
[----:B--2---:R-:W-:Y:S01]  /*43d0*/  FSEL R154, R192, -INF , P3 ;  /* 0xff800000c09a7808 */ /* 0x004fe20001800000 */
[--C-:B------:R-:W-:Y:S01]  /*43e0*/  FFMA.FTZ R170, R186, UR10, -R10.reuse ;  /* 0x0000000abaaa7c23 */ /* 0x100fe2000801080a */
[----:B------:R-:W-:Y:S01]  /*43f0*/  ISETP.GT.AND P3, PT, R6, 0x58, PT ;  /* 0x000000580600780c */ /* 0x000fe20003f64270 */
[--C-:B------:R-:W-:Y:S01]  /*4400*/  FFMA.FTZ R20, R163, UR10, -R10.reuse ;  /* 0x0000000aa3147c23 */ /* 0x100fe2000801080a */
[----:B------:R-:W-:Y:S01]  /*4410*/  FSEL R193, R193, -INF , P2 ;  /* 0xff800000c1c17808 */ /* 0x000fe20001000000 */
[--C-:B------:R-:W-:Y:S01]  /*4420*/  FFMA.FTZ R163, R174, UR10, -R10.reuse ;  /* 0x0000000aaea37c23 */ /* 0x100fe2000801080a */
[----:B------:R-:W-:Y:S01]  /*4430*/  FMNMX.FTZ R166, R154, R21, !PT ;  /* 0x000000159aa67209 */ /* 0x000fe20007810000 */
[--C-:B------:R-:W-:Y:S01]  /*4440*/  FFMA.FTZ R174, R183, UR10, -R10.reuse ;  /* 0x0000000ab7ae7c23 */ /* 0x100fe2000801080a */
[----:B------:R-:W-:Y:S01]  /*4450*/  ISETP.GT.AND P2, PT, R6, 0x59, PT ;  /* 0x000000590600780c */ /* 0x000fe20003f44270 */
[----:B------:R-:W-:Y:S01]  /*4460*/  MUFU.EX2 R12, R12 ;  /* 0x0000000c000c7308 */ /* 0x000fe20000000800 */
[----:B------:R-:W-:Y:S01]  /*4470*/  FSEL R158, R196, -INF , P3 ;  /* 0xff800000c49e7808 */ /* 0x000fe20001800000 */
[--C-:B------:R-:W-:Y:S01]  /*4480*/  FFMA.FTZ R196, R171, UR10, -R10.reuse ;  /* 0x0000000aabc47c23 */ /* 0x100fe2000801080a */
[----:B------:R-:W-:Y:S01]  /*4490*/  FMNMX.FTZ R21, R193, R166, !PT ;  /* 0x000000a6c1157209 */ /* 0x000fe20007810000 */
[--C-:B------:R-:W-:Y:S01]  /*44a0*/  FFMA.FTZ R171, R190, UR10, -R10.reuse ;  /* 0x0000000abeab7c23 */ /* 0x100fe2000801080a */
[----:B------:R-:W-:Y:S01]  /*44b0*/  FSEL R197, R197, -INF , P2 ;  /* 0xff800000c5c57808 */ /* 0x000fe20001000000 */
[--C-:B------:R-:W-:Y:S01]  /*44c0*/  FFMA.FTZ R183, R187, UR10, -R10.reuse ;  /* 0x0000000abbb77c23 */ /* 0x100fe2000801080a */
[----:B------:R-:W-:Y:S01]  /*44d0*/  FMNMX.FTZ R6, R158, R21, !PT ;  /* 0x000000159e067209 */ /* 0x000fe20007810000 */
[----:B------:R-:W-:Y:S01]  /*44e0*/  MUFU.EX2 R155, R155 ;  /* 0x0000009b009b7308 */ /* 0x000fe20000000800 */
[----:B------:R-:W-:Y:S01]  /*44f0*/  FSEL R186, R5, RZ, P1 ;  /* 0x000000ff05ba7208 */ /* 0x000fe20000800000 */
[--C-:B------:R-:W-:Y:S01]  /*4500*/  FFMA.FTZ R162, R162, UR10, -R10.reuse ;  /* 0x0000000aa2a27c23 */ /* 0x100fe2000801080a */
[----:B------:R-:W-:Y:S01]  /*4510*/  FMNMX.FTZ R6, R197, R6, !PT ;  /* 0x00000006c5067209 */ /* 0x000fe20007810000 */
[--C-:B------:R-:W-:Y:S01]  /*4520*/  FFMA.FTZ R192, R175, UR10, -R10.reuse ;  /* 0x0000000aafc07c23 */ /* 0x100fe2000801080a */
[--C-:B------:R-:W-:Y:S01]  /*4530*/  FFMA.FTZ R166, R178, UR10, -R10.reuse ;  /* 0x0000000ab2a67c23 */ /* 0x100fe2000801080a */
[----:B------:R-:W-:Y:S01]  /*4540*/  FADD.FTZ R186, -R186, R9 ;  /* 0x00000009baba7221 */ /* 0x000fe20000010100 */
[--C-:B------:R-:W-:Y:S01]  /*4550*/  FFMA.FTZ R178, R191, UR10, -R10.reuse ;  /* 0x0000000abfb27c23 */ /* 0x100fe2000801080a */
[----:B------:R-:W2:Y:S01]  /*4560*/  SHFL.BFLY PT, R21, R6, 0x2, 0x1f ;  /* 0x0c401f0006157f89 */ /* 0x000ea200000e0000 */
[----:B------:R-:W-:Y:S01]  /*4570*/  MUFU.EX2 R14, R14 ;  /* 0x0000000e000e7308 */ /* 0x000fe20000000800 */
[----:B------:R-:W-:Y:S01]  /*4580*/  FMUL.FTZ R186, R186, UR10 ;  /* 0x0000000ababa7c20 */ /* 0x000fe20008410000 */
[--C-:B------:R-:W-:Y:S01]  /*4590*/  FFMA.FTZ R175, R198, UR10, -R10.reuse ;  /* 0x0000000ac6af7c23 */ /* 0x100fe2000801080a */
[----:B------:R-:W-:-:S05]  /*45a0*/  FFMA.FTZ R179, R179, UR10, -R10 ;  /* 0x0000000ab3b37c23 */ /* 0x000fca000801080a */
[----:B------:R-:W3:Y:S08]  /*45b0*/  MUFU.EX2 R186, R186 ;  /* 0x000000ba00ba7308 */ /* 0x000ef00000000800 */
[----:B------:R4:W-:Y:S01]  /*45c0*/  MUFU.EX2 R15, R162 ;  /* 0x000000a2000f7308 */ /* 0x0009e20000000800 */
[----:B--2---:R-:W-:-:S07]  /*45d0*/  FMNMX.FTZ R21, R6, R21, !PT ;  /* 0x0000001506157209 */ /* 0x004fce0007810000 */
[----:B------:R-:W-:Y:S01]  /*45e0*/  MUFU.EX2 R20, R20 ;  /* 0x0000001400147308 */ /* 0x000fe20000000800 */
[--C-:B----4-:R-:W-:Y:S01]  /*45f0*/  FFMA.FTZ R162, R167, UR10, -R10.reuse ;  /* 0x0000000aa7a27c23 */ /* 0x110fe2000801080a */
[--C-:B------:R-:W-:Y:S01]  /*4600*/  FFMA.FTZ R167, R182, UR10, -R10.reuse ;  /* 0x0000000ab6a77c23 */ /* 0x100fe2000801080a */
[--C-:B------:R-:W-:Y:S01]  /*4610*/  FFMA.FTZ R182, R195, UR10, -R10.reuse ;  /* 0x0000000ac3b67c23 */ /* 0x100fe2000801080a */
[----:B------:R-:W2:Y:S01]  /*4620*/  SHFL.BFLY PT, R6, R21, 0x1, 0x1f ;  /* 0x0c201f0015067f89 */ /* 0x000ea200000e0000 */
[-C--:B---3--:R-:W-:Y:S01]  /*4630*/  FMUL.FTZ R26, R26, R186.reuse ;  /* 0x000000ba1a1a7220 */ /* 0x088fe20000410000 */
        /* <DEDUP_REMOVED lines=21> */
[----:B------:R-:W-:Y:S01]  /*4790*/  FMUL.FTZ R63, R63, R186 ;  /* 0x000000ba3f3f7220 */ /* 0x000fe20000410000 */
[----:B--2---:R-:W-:Y:S01]  /*47a0*/  FMNMX.FTZ R6, R21, R6, !PT ;  /* 0x0000000615067209 */ /* 0x004fe20007810000 */
[--C-:B------:R-:W-:Y:S01]  /*47b0*/  FFMA.FTZ R21, R194, UR10, -R10.reuse ;  /* 0x0000000ac2157c23 */ /* 0x100fe2000801080a */
[----:B------:R-:W-:Y:S01]  /*47c0*/  FFMA.FTZ R10, R199, UR10, -R10 ;  /* 0x0000000ac70a7c23 */ /* 0x000fe2000801080a */
[-C--:B------:R-:W-:Y:S01]  /*47d0*/  FMUL.FTZ R66, R66, R186.reuse ;  /* 0x000000ba42427220 */ /* 0x080fe20000410000 */
[C---:B------:R-:W-:Y:S01]  /*47e0*/  FSETP.NEU.FTZ.AND P2, PT, R6.reuse, -INF , PT ;  /* 0xff8000000600780b */ /* 0x040fe20003f5d000 */
[----:B------:R-:W-:Y:S01]  /*47f0*/  FMUL.FTZ R194, R6, UR10 ;  /* 0x0000000a06c27c20 */ /* 0x000fe20008410000 */
[----:B------:R-:W-:Y:S01]  /*4800*/  MUFU.EX2 R196, R196 ;  /* 0x000000c400c47308 */ /* 0x000fe20000000800 */
[-C--:B------:R-:W-:Y:S01]  /*4810*/  FMUL.FTZ R67, R67, R186.reuse ;  /* 0x000000ba43437220 */ /* 0x080fe20000410000 */
[-C--:B------:R-:W-:Y:S01]  /*4820*/  FMUL.FTZ R70, R70, R186.reuse ;  /* 0x000000ba46467220 */ /* 0x080fe20000410000 */
[-C--:B------:R-:W-:Y:S01]  /*4830*/  FMUL.FTZ R71, R71, R186.reuse ;  /* 0x000000ba47477220 */ /* 0x080fe20000410000 */
[----:B------:R-:W-:Y:S01]  /*4840*/  FSEL R194, R194, RZ, P2 ;  /* 0x000000ffc2c27208 */ /* 0x000fe20001000000 */
[-C--:B------:R-:W-:Y:S01]  /*4850*/  FMUL.FTZ R74, R74, R186.reuse ;  /* 0x000000ba4a4a7220 */ /* 0x080fe20000410000 */
[-C--:B------:R-:W-:Y:S01]  /*4860*/  FMUL.FTZ R75, R75, R186.reuse ;  /* 0x000000ba4b4b7220 */ /* 0x080fe20000410000 */
[----:B------:R-:W-:Y:S01]  /*4870*/  FMUL.FTZ R78, R78, R186 ;  /* 0x000000ba4e4e7220 */ /* 0x000fe20000410000 */
[----:B------:R-:W-:Y:S01]  /*4880*/  MUFU.EX2 R163, R163 ;  /* 0x000000a300a37308 */ /* 0x000fe20000000800 */
        /* <DEDUP_REMOVED lines=9> */
[--C-:B------:R-:W-:Y:S01]  /*4920*/  FFMA.FTZ R191, R164, UR10, -R194.reuse ;  /* 0x0000000aa4bf7c23 */ /* 0x100fe200080108c2 */
[----:B------:R-:W-:Y:S01]  /*4930*/  FMUL.FTZ R8, R153, UR10 ;  /* 0x0000000a99087c20 */ /* 0x000fe20008410000 */
[--C-:B------:R-:W-:Y:S01]  /*4940*/  FFMA.FTZ R198, R165, UR10, -R194.reuse ;  /* 0x0000000aa5c67c23 */ /* 0x100fe200080108c2 */
[----:B------:R-:W-:Y:S01]  /*4950*/  FFMA.FTZ R153, R186, R4, R13 ;  /* 0x00000004ba997223 */ /* 0x000fe2000001000d */
[--C-:B------:R-:W-:Y:S01]  /*4960*/  FFMA.FTZ R165, R168, UR10, -R194.reuse ;  /* 0x0000000aa8a57c23 */ /* 0x100fe200080108c2 */
[--C-:B------:R-:W-:Y:S01]  /*4970*/  FFMA.FTZ R168, R169, UR10, -R194.reuse ;  /* 0x0000000aa9a87c23 */ /* 0x100fe200080108c2 */
[----:B------:R-:W-:Y:S01]  /*4980*/  MUFU.EX2 R11, R11 ;  /* 0x0000000b000b7308 */ /* 0x000fe20000000800 */
[--C-:B------:R-:W-:Y:S01]  /*4990*/  FFMA.FTZ R169, R176, UR10, -R194.reuse ;  /* 0x0000000ab0a97c23 */ /* 0x100fe200080108c2 */
[----:B------:R-:W-:Y:S01]  /*49a0*/  FADD.FTZ R176, R12, R153 ;  /* 0x000000990cb07221 */ /* 0x000fe20000010000 */
[--C-:B------:R-:W-:Y:S01]  /*49b0*/  FFMA.FTZ R9, R173, UR10, -R194.reuse ;  /* 0x0000000aad097c23 */ /* 0x100fe200080108c2 */
[--C-:B------:R-:W-:Y:S01]  /*49c0*/  FFMA.FTZ R173, R180, UR10, -R194.reuse ;  /* 0x0000000ab4ad7c23 */ /* 0x100fe200080108c2 */
[----:B------:R-:W-:Y:S01]  /*49d0*/  FFMA.FTZ R164, R172, UR10, -R194 ;  /* 0x0000000aaca47c23 */ /* 0x000fe200080108c2 */
[----:B------:R-:W-:Y:S01]  /*49e0*/  FADD.FTZ R153, R155, R176 ;  /* 0x000000b09b997221 */ /* 0x000fe20000010000 */
[--C-:B------:R-:W-:Y:S01]  /*49f0*/  FFMA.FTZ R181, R181, UR10, -R194.reuse ;  /* 0x0000000ab5b57c23 */ /* 0x100fe200080108c2 */
[----:B------:R-:W2:Y:S01]  /*4a00*/  MUFU.EX2 R8, R8 ;  /* 0x0000000800087308 */ /* 0x000ea20000000800 */
[--C-:B------:R-:W-:Y:S01]  /*4a10*/  FFMA.FTZ R172, R177, UR10, -R194.reuse ;  /* 0x0000000ab1ac7c23 */ /* 0x100fe200080108c2 */
[--C-:B------:R-:W-:Y:S01]  /*4a20*/  FFMA.FTZ R176, R185, UR10, -R194.reuse ;  /* 0x0000000ab9b07c23 */ /* 0x100fe200080108c2 */
[----:B------:R-:W-:Y:S01]  /*4a30*/  F2FP.F16.F32.PACK_AB R155, R14, R155 ;  /* 0x0000009b0e9b723e */ /* 0x000fe200000000ff */
[--C-:B------:R-:W-:Y:S01]  /*4a40*/  FFMA.FTZ R177, R188, UR10, -R194.reuse ;  /* 0x0000000abcb17c23 */ /* 0x100fe200080108c2 */
[--C-:B------:R-:W-:Y:S01]  /*4a50*/  FFMA.FTZ R193, R193, UR10, -R194.reuse ;  /* 0x0000000ac1c17c23 */ /* 0x100fe200080108c2 */
        /* <DEDUP_REMOVED lines=11> */
[----:B--2---:R-:W-:Y:S01]  /*4b10*/  FFMA.FTZ R3, R8, R3, R11 ;  /* 0x0000000308037223 */ /* 0x004fe2000001000b */
[-C--:B------:R-:W-:Y:S01]  /*4b20*/  FMUL.FTZ R24, R24, R8.reuse ;  /* 0x0000000818187220 */ /* 0x080fe20000410000 */
[-C--:B------:R-:W-:Y:S01]  /*4b30*/  FMUL.FTZ R25, R25, R8.reuse ;  /* 0x0000000819197220 */ /* 0x080fe20000410000 */
[-C--:B------:R-:W-:Y:S01]  /*4b40*/  FMUL.FTZ R28, R28, R8.reuse ;  /* 0x000000081c1c7220 */ /* 0x080fe20000410000 */
[----:B------:R-:W-:Y:S01]  /*4b50*/  FADD.FTZ R3, R190, R3 ;  /* 0x00000003be037221 */ /* 0x000fe20000010000 */
[-C--:B------:R-:W-:Y:S01]  /*4b60*/  FMUL.FTZ R29, R29, R8.reuse ;  /* 0x000000081d1d7220 */ /* 0x080fe20000410000 */
[-C--:B------:R-:W-:Y:S01]  /*4b70*/  FMUL.FTZ R32, R32, R8.reuse ;  /* 0x0000000820207220 */ /* 0x080fe20000410000 */
[----:B------:R-:W2:Y:S01]  /*4b80*/  MUFU.EX2 R160, R160 ;  /* 0x000000a000a07308 */ /* 0x000ea20000000800 */
[----:B---3--:R-:W-:Y:S01]  /*4b90*/  FADD.FTZ R180, R156, R3 ;  /* 0x000000039cb47221 */ /* 0x008fe20000010000 */
[----:B------:R-:W-:Y:S01]  /*4ba0*/  FFMA.FTZ R3, R184, UR10, -R194 ;  /* 0x0000000ab8037c23 */ /* 0x000fe200080108c2 */
        /* <DEDUP_REMOVED lines=11> */
[----:B------:R-:W-:Y:S01]  /*4c60*/  FADD.FTZ R153, R15, R180 ;  /* 0x000000b40f997221 */ /* 0x000fe20000010000 */
[-C--:B------:R-:W-:Y:S01]  /*4c70*/  FMUL.FTZ R49, R49, R8.reuse ;  /* 0x0000000831317220 */ /* 0x080fe20000410000 */
[----:B------:R-:W4:Y:S01]  /*4c80*/  MUFU.EX2 R191, R191 ;  /* 0x000000bf00bf7308 */ /* 0x000f220000000800 */
[----:B--2---:R-:W-:Y:S01]  /*4c90*/  FADD.FTZ R184, R160, R157 ;  /* 0x0000009da0b87221 */ /* 0x004fe20000010000 */
[----:B------:R-:W-:Y:S01]  /*4ca0*/  FADD.FTZ R180, R20, R153 ;  /* 0x0000009914b47221 */ /* 0x000fe20000010000 */
[-C--:B------:R-:W-:Y:S01]  /*4cb0*/  FMUL.FTZ R52, R52, R8.reuse ;  /* 0x0000000834347220 */ /* 0x080fe20000410000 */
[-C--:B------:R-:W-:Y:S01]  /*4cc0*/  FMUL.FTZ R53, R53, R8.reuse ;  /* 0x0000000835357220 */ /* 0x080fe20000410000 */
[-C--:B------:R-:W-:Y:S01]  /*4cd0*/  FMUL.FTZ R56, R56, R8.reuse ;  /* 0x0000000838387220 */ /* 0x080fe20000410000 */
[----:B------:R-:W-:Y:S01]  /*4ce0*/  FADD.FTZ R157, R159, R180 ;  /* 0x000000b49f9d7221 */ /* 0x000fe20000010000 */
[----:B------:R-:W-:Y:S01]  /*4cf0*/  F2FP.F16.F32.PACK_AB R159, R162, R159 ;  /* 0x0000009fa29f723e */ /* 0x000fe200000000ff */
        /* <DEDUP_REMOVED lines=10> */
[----:B------:R-:W-:Y:S01]  /*4da0*/  FFMA.FTZ R184, R154, UR10, -R194 ;  /* 0x0000000a9ab87c23 */ /* 0x000fe200080108c2 */
[----:B------:R-:W-:Y:S01]  /*4db0*/  FADD.FTZ R154, R162, R157 ;  /* 0x0000009da29a7221 */ /* 0x000fe20000010000 */
[-C--:B------:R-:W-:Y:S01]  /*4dc0*/  FMUL.FTZ R68, R68, R8.reuse ;  /* 0x0000000844447220 */ /* 0x080fe20000410000 */
[-C--:B------:R-:W-:Y:S01]  /*4dd0*/  FMUL.FTZ R69, R69, R8.reuse ;  /* 0x0000000845457220 */ /* 0x080fe20000410000 */
[----:B------:R-:W-:Y:S01]  /*4de0*/  FMUL.FTZ R72, R72, R8 ;  /* 0x0000000848487220 */ /* 0x000fe20000410000 */
[----:B------:R-:W-:Y:S01]  /*4df0*/  FADD.FTZ R185, R189, R154 ;  /* 0x0000009abdb97221 */ /* 0x000fe20000010000 */
[----:B------:R-:W4:Y:S01]  /*4e00*/  MUFU.EX2 R168, R168 ;  /* 0x000000a800a87308 */ /* 0x000f220000000800 */
[----:B------:R-:W-:Y:S01]  /*4e10*/  F2FP.F16.F32.PACK_AB R154, R187, R156 ;  /* 0x0000009cbb9a723e */ /* 0x000fe200000000ff */
[----:B------:R-:W-:Y:S01]  /*4e20*/  FMUL.FTZ R73, R73, R8 ;  /* 0x0000000849497220 */ /* 0x000fe20000410000 */
[----:B------:R-:W-:Y:S01]  /*4e30*/  F2FP.F16.F32.PACK_AB R156, R161, R160 ;  /* 0x000000a0a19c723e */ /* 0x000fe200000000ff */
[-C--:B------:R-:W-:Y:S01]  /*4e40*/  FMUL.FTZ R76, R76, R8.reuse ;  /* 0x000000084c4c7220 */ /* 0x080fe20000410000 */
[----:B--2---:R-:W-:Y:S01]  /*4e50*/  F2FP.F16.F32.PACK_AB R158, R198, R191 ;  /* 0x000000bfc69e723e */ /* 0x004fe200000000ff */
[-C--:B------:R-:W-:Y:S01]  /*4e60*/  FMUL.FTZ R77, R77, R8.reuse ;  /* 0x000000084d4d7220 */ /* 0x080fe20000410000 */
[----:B------:R-:W-:Y:S01]  /*4e70*/  F2FP.F16.F32.PACK_AB R161, R196, R189 ;  /* 0x000000bdc4a1723e */ /* 0x000fe200000000ff */
        /* <DEDUP_REMOVED lines=17> */
[--C-:B-----5:R-:W-:Y:S01]  /*4f90*/  FFMA.FTZ R181, R152, UR10, -R194.reuse ;  /* 0x0000000a98b57c23 */ /* 0x120fe200080108c2 */
[----:B------:R-:W-:Y:S01]  /*4fa0*/  FADD.FTZ R152, R198, R153 ;  /* 0x00000099c6987221 */ /* 0x000fe20000010000 */
[----:B------:R-:W-:Y:S01]  /*4fb0*/  F2FP.F16.F32.PACK_AB R153, R12, R13 ;  /* 0x0000000d0c99723e */ /* 0x000fe200000000ff */
[----:B------:R-:W-:Y:S01]  /*4fc0*/  FFMA.FTZ R194, R197, UR10, -R194 ;  /* 0x0000000ac5c27c23 */ /* 0x000fe200080108c2 */
[-C--:B------:R-:W-:Y:S01]  /*4fd0*/  FMUL.FTZ R108, R108, R8.reuse ;  /* 0x000000086c6c7220 */ /* 0x080fe20000410000 */
[----:B---3--:R-:W-:Y:S01]  /*4fe0*/  FADD.FTZ R157, R165, R152 ;  /* 0x00000098a59d7221 */ /* 0x008fe20000010000 */
[----:B------:R-:W-:Y:S01]  /*4ff0*/  FADD.FTZ R152, R196, R185 ;  /* 0x000000b9c4987221 */ /* 0x000fe20000010000 */
[----:B------:R-:W3:Y:S01]  /*5000*/  MUFU.EX2 R192, R192 ;  /* 0x000000c000c07308 */ /* 0x000ee20000000800 */
[-C--:B------:R-:W-:Y:S01]  /*5010*/  FMUL.FTZ R109, R109, R8.reuse ;  /* 0x000000086d6d7220 */ /* 0x080fe20000410000 */
[----:B----4-:R-:W-:Y:S01]  /*5020*/  FADD.FTZ R157, R168, R157 ;  /* 0x0000009da89d7221 */ /* 0x010fe20000010000 */
[----:B------:R-:W-:Y:S01]  /*5030*/  FADD.FTZ R13, R163, R152 ;  /* 0x00000098a30d7221 */ /* 0x000fe20000010000 */
[----:B------:R-:W-:Y:S01]  /*5040*/  F2FP.F16.F32.PACK_AB R152, R190, R11 ;  /* 0x0000000bbe98723e */ /* 0x000fe200000000ff */
[----:B------:R-:W-:Y:S01]  /*5050*/  FMUL.FTZ R112, R112, R8 ;  /* 0x0000000870707220 */ /* 0x000fe20000410000 */
[----:B--2---:R-:W-:Y:S01]  /*5060*/  FADD.FTZ R14, R164, R157 ;  /* 0x0000009da40e7221 */ /* 0x004fe20000010000 */
[----:B------:R-:W-:Y:S01]  /*5070*/  F2FP.F16.F32.PACK_AB R157, R20, R15 ;  /* 0x0000000f149d723e */ /* 0x000fe200000000ff */
[----:B------:R-:W2:Y:S01]  /*5080*/  MUFU.EX2 R169, R169 ;  /* 0x000000a900a97308 */ /* 0x000ea20000000800 */
[C---:B0-----:R-:W-:Y:S01]  /*5090*/  F2FP.F16.F32.PACK_AB R162, R9.reuse, R164 ;  /* 0x000000a409a2723e */ /* 0x041fe200000000ff */
[----:B------:R-:W-:Y:S01]  /*50a0*/  FADD.FTZ R14, R9, R14 ;  /* 0x0000000e090e7221 */ /* 0x000fe20000010000 */
        /* <DEDUP_REMOVED lines=25> */
[----:B------:R-:W-:Y:S01]  /*5240*/  FMUL.FTZ R149, R149, R8 ;  /* 0x0000000895957220 */ /* 0x000fe20000410000 */
        /* <DEDUP_REMOVED lines=21> */
[----:B------:R-:W-:Y:S01]  /*53a0*/  F2FP.F16.F32.PACK_AB R160, R168, R165 ;  /* 0x000000a5a8a0723e */ /* 0x000fe200000000ff */
[----:B------:R-:W-:Y:S01]  /*53b0*/  FMUL.FTZ R126, R126, R186 ;  /* 0x000000ba7e7e7220 */ /* 0x000fe20000410000 */
[----:B------:R-:W-:Y:S01]  /*53c0*/  F2FP.F16.F32.PACK_AB R165, R179, R166 ;  /* 0x000000a6b3a5723e */ /* 0x000fe200000000ff */
[-C--:B------:R-:W-:Y:S01]  /*53d0*/  FMUL.FTZ R127, R127, R186.reuse ;  /* 0x000000ba7f7f7220 */ /* 0x080fe20000410000 */
[----:B------:R-:W-:Y:S01]  /*53e0*/  F2FP.F16.F32.PACK_AB R166, R4, R173 ;  /* 0x000000ad04a6723e */ /* 0x000fe200000000ff */
[-C--:B------:R-:W-:Y:S01]  /*53f0*/  FMUL.FTZ R130, R130, R186.reuse ;  /* 0x000000ba82827220 */ /* 0x080fe20000410000 */
[----:B------:R-:W0:Y:S01]  /*5400*/  MUFU.EX2 R3, R3 ;  /* 0x0000000300037308 */ /* 0x000e220000000800 */
[----:B---3--:R-:W-:Y:S01]  /*5410*/  FADD.FTZ R15, R167, R20 ;  /* 0x00000014a70f7221 */ /* 0x008fe20000010000 */
[----:B------:R-:W-:Y:S01]  /*5420*/  FADD.FTZ R20, R4, R13 ;  /* 0x0000000d04147221 */ /* 0x000fe20000010000 */
        /* <DEDUP_REMOVED lines=15> */
[----:B------:R-:W-:-:S06]  /*5520*/  FMUL.FTZ R151, R151, R186 ;  /* 0x000000ba97977220 */ /* 0x000fcc0000410000 */
[----:B------:R-:W0:Y:S01]  /*5530*/  MUFU.EX2 R176, R176 ;  /* 0x000000b000b07308 */ /* 0x000e220000000800 */
[----:B---3--:R-:W-:-:S07]  /*5540*/  FADD.FTZ R20, R170, R15 ;  /* 0x0000000faa147221 */ /* 0x008fce0000010000 */
[----:B------:R-:W3:Y:S01]  /*5550*/  MUFU.EX2 R171, R171 ;  /* 0x000000ab00ab7308 */ /* 0x000ee20000000800 */
[C---:B--2---:R-:W-:Y:S01]  /*5560*/  FADD.FTZ R20, R183.reuse, R20 ;  /* 0x00000014b7147221 */ /* 0x044fe20000010000 */
[----:B------:R-:W-:-:S06]  /*5570*/  F2FP.F16.F32.PACK_AB R169, R183, R170 ;  /* 0x000000aab7a9723e */ /* 0x000fcc00000000ff */
[----:B------:R-:W2:Y:S01]  /*5580*/  MUFU.EX2 R177, R177 ;  /* 0x000000b100b17308 */ /* 0x000ea20000000800 */
[----:B0-----:R-:W-:-:S07]  /*5590*/  FADD.FTZ R168, R176, R9 ;  /* 0x00000009b0a87221 */ /* 0x001fce0000010000 */
[----:B------:R-:W0:Y:S01]  /*55a0*/  MUFU.EX2 R178, R178 ;  /* 0x000000b200b27308 */ /* 0x000e220000000800 */
[----:B---3--:R-:W-:-:S07]  /*55b0*/  FADD.FTZ R15, R171, R20 ;  /* 0x00000014ab0f7221 */ /* 0x008fce0000010000 */
[----:B------:R-:W3:Y:S01]  /*55c0*/  MUFU.EX2 R12, R181 ;  /* 0x000000b5000c7308 */ /* 0x000ee20000000800 */
[----:B--2---:R-:W-:Y:S01]  /*55d0*/  FADD.FTZ R13, R177, R168 ;  /* 0x000000a8b10d7221 */ /* 0x004fe20000010000 */
[----:B------:R-:W-:-:S06]  /*55e0*/  F2FP.F16.F32.PACK_AB R168, R176, R3 ;  /* 0x00000003b0a8723e */ /* 0x000fcc00000000ff */
[----:B------:R-:W2:Y:S01]  /*55f0*/  MUFU.EX2 R21, R21 ;  /* 0x0000001500157308 */ /* 0x000ea20000000800 */
[C---:B0-----:R-:W-:Y:S01]  /*5600*/  FADD.FTZ R20, R178.reuse, R15 ;  /* 0x0000000fb2147221 */ /* 0x041fe20000010000 */
[----:B------:R-:W-:-:S06]  /*5610*/  F2FP.F16.F32.PACK_AB R171, R178, R171 ;  /* 0x000000abb2ab723e */ /* 0x000fcc00000000ff */
[----:B------:R-:W0:Y:S01]  /*5620*/  MUFU.EX2 R11, R184 ;  /* 0x000000b8000b7308 */ /* 0x000e220000000800 */
[C---:B---3--:R-:W-:Y:S01]  /*5630*/  FADD.FTZ R4, R12.reuse, R13 ;  /* 0x0000000d0c047221 */ /* 0x048fe20000010000 */
[----:B------:R-:W-:-:S06]  /*5640*/  F2FP.F16.F32.PACK_AB R170, R12, R177 ;  /* 0x000000b10caa723e */ /* 0x000fcc00000000ff */
[----:B------:R-:W3:Y:S01]  /*5650*/  MUFU.EX2 R182, R182 ;  /* 0x000000b600b67308 */ /* 0x000ee20000000800 */
[----:B--2---:R-:W-:-:S07]  /*5660*/  FADD.FTZ R13, R21, R20 ;  /* 0x00000014150d7221 */ /* 0x004fce0000010000 */
[----:B------:R-:W2:Y:S01]  /*5670*/  MUFU.EX2 R14, R193 ;  /* 0x000000c1000e7308 */ /* 0x000ea20000000800 */
[----:B0-----:R-:W-:-:S07]  /*5680*/  FADD.FTZ R3, R11, R4 ;  /* 0x000000040b037221 */ /* 0x001fce0000010000 */
[----:B------:R-:W0:Y:S01]  /*5690*/  MUFU.EX2 R175, R175 ;  /* 0x000000af00af7308 */ /* 0x000e220000000800 */
[C---:B---3--:R-:W-:Y:S01]  /*56a0*/  FADD.FTZ R4, R182.reuse, R13 ;  /* 0x0000000db6047221 */ /* 0x048fe20000010000 */
[----:B------:R-:W-:-:S06]  /*56b0*/  F2FP.F16.F32.PACK_AB R173, R182, R21 ;  /* 0x00000015b6ad723e */ /* 0x000fcc00000000ff */
[----:B------:R-:W3:Y:S01]  /*56c0*/  MUFU.EX2 R180, R180 ;  /* 0x000000b400b47308 */ /* 0x000ee20000000800 */
[C---:B--2---:R-:W-:Y:S01]  /*56d0*/  FADD.FTZ R3, R14.reuse, R3 ;  /* 0x000000030e037221 */ /* 0x044fe20000010000 */
[----:B------:R-:W-:-:S06]  /*56e0*/  F2FP.F16.F32.PACK_AB R172, R14, R11 ;  /* 0x0000000b0eac723e */ /* 0x000fcc00000000ff */
[----:B------:R-:W2:Y:S01]  /*56f0*/  MUFU.EX2 R9, R194 ;  /* 0x000000c200097308 */ /* 0x000ea20000000800 */
[----:B0-----:R-:W-:-:S07]  /*5700*/  FADD.FTZ R11, R175, R4 ;  /* 0x00000004af0b7221 */ /* 0x001fce0000010000 */
[----:B------:R-:W0:Y:S01]  /*5710*/  MUFU.EX2 R10, R10 ;  /* 0x0000000a000a7308 */ /* 0x000e220000000800 */
[----:B---3--:R-:W-:-:S04]  /*5720*/  FADD.FTZ R12, R180, R3 ;  /* 0x00000003b40c7221 */ /* 0x008fc80000010000 */
[C---:B--2---:R-:W-:Y:S01]  /*5730*/  FADD.FTZ R3, R9.reuse, R12 ;  /* 0x0000000c09037221 */ /* 0x044fe20000010000 */
[----:B------:R-:W-:Y:S01]  /*5740*/  F2FP.F16.F32.PACK_AB R174, R9, R180 ;  /* 0x000000b409ae723e */ /* 0x000fe200000000ff */
[C---:B0-----:R-:W-:Y:S01]  /*5750*/  FADD.FTZ R4, R10.reuse, R11 ;  /* 0x0000000b0a047221 */ /* 0x041fe20000010000 */
[----:B------:R-:W-:Y:S01]  /*5760*/  F2FP.F16.F32.PACK_AB R175, R10, R175 ;  /* 0x000000af0aaf723e */ /* 0x000fe200000000ff */
[----:B------:R-:W-:Y:S06]  /*5770*/  @!P0 BRA `(.L_x_4450) ;  /* 0x0000000000048947 */ /* 0x000fec0003800000 */
[----:B------:R-:W-:Y:S01]  /*5780*/  BPT.TRAP 0x1 ;  /* 0x000000040000795c */ /* 0x000fe20000300000 */
.L_x_4450:
[----:B------:R0:W2:Y:S01]  /*5790*/  SYNCS.PHASECHK.TRANS64.TRYWAIT P1, [UR26+0x22850], R7 ;  /* 0x02285007ff0075a7 */ /* 0x0000a2000802015a */
[----:B------:R-:W-:Y:S05]  /*57a0*/  @!P0 BRA `(.L_x_4451) ;  /* 0x0000000000048947 */ /* 0x000fea0003800000 */
[----:B------:R-:W-:Y:S01]  /*57b0*/  BPT.TRAP 0x1 ;  /* 0x000000040000795c */ /* 0x000fe20000300000 */
.L_x_4451:
[----:B------:R-:W-:Y:S01]  /*57c0*/  VIADD R8, R200, 0x8 ;  /* 0x00000008c8087836 */ /* 0x000fe20000000000 */
[----:B--2---:R-:W-:Y:S06]  /*57d0*/  @P1 BRA `(.L_x_4452) ;  /* 0x0000000000081947 */ /* 0x004fec0003800000 */
[----:B------:R-:W2:Y:S02]  /*57e0*/  SYNCS.PHASECHK.TRANS64.TRYWAIT P1, [UR26+0x22850], R7 ;  /* 0x02285007ff0075a7 */ /* 0x000ea4000802015a */
[----:B--2---:R-:W-:Y:S05]  /*57f0*/  @!P1 BRA `(.L_x_4453) ;  /* 0x0000009400049947 */ /* 0x004fea0003800000 */
.L_x_4452:
        /* <DEDUP_REMOVED lines=39> */
.L_x_4454:
[----:B------:R-:W-:Y:S01]  /*5a70*/  UISETP.GT.AND UP0, UPT, UR23, UR22, UPT ;  /* 0x000000161700728c */ /* 0x000fe2000bf04270 */
[----:B------:R-:W-:Y:S01]  /*5a80*/  IMAD.MOV.U32 R9, RZ, RZ, R5 ;  /* 0x000000ffff097224 */ /* 0x000fe200078e0005 */
[----:B------:R-:W-:Y:S01]  /*5a90*/  UIADD3 UR26, UR26, 0x22860, URZ ;  /* 0x000228601a1a7890 */ /* 0x000fe2000fffe03f */
[----:B------:R-:W-:Y:S01]  /*5aa0*/  IMAD.MOV.U32 R8, RZ, RZ, R6 ;  /* 0x000000ffff087224 */ /* 0x000fe200078e0006 */
[----:B------:R-:W-:Y:S02]  /*5ab0*/  UIADD3 UR23, UR23, -0x1, URZ ;  /* 0xffffffff17177890 */ /* 0x000fe4000fffe03f */
[----:B------:R-:W-:Y:S01]  /*5ac0*/  PLOP3.LUT P1, PT, PT, PT, UP0, 0x80, 0x0 ;  /* 0x000000000000781c */ /* 0x000fe20003f2f008 */
[----:B------:R-:W-:-:S09]  /*5ad0*/  UPRMT UR26, UR25, 0x654, UR26 ;  /* 0x00000654191a7896 */ /* 0x000fd2000800001a */
[----:B------:R-:W-:Y:S03]  /*5ae0*/  SYNCS.ARRIVE.TRANS64.RED.A1T0 RZ, [UR26], RZ ;  /* 0x000000ffffff79a7 */ /* 0x000fe6000810041a */
[----:B------:R-:W-:Y:S05]  /*5af0*/  @P1 BRA `(.L_x_4455) ;  /* 0xffffffd800d81947 */ /* 0x000fea000383ffff */
.L_x_4444:
[----:B------:R-:W-:-:S13]  /*5b00*/  ISETP.LE.AND P1, PT, RZ, UR23, PT ;  /* 0x00000017ff007c0c */ /* 0x000fda000bf23270 */
[----:B------:R-:W-:Y:S05]  /*5b10*/  @!P1 BRA `(.L_x_4456) ;  /* 0x0000001c00509947 */ /* 0x000fea0003800000 */
[----:B------:R-:W-:Y:S01]  /*5b20*/  IMAD.MOV.U32 R202, RZ, RZ, R5 ;  /* 0x000000ffffca7224 */ /* 0x000fe200078e0005 */
[----:B------:R-:W-:Y:S01]  /*5b30*/  ULDC UR22, c[0x0][0x988] ;  /* 0x0002620000167ab9 */ /* 0x000fe20000000800 */
[----:B---3--:R-:W-:-:S07]  /*5b40*/  IMAD.MOV.U32 R9, RZ, RZ, R6 ;  /* 0x000000ffff097224 */ /* 0x008fce00078e0006 */
.L_x_4467:
[----:B------:R-:W-:-:S04]  /*5b50*/  UIADD3 UR36, UR36, 0x1, URZ ;  /* 0x0000000124247890 */ /* 0x000fc8000fffe03f */
[----:B------:R-:W-:-:S04]  /*5b60*/  UISETP.NE.AND UP0, UPT, UR36, 0x2, UPT ;  /* 0x000000022400788c */ /* 0x000fc8000bf05270 */
[----:B------:R-:W-:Y:S02]  /*5b70*/  USEL UR6, URZ, 0x1, UP0 ;  /* 0x000000013f067887 */ /* 0x000fe40008000000 */
[----:B------:R-:W-:Y:S02]  /*5b80*/  USEL UR36, UR36, URZ, UP0 ;  /* 0x0000003f24247287 */ /* 0x000fe40008000000 */
[----:B------:R-:W-:Y:S01]  /*5b90*/  ULOP3.LUT UR37, UR37, UR6, URZ, 0x3c, !UPT ;  /* 0x0000000625257292 */ /* 0x000fe2000f8e3c3f */
[----:B-1----:R-:W-:Y:S11]  /*5ba0*/  @!P0 BRA `(.L_x_4457) ;  /* 0x0000000000048947 */ /* 0x002ff60003800000 */
[----:B------:R-:W-:Y:S01]  /*5bb0*/  BPT.TRAP 0x1 ;  /* 0x000000040000795c */ /* 0x000fe20000300000 */
.L_x_4457:
        /* <DEDUP_REMOVED lines=9> */
.L_x_4458:
[----:B--2---:R-:W-:Y:S05]  /*5c50*/  @P1 BRA `(.L_x_4459) ;  /* 0x0000000000081947 */ /* 0x004fea0003800000 */
[----:B------:R-:W2:Y:S02]  /*5c60*/  SYNCS.PHASECHK.TRANS64.TRYWAIT P1, [UR25+0x22830], R7 ;  /* 0x02283007ff0075a7 */ /* 0x000ea40008020159 */
[----:B--2---:R-:W-:Y:S05]  /*5c70*/  @!P1 BRA `(.L_x_4460) ;  /* 0x0000008c00fc9947 */ /* 0x004fea0003800000 */
.L_x_4459:
[----:B------:R-:W-:Y:S01]  /*5c80*/  UIMAD UR6, UR36, 0x300, UR20 ;  /* 0x00000300240678a4 */ /* 0x000fe2000f8e0214 */
[----:B------:R-:W-:Y:S01]  /*5c90*/  WARPGROUP.ARRIVE ;  /* 0x00000000000079c5 */ /* 0x000fe20000000000 */
[----:B------:R-:W-:Y:S01]  /*5ca0*/  UMOV UR7, 0x40000040 ;  /* 0x4000004000077882 */ /* 0x000fe20000000000 */
[----:B------:R-:W-:Y:S01]  /*5cb0*/  UMOV UR11, 0x40000040 ;  /* 0x40000040000b7882 */ /* 0x000fe20000000000 */
[----:B------:R-:W-:-:S03]  /*5cc0*/  UIADD3 UR10, UR6, 0x2, URZ ;  /* 0x00000002060a7890 */ /* 0x000fc6000fffe03f */
[----:B-1----:R-:W1:Y:S01]  /*5cd0*/  S2R R0, SR_TID.X ;  /* 0x0000000000007919 */ /* 0x002e620000002100 */
        /* <DEDUP_REMOVED lines=20> */
.L_x_4461:
[----:B------:R-:W-:Y:S01]  /*5e20*/  FMNMX.FTZ R6, R152, R9, !PT ;  /* 0x0000000998067209 */ /* 0x000fe20007810000 */
[----:B------:R-:W-:Y:S01]  /*5e30*/  UMOV UR10, UR22 ;  /* 0x00000016000a7c82 */ /* 0x000fe20008000000 */
[----:B------:R-:W-:Y:S01]  /*5e40*/  FMNMX.FTZ R10, R154, R202, !PT ;  /* 0x000000ca9a0a7209 */ /* 0x000fe20007810000 */
[----:B------:R-:W-:Y:S01]  /*5e50*/  UIADD3 UR6, UR25, 0x22840, URZ ;  /* 0x0002284019067890 */ /* 0x000fe2000fffe03f */
[----:B------:R-:W-:-:S03]  /*5e60*/  FMNMX.FTZ R5, R153, R6, !PT ;  /* 0x0000000699057209 */ /* 0x000fc60007810000 */
[----:B------:R-:W-:Y:S01]  /*5e70*/  UPRMT UR6, UR24, 0x654, UR6 ;  /* 0x0000065418067896 */ /* 0x000fe20008000006 */
[----:B------:R-:W-:-:S04]  /*5e80*/  FMNMX.FTZ R6, R156, R5, !PT ;  /* 0x000000059c067209 */ /* 0x000fc80007810000 */
[----:B------:R-:W-:-:S04]  /*5e90*/  FMNMX.FTZ R5, R157, R6, !PT ;  /* 0x000000069d057209 */ /* 0x000fc80007810000 */
[----:B------:R-:W-:Y:S01]  /*5ea0*/  FMNMX.FTZ R6, R160, R5, !PT ;  /* 0x00000005a0067209 */ /* 0x000fe20007810000 */
[----:B------:R-:W-:Y:S03]  /*5eb0*/  SYNCS.ARRIVE.TRANS64.RED.A1T0 RZ, [UR6], RZ ;  /* 0x000000ffffff79a7 */ /* 0x000fe60008100406 */
        /* <DEDUP_REMOVED lines=45> */
[----:B------:R-:W2:Y:S01]  /*6190*/  MUFU.EX2 R8, R8 ;  /* 0x0000000800087308 */ /* 0x000ea20000000800 */
[--C-:B------:R-:W-:Y:S01]  /*61a0*/  FFMA.FTZ R153, R156, UR10, -R203.reuse ;  /* 0x0000000a9c997c23 */ /* 0x100fe200080108cb */
[----:B------:R-:W-:Y:S01]  /*61b0*/  FMNMX.FTZ R5, R179, R10, !PT ;  /* 0x0000000ab3057209 */ /* 0x000fe20007810000 */
[--C-:B------:R-:W-:Y:S01]  /*61c0*/  FFMA.FTZ R21, R161, UR10, -R203.reuse ;  /* 0x0000000aa1157c23 */ /* 0x100fe200080108cb */
[--C-:B------:R-:W-:Y:S01]  /*61d0*/  FFMA.FTZ R161, R169, UR10, -R203.reuse ;  /* 0x0000000aa9a17c23 */ /* 0x100fe200080108cb */
[--C-:B------:R-:W-:Y:S01]  /*61e0*/  FFMA.FTZ R169, R185, UR10, -R203.reuse ;  /* 0x0000000ab9a97c23 */ /* 0x100fe200080108cb */
[----:B------:R-:W-:Y:S01]  /*61f0*/  FMNMX.FTZ R10, R182, R5, !PT ;  /* 0x00000005b60a7209 */ /* 0x000fe20007810000 */
[--C-:B------:R-:W-:Y:S01]  /*6200*/  FFMA.FTZ R156, R160, UR10, -R203.reuse ;  /* 0x0000000aa09c7c23 */ /* 0x100fe200080108cb */
[----:B------:R-:W3:Y:S01]  /*6210*/  MUFU.EX2 R15, R15 ;  /* 0x0000000f000f7308 */ /* 0x000ee20000000800 */
[--C-:B------:R-:W-:Y:S01]  /*6220*/  FFMA.FTZ R160, R168, UR10, -R203.reuse ;  /* 0x0000000aa8a07c23 */ /* 0x100fe200080108cb */
[----:B------:R-:W-:Y:S01]  /*6230*/  FMNMX.FTZ R5, R183, R10, !PT ;  /* 0x0000000ab7057209 */ /* 0x000fe20007810000 */
[--C-:B------:R-:W-:Y:S01]  /*6240*/  FFMA.FTZ R168, R184, UR10, -R203.reuse ;  /* 0x0000000ab8a87c23 */ /* 0x100fe200080108cb */
[--C-:B------:R-:W-:Y:S01]  /*6250*/  FFMA.FTZ R20, R165, UR10, -R203.reuse ;  /* 0x0000000aa5147c23 */ /* 0x100fe200080108cb */
[--C-:B------:R-:W-:Y:S01]  /*6260*/  FFMA.FTZ R165, R173, UR10, -R203.reuse ;  /* 0x0000000aada57c23 */ /* 0x100fe200080108cb */
[----:B------:R-:W-:Y:S01]  /*6270*/  FMNMX.FTZ R10, R186, R5, !PT ;  /* 0x00000005ba0a7209 */ /* 0x000fe20007810000 */
[--C-:B------:R-:W-:Y:S01]  /*6280*/  FFMA.FTZ R173, R189, UR10, -R203.reuse ;  /* 0x0000000abdad7c23 */ /* 0x100fe200080108cb */
[----:B------:R-:W4:Y:S01]  /*6290*/  MUFU.EX2 R152, R152 ;  /* 0x0000009800987308 */ /* 0x000f220000000800 */
[--C-:B------:R-:W-:Y:S01]  /*62a0*/  FFMA.FTZ R12, R172, UR10, -R203.reuse ;  /* 0x0000000aac0c7c23 */ /* 0x100fe200080108cb */
[----:B------:R-:W-:Y:S01]  /*62b0*/  FMNMX.FTZ R5, R187, R10, !PT ;  /* 0x0000000abb057209 */ /* 0x000fe20007810000 */
[--C-:B------:R-:W-:Y:S01]  /*62c0*/  FFMA.FTZ R201, R177, UR10, -R203.reuse ;  /* 0x0000000ab1c97c23 */ /* 0x100fe200080108cb */
[--C-:B------:R-:W-:Y:S01]  /*62d0*/  FFMA.FTZ R172, R192, UR10, -R203.reuse ;  /* 0x0000000ac0ac7c23 */ /* 0x100fe200080108cb */
[--C-:B------:R-:W-:Y:S01]  /*62e0*/  FFMA.FTZ R177, R193, UR10, -R203.reuse ;  /* 0x0000000ac1b17c23 */ /* 0x100fe200080108cb */
[----:B------:R-:W-:Y:S01]  /*62f0*/  FMNMX.FTZ R10, R190, R5, !PT ;  /* 0x00000005be0a7209 */ /* 0x000fe20007810000 */
[--C-:B------:R-:W-:Y:S01]  /*6300*/  FFMA.FTZ R196, R196, UR10, -R203.reuse ;  /* 0x0000000ac4c47c23 */ /* 0x100fe200080108cb */
[----:B------:R-:W5:Y:S01]  /*6310*/  MUFU.EX2 R153, R153 ;  /* 0x0000009900997308 */ /* 0x000f620000000800 */
[----:B--2---:R-:W-:Y:S01]  /*6320*/  FMUL.FTZ R24, R24, R8 ;  /* 0x0000000818187220 */ /* 0x004fe20000410000 */
[----:B------:R-:W-:Y:S01]  /*6330*/  FMNMX.FTZ R5, R191, R10, !PT ;  /* 0x0000000abf057209 */ /* 0x000fe20007810000 */
[-C--:B------:R-:W-:Y:S01]  /*6340*/  FMUL.FTZ R25, R25, R8.reuse ;  /* 0x0000000819197220 */ /* 0x080fe20000410000 */
[-C--:B------:R-:W-:Y:S01]  /*6350*/  FMUL.FTZ R28, R28, R8.reuse ;  /* 0x000000081c1c7220 */ /* 0x080fe20000410000 */
[-C--:B------:R-:W-:Y:S01]  /*6360*/  FMUL.FTZ R29, R29, R8.reuse ;  /* 0x000000081d1d7220 */ /* 0x080fe20000410000 */
[----:B------:R-:W-:Y:S01]  /*6370*/  FMNMX.FTZ R10, R194, R5, !PT ;  /* 0x00000005c20a7209 */ /* 0x000fe20007810000 */
[-C--:B------:R-:W-:Y:S01]  /*6380*/  FMUL.FTZ R32, R32, R8.reuse ;  /* 0x0000000820207220 */ /* 0x080fe20000410000 */
[----:B------:R-:W2:Y:S01]  /*6390*/  MUFU.EX2 R200, R200 ;  /* 0x000000c800c87308 */ /* 0x000ea20000000800 */
[----:B------:R-:W-:Y:S01]  /*63a0*/  FMUL.FTZ R33, R33, R8 ;  /* 0x0000000821217220 */ /* 0x000fe20000410000 */
[----:B------:R-:W-:Y:S01]  /*63b0*/  FMNMX.FTZ R5, R195, R10, !PT ;  /* 0x0000000ac3057209 */ /* 0x000fe20007810000 */
[-C--:B------:R-:W-:Y:S01]  /*63c0*/  FMUL.FTZ R36, R36, R8.reuse ;  /* 0x0000000824247220 */ /* 0x080fe20000410000 */
[-C--:B------:R-:W-:Y:S01]  /*63d0*/  FMUL.FTZ R37, R37, R8.reuse ;  /* 0x0000000825257220 */ /* 0x080fe20000410000 */
[-C--:B------:R-:W-:Y:S01]  /*63e0*/  FMUL.FTZ R40, R40, R8.reuse ;  /* 0x0000000828287220 */ /* 0x080fe20000410000 */
[----:B------:R-:W-:Y:S01]  /*63f0*/  FMNMX.FTZ R10, R198, R5, !PT ;  /* 0x00000005c60a7209 */ /* 0x000fe20007810000 */
[-C--:B------:R-:W-:Y:S01]  /*6400*/  FMUL.FTZ R41, R41, R8.reuse ;  /* 0x0000000829297220 */ /* 0x080fe20000410000 */
[----:B------:R-:W0:Y:S01]  /*6410*/  MUFU.EX2 R156, R156 ;  /* 0x0000009c009c7308 */ /* 0x000e220000000800 */
[----:B------:R-:W-:Y:S01]  /*6420*/  FMUL.FTZ R44, R44, R8 ;  /* 0x000000082c2c7220 */ /* 0x000fe20000410000 */
[----:B------:R-:W-:Y:S01]  /*6430*/  FMNMX.FTZ R10, R199, R10, !PT ;  /* 0x0000000ac70a7209 */ /* 0x000fe20007810000 */
[-C--:B------:R-:W-:Y:S01]  /*6440*/  FMUL.FTZ R45, R45, R8.reuse ;  /* 0x000000082d2d7220 */ /* 0x080fe20000410000 */
[-C--:B------:R-:W-:Y:S01]  /*6450*/  FMUL.FTZ R48, R48, R8.reuse ;  /* 0x0000000830307220 */ /* 0x080fe20000410000 */
        /* <DEDUP_REMOVED lines=28> */
[--C-:B------:R-:W-:Y:S01]  /*6620*/  FFMA.FTZ R10, R188, UR10, -R203.reuse ;  /* 0x0000000abc0a7c23 */ /* 0x100fe200080108cb */
[-C--:B------:R-:W-:Y:S01]  /*6630*/  FMUL.FTZ R93, R93, R8.reuse ;  /* 0x000000085d5d7220 */ /* 0x080fe20000410000 */
[-C--:B------:R-:W-:Y:S01]  /*6640*/  FMUL.FTZ R96, R96, R8.reuse ;  /* 0x0000000860607220 */ /* 0x080fe20000410000 */
[----:B------:R-:W1:Y:S01]  /*6650*/  SHFL.BFLY PT, R176, R9, 0x1, 0x1f ;  /* 0x0c201f0009b07f89 */ /* 0x000e6200000e0000 */
        /* <DEDUP_REMOVED lines=23> */
[----:B-1----:R-:W-:Y:S01]  /*67d0*/  FMNMX.FTZ R5, R9, R176, !PT ;  /* 0x000000b009057209 */ /* 0x002fe20007810000 */
[----:B------:R-:W-:Y:S01]  /*67e0*/  FFMA.FTZ R176, R197, UR10, -R203 ;  /* 0x0000000ac5b07c23 */ /* 0x000fe200080108cb */
[-C--:B------:R-:W-:Y:S01]  /*67f0*/  FMUL.FTZ R137, R137, R8.reuse ;  /* 0x0000000889897220 */ /* 0x080fe20000410000 */
[-C--:B------:R-:W-:Y:S01]  /*6800*/  FMUL.FTZ R140, R140, R8.reuse ;  /* 0x000000088c8c7220 */ /* 0x080fe20000410000 */
[----:B------:R-:W-:Y:S01]  /*6810*/  MUFU.EX2 R164, R164 ;  /* 0x000000a400a47308 */ /* 0x000fe20000000800 */
[----:B------:R-:W-:Y:S01]  /*6820*/  FADD.FTZ R157, -R5, R202 ;  /* 0x000000ca059d7221 */ /* 0x000fe20000010100 */
[-C--:B------:R-:W-:Y:S01]  /*6830*/  FMUL.FTZ R141, R141, R8.reuse ;  /* 0x000000088d8d7220 */ /* 0x080fe20000410000 */
[-C--:B------:R-:W-:Y:S01]  /*6840*/  FMUL.FTZ R144, R144, R8.reuse ;  /* 0x0000000890907220 */ /* 0x080fe20000410000 */
[-C--:B------:R-:W-:Y:S01]  /*6850*/  FMUL.FTZ R145, R145, R8.reuse ;  /* 0x0000000891917220 */ /* 0x080fe20000410000 */
[----:B------:R-:W-:Y:S01]  /*6860*/  FMUL.FTZ R181, R157, UR10 ;  /* 0x0000000a9db57c20 */ /* 0x000fe20008410000 */
[----:B------:R-:W-:Y:S01]  /*6870*/  FMUL.FTZ R157, R5, UR10 ;  /* 0x0000000a059d7c20 */ /* 0x000fe20008410000 */
[-C--:B------:R-:W-:Y:S01]  /*6880*/  FMUL.FTZ R148, R148, R8.reuse ;  /* 0x0000000894947220 */ /* 0x080fe20000410000 */
[----:B------:R-:W-:Y:S01]  /*6890*/  MUFU.EX2 R201, R201 ;  /* 0x000000c900c97308 */ /* 0x000fe20000000800 */
[----:B------:R-:W-:Y:S01]  /*68a0*/  FMUL.FTZ R149, R149, R8 ;  /* 0x0000000895957220 */ /* 0x000fe20000410000 */
        /* <DEDUP_REMOVED lines=10> */
[----:B------:R-:W-:Y:S01]  /*6950*/  FFMA.FTZ R175, R179, UR10, -R157 ;  /* 0x0000000ab3af7c23 */ /* 0x000fe2000801089d */
[----:B---3--:R-:W-:Y:S01]  /*6960*/  FFMA.FTZ R179, R8, R3, R15 ;  /* 0x0000000308b37223 */ /* 0x008fe2000001000f */
[--C-:B------:R-:W-:Y:S01]  /*6970*/  FFMA.FTZ R162, R166, UR10, -R157.reuse ;  /* 0x0000000aa6a27c23 */ /* 0x100fe2000801089d */
[----:B------:R-:W-:Y:S01]  /*6980*/  FFMA.FTZ R166, R170, UR10, -R157 ;  /* 0x0000000aaaa67c23 */ /* 0x000fe2000801089d */
[----:B------:R-:W1:Y:S01]  /*6990*/  MUFU.EX2 R180, R180 ;  /* 0x000000b400b47308 */ /* 0x000e620000000800 */
[----:B----4-:R-:W-:Y:S01]  /*69a0*/  FADD.FTZ R154, R152, R179 ;  /* 0x000000b3989a7221 */ /* 0x010fe20000010000 */
[--C-:B------:R-:W-:Y:S01]  /*69b0*/  FFMA.FTZ R3, R182, UR10, -R157.reuse ;  /* 0x0000000ab6037c23 */ /* 0x100fe2000801089d */
[--C-:B------:R-:W-:Y:S01]  /*69c0*/  FFMA.FTZ R170, R174, UR10, -R157.reuse ;  /* 0x0000000aaeaa7c23 */ /* 0x100fe2000801089d */
[--C-:B------:R-:W-:Y:S01]  /*69d0*/  FFMA.FTZ R174, R178, UR10, -R157.reuse ;  /* 0x0000000ab2ae7c23 */ /* 0x100fe2000801089d */
[----:B-----5:R-:W-:Y:S01]  /*69e0*/  FADD.FTZ R189, R153, R154 ;  /* 0x0000009a99bd7221 */ /* 0x020fe20000010000 */
[--C-:B------:R-:W-:Y:S01]  /*69f0*/  FFMA.FTZ R178, R186, UR10, -R157.reuse ;  /* 0x0000000abab27c23 */ /* 0x100fe2000801089d */
[----:B------:R-:W-:Y:S01]  /*6a00*/  FFMA.FTZ R190, R190, UR10, -R157 ;  /* 0x0000000abebe7c23 */ /* 0x000fe2000801089d */
[----:B------:R-:W3:Y:S01]  /*6a10*/  MUFU.EX2 R155, R155 ;  /* 0x0000009b009b7308 */ /* 0x000ee20000000800 */
[----:B--2---:R-:W-:Y:S01]  /*6a20*/  FADD.FTZ R189, R200, R189 ;  /* 0x000000bdc8bd7221 */ /* 0x004fe20000010000 */
[--C-:B------:R-:W-:Y:S01]  /*6a30*/  FFMA.FTZ R191, R191, UR10, -R157.reuse ;  /* 0x0000000abfbf7c23 */ /* 0x100fe2000801089d */
[--C-:B------:R-:W-:Y:S01]  /*6a40*/  FFMA.FTZ R194, R194, UR10, -R157.reuse ;  /* 0x0000000ac2c27c23 */ /* 0x100fe2000801089d */
[----:B------:R-:W-:Y:S01]  /*6a50*/  FFMA.FTZ R195, R195, UR10, -R157 ;  /* 0x0000000ac3c37c23 */ /* 0x000fe2000801089d */
[----:B0-----:R-:W-:Y:S01]  /*6a60*/  FADD.FTZ R182, R156, R189 ;  /* 0x000000bd9cb67221 */ /* 0x001fe20000010000 */
[--C-:B------:R-:W-:Y:S01]  /*6a70*/  FFMA.FTZ R198, R198, UR10, -R157.reuse ;  /* 0x0000000ac6c67c23 */ /* 0x100fe2000801089d */
[--C-:B------:R-:W-:Y:S01]  /*6a80*/  FFMA.FTZ R199, R199, UR10, -R157.reuse ;  /* 0x0000000ac7c77c23 */ /* 0x100fe2000801089d */
[----:B------:R-:W0:Y:S01]  /*6a90*/  MUFU.EX2 R158, R158 ;  /* 0x0000009e009e7308 */ /* 0x000e220000000800 */
[----:B-1----:R-:W-:Y:S01]  /*6aa0*/  FFMA.FTZ R4, R181, R4, R180 ;  /* 0x00000004b5047223 */ /* 0x002fe200000100b4 */
[C---:B------:R-:W-:Y:S01]  /*6ab0*/  FADD.FTZ R182, R21.reuse, R182 ;  /* 0x000000b615b67221 */ /* 0x040fe20000010000 */
[----:B------:R-:W-:Y:S01]  /*6ac0*/  F2FP.F16.F32.PACK_AB R152, R152, R15 ;  /* 0x0000000f9898723e */ /* 0x000fe200000000ff */
[-C--:B------:R-:W-:Y:S01]  /*6ad0*/  FMUL.FTZ R26, R26, R181.reuse ;  /* 0x000000b51a1a7220 */ /* 0x080fe20000410000 */
[----:B------:R-:W-:Y:S01]  /*6ae0*/  F2FP.F16.F32.PACK_AB R156, R21, R156 ;  /* 0x0000009c159c723e */ /* 0x000fe200000000ff */
[-C--:B------:R-:W-:Y:S01]  /*6af0*/  FMUL.FTZ R27, R27, R181.reuse ;  /* 0x000000b51b1b7220 */ /* 0x080fe20000410000 */
[-C--:B------:R-:W-:Y:S01]  /*6b00*/  FMUL.FTZ R30, R30, R181.reuse ;  /* 0x000000b51e1e7220 */ /* 0x080fe20000410000 */
[----:B------:R-:W1:Y:S01]  /*6b10*/  MUFU.EX2 R185, R185 ;  /* 0x000000b900b97308 */ /* 0x000e620000000800 */
[----:B---3--:R-:W-:Y:S01]  /*6b20*/  FADD.FTZ R179, R155, R4 ;  /* 0x000000049bb37221 */ /* 0x008fe20000010000 */
[----:B------:R-:W-:Y:S01]  /*6b30*/  FFMA.FTZ R4, R183, UR10, -R157 ;  /* 0x0000000ab7047c23 */ /* 0x000fe2000801089d */
[-C--:B------:R-:W-:Y:S01]  /*6b40*/  FMUL.FTZ R31, R31, R181.reuse ;  /* 0x000000b51f1f7220 */ /* 0x080fe20000410000 */
[-C--:B------:R-:W-:Y:S01]  /*6b50*/  FMUL.FTZ R34, R34, R181.reuse ;  /* 0x000000b522227220 */ /* 0x080fe20000410000 */
[-C--:B------:R-:W-:Y:S01]  /*6b60*/  FMUL.FTZ R35, R35, R181.reuse ;  /* 0x000000b523237220 */ /* 0x080fe20000410000 */
[-C--:B------:R-:W-:Y:S01]  /*6b70*/  FMUL.FTZ R38, R38, R181.reuse ;  /* 0x000000b526267220 */ /* 0x080fe20000410000 */
[-C--:B------:R-:W-:Y:S01]  /*6b80*/  FMUL.FTZ R39, R39, R181.reuse ;  /* 0x000000b527277220 */ /* 0x080fe20000410000 */
[----:B------:R-:W2:Y:S01]  /*6b90*/  MUFU.EX2 R159, R159 ;  /* 0x0000009f009f7308 */ /* 0x000ea20000000800 */
[----:B0-----:R-:W-:Y:S01]  /*6ba0*/  FADD.FTZ R154, R158, R179 ;  /* 0x000000b39e9a7221 */ /* 0x001fe20000010000 */
[----:B------:R-:W-:Y:S01]  /*6bb0*/  FFMA.FTZ R179, R187, UR10, -R157 ;  /* 0x0000000abbb37c23 */ /* 0x000fe2000801089d */
[----:B------:R-:W-:Y:S01]  /*6bc0*/  FADD.FTZ R187, R13, R182 ;  /* 0x000000b60dbb7221 */ /* 0x000fe20000010000 */
[-C--:B------:R-:W-:Y:S01]  /*6bd0*/  FMUL.FTZ R42, R42, R181.reuse ;  /* 0x000000b52a2a7220 */ /* 0x080fe20000410000 */
[-C--:B------:R-:W-:Y:S01]  /*6be0*/  FMUL.FTZ R43, R43, R181.reuse ;  /* 0x000000b52b2b7220 */ /* 0x080fe20000410000 */
[-C--:B------:R-:W-:Y:S01]  /*6bf0*/  FMUL.FTZ R46, R46, R181.reuse ;  /* 0x000000b52e2e7220 */ /* 0x080fe20000410000 */
[----:B------:R-:W-:Y:S01]  /*6c00*/  FADD.FTZ R187, R20, R187 ;  /* 0x000000bb14bb7221 */ /* 0x000fe20000010000 */
        /* <DEDUP_REMOVED lines=34> */
[----:B------:R-:W-:Y:S01]  /*6e30*/  FADD.FTZ R154, R160, R187 ;  /* 0x000000bba09a7221 */ /* 0x000fe20000010000 */
[----:B------:R-:W-:Y:S01]  /*6e40*/  F2FP.F16.F32.PACK_AB R160, R161, R160 ;  /* 0x000000a0a1a0723e */ /* 0x000fe200000000ff */
[-C--:B------:R-:W-:Y:S01]  /*6e50*/  FMUL.FTZ R95, R95, R181.reuse ;  /* 0x000000b55f5f7220 */ /* 0x080fe20000410000 */
[----:B------:R-:W-:Y:S01]  /*6e60*/  FMUL.FTZ R98, R98, R181 ;  /* 0x000000b562627220 */ /* 0x000fe20000410000 */
[----:B------:R-:W-:Y:S01]  /*6e70*/  FADD.FTZ R157, R161, R154 ;  /* 0x0000009aa19d7221 */ /* 0x000fe20000010000 */
[----:B------:R-:W-:Y:S01]  /*6e80*/  F2FP.F16.F32.PACK_AB R154, R200, R153 ;  /* 0x00000099c89a723e */ /* 0x000fe200000000ff */
[----:B------:R-:W2:Y:S01]  /*6e90*/  MUFU.EX2 R170, R170 ;  /* 0x000000aa00aa7308 */ /* 0x000ea20000000800 */
[----:B0-----:R-:W-:Y:S01]  /*6ea0*/  FADD.FTZ R182, R166, R183 ;  /* 0x000000b7a6b67221 */ /* 0x001fe20000010000 */
[----:B------:R-:W-:Y:S01]  /*6eb0*/  F2FP.F16.F32.PACK_AB R153, R155, R180 ;  /* 0x000000b49b99723e */ /* 0x000fe200000000ff */
[-C--:B------:R-:W-:Y:S01]  /*6ec0*/  FMUL.FTZ R99, R99, R181.reuse ;  /* 0x000000b563637220 */ /* 0x080fe20000410000 */
[----:B------:R-:W-:Y:S01]  /*6ed0*/  F2FP.F16.F32.PACK_AB R155, R185, R158 ;  /* 0x0000009eb99b723e */ /* 0x000fe200000000ff */
[----:B------:R-:W-:Y:S01]  /*6ee0*/  FMUL.FTZ R102, R102, R181 ;  /* 0x000000b566667220 */ /* 0x000fe20000410000 */
[----:B------:R-:W-:Y:S01]  /*6ef0*/  F2FP.F16.F32.PACK_AB R158, R20, R13 ;  /* 0x0000000d149e723e */ /* 0x000fe200000000ff */
[-C--:B------:R-:W-:Y:S01]  /*6f00*/  FMUL.FTZ R103, R103, R181.reuse ;  /* 0x000000b567677220 */ /* 0x080fe20000410000 */
[----:B------:R-:W0:Y:S01]  /*6f10*/  MUFU.EX2 R171, R171 ;  /* 0x000000ab00ab7308 */ /* 0x000e220000000800 */
[C---:B-1----:R-:W-:Y:S01]  /*6f20*/  FADD.FTZ R183, R167.reuse, R182 ;  /* 0x000000b6a7b77221 */ /* 0x042fe20000010000 */
[----:B------:R-:W-:Y:S01]  /*6f30*/  FADD.FTZ R182, R12, R157 ;  /* 0x0000009d0cb67221 */ /* 0x000fe20000010000 */
[----:B------:R-:W-:Y:S01]  /*6f40*/  F2FP.F16.F32.PACK_AB R161, R167, R166 ;  /* 0x000000a6a7a1723e */ /* 0x000fe200000000ff */
[-C--:B------:R-:W-:Y:S01]  /*6f50*/  FMUL.FTZ R106, R106, R181.reuse ;  /* 0x000000b56a6a7220 */ /* 0x080fe20000410000 */
[-C--:B------:R-:W-:Y:S01]  /*6f60*/  FMUL.FTZ R107, R107, R181.reuse ;  /* 0x000000b56b6b7220 */ /* 0x080fe20000410000 */
[----:B------:R-:W-:Y:S01]  /*6f70*/  FADD.FTZ R157, R165, R182 ;  /* 0x000000b6a59d7221 */ /* 0x000fe20000010000 */
[----:B------:R-:W-:Y:S01]  /*6f80*/  FMUL.FTZ R110, R110, R181 ;  /* 0x000000b56e6e7220 */ /* 0x000fe20000410000 */
[----:B------:R-:W1:Y:S01]  /*6f90*/  MUFU.EX2 R174, R174 ;  /* 0x000000ae00ae7308 */ /* 0x000e620000000800 */
[----:B--2---:R-:W-:Y:S01]  /*6fa0*/  FADD.FTZ R186, R170, R183 ;  /* 0x000000b7aaba7221 */ /* 0x004fe20000010000 */
[----:B------:R-:W-:Y:S01]  /*6fb0*/  FADD.FTZ R182, R164, R157 ;  /* 0x0000009da4b67221 */ /* 0x000fe20000010000 */
[----:B------:R-:W-:Y:S01]  /*6fc0*/  F2FP.F16.F32.PACK_AB R157, R184, R159 ;  /* 0x0000009fb89d723e */ /* 0x000fe200000000ff */
[-C--:B------:R-:W-:Y:S01]  /*6fd0*/  FMUL.FTZ R111, R111, R181.reuse ;  /* 0x000000b56f6f7220 */ /* 0x080fe20000410000 */
[----:B------:R-:W-:Y:S01]  /*6fe0*/  F2FP.F16.F32.PACK_AB R159, R163, R162 ;  /* 0x000000a2a39f723e */ /* 0x000fe200000000ff */
[----:B------:R-:W-:Y:S01]  /*6ff0*/  FADD.FTZ R182, R201, R182 ;  /* 0x000000b6c9b67221 */ /* 0x000fe20000010000 */
[----:B------:R-:W-:Y:S01]  /*7000*/  F2FP.F16.F32.PACK_AB R162, R165, R12 ;  /* 0x0000000ca5a2723e */ /* 0x000fe200000000ff */
[----:B------:R-:W2:Y:S01]  /*7010*/  MUFU.EX2 R175, R175 ;  /* 0x000000af00af7308 */ /* 0x000ea20000000800 */
[C---:B0-----:R-:W-:Y:S01]  /*7020*/  FADD.FTZ R183, R171.reuse, R186 ;  /* 0x000000baabb77221 */ /* 0x041fe20000010000 */
[----:B------:R-:W-:Y:S01]  /*7030*/  F2FP.F16.F32.PACK_AB R163, R171, R170 ;  /* 0x000000aaaba3723e */ /* 0x000fe200000000ff */
[-C--:B------:R-:W-:Y:S01]  /*7040*/  FMUL.FTZ R114, R114, R181.reuse ;  /* 0x000000b572727220 */ /* 0x080fe20000410000 */
[----:B------:R-:W-:Y:S01]  /*7050*/  F2FP.F16.F32.PACK_AB R164, R201, R164 ;  /* 0x000000a4c9a4723e */ /* 0x000fe200000000ff */
        /* <DEDUP_REMOVED lines=25> */
[----:B------:R-:W-:-:S02]  /*71f0*/  FMUL.FTZ R151, R151, R181 ;  /* 0x000000b597977220 */ /* 0x000fc40000410000 */
        /* <DEDUP_REMOVED lines=41> */
[----:B--2---:R-:W-:-:S04]  /*7490*/  FADD.FTZ R4, R198, R3 ;  /* 0x00000003c6047221 */ /* 0x004fc80000010000 */
[C---:B0-----:R-:W-:Y:S01]  /*74a0*/  FADD.FTZ R4, R175.reuse, R4 ;  /* 0x00000004af047221 */ /* 0x041fe20000010000 */
[----:B------:R-:W-:Y:S01]  /*74b0*/  F2FP.F16.F32.PACK_AB R175, R175, R198 ;  /* 0x000000c6afaf723e */ /* 0x000fe200000000ff */
[C---:B-1----:R-:W-:Y:S01]  /*74c0*/  FADD.FTZ R3, R176.reuse, R11 ;  /* 0x0000000bb0037221 */ /* 0x042fe20000010000 */
[----:B------:R-:W-:Y:S01]  /*74d0*/  F2FP.F16.F32.PACK_AB R174, R176, R9 ;  /* 0x00000009b0ae723e */ /* 0x000fe200000000ff */
[----:B------:R-:W-:Y:S06]  /*74e0*/  @!P0 BRA `(.L_x_4462) ;  /* 0x0000000000048947 */ /* 0x000fec0003800000 */
[----:B------:R-:W-:Y:S01]  /*74f0*/  BPT.TRAP 0x1 ;  /* 0x000000040000795c */ /* 0x000fe20000300000 */
.L_x_4462:
[----:B------:R0:W1:Y:S01]  /*7500*/  SYNCS.PHASECHK.TRANS64.TRYWAIT P1, [UR25+0x22850], R7 ;  /* 0x02285007ff0075a7 */ /* 0x0000620008020159 */
[----:B------:R-:W-:Y:S05]  /*7510*/  @!P0 BRA `(.L_x_4463) ;  /* 0x0000000000048947 */ /* 0x000fea0003800000 */
[----:B------:R-:W-:Y:S01]  /*7520*/  BPT.TRAP 0x1 ;  /* 0x000000040000795c */ /* 0x000fe20000300000 */
.L_x_4463:
[----:B------:R-:W-:Y:S01]  /*7530*/  VIADD R8, R204, 0x8 ;  /* 0x00000008cc087836 */ /* 0x000fe20000000000 */
[----:B-1----:R-:W-:Y:S06]  /*7540*/  @P1 BRA `(.L_x_4464) ;  /* 0x0000000000081947 */ /* 0x002fec0003800000 */
[----:B------:R-:W1:Y:S02]  /*7550*/  SYNCS.PHASECHK.TRANS64.TRYWAIT P1, [UR25+0x22850], R7 ;  /* 0x02285007ff0075a7 */ /* 0x000e640008020159 */
[----:B-1----:R-:W-:Y:S05]  /*7560*/  @!P1 BRA `(.L_x_4465) ;  /* 0x0000007400d89947 */ /* 0x002fea0003800000 */
.L_x_4464:
        /* <DEDUP_REMOVED lines=39> */
.L_x_4466:
[----:B------:R-:W-:Y:S01]  /*77e0*/  UIADD3 UR25, UR25, 0x22860, URZ ;  /* 0x0002286019197890 */ /* 0x000fe2000fffe03f */
[----:B------:R-:W-:Y:S01]  /*77f0*/  ISETP.LT.AND P1, PT, RZ, UR23, PT ;  /* 0x00000017ff007c0c */ /* 0x000fe2000bf21270 */
[----:B------:R-:W-:Y:S01]  /*7800*/  UIADD3 UR23, UR23, -0x1, URZ ;  /* 0xffffffff17177890 */ /* 0x000fe2000fffe03f */
[----:B------:R-:W-:Y:S01]  /*7810*/  MOV R202, R5 ;  /* 0x0000000500ca7202 */ /* 0x000fe20000000f00 */
[----:B------:R-:W-:Y:S01]  /*7820*/  UPRMT UR25, UR24, 0x654, UR25 ;  /* 0x0000065418197896 */ /* 0x000fe20008000019 */
[----:B------:R-:W-:-:S08]  /*7830*/  IMAD.MOV.U32 R9, RZ, RZ, R6 ;  /* 0x000000ffff097224 */ /* 0x000fd000078e0006 */
[----:B------:R-:W-:Y:S01]  /*7840*/  SYNCS.ARRIVE.TRANS64.RED.A1T0 RZ, [UR25], RZ ;  /* 0x000000ffffff79a7 */ /* 0x000fe20008100419 */
[----:B------:R-:W-:Y:S05]  /*7850*/  @P1 BRA `(.L_x_4467) ;  /* 0xffffffe000bc1947 */ /* 0x000fea000383ffff */
.L_x_4456:
[----:B01-3--:R-:W0:Y:S01]  /*7860*/  SHFL.BFLY PT, R8, R3, 0x2, 0x1f ;  /* 0x0c401f0003087f89 */ /* 0x00be2200000e0000 */
[----:B------:R-:W-:Y:S01]  /*7870*/  UIADD3 UR36, UR36, 0x1, URZ ;  /* 0x0000000124247890 */ /* 0x000fe2000fffe03f */
[----:B------:R-:W-:Y:S01]  /*7880*/  IMAD.U32 R13, RZ, RZ, UR10 ;  /* 0x0000000aff0d7e24 */ /* 0x000fe2000f8e00ff */
[----:B------:R2:W-:Y:S06]  /*7890*/  BAR.ARV R0, 0x100 ;  /* 0x000400000000751d */ /* 0x0005ec0000002000 */
[----:B------:R-:W-:Y:S02]  /*78a0*/  UISETP.NE.AND UP0, UPT, UR36, 0x2, UPT ;  /* 0x000000022400788c */ /* 0x000fe4000bf05270 */
[----:B------:R-:W-:Y:S06]  /*78b0*/  BAR.ARV 0x8, 0x180 ;  /* 0x0206000000007b1d */ /* 0x000fec0000002000 */
[----:B--2---:R-:W-:Y:S01]  /*78c0*/  IMAD.MOV.U32 R0, RZ, RZ, RZ ;  /* 0x000000ffff007224 */ /* 0x004fe200078e00ff */
[----:B------:R-:W-:Y:S01]  /*78d0*/  USEL UR4, URZ, 0x1, UP0 ;  /* 0x000000013f047887 */ /* 0x000fe20008000000 */
[----:B------:R-:W1:Y:S01]  /*78e0*/  SHFL.BFLY PT, R9, R4, 0x2, 0x1f ;  /* 0x0c401f0004097f89 */ /* 0x000e6200000e0000 */
[----:B------:R-:W-:Y:S01]  /*78f0*/  PLOP3.LUT P0, PT, PT, PT, PT, 0x8, 0x0 ;  /* 0x000000000000781c */ /* 0x000fe20003f0e170 */
[----:B------:R-:W-:Y:S01]  /*7900*/  UIADD3 UR38, UR38, 0x1, URZ ;  /* 0x0000000126267890 */ /* 0x000fe2000fffe03f */
[----:B0-----:R-:W-:Y:S01]  /*7910*/  FADD.FTZ R8, R8, R3 ;  /* 0x0000000308087221 */ /* 0x001fe20000010000 */
[----:B------:R-:W-:Y:S01]  /*7920*/  IMAD.MOV.U32 R3, RZ, RZ, -0x800000 ;  /* 0xff800000ff037424 */ /* 0x000fe200078e00ff */
[----:B------:R-:W-:-:S02]  /*7930*/  USEL UR36, UR36, URZ, UP0 ;  /* 0x0000003f24247287 */ /* 0x000fc40008000000 */
[----:B------:R-:W-:Y:S01]  /*7940*/  ULOP3.LUT UR37, UR37, UR4, URZ, 0x3c, !UPT ;  /* 0x0000000425257292 */ /* 0x000fe2000f8e3c3f */
[----:B------:R-:W0:Y:S01]  /*7950*/  SHFL.BFLY PT, R7, R8, 0x1, 0x1f ;  /* 0x0c201f0008077f89 */ /* 0x000e2200000e0000 */
[----:B-1----:R-:W-:Y:S01]  /*7960*/  FADD.FTZ R9, R9, R4 ;  /* 0x0000000409097221 */ /* 0x002fe20000010000 */
[----:B------:R-:W-:-:S04]  /*7970*/  IMAD.MOV.U32 R4, RZ, RZ, -0x800000 ;  /* 0xff800000ff047424 */ /* 0x000fc800078e00ff */
[----:B------:R-:W1:Y:S01]  /*7980*/  SHFL.BFLY PT, R10, R9, 0x1, 0x1f ;  /* 0x0c201f00090a7f89 */ /* 0x000e6200000e0000 */
[----:B0-----:R-:W-:Y:S01]  /*7990*/  FADD.FTZ R11, R8, R7 ;  /* 0x00000007080b7221 */ /* 0x001fe20000010000 */
[----:B------:R-:W-:-:S04]  /*79a0*/  IMAD.MOV.U32 R7, RZ, RZ, RZ ;  /* 0x000000ffff077224 */ /* 0x000fc800078e00ff */
[----:B------:R-:W-:-:S13]  /*79b0*/  FSETP.NE.FTZ.AND P1, PT, R11, RZ, PT ;  /* 0x000000ff0b00720b */ /* 0x000fda0003f35000 */
[----:B------:R-:W0:Y:S01]  /*79c0*/  @P1 MUFU.RCP R7, R11 ;  /* 0x0000000b00071308 */ /* 0x000e220000001000 */
[----:B-1----:R-:W-:-:S05]  /*79d0*/  FADD.FTZ R10, R9, R10 ;  /* 0x0000000a090a7221 */ /* 0x002fca0000010000 */
[----:B------:R-:W-:Y:S02]  /*79e0*/  FSETP.NE.FTZ.AND P2, PT, R10, RZ, PT ;  /* 0x000000ff0a00720b */ /* 0x000fe40003f55000 */
[----:B------:R-:W1:Y:S01]  /*79f0*/  @P1 MUFU.LG2 R8, R11 ;  /* 0x0000000b00081308 */ /* 0x000e620000000c00 */
[-C--:B0-----:R-:W-:Y:S01]  /*7a00*/  FMUL.FTZ R24, R24, R7.reuse ;  /* 0x0000000718187220 */ /* 0x081fe20000410000 */
[-C--:B------:R-:W-:Y:S01]  /*7a10*/  FMUL.FTZ R25, R25, R7.reuse ;  /* 0x0000000719197220 */ /* 0x080fe20000410000 */
[----:B------:R-:W-:-:S08]  /*7a20*/  FMUL.FTZ R28, R28, R7 ;  /* 0x000000071c1c7220 */ /* 0x000fd00000410000 */
        /* <DEDUP_REMOVED lines=8> */
[----:B------:R0:W2:Y:S01]  /*7ab0*/  @P2 MUFU.RCP R0, R10 ;  /* 0x0000000a00002308 */ /* 0x0000a20000001000 */
        /* <DEDUP_REMOVED lines=54> */
[----:B------:R-:W-:-:S02]  /*7e20*/  IMAD.U32 R7, RZ, RZ, UR10 ;  /* 0x0000000aff077e24 */ /* 0x000fc4000f8e00ff */
[----:B------:R-:W-:Y:S01]  /*7e30*/  @P2 FMUL.FTZ R13, R13, 0.69314718246459960938 ;  /* 0x3f3172180d0d2820 */ /* 0x000fe20000410000 */
[----:B-1----:R-:W-:Y:S01]  /*7e40*/  @P1 FMUL.FTZ R8, R8, 0.69314718246459960938 ;  /* 0x3f31721808081820 */ /* 0x002fe20000410000 */
[----:B0-----:R-:W-:Y:S01]  /*7e50*/  @P2 FMUL.FTZ R10, R9, 0.69314718246459960938 ;  /* 0x3f317218090a2820 */ /* 0x001fe20000410000 */
[----:B------:R-:W-:Y:S01]  /*7e60*/  @P1 FMUL.FTZ R7, R7, 0.69314718246459960938 ;  /* 0x3f31721807071820 */ /* 0x000fe20000410000 */
        /* <DEDUP_REMOVED lines=66> */
.L_x_4431:
[----:B------:R-:W0:Y:S08]  /*8290*/  S2UR UR5, SR_CgaCtaId ;  /* 0x00000000000579c3 */ /* 0x000e300000008800 */
[----:B------:R-:W-:Y:S06]  /*82a0*/  BAR.SYNC.DEFER_BLOCKING 0x5, 0x180 ;  /* 0x0146000000007b1d */ /* 0x000fec0000010000 */
[----:B------:R-:W-:Y:S01]  /*82b0*/  UMOV UR4, 0x400 ;  /* 0x0000040000047882 */ /* 0x000fe20000000000 */
[----:B------:R-:W-:Y:S01]  /*82c0*/  BSSY B0, `(.L_x_4468) ;  /* 0x000028f000007945 */ /* 0x000fe20003800000 */
[----:B0-----:R-:W-:-:S09]  /*82d0*/  ULEA UR13, UR5, UR4, 0x18 ;  /* 0x00000004050d7291 */ /* 0x001fd2000f8ec03f */
[----:B------:R-:W0:Y:S02]  /*82e0*/  LDS R5, [UR13+0x228d0] ;  /* 0x0228d00dff057984 */ /* 0x000e240008000800 */
[----:B0-----:R-:W-:Y:S01]  /*82f0*/  R2UR UR4, R5 ;  /* 0x00000000050472ca */ /* 0x001fe200000e0000 */
[----:B------:R-:W-:Y:S06]  /*8300*/  BAR.ARV 0x4, 0x180 ;  /* 0x0106000000007b1d */ /* 0x000fec0000002000 */
[----:B------:R-:W-:Y:S08]  /*8310*/  @P0 BRA `(.L_x_4469) ;  /* 0x0000001c00500947 */ /* 0x000ff00003800000 */
[----:B------:R-:W0:Y:S01]  /*8320*/  S2UR UR5, SR_SWINHI ;  /* 0x00000000000579c3 */ /* 0x000e220000002f00 */
[----:B------:R-:W-:-:S07]  /*8330*/  IMAD.MOV.U32 R6, RZ, RZ, 0x2 ;  /* 0x00000002ff067424 */ /* 0x000fce00078e00ff */
[----:B------:R-:W-:Y:S01]  /*8340*/  BAR.SYNC.DEFER_BLOCKING 0x1, 0x100 ;  /* 0x0044000000007b1d */ /* 0x000fe20000010000 */
[----:B------:R-:W-:Y:S01]  /*8350*/  IMAD R138, R205, 0x40, R2 ;  /* 0x00000040cd8a7824 */ /* 0x000fe200078e0202 */
[----:B------:R-:W-:Y:S01]  /*8360*/  F2FP.F16.F32.PACK_AB R24, R25, R24 ;  /* 0x000000181918723e */ /* 0x000fe200000000ff */
[----:B------:R-:W-:Y:S01]  /*8370*/  IMAD.MOV.U32 R139, RZ, RZ, 0x2 ;  /* 0x00000002ff8b7424 */ /* 0x000fe200078e00ff */
[----:B------:R-:W-:Y:S01]  /*8380*/  F2FP.F16.F32.PACK_AB R25, R32, R26 ;  /* 0x0000001a2019723e */ /* 0x000fe200000000ff */
[----:B------:R-:W-:Y:S01]  /*8390*/  USHF.R.S32.HI UR10, URZ, 0x1f, UR39 ;  /* 0x0000001f3f0a7899 */ /* 0x000fe20008011427 */
[----:B------:R-:W-:Y:S01]  /*83a0*/  F2FP.F16.F32.PACK_AB R26, R29, R28 ;  /* 0x0000001c1d1a723e */ /* 0x000fe200000000ff */
[----:B------:R-:W-:Y:S01]  /*83b0*/  ULDC.64 UR8, c[0x0][0xb90] ;  /* 0x0002e40000087ab9 */ /* 0x000fe20000000a00 */
[----:B------:R-:W-:Y:S01]  /*83c0*/  F2FP.F16.F32.PACK_AB R27, R27, R30 ;  /* 0x0000001e1b1b723e */ /* 0x000fe200000000ff */
[----:B------:R-:W-:Y:S01]  /*83d0*/  USHF.R.S32.HI UR12, URZ, 0x1f, UR41 ;  /* 0x0000001f3f0c7899 */ /* 0x000fe20008011429 */
[----:B------:R-:W-:-:S02]  /*83e0*/  F2FP.F16.F32.PACK_AB R30, R61, R185 ;  /* 0x000000b93d1e723e */ /* 0x000fc400000000ff */
[----:B------:R-:W-:Y:S02]  /*83f0*/  F2FP.F16.F32.PACK_AB R200, R177, R200 ;  /* 0x000000c8b1c8723e */ /* 0x000fe400000000ff */
[----:B------:R-:W-:Y:S02]  /*8400*/  F2FP.F16.F32.PACK_AB R201, R80, R76 ;  /* 0x0000004c50c9723e */ /* 0x000fe400000000ff */
[----:B------:R-:W-:Y:S02]  /*8410*/  F2FP.F16.F32.PACK_AB R202, R125, R124 ;  /* 0x0000007c7dca723e */ /* 0x000fe400000000ff */
[----:B------:R-:W-:Y:S02]  /*8420*/  F2FP.F16.F32.PACK_AB R203, R88, R84 ;  /* 0x0000005458cb723e */ /* 0x000fe400000000ff */
[----:B------:R-:W-:Y:S01]  /*8430*/  F2FP.F16.F32.PACK_AB R144, R145, R144 ;  /* 0x000000909190723e */ /* 0x000fe200000000ff */
[----:B------:R-:W-:Y:S01]  /*8440*/  UMOV UR6, UR13 ;  /* 0x0000000d00067c82 */ /* 0x000fe20008000000 */
[----:B0-----:R-:W-:Y:S01]  /*8450*/  UMOV UR7, UR5 ;  /* 0x0000000500077c82 */ /* 0x001fe20008000000 */
[----:B------:R-:W-:Y:S01]  /*8460*/  UIMAD UR5, UR10, UR8, URZ ;  /* 0x000000080a0572a4 */ /* 0x000fe2000f8e023f */
[----:B------:R-:W-:Y:S01]  /*8470*/  IMAD.WIDE R6, R209, R6, UR6 ;  /* 0x00000006d1067e25 */ /* 0x000fe2000f8e0206 */
[----:B------:R-:W-:-:S02]  /*8480*/  F2FP.F16.F32.PACK_AB R145, R173, R172 ;  /* 0x000000acad91723e */ /* 0x000fc400000000ff */
[----:B------:R-:W-:Y:S01]  /*8490*/  UIMAD UR5, UR39, UR9, UR5 ;  /* 0x00000009270572a4 */ /* 0x000fe2000f8e0205 */
[----:B------:R-:W-:Y:S01]  /*84a0*/  IMAD.WIDE R138, R138, R139, UR6 ;  /* 0x000000068a8a7e25 */ /* 0x000fe2000f8e028b */
[C---:B------:R-:W-:Y:S01]  /*84b0*/  IADD3 R153, P3, R6.reuse, 0xc060, RZ ;  /* 0x0000c06006997810 */ /* 0x040fe20007f7e0ff */
[----:B------:R-:W-:Y:S01]  /*84c0*/  UIMAD.WIDE.U32 UR6, UR39, UR8, URZ ;  /* 0x00000008270672a5 */ /* 0x000fe2000f8e003f */
[C---:B------:R-:W-:Y:S02]  /*84d0*/  IADD3 R157, P4, R6.reuse, 0xc040, RZ ;  /* 0x0000c040069d7810 */ /* 0x040fe40007f9e0ff */
[----:B------:R-:W-:Y:S01]  /*84e0*/  LOP3.LUT R152, R153, 0x380, RZ, 0xc0, !PT ;  /* 0x0000038099987812 */ /* 0x000fe200078ec0ff */
[----:B------:R-:W-:Y:S01]  /*84f0*/  ULDC.64 UR8, c[0x0][0xb98] ;  /* 0x0002e60000087ab9 */ /* 0x000fe20000000a00 */
[----:B------:R-:W-:Y:S01]  /*8500*/  IADD3 R159, P5, R6, 0xc020, RZ ;  /* 0x0000c020069f7810 */ /* 0x000fe20007fbe0ff */
[----:B------:R-:W-:Y:S01]  /*8510*/  UIADD3 UR7, UR7, UR5, URZ ;  /* 0x0000000507077290 */ /* 0x000fe2000fffe03f */
[----:B------:R-:W-:Y:S01]  /*8520*/  SHF.R.U64 R152, R152, 0x3, RZ ;  /* 0x0000000398987819 */ /* 0x000fe200000012ff */
[----:B------:R-:W-:Y:S01]  /*8530*/  UIMAD UR5, UR12, UR8, URZ ;  /* 0x000000080c0572a4 */ /* 0x000fe2000f8e023f */
[----:B------:R-:W-:Y:S01]  /*8540*/  LOP3.LUT R156, R157, 0x380, RZ, 0xc0, !PT ;  /* 0x000003809d9c7812 */ /* 0x000fe200078ec0ff */
[----:B------:R-:W-:Y:S01]  /*8550*/  UIMAD.WIDE.U32 UR6, UR41, UR8, UR6 ;  /* 0x00000008290672a5 */ /* 0x000fe2000f8e0006 */
[----:B------:R-:W-:Y:S01]  /*8560*/  LOP3.LUT R158, R159, 0x380, RZ, 0xc0, !PT ;  /* 0x000003809f9e7812 */ /* 0x000fe200078ec0ff */
[----:B------:R-:W-:Y:S01]  /*8570*/  UIMAD UR5, UR41, UR9, UR5 ;  /* 0x00000009290572a4 */ /* 0x000fe2000f8e0205 */
[----:B------:R-:W-:-:S02]  /*8580*/  IADD3 R111, P2, R6, 0x8020, RZ ;  /* 0x00008020066f7810 */ /* 0x000fc40007f5e0ff */
[----:B------:R-:W-:Y:S01]  /*8590*/  LOP3.LUT R152, R152, R153, RZ, 0x3c, !PT ;  /* 0x0000009998987212 */ /* 0x000fe200078e3cff */
[--C-:B------:R-:W-:Y:S01]  /*85a0*/  IMAD.X R153, RZ, RZ, R7.reuse, P3 ;  /* 0x000000ffff997224 */ /* 0x100fe200018e0607 */
[C---:B------:R-:W-:Y:S01]  /*85b0*/  LOP3.LUT R143, R6.reuse, 0x380, RZ, 0xc0, !PT ;  /* 0x00000380068f7812 */ /* 0x040fe200078ec0ff */
[--C-:B------:R-:W-:Y:S01]  /*85c0*/  IMAD.X R163, RZ, RZ, R7.reuse, P2 ;  /* 0x000000ffffa37224 */ /* 0x100fe200010e0607 */
[----:B------:R-:W-:Y:S01]  /*85d0*/  IADD3 R115, P0, R6, 0x8060, RZ ;  /* 0x0000806006737810 */ /* 0x000fe20007f1e0ff */
[----:B------:R-:W-:Y:S01]  /*85e0*/  ULDC.64 UR8, c[0x0][0xae8] ;  /* 0x0002ba0000087ab9 */ /* 0x000fe20000000a00 */
[----:B------:R-:W-:Y:S02]  /*85f0*/  SHF.R.U64 R156, R156, 0x3, RZ ;  /* 0x000000039c9c7819 */ /* 0x000fe400000012ff */
[----:B------:R-:W-:Y:S01]  /*8600*/  SHF.R.U64 R158, R158, 0x3, RZ ;  /* 0x000000039e9e7819 */ /* 0x000fe200000012ff */
[----:B------:R-:W-:Y:S01]  /*8610*/  IMAD.X R165, RZ, RZ, R7, P0 ;  /* 0x000000ffffa57224 */ /* 0x000fe200000e0607 */
[----:B------:R-:W-:-:S02]  /*8620*/  IADD3 R117, P6, R6, 0xc000, RZ ;  /* 0x0000c00006757810 */ /* 0x000fc40007fde0ff */
[C---:B------:R-:W-:Y:S02]  /*8630*/  IADD3 R21, P3, R6.reuse, 0x20, RZ ;  /* 0x0000002006157810 */ /* 0x040fe40007f7e0ff */
[C---:B------:R-:W-:Y:S01]  /*8640*/  IADD3 R113, P1, R6.reuse, 0x8040, RZ ;  /* 0x0000804006717810 */ /* 0x040fe20007f3e0ff */
[--C-:B------:R-:W-:Y:S01]  /*8650*/  IMAD.X R161, RZ, RZ, R7.reuse, P6 ;  /* 0x000000ffffa17224 */ /* 0x100fe200030e0607 */
[----:B------:R-:W-:Y:S01]  /*8660*/  SHF.R.U64 R143, R143, 0x3, RZ ;  /* 0x000000038f8f7819 */ /* 0x000fe200000012ff */
[--C-:B------:R-:W-:Y:S01]  /*8670*/  IMAD.X R167, RZ, RZ, R7.reuse, P3 ;  /* 0x000000ffffa77224 */ /* 0x100fe200018e0607 */
[----:B------:R-:W-:Y:S02]  /*8680*/  IADD3 R5, P2, R6, 0x4000, RZ ;  /* 0x0000400006057810 */ /* 0x000fe40007f5e0ff */
[----:B------:R-:W-:Y:S02]  /*8690*/  LOP3.LUT R9, R115, 0x380, RZ, 0xc0, !PT ;  /* 0x0000038073097812 */ /* 0x000fe400078ec0ff */
[----:B------:R-:W-:Y:S01]  /*86a0*/  LOP3.LUT R156, R156, R157, RZ, 0x3c, !PT ;  /* 0x0000009d9c9c7212 */ /* 0x000fe200078e3cff */
[--C-:B------:R-:W-:Y:S01]  /*86b0*/  IMAD.X R157, RZ, RZ, R7.reuse, P4 ;  /* 0x000000ffff9d7224 */ /* 0x100fe200020e0607 */
[----:B------:R-:W-:Y:S01]  /*86c0*/  LOP3.LUT R158, R158, R159, RZ, 0x3c, !PT ;  /* 0x0000009f9e9e7212 */ /* 0x000fe200078e3cff */
[--C-:B------:R-:W-:Y:S01]  /*86d0*/  IMAD.X R159, RZ, RZ, R7.reuse, P5 ;  /* 0x000000ffff9f7224 */ /* 0x100fe200028e0607 */
[----:B------:R-:W-:Y:S01]  /*86e0*/  IADD3.X R155, RZ, R7, RZ, P1, !PT ;  /* 0x00000007ff9b7210 */ /* 0x000fe20000ffe4ff */
        /* <DEDUP_REMOVED lines=13> */
[----:B------:R-:W-:Y:S01]  /*87c0*/  SHF.R.U64 R6, R9, 0x3, RZ ;  /* 0x0000000309067819 */ /* 0x000fe200000012ff */
[--C-:B------:R-:W-:Y:S01]  /*87d0*/  IMAD.X R9, RZ, RZ, R7.reuse, P3 ;  /* 0x000000ffff097224 */ /* 0x100fe200018e0607 */
[----:B------:R-:W-:Y:S01]  /*87e0*/  LOP3.LUT R102, R5, 0x380, RZ, 0xc0, !PT ;  /* 0x0000038005667812 */ /* 0x000fe200078ec0ff */
[----:B------:R-:W-:Y:S01]  /*87f0*/  IMAD.MOV.U32 R143, RZ, RZ, R7 ;  /* 0x000000ffff8f7224 */ /* 0x000fe200078e0007 */
[----:B------:R-:W-:-:S02]  /*8800*/  LOP3.LUT R14, R117, 0x380, RZ, 0xc0, !PT ;  /* 0x00000380750e7812 */ /* 0x000fc400078ec0ff */
[----:B------:R-:W-:Y:S02]  /*8810*/  LOP3.LUT R164, R6, R115, RZ, 0x3c, !PT ;  /* 0x0000007306a47212 */ /* 0x000fe400078e3cff */
[----:B------:R-:W-:Y:S02]  /*8820*/  SHF.R.U64 R102, R102, 0x3, RZ ;  /* 0x0000000366667819 */ /* 0x000fe400000012ff */
[----:B------:R-:W-:Y:S02]  /*8830*/  IADD3 R115, P2, R138, 0x7000, RZ ;  /* 0x000070008a737810 */ /* 0x000fe40007f5e0ff */
[----:B------:R-:W-:Y:S02]  /*8840*/  SHF.R.U64 R14, R14, 0x3, RZ ;  /* 0x000000030e0e7819 */ /* 0x000fe400000012ff */
[----:B------:R-:W-:Y:S02]  /*8850*/  LOP3.LUT R146, R102, R5, RZ, 0x3c, !PT ;  /* 0x0000000566927212 */ /* 0x000fe400078e3cff */
[----:B------:R-:W-:Y:S01]  /*8860*/  LOP3.LUT R114, R115, 0x380, RZ, 0xc0, !PT ;  /* 0x0000038073727812 */ /* 0x000fe200078ec0ff */
[----:B------:R-:W0:Y:S01]  /*8870*/  LDC R5, c[0x0][0xbe8] ;  /* 0x0002fa00ff057b82 */ /* 0x000e220000000800 */
[----:B------:R-:W-:-:S02]  /*8880*/  LOP3.LUT R160, R14, R117, RZ, 0x3c, !PT ;  /* 0x000000750ea07212 */ /* 0x000fc400078e3cff */
[----:B------:R-:W-:Y:S02]  /*8890*/  LOP3.LUT R14, R111, 0x380, RZ, 0xc0, !PT ;  /* 0x000003806f0e7812 */ /* 0x000fe400078ec0ff */
[----:B------:R-:W-:Y:S02]  /*88a0*/  LOP3.LUT R7, R12, 0x380, RZ, 0xc0, !PT ;  /* 0x000003800c077812 */ /* 0x000fe400078ec0ff */
[----:B------:R-:W-:Y:S02]  /*88b0*/  SHF.R.U64 R114, R114, 0x3, RZ ;  /* 0x0000000372727819 */ /* 0x000fe400000012ff */
[----:B------:R-:W-:Y:S02]  /*88c0*/  LOP3.LUT R6, R21, 0x380, RZ, 0xc0, !PT ;  /* 0x0000038015067812 */ /* 0x000fe400078ec0ff */
[----:B------:R-:W-:Y:S02]  /*88d0*/  SHF.R.U64 R14, R14, 0x3, RZ ;  /* 0x000000030e0e7819 */ /* 0x000fe400000012ff */
[----:B------:R-:W-:-:S02]  /*88e0*/  SHF.R.U64 R7, R7, 0x3, RZ ;  /* 0x0000000307077819 */ /* 0x000fc400000012ff */
[----:B------:R-:W-:Y:S01]  /*88f0*/  LOP3.LUT R114, R114, R115, RZ, 0x3c, !PT ;  /* 0x0000007372727212 */ /* 0x000fe200078e3cff */
[----:B------:R-:W-:Y:S01]  /*8900*/  IMAD.X R115, RZ, RZ, R139, P2 ;  /* 0x000000ffff737224 */ /* 0x000fe200010e068b */
[----:B------:R-:W-:Y:S02]  /*8910*/  SHF.R.U64 R6, R6, 0x3, RZ ;  /* 0x0000000306067819 */ /* 0x000fe400000012ff */
[----:B------:R-:W-:Y:S02]  /*8920*/  LOP3.LUT R162, R14, R111, RZ, 0x3c, !PT ;  /* 0x0000006f0ea27212 */ /* 0x000fe400078e3cff */
[----:B------:R-:W-:Y:S02]  /*8930*/  IADD3 R135, P2, R138, 0xe000, RZ ;  /* 0x0000e0008a877810 */ /* 0x000fe40007f5e0ff */
[----:B------:R-:W-:Y:S02]  /*8940*/  LOP3.LUT R168, R7, R12, RZ, 0x3c, !PT ;  /* 0x0000000c07a87212 */ /* 0x000fe400078e3cff */
[----:B------:R-:W-:-:S02]  /*8950*/  LOP3.LUT R14, R107, 0x380, RZ, 0xc0, !PT ;  /* 0x000003806b0e7812 */ /* 0x000fc400078ec0ff */
[----:B------:R-:W-:Y:S02]  /*8960*/  LOP3.LUT R12, R103, 0x380, RZ, 0xc0, !PT ;  /* 0x00000380670c7812 */ /* 0x000fe400078ec0ff */
[----:B------:R-:W-:Y:S02]  /*8970*/  LOP3.LUT R166, R6, R21, RZ, 0x3c, !PT ;  /* 0x0000001506a67212 */ /* 0x000fe400078e3cff */
[----:B------:R-:W-:Y:S02]  /*8980*/  LOP3.LUT R7, R10, 0x380, RZ, 0xc0, !PT ;  /* 0x000003800a077812 */ /* 0x000fe400078ec0ff */
[----:B------:R-:W-:Y:S02]  /*8990*/  LOP3.LUT R6, R31, 0x380, RZ, 0xc0, !PT ;  /* 0x000003801f067812 */ /* 0x000fe400078ec0ff */
[----:B------:R-:W-:Y:S02]  /*89a0*/  LOP3.LUT R134, R135, 0x380, RZ, 0xc0, !PT ;  /* 0x0000038087867812 */ /* 0x000fe400078ec0ff */
[----:B------:R-:W-:-:S02]  /*89b0*/  SHF.R.U64 R14, R14, 0x3, RZ ;  /* 0x000000030e0e7819 */ /* 0x000fc400000012ff */
[----:B------:R-:W-:Y:S02]  /*89c0*/  SHF.R.U64 R12, R12, 0x3, RZ ;  /* 0x000000030c0c7819 */ /* 0x000fe400000012ff */
[----:B------:R-:W-:Y:S02]  /*89d0*/  SHF.R.U64 R7, R7, 0x3, RZ ;  /* 0x0000000307077819 */ /* 0x000fe400000012ff */
[----:B------:R-:W-:Y:S02]  /*89e0*/  SHF.R.U64 R6, R6, 0x3, RZ ;  /* 0x0000000306067819 */ /* 0x000fe400000012ff */
[----:B------:R-:W-:Y:S02]  /*89f0*/  SHF.R.U64 R134, R134, 0x3, RZ ;  /* 0x0000000386867819 */ /* 0x000fe400000012ff */
[----:B------:R-:W-:Y:S02]  /*8a00*/  LOP3.LUT R150, R14, R107, RZ, 0x3c, !PT ;  /* 0x0000006b0e967212 */ /* 0x000fe400078e3cff */
[----:B------:R-:W-:-:S02]  /*8a10*/  LOP3.LUT R14, R12, R103, RZ, 0x3c, !PT ;  /* 0x000000670c0e7212 */ /* 0x000fc400078e3cff */
[----:B------:R-:W-:Y:S02]  /*8a20*/  LOP3.LUT R12, R7, R10, RZ, 0x3c, !PT ;  /* 0x0000000a070c7212 */ /* 0x000fe400078e3cff */
[----:B------:R-:W-:Y:S02]  /*8a30*/  LOP3.LUT R10, R6, R31, RZ, 0x3c, !PT ;  /* 0x0000001f060a7212 */ /* 0x000fe400078e3cff */
[----:B------:R-:W-:Y:S01]  /*8a40*/  LOP3.LUT R134, R134, R135, RZ, 0x3c, !PT ;  /* 0x0000008786867212 */ /* 0x000fe200078e3cff */
[----:B------:R-:W-:Y:S01]  /*8a50*/  IMAD.X R135, RZ, RZ, R139, P2 ;  /* 0x000000ffff877224 */ /* 0x000fe200010e068b */
[----:B------:R-:W-:Y:S02]  /*8a60*/  LOP3.LUT R31, R8, 0x380, RZ, 0xc0, !PT ;  /* 0x00000380081f7812 */ /* 0x000fe400078ec0ff */
[----:B------:R-:W-:Y:S02]  /*8a70*/  IADD3 R7, P3, R138, 0x1000, RZ ;  /* 0x000010008a077810 */ /* 0x000fe40007f7e0ff */
[----:B0-----:R-:W-:-:S02]  /*8a80*/  ISETP.NE.AND P2, PT, R5, 0x1, PT ;  /* 0x000000010500780c */ /* 0x001fc40003f45270 */
[----:B------:R-:W-:Y:S02]  /*8a90*/  SHF.R.U64 R31, R31, 0x3, RZ ;  /* 0x000000031f1f7819 */ /* 0x000fe400000012ff */
[----:B------:R-:W-:Y:S02]  /*8aa0*/  LOP3.LUT R6, R7, 0x380, RZ, 0xc0, !PT ;  /* 0x0000038007067812 */ /* 0x000fe400078ec0ff */
[----:B------:R-:W-:Y:S02]  /*8ab0*/  LOP3.LUT R8, R31, R8, RZ, 0x3c, !PT ;  /* 0x000000081f087212 */ /* 0x000fe400078e3cff */
[----:B------:R-:W-:Y:S02]  /*8ac0*/  SHF.R.U64 R6, R6, 0x3, RZ ;  /* 0x0000000306067819 */ /* 0x000fe400000012ff */
[----:B------:R-:W-:Y:S02]  /*8ad0*/  MOV R152, R152 ;  /* 0x0000009800987202 */ /* 0x000fe40000000f00 */
[----:B------:R-:W-:-:S02]  /*8ae0*/  MOV R153, R8 ;  /* 0x0000000800997202 */ /* 0x000fc40000000f00 */
[----:B------:R-:W-:Y:S01]  /*8af0*/  LOP3.LUT R6, R6, R7, RZ, 0x3c, !PT ;  /* 0x0000000706067212 */ /* 0x000fe200078e3cff */
[----:B------:R-:W-:Y:S01]  /*8b00*/  IMAD.X R7, RZ, RZ, R139, P3 ;  /* 0x000000ffff077224 */ /* 0x000fe200018e068b */
[----:B------:R-:W-:Y:S02]  /*8b10*/  F2FP.F16.F32.PACK_AB R9, R35, R34 ;  /* 0x000000222309723e */ /* 0x000fe400000000ff */
[----:B------:R-:W0:Y:S01]  /*8b20*/  @P2 LDC R34, c[0x0][0xbec] ;  /* 0x0002fb00ff222b82 */ /* 0x000e220000000800 */
[----:B------:R-:W-:Y:S02]  /*8b30*/  IADD3 R117, P3, R138, 0x8000, RZ ;  /* 0x000080008a757810 */ /* 0x000fe40007f7e0ff */
[----:B------:R-:W-:Y:S02]  /*8b40*/  LOP3.LUT R20, R113, 0x380, RZ, 0xc0, !PT ;  /* 0x0000038071147812 */ /* 0x000fe400078ec0ff */
[----:B------:R-:W-:Y:S02]  /*8b50*/  LOP3.LUT R116, R117, 0x380, RZ, 0xc0, !PT ;  /* 0x0000038075747812 */ /* 0x000fe400078ec0ff */
[----:B------:R-:W-:Y:S01]  /*8b60*/  SHF.R.U64 R20, R20, 0x3, RZ ;  /* 0x0000000314147819 */ /* 0x000fe200000012ff */
[----:B------:R-:W1:Y:S01]  /*8b70*/  @P2 LDC R35, c[0x0][0xbf0] ;  /* 0x0002fc00ff232b82 */ /* 0x000e620000000800 */
[----:B------:R-:W-:-:S02]  /*8b80*/  SHF.R.U64 R116, R116, 0x3, RZ ;  /* 0x0000000374747819 */ /* 0x000fc400000012ff */
[----:B------:R-:W-:Y:S02]  /*8b90*/  LOP3.LUT R154, R20, R113, RZ, 0x3c, !PT ;  /* 0x00000071149a7212 */ /* 0x000fe400078e3cff */
[----:B------:R-:W-:Y:S02]  /*8ba0*/  IADD3 R111, P0, R138, 0x5000, RZ ;  /* 0x000050008a6f7810 */ /* 0x000fe40007f1e0ff */
[----:B------:R-:W-:Y:S01]  /*8bb0*/  LOP3.LUT R116, R116, R117, RZ, 0x3c, !PT ;  /* 0x0000007574747212 */ /* 0x000fe200078e3cff */
[----:B------:R-:W-:Y:S01]  /*8bc0*/  IMAD.X R117, RZ, RZ, R139, P3 ;  /* 0x000000ffff757224 */ /* 0x000fe200018e068b */
[----:B------:R-:W-:Y:S02]  /*8bd0*/  IADD3 R29, P3, R138, 0xf000, RZ ;  /* 0x0000f0008a1d7810 */ /* 0x000fe40007f7e0ff */
[----:B------:R-:W-:Y:S02]  /*8be0*/  MOV R154, R154 ;  /* 0x0000009a009a7202 */ /* 0x000fe40000000f00 */
[----:B------:R-:W-:-:S02]  /*8bf0*/  LOP3.LUT R110, R111, 0x380, RZ, 0xc0, !PT ;  /* 0x000003806f6e7812 */ /* 0x000fc400078ec0ff */
[----:B------:R-:W-:Y:S02]  /*8c00*/  MOV R155, R10 ;  /* 0x0000000a009b7202 */ /* 0x000fe40000000f00 */
[----:B------:R-:W-:Y:S02]  /*8c10*/  F2FP.F16.F32.PACK_AB R10, R37, R179 ;  /* 0x000000b3250a723e */ /* 0x000fe400000000ff */
[----:B------:R-:W-:Y:S02]  /*8c20*/  LOP3.LUT R28, R29, 0x380, RZ, 0xc0, !PT ;  /* 0x000003801d1c7812 */ /* 0x000fe400078ec0ff */
[----:B------:R-:W-:Y:S02]  /*8c30*/  IADD3 R37, R16, UR43, RZ ;  /* 0x0000002b10257c10 */ /* 0x000fe4000fffe0ff */
[----:B------:R-:W-:Y:S02]  /*8c40*/  SHF.R.U64 R110, R110, 0x3, RZ ;  /* 0x000000036e6e7819 */ /* 0x000fe400000012ff */
[----:B------:R-:W-:Y:S01]  /*8c50*/  MOV R31, R142 ;  /* 0x0000008e001f7202 */ /* 0x000fe20000000f00 */
[----:B0-----:R-:W-:Y:S01]  /*8c60*/  @P2 IMAD.HI.U32 R34, R37, R34, RZ ;  /* 0x0000002225222227 */ /* 0x001fe200078e00ff */
[----:B------:R-:W-:-:S02]  /*8c70*/  IADD3 R113, P1, R138, 0x6000, RZ ;  /* 0x000060008a717810 */ /* 0x000fc40007f3e0ff */
[----:B------:R-:W-:Y:S01]  /*8c80*/  SHF.R.U64 R28, R28, 0x3, RZ ;  /* 0x000000031c1c7819 */ /* 0x000fe200000012ff */
[----:B------:R0:W-:Y:S01]  /*8c90*/  STSM.16.M88.4 [R31], R24 ;  /* 0x000000181f007844 */ /* 0x0001e20000000200 */
[----:B------:R-:W-:Y:S01]  /*8ca0*/  MOV R150, R150 ;  /* 0x0000009600967202 */ /* 0x000fe20000000f00 */
[--C-:B------:R-:W-:Y:S01]  /*8cb0*/  IMAD.X R143, RZ, RZ, R139.reuse, P3 ;  /* 0x000000ffff8f7224 */ /* 0x100fe200018e068b */
[----:B------:R-:W-:Y:S01]  /*8cc0*/  LOP3.LUT R110, R110, R111, RZ, 0x3c, !PT ;  /* 0x0000006f6e6e7212 */ /* 0x000fe200078e3cff */
[----:B------:R-:W-:Y:S01]  /*8cd0*/  IMAD.X R111, RZ, RZ, R139, P0 ;  /* 0x000000ffff6f7224 */ /* 0x000fe200000e068b */
[----:B------:R-:W-:Y:S02]  /*8ce0*/  MOV R166, R166 ;  /* 0x000000a600a67202 */ /* 0x000fe40000000f00 */
[----:B------:R-:W-:Y:S02]  /*8cf0*/  MOV R32, R14 ;  /* 0x0000000e00207202 */ /* 0x000fe40000000f00 */
[----:B------:R-:W-:-:S02]  /*8d00*/  MOV R151, R12 ;  /* 0x0000000c00977202 */ /* 0x000fc40000000f00 */
[----:B------:R-:W-:Y:S01]  /*8d10*/  F2FP.F16.F32.PACK_AB R8, R33, R178 ;  /* 0x000000b22108723e */ /* 0x000fe200000000ff */
[----:B------:R-:W-:Y:S01]  /*8d20*/  IMAD.MOV.U32 R33, RZ, RZ, R37 ;  /* 0x000000ffff217224 */ /* 0x000fe200078e0025 */
[----:B------:R-:W-:Y:S02]  /*8d30*/  F2FP.F16.F32.PACK_AB R11, R39, R38 ;  /* 0x00000026270b723e */ /* 0x000fe400000000ff */
[----:B------:R-:W-:Y:S02]  /*8d40*/  F2FP.F16.F32.PACK_AB R12, R41, R180 ;  /* 0x000000b4290c723e */ /* 0x000fe400000000ff */
[----:B------:R-:W-:Y:S01]  /*8d50*/  F2FP.F16.F32.PACK_AB R13, R43, R42 ;  /* 0x0000002a2b0d723e */ /* 0x000fe200000000ff */
[----:B------:R2:W-:Y:S01]  /*8d60*/  STSM.16.M88.4 [R166], R8 ;  /* 0x00000008a6007844 */ /* 0x0005e20000000200 */
[----:B------:R-:W-:Y:S02]  /*8d70*/  F2FP.F16.F32.PACK_AB R14, R45, R181 ;  /* 0x000000b52d0e723e */ /* 0x000fe400000000ff */
[----:B------:R-:W-:-:S02]  /*8d80*/  F2FP.F16.F32.PACK_AB R15, R47, R46 ;  /* 0x0000002e2f0f723e */ /* 0x000fc400000000ff */
[----:B------:R-:W-:Y:S02]  /*8d90*/  LOP3.LUT R112, R113, 0x380, RZ, 0xc0, !PT ;  /* 0x0000038071707812 */ /* 0x000fe400078ec0ff */
[----:B------:R-:W-:Y:S01]  /*8da0*/  IADD3 R127, P0, R138, 0xc000, RZ ;  /* 0x0000c0008a7f7810 */ /* 0x000fe20007f1e0ff */
[----:B------:R3:W-:Y:S01]  /*8db0*/  STSM.16.M88.4 [R155], R12 ;  /* 0x0000000c9b007844 */ /* 0x0007e20000000200 */
[----:B------:R-:W-:Y:S02]  /*8dc0*/  LOP3.LUT R142, R28, R29, RZ, 0x3c, !PT ;  /* 0x0000001d1c8e7212 */ /* 0x000fe400078e3cff */
[----:B0-----:R-:W-:Y:S02]  /*8dd0*/  F2FP.F16.F32.PACK_AB R24, R49, R182 ;  /* 0x000000b63118723e */ /* 0x001fe400000000ff */
[----:B------:R-:W-:Y:S02]  /*8de0*/  F2FP.F16.F32.PACK_AB R25, R51, R50 ;  /* 0x000000323319723e */ /* 0x000fe400000000ff */
[----:B------:R-:W-:-:S02]  /*8df0*/  F2FP.F16.F32.PACK_AB R26, R53, R183 ;  /* 0x000000b7351a723e */ /* 0x000fc400000000ff */
[----:B------:R-:W-:Y:S02]  /*8e00*/  F2FP.F16.F32.PACK_AB R27, R55, R54 ;  /* 0x00000036371b723e */ /* 0x000fe400000000ff */
[----:B------:R-:W-:Y:S02]  /*8e10*/  MOV R146, R146 ;  /* 0x0000009200927202 */ /* 0x000fe40000000f00 */
[----:B------:R-:W-:Y:S01]  /*8e20*/  F2FP.F16.F32.PACK_AB R28, R57, R184 ;  /* 0x000000b8391c723e */ /* 0x000fe200000000ff */
[----:B------:R-:W-:Y:S01]  /*8e30*/  STSM.16.M88.4 [R153], R24 ;  /* 0x0000001899007844 */ /* 0x000fe20000000200 */
[----:B------:R-:W-:Y:S02]  /*8e40*/  F2FP.F16.F32.PACK_AB R29, R59, R58 ;  /* 0x0000003a3b1d723e */ /* 0x000fe400000000ff */
[----:B------:R-:W-:Y:S02]  /*8e50*/  F2FP.F16.F32.PACK_AB R31, R63, R62 ;  /* 0x0000003e3f1f723e */ /* 0x000fe400000000ff */
[----:B-1----:R-:W-:-:S02]  /*8e60*/  @P2 SHF.R.U32.HI R33, RZ, R35, R34 ;  /* 0x00000023ff212219 */ /* 0x002fc40000011622 */
[----:B------:R-:W-:Y:S01]  /*8e70*/  SHF.R.U64 R112, R112, 0x3, RZ ;  /* 0x0000000370707819 */ /* 0x000fe200000012ff */
[----:B------:R0:W-:Y:S01]  /*8e80*/  STSM.16.M88.4 [R146], R28 ;  /* 0x0000001c92007844 */ /* 0x0001e20000000200 */
[----:B------:R-:W-:Y:S02]  /*8e90*/  LOP3.LUT R126, R127, 0x380, RZ, 0xc0, !PT ;  /* 0x000003807f7e7812 */ /* 0x000fe400078ec0ff */
[----:B--2---:R-:W-:Y:S02]  /*8ea0*/  F2FP.F16.F32.PACK_AB R8, R65, R186 ;  /* 0x000000ba4108723e */ /* 0x004fe400000000ff */
[----:B------:R-:W-:Y:S02]  /*8eb0*/  F2FP.F16.F32.PACK_AB R9, R67, R66 ;  /* 0x000000424309723e */ /* 0x000fe400000000ff */
[----:B------:R-:W-:Y:S02]  /*8ec0*/  F2FP.F16.F32.PACK_AB R10, R69, R187 ;  /* 0x000000bb450a723e */ /* 0x000fe400000000ff */
[----:B------:R-:W-:-:S02]  /*8ed0*/  F2FP.F16.F32.PACK_AB R11, R71, R70 ;  /* 0x00000046470b723e */ /* 0x000fc400000000ff */
[----:B---3--:R-:W-:Y:S02]  /*8ee0*/  F2FP.F16.F32.PACK_AB R12, R73, R188 ;  /* 0x000000bc490c723e */ /* 0x008fe400000000ff */
[----:B------:R-:W-:Y:S01]  /*8ef0*/  F2FP.F16.F32.PACK_AB R13, R75, R74 ;  /* 0x0000004a4b0d723e */ /* 0x000fe200000000ff */
[----:B------:R-:W-:Y:S01]  /*8f00*/  STSM.16.M88.4 [R151], R8 ;  /* 0x0000000897007844 */ /* 0x000fe20000000200 */
[----:B------:R-:W-:Y:S01]  /*8f10*/  F2FP.F16.F32.PACK_AB R14, R77, R189 ;  /* 0x000000bd4d0e723e */ /* 0x000fe200000000ff */
[----:B0-----:R-:W-:Y:S01]  /*8f20*/  IMAD.MOV R28, RZ, RZ, -R33 ;  /* 0x000000ffff1c7224 */ /* 0x001fe200078e0a21 */
[----:B------:R-:W-:Y:S02]  /*8f30*/  F2FP.F16.F32.PACK_AB R15, R79, R78 ;  /* 0x0000004e4f0f723e */ /* 0x000fe400000000ff */
[----:B------:R-:W-:Y:S01]  /*8f40*/  LOP3.LUT R112, R112, R113, RZ, 0x3c, !PT ;  /* 0x0000007170707212 */ /* 0x000fe200078e3cff */
[----:B------:R-:W-:Y:S01]  /*8f50*/  IMAD.X R113, RZ, RZ, R139, P1 ;  /* 0x000000ffff717224 */ /* 0x000fe200008e068b */
[----:B------:R-:W-:Y:S01]  /*8f60*/  SHF.R.U64 R126, R126, 0x3, RZ ;  /* 0x000000037e7e7819 */ /* 0x000fe200000012ff */
[----:B------:R-:W-:Y:S01]  /*8f70*/  IMAD R35, R5, R28, R37 ;  /* 0x0000001c05237224 */ /* 0x000fe200078e0225 */
[----:B------:R-:W-:Y:S01]  /*8f80*/  F2FP.F16.F32.PACK_AB R24, R81, R190 ;  /* 0x000000be5118723e */ /* 0x000fe200000000ff */
[----:B------:R0:W-:Y:S01]  /*8f90*/  STSM.16.M88.4 [R32], R12 ;  /* 0x0000000c20007844 */ /* 0x0001e20000000200 */
[----:B------:R-:W-:-:S02]  /*8fa0*/  F2FP.F16.F32.PACK_AB R25, R83, R82 ;  /* 0x000000525319723e */ /* 0x000fc400000000ff */
[----:B------:R-:W-:Y:S02]  /*8fb0*/  F2FP.F16.F32.PACK_AB R26, R85, R191 ;  /* 0x000000bf551a723e */ /* 0x000fe400000000ff */
[----:B------:R-:W-:Y:S02]  /*8fc0*/  F2FP.F16.F32.PACK_AB R27, R87, R86 ;  /* 0x00000056571b723e */ /* 0x000fe400000000ff */
[----:B------:R-:W-:Y:S02]  /*8fd0*/  IADD3 R131, P1, R138, 0xd000, RZ ;  /* 0x0000d0008a837810 */ /* 0x000fe40007f3e0ff */
[----:B------:R-:W-:Y:S01]  /*8fe0*/  LOP3.LUT R126, R126, R127, RZ, 0x3c, !PT ;  /* 0x0000007f7e7e7212 */ /* 0x000fe200078e3cff */
[----:B------:R-:W-:Y:S01]  /*8ff0*/  IMAD.X R127, RZ, RZ, R139, P0 ;  /* 0x000000ffff7f7224 */ /* 0x000fe200000e068b */
[----:B------:R1:W-:Y:S01]  /*9000*/  STSM.16.M88.4 [R150], R24 ;  /* 0x0000001896007844 */ /* 0x0003e20000000200 */
[----:B------:R-:W-:Y:S02]  /*9010*/  LOP3.LUT R130, R131, 0x380, RZ, 0xc0, !PT ;  /* 0x0000038083827812 */ /* 0x000fe400078ec0ff */
[C---:B------:R-:W-:Y:S01]  /*9020*/  IADD3 R21, P4, R138.reuse, 0x2000, RZ ;  /* 0x000020008a157810 */ /* 0x040fe20007f9e0ff */
[----:B0-----:R-:W-:Y:S01]  /*9030*/  IMAD.U32 R14, RZ, RZ, UR5 ;  /* 0x00000005ff0e7e24 */ /* 0x001fe2000f8e00ff */
[----:B------:R-:W-:Y:S01]  /*9040*/  SHF.R.S32.HI R13, RZ, 0x1f, R33 ;  /* 0x0000001fff0d7819 */ /* 0x000fe20000011421 */
[----:B------:R-:W-:Y:S01]  /*9050*/  ULDC UR5, c[0x0][0xa88] ;  /* 0x0002a20000057ab9 */ /* 0x000fe20000000800 */
[----:B------:R-:W-:-:S02]  /*9060*/  IADD3 R103, P5, R138, 0x3000, RZ ;  /* 0x000030008a677810 */ /* 0x000fc40007fbe0ff */
[----:B------:R-:W-:Y:S02]  /*9070*/  IADD3 R107, P6, R138, 0x4000, RZ ;  /* 0x000040008a6b7810 */ /* 0x000fe40007fde0ff */
[----:B------:R-:W-:Y:S02]  /*9080*/  SHF.R.S32.HI R12, RZ, 0x1f, R35 ;  /* 0x0000001fff0c7819 */ /* 0x000fe40000011423 */
[----:B------:R-:W-:Y:S02]  /*9090*/  SHF.R.U64 R130, R130, 0x3, RZ ;  /* 0x0000000382827819 */ /* 0x000fe400000012ff */
[----:B-1----:R-:W-:Y:S01]  /*90a0*/  IADD3 R24, P0, R33, UR6, RZ ;  /* 0x0000000621187c10 */ /* 0x002fe2000ff1e0ff */
[----:B------:R-:W-:Y:S01]  /*90b0*/  VIADD R27, R208, UR43 ;  /* 0x0000002bd01b7c36 */ /* 0x000fe20008000000 */
[----:B------:R-:W-:Y:S02]  /*90c0*/  LOP3.LUT R20, R21, 0x380, RZ, 0xc0, !PT ;  /* 0x0000038015147812 */ /* 0x000fe400078ec0ff */
[----:B------:R-:W-:Y:S01]  /*90d0*/  IADD3.X R25, R13, UR7, R14, P0, !PT ;  /* 0x000000070d197c10 */ /* 0x000fe200087fe40e */
[----:B------:R-:W-:Y:S01]  /*90e0*/  ULDC.64 UR6, c[0x0][0xb88] ;  /* 0x0002e20000067ab9 */ /* 0x000fe20000000a00 */
[----:B------:R-:W-:Y:S01]  /*90f0*/  LOP3.LUT R102, R103, 0x380, RZ, 0xc0, !PT ;  /* 0x0000038067667812 */ /* 0x000fe200078ec0ff */
[----:B------:R-:W-:Y:S01]  /*9100*/  IMAD R12, R12, UR6, RZ ;  /* 0x000000060c0c7c24 */ /* 0x000fe2000f8e02ff */
[----:B------:R-:W-:Y:S01]  /*9110*/  LOP3.LUT R106, R107, 0x380, RZ, 0xc0, !PT ;  /* 0x000003806b6a7812 */ /* 0x000fe200078ec0ff */
[----:B------:R-:W-:Y:S01]  /*9120*/  IMAD.WIDE.U32 R24, R35, UR6, R24 ;  /* 0x0000000623187c25 */ /* 0x000fe2000f8e0018 */
[----:B------:R-:W-:-:S02]  /*9130*/  LOP3.LUT R130, R130, R131, RZ, 0x3c, !PT ;  /* 0x0000008382827212 */ /* 0x000fc400078e3cff */
[----:B------:R-:W-:Y:S01]  /*9140*/  MOV R168, R168 ;  /* 0x000000a800a87202 */ /* 0x000fe20000000f00 */
[----:B------:R-:W-:Y:S01]  /*9150*/  IMAD R35, R35, UR7, R12 ;  /* 0x0000000723237c24 */ /* 0x000fe2000f8e020c */
[----:B------:R-:W-:Y:S01]  /*9160*/  F2FP.F16.F32.PACK_AB R28, R89, R192 ;  /* 0x000000c0591c723e */ /* 0x000fe200000000ff */
[----:B------:R-:W-:Y:S01]  /*9170*/  ULDC.64 UR6, c[0x0][0xb50] ;  /* 0x0002d40000067ab9 */ /* 0x000fe20000000a00 */
[----:B------:R-:W-:Y:S02]  /*9180*/  F2FP.F16.F32.PACK_AB R29, R91, R90 ;  /* 0x0000005a5b1d723e */ /* 0x000fe400000000ff */
[----:B------:R-:W-:Y:S02]  /*9190*/  F2FP.F16.F32.PACK_AB R30, R93, R193 ;  /* 0x000000c15d1e723e */ /* 0x000fe400000000ff */
[----:B------:R-:W-:Y:S02]  /*91a0*/  F2FP.F16.F32.PACK_AB R31, R95, R94 ;  /* 0x0000005e5f1f723e */ /* 0x000fe400000000ff */
[----:B------:R-:W-:-:S02]  /*91b0*/  LOP3.LUT R131, R138, 0x380, RZ, 0xc0, !PT ;  /* 0x000003808a837812 */ /* 0x000fc400078ec0ff */
[----:B------:R-:W-:Y:S01]  /*91c0*/  MOV R162, R162 ;  /* 0x000000a200a27202 */ /* 0x000fe20000000f00 */
[----:B------:R-:W-:Y:S01]  /*91d0*/  STSM.16.M88.4 [R168], R28 ;  /* 0x0000001ca8007844 */ /* 0x000fe20000000200 */
[----:B------:R-:W-:Y:S02]  /*91e0*/  F2FP.F16.F32.PACK_AB R8, R97, R194 ;  /* 0x000000c26108723e */ /* 0x000fe400000000ff */
[----:B------:R-:W-:Y:S02]  /*91f0*/  F2FP.F16.F32.PACK_AB R9, R99, R98 ;  /* 0x000000626309723e */ /* 0x000fe400000000ff */
[----:B------:R-:W-:Y:S02]  /*9200*/  F2FP.F16.F32.PACK_AB R10, R101, R195 ;  /* 0x000000c3650a723e */ /* 0x000fe400000000ff */
[----:B------:R-:W-:Y:S01]  /*9210*/  F2FP.F16.F32.PACK_AB R11, R40, R36 ;  /* 0x00000024280b723e */ /* 0x000fe200000000ff */
[----:B------:R-:W-:Y:S01]  /*9220*/  IMAD R40, R5, UR5, RZ ;  /* 0x0000000505287c24 */ /* 0x000fe2000f8e02ff */
[----:B------:R-:W-:-:S02]  /*9230*/  SHF.R.U64 R20, R20, 0x3, RZ ;  /* 0x0000000314147819 */ /* 0x000fc400000012ff */
[----:B------:R-:W-:Y:S01]  /*9240*/  SHF.R.U64 R102, R102, 0x3, RZ ;  /* 0x0000000366667819 */ /* 0x000fe200000012ff */
[----:B------:R0:W-:Y:S01]  /*9250*/  STSM.16.M88.4 [R162], R8 ;  /* 0x00000008a2007844 */ /* 0x0001e20000000200 */
[----:B------:R-:W-:Y:S02]  /*9260*/  SHF.R.U64 R106, R106, 0x3, RZ ;  /* 0x000000036a6a7819 */ /* 0x000fe400000012ff */
[----:B------:R-:W-:Y:S02]  /*9270*/  SHF.R.U64 R131, R131, 0x3, RZ ;  /* 0x0000000383837819 */ /* 0x000fe400000012ff */
[----:B------:R-:W-:Y:S02]  /*9280*/  LOP3.LUT R20, R20, R21, RZ, 0x3c, !PT ;  /* 0x0000001514147212 */ /* 0x000fe400078e3cff */
[----:B------:R-:W-:Y:S01]  /*9290*/  LOP3.LUT R102, R102, R103, RZ, 0x3c, !PT ;  /* 0x0000006766667212 */ /* 0x000fe200078e3cff */
[--C-:B------:R-:W-:Y:S01]  /*92a0*/  IMAD.X R103, RZ, RZ, R139.reuse, P5 ;  /* 0x000000ffff677224 */ /* 0x100fe200028e068b */
[----:B------:R-:W-:Y:S01]  /*92b0*/  LOP3.LUT R106, R106, R107, RZ, 0x3c, !PT ;  /* 0x0000006b6a6a7212 */ /* 0x000fe200078e3cff */
[----:B------:R-:W-:Y:S01]  /*92c0*/  IMAD.X R107, RZ, RZ, R139, P6 ;  /* 0x000000ffff6b7224 */ /* 0x000fe200030e068b */
[----:B------:R-:W-:-:S02]  /*92d0*/  IADD3.X R21, RZ, R139, RZ, P4, !PT ;  /* 0x0000008bff157210 */ /* 0x000fc400027fe4ff */
[----:B------:R-:W-:Y:S02]  /*92e0*/  LOP3.LUT P0, RZ, R206, 0x3, RZ, 0xc0, !PT ;  /* 0x00000003ceff7812 */ /* 0x000fe4000780c0ff */
[C---:B------:R-:W-:Y:S01]  /*92f0*/  IADD3 R119, P4, R138.reuse, 0x9000, RZ ;  /* 0x000090008a777810 */ /* 0x040fe20007f9e0ff */
[----:B0-----:R-:W-:Y:S01]  /*9300*/  IMAD.IADD R11, R25, 0x1, R35 ;  /* 0x00000001190b7824 */ /* 0x001fe200078e0223 */
[C---:B------:R-:W-:Y:S01]  /*9310*/  IADD3 R121, P5, R138.reuse, 0xa000, RZ ;  /* 0x0000a0008a797810 */ /* 0x040fe20007fbe0ff */
[----:B------:R-:W-:Y:S01]  /*9320*/  VIADD R9, R27, 0x8 ;  /* 0x000000081b097836 */ /* 0x000fe20000000000 */
[----:B------:R-:W-:Y:S02]  /*9330*/  IADD3 R123, P6, R138, 0xb000, RZ ;  /* 0x0000b0008a7b7810 */ /* 0x000fe40007fde0ff */
[----:B------:R-:W-:Y:S02]  /*9340*/  LEA R26, P3, R24, UR6, 0x2 ;  /* 0x00000006181a7c11 */ /* 0x000fe4000f8610ff */
[----:B------:R-:W-:Y:S01]  /*9350*/  LOP3.LUT R138, R131, R138, RZ, 0x3c, !PT ;  /* 0x0000008a838a7212 */ /* 0x000fe200078e3cff */
[----:B------:R-:W-:Y:S01]  /*9360*/  IMAD.X R131, RZ, RZ, R139, P1 ;  /* 0x000000ffff837224 */ /* 0x000fe200008e068b */
[----:B------:R-:W-:Y:S01]  /*9370*/  F2FP.F16.F32.PACK_AB R12, R105, R196 ;  /* 0x000000c4690c723e */ /* 0x000fe200000000ff */
[----:B------:R-:W-:Y:S01]  /*9380*/  SHFL.IDX PT, R36, R26, RZ, 0x1c1f ;  /* 0x001c1fff1a247589 */ /* 0x000fe200000e0000 */
[----:B------:R-:W-:-:S02]  /*9390*/  F2FP.F16.F32.PACK_AB R13, R48, R44 ;  /* 0x0000002c300d723e */ /* 0x000fc400000000ff */
[----:B------:R-:W-:Y:S01]  /*93a0*/  F2FP.F16.F32.PACK_AB R14, R109, R197 ;  /* 0x000000c56d0e723e */ /* 0x000fe200000000ff */
[----:B------:R-:W-:Y:S01]  /*93b0*/  SHFL.IDX PT, R38, R26, 0x1, 0x1c1f ;  /* 0x003c1f001a267f89 */ /* 0x000fe200000e0000 */
[----:B------:R-:W-:Y:S02]  /*93c0*/  F2FP.F16.F32.PACK_AB R15, R56, R52 ;  /* 0x00000034380f723e */ /* 0x000fe400000000ff */
[-C--:B------:R-:W-:Y:S02]  /*93d0*/  ISETP.GE.OR P1, PT, R27, R40.reuse, P0 ;  /* 0x000000281b00720c */ /* 0x080fe40000726670 */
[----:B------:R-:W-:Y:S01]  /*93e0*/  LEA.HI.X R27, R24, UR7, R11, 0x2, P3 ;  /* 0x00000007181b7c11 */ /* 0x000fe200098f140b */
[----:B------:R0:W-:Y:S01]  /*93f0*/  STSM.16.M88.4 [R154], R12 ;  /* 0x0000000c9a007844 */ /* 0x0001e20000000200 */
[----:B------:R-:W-:Y:S02]  /*9400*/  ISETP.GE.OR P0, PT, R9, R40, P0 ;  /* 0x000000280900720c */ /* 0x000fe40000706670 */
[----:B------:R-:W-:Y:S01]  /*9410*/  MOV R164, R164 ;  /* 0x000000a400a47202 */ /* 0x000fe20000000f00 */
[----:B------:R-:W1:Y:S01]  /*9420*/  SHFL.IDX PT, R37, R27, RZ, 0x1c1f ;  /* 0x001c1fff1b257589 */ /* 0x000e6200000e0000 */
[----:B------:R-:W-:-:S02]  /*9430*/  F2FP.F16.F32.PACK_AB R8, R175, R198 ;  /* 0x000000c6af08723e */ /* 0x000fc400000000ff */
[----:B------:R-:W-:Y:S01]  /*9440*/  F2FP.F16.F32.PACK_AB R9, R64, R60 ;  /* 0x0000003c4009723e */ /* 0x000fe200000000ff */
[----:B------:R2:W3:Y:S01]  /*9450*/  SHFL.IDX PT, R39, R27, 0x1, 0x1c1f ;  /* 0x003c1f001b277f89 */ /* 0x0004e200000e0000 */
[----:B------:R-:W-:Y:S02]  /*9460*/  F2FP.F16.F32.PACK_AB R10, R176, R199 ;  /* 0x000000c7b00a723e */ /* 0x000fe400000000ff */
[----:B------:R-:W-:Y:S02]  /*9470*/  F2FP.F16.F32.PACK_AB R11, R72, R68 ;  /* 0x00000044480b723e */ /* 0x000fe400000000ff */
[----:B------:R-:W-:Y:S02]  /*9480*/  MOV R160, R160 ;  /* 0x000000a000a07202 */ /* 0x000fe40000000f00 */
[----:B------:R-:W-:Y:S01]  /*9490*/  MOV R158, R158 ;  /* 0x0000009e009e7202 */ /* 0x000fe20000000f00 */
[----:B------:R-:W-:Y:S01]  /*94a0*/  STSM.16.M88.4 [R164], R8 ;  /* 0x00000008a4007844 */ /* 0x000fe20000000200 */
[----:B0-----:R-:W-:-:S02]  /*94b0*/  F2FP.F16.F32.PACK_AB R12, R129, R204 ;  /* 0x000000cc810c723e */ /* 0x001fc400000000ff */
[----:B------:R-:W-:Y:S01]  /*94c0*/  F2FP.F16.F32.PACK_AB R13, R96, R92 ;  /* 0x0000005c600d723e */ /* 0x000fe200000000ff */
[----:B------:R-:W-:Y:S01]  /*94d0*/  STSM.16.M88.4 [R160], R200 ;  /* 0x000000c8a0007844 */ /* 0x000fe20000000200 */
[----:B------:R-:W-:Y:S02]  /*94e0*/  F2FP.F16.F32.PACK_AB R14, R133, R132 ;  /* 0x00000084850e723e */ /* 0x000fe400000000ff */
[----:B------:R-:W-:Y:S02]  /*94f0*/  F2FP.F16.F32.PACK_AB R15, R104, R100 ;  /* 0x00000064680f723e */ /* 0x000fe400000000ff */
[----:B------:R-:W-:Y:S02]  /*9500*/  MOV R156, R156 ;  /* 0x0000009c009c7202 */ /* 0x000fe40000000f00 */
[----:B------:R-:W-:Y:S01]  /*9510*/  F2FP.F16.F32.PACK_AB R24, R137, R136 ;  /* 0x000000888918723e */ /* 0x000fe200000000ff */
[----:B------:R-:W-:Y:S01]  /*9520*/  STSM.16.M88.4 [R158], R12 ;  /* 0x0000000c9e007844 */ /* 0x000fe20000000200 */
[----:B------:R-:W-:-:S02]  /*9530*/  F2FP.F16.F32.PACK_AB R25, R128, R108 ;  /* 0x0000006c8019723e */ /* 0x000fc400000000ff */
[----:B------:R-:W-:Y:S02]  /*9540*/  F2FP.F16.F32.PACK_AB R26, R141, R140 ;  /* 0x0000008c8d1a723e */ /* 0x000fe400000000ff */
[----:B--2---:R-:W-:Y:S02]  /*9550*/  F2FP.F16.F32.PACK_AB R27, R171, R170 ;  /* 0x000000aaab1b723e */ /* 0x004fe400000000ff */
[----:B------:R-:W-:Y:S02]  /*9560*/  F2FP.F16.F32.PACK_AB R146, R149, R148 ;  /* 0x000000949592723e */ /* 0x000fe400000000ff */
[----:B------:R-:W-:Y:S01]  /*9570*/  F2FP.F16.F32.PACK_AB R147, R0, R174 ;  /* 0x000000ae0093723e */ /* 0x000fe200000000ff */
[----:B------:R-:W-:Y:S01]  /*9580*/  STSM.16.M88.4 [R156], R24 ;  /* 0x000000189c007844 */ /* 0x000fe20000000200 */
[----:B------:R-:W-:Y:S01]  /*9590*/  UIMAD UR5, UR10, UR8, URZ ;  /* 0x000000080a0572a4 */ /* 0x000fe2000f8e023f */
[----:B------:R-:W-:Y:S02]  /*95a0*/  LOP3.LUT R118, R119, 0x380, RZ, 0xc0, !PT ;  /* 0x0000038077767812 */ /* 0x000fe400078ec0ff */
[----:B------:R-:W-:Y:S01]  /*95b0*/  STSM.16.M88.4 [R152], R144 ;  /* 0x0000009098007844 */ /* 0x000fe20000000200 */
[----:B------:R-:W-:Y:S01]  /*95c0*/  IMAD R0, R23, 0x20, R205 ;  /* 0x0000002017007824 */ /* 0x000fe200078e02cd */
[----:B------:R-:W-:Y:S01]  /*95d0*/  UIMAD.WIDE.U32 UR6, UR39, UR8, URZ ;  /* 0x00000008270672a5 */ /* 0x000fe2000f8e003f */
[----:B------:R-:W-:Y:S01]  /*95e0*/  LOP3.LUT R120, R121, 0x380, RZ, 0xc0, !PT ;  /* 0x0000038079787812 */ /* 0x000fe200078ec0ff */
[----:B------:R-:W-:Y:S01]  /*95f0*/  BAR.SYNC.DEFER_BLOCKING 0x1, 0x100 ;  /* 0x0044000000007b1d */ /* 0x000fe20000010000 */
[----:B------:R-:W-:Y:S01]  /*9600*/  UIMAD UR5, UR39, UR9, UR5 ;  /* 0x00000009270572a4 */ /* 0x000fe2000f8e0205 */
[----:B------:R-:W-:-:S02]  /*9610*/  LOP3.LUT R122, R123, 0x380, RZ, 0xc0, !PT ;  /* 0x000003807b7a7812 */ /* 0x000fc400078ec0ff */
[----:B------:R-:W-:Y:S02]  /*9620*/  SHF.R.U64 R118, R118, 0x3, RZ ;  /* 0x0000000376767819 */ /* 0x000fe400000012ff */
[----:B------:R-:W-:Y:S01]  /*9630*/  ULDC.64 UR10, c[0x0][0xaf0] ;  /* 0x0002bc00000a7ab9 */ /* 0x000fe20000000a00 */
[----:B------:R-:W-:Y:S01]  /*9640*/  SHF.R.U64 R120, R120, 0x3, RZ ;  /* 0x0000000378787819 */ /* 0x000fe200000012ff */
[----:B-1----:R-:W-:Y:S01]  /*9650*/  @!P1 ST.E desc[UR48][R36.64], R4 ;  /* 0x0000000424009985 */ /* 0x002fe2000c101930 */
[----:B------:R-:W-:Y:S01]  /*9660*/  UIMAD UR8, UR12, UR10, URZ ;  /* 0x0000000a0c0872a4 */ /* 0x000fe2000f8e023f */
[----:B------:R-:W-:Y:S02]  /*9670*/  SHF.R.U64 R122, R122, 0x3, RZ ;  /* 0x000000037a7a7819 */ /* 0x000fe400000012ff */
[----:B---3--:R0:W-:Y:S01]  /*9680*/  @!P0 ST.E desc[UR48][R38.64], R3 ;  /* 0x0000000326008985 */ /* 0x0081e2000c101930 */
[----:B------:R-:W-:Y:S01]  /*9690*/  UIADD3 UR7, UR7, UR5, URZ ;  /* 0x0000000507077290 */ /* 0x000fe2000fffe03f */
[----:B------:R-:W-:-:S02]  /*96a0*/  LOP3.LUT R118, R118, R119, RZ, 0x3c, !PT ;  /* 0x0000007776767212 */ /* 0x000fc400078e3cff */
[----:B------:R1:W5:Y:S01]  /*96b0*/  LD.E.128 R28, desc[UR48][R6.64] ;  /* 0x00000030061c7980 */ /* 0x000362000c101d00 */
[----:B------:R-:W-:Y:S02]  /*96c0*/  LOP3.LUT R120, R120, R121, RZ, 0x3c, !PT ;  /* 0x0000007978787212 */ /* 0x000fe400078e3cff */
[----:B------:R-:W-:Y:S01]  /*96d0*/  LOP3.LUT R122, R122, R123, RZ, 0x3c, !PT ;  /* 0x0000007b7a7a7212 */ /* 0x000fe200078e3cff */
[----:B------:R2:W5:Y:S01]  /*96e0*/  LD.E.128 R32, desc[UR48][R20.64] ;  /* 0x0000003014207980 */ /* 0x000562000c101d00 */
[----:B------:R-:W-:Y:S01]  /*96f0*/  UIMAD UR5, UR41, UR11, UR8 ;  /* 0x0000000b290572a4 */ /* 0x000fe2000f8e0208 */
[--C-:B------:R-:W-:Y:S01]  /*9700*/  IMAD.X R119, RZ, RZ, R139.reuse, P4 ;  /* 0x000000ffff777224 */ /* 0x100fe200020e068b */
[----:B------:R-:W-:Y:S01]  /*9710*/  UIMAD.WIDE.U32 UR6, UR41, UR10, UR6 ;  /* 0x0000000a290672a5 */ /* 0x000fe2000f8e0006 */
[--C-:B------:R-:W-:Y:S01]  /*9720*/  IMAD.X R121, RZ, RZ, R139.reuse, P5 ;  /* 0x000000ffff797224 */ /* 0x100fe200028e068b */
[----:B------:R-:W-:Y:S01]  /*9730*/  ULDC.64 UR8, c[0x0][0xae0] ;  /* 0x0002b80000087ab9 */ /* 0x000fe20000000a00 */
[----:B-1----:R-:W1:Y:S01]  /*9740*/  @P2 LDC R7, c[0x0][0xbec] ;  /* 0x0002fb00ff072b82 */ /* 0x002e620000000800 */
[----:B------:R-:W-:Y:S01]  /*9750*/  IMAD.X R123, RZ, RZ, R139, P6 ;  /* 0x000000ffff7b7224 */ /* 0x000fe200030e068b */
[----:B------:R-:W5:Y:S04]  /*9760*/  LD.E.128 R100, desc[UR48][R102.64] ;  /* 0x0000003066647980 */ /* 0x000f68000c101d00 */
[----:B------:R-:W5:Y:S02]  /*9770*/  LD.E.128 R104, desc[UR48][R106.64] ;  /* 0x000000306a687980 */ /* 0x000f64000c101d00 */
[----:B--2---:R-:W2:Y:S01]  /*9780*/  @P2 LDC R21, c[0x0][0xbf0] ;  /* 0x0002fc00ff152b82 */ /* 0x004ea20000000800 */
[----:B------:R-:W-:Y:S01]  /*9790*/  VIADD R20, R0, UR43 ;  /* 0x0000002b00147c36 */ /* 0x000fe20008000000 */
[----:B------:R-:W-:Y:S01]  /*97a0*/  UIADD3 UR5, UR7, UR5, URZ ;  /* 0x0000000507057290 */ /* 0x000fe2000fffe03f */
[----:B------:R-:W-:Y:S01]  /*97b0*/  IMAD.U32 R6, RZ, RZ, UR6 ;  /* 0x00000006ff067e24 */ /* 0x000fe2000f8e00ff */
[----:B------:R-:W5:Y:S01]  /*97c0*/  LD.E.128 R136, desc[UR48][R138.64] ;  /* 0x000000308a887980 */ /* 0x000f62000c101d00 */
[----:B0-----:R-:W-:-:S03]  /*97d0*/  IMAD.MOV.U32 R3, RZ, RZ, R20 ;  /* 0x000000ffff037224 */ /* 0x001fc600078e0014 */
[----:B------:R-:W5:Y:S04]  /*97e0*/  LD.E.128 R108, desc[UR48][R110.64] ;  /* 0x000000306e6c7980 */ /* 0x000f68000c101d00 */
[----:B------:R0:W5:Y:S01]  /*97f0*/  LD.E.128 R8, desc[UR48][R112.64] ;  /* 0x0000003070087980 */ /* 0x000162000c101d00 */
[----:B-1----:R-:W-:-:S03]  /*9800*/  @P2 IMAD.HI.U32 R0, R20, R7, RZ ;  /* 0x0000000714002227 */ /* 0x002fc600078e00ff */
[----:B------:R0:W5:Y:S04]  /*9810*/  LD.E.128 R12, desc[UR48][R114.64] ;  /* 0x00000030720c7980 */ /* 0x000168000c101d00 */
[----:B------:R0:W5:Y:S01]  /*9820*/  LD.E.128 R48, desc[UR48][R116.64] ;  /* 0x0000003074307980 */ /* 0x000162000c101d00 */
[----:B--2---:R-:W-:-:S03]  /*9830*/  @P2 SHF.R.U32.HI R3, RZ, R21, R0 ;  /* 0x00000015ff032219 */ /* 0x004fc60000011600 */
[----:B------:R0:W5:Y:S01]  /*9840*/  LD.E.128 R44, desc[UR48][R118.64] ;  /* 0x00000030762c7980 */ /* 0x000162000c101d00 */
[--C-:B------:R-:W-:Y:S01]  /*9850*/  SHF.R.S32.HI R0, RZ, 0x1f, R3.reuse ;  /* 0x0000001fff007819 */ /* 0x100fe20000011403 */
[----:B------:R-:W-:Y:S02]  /*9860*/  IMAD.MOV R4, RZ, RZ, -R3 ;  /* 0x000000ffff047224 */ /* 0x000fe400078e0a03 */
[----:B------:R0:W5:Y:S01]  /*9870*/  LD.E.128 R24, desc[UR48][R120.64] ;  /* 0x0000003078187980 */ /* 0x000162000c101d00 */
[----:B------:R-:W-:Y:S01]  /*9880*/  IMAD.U32 R7, RZ, RZ, UR7 ;  /* 0x00000007ff077e24 */ /* 0x000fe2000f8e00ff */
[----:B------:R-:W-:Y:S01]  /*9890*/  ULDC.64 UR6, c[0x0][0xad8] ;  /* 0x0002b60000067ab9 */ /* 0x000fe20000000a00 */
[----:B------:R-:W-:Y:S01]  /*98a0*/  IMAD R0, R0, UR8, RZ ;  /* 0x0000000800007c24 */ /* 0x000fe2000f8e02ff */
[----:B------:R0:W5:Y:S01]  /*98b0*/  LD.E.128 R36, desc[UR48][R122.64] ;  /* 0x000000307a247980 */ /* 0x000162000c101d00 */
[----:B------:R-:W-:Y:S02]  /*98c0*/  IMAD R21, R5, R4, R20 ;  /* 0x0000000405157224 */ /* 0x000fe400078e0214 */
[----:B------:R-:W-:Y:S01]  /*98d0*/  IMAD.U32 R7, RZ, RZ, UR5 ;  /* 0x00000005ff077e24 */ /* 0x000fe2000f8e00ff */
[----:B------:R-:W5:Y:S01]  /*98e0*/  LD.E.128 R124, desc[UR48][R126.64] ;  /* 0x000000307e7c7980 */ /* 0x000f62000c101d00 */
[----:B------:R-:W-:Y:S01]  /*98f0*/  IMAD R41, R3, UR9, R0 ;  /* 0x0000000903297c24 */ /* 0x000fe2000f8e0200 */
[----:B------:R-:W-:-:S02]  /*9900*/  SHF.R.S32.HI R0, RZ, 0x1f, R21 ;  /* 0x0000001fff007819 */ /* 0x000fc40000011415 */
[----:B------:R-:W5:Y:S01]  /*9910*/  LD.E.128 R128, desc[UR48][R130.64] ;  /* 0x0000003082807980 */ /* 0x000f62000c101d00 */
[----:B------:R-:W-:-:S03]  /*9920*/  IMAD.WIDE.U32 R4, R3, UR8, R6 ;  /* 0x0000000803047c25 */ /* 0x000fc6000f8e0006 */
        /* <DEDUP_REMOVED lines=8> */
[----:B------:R-:W-:Y:S01]  /*99b0*/  IMAD.IADD R5, R5, 0x1, R41 ;  /* 0x0000000105057824 */ /* 0x000fe200078e0229 */
[----:B------:R-:W-:Y:S01]  /*99c0*/  IADD3 R53, R205, UR43, RZ ;  /* 0x0000002bcd357c10 */ /* 0x000fe2000fffe0ff */
[----:B------:R-:W-:Y:S01]  /*99d0*/  IMAD R0, R0, UR6, RZ ;  /* 0x0000000600007c24 */ /* 0x000fe2000f8e02ff */
[----:B------:R-:W-:Y:S01]  /*99e0*/  UIADD3 UR5, UR13, 0x22820, URZ ;  /* 0x000228200d057890 */ /* 0x000fe2000fffe03f */
[----:B------:R-:W-:Y:S01]  /*99f0*/  IMAD.WIDE.U32 R4, R21, UR6, R4 ;  /* 0x0000000615047c25 */ /* 0x000fe2000f8e0004 */
[----:B------:R-:W-:-:S03]  /*9a00*/  ISETP.GE.AND P2, PT, R53, R40, PT ;  /* 0x000000283500720c */ /* 0x000fc60003f46270 */
[----:B------:R-:W-:Y:S01]  /*9a10*/  IMAD R7, R21, UR7, R0 ;  /* 0x0000000715077c24 */ /* 0x000fe2000f8e0200 */
[----:B------:R-:W-:Y:S01]  /*9a20*/  ULDC.64 UR6, c[0x0][0xa80] ;  /* 0x0002a00000067ab9 */ /* 0x000fe20000000a00 */
[----:B------:R-:W-:Y:S01]  /*9a30*/  VIADD R3, R53, 0x20 ;  /* 0x0000002035037836 */ /* 0x000fe20000000000 */
[C---:B------:R-:W-:Y:S01]  /*9a40*/  LEA R0, P3, R4.reuse, UR6, 0x1 ;  /* 0x0000000604007c11 */ /* 0x040fe2000f8608ff */
[----:B------:R-:W-:Y:S01]  /*9a50*/  IMAD.IADD R5, R5, 0x1, R7 ;  /* 0x0000000105057824 */ /* 0x000fe200078e0207 */
[----:B------:R-:W-:Y:S02]  /*9a60*/  UPRMT UR5, URZ, 0x654, UR5 ;  /* 0x000006543f057896 */ /* 0x000fe40008000005 */
[-C--:B------:R-:W-:Y:S01]  /*9a70*/  ISETP.GE.AND P1, PT, R3, R40.reuse, PT ;  /* 0x000000280300720c */ /* 0x080fe20003f26270 */
[----:B------:R-:W-:Y:S01]  /*9a80*/  VIADD R3, R53, 0x40 ;  /* 0x0000004035037836 */ /* 0x000fe20000000000 */
[----:B------:R-:W-:Y:S01]  /*9a90*/  LEA.HI.X R41, R4, UR7, R5, 0x1, P3 ;  /* 0x0000000704297c11 */ /* 0x000fe200098f0c05 */
[----:B-1----:R0:W1:Y:S01]  /*9aa0*/  SHFL.IDX PT, R43, R0, RZ, 0x181f ;  /* 0x00181fff002b7589 */ /* 0x00206200000e0000 */
[----:B------:R-:W-:Y:S02]  /*9ab0*/  BSSY B1, `(.L_x_4470) ;  /* 0x0000016000017945 */ /* 0x000fe40003800000 */
[----:B------:R-:W-:-:S02]  /*9ac0*/  ISETP.GE.AND P0, PT, R3, R40, PT ;  /* 0x000000280300720c */ /* 0x000fc40003f06270 */
        /* <DEDUP_REMOVED lines=20> */
.L_x_4471:
[----:B------:R-:W-:Y:S05]  /*9c10*/  BSYNC B1 ;  /* 0x0000000000017941 */ /* 0x000fea0003800000 */
.L_x_4470:
        /* <DEDUP_REMOVED lines=14> */
[----:B-----5:R3:W-:Y:S01]  /*9d00*/  @!P4 ST.E.128 desc[UR48][R4.64], R28 ;  /* 0x0000001c0400c985 */ /* 0x0207e2000c101d30 */
[----:B------:R-:W-:-:S02]  /*9d10*/  @!P1 LEA R42, P5, R22, R43, 0x1 ;  /* 0x0000002b162a9211 */ /* 0x000fc400078a08ff */
[-C--:B------:R-:W-:Y:S01]  /*9d20*/  @!P2 LEA.HI.X R21, R18, R3.reuse, R211, 0x1, P6 ;  /* 0x000000031215a211 */ /* 0x080fe200030f0cd3 */
[----:B------:R3:W-:Y:S01]  /*9d30*/  @!P3 ST.E.128 desc[UR48][R6.64], R108 ;  /* 0x0000006c0600b985 */ /* 0x0007e2000c101d30 */
[----:B------:R-:W-:-:S03]  /*9d40*/  @!P1 LEA.HI.X R43, R22, R3, R210, 0x1, P5 ;  /* 0x00000003162b9211 */ /* 0x000fc600028f0cd2 */
[----:B------:R3:W-:Y:S04]  /*9d50*/  @!P2 ST.E.128 desc[UR48][R20.64], R44 ;  /* 0x0000002c1400a985 */ /* 0x0007e8000c101d30 */
[----:B------:R3:W-:Y:S02]  /*9d60*/  @!P1 ST.E.128 desc[UR48][R42.64], R128 ;  /* 0x000000802a009985 */ /* 0x0007e4000c101d30 */
.L_x_4473:
[----:B------:R-:W-:Y:S05]  /*9d70*/  BSYNC B1 ;  /* 0x0000000000017941 */ /* 0x000fea0003800000 */
.L_x_4472:
        /* <DEDUP_REMOVED lines=10> */
[CC--:B------:R-:W-:Y:S02]  /*9e20*/  @!P2 LEA R6, P5, R19.reuse, R29.reuse, 0x1 ;  /* 0x0000001d1306a211 */ /* 0x0c0fe400078a08ff */
        /* <DEDUP_REMOVED lines=10> */
.L_x_4475:
[----:B------:R-:W-:Y:S05]  /*9ed0*/  BSYNC B1 ;  /* 0x0000000000017941 */ /* 0x000fea0003800000 */
.L_x_4474:
[----:B0-----:R-:W-:Y:S01]  /*9ee0*/  VIADD R3, R53, 0x60 ;  /* 0x0000006035037836 */ /* 0x001fe20000000000 */
[----:B--2-4-:R-:W0:Y:S04]  /*9ef0*/  SHFL.IDX PT, R41, R41, 0x3, 0x181f ;  /* 0x00781f0029297f89 */ /* 0x014e2800000e0000 */
[----:B------:R-:W-:Y:S01]  /*9f00*/  ISETP.GE.AND P0, PT, R3, R40, PT ;  /* 0x000000280300720c */ /* 0x000fe20003f06270 */
[----:B------:R2:W4:-:S12]  /*9f10*/  SHFL.IDX PT, R11, R0, 0x3, 0x181f ;  /* 0x00781f00000b7f89 */ /* 0x00051800000e0000 */
[----:B--2---:R-:W-:Y:S05]  /*9f20*/  @P0 BRA `(.L_x_4476) ;  /* 0x0000000c00200947 */ /* 0x004fea0003800000 */
[----:B------:R-:W-:Y:S02]  /*9f30*/  ULDC UR5, c[0x0][0xac8] ;  /* 0x0002b20000057ab9 */ /* 0x000fe40000000800 */
[----:B------:R-:W-:Y:S02]  /*9f40*/  ISETP.GE.AND P3, PT, R2, UR5, PT ;  /* 0x0000000502007c0c */ /* 0x000fe4000bf66270 */
[----:B------:R-:W-:Y:S02]  /*9f50*/  ISETP.GE.AND P4, PT, R19, UR5, PT ;  /* 0x0000000513007c0c */ /* 0x000fe4000bf86270 */
[----:B------:R-:W-:-:S09]  /*9f60*/  ISETP.GE.AND P5, PT, R18, UR5, PT ;  /* 0x0000000512007c0c */ /* 0x000fd2000bfa6270 */
[-C--:B----4-:R-:W-:Y:S02]  /*9f70*/  @!P3 LEA R4, P0, R2, R11.reuse, 0x1 ;  /* 0x0000000b0204b211 */ /* 0x090fe400078008ff */
        /* <DEDUP_REMOVED lines=14> */
.L_x_4469:
        /* <DEDUP_REMOVED lines=50> */
.L_x_4478:
[----:B------:R-:W-:Y:S05]  /*a380*/  BSYNC B1 ;  /* 0x0000000000017941 */ /* 0x000fea0003800000 */
.L_x_4477:
[----:B------:R-:W-:Y:S01]  /*a390*/  ULDC.64 UR10, c[0x0][0xae8] ;  /* 0x0002ba00000a7ab9 */ /* 0x000fe20000000a00 */
[----:B------:R-:W-:Y:S01]  /*a3a0*/  VIADD R8, R8, UR43 ;  /* 0x0000002b08087c36 */ /* 0x000fe20008000000 */
[----:B------:R-:W-:Y:S01]  /*a3b0*/  UIMAD UR5, UR8, UR10, URZ ;  /* 0x0000000a080572a4 */ /* 0x000fe2000f8e023f */
[----:B------:R-:W-:Y:S01]  /*a3c0*/  BSSY B1, `(.L_x_4479) ;  /* 0x000003c000017945 */ /* 0x000fe20003800000 */
[----:B------:R-:W-:Y:S01]  /*a3d0*/  UIMAD.WIDE.U32 UR6, UR39, UR10, URZ ;  /* 0x0000000a270672a5 */ /* 0x000fe2000f8e003f */
[----:B0-----:R-:W-:Y:S01]  /*a3e0*/  @P1 IMAD.HI.U32 R0, R8, R9, RZ ;  /* 0x0000000908001227 */ /* 0x001fe200078e00ff */
[----:B------:R-:W-:Y:S01]  /*a3f0*/  UIMAD UR5, UR39, UR11, UR5 ;  /* 0x0000000b270572a4 */ /* 0x000fe2000f8e0205 */
[----:B--2---:R-:W-:Y:S02]  /*a400*/  MOV R3, R8 ;  /* 0x0000000800037202 */ /* 0x004fe40000000f00 */
[----:B------:R-:W-:Y:S01]  /*a410*/  ULDC.64 UR10, c[0x0][0xaf0] ;  /* 0x0002bc00000a7ab9 */ /* 0x000fe20000000a00 */
[----:B------:R-:W-:Y:S01]  /*a420*/  UIADD3 UR7, UR7, UR5, URZ ;  /* 0x0000000507077290 */ /* 0x000fe2000fffe03f */
[----:B-1----:R-:W-:Y:S01]  /*a430*/  @P1 SHF.R.U32.HI R3, RZ, R11, R0 ;  /* 0x0000000bff031219 */ /* 0x002fe20000011600 */
[----:B------:R-:W-:-:S02]  /*a440*/  UIMAD UR5, UR9, UR10, URZ ;  /* 0x0000000a090572a4 */ /* 0x000fc4000f8e023f */
[----:B------:R-:W-:Y:S01]  /*a450*/  UIMAD.WIDE.U32 UR6, UR41, UR10, UR6 ;  /* 0x0000000a290672a5 */ /* 0x000fe2000f8e0006 */
[--C-:B------:R-:W-:Y:S01]  /*a460*/  SHF.R.S32.HI R0, RZ, 0x1f, R3.reuse ;  /* 0x0000001fff007819 */ /* 0x100fe20000011403 */
[----:B------:R-:W-:Y:S01]  /*a470*/  UIMAD UR5, UR41, UR11, UR5 ;  /* 0x0000000b290572a4 */ /* 0x000fe2000f8e0205 */
[----:B------:R-:W-:Y:S01]  /*a480*/  IMAD.MOV R7, RZ, RZ, -R3 ;  /* 0x000000ffff077224 */ /* 0x000fe200078e0a03 */
[----:B------:R-:W-:Y:S02]  /*a490*/  ULDC.64 UR8, c[0x0][0xae0] ;  /* 0x0002b80000087ab9 */ /* 0x000fe40000000a00 */
[----:B------:R-:W-:Y:S01]  /*a4a0*/  UIADD3 UR5, UR7, UR5, URZ ;  /* 0x0000000507057290 */ /* 0x000fe2000fffe03f */
[----:B------:R-:W-:Y:S02]  /*a4b0*/  IMAD R0, R0, UR8, RZ ;  /* 0x0000000800007c24 */ /* 0x000fe4000f8e02ff */
[----:B------:R-:W-:Y:S02]  /*a4c0*/  IMAD R7, R10, R7, R8 ;  /* 0x000000070a077224 */ /* 0x000fe400078e0208 */
[----:B------:R-:W-:-:S02]  /*a4d0*/  IMAD.U32 R5, RZ, RZ, UR7 ;  /* 0x00000007ff057e24 */ /* 0x000fc4000f8e00ff */
        /* <DEDUP_REMOVED lines=42> */
.L_x_4480:
[----:B------:R-:W-:Y:S05]  /*a780*/  BSYNC B1 ;  /* 0x0000000000017941 */ /* 0x000fea0003800000 */
.L_x_4479:
        /* <DEDUP_REMOVED lines=21> */
.L_x_4482:
[----:B------:R-:W-:Y:S05]  /*a8e0*/  BSYNC B1 ;  /* 0x0000000000017941 */ /* 0x000fea0003800000 */
.L_x_4481:
        /* <DEDUP_REMOVED lines=21> */
.L_x_4484:
[----:B------:R-:W-:Y:S05]  /*aa40*/  BSYNC B1 ;  /* 0x0000000000017941 */ /* 0x000fea0003800000 */
.L_x_4483:
[----:B------:R-:W-:Y:S01]  /*aa50*/  VIADD R0, R8, 0x60 ;  /* 0x0000006008007836 */ /* 0x000fe20000000000 */
[----:B0-----:R0:W0:Y:S04]  /*aa60*/  SHFL.IDX PT, R3, R7, 0x3, 0x181f ;  /* 0x00781f0007037f89 */ /* 0x00102800000e0000 */
[----:B------:R-:W-:Y:S01]  /*aa70*/  ISETP.GE.AND P0, PT, R0, R9, PT ;  /* 0x000000090000720c */ /* 0x000fe20003f06270 */
[----:B-1-3--:R1:W3:-:S12]  /*aa80*/  SHFL.IDX PT, R5, R6, 0x3, 0x181f ;  /* 0x00781f0006057f89 */ /* 0x00a2d800000e0000 */
[----:B-1----:R-:W-:Y:S05]  /*aa90*/  @P0 BRA `(.L_x_4476) ;  /* 0x0000000000440947 */ /* 0x002fea0003800000 */
[----:B------:R-:W-:Y:S02]  /*aaa0*/  ULDC UR5, c[0x0][0xac8] ;  /* 0x0002b20000057ab9 */ /* 0x000fe40000000800 */
[----:B------:R-:W-:Y:S02]  /*aab0*/  ISETP.GE.AND P3, PT, R2, UR5, PT ;  /* 0x0000000502007c0c */ /* 0x000fe4000bf66270 */
[----:B------:R-:W-:Y:S02]  /*aac0*/  ISETP.GE.AND P2, PT, R19, UR5, PT ;  /* 0x0000000513007c0c */ /* 0x000fe4000bf46270 */
[----:B------:R-:W-:Y:S02]  /*aad0*/  ISETP.GE.AND P1, PT, R18, UR5, PT ;  /* 0x0000000512007c0c */ /* 0x000fe4000bf26270 */
[----:B------:R-:W-:-:S07]  /*aae0*/  ISETP.GE.AND P0, PT, R22, UR5, PT ;  /* 0x0000000516007c0c */ /* 0x000fce000bf06270 */
[-C--:B--234-:R-:W-:Y:S02]  /*aaf0*/  @!P3 LEA R6, P6, R2, R5.reuse, 0x1 ;  /* 0x000000050206b211 */ /* 0x09cfe400078c08ff */
        /* <DEDUP_REMOVED lines=11> */
.L_x_4476:
[----:B------:R-:W-:Y:S05]  /*abb0*/  BSYNC B0 ;  /* 0x0000000000007941 */ /* 0x000fea0003800000 */
.L_x_4468:
[----:B------:R-:W-:Y:S02]  /*abc0*/  ULDC UR5, c[0x0][0xc38] ;  /* 0x00030e0000057ab9 */ /* 0x000fe40000000800 */
[----:B------:R-:W-:-:S06]  /*abd0*/  UISETP.GE.AND UP0, UPT, UR4, UR5, UPT ;  /* 0x000000050400728c */ /* 0x000fcc000bf06270 */
[----:B------:R-:W-:-:S13]  /*abe0*/  PLOP3.LUT P0, PT, PT, PT, UP0, 0x80, 0x0 ;  /* 0x000000000000781c */ /* 0x000fda0003f0f008 */
[----:B------:R-:W-:Y:S05]  /*abf0*/  @!P0 BRA `(.L_x_4485) ;  /* 0xffffff6000488947 */ /* 0x000fea000383ffff */
[----:B------:R-:W-:Y:S05]  /*ac00*/  EXIT ;  /* 0x000000000000794d */ /* 0x000fea0003800000 */
.L_x_4427:
[----:B------:R-:W-:-:S08]  /*ac10*/  NOP ;  /* 0x0000000000007918 */ /* 0x000fd00000000000 */
[----:B------:R-:W0:-:S00]  /*ac20*/  USETMAXREG.DEALLOC.CTAPOOL 0x28 ;  /* 0x00000028000079c8 */ /* 0x000e0000080e0500 */
[----:B0-----:R-:W-:-:S06]  /*ac30*/  LOP3.LUT R0, R0, 0x3, RZ, 0xc0, !PT ;  /* 0x0000000300007812 */ /* 0x001fcc00078ec0ff */
[----:B------:R-:W0:Y:S01]  /*ac40*/  S2UR UR5, SR_CTAID.X ;  /* 0x00000000000579c3 */ /* 0x000e220000002500 */
[----:B------:R-:W-:Y:S01]  /*ac50*/  LOP3.LUT R17, R17, 0xfffffdff, RZ, 0xc0, !PT ;  /* 0xfffffdff11117812 */ /* 0x000fe200078ec0ff */
[----:B------:R-:W-:Y:S01]  /*ac60*/  STL [R1], RZ ;  /* 0x000000ff01007387 */ /* 0x000fe20000100800 */
[----:B------:R-:W-:Y:S02]  /*ac70*/  IMAD.MOV.U32 R25, RZ, RZ, 0x1 ;  /* 0x00000001ff197424 */ /* 0x000fe400078e00ff */
[----:B------:R-:W-:Y:S01]  /*ac80*/  IMAD.MOV.U32 R18, RZ, RZ, RZ ;  /* 0x000000ffff127224 */ /* 0x000fe200078e00ff */
[----:B------:R1:W2:Y:S02]  /*ac90*/  SHFL.IDX PT, R2, R0, RZ, 0x1f ;  /* 0x00001fff00027589 */ /* 0x0002a400000e0000 */
[----:B-1----:R-:W0:Y:S01]  /*aca0*/  LDC R0, c[0x0][0xc38] ;  /* 0x00030e00ff007b82 */ /* 0x002e220000000800 */
[----:B--2---:R-:W-:-:S13]  /*acb0*/  ISETP.NE.AND P0, PT, R2, RZ, PT ;  /* 0x000000ff0200720c */ /* 0x004fda0003f05270 */
[----:B------:R-:W-:Y:S01]  /*acc0*/  @P0 LOP3.LUT R17, R17, 0x200, RZ, 0xfc, !PT ;  /* 0x0000020011110812 */ /* 0x000fe200078efcff */
[----:B------:R-:W-:Y:S06]  /*acd0*/  @P0 BAR.ARV 0x4, 0x180 ;  /* 0x0106000000000b1d */ /* 0x000fec0000002000 */
[----:B0-----:R-:W-:-:S13]  /*ace0*/  ISETP.LE.AND P0, PT, R0, UR5, PT ;  /* 0x0000000500007c0c */ /* 0x001fda000bf03270 */
[----:B------:R-:W-:Y:S05]  /*acf0*/  @P0 BRA `(.L_x_4486) ;  /* 0x00000038007c0947 */ /* 0x000fea0003800000 */
[----:B------:R-:W0:Y:S01]  /*ad00*/  S2R R8, SR_TID.X ;  /* 0x0000000000087919 */ /* 0x000e220000002100 */
[----:B------:R-:W-:Y:S01]  /*ad10*/  ULDC UR4, c[0x0][0x320] ;  /* 0x0000c80000047ab9 */ /* 0x000fe20000000800 */
[----:B------:R-:W-:Y:S01]  /*ad20*/  LOP3.LUT R17, R17, 0xffffffef, RZ, 0xc0, !PT ;  /* 0xffffffef11117812 */ /* 0x000fe200078ec0ff */
[----:B------:R-:W1:Y:S01]  /*ad30*/  S2UR UR8, SR_CgaCtaId ;  /* 0x00000000000879c3 */ /* 0x000e620000008800 */
[----:B------:R-:W-:Y:S01]  /*ad40*/  ULDC.64 UR36, c[0x0][0x2f0] ;  /* 0x0000bc0000247ab9 */ /* 0x000fe20000000a00 */
[----:B------:R-:W-:Y:S01]  /*ad50*/  ULDC.64 UR6, c[0x0][0x418] ;  /* 0x0001060000067ab9 */ /* 0x000fe20000000a00 */
[----:B------:R-:W-:Y:S01]  /*ad60*/  ULDC UR9, c[0x0][0x2b8] ;  /* 0x0000ae0000097ab9 */ /* 0x000fe20000000800 */
[----:B------:R-:W-:Y:S01]  /*ad70*/  UISETP.NE.U32.AND UP0, UPT, UR6, URZ, UPT ;  /* 0x0000003f0600728c */ /* 0x000fe2000bf05070 */
[----:B------:R-:W-:Y:S01]  /*ad80*/  IMAD.U32 R31, RZ, RZ, UR5 ;  /* 0x00000005ff1f7e24 */ /* 0x000fe2000f8e00ff */
[----:B------:R-:W-:Y:S01]  /*ad90*/  ULDC UR38, c[0x0][0x288] ;  /* 0x0000a20000267ab9 */ /* 0x000fe20000000800 */
[----:B------:R-:W-:Y:S01]  /*ada0*/  ULDC UR6, c[0x0][0x448] ;  /* 0x0001120000067ab9 */ /* 0x000fe20000000800 */
[----:B------:R-:W-:Y:S01]  /*adb0*/  UISETP.NE.AND.EX UP0, UPT, UR7, URZ, UPT, UP0 ;  /* 0x0000003f0700728c */ /* 0x000fe2000bf05300 */
[----:B------:R-:W-:Y:S01]  /*adc0*/  IMAD.MOV.U32 R25, RZ, RZ, 0x1 ;  /* 0x00000001ff197424 */ /* 0x000fe200078e00ff */
[----:B------:R-:W-:Y:S01]  /*add0*/  ULOP3.LUT UR44, UR45, 0x2, URZ, 0xfc, !UPT ;  /* 0x000000022d2c7892 */ /* 0x000fe2000f8efc3f */
[----:B------:R-:W-:Y:S01]  /*ade0*/  IMAD.MOV.U32 R18, RZ, RZ, RZ ;  /* 0x000000ffff127224 */ /* 0x000fe200078e00ff */
[----:B------:R-:W-:Y:S01]  /*adf0*/  UMOV UR7, 0x400 ;  /* 0x0000040000077882 */ /* 0x000fe20000000000 */
[----:B------:R-:W-:Y:S01]  /*ae00*/  ULDC UR46, c[0x0][0xc] ;  /* 0x00000300002e7ab9 */ /* 0x000fe20000000800 */
[----:B-1----:R-:W-:Y:S01]  /*ae10*/  ULEA UR7, UR8, UR7, 0x18 ;  /* 0x0000000708077291 */ /* 0x002fe2000f8ec03f */
[C---:B0-----:R-:W-:Y:S01]  /*ae20*/  IMAD.SHL.U32 R28, R8.reuse, 0x8, RZ ;  /* 0x00000008081c7824 */ /* 0x041fe200078e00ff */
[----:B------:R-:W-:-:S04]  /*ae30*/  LOP3.LUT R7, R8, 0x7f, RZ, 0xc0, !PT ;  /* 0x0000007f08077812 */ /* 0x000fc800078ec0ff */
[----:B------:R-:W-:Y:S01]  /*ae40*/  IMAD.U32 R16, RZ, RZ, UR7 ;  /* 0x00000007ff107e24 */ /* 0x000fe2000f8e00ff */
[C---:B------:R-:W-:Y:S02]  /*ae50*/  LOP3.LUT R0, R28.reuse, 0x1f8, RZ, 0xc0, !PT ;  /* 0x000001f81c007812 */ /* 0x040fe400078ec0ff */
[----:B------:R-:W-:Y:S02]  /*ae60*/  LOP3.LUT R6, R28, 0x38, RZ, 0xc0, !PT ;  /* 0x000000381c067812 */ /* 0x000fe400078ec0ff */
[----:B------:R-:W-:Y:S02]  /*ae70*/  LOP3.LUT R3, R0, 0x38, R8, 0x78, !PT ;  /* 0x0000003800037812 */ /* 0x000fe400078e7808 */
[C---:B------:R-:W-:Y:S02]  /*ae80*/  LOP3.LUT R0, R6.reuse, 0x40, RZ, 0xfc, !PT ;  /* 0x0000004006007812 */ /* 0x040fe400078efcff */
[----:B------:R-:W-:Y:S02]  /*ae90*/  LOP3.LUT R2, R6, 0x80, RZ, 0xfc, !PT ;  /* 0x0000008006027812 */ /* 0x000fe400078efcff */
[----:B------:R-:W-:-:S02]  /*aea0*/  ISETP.GE.AND P2, PT, R0, UR4, PT ;  /* 0x0000000400007c0c */ /* 0x000fc4000bf46270 */
[----:B------:R-:W-:Y:S02]  /*aeb0*/  ISETP.GE.AND P1, PT, R2, UR4, PT ;  /* 0x0000000402007c0c */ /* 0x000fe4000bf26270 */
[C---:B------:R-:W-:Y:S02]  /*aec0*/  ISETP.GE.AND P0, PT, R6.reuse, UR4, PT ;  /* 0x0000000406007c0c */ /* 0x040fe4000bf06270 */
[----:B------:R-:W-:Y:S02]  /*aed0*/  SEL R2, RZ, 0xffffffff, P2 ;  /* 0xffffffffff027807 */ /* 0x000fe40001000000 */
[----:B------:R-:W-:Y:S02]  /*aee0*/  LOP3.LUT R4, R6, 0xc0, RZ, 0xfc, !PT ;  /* 0x000000c006047812 */ /* 0x000fe400078efcff */
[----:B------:R-:W-:Y:S02]  /*aef0*/  LOP3.LUT R28, R3, 0x200, R28, 0xf8, !PT ;  /* 0x00000200031c7812 */ /* 0x000fe400078ef81c */
[----:B------:R-:W-:-:S02]  /*af00*/  SEL R0, RZ, 0x1, P0 ;  /* 0x00000001ff007807 */ /* 0x000fc40000000000 */
[----:B------:R-:W-:Y:S01]  /*af10*/  @P2 LOP3.LUT R17, R17, 0x10, RZ, 0xfc, !PT ;  /* 0x0000001011112812 */ /* 0x000fe200078efcff */
[----:B------:R-:W-:Y:S01]  /*af20*/  IMAD R32, R28, 0x2, R16 ;  /* 0x000000021c207824 */ /* 0x000fe200078e0210 */
[----:B------:R-:W-:Y:S02]  /*af30*/  SHF.L.U32 R3, R2, 0x1, RZ ;  /* 0x0000000102037819 */ /* 0x000fe400000006ff */
[----:B------:R-:W-:Y:S02]  /*af40*/  LOP3.LUT R17, R17, 0xfffffff7, RZ, 0xc0, !PT ;  /* 0xfffffff711117812 */ /* 0x000fe400078ec0ff */
[----:B------:R-:W-:Y:S02]  /*af50*/  LOP3.LUT R0, R3, 0x2, R0, 0xe2, !PT ;  /* 0x0000000203007812 */ /* 0x000fe400078ee200 */
[----:B------:R-:W-:Y:S02]  /*af60*/  @P1 LOP3.LUT R17, R17, 0x8, RZ, 0xfc, !PT ;  /* 0x0000000811111812 */ /* 0x000fe400078efcff */
[----:B------:R-:W-:-:S02]  /*af70*/  SEL R3, RZ, 0x4, P1 ;  /* 0x00000004ff037807 */ /* 0x000fc40000800000 */
[----:B------:R-:W-:Y:S02]  /*af80*/  LOP3.LUT R17, R17, 0xffffffdf, RZ, 0xc0, !PT ;  /* 0xffffffdf11117812 */ /* 0x000fe400078ec0ff */
[----:B------:R-:W-:Y:S01]  /*af90*/  ISETP.GE.AND P1, PT, R6, UR37, PT ;  /* 0x0000002506007c0c */ /* 0x000fe2000bf26270 */
[----:B------:R-:W-:Y:S01]  /*afa0*/  UIMAD UR37, UR6, UR38, URZ ;  /* 0x00000026062572a4 */ /* 0x000fe2000f8e023f */
[----:B------:R-:W-:Y:S02]  /*afb0*/  @P0 LOP3.LUT R17, R17, 0x20, RZ, 0xfc, !PT ;  /* 0x0000002011110812 */ /* 0x000fe400078efcff */
[----:B------:R-:W-:Y:S01]  /*afc0*/  ISETP.GE.AND P0, PT, R4, UR4, PT ;  /* 0x0000000404007c0c */ /* 0x000fe2000bf06270 */
[----:B------:R-:W-:Y:S01]  /*afd0*/  ULDC UR4, c[0x0][0x424] ;  /* 0x0001090000047ab9 */ /* 0x000fe20000000800 */
[----:B------:R-:W-:Y:S01]  /*afe0*/  LOP3.LUT R17, R17, 0xfffffffb, RZ, 0xc0, !PT ;  /* 0xfffffffb11117812 */ /* 0x000fe200078ec0ff */
[----:B------:R-:W-:Y:S01]  /*aff0*/  USEL UR4, UR4, 0x1, UP0 ;  /* 0x0000000104047887 */ /* 0x000fe20008000000 */
[----:B------:R-:W-:Y:S01]  /*b000*/  LOP3.LUT R5, R0, R3, RZ, 0xfc, !PT ;  /* 0x0000000300057212 */ /* 0x000fe200078efcff */
[----:B------:R-:W-:Y:S01]  /*b010*/  IMAD.SHL.U32 R0, R8, 0x10, RZ ;  /* 0x0000001008007824 */ /* 0x000fe200078e00ff */
[----:B------:R-:W-:Y:S01]  /*b020*/  SHF.R.U32.HI R33, RZ, 0x3, R7 ;  /* 0x00000003ff217819 */ /* 0x000fe20000011607 */
[----:B------:R-:W-:Y:S01]  /*b030*/  UIMAD UR36, UR4, UR36, URZ ;  /* 0x00000024042472a4 */ /* 0x000fe2000f8e023f */
[----:B------:R-:W-:Y:S01]  /*b040*/  SEL R35, RZ, 0x8, P0 ;  /* 0x00000008ff237807 */ /* 0x000fe20000000000 */
[----:B------:R0:W-:Y:S01]  /*b050*/  STL [R1+0x4], R5 ;  /* 0x0000040501007387 */ /* 0x0001e20000100800 */
[----:B------:R-:W-:Y:S01]  /*b060*/  LOP3.LUT R0, R33, 0x70, R0, 0xf8, !PT ;  /* 0x0000007021007812 */ /* 0x000fe200078ef800 */
[----:B------:R-:W-:Y:S01]  /*b070*/  UIADD3 UR4, UR36, 0x5f, URZ ;  /* 0x0000005f24047890 */ /* 0x000fe2000fffe03f */
[----:B------:R-:W-:Y:S01]  /*b080*/  LOP3.LUT R35, R5, R35, RZ, 0xfc, !PT ;  /* 0x0000002305237212 */ /* 0x000fe200078efcff */
[----:B------:R0:W-:Y:S01]  /*b090*/  STL [R1], RZ ;  /* 0x000000ff01007387 */ /* 0x0001e20000100800 */
[----:B------:R-:W-:Y:S01]  /*b0a0*/  @P0 LOP3.LUT R17, R17, 0x4, RZ, 0xfc, !PT ;  /* 0x0000000411110812 */ /* 0x000fe200078efcff */
[----:B------:R-:W-:-:S02]  /*b0b0*/  UIMAD.WIDE UR4, UR4, 0x2aaaaaab, URZ ;  /* 0x2aaaaaab040478a5 */ /* 0x000fc4000f8e023f */
[----:B------:R-:W-:Y:S01]  /*b0c0*/  UIADD3 UR38, UR36, 0x60, -UR38 ;  /* 0x0000006024267890 */ /* 0x000fe2000fffe826 */
[----:B------:R-:W-:Y:S01]  /*b0d0*/  LOP3.LUT R17, R17, 0xfffffffe, RZ, 0xc0, !PT ;  /* 0xfffffffe11117812 */ /* 0x000fe200078ec0ff */
[----:B------:R-:W-:-:S03]  /*b0e0*/  USHF.R.U32.HI UR39, URZ, 0x1f, UR5 ;  /* 0x0000001f3f277899 */ /* 0x000fc60008011605 */
[----:B------:R-:W-:Y:S01]  /*b0f0*/  @P1 LOP3.LUT R17, R17, 0x1, RZ, 0xfc, !PT ;  /* 0x0000000111111812 */ /* 0x000fe200078efcff */
[----:B------:R-:W-:Y:S01]  /*b100*/  ULEA.HI.SX32 UR39, UR5, UR39, 0x1c ;  /* 0x0000002705277291 */ /* 0x000fe2000f8fe23f */
[----:B------:R-:W-:Y:S02]  /*b110*/  ISETP.GE.AND P1, PT, R6, UR9, PT ;  /* 0x0000000906007c0c */ /* 0x000fe4000bf26270 */
[----:B------:R-:W-:-:S11]  /*b120*/  LOP3.LUT R17, R17, 0xfffffeff, RZ, 0xc0, !PT ;  /* 0xfffffeff11117812 */ /* 0x000fd600078ec0ff */
[----:B0-----:R-:W-:-:S07]  /*b130*/  @P1 LOP3.LUT R17, R17, 0x100, RZ, 0xfc, !PT ;  /* 0x0000010011111812 */ /* 0x001fce00078efcff */
.L_x_4535:
        /* <DEDUP_REMOVED lines=22> */
.L_x_4487:
[----:B------:R-:W-:Y:S01]  /*b2a0*/  ULDC UR8, c[0x0][0xc54] ;  /* 0x0003150000087ab9 */ /* 0x000fe20000000800 */
[----:B------:R-:W-:Y:S01]  /*b2b0*/  UMOV UR6, UR7 ;  /* 0x0000000700067c82 */ /* 0x000fe20008000000 */
[----:B------:R-:W-:-:S11]  /*b2c0*/  UISETP.NE.AND UP0, UPT, UR8, 0x1, UPT ;  /* 0x000000010800788c */ /* 0x000fd6000bf05270 */
[----:B------:R-:W-:Y:S02]  /*b2d0*/  @UP0 ULDC.64 UR10, c[0x0][0xc58] ;  /* 0x00031600000a0ab9 */ /* 0x000fe40000000a00 */
[----:B------:R-:W-:-:S04]  /*b2e0*/  UIMAD.WIDE.U32 UR4, UR7, UR10, URZ ;  /* 0x0000000a070472a5 */ /* 0x000fc8000f8e003f */
[----:B------:R-:W-:-:S04]  /*b2f0*/  @UP0 USHF.R.U32.HI UR6, URZ, UR11, UR5 ;  /* 0x0000000b3f060299 */ /* 0x000fc80008011605 */
[----:B------:R-:W-:-:S12]  /*b300*/  UIMAD UR4, UR6, UR8, URZ ;  /* 0x00000008060472a4 */ /* 0x000fd8000f8e023f */
.L_x_4488:
        /* <DEDUP_REMOVED lines=25> */
[----:B------:R-:W-:Y:S01]  /*b4a0*/  UP2UR UR47, UPR, URZ, 0x4 ;  /* 0x000000043f2f7883 */ /* 0x000fe20008000000 */
[----:B------:R-:W-:Y:S01]  /*b4b0*/  BSSY B7, `(.L_x_4489) ;  /* 0x000030a000077945 */ /* 0x000fe20003800000 */
[----:B------:R-:W-:-:S04]  /*b4c0*/  USHF.L.U32 UR6, UR42, 0x7, URZ ;  /* 0x000000072a067899 */ /* 0x000fc8000800063f */
[----:B------:R-:W-:Y:S01]  /*b4d0*/  UIADD3 UR6, UR6, 0x7f, URZ ;  /* 0x0000007f06067890 */ /* 0x000fe2000fffe03f */
[----:B------:R-:W-:Y:S01]  /*b4e0*/  @UP2 ULDC UR4, c[0x0][0x44c] ;  /* 0x0001130000042ab9 */ /* 0x000fe20000000800 */
[----:B------:R-:W-:Y:S02]  /*b4f0*/  @UP2 ULDC UR7, c[0x0][0x450] ;  /* 0x0001140000072ab9 */ /* 0x000fe40000000800 */
[----:B------:R-:W-:-:S04]  /*b500*/  UIMAD.WIDE.U32 UR4, UR6, UR4, URZ ;  /* 0x00000004060472a5 */ /* 0x000fc8000f8e003f */
[----:B------:R-:W-:-:S04]  /*b510*/  @UP2 USHF.R.U32.HI UR6, URZ, UR7, UR5 ;  /* 0x000000073f062299 */ /* 0x000fc80008011605 */
[----:B------:R-:W-:-:S04]  /*b520*/  UIADD3 UR4, UR38, UR6, URZ ;  /* 0x0000000626047290 */ /* 0x000fc8000fffe03f */
[----:B------:R-:W-:-:S04]  /*b530*/  UIMAD.WIDE UR4, UR4, 0x2aaaaaab, URZ ;  /* 0x2aaaaaab040478a5 */ /* 0x000fc8000f8e023f */
[----:B------:R-:W-:-:S04]  /*b540*/  USHF.R.U32.HI UR4, URZ, 0x1f, UR5 ;  /* 0x0000001f3f047899 */ /* 0x000fc80008011605 */
[----:B------:R-:W-:-:S04]  /*b550*/  ULEA.HI.SX32 UR4, UR5, UR4, 0x1c ;  /* 0x0000000405047291 */ /* 0x000fc8000f8fe23f */
[----:B------:R-:W-:-:S04]  /*b560*/  UISETP.LT.AND UP0, UPT, UR39, UR4, UPT ;  /* 0x000000042700728c */ /* 0x000fc8000bf01270 */
[----:B------:R-:W-:-:S06]  /*b570*/  USEL UR43, UR39, UR4, UP0 ;  /* 0x00000004272b7287 */ /* 0x000fcc0008000000 */
[----:B------:R-:W-:-:S13]  /*b580*/  ISETP.LT.AND P0, PT, RZ, UR43, PT ;  /* 0x0000002bff007c0c */ /* 0x000fda000bf01270 */
[----:B0-----:R-:W-:Y:S05]  /*b590*/  @P0 BRA `(.L_x_4490) ;  /* 0x0000000000440947 */ /* 0x001fea0003800000 */
        /* <DEDUP_REMOVED lines=17> */
.L_x_4490:
        /* <DEDUP_REMOVED lines=8> */
[----:B------:R-:W-:Y:S01]  /*b730*/  MOV R7, UR7 ;  /* 0x0000000700077c02 */ /* 0x000fe20008000f00 */
[----:B------:R-:W-:Y:S01]  /*b740*/  IMAD.U32 R5, RZ, RZ, UR5 ;  /* 0x00000005ff057e24 */ /* 0x000fe2000f8e00ff */
[----:B------:R-:W0:Y:S01]  /*b750*/  LDC.64 R2, c[0x4][R2] ;  /* 0x0100000002027b82 */ /* 0x000e220000000a00 */
[----:B------:R-:W-:Y:S01]  /*b760*/  ULDC.64 UR4, c[0x4][0x8] ;  /* 0x0100020000047ab9 */ /* 0x000fe20000000a00 */
[----:B------:R-:W-:Y:S02]  /*b770*/  IMAD.U32 R6, RZ, RZ, UR6 ;  /* 0x00000006ff067e24 */ /* 0x000fe4000f8e00ff */
[----:B------:R-:W-:-:S02]  /*b780*/  IMAD.U32 R10, RZ, RZ, UR4 ;  /* 0x00000004ff0a7e24 */ /* 0x000fc4000f8e00ff */
[----:B------:R-:W-:Y:S02]  /*b790*/  IMAD.U32 R11, RZ, RZ, UR5 ;  /* 0x00000005ff0b7e24 */ /* 0x000fe4000f8e00ff */
[----:B------:R-:W-:Y:S02]  /*b7a0*/  IMAD.MOV.U32 R8, RZ, RZ, 0x70 ;  /* 0x00000070ff087424 */ /* 0x000fe400078e00ff */
[----:B------:R-:W-:Y:S02]  /*b7b0*/  IMAD.MOV.U32 R12, RZ, RZ, 0x1 ;  /* 0x00000001ff0c7424 */ /* 0x000fe400078e00ff */
[----:B------:R-:W-:-:S07]  /*b7c0*/  IMAD.MOV.U32 R13, RZ, RZ, RZ ;  /* 0x000000ffff0d7224 */ /* 0x000fce00078e00ff */
[----:B------:R-:W-:-:S07]  /*b7d0*/  LEPC R20, `(.L_x_4493) ;  /* 0x000000001014794e */ /* 0x000fce0000000000 */
[----:B0----5:R-:W-:Y:S05]  /*b7e0*/  CALL.ABS.NOINC R2 ;  /* 0x0000000002007343 */ /* 0x021fea0003c00000 */
.L_x_4493:
[----:B------:R-:W-:Y:S05]  /*b7f0*/  BSYNC B6 ;  /* 0x0000000000067941 */ /* 0x000fea0003800000 */
.L_x_4492:
        /* <DEDUP_REMOVED lines=19> */
[----:B-1---5:R-:W-:Y:S05]  /*b930*/  CALL.ABS.NOINC R2 ;  /* 0x0000000002007343 */ /* 0x022fea0003c00000 */
.L_x_4496:
        /* <DEDUP_REMOVED lines=15> */
.L_x_4495:
[----:B------:R-:W-:Y:S05]  /*ba30*/  BSYNC B6 ;  /* 0x0000000000067941 */ /* 0x000fea0003800000 */
.L_x_4494:
        /* <DEDUP_REMOVED lines=9> */
[----:B------:R-:W-:Y:S01]  /*bad0*/  MOV R3, UR5 ;  /* 0x0000000500037c02 */ /* 0x000fe20008000f00 */
[----:B------:R-:W-:-:S04]  /*bae0*/  ULDC UR4, c[0x0][0xc48] ;  /* 0x0003120000047ab9 */ /* 0x000fc80000000800 */
[----:B------:R1:W5:Y:S01]  /*baf0*/  @P0 LDG.E R27, desc[UR48][R2.64] ;  /* 0x00000030021b0981 */ /* 0x000362000c1e1900 */
[----:B------:R-:W-:Y:S01]  /*bb00*/  UMOV UR5, 0xffffffff ;  /* 0xffffffff00057882 */ /* 0x000fe20000000000 */
[----:B------:R-:W-:Y:S02]  /*bb10*/  IMAD.U32 R0, RZ, RZ, UR43 ;  /* 0x0000002bff007e24 */ /* 0x000fe4000f8e00ff */
[----:B------:R-:W-:Y:S02]  /*bb20*/  IMAD.U32 R19, RZ, RZ, UR4 ;  /* 0x00000004ff137e24 */ /* 0x000fe4000f8e00ff */
[----:B------:R-:W-:Y:S01]  /*bb30*/  VIADD R0, R0, 0xffffffff ;  /* 0xffffffff00007836 */ /* 0x000fe20000000000 */
[----:B------:R-:W-:Y:S06]  /*bb40*/  BRA.DIV UR5, `(.L_x_4497) ;  /* 0x0000003205787947 */ /* 0x000fec000b800000 */
.L_x_4551:
[----:B-1----:R-:W1:Y:S01]  /*bb50*/  S2R R2, SR_TID.X ;  /* 0x0000000000027919 */ /* 0x002e620000002100 */
[----:B0-----:R-:W-:Y:S01]  /*bb60*/  ISETP.NE.AND P1, PT, R10, 0x1, PT ;  /* 0x000000010a00780c */ /* 0x001fe20003f25270 */
[----:B------:R-:W-:Y:S01]  /*bb70*/  IMAD.MOV.U32 R24, RZ, RZ, RZ ;  /* 0x000000ffff187224 */ /* 0x000fe200078e00ff */
[----:B-----5:R-:W-:Y:S02]  /*bb80*/  SHF.R.S32.HI R29, RZ, 0x1f, R27 ;  /* 0x0000001fff1d7819 */ /* 0x020fe4000001141b */
[----:B------:R-:W-:-:S09]  /*bb90*/  LOP3.LUT R17, R17, 0xffffff7f, RZ, 0xc0, !PT ;  /* 0xffffff7f11117812 */ /* 0x000fd200078ec0ff */
[----:B------:R-:W0:Y:S01]  /*bba0*/  @P1 LDC R3, c[0x0][0x434] ;  /* 0x00010d00ff031b82 */ /* 0x000e220000000800 */
[----:B------:R-:W-:-:S07]  /*bbb0*/  @P1 LOP3.LUT R17, R17, 0x80, RZ, 0xfc, !PT ;  /* 0x0000008011111812 */ /* 0x000fce00078efcff */
[----:B------:R-:W2:Y:S01]  /*bbc0*/  @P1 LDC R5, c[0x0][0x438] ;  /* 0x00010e00ff051b82 */ /* 0x000ea20000000800 */
[----:B-1----:R-:W-:-:S05]  /*bbd0*/  IMAD.SHL.U32 R8, R2, 0x10, RZ ;  /* 0x0000001002087824 */ /* 0x002fca00078e00ff */
[----:B------:R-:W-:-:S05]  /*bbe0*/  LOP3.LUT R8, R33, 0x70, R8, 0xf8, !PT ;  /* 0x0000007021087812 */ /* 0x000fca00078ef808 */
[----:B------:R-:W-:-:S04]  /*bbf0*/  IMAD R7, R0, 0x60, R8 ;  /* 0x0000006000077824 */ /* 0x000fc800078e0208 */
[C---:B------:R-:W-:Y:S01]  /*bc00*/  IMAD.IADD R34, R7.reuse, 0x1, R30 ;  /* 0x0000000107227824 */ /* 0x040fe200078e021e */
[----:B------:R-:W-:-:S03]  /*bc10*/  ISETP.GE.AND P0, PT, R7, UR36, PT ;  /* 0x0000002407007c0c */ /* 0x000fc6000bf06270 */
[----:B0-----:R-:W-:Y:S01]  /*bc20*/  @P1 IMAD.HI.U32 R2, R34, R3, RZ ;  /* 0x0000000322021227 */ /* 0x001fe200078e00ff */
[----:B------:R-:W-:-:S03]  /*bc30*/  ISETP.GT.U32.OR P0, PT, R8, 0x5f, P0 ;  /* 0x0000005f0800780c */ /* 0x000fc60000704470 */
[----:B------:R-:W-:Y:S01]  /*bc40*/  IMAD.MOV.U32 R9, RZ, RZ, R34 ;  /* 0x000000ffff097224 */ /* 0x000fe200078e0022 */
[----:B--2---:R-:W-:-:S09]  /*bc50*/  @P1 SHF.R.U32.HI R9, RZ, R5, R2 ;  /* 0x00000005ff091219 */ /* 0x004fd20000011602 */
        /* <DEDUP_REMOVED lines=25> */
.L_x_4498:
[----:B------:R-:W-:Y:S01]  /*bdf0*/  LEA R22, R18, R16, 0x3 ;  /* 0x0000001012167211 */ /* 0x000fe200078e18ff */
[----:B------:R-:W-:Y:S01]  /*be00*/  BSSY B0, `(.L_x_4499) ;  /* 0x0000004000007945 */ /* 0x000fe20003800000 */
[----:B------:R-:W-:-:S04]  /*be10*/  SHF.L.U32 R3, R25, 0x1f, RZ ;  /* 0x0000001f19037819 */ /* 0x000fc800000006ff */
[----:B------:R-:W0:Y:S02]  /*be20*/  SYNCS.PHASECHK.TRANS64.TRYWAIT P0, [R22+URZ+0x22840], R3 ;  /* 0x02284003160075a7 */ /* 0x000e24000800017f */
[----:B0-----:R-:W-:Y:S05]  /*be30*/  @!P0 BRA `(.L_x_4500) ;  /* 0x0000002c00e88947 */ /* 0x001fea0003800000 */
.L_x_4552:
[----:B------:R-:W-:Y:S05]  /*be40*/  BSYNC B0 ;  /* 0x0000000000007941 */ /* 0x000fea0003800000 */
.L_x_4499:
        /* <DEDUP_REMOVED lines=48> */
[----:B------:R-:W-:Y:S02]  /*c150*/  @P0 LEA R7, R0, R16, 0x1 ;  /* 0x0000001000070211 */ /* 0x000fe400078e08ff */
        /* <DEDUP_REMOVED lines=19> */
.L_x_4566:
        /* <DEDUP_REMOVED lines=10> */
.L_x_4502:
        /* <DEDUP_REMOVED lines=11> */
.L_x_4503:
        /* <DEDUP_REMOVED lines=23> */
.L_x_4505:
[----:B------:R-:W-:Y:S05]  /*c550*/  BSYNC B6 ;  /* 0x0000000000067941 */ /* 0x000fea0003800000 */
.L_x_4504:
[----:B0-----:R-:W0:Y:S01]  /*c560*/  S2R R2, SR_TID.X ;  /* 0x0000000000027919 */ /* 0x001e220000002100 */
[----:B------:R-:W-:Y:S01]  /*c570*/  UISETP.NE.AND UP0, UPT, UR47, URZ, UPT ;  /* 0x0000003f2f00728c */ /* 0x000fe2000bf05270 */
[----:B------:R-:W-:Y:S01]  /*c580*/  IMAD.U32 R0, RZ, RZ, UR42 ;  /* 0x0000002aff007e24 */ /* 0x000fe2000f8e00ff */
[----:B------:R-:W-:Y:S01]  /*c590*/  R2UR UR6, R26 ;  /* 0x000000001a0672ca */ /* 0x000fe200000e0000 */
[----:B------:R-:W-:Y:S01]  /*c5a0*/  ULDC.64 UR8, c[0x0][0x2d8] ;  /* 0x0000b60000087ab9 */ /* 0x000fe20000000a00 */
[----:B------:R-:W-:Y:S01]  /*c5b0*/  R2UR UR7, R19 ;  /* 0x00000000130772ca */ /* 0x000fe200000e0000 */
[----:B------:R-:W2:Y:S01]  /*c5c0*/  S2R R20, SR_TID.X ;  /* 0x0000000000147919 */ /* 0x000ea20000002100 */
[----:B------:R-:W-:Y:S02]  /*c5d0*/  PLOP3.LUT P0, PT, PT, PT, UP0, 0x80, 0x0 ;  /* 0x000000000000781c */ /* 0x000fe40003f0f008 */
[----:B------:R-:W-:-:S03]  /*c5e0*/  LOP3.LUT P5, RZ, R17, 0x100, RZ, 0xc0, !PT ;  /* 0x0000010011ff7812 */ /* 0x000fc600078ac0ff */
[----:B------:R-:W-:-:S04]  /*c5f0*/  @UP0 ULDC UR4, c[0x0][0x44c] ;  /* 0x0001130000040ab9 */ /* 0x000fc80000000800 */
[----:B------:R-:W-:-:S04]  /*c600*/  UIMAD UR6, UR6, UR8, URZ ;  /* 0x00000008060672a4 */ /* 0x000fc8000f8e023f */
[----:B------:R-:W-:Y:S02]  /*c610*/  UIMAD UR7, UR7, UR9, UR6 ;  /* 0x00000009070772a4 */ /* 0x000fe4000f8e0206 */
[----:B------:R-:W-:Y:S01]  /*c620*/  USHF.R.S32.HI UR6, URZ, 0x1f, UR41 ;  /* 0x0000001f3f067899 */ /* 0x000fe20008011429 */
[----:B0-----:R-:W-:-:S05]  /*c630*/  IMAD.SHL.U32 R2, R2, 0x10, RZ ;  /* 0x0000001002027824 */ /* 0x001fca00078e00ff */
[----:B------:R-:W-:Y:S02]  /*c640*/  LOP3.LUT R2, R33, 0x70, R2, 0xf8, !PT ;  /* 0x0000007021027812 */ /* 0x000fe400078ef802 */
[----:B--2---:R-:W-:-:S03]  /*c650*/  SHF.L.U32 R8, R20, 0x3, RZ ;  /* 0x0000000314087819 */ /* 0x004fc600000006ff */
[----:B------:R-:W-:Y:S01]  /*c660*/  IMAD R0, R0, 0x80, R2 ;  /* 0x0000008000007824 */ /* 0x000fe200078e0202 */
        /* <DEDUP_REMOVED lines=36> */
[----:B------:R-:W-:-:S03]  /*c8b0*/  IMAD.U32 R4, RZ, RZ, UR42 ;  /* 0x0000002aff047e24 */ /* 0x000fc6000f8e00ff */
[----:B------:R-:W2:Y:S01]  /*c8c0*/  SHFL.IDX PT, R2, R5, RZ, 0x181f ;  /* 0x00181fff05027589 */ /* 0x000ea200000e0000 */
[----:B------:R-:W-:-:S03]  /*c8d0*/  IMAD R4, R4, 0x80, R33 ;  /* 0x0000008004047824 */ /* 0x000fc600078e0221 */
[----:B------:R-:W-:Y:S01]  /*c8e0*/  SHFL.IDX PT, R6, R5, 0x1, 0x181f ;  /* 0x00381f0005067f89 */ /* 0x000fe200000e0000 */
[C---:B------:R-:W-:Y:S01]  /*c8f0*/  VIADD R7, R4.reuse, 0x10 ;  /* 0x0000001004077836 */ /* 0x040fe20000000000 */
[----:B------:R-:W-:-:S13]  /*c900*/  ISETP.GE.AND P0, PT, R4, UR37, PT ;  /* 0x0000002504007c0c */ /* 0x000fda000bf06270 */
        /* <DEDUP_REMOVED lines=26> */
[----:B------:R-:W-:-:S02]  /*cab0*/  ISETP.GE.AND P0, PT, R7, UR37, PT ;  /* 0x0000002507007c0c */ /* 0x000fc4000bf06270 */
[----:B------:R-:W-:-:S11]  /*cac0*/  IADD3 R7, R4, 0x50, RZ ;  /* 0x0000005004077810 */ /* 0x000fd60007ffe0ff */
        /* <DEDUP_REMOVED lines=18> */
.L_x_4583:
        /* <DEDUP_REMOVED lines=10> */
.L_x_4507:
        /* <DEDUP_REMOVED lines=18> */
.L_x_4584:
[----:B------:R-:W-:Y:S05]  /*cdb0*/  BSYNC B0 ;  /* 0x0000000000007941 */ /* 0x000fea0003800000 */
.L_x_4508:
[----:B------:R-:W-:-:S05]  /*cdc0*/  IMAD.U32 R0, RZ, RZ, UR44 ;  /* 0x0000002cff007e24 */ /* 0x000fca000f8e00ff */
[----:B------:R-:W-:-:S13]  /*cdd0*/  ISETP.NE.AND P0, PT, R0, 0x3, PT ;  /* 0x000000030000780c */ /* 0x000fda0003f05270 */
[----:B------:R-:W-:Y:S05]  /*cde0*/  @!P0 BRA `(.L_x_4510) ;  /* 0x0000000000048947 */ /* 0x000fea0003800000 */
[----:B------:R-:W-:Y:S01]  /*cdf0*/  BPT.TRAP 0x1 ;  /* 0x000000040000795c */ /* 0x000fe20000300000 */
.L_x_4510:
[----:B0-----:R-:W-:Y:S01]  /*ce00*/  SHF.L.U32 R3, R25, 0x1f, RZ ;  /* 0x0000001f19037819 */ /* 0x001fe200000006ff */
[----:B------:R-:W-:Y:S03]  /*ce10*/  BSSY B0, `(.L_x_4511) ;  /* 0x0000003000007945 */ /* 0x000fe60003800000 */
[----:B------:R-:W0:Y:S02]  /*ce20*/  SYNCS.PHASECHK.TRANS64.TRYWAIT P0, [R22+URZ+0x22860], R3 ;  /* 0x02286003160075a7 */ /* 0x000e24000800017f */
[----:B0-----:R-:W-:Y:S05]  /*ce30*/  @!P0 BRA `(.L_x_4512) ;  /* 0x0000002c00f48947 */ /* 0x001fea0003800000 */
.L_x_4585:
[----:B------:R-:W-:Y:S05]  /*ce40*/  BSYNC B0 ;  /* 0x0000000000007941 */ /* 0x000fea0003800000 */
.L_x_4511:
[----:B------:R-:W-:Y:S01]  /*ce50*/  ULDC.64 UR4, c[0x0][0x328] ;  /* 0x0000ca0000047ab9 */ /* 0x000fe20000000a00 */
[----:B------:R-:W-:Y:S01]  /*ce60*/  IMAD R4, R18, 0x6000, R28 ;  /* 0x0000600012047824 */ /* 0x000fe200078e021c */
[----:B------:R-:W-:Y:S01]  /*ce70*/  LOP3.LUT P4, RZ, R35, 0x8, RZ, 0xc0, !PT ;  /* 0x0000000823ff7812 */ /* 0x000fe2000788c0ff */
        /* <DEDUP_REMOVED lines=29> */
[----:B--2---:R-:W-:-:S03]  /*d050*/  MOV R7, R3 ;  /* 0x0000000300077202 */ /* 0x004fc60000000f00 */
[----:B------:R-:W0:Y:S01]  /*d060*/  SHFL.IDX PT, R3, R6, RZ, 0x181f ;  /* 0x00181fff06037589 */ /* 0x000e2200000e0000 */
        /* <DEDUP_REMOVED lines=60> */
.L_x_4599:
        /* <DEDUP_REMOVED lines=15> */
.L_x_4514:
        /* <DEDUP_REMOVED lines=11> */
.L_x_4515:
[----:B------:R-:W-:Y:S01]  /*d5d0*/  UISETP.GE.AND UP0, UPT, UR43, 0x2, UPT ;  /* 0x000000022b00788c */ /* 0x000fe2000bf06270 */
[----:B------:R0:W-:Y:S05]  /*d5e0*/  SYNCS.ARRIVE.TRANS64.A1T0 RZ, [R22+URZ+0x22850], RZ ;  /* 0x022850ff16ff79a7 */ /* 0x0001ea000810003f */
[----:B------:R-:W-:-:S13]  /*d5f0*/  PLOP3.LUT P0, PT, PT, PT, UP0, 0x40, 0x0 ;  /* 0x000000000000781c */ /* 0x000fda0003f0e808 */
[----:B0-----:R-:W-:Y:S05]  /*d600*/  @P0 BRA `(.L_x_4516) ;  /* 0x0000000c00740947 */ /* 0x001fea0003800000 */
[----:B------:R-:W-:Y:S01]  /*d610*/  UIADD3 UR4, UR43, -0x2, URZ ;  /* 0xfffffffe2b047890 */ /* 0x000fe2000fffe03f */
[----:B------:R-:W-:Y:S05]  /*d620*/  BSSY B0, `(.L_x_4516) ;  /* 0x00000db000007945 */ /* 0x000fea0003800000 */
[----:B------:R-:W-:-:S07]  /*d630*/  IMAD.U32 R20, RZ, RZ, UR4 ;  /* 0x00000004ff147e24 */ /* 0x000fce000f8e00ff */
.L_x_4529:
        /* <DEDUP_REMOVED lines=11> */
[----:B------:R-:W-:-:S07]  /*d6f0*/  MOV R9, R8 ;  /* 0x0000000800097202 */ /* 0x000fce0000000f00 */
        /* <DEDUP_REMOVED lines=26> */
[----:B------:R-:W-:Y:S01]  /*d8a0*/  ISETP.GT.AND P2, PT, R2, RZ, PT ;  /* 0x000000ff0200720c */ /* 0x000fe20003f44270 */
[----:B0-----:R-:W-:-:S12]  /*d8b0*/  @!P1 BRA `(.L_x_4517) ;  /* 0x0000000000049947 */ /* 0x001fd80003800000 */
[----:B------:R-:W-:Y:S01]  /*d8c0*/  BPT.TRAP 0x1 ;  /* 0x000000040000795c */ /* 0x000fe20000300000 */
.L_x_4517:
[----:B------:R-:W-:Y:S01]  /*d8d0*/  IMAD R10, R18, 0x8, R16 ;  /* 0x00000008120a7824 */ /* 0x000fe200078e0210 */
[----:B------:R-:W-:Y:S01]  /*d8e0*/  SHF.L.U32 R24, R25, 0x1f, RZ ;  /* 0x0000001f19187819 */ /* 0x000fe200000006ff */
[----:B------:R-:W-:Y:S01]  /*d8f0*/  BSSY B1, `(.L_x_4518) ;  /* 0x0000004000017945 */ /* 0x000fe20003800000 */
[----:B-1----:R-:W-:Y:S02]  /*d900*/  SHF.R.S32.HI R22, RZ, 0x1f, R5 ;  /* 0x0000001fff167819 */ /* 0x002fe40000011405 */
[----:B------:R-:W0:Y:S02]  /*d910*/  SYNCS.PHASECHK.TRANS64.TRYWAIT P0, [R10+URZ+0x22840], R24 ;  /* 0x022840180a0075a7 */ /* 0x000e24000800017f */
[----:B0-----:R-:W-:Y:S05]  /*d920*/  @!P0 BRA `(.L_x_4519) ;  /* 0x0000002c00908947 */ /* 0x001fea0003800000 */
.L_x_4600:
[----:B------:R-:W-:Y:S05]  /*d930*/  BSYNC B1 ;  /* 0x0000000000017941 */ /* 0x000fea0003800000 */
.L_x_4518:
        /* <DEDUP_REMOVED lines=29> */
[----:B------:R-:W1:Y:S01]  /*db10*/  SHFL.IDX PT, R14, R9, 0x2, 0x181f ;  /* 0x00581f00090e7f89 */ /* 0x000e6200000e0000 */
[----:B--2---:R-:W-:Y:S02]  /*db20*/  IADD3.X R3, RZ, R3, RZ, P0, !PT ;  /* 0x00000003ff037210 */ /* 0x004fe400007fe4ff */
[----:B---3--:R-:W-:-:S03]  /*db30*/  IADD3 R6, P0, R6, R0, RZ ;  /* 0x0000000006067210 */ /* 0x008fc60007f1e0ff */
[----:B------:R2:W-:Y:S02]  /*db40*/  LDGSTS.E.BYPASS.LTC128B.128 [R8+0x1c400], desc[UR48][R2.64], !P1 ;  /* 0x1c40000002087fae */ /* 0x0005e4000c901d70 */
        /* <DEDUP_REMOVED lines=18> */
.L_x_4614:
        /* <DEDUP_REMOVED lines=8> */
.L_x_4521:
        /* <DEDUP_REMOVED lines=11> */
.L_x_4522:
[----:B------:R1:W-:Y:S01]  /*dda0*/  SYNCS.ARRIVE.TRANS64.A1T0 RZ, [R10+URZ+0x22830], RZ ;  /* 0x022830ff0aff79a7 */ /* 0x0003e2000810003f */
[----:B------:R-:W-:Y:S05]  /*ddb0*/  @!P3 BRA `(.L_x_4523) ;  /* 0x000000000004b947 */ /* 0x000fea0003800000 */
[----:B------:R-:W-:Y:S01]  /*ddc0*/  BPT.TRAP 0x1 ;  /* 0x000000040000795c */ /* 0x000fe20000300000 */
.L_x_4523:
[----:B------:R-:W2:Y:S01]  /*ddd0*/  SYNCS.PHASECHK.TRANS64.TRYWAIT P0, [R10+URZ+0x22860], R24 ;  /* 0x022860180a0075a7 */ /* 0x000ea2000800017f */
[----:B------:R-:W-:Y:S04]  /*dde0*/  BSSY B1, `(.L_x_4524) ;  /* 0x0000002000017945 */ /* 0x000fe80003800000 */
[----:B--2---:R-:W-:Y:S05]  /*ddf0*/  @!P0 BRA `(.L_x_4525) ;  /* 0x0000003000008947 */ /* 0x004fea0003800000 */
.L_x_4615:
[----:B------:R-:W-:Y:S05]  /*de00*/  BSYNC B1 ;  /* 0x0000000000017941 */ /* 0x000fea0003800000 */
.L_x_4524:
        /* <DEDUP_REMOVED lines=49> */
[----:B---3--:R-:W-:-:S05]  /*e120*/  IADD3.X R7, RZ, R4, RZ, P0, !PT ;  /* 0x00000004ff077210 */ /* 0x008fca00007fe4ff */
        /* <DEDUP_REMOVED lines=18> */
.L_x_4629:
        /* <DEDUP_REMOVED lines=11> */
.L_x_4527:
        /* <DEDUP_REMOVED lines=11> */
.L_x_4528:
[----:B------:R0:W-:Y:S01]  /*e3b0*/  SYNCS.ARRIVE.TRANS64.A1T0 RZ, [R10+URZ+0x22850], RZ ;  /* 0x022850ff0aff79a7 */ /* 0x0001e2000810003f */
[----:B------:R-:W-:Y:S05]  /*e3c0*/  @P2 BRA `(.L_x_4529) ;  /* 0xfffffff0009c2947 */ /* 0x000fea000383ffff */
[----:B------:R-:W-:Y:S05]  /*e3d0*/  BSYNC B0 ;  /* 0x0000000000007941 */ /* 0x000fea0003800000 */
.L_x_4516:
[----:B------:R-:W2:Y:S01]  /*e3e0*/  S2R R0, SR_TID.X ;  /* 0x0000000000007919 */ /* 0x000ea20000002100 */
[----:B------:R-:W-:Y:S01]  /*e3f0*/  VIADD R18, R18, 0x1 ;  /* 0x0000000112127836 */ /* 0x000fe20000000000 */
[----:B------:R-:W-:Y:S04]  /*e400*/  BSSY B0, `(.L_x_4530) ;  /* 0x0000013000007945 */ /* 0x000fe80003800000 */
[----:B------:R-:W-:-:S04]  /*e410*/  ISETP.NE.AND P0, PT, R18, 0x2, PT ;  /* 0x000000021200780c */ /* 0x000fc80003f05270 */
[----:B------:R-:W-:Y:S02]  /*e420*/  SEL R18, R18, RZ, P0 ;  /* 0x000000ff12127207 */ /* 0x000fe40000000000 */
[----:B--2---:R-:W-:Y:S02]  /*e430*/  LOP3.LUT R2, R0, 0x7f, RZ, 0xc0, !PT ;  /* 0x0000007f00027812 */ /* 0x004fe400078ec0ff */
[----:B------:R-:W-:Y:S02]  /*e440*/  SEL R0, RZ, 0x1, P0 ;  /* 0x00000001ff007807 */ /* 0x000fe40000000000 */
        /* <DEDUP_REMOVED lines=14> */
.L_x_4531:
[----:B------:R-:W-:Y:S05]  /*e530*/  BSYNC B0 ;  /* 0x0000000000007941 */ /* 0x000fea0003800000 */
.L_x_4530:
[----:B------:R-:W-:-:S07]  /*e540*/  LOP3.LUT R25, R25, R0, RZ, 0x3c, !PT ;  /* 0x0000000019197212 */ /* 0x000fce00078e3cff */
.L_x_4491:
[----:B------:R-:W-:Y:S05]  /*e550*/  BSYNC B7 ;  /* 0x0000000000077941 */ /* 0x000fea0003800000 */
.L_x_4489:
        /* <DEDUP_REMOVED lines=11> */
.L_x_4532:
[----:B------:R-:W-:-:S03]  /*e610*/  UMOV UR4, 0xffffffff ;  /* 0xffffffff00047882 */ /* 0x000fc60000000000 */
[----:B------:R-:W-:Y:S05]  /*e620*/  BRA.DIV UR4, `(.L_x_4534) ;  /* 0x0000002e04d07947 */ /* 0x000fea000b800000 */
[----:B------:R2:W3:Y:S02]  /*e630*/  SHFL.IDX PT, R14, R31, RZ, 0x1f ;  /* 0x00001fff1f0e7589 */ /* 0x0004e400000e0000 */
.L_x_4632:
        /* <DEDUP_REMOVED lines=8> */
.L_x_4533:
[----:B------:R-:W-:Y:S02]  /*e6c0*/  ULDC UR4, c[0x0][0xc38] ;  /* 0x00030e0000047ab9 */ /* 0x000fe40000000800 */
[----:B---3--:R-:W-:-:S13]  /*e6d0*/  ISETP.GE.AND P0, PT, R31, UR4, PT ;  /* 0x000000041f007c0c */ /* 0x008fda000bf06270 */
[----:B------:R-:W-:Y:S05]  /*e6e0*/  @!P0 BRA `(.L_x_4535) ;  /* 0xffffffc800948947 */ /* 0x000fea000383ffff */
.L_x_4486:
        /* <DEDUP_REMOVED lines=12> */
.L_x_4633:
[----:B------:R-:W-:Y:S05]  /*e7b0*/  BSYNC B0 ;  /* 0x0000000000007941 */ /* 0x000fea0003800000 */
.L_x_4536:
[----:B------:R-:W-:-:S03]  /*e7c0*/  UMOV UR4, 0xffffffff ;  /* 0xffffffff00047882 */ /* 0x000fc60000000000 */
[----:B------:R-:W-:Y:S05]  /*e7d0*/  BRA.DIV UR4, `(.L_x_4538) ;  /* 0x0000002e04a07947 */ /* 0x000fea000b800000 */
[----:B---3--:R-:W3:Y:S02]  /*e7e0*/  S2R R0, SR_TID.X ;  /* 0x0000000000007919 */ /* 0x008ee40000002100 */
[----:B---3--:R-:W-:-:S04]  /*e7f0*/  SHF.R.U32.HI R0, RZ, 0x5, R0 ;  /* 0x00000005ff007819 */ /* 0x008fc80000011600 */
[----:B------:R-:W-:-:S05]  /*e800*/  LOP3.LUT R0, R0, 0x3, RZ, 0xc0, !PT ;  /* 0x0000000300007812 */ /* 0x000fca00078ec0ff */
[----:B------:R3:W4:Y:S02]  /*e810*/  SHFL.IDX PT, R14, R0, RZ, 0x1f ;  /* 0x00001fff000e7589 */ /* 0x00072400000e0000 */
.L_x_4636:
[----:B----4-:R-:W-:Y:S01]  /*e820*/  ISETP.NE.AND P0, PT, R14, RZ, PT ;  /* 0x000000ff0e00720c */ /* 0x010fe20003f05270 */
[----:B------:R-:W-:-:S12]  /*e830*/  BSSY B0, `(.L_x_4539) ;  /* 0x0000024000007945 */ /* 0x000fd80003800000 */
[----:B------:R-:W-:Y:S05]  /*e840*/  @P0 BRA `(.L_x_4540) ;  /* 0x0000000000880947 */ /* 0x000fea0003800000 */
[----:B------:R-:W-:-:S03]  /*e850*/  UMOV UR4, 0xffffffff ;  /* 0xffffffff00047882 */ /* 0x000fc60000000000 */
[----:B------:R-:W-:Y:S05]  /*e860*/  BRA.DIV UR4, `(.L_x_4541) ;  /* 0x0000002e04b07947 */ /* 0x000fea000b800000 */
[----:B------:R-:W-:-:S13]  /*e870*/  ELECT P6, URZ, PT ;  /* 0x00000000003f782f */ /* 0x000fda00038c0000 */
.L_x_4639:
[----:B------:R-:W-:Y:S05]  /*e880*/  @!P6 BRA `(.L_x_4540) ;  /* 0x000000000078e947 */ /* 0x000fea0003800000 */
[----:B------:R-:W-:-:S06]  /*e890*/  ULOP3.LUT UR4, UR45, 0x2, URZ, 0xfc, !UPT ;  /* 0x000000022d047892 */ /* 0x000fcc000f8efc3f */
[----:B---3--:R-:W-:-:S05]  /*e8a0*/  IMAD.U32 R0, RZ, RZ, UR4 ;  /* 0x00000004ff007e24 */ /* 0x008fca000f8e00ff */
[----:B------:R-:W-:-:S13]  /*e8b0*/  ISETP.NE.AND P0, PT, R0, 0x3, PT ;  /* 0x000000030000780c */ /* 0x000fda0003f05270 */
[----:B------:R-:W-:Y:S05]  /*e8c0*/  @!P0 BRA `(.L_x_4542) ;  /* 0x0000000000048947 */ /* 0x000fea0003800000 */
[----:B------:R-:W-:Y:S01]  /*e8d0*/  BPT.TRAP 0x1 ;  /* 0x000000040000795c */ /* 0x000fe20000300000 */
.L_x_4542:
[C---:B------:R-:W-:Y:S01]  /*e8e0*/  IMAD R3, R18.reuse, 0x8, R5 ;  /* 0x0000000812037824 */ /* 0x040fe200078e0205 */
[----:B------:R-:W-:Y:S02]  /*e8f0*/  SHF.L.U32 R2, R25, 0x1f, RZ ;  /* 0x0000001f19027819 */ /* 0x000fe400000006ff */
[----:B------:R-:W-:Y:S02]  /*e900*/  IADD3 R18, R18, 0x1, RZ ;  /* 0x0000000112127810 */ /* 0x000fe40007ffe0ff */
[----:B------:R-:W3:Y:S02]  /*e910*/  SYNCS.PHASECHK.TRANS64.TRYWAIT P1, [R3+URZ+0x22840], R2 ;  /* 0x02284002030075a7 */ /* 0x000ee4000802017f */
[----:B------:R-:W-:-:S04]  /*e920*/  ISETP.NE.AND P2, PT, R18, 0x2, PT ;  /* 0x000000021200780c */ /* 0x000fc80003f45270 */
[----:B------:R-:W-:Y:S01]  /*e930*/  SEL R0, RZ, 0x1, P2 ;  /* 0x00000001ff007807 */ /* 0x000fe20001000000 */
[----:B---3--:R-:W-:Y:S08]  /*e940*/  @!P1 BRA `(.L_x_4543) ;  /* 0x0000002c00989947 */ /* 0x008ff00003800000 */
.L_x_4640:
[----:B------:R-:W-:Y:S02]  /*e950*/  SEL R18, R18, RZ, P2 ;  /* 0x000000ff12127207 */ /* 0x000fe40001000000 */
[----:B------:R-:W-:Y:S01]  /*e960*/  LOP3.LUT R0, R25, R0, RZ, 0x3c, !PT ;  /* 0x0000000019007212 */ /* 0x000fe200078e3cff */
[----:B------:R-:W-:Y:S06]  /*e970*/  @!P0 BRA `(.L_x_4544) ;  /* 0x0000000000048947 */ /* 0x000fec0003800000 */
[----:B------:R-:W-:Y:S01]  /*e980*/  BPT.TRAP 0x1 ;  /* 0x000000040000795c */ /* 0x000fe20000300000 */
.L_x_4544:
[----:B------:R-:W-:Y:S01]  /*e990*/  IMAD R5, R18, 0x8, R5 ;  /* 0x0000000812057824 */ /* 0x000fe200078e0205 */
[----:B------:R-:W-:-:S04]  /*e9a0*/  SHF.L.U32 R0, R0, 0x1f, RZ ;  /* 0x0000001f00007819 */ /* 0x000fc800000006ff */
[----:B------:R-:W4:Y:S02]  /*e9b0*/  SYNCS.PHASECHK.TRANS64.TRYWAIT P1, [R5+URZ+0x22840], R0 ;  /* 0x02284000050075a7 */ /* 0x000f24000802017f */
[----:B----4-:R-:W-:Y:S05]  /*e9c0*/  @!P1 BRA `(.L_x_4545) ;  /* 0x0000002c008c9947 */ /* 0x010fea0003800000 */
.L_x_4641:
[----:B------:R-:W-:Y:S05]  /*e9d0*/  @!P0 BRA `(.L_x_4546) ;  /* 0x0000000000048947 */ /* 0x000fea0003800000 */
[----:B------:R-:W-:Y:S01]  /*e9e0*/  BPT.TRAP 0x1 ;  /* 0x000000040000795c */ /* 0x000fe20000300000 */
.L_x_4546:
[----:B------:R-:W0:Y:S02]  /*e9f0*/  SYNCS.PHASECHK.TRANS64.TRYWAIT P1, [R3+URZ+0x22860], R2 ;  /* 0x02286002030075a7 */ /* 0x000e24000802017f */
[----:B0-----:R-:W-:Y:S05]  /*ea00*/  @!P1 BRA `(.L_x_4547) ;  /* 0x0000002c00909947 */ /* 0x001fea0003800000 */
.L_x_4642:
[----:B------:R-:W-:Y:S05]  /*ea10*/  @!P0 BRA `(.L_x_4548) ;  /* 0x0000000000048947 */ /* 0x000fea0003800000 */
[----:B------:R-:W-:Y:S01]  /*ea20*/  BPT.TRAP 0x1 ;  /* 0x000000040000795c */ /* 0x000fe20000300000 */
.L_x_4548:
[----:B------:R0:W0:Y:S02]  /*ea30*/  SYNCS.PHASECHK.TRANS64.TRYWAIT P0, [R5+URZ+0x22860], R0 ;  /* 0x02286000050075a7 */ /* 0x000024000800017f */
[----:B0-----:R-:W-:Y:S05]  /*ea40*/  @!P0 NANOSLEEP.SYNCS 0x989680 ;  /* 0x009896800000895d */ /* 0x001fea0003900000 */
[----:B------:R-:W0:Y:S02]  /*ea50*/  @!P0 SYNCS.PHASECHK.TRANS64 P0, [R5+URZ+0x22860], R0 ;  /* 0x02286000050085a7 */ /* 0x000e24000800007f */
[----:B0-----:R-:W-:Y:S05]  /*ea60*/  @!P0 BRA `(.L_x_4548) ;  /* 0xfffffffc00f08947 */ /* 0x001fea000383ffff */
.L_x_4540:
[----:B------:R-:W-:Y:S05]  /*ea70*/  BSYNC B0 ;  /* 0x0000000000007941 */ /* 0x000fea0003800000 */
.L_x_4539:
[----:B------:R-:W-:Y:S05]  /*ea80*/  EXIT ;  /* 0x000000000000794d */ /* 0x000fea0003800000 */
.L_x_4433:
[----:B0-----:R-:W-:-:S04]  /*ea90*/  IMAD.U32 R3, RZ, RZ, UR47 ;  /* 0x0000002fff037e24 */ /* 0x001fc8000f8e00ff */
[----:B------:R0:W1:Y:S03]  /*eaa0*/  SYNCS.PHASECHK.TRANS64.TRYWAIT P0, [R3+URZ+0x22800], R0 ;  /* 0x02280000030075a7 */ /* 0x000066000800017f */
[----:B-1----:R-:W-:Y:S05]  /*eab0*/  @!P0 NANOSLEEP.SYNCS 0x989680 ;  /* 0x009896800000895d */ /* 0x002fea0003900000 */
[----:B------:R-:W1:Y:S02]  /*eac0*/  @!P0 SYNCS.PHASECHK.TRANS64 P0, [R3+URZ+0x22800], R0 ;  /* 0x02280000030085a7 */ /* 0x000e64000800007f */
[----:B-1----:R-:W-:Y:S05]  /*ead0*/  @!P0 BRA `(.L_x_4433) ;  /* 0xfffffffc00ec8947 */ /* 0x002fea000383ffff */
[----:B------:R-:W-:Y:S05]  /*eae0*/  BRA `(.L_x_4549) ;  /* 0xffffff2c006c7947 */ /* 0x000fea000383ffff */
.L_x_4437:
[----:B-1----:R-:W-:-:S04]  /*eaf0*/  IMAD.U32 R3, RZ, RZ, UR22 ;  /* 0x00000016ff037e24 */ /* 0x002fc8000f8e00ff */
[----:B------:R1:W2:Y:S03]  /*eb00*/  SYNCS.PHASECHK.TRANS64.TRYWAIT P1, [R3+URZ+0x22830], R8 ;  /* 0x02283008030075a7 */ /* 0x0002a6000802017f */
[----:B--2---:R-:W-:Y:S05]  /*eb10*/  @!P1 NANOSLEEP.SYNCS 0x989680 ;  /* 0x009896800000995d */ /* 0x004fea0003900000 */
[----:B------:R-:W2:Y:S02]  /*eb20*/  @!P1 SYNCS.PHASECHK.TRANS64 P1, [R3+URZ+0x22830], R8 ;  /* 0x02283008030095a7 */ /* 0x000ea4000802007f */
[----:B--2---:R-:W-:Y:S05]  /*eb30*/  @!P1 BRA `(.L_x_4437) ;  /* 0xfffffffc00ec9947 */ /* 0x004fea000383ffff */
[----:B------:R-:W-:Y:S05]  /*eb40*/  BRA `(.L_x_4436) ;  /* 0xffffff2c00907947 */ /* 0x000fea000383ffff */
.L_x_4442:
[----:B---3--:R-:W-:-:S04]  /*eb50*/  IMAD.U32 R9, RZ, RZ, UR22 ;  /* 0x00000016ff097e24 */ /* 0x008fc8000f8e00ff */
[----:B------:R3:W4:Y:S03]  /*eb60*/  SYNCS.PHASECHK.TRANS64.TRYWAIT P1, [R9+URZ+0x22850], R8 ;  /* 0x02285008090075a7 */ /* 0x000726000802017f */
[----:B----4-:R-:W-:Y:S05]  /*eb70*/  @!P1 NANOSLEEP.SYNCS 0x989680 ;  /* 0x009896800000995d */ /* 0x010fea0003900000 */
[----:B------:R-:W4:Y:S02]  /*eb80*/  @!P1 SYNCS.PHASECHK.TRANS64 P1, [R9+URZ+0x22850], R8 ;  /* 0x02285008090095a7 */ /* 0x000f24000802007f */
[----:B----4-:R-:W-:Y:S05]  /*eb90*/  @!P1 BRA `(.L_x_4442) ;  /* 0xfffffffc00ec9947 */ /* 0x010fea000383ffff */
[----:B------:R-:W-:Y:S05]  /*eba0*/  BRA `(.L_x_4441) ;  /* 0xffffff44009c7947 */ /* 0x000fea000383ffff */
.L_x_4448:
[----:B-12---:R-:W-:-:S04]  /*ebb0*/  IMAD.U32 R0, RZ, RZ, UR26 ;  /* 0x0000001aff007e24 */ /* 0x006fc8000f8e00ff */
[----:B------:R1:W2:Y:S03]  /*ebc0*/  SYNCS.PHASECHK.TRANS64.TRYWAIT P1, [R0+URZ+0x22830], R7 ;  /* 0x02283007000075a7 */ /* 0x0002a6000802017f */
[----:B--2---:R-:W-:Y:S05]  /*ebd0*/  @!P1 NANOSLEEP.SYNCS 0x989680 ;  /* 0x009896800000995d */ /* 0x004fea0003900000 */
[----:B------:R-:W2:Y:S02]  /*ebe0*/  @!P1 SYNCS.PHASECHK.TRANS64 P1, [R0+URZ+0x22830], R7 ;  /* 0x02283007000095a7 */ /* 0x000ea4000802007f */
[----:B--2---:R-:W-:Y:S05]  /*ebf0*/  @!P1 BRA `(.L_x_4448) ;  /* 0xfffffffc00ec9947 */ /* 0x004fea000383ffff */
[----:B------:R-:W-:Y:S05]  /*ec00*/  BRA `(.L_x_4447) ;  /* 0xffffff4800e07947 */ /* 0x000fea000383ffff */
.L_x_4453:
[----:B--2---:R-:W-:-:S04]  /*ec10*/  IMAD.U32 R10, RZ, RZ, UR26 ;  /* 0x0000001aff0a7e24 */ /* 0x004fc8000f8e00ff */
[----:B------:R2:W3:Y:S03]  /*ec20*/  SYNCS.PHASECHK.TRANS64.TRYWAIT P1, [R10+URZ+0x22850], R7 ;  /* 0x022850070a0075a7 */ /* 0x0004e6000802017f */
[----:B---3--:R-:W-:Y:S05]  /*ec30*/  @!P1 NANOSLEEP.SYNCS 0x989680 ;  /* 0x009896800000995d */ /* 0x008fea0003900000 */
[----:B------:R-:W3:Y:S02]  /*ec40*/  @!P1 SYNCS.PHASECHK.TRANS64 P1, [R10+URZ+0x22850], R7 ;  /* 0x022850070a0095a7 */ /* 0x000ee4000802007f */
[----:B---3--:R-:W-:Y:S05]  /*ec50*/  @!P1 BRA `(.L_x_4453) ;  /* 0xfffffffc00ec9947 */ /* 0x008fea000383ffff */
[----:B------:R-:W-:Y:S05]  /*ec60*/  BRA `(.L_x_4452) ;  /* 0xffffff6800e47947 */ /* 0x000fea000383ffff */
.L_x_4460:
[----:B-1----:R-:W-:-:S04]  /*ec70*/  IMAD.U32 R0, RZ, RZ, UR25 ;  /* 0x00000019ff007e24 */ /* 0x002fc8000f8e00ff */
[----:B------:R1:W2:Y:S03]  /*ec80*/  SYNCS.PHASECHK.TRANS64.TRYWAIT P1, [R0+URZ+0x22830], R7 ;  /* 0x02283007000075a7 */ /* 0x0002a6000802017f */
[----:B--2---:R-:W-:Y:S05]  /*ec90*/  @!P1 NANOSLEEP.SYNCS 0x989680 ;  /* 0x009896800000995d */ /* 0x004fea0003900000 */
[----:B------:R-:W2:Y:S02]  /*eca0*/  @!P1 SYNCS.PHASECHK.TRANS64 P1, [R0+URZ+0x22830], R7 ;  /* 0x02283007000095a7 */ /* 0x000ea4000802007f */
[----:B--2---:R-:W-:Y:S05]  /*ecb0*/  @!P1 BRA `(.L_x_4460) ;  /* 0xfffffffc00ec9947 */ /* 0x004fea000383ffff */
[----:B------:R-:W-:Y:S05]  /*ecc0*/  BRA `(.L_x_4459) ;  /* 0xffffff6c00ec7947 */ /* 0x000fea000383ffff */
.L_x_4465:
[----:B-1----:R-:W-:-:S04]  /*ecd0*/  IMAD.U32 R10, RZ, RZ, UR25 ;  /* 0x00000019ff0a7e24 */ /* 0x002fc8000f8e00ff */
[----:B------:R1:W2:Y:S03]  /*ece0*/  SYNCS.PHASECHK.TRANS64.TRYWAIT P1, [R10+URZ+0x22850], R7 ;  /* 0x022850070a0075a7 */ /* 0x0002a6000802017f */
[----:B--2---:R-:W-:Y:S05]  /*ecf0*/  @!P1 NANOSLEEP.SYNCS 0x989680 ;  /* 0x009896800000995d */ /* 0x004fea0003900000 */
[----:B------:R-:W2:Y:S02]  /*ed00*/  @!P1 SYNCS.PHASECHK.TRANS64 P1, [R10+URZ+0x22850], R7 ;  /* 0x022850070a0095a7 */ /* 0x000ea4000802007f */
[----:B--2---:R-:W-:Y:S05]  /*ed10*/  @!P1 BRA `(.L_x_4465) ;  /* 0xfffffffc00ec9947 */ /* 0x004fea000383ffff */
[----:B------:R-:W-:Y:S05]  /*ed20*/  BRA `(.L_x_4464) ;  /* 0xffffff8800107947 */ /* 0x000fea000383ffff */
.L_x_4497:
        /* <DEDUP_REMOVED lines=10> */
.L_x_4550:
[----:B------:R-:W-:Y:S05]  /*edd0*/  BRA `(.L_x_4551) ;  /* 0xffffffcc005c7947 */ /* 0x000fea000383ffff */
.L_x_4500:
[----:B0-----:R0:W1:Y:S02]  /*ede0*/  SYNCS.PHASECHK.TRANS64.TRYWAIT P0, [R22+URZ+0x22840], R3 ;  /* 0x02284003160075a7 */ /* 0x001064000800017f */
[----:B-1----:R-:W-:Y:S05]  /*edf0*/  @!P0 NANOSLEEP.SYNCS 0x989680 ;  /* 0x009896800000895d */ /* 0x002fea0003900000 */
[----:B------:R-:W1:Y:S02]  /*ee00*/  @!P0 SYNCS.PHASECHK.TRANS64 P0, [R22+URZ+0x22840], R3 ;  /* 0x02284003160085a7 */ /* 0x000e64000800007f */
[----:B-1----:R-:W-:Y:S05]  /*ee10*/  @!P0 BRA `(.L_x_4500) ;  /* 0xfffffffc00f08947 */ /* 0x002fea000383ffff */
[----:B------:R-:W-:Y:S05]  /*ee20*/  BRA `(.L_x_4552) ;  /* 0xffffffd000047947 */ /* 0x000fea000383ffff */
.L_x_4501:
        /* <DEDUP_REMOVED lines=8> */
.L_x_4554:
[----:B------:R-:W-:Y:S05]  /*eeb0*/  BSYNC B0 ;  /* 0x0000000000007941 */ /* 0x000fea0003800000 */
.L_x_4553:
        /* <DEDUP_REMOVED lines=9> */
.L_x_4555:
[----:B------:R-:W-:Y:S01]  /*ef50*/  IMAD.MOV.U32 R13, RZ, RZ, R5 ;  /* 0x000000ffff0d7224 */ /* 0x000fe200078e0005 */
[----:B------:R-:W-:Y:S02]  /*ef60*/  MOV R12, 0x1 ;  /* 0x00000001000c7802 */ /* 0x000fe40000000f00 */
[----:B------:R-:W-:-:S05]  /*ef70*/  @P0 LEA R14, P1, R8, R14, 0x1 ;  /* 0x0000000e080e0211 */ /* 0x000fca00078208ff */
[----:B------:R-:W-:Y:S02]  /*ef80*/  @P0 IMAD.X R3, RZ, RZ, R2, P1 ;  /* 0x000000ffff030224 */ /* 0x000fe400008e0602 */
[----:B------:R-:W-:-:S07]  /*ef90*/  @P0 IMAD.MOV.U32 R2, RZ, RZ, R14 ;  /* 0x000000ffff020224 */ /* 0x000fce00078e000e */
[----:B------:R-:W-:Y:S05]  /*efa0*/  WARPSYNC.COLLECTIVE R15, `(.L_x_4556) ;  /* 0x000000000f087348 */ /* 0x000fea0003c00000 */
[----:B------:R0:W1:Y:S02]  /*efb0*/  SHFL.IDX P6, R14, R13, R12, R11 ;  /* 0x0000000c0d0e7389 */ /* 0x00006400000c000b */
[----:B01----:R-:W-:Y:S01]  /*efc0*/  ENDCOLLECTIVE ;  /* 0x000000000000791b */ /* 0x003fe20003800000 */
.L_x_4556:
        /* <DEDUP_REMOVED lines=11> */
.L_x_4557:
[----:B------:R-:W-:Y:S02]  /*f080*/  IMAD.MOV.U32 R13, RZ, RZ, R5 ;  /* 0x000000ffff0d7224 */ /* 0x000fe400078e0005 */
[----:B------:R-:W-:Y:S01]  /*f090*/  IMAD.MOV.U32 R12, RZ, RZ, 0x2 ;  /* 0x00000002ff0c7424 */ /* 0x000fe200078e00ff */
[----:B------:R-:W-:-:S13]  /*f0a0*/  @P0 LEA R2, P1, R8, R14, 0x1 ;  /* 0x0000000e08020211 */ /* 0x000fda00078208ff */
[----:B------:R-:W-:Y:S05]  /*f0b0*/  WARPSYNC.COLLECTIVE R15, `(.L_x_4558) ;  /* 0x000000000f087348 */ /* 0x000fea0003c00000 */
[----:B------:R0:W1:Y:S02]  /*f0c0*/  SHFL.IDX P6, R14, R13, R12, R11 ;  /* 0x0000000c0d0e7389 */ /* 0x00006400000c000b */
[----:B01----:R-:W-:Y:S01]  /*f0d0*/  ENDCOLLECTIVE ;  /* 0x000000000000791b */ /* 0x003fe20003800000 */
.L_x_4558:
        /* <DEDUP_REMOVED lines=12> */
.L_x_4559:
[----:B------:R-:W-:Y:S02]  /*f1a0*/  IMAD.MOV.U32 R13, RZ, RZ, R5 ;  /* 0x000000ffff0d7224 */ /* 0x000fe400078e0005 */
[----:B------:R-:W-:Y:S01]  /*f1b0*/  IMAD.MOV.U32 R12, RZ, RZ, 0x3 ;  /* 0x00000003ff0c7424 */ /* 0x000fe200078e00ff */
[----:B------:R-:W-:-:S13]  /*f1c0*/  @P0 LEA R2, P1, R8, R14, 0x1 ;  /* 0x0000000e08020211 */ /* 0x000fda00078208ff */
[----:B------:R-:W-:Y:S05]  /*f1d0*/  WARPSYNC.COLLECTIVE R15, `(.L_x_4560) ;  /* 0x000000000f087348 */ /* 0x000fea0003c00000 */
[----:B------:R0:W1:Y:S02]  /*f1e0*/  SHFL.IDX P6, R14, R13, R12, R11 ;  /* 0x0000000c0d0e7389 */ /* 0x00006400000c000b */
[----:B01----:R-:W-:Y:S01]  /*f1f0*/  ENDCOLLECTIVE ;  /* 0x000000000000791b */ /* 0x003fe20003800000 */
.L_x_4560:
[----:B------:R-:W-:-:S05]  /*f200*/  @P0 IMAD.X R3, RZ, RZ, R6, P1 ;  /* 0x000000ffff030224 */ /* 0x000fca00008e0606 */
[----:B------:R-:W-:Y:S01]  /*f210*/  @!PT LDS RZ, [RZ] ;  /* 0x00000000fffff984 */ /* 0x000fe20000000800 */
[----:B------:R-:W-:Y:S01]  /*f220*/  @!PT LDS RZ, [RZ] ;  /* 0x00000000fffff984 */ /* 0x000fe20000000800 */
[----:B------:R-:W-:Y:S01]  /*f230*/  @!PT LDS RZ, [RZ] ;  /* 0x00000000fffff984 */ /* 0x000fe20000000800 */
[----:B------:R0:W-:Y:S01]  /*f240*/  @P0 LDGSTS.E.BYPASS.LTC128B.128 [R7+0x1d400], desc[UR48][R2.64], !P2 ;  /* 0x1d40000002070fae */ /* 0x0001e2000d101d70 */
[----:B------:R-:W-:Y:S01]  /*f250*/  ISETP.GE.AND P0, PT, R23, 0x31, PT ;  /* 0x000000311700780c */ /* 0x000fe20003f06270 */
[----:B------:R-:W-:-:S12]  /*f260*/  IMAD.MOV.U32 R13, RZ, RZ, R4 ;  /* 0x000000ffff0d7224 */ /* 0x000fd800078e0004 */
[----:B------:R-:W-:Y:S01]  /*f270*/  @P0 IMAD R9, R0, 0x2, R16 ;  /* 0x0000000200090824 */ /* 0x000fe200078e0210 */
[----:B0-----:R-:W-:-:S07]  /*f280*/  MOV R6, R14 ;  /* 0x0000000e00067202 */ /* 0x001fce0000000f00 */
[----:B------:R-:W-:Y:S05]  /*f290*/  WARPSYNC.COLLECTIVE R15, `(.L_x_4561) ;  /* 0x000000000f087348 */ /* 0x000fea0003c00000 */
[----:B------:R0:W1:Y:S02]  /*f2a0*/  SHFL.IDX P6, R14, R13, R12, R11 ;  /* 0x0000000c0d0e7389 */ /* 0x00006400000c000b */
[----:B01----:R-:W-:Y:S01]  /*f2b0*/  ENDCOLLECTIVE ;  /* 0x000000000000791b */ /* 0x003fe20003800000 */
.L_x_4561:
[----:B------:R-:W-:Y:S02]  /*f2c0*/  IMAD.MOV.U32 R13, RZ, RZ, R5 ;  /* 0x000000ffff0d7224 */ /* 0x000fe400078e0005 */
[----:B------:R-:W-:Y:S01]  /*f2d0*/  IMAD.MOV.U32 R12, RZ, RZ, 0x4 ;  /* 0x00000004ff0c7424 */ /* 0x000fe200078e00ff */
[----:B------:R-:W-:-:S13]  /*f2e0*/  @P0 LEA R2, P1, R8, R14, 0x1 ;  /* 0x0000000e08020211 */ /* 0x000fda00078208ff */
[----:B------:R-:W-:Y:S05]  /*f2f0*/  WARPSYNC.COLLECTIVE R15, `(.L_x_4562) ;  /* 0x000000000f087348 */ /* 0x000fea0003c00000 */
[----:B------:R0:W1:Y:S02]  /*f300*/  SHFL.IDX P6, R14, R13, R12, R11 ;  /* 0x0000000c0d0e7389 */ /* 0x00006400000c000b */
[----:B01----:R-:W-:Y:S01]  /*f310*/  ENDCOLLECTIVE ;  /* 0x000000000000791b */ /* 0x003fe20003800000 */
.L_x_4562:
        /* <DEDUP_REMOVED lines=12> */
.L_x_4563:
[----:B------:R-:W-:Y:S02]  /*f3e0*/  IMAD.MOV.U32 R13, RZ, RZ, R5 ;  /* 0x000000ffff0d7224 */ /* 0x000fe400078e0005 */
[----:B------:R-:W-:Y:S01]  /*f3f0*/  IMAD.MOV.U32 R12, RZ, RZ, 0x5 ;  /* 0x00000005ff0c7424 */ /* 0x000fe200078e00ff */
[----:B------:R-:W-:-:S13]  /*f400*/  @P0 LEA R2, P1, R8, R14, 0x1 ;  /* 0x0000000e08020211 */ /* 0x000fda00078208ff */
[----:B------:R-:W-:Y:S05]  /*f410*/  WARPSYNC.COLLECTIVE R15, `(.L_x_4564) ;  /* 0x000000000f087348 */ /* 0x000fea0003c00000 */
[----:B------:R0:W1:Y:S02]  /*f420*/  SHFL.IDX P6, R14, R13, R12, R11 ;  /* 0x0000000c0d0e7389 */ /* 0x00006400000c000b */
[----:B01----:R-:W-:Y:S01]  /*f430*/  ENDCOLLECTIVE ;  /* 0x000000000000791b */ /* 0x003fe20003800000 */
.L_x_4564:
[----:B------:R-:W-:-:S05]  /*f440*/  @P0 IMAD.X R3, RZ, RZ, R6, P1 ;  /* 0x000000ffff030224 */ /* 0x000fca00008e0606 */
[----:B------:R-:W-:Y:S01]  /*f450*/  @!PT LDS RZ, [RZ] ;  /* 0x00000000fffff984 */ /* 0x000fe20000000800 */
[----:B------:R-:W-:Y:S01]  /*f460*/  @!PT LDS RZ, [RZ] ;  /* 0x00000000fffff984 */ /* 0x000fe20000000800 */
[----:B------:R-:W-:Y:S01]  /*f470*/  @!PT LDS RZ, [RZ] ;  /* 0x00000000fffff984 */ /* 0x000fe20000000800 */
[----:B------:R0:W-:Y:S01]  /*f480*/  @P0 LDGSTS.E.BYPASS.LTC128B.128 [R7+0x1e400], desc[UR48][R2.64], !P2 ;  /* 0x1e40000002070fae */ /* 0x0001e2000d101d70 */
[----:B------:R-:W-:Y:S01]  /*f490*/  MOV R13, R4 ;  /* 0x00000004000d7202 */ /* 0x000fe20000000f00 */
[----:B------:R-:W-:-:S07]  /*f4a0*/  IMAD.MOV.U32 R5, RZ, RZ, R14 ;  /* 0x000000ffff057224 */ /* 0x000fce00078e000e */
[----:B0-----:R-:W-:Y:S05]  /*f4b0*/  WARPSYNC.COLLECTIVE R15, `(.L_x_4565) ;  /* 0x000000000f087348 */ /* 0x001fea0003c00000 */
[----:B------:R1:W2:Y:S02]  /*f4c0*/  SHFL.IDX P6, R14, R13, R12, R11 ;  /* 0x0000000c0d0e7389 */ /* 0x0002a400000c000b */
[----:B012---:R-:W-:Y:S01]  /*f4d0*/  ENDCOLLECTIVE ;  /* 0x000000000000791b */ /* 0x007fe20003800000 */
.L_x_4565:
[----:B------:R-:W-:Y:S05]  /*f4e0*/  BRA `(.L_x_4566) ;  /* 0xffffffcc00687947 */ /* 0x000fea000383ffff */
.L_x_4506:
[----:B------:R-:W-:Y:S02]  /*f4f0*/  IMAD.MOV.U32 R13, RZ, RZ, R5 ;  /* 0x000000ffff0d7224 */ /* 0x000fe400078e0005 */
[----:B------:R-:W-:Y:S02]  /*f500*/  IMAD.MOV.U32 R12, RZ, RZ, RZ ;  /* 0x000000ffff0c7224 */ /* 0x000fe400078e00ff */
[----:B------:R-:W-:Y:S02]  /*f510*/  IMAD.MOV.U32 R11, RZ, RZ, 0x181f ;  /* 0x0000181fff0b7424 */ /* 0x000fe400078e00ff */
[----:B------:R-:W-:Y:S02]  /*f520*/  IMAD.MOV.U32 R15, RZ, RZ, -0x1 ;  /* 0xffffffffff0f7424 */ /* 0x000fe400078e00ff */
[----:B------:R-:W-:-:S07]  /*f530*/  IMAD.U32 R4, RZ, RZ, UR42 ;  /* 0x0000002aff047e24 */ /* 0x000fce000f8e00ff */
[----:B-1----:R-:W-:Y:S05]  /*f540*/  WARPSYNC.COLLECTIVE R15, `(.L_x_4567) ;  /* 0x000000000f087348 */ /* 0x002fea0003c00000 */
[----:B------:R0:W2:Y:S02]  /*f550*/  SHFL.IDX P6, R14, R13, R12, R11 ;  /* 0x0000000c0d0e7389 */ /* 0x0000a400000c000b */
[----:B012---:R-:W-:Y:S01]  /*f560*/  ENDCOLLECTIVE ;  /* 0x000000000000791b */ /* 0x007fe20003800000 */
.L_x_4567:
[----:B------:R-:W-:-:S04]  /*f570*/  IMAD R4, R4, 0x80, R33 ;  /* 0x0000008004047824 */ /* 0x000fc800078e0221 */
[C---:B------:R-:W-:Y:S01]  /*f580*/  VIADD R6, R4.reuse, 0x10 ;  /* 0x0000001004067836 */ /* 0x040fe20000000000 */
[----:B------:R-:W-:Y:S01]  /*f590*/  ISETP.GE.AND P0, PT, R4, UR37, PT ;  /* 0x0000002504007c0c */ /* 0x000fe2000bf06270 */
[----:B------:R-:W-:Y:S02]  /*f5a0*/  IMAD.MOV.U32 R13, RZ, RZ, R0 ;  /* 0x000000ffff0d7224 */ /* 0x000fe400078e0000 */
[----:B------:R-:W-:-:S10]  /*f5b0*/  IMAD.MOV.U32 R2, RZ, RZ, R14 ;  /* 0x000000ffff027224 */ /* 0x000fd400078e000e */
[----:B------:R-:W-:Y:S05]  /*f5c0*/  WARPSYNC.COLLECTIVE R15, `(.L_x_4568) ;  /* 0x000000000f087348 */ /* 0x000fea0003c00000 */
[----:B------:R0:W1:Y:S02]  /*f5d0*/  SHFL.IDX P6, R14, R13, R12, R11 ;  /* 0x0000000c0d0e7389 */ /* 0x00006400000c000b */
[----:B01----:R-:W-:Y:S01]  /*f5e0*/  ENDCOLLECTIVE ;  /* 0x000000000000791b */ /* 0x003fe20003800000 */
.L_x_4568:
[----:B------:R-:W-:Y:S01]  /*f5f0*/  IMAD.MOV.U32 R13, RZ, RZ, R5 ;  /* 0x000000ffff0d7224 */ /* 0x000fe200078e0005 */
[----:B------:R-:W-:Y:S02]  /*f600*/  MOV R12, 0x1 ;  /* 0x00000001000c7802 */ /* 0x000fe40000000f00 */
[----:B------:R-:W-:-:S05]  /*f610*/  @!P0 LEA R14, P1, R8, R14, 0x1 ;  /* 0x0000000e080e8211 */ /* 0x000fca00078208ff */
[----:B------:R-:W-:Y:S02]  /*f620*/  @!P0 IMAD.X R3, RZ, RZ, R2, P1 ;  /* 0x000000ffff038224 */ /* 0x000fe400008e0602 */
[----:B------:R-:W-:-:S07]  /*f630*/  @!P0 IMAD.MOV.U32 R2, RZ, RZ, R14 ;  /* 0x000000ffff028224 */ /* 0x000fce00078e000e */
[----:B------:R-:W-:Y:S05]  /*f640*/  WARPSYNC.COLLECTIVE R15, `(.L_x_4569) ;  /* 0x000000000f087348 */ /* 0x000fea0003c00000 */
[----:B------:R0:W1:Y:S02]  /*f650*/  SHFL.IDX P6, R14, R13, R12, R11 ;  /* 0x0000000c0d0e7389 */ /* 0x00006400000c000b */
[----:B01----:R-:W-:Y:S01]  /*f660*/  ENDCOLLECTIVE ;  /* 0x000000000000791b */ /* 0x003fe20003800000 */
.L_x_4569:
        /* <DEDUP_REMOVED lines=10> */
.L_x_4570:
[----:B------:R-:W-:Y:S02]  /*f710*/  IMAD.MOV.U32 R13, RZ, RZ, R5 ;  /* 0x000000ffff0d7224 */ /* 0x000fe400078e0005 */
[----:B------:R-:W-:Y:S01]  /*f720*/  IMAD.MOV.U32 R12, RZ, RZ, 0x2 ;  /* 0x00000002ff0c7424 */ /* 0x000fe200078e00ff */
[----:B------:R-:W-:-:S13]  /*f730*/  @!P0 LEA R2, P1, R8, R14, 0x1 ;  /* 0x0000000e08028211 */ /* 0x000fda00078208ff */
[----:B------:R-:W-:Y:S05]  /*f740*/  WARPSYNC.COLLECTIVE R15, `(.L_x_4571) ;  /* 0x000000000f087348 */ /* 0x000fea0003c00000 */
[----:B------:R0:W1:Y:S02]  /*f750*/  SHFL.IDX P6, R14, R13, R12, R11 ;  /* 0x0000000c0d0e7389 */ /* 0x00006400000c000b */
[----:B01----:R-:W-:Y:S01]  /*f760*/  ENDCOLLECTIVE ;  /* 0x000000000000791b */ /* 0x003fe20003800000 */
.L_x_4571:
        /* <DEDUP_REMOVED lines=12> */
.L_x_4572:
[----:B------:R-:W-:Y:S02]  /*f830*/  IMAD.MOV.U32 R13, RZ, RZ, R5 ;  /* 0x000000ffff0d7224 */ /* 0x000fe400078e0005 */
[----:B------:R-:W-:Y:S01]  /*f840*/  IMAD.MOV.U32 R12, RZ, RZ, 0x3 ;  /* 0x00000003ff0c7424 */ /* 0x000fe200078e00ff */
[----:B------:R-:W-:-:S13]  /*f850*/  @!P0 LEA R2, P1, R8, R14, 0x1 ;  /* 0x0000000e08028211 */ /* 0x000fda00078208ff */
[----:B------:R-:W-:Y:S05]  /*f860*/  WARPSYNC.COLLECTIVE R15, `(.L_x_4573) ;  /* 0x000000000f087348 */ /* 0x000fea0003c00000 */
[----:B------:R0:W1:Y:S02]  /*f870*/  SHFL.IDX P6, R14, R13, R12, R11 ;  /* 0x0000000c0d0e7389 */ /* 0x00006400000c000b */
[----:B01----:R-:W-:Y:S01]  /*f880*/  ENDCOLLECTIVE ;  /* 0x000000000000791b */ /* 0x003fe20003800000 */
.L_x_4573:
[----:B------:R-:W-:Y:S02]  /*f890*/  @!P0 IMAD.X R3, RZ, RZ, R6, P1 ;  /* 0x000000ffff038224 */ /* 0x000fe400008e0606 */
[----:B------:R-:W-:-:S03]  /*f8a0*/  VIADD R6, R4, 0x30 ;  /* 0x0000003004067836 */ /* 0x000fc60000000000 */
[----:B------:R-:W-:Y:S01]  /*f8b0*/  @!PT LDS RZ, [RZ] ;  /* 0x00000000fffff984 */ /* 0x000fe20000000800 */
[----:B------:R-:W-:Y:S01]  /*f8c0*/  @!PT LDS RZ, [RZ] ;  /* 0x00000000fffff984 */ /* 0x000fe20000000800 */
[----:B------:R-:W-:Y:S01]  /*f8d0*/  @!PT LDS RZ, [RZ] ;  /* 0x00000000fffff984 */ /* 0x000fe20000000800 */
[----:B------:R0:W-:Y:S02]  /*f8e0*/  @!P0 LDGSTS.E.BYPASS.LTC128B.128 [R32+0x19400], desc[UR48][R2.64], !P5 ;  /* 0x1940000002208fae */ /* 0x0001e4000e901d70 */
[----:B------:R-:W-:Y:S01]  /*f8f0*/  ISETP.GE.AND P0, PT, R6, UR37, PT ;  /* 0x0000002506007c0c */ /* 0x000fe2000bf06270 */
[----:B------:R-:W-:Y:S01]  /*f900*/  IMAD.MOV.U32 R13, RZ, RZ, R0 ;  /* 0x000000ffff0d7224 */ /* 0x000fe200078e0000 */
[----:B------:R-:W-:-:S11]  /*f910*/  MOV R6, R14 ;  /* 0x0000000e00067202 */ /* 0x000fd60000000f00 */
[----:B0-----:R-:W-:Y:S05]  /*f920*/  WARPSYNC.COLLECTIVE R15, `(.L_x_4574) ;  /* 0x000000000f087348 */ /* 0x001fea0003c00000 */
[----:B------:R1:W2:Y:S02]  /*f930*/  SHFL.IDX P6, R14, R13, R12, R11 ;  /* 0x0000000c0d0e7389 */ /* 0x0002a400000c000b */
[----:B012---:R-:W-:Y:S01]  /*f940*/  ENDCOLLECTIVE ;  /* 0x000000000000791b */ /* 0x007fe20003800000 */
.L_x_4574:
[----:B------:R-:W-:Y:S02]  /*f950*/  IMAD.MOV.U32 R13, RZ, RZ, R5 ;  /* 0x000000ffff0d7224 */ /* 0x000fe400078e0005 */
[----:B------:R-:W-:Y:S01]  /*f960*/  IMAD.MOV.U32 R12, RZ, RZ, 0x4 ;  /* 0x00000004ff0c7424 */ /* 0x000fe200078e00ff */
[----:B------:R-:W-:-:S13]  /*f970*/  @!P0 LEA R2, P1, R8, R14, 0x1 ;  /* 0x0000000e08028211 */ /* 0x000fda00078208ff */
[----:B------:R-:W-:Y:S05]  /*f980*/  WARPSYNC.COLLECTIVE R15, `(.L_x_4575) ;  /* 0x000000000f087348 */ /* 0x000fea0003c00000 */
[----:B------:R0:W1:Y:S02]  /*f990*/  SHFL.IDX P6, R14, R13, R12, R11 ;  /* 0x0000000c0d0e7389 */ /* 0x00006400000c000b */
[----:B01----:R-:W-:Y:S01]  /*f9a0*/  ENDCOLLECTIVE ;  /* 0x000000000000791b */ /* 0x003fe20003800000 */
.L_x_4575:
        /* <DEDUP_REMOVED lines=12> */
.L_x_4576:
[----:B------:R-:W-:Y:S02]  /*fa70*/  IMAD.MOV.U32 R13, RZ, RZ, R5 ;  /* 0x000000ffff0d7224 */ /* 0x000fe400078e0005 */
[----:B------:R-:W-:Y:S01]  /*fa80*/  IMAD.MOV.U32 R12, RZ, RZ, 0x5 ;  /* 0x00000005ff0c7424 */ /* 0x000fe200078e00ff */
[----:B------:R-:W-:-:S13]  /*fa90*/  @!P0 LEA R2, P1, R8, R14, 0x1 ;  /* 0x0000000e08028211 */ /* 0x000fda00078208ff */
[----:B------:R-:W-:Y:S05]  /*faa0*/  WARPSYNC.COLLECTIVE R15, `(.L_x_4577) ;  /* 0x000000000f087348 */ /* 0x000fea0003c00000 */
[----:B------:R0:W1:Y:S02]  /*fab0*/  SHFL.IDX P6, R14, R13, R12, R11 ;  /* 0x0000000c0d0e7389 */ /* 0x00006400000c000b */
[----:B01----:R-:W-:Y:S01]  /*fac0*/  ENDCOLLECTIVE ;  /* 0x000000000000791b */ /* 0x003fe20003800000 */
.L_x_4577:
        /* <DEDUP_REMOVED lines=12> */
.L_x_4578:
[----:B------:R-:W-:Y:S02]  /*fb90*/  IMAD.MOV.U32 R13, RZ, RZ, R5 ;  /* 0x000000ffff0d7224 */ /* 0x000fe400078e0005 */
[----:B------:R-:W-:Y:S01]  /*fba0*/  IMAD.MOV.U32 R12, RZ, RZ, 0x6 ;  /* 0x00000006ff0c7424 */ /* 0x000fe200078e00ff */
[----:B------:R-:W-:-:S13]  /*fbb0*/  @!P0 LEA R2, P1, R8, R14, 0x1 ;  /* 0x0000000e08028211 */ /* 0x000fda00078208ff */
[----:B------:R-:W-:Y:S05]  /*fbc0*/  WARPSYNC.COLLECTIVE R15, `(.L_x_4579) ;  /* 0x000000000f087348 */ /* 0x000fea0003c00000 */
[----:B------:R0:W1:Y:S02]  /*fbd0*/  SHFL.IDX P6, R14, R13, R12, R11 ;  /* 0x0000000c0d0e7389 */ /* 0x00006400000c000b */
[----:B01----:R-:W-:Y:S01]  /*fbe0*/  ENDCOLLECTIVE ;  /* 0x000000000000791b */ /* 0x003fe20003800000 */
.L_x_4579:
        /* <DEDUP_REMOVED lines=12> */
.L_x_4580:
[----:B------:R-:W-:Y:S02]  /*fcb0*/  IMAD.MOV.U32 R13, RZ, RZ, R5 ;  /* 0x000000ffff0d7224 */ /* 0x000fe400078e0005 */
[----:B------:R-:W-:Y:S01]  /*fcc0*/  IMAD.MOV.U32 R12, RZ, RZ, 0x7 ;  /* 0x00000007ff0c7424 */ /* 0x000fe200078e00ff */
[----:B------:R-:W-:-:S13]  /*fcd0*/  @!P0 LEA R2, P1, R8, R14, 0x1 ;  /* 0x0000000e08028211 */ /* 0x000fda00078208ff */
[----:B------:R-:W-:Y:S05]  /*fce0*/  WARPSYNC.COLLECTIVE R15, `(.L_x_4581) ;  /* 0x000000000f087348 */ /* 0x000fea0003c00000 */
[----:B------:R0:W1:Y:S02]  /*fcf0*/  SHFL.IDX P6, R14, R13, R12, R11 ;  /* 0x0000000c0d0e7389 */ /* 0x00006400000c000b */
[----:B01----:R-:W-:Y:S01]  /*fd00*/  ENDCOLLECTIVE ;  /* 0x000000000000791b */ /* 0x003fe20003800000 */
.L_x_4581:
        /* <DEDUP_REMOVED lines=10> */
.L_x_4582:
[----:B------:R-:W-:Y:S05]  /*fdb0*/  BRA `(.L_x_4583) ;  /* 0xffffffcc008c7947 */ /* 0x000fea000383ffff */
.L_x_4509:
[----:B0-----:R0:W2:Y:S02]  /*fdc0*/  SYNCS.PHASECHK.TRANS64.TRYWAIT P0, [R16+URZ+0x22820], R3 ;  /* 0x02282003100075a7 */ /* 0x0010a4000800017f */
[----:B--2---:R-:W-:Y:S05]  /*fdd0*/  @!P0 NANOSLEEP.SYNCS 0x989680 ;  /* 0x009896800000895d */ /* 0x004fea0003900000 */
[----:B------:R-:W2:Y:S02]  /*fde0*/  @!P0 SYNCS.PHASECHK.TRANS64 P0, [R16+URZ+0x22820], R3 ;  /* 0x02282003100085a7 */ /* 0x000ea4000800007f */
[----:B--2---:R-:W-:Y:S05]  /*fdf0*/  @!P0 BRA `(.L_x_4509) ;  /* 0xfffffffc00f08947 */ /* 0x004fea000383ffff */
[----:B------:R-:W-:Y:S05]  /*fe00*/  BRA `(.L_x_4584) ;  /* 0xffffffcc00e87947 */ /* 0x000fea000383ffff */
.L_x_4512:
[----:B0-----:R0:W2:Y:S02]  /*fe10*/  SYNCS.PHASECHK.TRANS64.TRYWAIT P0, [R22+URZ+0x22860], R3 ;  /* 0x02286003160075a7 */ /* 0x0010a4000800017f */
[----:B--2---:R-:W-:Y:S05]  /*fe20*/  @!P0 NANOSLEEP.SYNCS 0x989680 ;  /* 0x009896800000895d */ /* 0x004fea0003900000 */
[----:B------:R-:W2:Y:S02]  /*fe30*/  @!P0 SYNCS.PHASECHK.TRANS64 P0, [R22+URZ+0x22860], R3 ;  /* 0x02286003160085a7 */ /* 0x000ea4000800007f */
[----:B--2---:R-:W-:Y:S05]  /*fe40*/  @!P0 BRA `(.L_x_4512) ;  /* 0xfffffffc00f08947 */ /* 0x004fea000383ffff */
[----:B------:R-:W-:Y:S05]  /*fe50*/  BRA `(.L_x_4585) ;  /* 0xffffffcc00f87947 */ /* 0x000fea000383ffff */
.L_x_4513:
        /* <DEDUP_REMOVED lines=8> */
.L_x_4587:
[----:B------:R-:W-:Y:S05]  /*fee0*/  BSYNC B0 ;  /* 0x0000000000007941 */ /* 0x000fea0003800000 */
.L_x_4586:
        /* <DEDUP_REMOVED lines=12> */
.L_x_4588:
[----:B------:R-:W-:Y:S01]  /*ffb0*/  IMAD.MOV.U32 R13, RZ, RZ, R6 ;  /* 0x000000ffff0d7224 */ /* 0x000fe200078e0006 */
[----:B------:R-:W-:Y:S01]  /*ffc0*/  MOV R12, 0x1 ;  /* 0x00000001000c7802 */ /* 0x000fe20000000f00 */
[----:B------:R-:W-:-:S05]  /*ffd0*/  IMAD.SHL.U32 R8, R8, 0x8, RZ ;  /* 0x0000000808087824 */ /* 0x000fca00078e00ff */
[----:B------:R-:W-:-:S05]  /*ffe0*/  LOP3.LUT R8, R8, 0x38, RZ, 0xc0, !PT ;  /* 0x0000003808087812 */ /* 0x000fca00078ec0ff */
[----:B------:R-:W-:-:S05]  /*fff0*/  IMAD.SHL.U32 R0, R8, 0x2, RZ ;  /* 0x0000000208007824 */ /* 0x000fca00078e00ff */
[----:B------:R-:W-:-:S13]  /*10000*/  IADD3 R2, P0, R14, R0, RZ ;  /* 0x000000000e027210 */ /* 0x000fda0007f1e0ff */
[----:B------:R-:W-:Y:S05]  /*10010*/  WARPSYNC.COLLECTIVE R15, `(.L_x_4589) ;  /* 0x000000000f087348 */ /* 0x000fea0003c00000 */
[----:B------:R0:W1:Y:S02]  /*10020*/  SHFL.IDX P6, R14, R13, R12, R11 ;  /* 0x0000000c0d0e7389 */ /* 0x00006400000c000b */
[----:B01----:R-:W-:Y:S01]  /*10030*/  ENDCOLLECTIVE ;  /* 0x000000000000791b */ /* 0x003fe20003800000 */
.L_x_4589:
        /* <DEDUP_REMOVED lines=19> */
.L_x_4590:
[----:B------:R-:W-:Y:S02]  /*10170*/  IMAD.MOV.U32 R13, RZ, RZ, R6 ;  /* 0x000000ffff0d7224 */ /* 0x000fe400078e0006 */
[----:B------:R-:W-:Y:S01]  /*10180*/  IMAD.MOV.U32 R12, RZ, RZ, 0x2 ;  /* 0x00000002ff0c7424 */ /* 0x000fe200078e00ff */
[----:B------:R-:W-:-:S13]  /*10190*/  IADD3 R2, P3, R14, R0, RZ ;  /* 0x000000000e027210 */ /* 0x000fda0007f7e0ff */
[----:B------:R-:W-:Y:S05]  /*101a0*/  WARPSYNC.COLLECTIVE R15, `(.L_x_4591) ;  /* 0x000000000f087348 */ /* 0x000fea0003c00000 */
[----:B------:R0:W1:Y:S02]  /*101b0*/  SHFL.IDX P6, R14, R13, R12, R11 ;  /* 0x0000000c0d0e7389 */ /* 0x00006400000c000b */
[----:B01----:R-:W-:Y:S01]  /*101c0*/  ENDCOLLECTIVE ;  /* 0x000000000000791b */ /* 0x003fe20003800000 */
.L_x_4591:
        /* <DEDUP_REMOVED lines=17> */
.L_x_4592:
[----:B------:R-:W-:Y:S02]  /*102e0*/  IMAD.MOV.U32 R13, RZ, RZ, R6 ;  /* 0x000000ffff0d7224 */ /* 0x000fe400078e0006 */
[----:B------:R-:W-:Y:S01]  /*102f0*/  IMAD.MOV.U32 R12, RZ, RZ, 0x3 ;  /* 0x00000003ff0c7424 */ /* 0x000fe200078e00ff */
[----:B------:R-:W-:-:S13]  /*10300*/  IADD3 R2, P3, R14, R0, RZ ;  /* 0x000000000e027210 */ /* 0x000fda0007f7e0ff */
[----:B------:R-:W-:Y:S05]  /*10310*/  WARPSYNC.COLLECTIVE R15, `(.L_x_4593) ;  /* 0x000000000f087348 */ /* 0x000fea0003c00000 */
[----:B------:R0:W1:Y:S02]  /*10320*/  SHFL.IDX P6, R14, R13, R12, R11 ;  /* 0x0000000c0d0e7389 */ /* 0x00006400000c000b */
[----:B01----:R-:W-:Y:S01]  /*10330*/  ENDCOLLECTIVE ;  /* 0x000000000000791b */ /* 0x003fe20003800000 */
.L_x_4593:
        /* <DEDUP_REMOVED lines=17> */
.L_x_4594:
[----:B------:R-:W-:Y:S02]  /*10450*/  IMAD.MOV.U32 R13, RZ, RZ, R6 ;  /* 0x000000ffff0d7224 */ /* 0x000fe400078e0006 */
[----:B------:R-:W-:Y:S01]  /*10460*/  IMAD.MOV.U32 R12, RZ, RZ, 0x4 ;  /* 0x00000004ff0c7424 */ /* 0x000fe200078e00ff */
[----:B------:R-:W-:-:S13]  /*10470*/  IADD3 R2, P3, R14, R0, RZ ;  /* 0x000000000e027210 */ /* 0x000fda0007f7e0ff */
[----:B------:R-:W-:Y:S05]  /*10480*/  WARPSYNC.COLLECTIVE R15, `(.L_x_4595) ;  /* 0x000000000f087348 */ /* 0x000fea0003c00000 */
[----:B------:R0:W1:Y:S02]  /*10490*/  SHFL.IDX P6, R14, R13, R12, R11 ;  /* 0x0000000c0d0e7389 */ /* 0x00006400000c000b */
[----:B01----:R-:W-:Y:S01]  /*104a0*/  ENDCOLLECTIVE ;  /* 0x000000000000791b */ /* 0x003fe20003800000 */
.L_x_4595:
[----:B------:R-:W-:Y:S02]  /*104b0*/  IADD3.X R3, RZ, R3, RZ, P3, !PT ;  /* 0x00000003ff037210 */ /* 0x000fe40001ffe4ff */
        /* <DEDUP_REMOVED lines=16> */
.L_x_4596:
[----:B------:R-:W-:Y:S02]  /*105c0*/  IMAD.MOV.U32 R13, RZ, RZ, R6 ;  /* 0x000000ffff0d7224 */ /* 0x000fe400078e0006 */
[----:B------:R-:W-:Y:S01]  /*105d0*/  IMAD.MOV.U32 R12, RZ, RZ, 0x5 ;  /* 0x00000005ff0c7424 */ /* 0x000fe200078e00ff */
[----:B------:R-:W-:-:S13]  /*105e0*/  IADD3 R2, P3, R14, R0, RZ ;  /* 0x000000000e027210 */ /* 0x000fda0007f7e0ff */
[----:B------:R-:W-:Y:S05]  /*105f0*/  WARPSYNC.COLLECTIVE R15, `(.L_x_4597) ;  /* 0x000000000f087348 */ /* 0x000fea0003c00000 */
[----:B------:R0:W1:Y:S02]  /*10600*/  SHFL.IDX P6, R14, R13, R12, R11 ;  /* 0x0000000c0d0e7389 */ /* 0x00006400000c000b */
[----:B01----:R-:W-:Y:S01]  /*10610*/  ENDCOLLECTIVE ;  /* 0x000000000000791b */ /* 0x003fe20003800000 */
.L_x_4597:
        /* <DEDUP_REMOVED lines=12> */
.L_x_4598:
        /* <DEDUP_REMOVED lines=9> */
.L_x_4519:
[----:B0-----:R0:W1:Y:S02]  /*10770*/  SYNCS.PHASECHK.TRANS64.TRYWAIT P0, [R10+URZ+0x22840], R24 ;  /* 0x022840180a0075a7 */ /* 0x001064000800017f */
[----:B-1----:R-:W-:Y:S05]  /*10780*/  @!P0 NANOSLEEP.SYNCS 0x989680 ;  /* 0x009896800000895d */ /* 0x002fea0003900000 */
[----:B------:R-:W1:Y:S02]  /*10790*/  @!P0 SYNCS.PHASECHK.TRANS64 P0, [R10+URZ+0x22840], R24 ;  /* 0x022840180a0085a7 */ /* 0x000e64000800007f */
[----:B-1----:R-:W-:Y:S05]  /*107a0*/  @!P0 BRA `(.L_x_4519) ;  /* 0xfffffffc00f08947 */ /* 0x002fea000383ffff */
[----:B------:R-:W-:Y:S05]  /*107b0*/  BRA `(.L_x_4600) ;  /* 0xffffffd0005c7947 */ /* 0x000fea000383ffff */
.L_x_4520:
        /* <DEDUP_REMOVED lines=8> */
.L_x_4602:
[----:B------:R-:W-:Y:S05]  /*10840*/  BSYNC B1 ;  /* 0x0000000000017941 */ /* 0x000fea0003800000 */
.L_x_4601:
        /* <DEDUP_REMOVED lines=9> */
.L_x_4603:
[----:B------:R-:W-:Y:S02]  /*108e0*/  IMAD.MOV.U32 R13, RZ, RZ, R21 ;  /* 0x000000ffff0d7224 */ /* 0x000fe400078e0015 */
[----:B------:R-:W-:Y:S01]  /*108f0*/  IMAD.MOV.U32 R12, RZ, RZ, 0x1 ;  /* 0x00000001ff0c7424 */ /* 0x000fe200078e00ff */
[----:B------:R-:W-:-:S13]  /*10900*/  IADD3 R2, P0, R14, R0, RZ ;  /* 0x000000000e027210 */ /* 0x000fda0007f1e0ff */
[----:B------:R-:W-:Y:S05]  /*10910*/  WARPSYNC.COLLECTIVE R15, `(.L_x_4604) ;  /* 0x000000000f087348 */ /* 0x000fea0003c00000 */
[----:B------:R0:W1:Y:S02]  /*10920*/  SHFL.IDX P6, R14, R13, R12, R11 ;  /* 0x0000000c0d0e7389 */ /* 0x00006400000c000b */
[----:B01----:R-:W-:Y:S01]  /*10930*/  ENDCOLLECTIVE ;  /* 0x000000000000791b */ /* 0x003fe20003800000 */
.L_x_4604:
        /* <DEDUP_REMOVED lines=10> */
.L_x_4605:
[----:B------:R-:W-:Y:S02]  /*109e0*/  IMAD.MOV.U32 R13, RZ, RZ, R21 ;  /* 0x000000ffff0d7224 */ /* 0x000fe400078e0015 */
[----:B------:R-:W-:Y:S02]  /*109f0*/  IMAD.MOV.U32 R12, RZ, RZ, 0x2 ;  /* 0x00000002ff0c7424 */ /* 0x000fe400078e00ff */
[----:B------:R-:W-:-:S07]  /*10a00*/  IMAD.MOV.U32 R6, RZ, RZ, R14 ;  /* 0x000000ffff067224 */ /* 0x000fce00078e000e */
[----:B------:R-:W-:Y:S05]  /*10a10*/  WARPSYNC.COLLECTIVE R15, `(.L_x_4606) ;  /* 0x000000000f087348 */ /* 0x000fea0003c00000 */
[----:B------:R0:W1:Y:S02]  /*10a20*/  SHFL.IDX P6, R14, R13, R12, R11 ;  /* 0x0000000c0d0e7389 */ /* 0x00006400000c000b */
[----:B01----:R-:W-:Y:S01]  /*10a30*/  ENDCOLLECTIVE ;  /* 0x000000000000791b */ /* 0x003fe20003800000 */
.L_x_4606:
[----:B------:R-:W-:-:S04]  /*10a40*/  IADD3 R2, P0, R6, R0, RZ ;  /* 0x0000000006027210 */ /* 0x000fc80007f1e0ff */
[----:B------:R-:W-:-:S05]  /*10a50*/  IADD3.X R3, RZ, R7, RZ, P0, !PT ;  /* 0x00000007ff037210 */ /* 0x000fca00007fe4ff */
        /* <DEDUP_REMOVED lines=9> */
.L_x_4607:
[----:B------:R-:W-:Y:S02]  /*10af0*/  IMAD.MOV.U32 R13, RZ, RZ, R21 ;  /* 0x000000ffff0d7224 */ /* 0x000fe400078e0015 */
[----:B------:R-:W-:Y:S01]  /*10b00*/  IMAD.MOV.U32 R12, RZ, RZ, 0x3 ;  /* 0x00000003ff0c7424 */ /* 0x000fe200078e00ff */
[----:B------:R-:W-:-:S13]  /*10b10*/  IADD3 R2, P0, R14, R0, RZ ;  /* 0x000000000e027210 */ /* 0x000fda0007f1e0ff */
[----:B------:R-:W-:Y:S05]  /*10b20*/  WARPSYNC.COLLECTIVE R15, `(.L_x_4608) ;  /* 0x000000000f087348 */ /* 0x000fea0003c00000 */
[----:B------:R0:W1:Y:S02]  /*10b30*/  SHFL.IDX P6, R14, R13, R12, R11 ;  /* 0x0000000c0d0e7389 */ /* 0x00006400000c000b */
[----:B01----:R-:W-:Y:S01]  /*10b40*/  ENDCOLLECTIVE ;  /* 0x000000000000791b */ /* 0x003fe20003800000 */
.L_x_4608:
        /* <DEDUP_REMOVED lines=10> */
.L_x_4609:
[----:B------:R-:W-:Y:S02]  /*10bf0*/  IMAD.MOV.U32 R13, RZ, RZ, R21 ;  /* 0x000000ffff0d7224 */ /* 0x000fe400078e0015 */
[----:B------:R-:W-:Y:S01]  /*10c00*/  IMAD.MOV.U32 R12, RZ, RZ, 0x4 ;  /* 0x00000004ff0c7424 */ /* 0x000fe200078e00ff */
[----:B------:R-:W-:-:S13]  /*10c10*/  IADD3 R2, P0, R14, R0, RZ ;  /* 0x000000000e027210 */ /* 0x000fda0007f1e0ff */
[----:B------:R-:W-:Y:S05]  /*10c20*/  WARPSYNC.COLLECTIVE R15, `(.L_x_4610) ;  /* 0x000000000f087348 */ /* 0x000fea0003c00000 */
[----:B------:R0:W1:Y:S02]  /*10c30*/  SHFL.IDX P6, R14, R13, R12, R11 ;  /* 0x0000000c0d0e7389 */ /* 0x00006400000c000b */
[----:B01----:R-:W-:Y:S01]  /*10c40*/  ENDCOLLECTIVE ;  /* 0x000000000000791b */ /* 0x003fe20003800000 */
.L_x_4610:
        /* <DEDUP_REMOVED lines=10> */
.L_x_4611:
[----:B------:R-:W-:Y:S02]  /*10cf0*/  IMAD.MOV.U32 R13, RZ, RZ, R21 ;  /* 0x000000ffff0d7224 */ /* 0x000fe400078e0015 */
[----:B------:R-:W-:Y:S01]  /*10d00*/  IMAD.MOV.U32 R12, RZ, RZ, 0x5 ;  /* 0x00000005ff0c7424 */ /* 0x000fe200078e00ff */
[----:B------:R-:W-:-:S13]  /*10d10*/  IADD3 R2, P0, R14, R0, RZ ;  /* 0x000000000e027210 */ /* 0x000fda0007f1e0ff */
[----:B------:R-:W-:Y:S05]  /*10d20*/  WARPSYNC.COLLECTIVE R15, `(.L_x_4612) ;  /* 0x000000000f087348 */ /* 0x000fea0003c00000 */
[----:B------:R0:W1:Y:S02]  /*10d30*/  SHFL.IDX P6, R14, R13, R12, R11 ;  /* 0x0000000c0d0e7389 */ /* 0x00006400000c000b */
[----:B01----:R-:W-:Y:S01]  /*10d40*/  ENDCOLLECTIVE ;  /* 0x000000000000791b */ /* 0x003fe20003800000 */
.L_x_4612:
        /* <DEDUP_REMOVED lines=10> */
.L_x_4613:
[----:B------:R-:W-:Y:S05]  /*10df0*/  BRA `(.L_x_4614) ;  /* 0xffffffcc009c7947 */ /* 0x000fea000383ffff */
.L_x_4525:
[----:B--2---:R2:W3:Y:S02]  /*10e00*/  SYNCS.PHASECHK.TRANS64.TRYWAIT P0, [R10+URZ+0x22860], R24 ;  /* 0x022860180a0075a7 */ /* 0x0044e4000800017f */
[----:B---3--:R-:W-:Y:S05]  /*10e10*/  @!P0 NANOSLEEP.SYNCS 0x989680 ;  /* 0x009896800000895d */ /* 0x008fea0003900000 */
[----:B------:R-:W3:Y:S02]  /*10e20*/  @!P0 SYNCS.PHASECHK.TRANS64 P0, [R10+URZ+0x22860], R24 ;  /* 0x022860180a0085a7 */ /* 0x000ee4000800007f */
[----:B---3--:R-:W-:Y:S05]  /*10e30*/  @!P0 BRA `(.L_x_4525) ;  /* 0xfffffffc00f08947 */ /* 0x008fea000383ffff */
[----:B------:R-:W-:Y:S05]  /*10e40*/  BRA `(.L_x_4615) ;  /* 0xffffffcc00ec7947 */ /* 0x000fea000383ffff */
.L_x_4526:
        /* <DEDUP_REMOVED lines=8> */
.L_x_4617:
[----:B------:R-:W-:Y:S05]  /*10ed0*/  BSYNC B1 ;  /* 0x0000000000017941 */ /* 0x000fea0003800000 */
.L_x_4616:
[----:B------:R-:W-:Y:S01]  /*10ee0*/  IMAD.MOV.U32 R13, RZ, RZ, R21 ;  /* 0x000000ffff0d7224 */ /* 0x000fe200078e0015 */
[----:B------:R-:W-:Y:S01]  /*10ef0*/  MOV R12, RZ ;  /* 0x000000ff000c7202 */ /* 0x000fe20000000f00 */
[----:B------:R-:W-:Y:S02]  /*10f00*/  IMAD.MOV.U32 R11, RZ, RZ, 0x181f ;  /* 0x0000181fff0b7424 */ /* 0x000fe400078e00ff */
[----:B------:R-:W-:Y:S02]  /*10f10*/  IMAD.MOV.U32 R15, RZ, RZ, -0x1 ;  /* 0xffffffffff0f7424 */ /* 0x000fe400078e00ff */
[----:B------:R-:W-:Y:S02]  /*10f20*/  IMAD.MOV.U32 R3, RZ, RZ, R14 ;  /* 0x000000ffff037224 */ /* 0x000fe400078e000e */
[----:B------:R-:W-:-:S07]  /*10f30*/  IMAD R22, R22, 0x2, R16 ;  /* 0x0000000216167824 */ /* 0x000fce00078e0210 */
[----:B------:R-:W-:Y:S05]  /*10f40*/  WARPSYNC.COLLECTIVE R15, `(.L_x_4618) ;  /* 0x000000000f087348 */ /* 0x000fea0003c00000 */
[----:B------:R0:W1:Y:S02]  /*10f50*/  SHFL.IDX P6, R14, R13, R12, R11 ;  /* 0x0000000c0d0e7389 */ /* 0x00006400000c000b */
[----:B01----:R-:W-:Y:S01]  /*10f60*/  ENDCOLLECTIVE ;  /* 0x000000000000791b */ /* 0x003fe20003800000 */
.L_x_4618:
[----:B------:R-:W-:Y:S02]  /*10f70*/  IMAD.MOV.U32 R13, RZ, RZ, R23 ;  /* 0x000000ffff0d7224 */ /* 0x000fe400078e0017 */
[----:B------:R-:W-:Y:S01]  /*10f80*/  IMAD.MOV.U32 R12, RZ, RZ, 0x1 ;  /* 0x00000001ff0c7424 */ /* 0x000fe200078e00ff */
[----:B------:R-:W-:-:S13]  /*10f90*/  IADD3 R2, P0, R14, R0, RZ ;  /* 0x000000000e027210 */ /* 0x000fda0007f1e0ff */
[----:B------:R-:W-:Y:S05]  /*10fa0*/  WARPSYNC.COLLECTIVE R15, `(.L_x_4619) ;  /* 0x000000000f087348 */ /* 0x000fea0003c00000 */
[----:B------:R0:W1:Y:S02]  /*10fb0*/  SHFL.IDX P6, R14, R13, R12, R11 ;  /* 0x0000000c0d0e7389 */ /* 0x00006400000c000b */
[----:B01----:R-:W-:Y:S01]  /*10fc0*/  ENDCOLLECTIVE ;  /* 0x000000000000791b */ /* 0x003fe20003800000 */
.L_x_4619:
        /* <DEDUP_REMOVED lines=13> */
.L_x_4620:
[----:B------:R-:W-:Y:S02]  /*110a0*/  IMAD.MOV.U32 R13, RZ, RZ, R23 ;  /* 0x000000ffff0d7224 */ /* 0x000fe400078e0017 */
[----:B------:R-:W-:Y:S01]  /*110b0*/  IMAD.MOV.U32 R12, RZ, RZ, 0x2 ;  /* 0x00000002ff0c7424 */ /* 0x000fe200078e00ff */
[----:B------:R-:W-:-:S13]  /*110c0*/  IADD3 R2, P0, R14, R0, RZ ;  /* 0x000000000e027210 */ /* 0x000fda0007f1e0ff */
[----:B------:R-:W-:Y:S05]  /*110d0*/  WARPSYNC.COLLECTIVE R15, `(.L_x_4621) ;  /* 0x000000000f087348 */ /* 0x000fea0003c00000 */
[----:B------:R0:W1:Y:S02]  /*110e0*/  SHFL.IDX P6, R14, R13, R12, R11 ;  /* 0x0000000c0d0e7389 */ /* 0x00006400000c000b */
[----:B01----:R-:W-:Y:S01]  /*110f0*/  ENDCOLLECTIVE ;  /* 0x000000000000791b */ /* 0x003fe20003800000 */
.L_x_4621:
        /* <DEDUP_REMOVED lines=13> */
.L_x_4622:
[----:B------:R-:W-:Y:S02]  /*111d0*/  IMAD.MOV.U32 R13, RZ, RZ, R23 ;  /* 0x000000ffff0d7224 */ /* 0x000fe400078e0017 */
[----:B------:R-:W-:Y:S01]  /*111e0*/  IMAD.MOV.U32 R12, RZ, RZ, 0x3 ;  /* 0x00000003ff0c7424 */ /* 0x000fe200078e00ff */
[----:B------:R-:W-:-:S13]  /*111f0*/  IADD3 R2, P0, R14, R0, RZ ;  /* 0x000000000e027210 */ /* 0x000fda0007f1e0ff */
[----:B------:R-:W-:Y:S05]  /*11200*/  WARPSYNC.COLLECTIVE R15, `(.L_x_4623) ;  /* 0x000000000f087348 */ /* 0x000fea0003c00000 */
[----:B------:R0:W1:Y:S02]  /*11210*/  SHFL.IDX P6, R14, R13, R12, R11 ;  /* 0x0000000c0d0e7389 */ /* 0x00006400000c000b */
[----:B01----:R-:W-:Y:S01]  /*11220*/  ENDCOLLECTIVE ;  /* 0x000000000000791b */ /* 0x003fe20003800000 */
.L_x_4623:
        /* <DEDUP_REMOVED lines=13> */
.L_x_4624:
[----:B------:R-:W-:Y:S02]  /*11300*/  IMAD.MOV.U32 R13, RZ, RZ, R23 ;  /* 0x000000ffff0d7224 */ /* 0x000fe400078e0017 */
[----:B------:R-:W-:Y:S01]  /*11310*/  IMAD.MOV.U32 R12, RZ, RZ, 0x4 ;  /* 0x00000004ff0c7424 */ /* 0x000fe200078e00ff */
[----:B------:R-:W-:-:S13]  /*11320*/  IADD3 R2, P0, R14, R0, RZ ;  /* 0x000000000e027210 */ /* 0x000fda0007f1e0ff */
[----:B------:R-:W-:Y:S05]  /*11330*/  WARPSYNC.COLLECTIVE R15, `(.L_x_4625) ;  /* 0x000000000f087348 */ /* 0x000fea0003c00000 */
[----:B------:R0:W1:Y:S02]  /*11340*/  SHFL.IDX P6, R14, R13, R12, R11 ;  /* 0x0000000c0d0e7389 */ /* 0x00006400000c000b */
[----:B01----:R-:W-:Y:S01]  /*11350*/  ENDCOLLECTIVE ;  /* 0x000000000000791b */ /* 0x003fe20003800000 */
.L_x_4625:
        /* <DEDUP_REMOVED lines=13> */
.L_x_4626:
[----:B------:R-:W-:Y:S01]  /*11430*/  IMAD.MOV.U32 R13, RZ, RZ, R23 ;  /* 0x000000ffff0d7224 */ /* 0x000fe200078e0017 */
[----:B------:R-:W-:Y:S02]  /*11440*/  MOV R12, 0x5 ;  /* 0x00000005000c7802 */ /* 0x000fe40000000f00 */
[----:B------:R-:W-:-:S13]  /*11450*/  IADD3 R2, P0, R14, R0, RZ ;  /* 0x000000000e027210 */ /* 0x000fda0007f1e0ff */
[----:B------:R-:W-:Y:S05]  /*11460*/  WARPSYNC.COLLECTIVE R15, `(.L_x_4627) ;  /* 0x000000000f087348 */ /* 0x000fea0003c00000 */
[----:B------:R0:W1:Y:S02]  /*11470*/  SHFL.IDX P6, R14, R13, R12, R11 ;  /* 0x0000000c0d0e7389 */ /* 0x00006400000c000b */
[----:B01----:R-:W-:Y:S01]  /*11480*/  ENDCOLLECTIVE ;  /* 0x000000000000791b */ /* 0x003fe20003800000 */
.L_x_4627:
        /* <DEDUP_REMOVED lines=13> */
.L_x_4628:
[----:B------:R-:W-:Y:S05]  /*11560*/  BRA `(.L_x_4629) ;  /* 0xffffffcc00387947 */ /* 0x000fea000383ffff */
.L_x_4534:
        /* <DEDUP_REMOVED lines=8> */
.L_x_4631:
[----:B------:R-:W-:Y:S05]  /*115f0*/  BSYNC B0 ;  /* 0x0000000000007941 */ /* 0x000fea0003800000 */
.L_x_4630:
[----:B------:R-:W-:Y:S05]  /*11600*/  BRA `(.L_x_4632) ;  /* 0xffffffd0000c7947 */ /* 0x000fea000383ffff */
.L_x_4537:
[----:B---3--:R3:W4:Y:S02]  /*11610*/  SYNCS.PHASECHK.TRANS64.TRYWAIT P0, [R5+URZ+0x22820], R0 ;  /* 0x02282000050075a7 */ /* 0x008724000800017f */
[----:B----4-:R-:W-:Y:S05]  /*11620*/  @!P0 NANOSLEEP.SYNCS 0x989680 ;  /* 0x009896800000895d */ /* 0x010fea0003900000 */
[----:B------:R-:W4:Y:S02]  /*11630*/  @!P0 SYNCS.PHASECHK.TRANS64 P0, [R5+URZ+0x22820], R0 ;  /* 0x02282000050085a7 */ /* 0x000f24000800007f */
[----:B----4-:R-:W-:Y:S05]  /*11640*/  @!P0 BRA `(.L_x_4537) ;  /* 0xfffffffc00f08947 */ /* 0x010fea000383ffff */
[----:B------:R-:W-:Y:S05]  /*11650*/  BRA `(.L_x_4633) ;  /* 0xffffffd000547947 */ /* 0x000fea000383ffff */
.L_x_4538:
        /* <DEDUP_REMOVED lines=11> */
.L_x_4635:
[----:B------:R-:W-:Y:S05]  /*11710*/  BSYNC B0 ;  /* 0x0000000000007941 */ /* 0x000fea0003800000 */
.L_x_4634:
[----:B------:R-:W-:Y:S05]  /*11720*/  BRA `(.L_x_4636) ;  /* 0xffffffd0003c7947 */ /* 0x000fea000383ffff */
.L_x_4541:
[----:B------:R-:W-:Y:S01]  /*11730*/  BSSY B1, `(.L_x_4637) ;  /* 0x0000006000017945 */ /* 0x000fe20003800000 */
[----:B------:R-:W-:-:S07]  /*11740*/  IMAD.MOV.U32 R15, RZ, RZ, -0x1 ;  /* 0xffffffffff0f7424 */ /* 0x000fce00078e00ff */
[----:B0123-5:R-:W-:Y:S05]  /*11750*/  WARPSYNC.COLLECTIVE R15, `(.L_x_4638) ;  /* 0x000000000f0c7348 */ /* 0x02ffea0003c00000 */
[----:B------:R-:W-:Y:S02]  /*11760*/  ELECT P6, UR62, PT ;  /* 0x00000000003e782f */ /* 0x000fe400038c0000 */
[----:B------:R-:W-:Y:S01]  /*11770*/  MOV R14, UR62 ;  /* 0x0000003e000e7c02 */ /* 0x000fe20008000f00 */
[----:B0123-5:R-:W-:Y:S10]  /*11780*/  ENDCOLLECTIVE ;  /* 0x000000000000791b */ /* 0x02fff40003800000 */
.L_x_4638:
[----:B------:R-:W-:Y:S05]  /*11790*/  BSYNC B1 ;  /* 0x0000000000017941 */ /* 0x000fea0003800000 */
.L_x_4637:
[----:B------:R-:W-:Y:S05]  /*117a0*/  BRA `(.L_x_4639) ;  /* 0xffffffd000347947 */ /* 0x000fea000383ffff */
.L_x_4543:
[----:B---3--:R3:W4:Y:S02]  /*117b0*/  SYNCS.PHASECHK.TRANS64.TRYWAIT P1, [R3+URZ+0x22840], R2 ;  /* 0x02284002030075a7 */ /* 0x008724000802017f */
[----:B----4-:R-:W-:Y:S05]  /*117c0*/  @!P1 NANOSLEEP.SYNCS 0x989680 ;  /* 0x009896800000995d */ /* 0x010fea0003900000 */
[----:B------:R-:W4:Y:S02]  /*117d0*/  @!P1 SYNCS.PHASECHK.TRANS64 P1, [R3+URZ+0x22840], R2 ;  /* 0x02284002030095a7 */ /* 0x000f24000802007f */
[----:B----4-:R-:W-:Y:S05]  /*117e0*/  @!P1 BRA `(.L_x_4543) ;  /* 0xfffffffc00f09947 */ /* 0x010fea000383ffff */
[----:B------:R-:W-:Y:S05]  /*117f0*/  BRA `(.L_x_4640) ;  /* 0xffffffd000547947 */ /* 0x000fea000383ffff */
.L_x_4545:
[----:B----4-:R4:W0:Y:S02]  /*11800*/  SYNCS.PHASECHK.TRANS64.TRYWAIT P1, [R5+URZ+0x22840], R0 ;  /* 0x02284000050075a7 */ /* 0x010824000802017f */
[----:B0-----:R-:W-:Y:S05]  /*11810*/  @!P1 NANOSLEEP.SYNCS 0x989680 ;  /* 0x009896800000995d */ /* 0x001fea0003900000 */
[----:B------:R-:W0:Y:S02]  /*11820*/  @!P1 SYNCS.PHASECHK.TRANS64 P1, [R5+URZ+0x22840], R0 ;  /* 0x02284000050095a7 */ /* 0x000e24000802007f */
[----:B0-----:R-:W-:Y:S05]  /*11830*/  @!P1 BRA `(.L_x_4545) ;  /* 0xfffffffc00f09947 */ /* 0x001fea000383ffff */
[----:B------:R-:W-:Y:S05]  /*11840*/  BRA `(.L_x_4641) ;  /* 0xffffffd000607947 */ /* 0x000fea000383ffff */
.L_x_4547:
[----:B------:R0:W0:Y:S02]  /*11850*/  SYNCS.PHASECHK.TRANS64.TRYWAIT P1, [R3+URZ+0x22860], R2 ;  /* 0x02286002030075a7 */ /* 0x000024000802017f */
[----:B0-----:R-:W-:Y:S05]  /*11860*/  @!P1 NANOSLEEP.SYNCS 0x989680 ;  /* 0x009896800000995d */ /* 0x001fea0003900000 */
[----:B------:R-:W0:Y:S02]  /*11870*/  @!P1 SYNCS.PHASECHK.TRANS64 P1, [R3+URZ+0x22860], R2 ;  /* 0x02286002030095a7 */ /* 0x000e24000802007f */
[----:B0-----:R-:W-:Y:S05]  /*11880*/  @!P1 BRA `(.L_x_4547) ;  /* 0xfffffffc00f09947 */ /* 0x001fea000383ffff */
[----:B------:R-:W-:Y:S05]  /*11890*/  BRA `(.L_x_4642) ;  /* 0xffffffd0005c7947 */ /* 0x000fea000383ffff */
.L_x_4643:
        /* <DEDUP_REMOVED lines=14> */
.L_x_6463:


//--------------------- .text._ZN7cutlass13device_kernelIN5flash11enable_sm90INS1_16FlashAttnFwdSm90INS1_25CollectiveMainloopFwdSm90ILi2EN4cute5tupleIJNS5_1CILi1EEES8_S8_EEENS6_IJNS7_ILi128EEENS7_ILi96EEENS7_ILi64EEEEEELi256ENS_6half_tEfNS_4arch4Sm90ELb1ELb0ELb0ELb0ELb1ELb0ELb1ELb1ELb0ELb1ELb0ELb0EEENS1_21CollectiveEpilogueFwdINS6_IJSA_NS7_ILi256EEESB_EEES9_SE_SG_Li256ELb0ELb1ELb0ELb0EEENS1_30DynamicPersistentTileSchedulerILi256ELi128ELb0ELb1ELb1EEEEEEEEEvNT_6ParamsE --------------------------
	.section	.text._ZN7cutlass13device_kernelIN5flash11enable_sm90INS1_16FlashAttnFwdSm90INS1_25CollectiveMainloopFwdSm90ILi2EN4cute5tupleIJNS5_1CILi1EEES8_S8_EEENS6_IJNS7_ILi128EEENS7_ILi96EEENS7_ILi64EEEEEELi256ENS_6half_tEfNS_4arch4Sm90ELb1ELb0ELb0ELb0ELb1ELb0ELb1ELb1ELb0ELb1ELb0ELb0EEENS1_21CollectiveEpilogueFwdINS6_IJSA_NS7_ILi256EEESB_EEES9_SE_SG_Li256ELb0ELb1ELb0ELb0EEENS1_30DynamicPersistentTileSchedulerILi256ELi128ELb0ELb1ELb1EEEEEEEEEvNT_6ParamsE,"ax",@progbits
	.align	128
.text._ZN7cutlass13device_kernelIN5flash11enable_sm90INS1_16FlashAttnFwdSm90INS1_25CollectiveMainloopFwdSm90ILi2EN4cute5tupleIJNS5_1CILi1EEES8_S8_EEENS6_IJNS7_ILi128EEENS7_ILi96EEENS7_ILi64EEEEEELi256ENS_6half_tEfNS_4arch4Sm90ELb1ELb0ELb0ELb0ELb1ELb0ELb1ELb1ELb0ELb1ELb0ELb0EEENS1_21CollectiveEpilogueFwdINS6_IJSA_NS7_ILi256EEESB_EEES9_SE_SG_Li256ELb0ELb1ELb0ELb0EEENS1_30DynamicPersistentTileSchedulerILi256ELi128ELb0ELb1ELb1EEEEEEEEEvNT_6ParamsE:
        .type           _ZN7cutlass13device_kernelIN5flash11enable_sm90INS1_16FlashAttnFwdSm90INS1_25CollectiveMainloopFwdSm90ILi2EN4cute5tupleIJNS5_1CILi1EEES8_S8_EEENS6_IJNS7_ILi128EEENS7_ILi96EEENS7_ILi64EEEEEELi256ENS_6half_tEfNS_4arch4Sm90ELb1ELb0ELb0ELb0ELb1ELb0ELb1ELb1ELb0ELb1ELb0ELb0EEENS1_21CollectiveEpilogueFwdINS6_IJSA_NS7_ILi256EEESB_EEES9_SE_SG_Li256ELb0ELb1ELb0ELb0EEENS1_30DynamicPersistentTileSchedulerILi256ELi128ELb0ELb1ELb1EEEEEEEEEvNT_6ParamsE,@function
        .size           _ZN7cutlass13device_kernelIN5flash11enable_sm90INS1_16FlashAttnFwdSm90INS1_25CollectiveMainloopFwdSm90ILi2EN4cute5tupleIJNS5_1CILi1EEES8_S8_EEENS6_IJNS7_ILi128EEENS7_ILi96EEENS7_ILi64EEEEEELi256ENS_6half_tEfNS_4arch4Sm90ELb1ELb0ELb0ELb0ELb1ELb0ELb1ELb1ELb0ELb1ELb0ELb0EEENS1_21CollectiveEpilogueFwdINS6_IJSA_NS7_ILi256EEESB_EEES9_SE_SG_Li256ELb0ELb1ELb0ELb0EEENS1_30DynamicPersistentTileSchedulerILi256ELi128ELb0ELb1ELb1EEEEEEEEEvNT_6ParamsE,(.L_x_6464 - _ZN7cutlass13device_kernelIN5flash11enable_sm90INS1_16FlashAttnFwdSm90INS1_25CollectiveMainloopFwdSm90ILi2EN4cute5tupleIJNS5_1CILi1EEES8_S8_EEENS6_IJNS7_ILi128EEENS7_ILi96EEENS7_ILi64EEEEEELi256ENS_6half_tEfNS_4arch4Sm90ELb1ELb0ELb0ELb0ELb1ELb0ELb1ELb1ELb0ELb1ELb0ELb0EEENS1_21CollectiveEpilogueFwdINS6_IJSA_NS7_ILi256EEESB_EEES9_SE_SG_Li256ELb0ELb1ELb0ELb0EEENS1_30DynamicPersistentTileSchedulerILi256ELi128ELb0ELb1ELb1EEEEEEEEEvNT_6ParamsE)
        .other          _ZN7cutlass13device_kernelIN5flash11enable_sm90INS1_16FlashAttnFwdSm90INS1_25CollectiveMainloopFwdSm90ILi2EN4cute5tupleIJNS5_1CILi1EEES8_S8_EEENS6_IJNS7_ILi128EEENS7_ILi96EEENS7_ILi64EEEEEELi256ENS_6half_tEfNS_4arch4Sm90ELb1ELb0ELb0ELb0ELb1ELb0ELb1ELb1ELb0ELb1ELb0ELb0EEENS1_21CollectiveEpilogueFwdINS6_IJSA_NS7_ILi256EEESB_EEES9_SE_SG_Li256ELb0ELb1ELb0ELb0EEENS1_30DynamicPersistentTileSchedulerILi256ELi128ELb0ELb1ELb1EEEEEEEEEvNT_6ParamsE,@"STO_CUDA_ENTRY STV_DEFAULT"
_ZN7cutlass13device_kernelIN5flash11enable_sm90INS1_16FlashAttnFwdSm90INS1_25CollectiveMainloopFwdSm90ILi2EN4cute5tupleIJNS5_1CILi1EEES8_S8_EEENS6_IJNS7_ILi128EEENS7_ILi96EEENS7_ILi64EEEEEELi256ENS_6half_tEfNS_4arch4Sm90ELb1ELb0ELb0ELb0ELb1ELb0ELb1ELb1ELb0ELb1ELb0ELb0EEENS1_21CollectiveEpilogueFwdINS6_IJSA_NS7_ILi256EEESB_EEES9_SE_SG_Li256ELb0ELb1ELb0ELb0EEENS1_30DynamicPersistentTileSchedulerILi256ELi128ELb0ELb1ELb1EEEEEEEEEvNT_6ParamsE:
        /* <DEDUP_REMOVED lines=47> */
.L_x_4644:
        /* <DEDUP_REMOVED lines=22> */
.L_x_4645:
        /* <DEDUP_REMOVED lines=18> */
.L_x_4646:
        /* <DEDUP_REMOVED lines=22> */
.L_x_4647:
        /* <DEDUP_REMOVED lines=23> */
.L_x_4648:
        /* <DEDUP_REMOVED lines=10> */
.L_x_4650:
[----:B------:R-:W-:-:S08]  /*08e0*/  NOP ;  /* 0x0000000000007918 */ /* 0x000fd00000000000 */
[----:B------:R-:W1:Y:S02]  /*08f0*/  USETMAXREG.TRY_ALLOC.CTAPOOL UP0, 0xe8 ;  /* 0x000000e8000079c8 */ /* 0x000e640008000600 */
[----:B-1----:R-:W-:-:S13]  /*0900*/  PLOP3.LUT P0, PT, PT, PT, UP0, 0x80, 0x0 ;  /* 0x000000000000781c */ /* 0x002fda0003f0f008 */
[----:B------:R-:W-:Y:S05]  /*0910*/  @!P0 BRA `(.L_x_4650) ;  /* 0xfffffffc00f08947 */ /* 0x000fea000383ffff */
[----:B------:R-:W1:Y:S01]  /*0920*/  S2R R0, SR_TID.X ;  /* 0x0000000000007919 */ /* 0x000e620000002100 */
[----:B------:R-:W2:Y:S08]  /*0930*/  S2UR UR4, SR_CTAID.X ;  /* 0x00000000000479c3 */ /* 0x000eb00000002500 */
[----:B------:R-:W-:Y:S08]  /*0940*/  BAR.ARV 0x4, 0x180 ;  /* 0x0106000000007b1d */ /* 0x000ff00000002000 */
[----:B------:R-:W-:Y:S06]  /*0950*/  BAR.ARV 0x8, 0x180 ;  /* 0x0206000000007b1d */ /* 0x000fec0000002000 */
[----:B-1----:R-:W-:-:S04]  /*0960*/  SHF.R.U32.HI R0, RZ, 0x7, R0 ;  /* 0x00000007ff007819 */ /* 0x002fc80000011600 */
[----:B------:R-:W-:Y:S02]  /*0970*/  ISETP.NE.AND P0, PT, R0, 0x1, PT ;  /* 0x000000010000780c */ /* 0x000fe40003f05270 */
[----:B------:R-:W2:Y:S11]  /*0980*/  LDC R0, c[0x0][0xd38] ;  /* 0x00034e00ff007b82 */ /* 0x000eb60000000800 */
[----:B------:R-:W-:Y:S06]  /*0990*/  @!P0 BAR.ARV 0x9, 0x100 ;  /* 0x0244000000008b1d */ /* 0x000fec0000002000 */
[----:B--2---:R-:W-:-:S13]  /*09a0*/  ISETP.LE.AND P0, PT, R0, UR4, PT ;  /* 0x0000000400007c0c */ /* 0x004fda000bf03270 */
[----:B------:R-:W-:Y:S05]  /*09b0*/  @P0 EXIT ;  /* 0x000000000000094d */ /* 0x000fea0003800000 */
[----:B------:R-:W2:Y:S01]  /*09c0*/  LDL R3, [R1+0xc] ;  /* 0x00000c0001037983 */ /* 0x000ea20000100800 */
[----:B------:R-:W-:Y:S01]  /*09d0*/  IMAD.MOV.U32 R222, RZ, RZ, RZ ;  /* 0x000000ffffde7224 */ /* 0x000fe200078e00ff */
[----:B------:R-:W-:Y:S01]  /*09e0*/  UMOV UR39, URZ ;  /* 0x0000003f00277c82 */ /* 0x000fe20008000000 */
[----:B------:R-:W-:Y:S01]  /*09f0*/  UMOV UR38, URZ ;  /* 0x0000003f00267c82 */ /* 0x000fe20008000000 */
[----:B0-----:R-:W0:Y:S02]  /*0a00*/  S2R R2, SR_TID.X ;  /* 0x0000000000027919 */ /* 0x001e240000002100 */
[----:B0-----:R-:W-:-:S05]  /*0a10*/  VIADD R12, R2, 0xffffff80 ;  /* 0xffffff80020c7836 */ /* 0x001fca0000000000 */
[----:B------:R-:W-:-:S04]  /*0a20*/  SHF.R.S32.HI R0, RZ, 0x1f, R12 ;  /* 0x0000001fff007819 */ /* 0x000fc8000001140c */
[CC--:B------:R-:W-:Y:S02]  /*0a30*/  LEA.HI R4, R0.reuse, R12.reuse, RZ, 0x5 ;  /* 0x0000000c00047211 */ /* 0x0c0fe400078f28ff */
[----:B------:R-:W-:-:S03]  /*0a40*/  LEA.HI R2, R0, R12, RZ, 0x4 ;  /* 0x0000000c00027211 */ /* 0x000fc600078f20ff */
[----:B------:R-:W-:Y:S01]  /*0a50*/  IMAD.SHL.U32 R6, R4, 0x20, RZ ;  /* 0x0000002004067824 */ /* 0x000fe200078e00ff */
[----:B------:R-:W-:Y:S02]  /*0a60*/  SHF.R.S32.HI R5, RZ, 0x4, R2 ;  /* 0x00000004ff057819 */ /* 0x000fe40000011402 */
[----:B------:R-:W-:Y:S02]  /*0a70*/  LOP3.LUT R4, R2, 0x3fffff0, RZ, 0xc0, !PT ;  /* 0x03fffff002047812 */ /* 0x000fe400078ec0ff */
[----:B------:R-:W-:Y:S02]  /*0a80*/  LOP3.LUT R7, R6, 0xfffffc00, RZ, 0xc0, !PT ;  /* 0xfffffc0006077812 */ /* 0x000fe400078ec0ff */
[----:B------:R-:W-:Y:S01]  /*0a90*/  LEA.HI R6, R0, R12, RZ, 0x2 ;  /* 0x0000000c00067211 */ /* 0x000fe200078f10ff */
[----:B------:R-:W-:Y:S01]  /*0aa0*/  IMAD.IADD R4, R12, 0x1, -R4 ;  /* 0x000000010c047824 */ /* 0x000fe200078e0a04 */
[----:B------:R-:W-:Y:S02]  /*0ab0*/  LEA.HI R2, R2, R5, RZ, 0x1 ;  /* 0x0000000502027211 */ /* 0x000fe400078f08ff */
[----:B------:R-:W-:Y:S01]  /*0ac0*/  LOP3.LUT R6, R6, 0xfffffffc, RZ, 0xc0, !PT ;  /* 0xfffffffc06067812 */ /* 0x000fe200078ec0ff */
[----:B------:R-:W-:Y:S01]  /*0ad0*/  IMAD R7, R4, 0x40, R7 ;  /* 0x0000004004077824 */ /* 0x000fe200078e0207 */
[----:B------:R-:W-:-:S03]  /*0ae0*/  LOP3.LUT R2, R2, 0x1ffffffe, RZ, 0xc0, !PT ;  /* 0x1ffffffe02027812 */ /* 0x000fc600078ec0ff */
[----:B------:R-:W-:Y:S02]  /*0af0*/  IMAD.IADD R6, R12, 0x1, -R6 ;  /* 0x000000010c067824 */ /* 0x000fe400078e0a06 */
[----:B------:R-:W-:-:S03]  /*0b00*/  IMAD.IADD R2, R5, 0x1, -R2 ;  /* 0x0000000105027824 */ /* 0x000fc600078e0a02 */
[----:B------:R-:W-:Y:S01]  /*0b10*/  LEA.HI R4, R6, R6, RZ, 0x1 ;  /* 0x0000000606047211 */ /* 0x000fe200078f08ff */
[----:B------:R-:W-:-:S03]  /*0b20*/  IMAD R226, R2, 0x8, R7 ;  /* 0x0000000802e27824 */ /* 0x000fc600078e0207 */
[----:B------:R-:W-:-:S05]  /*0b30*/  LOP3.LUT R5, R4, 0x1ffffffe, RZ, 0xc0, !PT ;  /* 0x1ffffffe04057812 */ /* 0x000fca00078ec0ff */
[----:B------:R-:W-:Y:S01]  /*0b40*/  IMAD.IADD R6, R6, 0x1, -R5 ;  /* 0x0000000106067824 */ /* 0x000fe200078e0a05 */
[----:B--2---:R-:W-:Y:S02]  /*0b50*/  R2UR UR5, R3 ;  /* 0x00000000030572ca */ /* 0x004fe400000e0000 */
[CC--:B------:R-:W-:Y:S02]  /*0b60*/  LEA.HI R3, R0.reuse, R12.reuse, RZ, 0x7 ;  /* 0x0000000c00037211 */ /* 0x0c0fe400078f38ff */
[----:B------:R-:W-:Y:S02]  /*0b70*/  LEA.HI R0, R0, R12, RZ, 0x3 ;  /* 0x0000000c00007211 */ /* 0x000fe400078f18ff */
[C---:B------:R-:W-:Y:S02]  /*0b80*/  LOP3.LUT R223, R3.reuse, 0xffffff80, RZ, 0xc0, !PT ;  /* 0xffffff8003df7812 */ /* 0x040fe400078ec0ff */
[----:B------:R-:W-:Y:S02]  /*0b90*/  SHF.R.S32.HI R224, RZ, 0x7, R3 ;  /* 0x00000007ffe07819 */ /* 0x000fe40000011403 */
[----:B------:R-:W-:Y:S01]  /*0ba0*/  LOP3.LUT R218, R0, 0xfffffff8, RZ, 0xc0, !PT ;  /* 0xfffffff800da7812 */ /* 0x000fe200078ec0ff */
[C---:B------:R-:W-:Y:S01]  /*0bb0*/  IMAD.IADD R223, R12.reuse, 0x1, -R223 ;  /* 0x000000010cdf7824 */ /* 0x040fe200078e0adf */
[----:B------:R-:W-:Y:S01]  /*0bc0*/  LEA.HI R3, R3, R224, RZ, 0x1 ;  /* 0x000000e003037211 */ /* 0x000fe200078f08ff */
[----:B------:R-:W-:Y:S01]  /*0bd0*/  ULOP3.LUT UR5, UR5, 0x1, URZ, 0xfc, !UPT ;  /* 0x0000000105057892 */ /* 0x000fe2000f8efc3f */
[----:B------:R-:W-:Y:S01]  /*0be0*/  SHF.R.S32.HI R221, RZ, 0x3, R0 ;  /* 0x00000003ffdd7819 */ /* 0x000fe20000011400 */
[----:B------:R-:W-:Y:S01]  /*0bf0*/  IMAD.IADD R218, R12, 0x1, -R218 ;  /* 0x000000010cda7824 */ /* 0x000fe200078e0ada */
[----:B------:R-:W-:-:S02]  /*0c00*/  SHF.R.S32.HI R8, RZ, 0x1f, R223 ;  /* 0x0000001fff087819 */ /* 0x000fc400000114df */
[----:B------:R-:W-:Y:S01]  /*0c10*/  LOP3.LUT R3, R3, 0x3fffffe, RZ, 0xc0, !PT ;  /* 0x03fffffe03037812 */ /* 0x000fe200078ec0ff */
[----:B------:R-:W-:Y:S01]  /*0c20*/  IMAD.SHL.U32 R200, R218, 0x8, RZ ;  /* 0x00000008dac87824 */ /* 0x000fe200078e00ff */
[CC--:B------:R-:W-:Y:S01]  /*0c30*/  LEA.HI R9, R8.reuse, R223.reuse, RZ, 0x2 ;  /* 0x000000df08097211 */ /* 0x0c0fe200078f10ff */
[----:B------:R-:W-:Y:S01]  /*0c40*/  IMAD.U32 R227, RZ, RZ, UR5 ;  /* 0x00000005ffe37e24 */ /* 0x000fe2000f8e00ff */
[----:B------:R-:W-:Y:S01]  /*0c50*/  LEA.HI R8, R8, R223, RZ, 0x5 ;  /* 0x000000df08087211 */ /* 0x000fe200078f28ff */
[----:B------:R-:W-:Y:S01]  /*0c60*/  IMAD.IADD R3, R224, 0x1, -R3 ;  /* 0x00000001e0037824 */ /* 0x000fe200078e0a03 */
[--C-:B------:R-:W-:Y:S01]  /*0c70*/  SHF.R.S32.HI R10, RZ, 0x2, R9.reuse ;  /* 0x00000002ff0a7819 */ /* 0x100fe20000011409 */
[C---:B------:R-:W-:Y:S01]  /*0c80*/  VIADD R216, R200.reuse, 0x40 ;  /* 0x00000040c8d87836 */ /* 0x040fe20000000000 */
[----:B------:R-:W-:Y:S01]  /*0c90*/  SHF.R.S32.HI R11, RZ, 0x1f, R9 ;  /* 0x0000001fff0b7819 */ /* 0x000fe20000011409 */
[----:B------:R-:W-:Y:S01]  /*0ca0*/  VIADD R215, R200, 0x80 ;  /* 0x00000080c8d77836 */ /* 0x000fe20000000000 */
[----:B------:R-:W-:-:S02]  /*0cb0*/  SHF.R.S32.HI R8, RZ, 0x5, R8 ;  /* 0x00000005ff087819 */ /* 0x000fc40000011408 */
[----:B------:R-:W-:Y:S02]  /*0cc0*/  LEA.HI R11, R11, R10, RZ, 0x3 ;  /* 0x0000000a0b0b7211 */ /* 0x000fe400078f18ff */
[----:B------:R-:W-:Y:S02]  /*0cd0*/  LOP3.LUT R214, R9, 0x7ffffffc, RZ, 0xc0, !PT ;  /* 0x7ffffffc09d67812 */ /* 0x000fe400078ec0ff */
[----:B------:R-:W-:Y:S02]  /*0ce0*/  LOP3.LUT R11, R11, 0xfffffff8, RZ, 0xc0, !PT ;  /* 0xfffffff80b0b7812 */ /* 0x000fe400078ec0ff */
[----:B------:R-:W-:Y:S01]  /*0cf0*/  IADD3 R217, R200, 0xc0, RZ ;  /* 0x000000c0c8d97810 */ /* 0x000fe20007ffe0ff */
[----:B------:R-:W-:Y:S01]  /*0d00*/  IMAD.IADD R214, R223, 0x1, -R214 ;  /* 0x00000001dfd67824 */ /* 0x000fe200078e0ad6 */
[----:B------:R-:W-:Y:S01]  /*0d10*/  SHF.R.S32.HI R0, RZ, 0x1f, R200 ;  /* 0x0000001fff007819 */ /* 0x000fe200000114c8 */
[----:B------:R-:W-:Y:S01]  /*0d20*/  IMAD.IADD R11, R10, 0x1, -R11 ;  /* 0x000000010a0b7824 */ /* 0x000fe200078e0a0b */
[----:B------:R-:W-:-:S02]  /*0d30*/  SHF.R.S32.HI R2, RZ, 0x1f, R216 ;  /* 0x0000001fff027819 */ /* 0x000fc400000114d8 */
[----:B------:R-:W-:Y:S01]  /*0d40*/  SHF.R.S32.HI R0, RZ, 0x1f, R215 ;  /* 0x0000001fff007819 */ /* 0x000fe200000114d7 */
[----:B------:R-:W-:Y:S01]  /*0d50*/  IMAD R8, R8, 0x10, R11 ;  /* 0x0000001008087824 */ /* 0x000fe200078e020b */
[----:B------:R-:W-:-:S03]  /*0d60*/  SHF.R.S32.HI R229, RZ, 0x1f, R217 ;  /* 0x0000001fffe57819 */ /* 0x000fc600000114d9 */
[----:B------:R-:W-:-:S04]  /*0d70*/  IMAD R225, R3, 0x40, R8 ;  /* 0x0000004003e17824 */ /* 0x000fc800078e0208 */
[----:B------:R-:W-:-:S07]  /*0d80*/  IMAD R213, R6, 0x8, R225 ;  /* 0x0000000806d57824 */ /* 0x000fce00078e02e1 */
.L_x_4708:
        /* <DEDUP_REMOVED lines=21> */
.L_x_4651:
[----:B------:R-:W-:Y:S01]  /*0ee0*/  ULDC UR7, c[0x0][0xd54] ;  /* 0x0003550000077ab9 */ /* 0x000fe20000000800 */
[----:B------:R-:W-:Y:S01]  /*0ef0*/  UMOV UR6, UR9 ;  /* 0x0000000900067c82 */ /* 0x000fe20008000000 */
[----:B------:R-:W-:-:S11]  /*0f00*/  UISETP.NE.AND UP0, UPT, UR7, 0x1, UPT ;  /* 0x000000010700788c */ /* 0x000fd6000bf05270 */
[----:B------:R-:W-:Y:S02]  /*0f10*/  @UP0 ULDC.64 UR10, c[0x0][0xd58] ;  /* 0x00035600000a0ab9 */ /* 0x000fe40000000a00 */
[----:B------:R-:W-:-:S04]  /*0f20*/  UIMAD.WIDE.U32 UR4, UR9, UR10, URZ ;  /* 0x0000000a090472a5 */ /* 0x000fc8000f8e003f */
[----:B------:R-:W-:-:S04]  /*0f30*/  @UP0 USHF.R.U32.HI UR6, URZ, UR11, UR5 ;  /* 0x0000000b3f060299 */ /* 0x000fc80008011605 */
[----:B------:R-:W-:-:S12]  /*0f40*/  UIMAD UR4, UR6, UR7, URZ ;  /* 0x00000007060472a4 */ /* 0x000fd8000f8e023f */
.L_x_4652:
[----:B------:R-:W0:Y:S01]  /*0f50*/  LDC R228, c[0x0][0x448] ;  /* 0x00011200ffe47b82 */ /* 0x000e220000000800 */
[----:B------:R-:W-:Y:S01]  /*0f60*/  ULOP3.LUT UR5, URZ, UR6, URZ, 0x33, !UPT ;  /* 0x000000063f057292 */ /* 0x000fe2000f8e333f */
[----:B------:R-:W-:Y:S01]  /*0f70*/  CS2R R162, SRZ ;  /* 0x0000000000a27805 */ /* 0x000fe2000001ff00 */
[----:B------:R-:W-:Y:S01]  /*0f80*/  ULDC.64 UR10, c[0x0][0x418] ;  /* 0x00010600000a7ab9 */ /* 0x000fe20000000a00 */
[----:B------:R-:W-:Y:S01]  /*0f90*/  ULDC UR6, c[0x0][0xd3c] ;  /* 0x00034f0000067ab9 */ /* 0x000fe20000000800 */
[----:B------:R-:W-:Y:S01]  /*0fa0*/  UISETP.NE.U32.AND UP0, UPT, UR10, URZ, UPT ;  /* 0x0000003f0a00728c */ /* 0x000fe2000bf05070 */
[----:B------:R-:W-:Y:S01]  /*0fb0*/  CS2R R148, SRZ ;  /* 0x0000000000947805 */ /* 0x000fe2000001ff00 */
[----:B------:R-:W-:Y:S01]  /*0fc0*/  UIADD3 UR5, UR5, UR6, URZ ;  /* 0x0000000605057290 */ /* 0x000fe2000fffe03f */
[----:B------:R-:W-:Y:S01]  /*0fd0*/  CS2R R160, SRZ ;  /* 0x0000000000a07805 */ /* 0x000fe2000001ff00 */
[----:B------:R-:W-:Y:S01]  /*0fe0*/  UISETP.NE.AND.EX UP0, UPT, UR11, URZ, UPT, UP0 ;  /* 0x0000003f0b00728c */ /* 0x000fe2000bf05300 */
[----:B------:R-:W-:Y:S01]  /*0ff0*/  CS2R R144, SRZ ;  /* 0x0000000000907805 */ /* 0x000fe2000001ff00 */
[----:B------:R-:W-:Y:S01]  /*1000*/  USHF.L.U32 UR60, UR5, 0x7, URZ ;  /* 0x00000007053c7899 */ /* 0x000fe2000800063f */
[----:B------:R-:W-:Y:S01]  /*1010*/  CS2R R158, SRZ ;  /* 0x00000000009e7805 */ /* 0x000fe2000001ff00 */
[----:B------:R-:W-:Y:S01]  /*1020*/  ULDC UR6, c[0x0][0x424] ;  /* 0x0001090000067ab9 */ /* 0x000fe20000000800 */
[----:B------:R-:W-:Y:S01]  /*1030*/  ULDC UR5, c[0x0][0x288] ;  /* 0x0000a20000057ab9 */ /* 0x000fe20000000800 */
[----:B------:R-:W-:Y:S01]  /*1040*/  UIADD3 UR10, UR60, 0x7f, URZ ;  /* 0x0000007f3c0a7890 */ /* 0x000fe2000fffe03f */
[----:B------:R-:W-:Y:S01]  /*1050*/  CS2R R140, SRZ ;  /* 0x00000000008c7805 */ /* 0x000fe2000001ff00 */
[----:B------:R-:W-:Y:S01]  /*1060*/  UIADD3 UR5, -UR5, 0x60, URZ ;  /* 0x0000006005057890 */ /* 0x000fe2000fffe13f */
[----:B------:R-:W-:Y:S01]  /*1070*/  CS2R R128, SRZ ;  /* 0x0000000000807805 */ /* 0x000fe2000001ff00 */
[----:B------:R-:W-:Y:S01]  /*1080*/  USEL UR12, UR6, 0x1, UP0 ;  /* 0x00000001060c7887 */ /* 0x000fe20008000000 */
[----:B------:R-:W-:Y:S01]  /*1090*/  CS2R R136, SRZ ;  /* 0x0000000000887805 */ /* 0x000fe2000001ff00 */
[----:B------:R-:W-:Y:S01]  /*10a0*/  ULDC UR7, c[0x0][0x2f0] ;  /* 0x0000bc0000077ab9 */ /* 0x000fe20000000800 */
[----:B------:R-:W-:Y:S01]  /*10b0*/  IMAD.U32 R0, RZ, RZ, UR10 ;  /* 0x0000000aff007e24 */ /* 0x000fe2000f8e00ff */
[----:B------:R-:W-:Y:S01]  /*10c0*/  UIMAD UR5, UR12, UR7, UR5 ;  /* 0x000000070c0572a4 */ /* 0x000fe2000f8e0205 */
[----:B0-----:R-:W-:Y:S01]  /*10d0*/  ISETP.NE.AND P0, PT, R228, 0x1, PT ;  /* 0x00000001e400780c */ /* 0x001fe20003f05270 */
[----:B------:R-:W-:Y:S01]  /*10e0*/  UIADD3 UR4, UR9, -UR4, URZ ;  /* 0x8000000409047290 */ /* 0x000fe2000fffe03f */
[----:B------:R-:W-:Y:S01]  /*10f0*/  IMAD.U32 R212, RZ, RZ, UR12 ;  /* 0x0000000cffd47e24 */ /* 0x000fe2000f8e00ff */
[----:B------:R-:W-:Y:S01]  /*1100*/  UIMAD UR6, UR12, UR7, 0x5f ;  /* 0x0000005f0c0674a4 */ /* 0x000fe2000f8e0207 */
[----:B------:R-:W-:Y:S01]  /*1110*/  CS2R R92, SRZ ;  /* 0x00000000005c7805 */ /* 0x000fe2000001ff00 */
[----:B------:R-:W-:Y:S01]  /*1120*/  ULDC UR9, c[0x0][0xd48] ;  /* 0x0003520000097ab9 */ /* 0x000fe20000000800 */
[----:B------:R-:W-:Y:S01]  /*1130*/  CS2R R88, SRZ ;  /* 0x0000000000587805 */ /* 0x000fe2000001ff00 */
[----:B------:R-:W-:Y:S01]  /*1140*/  UISETP.NE.AND UP0, UPT, UR9, 0x1, UPT ;  /* 0x000000010900788c */ /* 0x000fe2000bf05270 */
[----:B------:R-:W-:Y:S01]  /*1150*/  CS2R R132, SRZ ;  /* 0x0000000000847805 */ /* 0x000fe2000001ff00 */
[----:B------:R-:W-:Y:S01]  /*1160*/  UIMAD.WIDE UR6, UR6, 0x2aaaaaab, URZ ;  /* 0x2aaaaaab060678a5 */ /* 0x000fe2000f8e023f */
[----:B------:R-:W-:-:S02]  /*1170*/  CS2R R84, SRZ ;  /* 0x0000000000547805 */ /* 0x000fc4000001ff00 */
[----:B------:R-:W-:Y:S01]  /*1180*/  CS2R R80, SRZ ;  /* 0x0000000000507805 */ /* 0x000fe2000001ff00 */
[----:B------:R-:W-:Y:S01]  /*1190*/  IMAD.MOV.U32 R194, RZ, RZ, RZ ;  /* 0x000000ffffc27224 */ /* 0x000fe200078e00ff */
[----:B------:R-:W0:Y:S01]  /*11a0*/  @P0 LDC R2, c[0x0][0x44c] ;  /* 0x00011300ff020b82 */ /* 0x000e220000000800 */
[----:B------:R-:W-:Y:S01]  /*11b0*/  USHF.R.U32.HI UR6, URZ, 0x1f, UR7 ;  /* 0x0000001f3f067899 */ /* 0x000fe20008011607 */
[----:B------:R-:W-:Y:S02]  /*11c0*/  CS2R R76, SRZ ;  /* 0x00000000004c7805 */ /* 0x000fe4000001ff00 */
[----:B------:R-:W-:Y:S02]  /*11d0*/  CS2R R72, SRZ ;  /* 0x0000000000487805 */ /* 0x000fe4000001ff00 */
[----:B------:R-:W-:Y:S01]  /*11e0*/  CS2R R124, SRZ ;  /* 0x00000000007c7805 */ /* 0x000fe2000001ff00 */
[----:B------:R-:W-:Y:S01]  /*11f0*/  ULEA.HI.SX32 UR6, UR7, UR6, 0x1c ;  /* 0x0000000607067291 */ /* 0x000fe2000f8fe23f */
[----:B------:R-:W-:-:S02]  /*1200*/  CS2R R68, SRZ ;  /* 0x0000000000447805 */ /* 0x000fc4000001ff00 */
[----:B------:R-:W-:Y:S01]  /*1210*/  CS2R R64, SRZ ;  /* 0x0000000000407805 */ /* 0x000fe2000001ff00 */
[----:B------:R-:W1:Y:S01]  /*1220*/  @P0 LDC R3, c[0x0][0x450] ;  /* 0x00011400ff030b82 */ /* 0x000e620000000800 */
[----:B------:R-:W-:Y:S01]  /*1230*/  @UP0 ULDC UR7, c[0x0][0xd50] ;  /* 0x0003540000070ab9 */ /* 0x000fe20000000800 */
        /* <DEDUP_REMOVED lines=14> */
[----:B0-----:R-:W-:Y:S01]  /*1320*/  @P0 IMAD.HI.U32 R2, R2, UR10, RZ ;  /* 0x0000000a02020c27 */ /* 0x001fe2000f8e00ff */
[----:B------:R-:W-:Y:S02]  /*1330*/  CS2R R102, SRZ ;  /* 0x0000000000667805 */ /* 0x000fe4000001ff00 */
[----:B------:R-:W-:Y:S02]  /*1340*/  CS2R R164, SRZ ;  /* 0x0000000000a47805 */ /* 0x000fe4000001ff00 */
[----:B------:R-:W-:-:S02]  /*1350*/  CS2R R98, SRZ ;  /* 0x0000000000627805 */ /* 0x000fc4000001ff00 */
[----:B------:R-:W-:Y:S02]  /*1360*/  CS2R R186, SRZ ;  /* 0x0000000000ba7805 */ /* 0x000fe4000001ff00 */
[----:B------:R-:W-:Y:S02]  /*1370*/  CS2R R94, SRZ ;  /* 0x00000000005e7805 */ /* 0x000fe4000001ff00 */
[----:B------:R-:W-:Y:S02]  /*1380*/  CS2R R90, SRZ ;  /* 0x00000000005a7805 */ /* 0x000fe4000001ff00 */
[----:B------:R-:W-:Y:S02]  /*1390*/  CS2R R184, SRZ ;  /* 0x0000000000b87805 */ /* 0x000fe4000001ff00 */
[----:B-1----:R-:W-:Y:S02]  /*13a0*/  @P0 SHF.R.U32.HI R0, RZ, R3, R2 ;  /* 0x00000003ff000219 */ /* 0x002fe40000011602 */
[----:B------:R-:W-:-:S02]  /*13b0*/  CS2R R86, SRZ ;  /* 0x0000000000567805 */ /* 0x000fc4000001ff00 */
[----:B------:R-:W-:Y:S02]  /*13c0*/  PLOP3.LUT P0, PT, PT, PT, PT, 0x80, 0x0 ;  /* 0x000000000000781c */ /* 0x000fe40003f0f070 */
[----:B------:R-:W-:Y:S02]  /*13d0*/  CS2R R82, SRZ ;  /* 0x0000000000527805 */ /* 0x000fe4000001ff00 */
[----:B------:R-:W-:Y:S01]  /*13e0*/  CS2R R182, SRZ ;  /* 0x0000000000b67805 */ /* 0x000fe2000001ff00 */
[----:B------:R-:W-:Y:S01]  /*13f0*/  VIADD R0, R0, UR5 ;  /* 0x0000000500007c36 */ /* 0x000fe20008000000 */
[----:B------:R-:W-:Y:S01]  /*1400*/  ULDC UR5, c[0x0][0xd54] ;  /* 0x0003550000057ab9 */ /* 0x000fe20000000800 */
[----:B------:R-:W-:Y:S01]  /*1410*/  CS2R R78, SRZ ;  /* 0x00000000004e7805 */ /* 0x000fe2000001ff00 */
[----:B------:R-:W-:Y:S01]  /*1420*/  UIMAD UR8, UR8, UR5, UR4 ;  /* 0x00000005080872a4 */ /* 0x000fe2000f8e0204 */
[----:B------:R-:W-:Y:S01]  /*1430*/  IMAD.HI R0, R0, 0x2aaaaaab, RZ ;  /* 0x2aaaaaab00007827 */ /* 0x000fe200078e02ff */
[----:B------:R-:W-:Y:S01]  /*1440*/  CS2R R74, SRZ ;  /* 0x00000000004a7805 */ /* 0x000fe2000001ff00 */
[----:B------:R-:W-:Y:S01]  /*1450*/  @UP0 ULDC UR4, c[0x0][0xd4c] ;  /* 0x0003530000040ab9 */ /* 0x000fe20000000800 */
[----:B------:R-:W-:Y:S01]  /*1460*/  CS2R R180, SRZ ;  /* 0x0000000000b47805 */ /* 0x000fe2000001ff00 */
[----:B------:R-:W-:Y:S01]  /*1470*/  UIMAD.WIDE.U32 UR4, UR8, UR4, URZ ;  /* 0x00000004080472a5 */ /* 0x000fe2000f8e003f */
[----:B------:R-:W-:Y:S01]  /*1480*/  SHF.R.U32.HI R3, RZ, 0x1f, R0 ;  /* 0x0000001fff037819 */ /* 0x000fe20000011600 */
[----:B------:R-:W-:Y:S01]  /*1490*/  UMOV UR10, UR8 ;  /* 0x00000008000a7c82 */ /* 0x000fe20008000000 */
[----:B------:R-:W-:Y:S01]  /*14a0*/  CS2R R70, SRZ ;  /* 0x0000000000467805 */ /* 0x000fe2000001ff00 */
[----:B------:R-:W-:Y:S01]  /*14b0*/  @UP0 USHF.R.U32.HI UR10, URZ, UR7, UR5 ;  /* 0x000000073f0a0299 */ /* 0x000fe20008011605 */
[----:B------:R-:W-:-:S02]  /*14c0*/  LEA.HI.SX32 R201, R0, R3, 0x1c ;  /* 0x0000000300c97211 */ /* 0x000fc400078fe2ff */
[----:B------:R-:W-:Y:S01]  /*14d0*/  CS2R R2, SRZ ;  /* 0x0000000000027805 */ /* 0x000fe2000001ff00 */
[----:B------:R-:W-:Y:S01]  /*14e0*/  IMAD.MOV.U32 R0, RZ, RZ, RZ ;  /* 0x000000ffff007224 */ /* 0x000fe200078e00ff */
[----:B------:R-:W-:Y:S01]  /*14f0*/  UIADD3 UR4, -UR10, URZ, URZ ;  /* 0x0000003f0a047290 */ /* 0x000fe2000fffe13f */
[----:B------:R-:W-:Y:S01]  /*1500*/  VIMNMX R201, R201, UR6, PT ;  /* 0x00000006c9c97c48 */ /* 0x000fe2000bfe0100 */
[----:B------:R-:W-:Y:S01]  /*1510*/  IMAD.U32 R220, RZ, RZ, UR10 ;  /* 0x0000000affdc7e24 */ /* 0x000fe2000f8e00ff */
[----:B------:R-:W-:Y:S01]  /*1520*/  CS2R R66, SRZ ;  /* 0x0000000000427805 */ /* 0x000fe2000001ff00 */
[----:B------:R-:W-:Y:S01]  /*1530*/  UIMAD UR4, UR9, UR4, UR8 ;  /* 0x00000004090472a4 */ /* 0x000fe2000f8e0208 */
[----:B------:R-:W-:Y:S02]  /*1540*/  ISETP.GE.AND P1, PT, R201, 0x1, PT ;  /* 0x00000001c900780c */ /* 0x000fe40003f26270 */
[----:B------:R-:W-:Y:S02]  /*1550*/  CS2R R178, SRZ ;  /* 0x0000000000b27805 */ /* 0x000fe4000001ff00 */
[----:B------:R-:W-:-:S02]  /*1560*/  CS2R R62, SRZ ;  /* 0x00000000003e7805 */ /* 0x000fc4000001ff00 */
[----:B------:R-:W-:Y:S02]  /*1570*/  CS2R R58, SRZ ;  /* 0x00000000003a7805 */ /* 0x000fe4000001ff00 */
[----:B------:R-:W-:Y:S01]  /*1580*/  CS2R R176, SRZ ;  /* 0x0000000000b07805 */ /* 0x000fe2000001ff00 */
[----:B------:R-:W-:Y:S01]  /*1590*/  IMAD.U32 R219, RZ, RZ, UR4 ;  /* 0x00000004ffdb7e24 */ /* 0x000fe2000f8e00ff */
        /* <DEDUP_REMOVED lines=25> */
[----:B------:R-:W-:Y:S02]  /*1730*/  USHF.R.U32.HI UR4, URZ, 0x4, UR5 ;  /* 0x000000043f047899 */ /* 0x000fe40008011605 */
[----:B------:R-:W-:Y:S02]  /*1740*/  UIADD3 UR5, UR5, 0xa000, URZ ;  /* 0x0000a00005057890 */ /* 0x000fe4000fffe03f */
[----:B------:R-:W-:Y:S02]  /*1750*/  ULOP3.LUT UR4, UR4, 0x3fff, URZ, 0xc0, !UPT ;  /* 0x00003fff04047892 */ /* 0x000fe4000f8ec03f */
[----:B------:R-:W-:Y:S02]  /*1760*/  USHF.R.U32.HI UR5, URZ, 0x4, UR5 ;  /* 0x000000043f057899 */ /* 0x000fe40008011605 */
[----:B------:R-:W-:Y:S02]  /*1770*/  ULOP3.LUT UR42, UR4, 0x10000, URZ, 0xfc, !UPT ;  /* 0x00010000042a7892 */ /* 0x000fe4000f8efc3f */
[----:B------:R-:W-:-:S03]  /*1780*/  ULOP3.LUT UR41, UR5, 0x3fff, URZ, 0xc0, !UPT ;  /* 0x00003fff05297892 */ /* 0x000fc6000f8ec03f */
[----:B------:R-:W-:Y:S02]  /*1790*/  UMOV UR5, 0x40000040 ;  /* 0x4000004000057882 */ /* 0x000fe40000000000 */
[----:B------:R-:W-:Y:S01]  /*17a0*/  UMOV UR4, UR42 ;  /* 0x0000002a00047c82 */ /* 0x000fe20008000000 */
[----:B------:R-:W-:Y:S02]  /*17b0*/  IMAD.U32 R23, RZ, RZ, UR5 ;  /* 0x00000005ff177e24 */ /* 0x000fe4000f8e00ff */
[----:B------:R-:W-:Y:S01]  /*17c0*/  IMAD.U32 R22, RZ, RZ, UR4 ;  /* 0x00000004ff167e24 */ /* 0x000fe2000f8e00ff */
        /* <DEDUP_REMOVED lines=17> */
.L_x_4654:
[----:B------:R-:W-:Y:S01]  /*18e0*/  LEA.HI R0, R222, R222, RZ, 0x1 ;  /* 0x000000dede007211 */ /* 0x000fe200078f08ff */
[----:B------:R-:W0:Y:S03]  /*18f0*/  S2R R2, SR_TID.X ;  /* 0x0000000000027919 */ /* 0x000e260000002100 */
[----:B------:R-:W-:-:S04]  /*1900*/  LOP3.LUT R3, R0, 0xfffffffe, RZ, 0xc0, !PT ;  /* 0xfffffffe00037812 */ /* 0x000fc800078ec0ff */
[----:B------:R-:W-:-:S04]  /*1910*/  IADD3 R0, R222, -R3, RZ ;  /* 0x80000003de007210 */ /* 0x000fc80007ffe0ff */
[----:B------:R-:W-:-:S04]  /*1920*/  SHF.L.U32 R0, R0, 0x1f, RZ ;  /* 0x0000001f00007819 */ /* 0x000fc800000006ff */
[----:B------:R-:W1:Y:S01]  /*1930*/  SYNCS.PHASECHK.TRANS64.TRYWAIT P0, [UR40+0x32400], R0 ;  /* 0x03240000ff0075a7 */ /* 0x000e620008000168 */
[----:B0-----:R-:W-:-:S05]  /*1940*/  SHF.R.U32.HI R2, RZ, 0x7, R2 ;  /* 0x00000007ff027819 */ /* 0x001fca0000011602 */
[----:B------:R-:W-:Y:S01]  /*1950*/  VIADD R209, R2, 0x8 ;  /* 0x0000000802d17836 */ /* 0x000fe20000000000 */
[----:B-1----:R-:W-:Y:S06]  /*1960*/  @!P0 BRA `(.L_x_4655) ;  /* 0x000000f4008c8947 */ /* 0x002fec0003800000 */
.L_x_4776:
[----:B------:R-:W-:Y:S05]  /*1970*/  WARPSYNC.ALL ;  /* 0x0000000000007948 */ /* 0x000fea0003800000 */
[----:B------:R-:W-:Y:S01]  /*1980*/  R2UR UR4, R227 ;  /* 0x00000000e30472ca */ /* 0x000fe200000e0000 */
[----:B------:R1:W-:-:S12]  /*1990*/  BAR.SYNC.DEFER_BLOCKING R209, 0x100 ;  /* 0x000400d10000751d */ /* 0x0003d80000010000 */
[----:B------:R-:W-:-:S05]  /*19a0*/  IMAD.U32 R2, RZ, RZ, UR4 ;  /* 0x00000004ff027e24 */ /* 0x000fca000f8e00ff */
[----:B------:R-:W-:-:S13]  /*19b0*/  ISETP.NE.AND P0, PT, R2, 0x3, PT ;  /* 0x000000030200780c */ /* 0x000fda0003f05270 */
[----:B-1----:R-:W-:Y:S05]  /*19c0*/  @!P0 BRA `(.L_x_4656) ;  /* 0x0000000000048947 */ /* 0x002fea0003800000 */
[----:B------:R-:W-:Y:S01]  /*19d0*/  BPT.TRAP 0x1 ;  /* 0x000000040000795c */ /* 0x000fe20000300000 */
.L_x_4656:
[----:B------:R-:W-:Y:S01]  /*19e0*/  ULEA UR6, UR38, UR40, 0x3 ;  /* 0x0000002826067291 */ /* 0x000fe2000f8e183f */
[----:B------:R-:W-:-:S05]  /*19f0*/  IMAD.U32 R2, RZ, RZ, UR39 ;  /* 0x00000027ff027e24 */ /* 0x000fca000f8e00ff */
[----:B------:R-:W-:-:S04]  /*1a00*/  SHF.L.U32 R2, R2, 0x1f, RZ ;  /* 0x0000001f02027819 */ /* 0x000fc800000006ff */
[----:B------:R1:W2:Y:S01]  /*1a10*/  SYNCS.PHASECHK.TRANS64.TRYWAIT P1, [UR6+0x32430], R2 ;  /* 0x03243002ff0075a7 */ /* 0x0002a20008020146 */
[----:B------:R-:W-:Y:S05]  /*1a20*/  @!P0 BRA `(.L_x_4657) ;  /* 0x0000000000048947 */ /* 0x000fea0003800000 */
[----:B------:R-:W-:Y:S01]  /*1a30*/  BPT.TRAP 0x1 ;  /* 0x000000040000795c */ /* 0x000fe20000300000 */
.L_x_4657:
[----:B--2---:R-:W-:Y:S05]  /*1a40*/  @P1 BRA `(.L_x_4658) ;  /* 0x0000000000081947 */ /* 0x004fea0003800000 */
[----:B------:R-:W2:Y:S02]  /*1a50*/  SYNCS.PHASECHK.TRANS64.TRYWAIT P1, [UR6+0x32430], R2 ;  /* 0x03243002ff0075a7 */ /* 0x000ea40008020146 */
[----:B--2---:R-:W-:Y:S05]  /*1a60*/  @!P1 BRA `(.L_x_4659) ;  /* 0x000000f400649947 */ /* 0x004fea0003800000 */
.L_x_4658:
[----:B------:R-:W-:Y:S01]  /*1a70*/  UIADD3 UR4, UR40, 0x1c400, URZ ;  /* 0x0001c40028047890 */ /* 0x000fe2000fffe03f */
[----:B------:R-:W-:Y:S01]  /*1a80*/  WARPGROUP.ARRIVE ;  /* 0x00000000000079c5 */ /* 0x000fe20000000000 */
[----:B------:R-:W-:Y:S01]  /*1a90*/  UMOV UR8, UR42 ;  /* 0x0000002a00087c82 */ /* 0x000fe20008000000 */
[----:B------:R-:W-:Y:S01]  /*1aa0*/  UMOV UR9, 0x40000040 ;  /* 0x4000004000097882 */ /* 0x000fe20000000000 */
[----:B------:R-:W-:Y:S01]  /*1ab0*/  USHF.R.U32.HI UR4, URZ, 0x4, UR4 ;  /* 0x000000043f047899 */ /* 0x000fe20008011604 */
[----:B------:R-:W-:-:S03]  /*1ac0*/  UMOV UR11, 0x40000040 ;  /* 0x40000040000b7882 */ /* 0x000fc60000000000 */
[----:B------:R-:W-:-:S04]  /*1ad0*/  ULOP3.LUT UR4, UR4, 0x3fff, URZ, 0xc0, !UPT ;  /* 0x00003fff04047892 */ /* 0x000fc8000f8ec03f */
[----:B------:R-:W-:-:S04]  /*1ae0*/  ULOP3.LUT UR5, UR4, 0x10000, URZ, 0xfc, !UPT ;  /* 0x0001000004057892 */ /* 0x000fc8000f8efc3f */
[----:B------:R-:W-:Y:S02]  /*1af0*/  UIMAD UR4, UR38, 0x300, UR5 ;  /* 0x00000300260478a4 */ /* 0x000fe4000f8e0205 */
[----:B------:R-:W-:Y:S01]  /*1b00*/  IMAD.U32 R20, RZ, RZ, UR5 ;  /* 0x00000005ff147e24 */ /* 0x000fe2000f8e00ff */
[----:B------:R-:W-:Y:S02]  /*1b10*/  UIADD3 UR5, UR42, 0x2, URZ ;  /* 0x000000022a057890 */ /* 0x000fe4000fffe03f */
[----:B------:R-:W-:Y:S02]  /*1b20*/  UIADD3 UR7, UR4, 0x2, URZ ;  /* 0x0000000204077890 */ /* 0x000fe4000fffe03f */
[----:B------:R-:W-:Y:S02]  /*1b30*/  UMOV UR10, UR4 ;  /* 0x00000004000a7c82 */ /* 0x000fe40008000000 */
[----:B------:R-:W-:Y:S01]  /*1b40*/  HGMMA.64x96x16.F32 R24, gdesc[UR8], RZ, !UPT, gsb0 ;  /* 0x01600000081879f0 */ /* 0x000fe2000c0008ff */
        /* <DEDUP_REMOVED lines=34> */
.L_x_4777:
[----:B------:R-:W-:Y:S05]  /*1d70*/  @!P0 BRA `(.L_x_4661) ;  /* 0x0000000000048947 */ /* 0x000fea0003800000 */
[----:B------:R-:W-:Y:S01]  /*1d80*/  BPT.TRAP 0x1 ;  /* 0x000000040000795c */ /* 0x000fe20000300000 */
.L_x_4661:
[----:B------:R2:W3:Y:S01]  /*1d90*/  SYNCS.PHASECHK.TRANS64.TRYWAIT P1, [UR6+0x32450], R2 ;  /* 0x03245002ff0075a7 */ /* 0x0004e20008020146 */
[----:B------:R-:W-:Y:S05]  /*1da0*/  @!P0 BRA `(.L_x_4662) ;  /* 0x0000000000048947 */ /* 0x000fea0003800000 */
[----:B------:R-:W-:Y:S01]  /*1db0*/  BPT.TRAP 0x1 ;  /* 0x000000040000795c */ /* 0x000fe20000300000 */
.L_x_4662:
[----:B---3--:R-:W-:Y:S05]  /*1dc0*/  @P1 BRA `(.L_x_4663) ;  /* 0x0000000000081947 */ /* 0x008fea0003800000 */
[----:B------:R-:W3:Y:S02]  /*1dd0*/  SYNCS.PHASECHK.TRANS64.TRYWAIT P1, [UR6+0x32450], R2 ;  /* 0x03245002ff0075a7 */ /* 0x000ee40008020146 */
[----:B---3--:R-:W-:Y:S05]  /*1de0*/  @!P1 BRA `(.L_x_4664) ;  /* 0x000000f000b49947 */ /* 0x008fea0003800000 */
.L_x_4663:
[----:B------:R-:W-:Y:S01]  /*1df0*/  UIADD3 UR40, UR40, 0x400, URZ ;  /* 0x0000040028287890 */ /* 0x000fe2000fffe03f */
[----:B------:R-:W-:Y:S01]  /*1e00*/  WARPGROUP.ARRIVE ;  /* 0x00000000000079c5 */ /* 0x000fe20000000000 */
[----:B------:R-:W-:-:S05]  /*1e10*/  ULOP3.LUT UR4, UR41, 0x10000, URZ, 0xfc, !UPT ;  /* 0x0001000029047892 */ /* 0x000fca000f8efc3f */
[----:B0-----:R-:W0:Y:S01]  /*1e20*/  S2R R0, SR_TID.X ;  /* 0x0000000000007919 */ /* 0x001e220000002100 */
[----:B------:R-:W-:Y:S01]  /*1e30*/  USHF.R.U32.HI UR7, URZ, 0x4, UR40 ;  /* 0x000000043f077899 */ /* 0x000fe20008011628 */
[----:B------:R-:W-:Y:S01]  /*1e40*/  UMOV UR9, 0x40000040 ;  /* 0x4000004000097882 */ /* 0x000fe20000000000 */
[----:B------:R-:W-:Y:S02]  /*1e50*/  UMOV UR11, 0x40000040 ;  /* 0x40000040000b7882 */ /* 0x000fe40000000000 */
[----:B------:R-:W-:Y:S01]  /*1e60*/  ULOP3.LUT UR7, UR7, 0x3fff, URZ, 0xc0, !UPT ;  /* 0x00003fff07077892 */ /* 0x000fe2000f8ec03f */
[----:B------:R-:W-:Y:S01]  /*1e70*/  IMAD.U32 R13, RZ, RZ, UR9 ;  /* 0x00000009ff0d7e24 */ /* 0x000fe2000f8e00ff */
[----:B------:R-:W-:Y:S01]  /*1e80*/  UMOV UR8, UR4 ;  /* 0x0000000400087c82 */ /* 0x000fe20008000000 */
[----:B------:R-:W-:Y:S01]  /*1e90*/  UMOV UR13, 0x40000040 ;  /* 0x40000040000d7882 */ /* 0x000fe20000000000 */
[----:B------:R-:W-:Y:S01]  /*1ea0*/  ULOP3.LUT UR61, UR7, 0x10000, URZ, 0xfc, !UPT ;  /* 0x00010000073d7892 */ /* 0x000fe2000f8efc3f */
[----:B------:R-:W-:Y:S01]  /*1eb0*/  IMAD.U32 R12, RZ, RZ, UR8 ;  /* 0x00000008ff0c7e24 */ /* 0x000fe2000f8e00ff */
[----:B------:R-:W-:Y:S01]  /*1ec0*/  UMOV UR15, 0x40000040 ;  /* 0x40000040000f7882 */ /* 0x000fe20000000000 */
[----:B------:R-:W-:Y:S01]  /*1ed0*/  IMAD.U32 R11, RZ, RZ, UR13 ;  /* 0x0000000dff0b7e24 */ /* 0x000fe2000f8e00ff */
[----:B------:R-:W-:-:S02]  /*1ee0*/  UIMAD UR5, UR38, 0xc00, UR61 ;  /* 0x00000c00260578a4 */ /* 0x000fc4000f8e023d */
[----:B------:R-:W-:Y:S02]  /*1ef0*/  UIADD3 UR52, UR4, 0x402, URZ ;  /* 0x0000040204347890 */ /* 0x000fe4000fffe03f */
[----:B------:R-:W-:Y:S01]  /*1f00*/  UIADD3 UR54, UR5, 0x302, URZ ;  /* 0x0000030205367890 */ /* 0x000fe2000fffe03f */
[----:B------:R-:W-:Y:S02]  /*1f10*/  UMOV UR53, 0x40000040 ;  /* 0x4000004000357882 */ /* 0x000fe40000000000 */
[----:B------:R-:W-:Y:S01]  /*1f20*/  UMOV UR10, UR5 ;  /* 0x00000005000a7c82 */ /* 0x000fe20008000000 */
[----:B------:R-:W-:Y:S01]  /*1f30*/  UMOV UR55, 0x40000040 ;  /* 0x4000004000377882 */ /* 0x000fe20000000000 */
[----:B------:R-:W-:Y:S01]  /*1f40*/  HGMMA.64x96x16.F32 R24, gdesc[UR8], R24, gsb0 ;  /* 0x01600000081879f0 */ /* 0x000fe20008000818 */
[----:B------:R-:W-:Y:S02]  /*1f50*/  UIADD3 UR8, UR4, 0x2, URZ ;  /* 0x0000000204087890 */ /* 0x000fe4000fffe03f */
[----:B------:R-:W-:-:S02]  /*1f60*/  UIADD3 UR9, UR5, 0x2, URZ ;  /* 0x0000000205097890 */ /* 0x000fc4000fffe03f */
[----:B------:R-:W-:Y:S01]  /*1f70*/  UIADD3 UR10, UR5, 0x304, URZ ;  /* 0x00000304050a7890 */ /* 0x000fe2000fffe03f */
[----:B------:R-:W-:Y:S02]  /*1f80*/  UMOV UR11, 0x40000040 ;  /* 0x40000040000b7882 */ /* 0x000fe40000000000 */
[----:B------:R-:W-:Y:S01]  /*1f90*/  UMOV UR12, UR8 ;  /* 0x00000008000c7c82 */ /* 0x000fe20008000000 */
[----:B------:R-:W-:Y:S01]  /*1fa0*/  UIADD3 UR8, UR4, 0x4, URZ ;  /* 0x0000000404087890 */ /* 0x000fe2000fffe03f */
[----:B------:R-:W-:Y:S01]  /*1fb0*/  IMAD.U32 R10, RZ, RZ, UR12 ;  /* 0x0000000cff0a7e24 */ /* 0x000fe2000f8e00ff */
[----:B------:R-:W-:Y:S01]  /*1fc0*/  UMOV UR14, UR9 ;  /* 0x00000009000e7c82 */ /* 0x000fe20008000000 */
[----:B------:R-:W-:Y:S01]  /*1fd0*/  UIADD3 UR9, UR5, 0x4, URZ ;  /* 0x0000000405097890 */ /* 0x000fe2000fffe03f */
[----:B0-----:R-:W-:Y:S01]  /*1fe0*/  SHF.R.U32.HI R0, RZ, 0x7, R0 ;  /* 0x00000007ff007819 */ /* 0x001fe20000011600 */
        /* <DEDUP_REMOVED lines=63> */
[----:B-12---:R-:W-:Y:S01]  /*23e0*/  IMAD.U32 R2, RZ, RZ, UR12 ;  /* 0x0000000cff027e24 */ /* 0x006fe2000f8e00ff */
        /* <DEDUP_REMOVED lines=46> */
.L_x_4665:
[----:B------:R-:W-:Y:S01]  /*26d0*/  ISETP.NE.AND P6, PT, R228, 0x1, PT ;  /* 0x00000001e400780c */ /* 0x000fe20003fc5270 */
[----:B------:R-:W1:Y:S01]  /*26e0*/  LDC R208, c[0x0][0x2f0] ;  /* 0x0000bc00ffd07b82 */ /* 0x000e620000000800 */
[----:B------:R-:W-:Y:S01]  /*26f0*/  IADD3 R4, R213, UR60, RZ ;  /* 0x0000003cd5047c10 */ /* 0x000fe2000fffe0ff */
[----:B------:R-:W-:Y:S01]  /*2700*/  ULDC UR5, c[0x0][0xa80] ;  /* 0x0002a00000057ab9 */ /* 0x000fe20000000800 */
[----:B------:R-:W-:Y:S01]  /*2710*/  R2UR UR4, R212 ;  /* 0x00000000d40472ca */ /* 0x000fe200000e0000 */
[----:B------:R-:W-:Y:S02]  /*2720*/  UIADD3 UR10, UR6, 0x32440, URZ ;  /* 0x00032440060a7890 */ /* 0x000fe4000fffe03f */
[----:B------:R-:W-:Y:S02]  /*2730*/  ULOP3.LUT UR7, UR7, 0x3000000, URZ, 0xfc, !UPT ;  /* 0x0300000007077892 */ /* 0x000fe4000f8efc3f */
[----:B------:R-:W2:Y:S01]  /*2740*/  LDC R207, c[0x0][0x288] ;  /* 0x0000a200ffcf7b82 */ /* 0x000ea20000000800 */
[----:B------:R-:W-:Y:S01]  /*2750*/  UPRMT UR10, UR48, 0x654, UR10 ;  /* 0x00000654300a7896 */ /* 0x000fe2000800000a */
[----:B------:R-:W-:-:S06]  /*2760*/  UMOV UR11, 0x40000040 ;  /* 0x40000040000b7882 */ /* 0x000fcc0000000000 */
[----:B------:R-:W3:Y:S08]  /*2770*/  @P6 LDC R5, c[0x0][0x44c] ;  /* 0x00011300ff056b82 */ /* 0x000ef00000000800 */
[----:B------:R-:W4:Y:S01]  /*2780*/  @P6 LDC R72, c[0x0][0x450] ;  /* 0x00011400ff486b82 */ /* 0x000f220000000800 */
[----:B------:R-:W-:Y:S01]  /*2790*/  SYNCS.ARRIVE.TRANS64.RED.A1T0 RZ, [UR10], RZ ;  /* 0x000000ffffff79a7 */ /* 0x000fe2000810040a */
[----:B---3--:R-:W-:-:S05]  /*27a0*/  @P6 IMAD.HI.U32 R5, R4, R5, RZ ;  /* 0x0000000504056227 */ /* 0x008fca00078e00ff */
[----:B----4-:R-:W-:Y:S01]  /*27b0*/  @P6 SHF.R.U32.HI R4, RZ, R72, R5 ;  /* 0x00000048ff046219 */ /* 0x010fe20000011605 */
[----:B------:R-:W-:-:S04]  /*27c0*/  IMAD.MOV.U32 R72, RZ, RZ, -0x60 ;  /* 0xffffffa0ff487424 */ /* 0x000fc800078e00ff */
[----:B------:R-:W3:Y:S01]  /*27d0*/  SHFL.IDX PT, R21, R4, RZ, 0x1c1f ;  /* 0x001c1fff04157589 */ /* 0x000ee200000e0000 */
[----:B------:R-:W-:-:S03]  /*27e0*/  IMAD R5, R201, R72, 0x60 ;  /* 0x00000060c9057424 */ /* 0x000fc600078e0248 */
[----:B------:R-:W4:Y:S01]  /*27f0*/  SHFL.IDX PT, R73, R4, 0x1, 0x1c1f ;  /* 0x003c1f0004497f89 */ /* 0x000f2200000e0000 */
[----:B-1----:R-:W-:Y:S01]  /*2800*/  IMAD R5, R208, UR4, R5 ;  /* 0x00000004d0057c24 */ /* 0x002fe2000f8e0205 */
[----:B------:R-:W-:-:S03]  /*2810*/  UIMAD UR4, UR38, 0xc00, UR7 ;  /* 0x00000c00260478a4 */ /* 0x000fc6000f8e0207 */
[----:B------:R-:W-:-:S04]  /*2820*/  IMAD R72, R214, -0x2, R5 ;  /* 0xfffffffed6487824 */ /* 0x000fc800078e0205 */
[----:B------:R-:W-:Y:S01]  /*2830*/  UMOV UR10, UR4 ;  /* 0x00000004000a7c82 */ /* 0x000fe20008000000 */
[----:B--2---:R-:W-:-:S04]  /*2840*/  IADD3 R5, R72, 0x1, -R207 ;  /* 0x0000000148057810 */ /* 0x004fc80007ffe8cf */
[-CC-:B---3--:R-:W-:Y:S01]  /*2850*/  VIADDMNMX R21, R21, R5.reuse, R72.reuse, PT ;  /* 0x0000000515157246 */ /* 0x188fe20003800148 */
[----:B------:R1:W-:Y:S03]  /*2860*/  BAR.SYNC.DEFER_BLOCKING R209, 0x100 ;  /* 0x000400d10000751d */ /* 0x0003e60000010000 */
[----:B------:R-:W-:Y:S02]  /*2870*/  ISETP.GT.AND P5, PT, R21, RZ, PT ;  /* 0x000000ff1500720c */ /* 0x000fe40003fa4270 */
[----:B----4-:R-:W-:Y:S02]  /*2880*/  VIADDMNMX R72, R73, R5, R72, PT ;  /* 0x0000000549487246 */ /* 0x010fe40003800148 */
[----:B------:R-:W-:Y:S02]  /*2890*/  ISETP.GT.AND P4, PT, R21, 0x1, PT ;  /* 0x000000011500780c */ /* 0x000fe40003f84270 */
[----:B------:R-:W-:-:S02]  /*28a0*/  FSEL R73, R24, -INF , P5 ;  /* 0xff80000018497808 */ /* 0x000fc40002800000 */
[C---:B------:R-:W-:Y:S02]  /*28b0*/  ISETP.GT.AND P2, PT, R21.reuse, 0x10, PT ;  /* 0x000000101500780c */ /* 0x040fe40003f44270 */
[C---:B------:R-:W-:Y:S02]  /*28c0*/  ISETP.GT.AND P5, PT, R21.reuse, 0x11, PT ;  /* 0x000000111500780c */ /* 0x040fe40003fa4270 */
[C---:B------:R-:W-:Y:S02]  /*28d0*/  ISETP.GT.AND P3, PT, R21.reuse, 0x8, PT ;  /* 0x000000081500780c */ /* 0x040fe40003f64270 */
[----:B------:R-:W-:Y:S02]  /*28e0*/  ISETP.GT.AND P1, PT, R21, 0x9, PT ;  /* 0x000000091500780c */ /* 0x000fe40003f24270 */
[----:B------:R-:W-:Y:S02]  /*28f0*/  FSEL R25, R25, -INF , P4 ;  /* 0xff80000019197808 */ /* 0x000fe40002000000 */
[----:B------:R-:W-:-:S02]  /*2900*/  ISETP.GT.AND P4, PT, R21, 0x18, PT ;  /* 0x000000181500780c */ /* 0x000fc40003f84270 */
[----:B------:R-:W-:Y:S02]  /*2910*/  FSEL R5, R32, -INF , P2 ;  /* 0xff80000020057808 */ /* 0x000fe40001000000 */
[----:B------:R-:W-:Y:S02]  /*2920*/  FSEL R158, R33, -INF , P5 ;  /* 0xff800000219e7808 */ /* 0x000fe40002800000 */
[C---:B------:R-:W-:Y:S02]  /*2930*/  ISETP.GT.AND P2, PT, R21.reuse, 0x21, PT ;  /* 0x000000211500780c */ /* 0x040fe40003f44270 */
[----:B------:R-:W-:Y:S02]  /*2940*/  ISETP.GT.AND P5, PT, R21, 0x28, PT ;  /* 0x000000281500780c */ /* 0x000fe40003fa4270 */
[----:B------:R-:W-:Y:S02]  /*2950*/  FSEL R75, R28, -INF , P3 ;  /* 0xff8000001c4b7808 */ /* 0x000fe40001800000 */
[----:B------:R-:W-:-:S02]  /*2960*/  FSEL R29, R29, -INF , P1 ;  /* 0xff8000001d1d7808 */ /* 0x000fc40000800000 */
[C---:B------:R-:W-:Y:S02]  /*2970*/  ISETP.GT.AND P3, PT, R21.reuse, 0x19, PT ;  /* 0x000000191500780c */ /* 0x040fe40003f64270 */
[C---:B------:R-:W-:Y:S02]  /*2980*/  ISETP.GT.AND P1, PT, R21.reuse, 0x20, PT ;  /* 0x000000201500780c */ /* 0x040fe40003f24270 */
[----:B------:R-:W-:Y:S02]  /*2990*/  FSEL R163, R36, -INF , P4 ;  /* 0xff80000024a37808 */ /* 0x000fe40002000000 */
[----:B------:R-:W-:Y:S02]  /*29a0*/  ISETP.GT.AND P4, PT, R21, 0x29, PT ;  /* 0x000000291500780c */ /* 0x000fe40003f84270 */
[----:B------:R-:W-:Y:S02]  /*29b0*/  FSEL R159, R41, -INF , P2 ;  /* 0xff800000299f7808 */ /* 0x000fe40001000000 */
[----:B------:R-:W-:-:S02]  /*29c0*/  FSEL R164, R44, -INF , P5 ;  /* 0xff8000002ca47808 */ /* 0x000fc40002800000 */
[C---:B------:R-:W-:Y:S02]  /*29d0*/  ISETP.GT.AND P2, PT, R21.reuse, 0x38, PT ;  /* 0x000000381500780c */ /* 0x040fe40003f44270 */
[----:B------:R-:W-:Y:S02]  /*29e0*/  ISETP.GT.AND P5, PT, R21, 0x39, PT ;  /* 0x000000391500780c */ /* 0x000fe40003fa4270 */
[----:B------:R-:W-:Y:S02]  /*29f0*/  FSEL R168, R37, -INF , P3 ;  /* 0xff80000025a87808 */ /* 0x000fe40001800000 */
[----:B------:R-:W-:Y:S02]  /*2a00*/  FSEL R206, R40, -INF , P1 ;  /* 0xff80000028ce7808 */ /* 0x000fe40000800000 */
[----:B------:R-:W-:Y:S02]  /*2a10*/  FMNMX.FTZ R4, R73, R25, !PT ;  /* 0x0000001949047209 */ /* 0x000fe40007810000 */
[----:B------:R-:W-:-:S02]  /*2a20*/  ISETP.GT.AND P3, PT, R21, 0x30, PT ;  /* 0x000000301500780c */ /* 0x000fc40003f64270 */
[----:B------:R-:W-:Y:S02]  /*2a30*/  ISETP.GT.AND P1, PT, R21, 0x31, PT ;  /* 0x000000311500780c */ /* 0x000fe40003f24270 */
[----:B------:R-:W-:Y:S02]  /*2a40*/  FSEL R169, R45, -INF , P4 ;  /* 0xff8000002da97808 */ /* 0x000fe40002000000 */
[----:B------:R-:W-:Y:S02]  /*2a50*/  ISETP.GT.AND P4, PT, R21, 0x40, PT ;  /* 0x000000401500780c */ /* 0x000fe40003f84270 */
[----:B------:R-:W-:Y:S02]  /*2a60*/  FSEL R165, R52, -INF , P2 ;  /* 0xff80000034a57808 */ /* 0x000fe40001000000 */
[----:B------:R-:W-:Y:S02]  /*2a70*/  FSEL R170, R53, -INF , P5 ;  /* 0xff80000035aa7808 */ /* 0x000fe40002800000 */
[----:B------:R-:W-:-:S02]  /*2a80*/  ISETP.GT.AND P2, PT, R21, 0x49, PT ;  /* 0x000000491500780c */ /* 0x000fc40003f44270 */
[----:B------:R-:W-:Y:S02]  /*2a90*/  ISETP.GT.AND P5, PT, R21, 0x50, PT ;  /* 0x000000501500780c */ /* 0x000fe40003fa4270 */
[----:B------:R-:W-:Y:S02]  /*2aa0*/  FMNMX.FTZ R24, R75, R4, !PT ;  /* 0x000000044b187209 */ /* 0x000fe40007810000 */
[----:B------:R-:W-:Y:S02]  /*2ab0*/  FSEL R205, R48, -INF , P3 ;  /* 0xff80000030cd7808 */ /* 0x000fe40001800000 */
[----:B------:R-:W-:Y:S02]  /*2ac0*/  FSEL R160, R49, -INF , P1 ;  /* 0xff80000031a07808 */ /* 0x000fe40000800000 */
[C---:B------:R-:W-:Y:S02]  /*2ad0*/  ISETP.GT.AND P3, PT, R21.reuse, 0x41, PT ;  /* 0x000000411500780c */ /* 0x040fe40003f64270 */
[----:B------:R-:W-:-:S02]  /*2ae0*/  ISETP.GT.AND P1, PT, R21, 0x48, PT ;  /* 0x000000481500780c */ /* 0x000fc40003f24270 */
[----:B------:R-:W-:Y:S02]  /*2af0*/  FSEL R157, R56, -INF , P4 ;  /* 0xff800000389d7808 */ /* 0x000fe40002000000 */
[----:B------:R-:W-:Y:S02]  /*2b00*/  ISETP.GT.AND P4, PT, R21, 0x51, PT ;  /* 0x000000511500780c */ /* 0x000fe40003f84270 */
[----:B------:R-:W-:Y:S02]  /*2b10*/  FSEL R171, R61, -INF , P2 ;  /* 0xff8000003dab7808 */ /* 0x000fe40001000000 */
[----:B------:R-:W-:Y:S02]  /*2b20*/  FSEL R4, R64, -INF , P5 ;  /* 0xff80000040047808 */ /* 0x000fe40002800000 */
[----:B------:R-:W-:Y:S02]  /*2b30*/  FMNMX.FTZ R24, R29, R24, !PT ;  /* 0x000000181d187209 */ /* 0x000fe40007810000 */
[----:B------:R-:W-:-:S02]  /*2b40*/  ISETP.GT.AND P2, PT, R72, RZ, PT ;  /* 0x000000ff4800720c */ /* 0x000fc40003f44270 */
[----:B------:R-:W-:Y:S02]  /*2b50*/  ISETP.GT.AND P5, PT, R72, 0x1, PT ;  /* 0x000000014800780c */ /* 0x000fe40003fa4270 */
[----:B------:R-:W-:Y:S02]  /*2b60*/  FSEL R161, R57, -INF , P3 ;  /* 0xff80000039a17808 */ /* 0x000fe40001800000 */
[----:B------:R-:W-:Y:S02]  /*2b70*/  FSEL R166, R60, -INF , P1 ;  /* 0xff8000003ca67808 */ /* 0x000fe40000800000 */
[C---:B------:R-:W-:Y:S02]  /*2b80*/  ISETP.GT.AND P3, PT, R21.reuse, 0x58, PT ;  /* 0x000000581500780c */ /* 0x040fe40003f64270 */
[----:B------:R-:W-:Y:S02]  /*2b90*/  ISETP.GT.AND P1, PT, R21, 0x59, PT ;  /* 0x000000591500780c */ /* 0x000fe40003f24270 */
[----:B------:R-:W-:-:S02]  /*2ba0*/  FSEL R162, R65, -INF , P4 ;  /* 0xff80000041a27808 */ /* 0x000fc40002000000 */
[----:B------:R-:W-:Y:S02]  /*2bb0*/  FMNMX.FTZ R21, R5, R24, !PT ;  /* 0x0000001805157209 */ /* 0x000fe40007810000 */
[----:B------:R-:W-:Y:S02]  /*2bc0*/  ISETP.GT.AND P4, PT, R72, 0x8, PT ;  /* 0x000000084800780c */ /* 0x000fe40003f84270 */
[----:B------:R-:W-:Y:S02]  /*2bd0*/  FSEL R26, R26, -INF , P2 ;  /* 0xff8000001a1a7808 */ /* 0x000fe40001000000 */
[----:B------:R-:W-:Y:S02]  /*2be0*/  FSEL R24, R27, -INF , P5 ;  /* 0xff8000001b187808 */ /* 0x000fe40002800000 */
[----:B------:R-:W-:Y:S02]  /*2bf0*/  FSEL R167, R68, -INF , P3 ;  /* 0xff80000044a77808 */ /* 0x000fe40001800000 */
[----:B------:R-:W-:-:S02]  /*2c00*/  FMNMX.FTZ R28, R158, R21, !PT ;  /* 0x000000159e1c7209 */ /* 0x000fc40007810000 */
[----:B------:R-:W-:Y:S02]  /*2c10*/  ISETP.GT.AND P3, PT, R72, 0x9, PT ;  /* 0x000000094800780c */ /* 0x000fe40003f64270 */
[----:B------:R-:W-:Y:S02]  /*2c20*/  FSEL R30, R30, -INF , P4 ;  /* 0xff8000001e1e7808 */ /* 0x000fe40002000000 */
[----:B------:R-:W-:Y:S02]  /*2c30*/  FMNMX.FTZ R21, R26, R24, !PT ;  /* 0x000000181a157209 */ /* 0x000fe40007810000 */
[----:B------:R-:W-:Y:S02]  /*2c40*/  FMNMX.FTZ R27, R163, R28, !PT ;  /* 0x0000001ca31b7209 */ /* 0x000fe40007810000 */
[----:B------:R-:W-:Y:S02]  /*2c50*/  ISETP.GT.AND P2, PT, R72, 0x10, PT ;  /* 0x000000104800780c */ /* 0x000fe40003f44270 */
[----:B------:R-:W-:-:S02]  /*2c60*/  FSEL R28, R31, -INF , P3 ;  /* 0xff8000001f1c7808 */ /* 0x000fc40001800000 */
[----:B------:R-:W-:Y:S02]  /*2c70*/  FMNMX.FTZ R21, R30, R21, !PT ;  /* 0x000000151e157209 */ /* 0x000fe40007810000 */
[----:B------:R-:W-:Y:S02]  /*2c80*/  ISETP.GT.AND P4, PT, R72, 0x11, PT ;  /* 0x000000114800780c */ /* 0x000fe40003f84270 */
[----:B------:R-:W-:Y:S02]  /*2c90*/  FSEL R173, R34, -INF , P2 ;  /* 0xff80000022ad7808 */ /* 0x000fe40001000000 */
[----:B------:R-:W-:Y:S02]  /*2ca0*/  FMNMX.FTZ R32, R28, R21, !PT ;  /* 0x000000151c207209 */ /* 0x000fe40007810000 */
[----:B------:R-:W-:Y:S02]  /*2cb0*/  FMNMX.FTZ R27, R168, R27, !PT ;  /* 0x0000001ba81b7209 */ /* 0x000fe40007810000 */
[----:B------:R-:W-:-:S02]  /*2cc0*/  ISETP.GT.AND P3, PT, R72, 0x18, PT ;  /* 0x000000184800780c */ /* 0x000fc40003f64270 */
[----:B------:R-:W-:Y:S02]  /*2cd0*/  FSEL R185, R35, -INF , P4 ;  /* 0xff80000023b97808 */ /* 0x000fe40002000000 */
[----:B------:R-:W-:Y:S02]  /*2ce0*/  FMNMX.FTZ R32, R173, R32, !PT ;  /* 0x00000020ad207209 */ /* 0x000fe40007810000 */
[----:B------:R-:W-:Y:S02]  /*2cf0*/  FMNMX.FTZ R34, R206, R27, !PT ;  /* 0x0000001bce227209 */ /* 0x000fe40007810000 */
[----:B------:R-:W-:Y:S02]  /*2d00*/  ISETP.GT.AND P2, PT, R72, 0x19, PT ;  /* 0x000000194800780c */ /* 0x000fe40003f44270 */
[----:B------:R-:W-:Y:S02]  /*2d10*/  FSEL R190, R38, -INF , P3 ;  /* 0xff80000026be7808 */ /* 0x000fe40001800000 */
[----:B------:R-:W-:-:S02]  /*2d20*/  FMNMX.FTZ R21, R185, R32, !PT ;  /* 0x00000020b9157209 */ /* 0x000fc40007810000 */
        /* <DEDUP_REMOVED lines=16> */
[----:B------:R-:W-:Y:S02]  /*2e30*/  ISETP.GT.AND P3, PT, R72, 0x30, PT ;  /* 0x000000304800780c */ /* 0x000fe40003f64270 */
[----:B------:R-:W-:-:S02]  /*2e40*/  FSEL R195, R47, -INF , P4 ;  /* 0xff8000002fc37808 */ /* 0x000fc40002000000 */
[----:B------:R-:W-:Y:S02]  /*2e50*/  FMNMX.FTZ R32, R191, R32, !PT ;  /* 0x00000020bf207209 */ /* 0x000fe40007810000 */
[----:B------:R-:W-:Y:S02]  /*2e60*/  FMNMX.FTZ R34, R160, R27, !PT ;  /* 0x0000001ba0227209 */ /* 0x000fe40007810000 */
[----:B------:R-:W-:Y:S02]  /*2e70*/  ISETP.GT.AND P2, PT, R72, 0x31, PT ;  /* 0x000000314800780c */ /* 0x000fe40003f44270 */
[----:B------:R-:W-:Y:S02]  /*2e80*/  FSEL R175, R50, -INF , P3 ;  /* 0xff80000032af7808 */ /* 0x000fe40001800000 */
[----:B------:R-:W-:Y:S02]  /*2e90*/  FMNMX.FTZ R32, R195, R32, !PT ;  /* 0x00000020c3207209 */ /* 0x000fe40007810000 */
        /* <DEDUP_REMOVED lines=25> */
[----:B------:R-:W-:Y:S02]  /*3030*/  FSEL R172, R69, -INF , P1 ;  /* 0xff80000045ac7808 */ /* 0x000fe40000800000 */
        /* <DEDUP_REMOVED lines=13> */
[----:B------:R-:W-:Y:S01]  /*3110*/  FSEL R198, R70, -INF , P1 ;  /* 0xff80000046c67808 */ /* 0x000fe20000800000 */
[----:B------:R-:W2:Y:S01]  /*3120*/  SHFL.BFLY PT, R34, R27, 0x2, 0x1f ;  /* 0x0c401f001b227f89 */ /* 0x000ea200000e0000 */
[----:B------:R-:W-:Y:S02]  /*3130*/  FMNMX.FTZ R21, R193, R32, !PT ;  /* 0x00000020c1157209 */ /* 0x000fe40007810000 */
[----:B------:R-:W-:Y:S02]  /*3140*/  FSEL R204, R71, -INF , P2 ;  /* 0xff80000047cc7808 */ /* 0x000fe40001000000 */
[----:B------:R-:W-:-:S04]  /*3150*/  FMNMX.FTZ R21, R198, R21, !PT ;  /* 0x00000015c6157209 */ /* 0x000fc80007810000 */
[----:B------:R-:W-:-:S05]  /*3160*/  FMNMX.FTZ R31, R204, R21, !PT ;  /* 0x00000015cc1f7209 */ /* 0x000fca0007810000 */
[----:B------:R-:W3:Y:S01]  /*3170*/  SHFL.BFLY PT, R32, R31, 0x2, 0x1f ;  /* 0x0c401f001f207f89 */ /* 0x000ee200000e0000 */
[----:B--2---:R-:W-:-:S05]  /*3180*/  FMNMX.FTZ R34, R27, R34, !PT ;  /* 0x000000221b227209 */ /* 0x004fca0007810000 */
[----:B------:R-:W2:Y:S01]  /*3190*/  SHFL.BFLY PT, R21, R34, 0x1, 0x1f ;  /* 0x0c201f0022157f89 */ /* 0x000ea200000e0000 */
[----:B---3--:R-:W-:-:S05]  /*31a0*/  FMNMX.FTZ R32, R31, R32, !PT ;  /* 0x000000201f207209 */ /* 0x008fca0007810000 */
[----:B------:R-:W3:Y:S01]  /*31b0*/  SHFL.BFLY PT, R27, R32, 0x1, 0x1f ;  /* 0x0c201f00201b7f89 */ /* 0x000ee200000e0000 */
[----:B--2---:R-:W-:-:S04]  /*31c0*/  FMNMX.FTZ R21, R34, R21, !PT ;  /* 0x0000001522157209 */ /* 0x004fc80007810000 */
[C---:B------:R-:W-:Y:S01]  /*31d0*/  FSETP.NEU.FTZ.AND P1, PT, R21.reuse, -INF , PT ;  /* 0xff8000001500780b */ /* 0x040fe20003f3d000 */
[----:B------:R-:W-:-:S05]  /*31e0*/  FMUL.FTZ R202, R21, UR5 ;  /* 0x0000000515ca7c20 */ /* 0x000fca0008410000 */
[----:B------:R-:W-:Y:S02]  /*31f0*/  FSEL R202, R202, RZ, P1 ;  /* 0x000000ffcaca7208 */ /* 0x000fe40000800000 */
[----:B---3--:R-:W-:-:S03]  /*3200*/  FMNMX.FTZ R156, R32, R27, !PT ;  /* 0x0000001b209c7209 */ /* 0x008fc60007810000 */
[--C-:B------:R-:W-:Y:S01]  /*3210*/  FFMA.FTZ R177, R73, UR5, -R202.reuse ;  /* 0x0000000549b17c23 */ /* 0x100fe200080108ca */
[--C-:B------:R-:W-:Y:S01]  /*3220*/  FFMA.FTZ R178, R25, UR5, -R202.reuse ;  /* 0x0000000519b27c23 */ /* 0x100fe200080108ca */
[--C-:B------:R-:W-:Y:S01]  /*3230*/  FFMA.FTZ R179, R75, UR5, -R202.reuse ;  /* 0x000000054bb37c23 */ /* 0x100fe200080108ca */
[C---:B------:R-:W-:Y:S01]  /*3240*/  FSETP.NEU.FTZ.AND P1, PT, R156.reuse, -INF , PT ;  /* 0xff8000009c00780b */ /* 0x040fe20003f3d000 */
[----:B------:R-:W-:Y:S01]  /*3250*/  FMUL.FTZ R203, R156, UR5 ;  /* 0x000000059ccb7c20 */ /* 0x000fe20008410000 */
[--C-:B------:R-:W-:Y:S01]  /*3260*/  FFMA.FTZ R180, R29, UR5, -R202.reuse ;  /* 0x000000051db47c23 */ /* 0x100fe200080108ca */
[----:B------:R-:W-:Y:S01]  /*3270*/  MUFU.EX2 R177, R177 ;  /* 0x000000b100b17308 */ /* 0x000fe20000000800 */
[--C-:B------:R-:W-:Y:S01]  /*3280*/  FFMA.FTZ R5, R5, UR5, -R202.reuse ;  /* 0x0000000505057c23 */ /* 0x100fe200080108ca */
[--C-:B------:R-:W-:Y:S01]  /*3290*/  FFMA.FTZ R158, R158, UR5, -R202.reuse ;  /* 0x000000059e9e7c23 */ /* 0x100fe200080108ca */
[----:B------:R-:W-:Y:S01]  /*32a0*/  FSEL R203, R203, RZ, P1 ;  /* 0x000000ffcbcb7208 */ /* 0x000fe20000800000 */
        /* <DEDUP_REMOVED lines=8> */
[----:B------:R-:W2:Y:S01]  /*3330*/  MUFU.EX2 R178, R178 ;  /* 0x000000b200b27308 */ /* 0x000ea20000000800 */
        /* <DEDUP_REMOVED lines=16> */
[----:B--2---:R-:W-:Y:S01]  /*3440*/  F2FP.F16.F32.PACK_AB R152, R178, R177 ;  /* 0x000000b1b298723e */ /* 0x004fe200000000ff */
        /* <DEDUP_REMOVED lines=15> */
[----:B---3--:R-:W-:Y:S01]  /*3540*/  F2FP.F16.F32.PACK_AB R154, R180, R179 ;  /* 0x000000b3b49a723e */ /* 0x008fe200000000ff */
[--C-:B------:R-:W-:Y:S01]  /*3550*/  FFMA.FTZ R162, R162, UR5, -R202.reuse ;  /* 0x00000005a2a27c23 */ /* 0x100fe200080108ca */
[--C-:B------:R-:W-:Y:S01]  /*3560*/  FFMA.FTZ R167, R167, UR5, -R202.reuse ;  /* 0x00000005a7a77c23 */ /* 0x100fe200080108ca */
[----:B------:R-:W-:Y:S01]  /*3570*/  FFMA.FTZ R172, R172, UR5, -R202 ;  /* 0x00000005acac7c23 */ /* 0x000fe200080108ca */
[--C-:B------:R-:W-:Y:S01]  /*3580*/  FFMA.FTZ R189, R189, UR5, -R203.reuse ;  /* 0x00000005bdbd7c23 */ /* 0x100fe200080108cb */
[--C-:B------:R-:W-:Y:S01]  /*3590*/  FFMA.FTZ R193, R193, UR5, -R203.reuse ;  /* 0x00000005c1c17c23 */ /* 0x100fe200080108cb */
[--C-:B------:R-:W-:Y:S01]  /*35a0*/  FFMA.FTZ R198, R198, UR5, -R203.reuse ;  /* 0x00000005c6c67c23 */ /* 0x100fe200080108cb */
[----:B------:R-:W-:Y:S01]  /*35b0*/  MUFU.EX2 R183, R183 ;  /* 0x000000b700b77308 */ /* 0x000fe20000000800 */
[----:B------:R-:W-:Y:S01]  /*35c0*/  FFMA.FTZ R202, R204, UR5, -R203 ;  /* 0x00000005ccca7c23 */ /* 0x000fe200080108cb */
[----:B------:R-:W-:-:S04]  /*35d0*/  FADD.FTZ R178, R177, R178 ;  /* 0x000000b2b1b27221 */ /* 0x000fc80000010000 */
[----:B------:R-:W-:Y:S02]  /*35e0*/  FADD.FTZ R179, R179, R178 ;  /* 0x000000b2b3b37221 */ /* 0x000fe40000010000 */
[----:B------:R-:W3:Y:S01]  /*35f0*/  MUFU.EX2 R184, R184 ;  /* 0x000000b800b87308 */ /* 0x000ee20000000800 */
[----:B--2---:R-:W-:Y:S01]  /*3600*/  F2FP.F16.F32.PACK_AB R153, R182, R181 ;  /* 0x000000b5b699723e */ /* 0x004fe200000000ff */
[----:B------:R-:W-:Y:S01]  /*3610*/  FADD.FTZ R182, R181, R182 ;  /* 0x000000b6b5b67221 */ /* 0x000fe20000010000 */
[----:B------:R-:W-:-:S05]  /*3620*/  FADD.FTZ R180, R180, R179 ;  /* 0x000000b3b4b47221 */ /* 0x000fca0000010000 */
[----:B------:R-:W-:Y:S08]  /*3630*/  MUFU.EX2 R5, R5 ;  /* 0x0000000500057308 */ /* 0x000ff00000000800 */
[----:B------:R-:W-:Y:S01]  /*3640*/  MUFU.EX2 R158, R158 ;  /* 0x0000009e009e7308 */ /* 0x000fe20000000800 */
[----:B---3--:R-:W-:Y:S01]  /*3650*/  F2FP.F16.F32.PACK_AB R155, R184, R183 ;  /* 0x000000b7b89b723e */ /* 0x008fe200000000ff */
        /* <DEDUP_REMOVED lines=8> */
[----:B------:R-:W2:Y:S08]  /*36e0*/  MUFU.EX2 R173, R173 ;  /* 0x000000ad00ad7308 */ /* 0x000eb00000000800 */
[----:B------:R-:W3:Y:S08]  /*36f0*/  MUFU.EX2 R185, R185 ;  /* 0x000000b900b97308 */ /* 0x000ef00000000800 */
[----:B------:R-:W-:Y:S01]  /*3700*/  MUFU.EX2 R190, R190 ;  /* 0x000000be00be7308 */ /* 0x000fe20000000800 */
[----:B--2---:R-:W-:-:S07]  /*3710*/  FADD.FTZ R184, R173, R184 ;  /* 0x000000b8adb87221 */ /* 0x004fce0000010000 */
[----:B------:R-:W2:Y:S08]  /*3720*/  MUFU.EX2 R194, R194 ;  /* 0x000000c200c27308 */ /* 0x000eb00000000800 */
[----:B------:R-:W-:Y:S08]  /*3730*/  MUFU.EX2 R206, R206 ;  /* 0x000000ce00ce7308 */ /* 0x000ff00000000800 */
[----:B------:R-:W-:Y:S08]  /*3740*/  MUFU.EX2 R159, R159 ;  /* 0x0000009f009f7308 */ /* 0x000ff00000000800 */
[----:B------:R-:W-:Y:S08]  /*3750*/  MUFU.EX2 R164, R164 ;  /* 0x000000a400a47308 */ /* 0x000ff00000000800 */
[----:B------:R-:W-:Y:S08]  /*3760*/  MUFU.EX2 R169, R169 ;  /* 0x000000a900a97308 */ /* 0x000ff00000000800 */
[----:B------:R-:W4:Y:S08]  /*3770*/  MUFU.EX2 R174, R174 ;  /* 0x000000ae00ae7308 */ /* 0x000f300000000800 */
[----:B------:R-:W5:Y:S08]  /*3780*/  MUFU.EX2 R186, R186 ;  /* 0x000000ba00ba7308 */ /* 0x000f700000000800 */
[----:B------:R-:W-:Y:S08]  /*3790*/  MUFU.EX2 R191, R191 ;  /* 0x000000bf00bf7308 */ /* 0x000ff00000000800 */
[----:B------:R-:W0:Y:S08]  /*37a0*/  MUFU.EX2 R195, R195 ;  /* 0x000000c300c37308 */ /* 0x000e300000000800 */
[----:B------:R-:W-:Y:S08]  /*37b0*/  MUFU.EX2 R205, R205 ;  /* 0x000000cd00cd7308 */ /* 0x000ff00000000800 */
[----:B------:R-:W-:Y:S08]  /*37c0*/  MUFU.EX2 R160, R160 ;  /* 0x000000a000a07308 */ /* 0x000ff00000000800 */
[----:B------:R-:W-:Y:S08]  /*37d0*/  MUFU.EX2 R165, R165 ;  /* 0x000000a500a57308 */ /* 0x000ff00000000800 */
[----:B------:R-:W-:Y:S08]  /*37e0*/  MUFU.EX2 R170, R170 ;  /* 0x000000aa00aa7308 */ /* 0x000ff00000000800 */
[----:B------:R-:W1:Y:S08]  /*37f0*/  MUFU.EX2 R175, R175 ;  /* 0x000000af00af7308 */ /* 0x000e700000000800 */
[----:B------:R-:W1:Y:S08]  /*3800*/  MUFU.EX2 R187, R187 ;  /* 0x000000bb00bb7308 */ /* 0x000e700000000800 */
[----:B------:R-:W-:Y:S08]  /*3810*/  MUFU.EX2 R192, R192 ;  /* 0x000000c000c07308 */ /* 0x000ff00000000800 */
[----:B------:R-:W1:Y:S08]  /*3820*/  MUFU.EX2 R196, R196 ;  /* 0x000000c400c47308 */ /* 0x000e700000000800 */
        /* <DEDUP_REMOVED lines=8> */
[----:B------:R-:W1:Y:S08]  /*38b0*/  MUFU.EX2 R4, R4 ;  /* 0x0000000400047308 */ /* 0x000e700000000800 */
[----:B------:R-:W-:Y:S08]  /*38c0*/  MUFU.EX2 R162, R162 ;  /* 0x000000a200a27308 */ /* 0x000ff00000000800 */
[----:B------:R-:W-:Y:S08]  /*38d0*/  MUFU.EX2 R167, R167 ;  /* 0x000000a700a77308 */ /* 0x000ff00000000800 */
[----:B------:R-:W-:Y:S08]  /*38e0*/  MUFU.EX2 R172, R172 ;  /* 0x000000ac00ac7308 */ /* 0x000ff00000000800 */
[----:B------:R-:W1:Y:S01]  /*38f0*/  MUFU.EX2 R189, R189 ;  /* 0x000000bd00bd7308 */ /* 0x000e620000000800 */
[----:B------:R-:W-:-:S02]  /*3900*/  WARPGROUP.DEPBAR.LE gsb0, 0x0 ;  /* 0x00008000000079c5 */ /* 0x000fc40000010000 */
[----:B------:R-:W-:Y:S01]  /*3910*/  F2FP.F16.F32.PACK_AB R152, R158, R5 ;  /* 0x000000059e98723e */ /* 0x000fe200000000ff */
[----:B------:R-:W-:Y:S01]  /*3920*/  FADD.FTZ R5, R5, R180 ;  /* 0x000000b405057221 */ /* 0x000fe20000010000 */
[C---:B---3--:R-:W-:Y:S01]  /*3930*/  F2FP.F16.F32.PACK_AB R153, R185.reuse, R173 ;  /* 0x000000adb999723e */ /* 0x048fe200000000ff */
[----:B------:R-:W-:Y:S01]  /*3940*/  FADD.FTZ R185, R185, R184 ;  /* 0x000000b8b9b97221 */ /* 0x000fe20000010000 */
[----:B------:R-:W-:Y:S01]  /*3950*/  F2FP.F16.F32.PACK_AB R154, R168, R163 ;  /* 0x000000a3a89a723e */ /* 0x000fe200000000ff */
[----:B------:R-:W3:Y:S01]  /*3960*/  MUFU.EX2 R193, R193 ;  /* 0x000000c100c17308 */ /* 0x000ee20000000800 */
[----:B--2---:R-:W-:Y:S01]  /*3970*/  F2FP.F16.F32.PACK_AB R155, R194, R190 ;  /* 0x000000bec29b723e */ /* 0x004fe200000000ff */
        /* <DEDUP_REMOVED lines=9> */
[----:B----4-:R-:W-:Y:S01]  /*3a10*/  FADD.FTZ R185, R174, R185 ;  /* 0x000000b9aeb97221 */ /* 0x010fe20000010000 */
[----:B------:R-:W-:-:S02]  /*3a20*/  UMOV UR11, 0x40000040 ;  /* 0x40000040000b7882 */ /* 0x000fc40000000000 */
[----:B------:R-:W2:Y:S01]  /*3a30*/  MUFU.EX2 R202, R202 ;  /* 0x000000ca00ca7308 */ /* 0x000ea20000000800 */
[----:B------:R-:W-:Y:S02]  /*3a40*/  WARPGROUP.DEPBAR.LE gsb0, 0x0 ;  /* 0x00008000000079c5 */ /* 0x000fe40000010000 */
[----:B------:R-:W-:Y:S01]  /*3a50*/  F2FP.F16.F32.PACK_AB R152, R159, R206 ;  /* 0x000000ce9f98723e */ /* 0x000fe200000000ff */
[----:B------:R-:W-:Y:S01]  /*3a60*/  FADD.FTZ R206, R206, R163 ;  /* 0x000000a3cece7221 */ /* 0x000fe20000010000 */
[C---:B-----5:R-:W-:Y:S01]  /*3a70*/  F2FP.F16.F32.PACK_AB R153, R186.reuse, R174 ;  /* 0x000000aeba99723e */ /* 0x060fe200000000ff */
        /* <DEDUP_REMOVED lines=9> */
[----:B-1----:R-:W-:-:S05]  /*3b10*/  FADD.FTZ R186, R175, R186 ;  /* 0x000000baafba7221 */ /* 0x002fca0000010000 */
[----:B------:R-:W-:Y:S01]  /*3b20*/  HGMMA.64x256x16.F32 R24, R152, gdesc[UR8].tnspB, R24, gsb0 ;  /* 0x43e0000898187df0 */ /* 0x000fe20008000818 */
[----:B------:R-:W-:Y:S01]  /*3b30*/  UIADD3 UR10, UR4, 0x180, URZ ;  /* 0x00000180040a7890 */ /* 0x000fe2000fffe03f */
[----:B------:R-:W-:Y:S01]  /*3b40*/  UMOV UR11, 0x40000040 ;  /* 0x40000040000b7882 */ /* 0x000fe20000000000 */
[----:B------:R-:W-:Y:S02]  /*3b50*/  WARPGROUP.DEPBAR.LE gsb0, 0x0 ;  /* 0x00008000000079c5 */ /* 0x000fe40000010000 */
[----:B------:R-:W-:Y:S01]  /*3b60*/  F2FP.F16.F32.PACK_AB R152, R160, R205 ;  /* 0x000000cda098723e */ /* 0x000fe200000000ff */
[----:B------:R-:W-:Y:S01]  /*3b70*/  FADD.FTZ R205, R205, R164 ;  /* 0x000000a4cdcd7221 */ /* 0x000fe20000010000 */
[C---:B------:R-:W-:Y:S01]  /*3b80*/  F2FP.F16.F32.PACK_AB R153, R187.reuse, R175 ;  /* 0x000000afbb99723e */ /* 0x040fe200000000ff */
        /* <DEDUP_REMOVED lines=27> */
[----:B------:R-:W-:-:S07]  /*3d40*/  FADD.FTZ R188, R189, R188 ;  /* 0x000000bcbdbc7221 */ /* 0x000fce0000010000 */
[----:B------:R-:W-:Y:S01]  /*3d50*/  HGMMA.64x256x16.F32 R24, R152, gdesc[UR8].tnspB, R24, gsb0 ;  /* 0x43e0000898187df0 */ /* 0x000fe20008000818 */
[----:B------:R-:W-:Y:S01]  /*3d60*/  UIADD3 UR10, UR4, 0x280, URZ ;  /* 0x00000280040a7890 */ /* 0x000fe2000fffe03f */
[----:B------:R-:W-:Y:S01]  /*3d70*/  UMOV UR11, 0x40000040 ;  /* 0x40000040000b7882 */ /* 0x000fe20000000000 */
[----:B------:R-:W-:Y:S02]  /*3d80*/  WARPGROUP.DEPBAR.LE gsb0, 0x0 ;  /* 0x00008000000079c5 */ /* 0x000fe40000010000 */
[C---:B------:R-:W-:Y:S01]  /*3d90*/  F2FP.F16.F32.PACK_AB R152, R162.reuse, R4 ;  /* 0x00000004a298723e */ /* 0x040fe200000000ff */
[----:B------:R-:W-:Y:S01]  /*3da0*/  FADD.FTZ R162, R162, R171 ;  /* 0x000000aba2a27221 */ /* 0x000fe20000010000 */
[C---:B---3--:R-:W-:Y:S01]  /*3db0*/  F2FP.F16.F32.PACK_AB R153, R193.reuse, R189 ;  /* 0x000000bdc199723e */ /* 0x048fe200000000ff */
[----:B------:R-:W-:Y:S01]  /*3dc0*/  FADD.FTZ R193, R193, R188 ;  /* 0x000000bcc1c17221 */ /* 0x000fe20000010000 */
[----:B------:R-:W-:Y:S01]  /*3dd0*/  F2FP.F16.F32.PACK_AB R154, R172, R167 ;  /* 0x000000a7ac9a723e */ /* 0x000fe200000000ff */
[----:B------:R-:W-:Y:S01]  /*3de0*/  FADD.FTZ R167, R167, R162 ;  /* 0x000000a2a7a77221 */ /* 0x000fe20000010000 */
[----:B--2---:R-:W-:Y:S01]  /*3df0*/  F2FP.F16.F32.PACK_AB R155, R202, R198 ;  /* 0x000000c6ca9b723e */ /* 0x004fe200000000ff */
[----:B------:R-:W-:-:S02]  /*3e00*/  FADD.FTZ R193, R198, R193 ;  /* 0x000000c1c6c17221 */ /* 0x000fc40000010000 */
[----:B------:R-:W-:Y:S01]  /*3e10*/  FADD.FTZ R4, R172, R167 ;  /* 0x000000a7ac047221 */ /* 0x000fe20000010000 */
[----:B------:R-:W-:Y:S01]  /*3e20*/  WARPGROUP.ARRIVE ;  /* 0x00000000000079c5 */ /* 0x000fe20000000000 */
[----:B------:R-:W-:-:S12]  /*3e30*/  FADD.FTZ R5, R202, R193 ;  /* 0x000000c1ca057221 */ /* 0x000fd80000010000 */
[----:B------:R-:W-:Y:S03]  /*3e40*/  HGMMA.64x256x16.F32 R24, R152, gdesc[UR8].tnspB, R24, gsb0 ;  /* 0x43e0000898187df0 */ /* 0x000fe60008000818 */
[----:B------:R-:W-:Y:S02]  /*3e50*/  WARPGROUP.DEPBAR.LE gsb0, 0x0 ;  /* 0x00008000000079c5 */ /* 0x000fe40000010000 */
[----:B------:R-:W-:Y:S05]  /*3e60*/  @!P0 BRA `(.L_x_4666) ;  /* 0x0000000000048947 */ /* 0x000fea0003800000 */
[----:B------:R-:W-:Y:S01]  /*3e70*/  BPT.TRAP 0x1 ;  /* 0x000000040000795c */ /* 0x000fe20000300000 */
.L_x_4666:
[----:B------:R-:W0:Y:S01]  /*3e80*/  @P6 LDC R153, c[0x0][0x44c] ;  /* 0x00011300ff996b82 */ /* 0x000e220000000800 */
[----:B------:R-:W-:Y:S01]  /*3e90*/  R2UR UR4, R212 ;  /* 0x00000000d40472ca */ /* 0x000fe200000e0000 */
[----:B------:R-:W-:Y:S01]  /*3ea0*/  IMAD.U32 R152, RZ, RZ, UR60 ;  /* 0x0000003cff987e24 */ /* 0x000fe2000f8e00ff */
[----:B------:R-:W-:Y:S01]  /*3eb0*/  UIADD3 UR6, UR6, 0x32460, URZ ;  /* 0x0003246006067890 */ /* 0x000fe2000fffe03f */
[----:B------:R-:W-:-:S03]  /*3ec0*/  VIADD R201, R201, 0xfffffffe ;  /* 0xfffffffec9c97836 */ /* 0x000fc60000000000 */
[----:B------:R-:W-:Y:S01]  /*3ed0*/  UPRMT UR6, UR48, 0x654, UR6 ;  /* 0x0000065430067896 */ /* 0x000fe20008000006 */
[----:B------:R-:W1:Y:S06]  /*3ee0*/  @P6 LDC R154, c[0x0][0x450] ;  /* 0x00011400ff9a6b82 */ /* 0x000e6c0000000800 */
[----:B------:R-:W-:Y:S02]  /*3ef0*/  IMAD R207, R208, UR4, -R207 ;  /* 0x00000004d0cf7c24 */ /* 0x000fe4000f8e0acf */
[----:B------:R-:W-:Y:S01]  /*3f00*/  SYNCS.ARRIVE.TRANS64.RED.A1T0 RZ, [UR6], RZ ;  /* 0x000000ffffff79a7 */ /* 0x000fe20008100406 */
[----:B0-----:R-:W-:-:S05]  /*3f10*/  @P6 IMAD.HI.U32 R153, R153, UR60, RZ ;  /* 0x0000003c99996c27 */ /* 0x001fca000f8e00ff */
[----:B-1----:R-:W-:-:S05]  /*3f20*/  @P6 SHF.R.U32.HI R152, RZ, R154, R153 ;  /* 0x0000009aff986219 */ /* 0x002fca0000011699 */
[----:B------:R-:W-:-:S04]  /*3f30*/  IMAD.IADD R152, R207, 0x1, R152 ;  /* 0x00000001cf987824 */ /* 0x000fc800078e0298 */
[----:B------:R-:W-:-:S05]  /*3f40*/  IMAD.HI R152, R152, 0x2aaaaaab, RZ ;  /* 0x2aaaaaab98987827 */ /* 0x000fca00078e02ff */
[----:B------:R-:W-:-:S04]  /*3f50*/  SHF.R.U32.HI R153, RZ, 0x1f, R152 ;  /* 0x0000001fff997819 */ /* 0x000fc80000011698 */
[----:B------:R-:W-:-:S04]  /*3f60*/  LEA.HI.SX32 R153, R152, R153, 0x1c ;  /* 0x0000009998997211 */ /* 0x000fc800078fe2ff */
[----:B------:R-:W-:-:S04]  /*3f70*/  VIMNMX R211, RZ, R153, !PT ;  /* 0x00000099ffd37248 */ /* 0x000fc80007fe0100 */
[----:B------:R-:W-:-:S13]  /*3f80*/  ISETP.GE.AND P1, PT, R201, R211, PT ;  /* 0x000000d3c900720c */ /* 0x000fda0003f26270 */
[----:B------:R-:W-:Y:S05]  /*3f90*/  @!P1 BRA `(.L_x_4667) ;  /* 0x0000002800c49947 */ /* 0x000fea0003800000 */
[----:B------:R-:W-:Y:S02]  /*3fa0*/  IMAD.MOV.U32 R203, RZ, RZ, R156 ;  /* 0x000000ffffcb7224 */ /* 0x000fe400078e009c */
[----:B------:R-:W-:-:S07]  /*3fb0*/  IMAD.MOV.U32 R202, RZ, RZ, R21 ;  /* 0x000000ffffca7224 */ /* 0x000fce00078e0015 */
.L_x_4678:
[----:B------:R-:W-:-:S04]  /*3fc0*/  UIADD3 UR38, UR38, 0x1, URZ ;  /* 0x0000000126267890 */ /* 0x000fc8000fffe03f */
[----:B------:R-:W-:-:S04]  /*3fd0*/  UISETP.NE.AND UP0, UPT, UR38, 0x2, UPT ;  /* 0x000000022600788c */ /* 0x000fc8000bf05270 */
[----:B------:R-:W-:Y:S02]  /*3fe0*/  USEL UR6, UR38, URZ, UP0 ;  /* 0x0000003f26067287 */ /* 0x000fe40008000000 */
[----:B------:R-:W-:-:S04]  /*3ff0*/  USEL UR4, URZ, 0x1, UP0 ;  /* 0x000000013f047887 */ /* 0x000fc80008000000 */
[----:B------:R-:W-:Y:S01]  /*4000*/  ULOP3.LUT UR39, UR39, UR4, URZ, 0x3c, !UPT ;  /* 0x0000000427277292 */ /* 0x000fe2000f8e3c3f */
[----:B------:R-:W-:Y:S01]  /*4010*/  UMOV UR38, UR6 ;  /* 0x0000000600267c82 */ /* 0x000fe20008000000 */
[----:B------:R-:W-:Y:S10]  /*4020*/  @!P0 BRA `(.L_x_4668) ;  /* 0x0000000000048947 */ /* 0x000ff40003800000 */
[----:B------:R-:W-:Y:S01]  /*4030*/  BPT.TRAP 0x1 ;  /* 0x000000040000795c */ /* 0x000fe20000300000 */
.L_x_4668:
        /* <DEDUP_REMOVED lines=9> */
.L_x_4669:
[----:B-1----:R-:W-:Y:S05]  /*40d0*/  @P1 BRA `(.L_x_4670) ;  /* 0x0000000000081947 */ /* 0x002fea0003800000 */
[----:B------:R-:W1:Y:S02]  /*40e0*/  SYNCS.PHASECHK.TRANS64.TRYWAIT P1, [UR4+0x32430], R0 ;  /* 0x03243000ff0075a7 */ /* 0x000e640008020144 */
[----:B-1----:R-:W-:Y:S05]  /*40f0*/  @!P1 BRA `(.L_x_4671) ;  /* 0x000000d000089947 */ /* 0x002fea0003800000 */
.L_x_4670:
[----:B------:R-:W-:Y:S01]  /*4100*/  R2UR UR5, R20 ;  /* 0x00000000140572ca */ /* 0x000fe200000e0000 */
[----:B------:R-:W-:Y:S01]  /*4110*/  WARPGROUP.ARRIVE ;  /* 0x00000000000079c5 */ /* 0x000fe20000000000 */
[----:B------:R-:W-:Y:S01]  /*4120*/  R2UR UR48, R22 ;  /* 0x00000000163072ca */ /* 0x000fe200000e0000 */
[----:B------:R-:W-:Y:S01]  /*4130*/  UMOV UR51, 0x40000040 ;  /* 0x4000004000337882 */ /* 0x000fe20000000000 */
[----:B------:R-:W-:-:S09]  /*4140*/  R2UR UR49, R23 ;  /* 0x00000000173172ca */ /* 0x000fd200000e0000 */
[----:B------:R-:W-:-:S07]  /*4150*/  UIMAD UR5, UR38, 0x300, UR5 ;  /* 0x00000300260578a4 */ /* 0x000fce000f8e0205 */
[----:B------:R-:W-:Y:S02]  /*4160*/  UMOV UR50, UR5 ;  /* 0x0000000500327c82 */ /* 0x000fe40008000000 */
        /* <DEDUP_REMOVED lines=25> */
.L_x_4672:
[----:B------:R2:W3:Y:S01]  /*4300*/  SYNCS.PHASECHK.TRANS64.TRYWAIT P1, [UR4+0x32450], R0 ;  /* 0x03245000ff0075a7 */ /* 0x0004e20008020144 */
[----:B------:R-:W-:Y:S05]  /*4310*/  @!P0 BRA `(.L_x_4673) ;  /* 0x0000000000048947 */ /* 0x000fea0003800000 */
[----:B------:R-:W-:Y:S01]  /*4320*/  BPT.TRAP 0x1 ;  /* 0x000000040000795c */ /* 0x000fe20000300000 */
.L_x_4673:
[----:B---3--:R-:W-:Y:S05]  /*4330*/  @P1 BRA `(.L_x_4674) ;  /* 0x0000000000081947 */ /* 0x008fea0003800000 */
[----:B------:R-:W3:Y:S02]  /*4340*/  SYNCS.PHASECHK.TRANS64.TRYWAIT P1, [UR4+0x32450], R0 ;  /* 0x03245000ff0075a7 */ /* 0x000ee40008020144 */
[----:B---3--:R-:W-:Y:S05]  /*4350*/  @!P1 BRA `(.L_x_4675) ;  /* 0x000000cc00889947 */ /* 0x008fea0003800000 */
.L_x_4674:
        /* <DEDUP_REMOVED lines=30> */
[----:B-1----:R-:W-:-:S04]  /*4540*/  SHF.R.U32.HI R21, RZ, 0x7, R21 ;  /* 0x00000007ff157819 */ /* 0x002fc80000011615 */
        /* <DEDUP_REMOVED lines=70> */
.L_x_4676:
[----:B------:R-:W-:Y:S01]  /*49b0*/  ISETP.NE.AND P1, PT, R228, 0x1, PT ;  /* 0x00000001e400780c */ /* 0x000fe20003f25270 */
[----:B------:R-:W-:Y:S01]  /*49c0*/  VIADD R21, R213, UR60 ;  /* 0x0000003cd5157c36 */ /* 0x000fe20008000000 */
[----:B------:R-:W1:Y:S01]  /*49d0*/  LDC R204, c[0x0][0x2f0] ;  /* 0x0000bc00ffcc7b82 */ /* 0x000e620000000800 */
[----:B------:R-:W-:Y:S01]  /*49e0*/  R2UR UR5, R212 ;  /* 0x00000000d40572ca */ /* 0x000fe200000e0000 */
[----:B------:R-:W-:Y:S02]  /*49f0*/  UIADD3 UR10, UR4, 0x32440, URZ ;  /* 0x00032440040a7890 */ /* 0x000fe4000fffe03f */
[----:B------:R-:W-:Y:S02]  /*4a00*/  UIMAD UR6, UR6, 0xc00, UR7 ;  /* 0x00000c00060678a4 */ /* 0x000fe4000f8e0207 */
[----:B------:R-:W-:Y:S01]  /*4a10*/  UPRMT UR10, UR54, 0x654, UR10 ;  /* 0x00000654360a7896 */ /* 0x000fe2000800000a */
[----:B------:R-:W-:-:S04]  /*4a20*/  UMOV UR11, 0x40000040 ;  /* 0x40000040000b7882 */ /* 0x000fc80000000000 */
[----:B------:R-:W2:Y:S08]  /*4a30*/  @P1 LDC R206, c[0x0][0x44c] ;  /* 0x00011300ffce1b82 */ /* 0x000eb00000000800 */
[----:B------:R-:W3:Y:S01]  /*4a40*/  @P1 LDC R205, c[0x0][0x450] ;  /* 0x00011400ffcd1b82 */ /* 0x000ee20000000800 */
[----:B------:R-:W-:Y:S01]  /*4a50*/  SYNCS.ARRIVE.TRANS64.RED.A1T0 RZ, [UR10], RZ ;  /* 0x000000ffffff79a7 */ /* 0x000fe2000810040a */
[----:B------:R-:W-:Y:S01]  /*4a60*/  UMOV UR10, UR6 ;  /* 0x00000006000a7c82 */ /* 0x000fe20008000000 */
[----:B--2---:R-:W-:-:S05]  /*4a70*/  @P1 IMAD.HI.U32 R206, R21, R206, RZ ;  /* 0x000000ce15ce1227 */ /* 0x004fca00078e00ff */
[----:B---3--:R-:W-:Y:S01]  /*4a80*/  @P1 SHF.R.U32.HI R21, RZ, R205, R206 ;  /* 0x000000cdff151219 */ /* 0x008fe200000116ce */
[----:B------:R-:W-:-:S04]  /*4a90*/  IMAD.MOV.U32 R206, RZ, RZ, -0x60 ;  /* 0xffffffa0ffce7424 */ /* 0x000fc800078e00ff */
[----:B------:R-:W2:Y:S01]  /*4aa0*/  SHFL.IDX PT, R205, R21, RZ, 0x1c1f ;  /* 0x001c1fff15cd7589 */ /* 0x000ea200000e0000 */
[----:B------:R-:W-:-:S03]  /*4ab0*/  IMAD R206, R201, R206, 0x1 ;  /* 0x00000001c9ce7424 */ /* 0x000fc600078e02ce */
[----:B------:R-:W3:Y:S01]  /*4ac0*/  SHFL.IDX PT, R21, R21, 0x1, 0x1c1f ;  /* 0x003c1f0015157f89 */ /* 0x000ee200000e0000 */
[----:B------:R-:W-:-:S04]  /*4ad0*/  IMAD R206, R214, -0x2, R206 ;  /* 0xfffffffed6ce7824 */ /* 0x000fc800078e02ce */
[----:B-1----:R-:W-:Y:S01]  /*4ae0*/  IMAD R206, R204, UR5, R206 ;  /* 0x00000005ccce7c24 */ /* 0x002fe2000f8e02ce */
[----:B------:R-:W-:-:S04]  /*4af0*/  ULDC UR5, c[0x0][0x288] ;  /* 0x0000a20000057ab9 */ /* 0x000fc80000000800 */
[----:B--2---:R-:W-:-:S04]  /*4b00*/  IADD3 R204, R205, -UR5, R206 ;  /* 0x80000005cdcc7c10 */ /* 0x004fc8000fffe0ce */
[C---:B------:R-:W-:Y:S02]  /*4b10*/  ISETP.GT.AND P4, PT, R204.reuse, 0x8, PT ;  /* 0x00000008cc00780c */ /* 0x040fe40003f84270 */
[C---:B------:R-:W-:Y:S02]  /*4b20*/  ISETP.GT.AND P2, PT, R204.reuse, RZ, PT ;  /* 0x000000ffcc00720c */ /* 0x040fe40003f44270 */
[----:B------:R-:W-:Y:S02]  /*4b30*/  ISETP.GT.AND P1, PT, R204, 0x10, PT ;  /* 0x00000010cc00780c */ /* 0x000fe40003f24270 */
[----:B------:R-:W-:Y:S02]  /*4b40*/  FSEL R205, R156, -INF , P4 ;  /* 0xff8000009ccd7808 */ /* 0x000fe40002000000 */
[----:B------:R-:W-:Y:S02]  /*4b50*/  ISETP.GT.AND P4, PT, R204, 0x19, PT ;  /* 0x00000019cc00780c */ /* 0x000fe40003f84270 */
[----:B------:R-:W-:-:S02]  /*4b60*/  FSEL R152, R152, -INF , P2 ;  /* 0xff80000098987808 */ /* 0x000fc40001000000 */
[----:B------:R-:W-:Y:S02]  /*4b70*/  ISETP.GT.AND P2, PT, R204, 0x11, PT ;  /* 0x00000011cc00780c */ /* 0x000fe40003f44270 */
[----:B------:R-:W-:Y:S02]  /*4b80*/  FSEL R160, R160, -INF , P1 ;  /* 0xff800000a0a07808 */ /* 0x000fe40000800000 */
[C---:B------:R-:W-:Y:S02]  /*4b90*/  ISETP.GT.AND P1, PT, R204.reuse, 0x21, PT ;  /* 0x00000021cc00780c */ /* 0x040fe40003f24270 */
[----:B------:R-:W-:Y:S02]  /*4ba0*/  FSEL R165, R165, -INF , P4 ;  /* 0xff800000a5a57808 */ /* 0x000fe40002000000 */
[----:B------:R-:W-:Y:S02]  /*4bb0*/  ISETP.GT.AND P4, PT, R204, 0x30, PT ;  /* 0x00000030cc00780c */ /* 0x000fe40003f84270 */
[----:B---3--:R-:W-:Y:S01]  /*4bc0*/  IADD3 R21, R21, -UR5, R206 ;  /* 0x8000000515157c10 */ /* 0x008fe2000fffe0ce */
[----:B------:R-:W-:Y:S01]  /*4bd0*/  ULDC UR5, c[0x0][0xa80] ;  /* 0x0002a00000057ab9 */ /* 0x000fe20000000800 */
[----:B------:R-:W-:-:S02]  /*4be0*/  FSEL R161, R161, -INF , P2 ;  /* 0xff800000a1a17808 */ /* 0x000fc40001000000 */
[C---:B------:R-:W-:Y:S02]  /*4bf0*/  ISETP.GT.AND P2, PT, R204.reuse, 0x28, PT ;  /* 0x00000028cc00780c */ /* 0x040fe40003f44270 */
[----:B------:R-:W-:Y:S02]  /*4c00*/  FSEL R169, R169, -INF , P1 ;  /* 0xff800000a9a97808 */ /* 0x000fe40000800000 */
[----:B------:R-:W-:Y:S02]  /*4c10*/  ISETP.GT.AND P1, PT, R204, 0x38, PT ;  /* 0x00000038cc00780c */ /* 0x000fe40003f24270 */
[----:B------:R-:W-:Y:S02]  /*4c20*/  FSEL R176, R176, -INF , P4 ;  /* 0xff800000b0b07808 */ /* 0x000fe40002000000 */
[----:B------:R-:W-:Y:S02]  /*4c30*/  ISETP.GT.AND P4, PT, R21, RZ, PT ;  /* 0x000000ff1500720c */ /* 0x000fe40003f84270 */
[----:B------:R-:W-:-:S02]  /*4c40*/  FSEL R172, R172, -INF , P2 ;  /* 0xff800000acac7808 */ /* 0x000fc40001000000 */
[----:B------:R-:W-:Y:S02]  /*4c50*/  ISETP.GT.AND P2, PT, R204, 0x39, PT ;  /* 0x00000039cc00780c */ /* 0x000fe40003f44270 */
[----:B------:R-:W-:Y:S02]  /*4c60*/  FSEL R180, R180, -INF , P1 ;  /* 0xff800000b4b47808 */ /* 0x000fe40000800000 */
[----:B------:R-:W-:Y:S02]  /*4c70*/  ISETP.GT.AND P1, PT, R21, 0x1, PT ;  /* 0x000000011500780c */ /* 0x000fe40003f24270 */
[----:B------:R-:W-:Y:S02]  /*4c80*/  FSEL R154, R154, -INF , P4 ;  /* 0xff8000009a9a7808 */ /* 0x000fe40002000000 */
[----:B------:R-:W-:Y:S02]  /*4c90*/  FSEL R181, R181, -INF , P2 ;  /* 0xff800000b5b57808 */ /* 0x000fe40001000000 */
[----:B------:R-:W-:-:S02]  /*4ca0*/  ISETP.GT.AND P3, PT, R204, 0x1, PT ;  /* 0x00000001cc00780c */ /* 0x000fc40003f64270 */
[----:B------:R-:W-:Y:S02]  /*4cb0*/  ISETP.GT.AND P2, PT, R21, 0x8, PT ;  /* 0x000000081500780c */ /* 0x000fe40003f44270 */
[----:B------:R-:W-:Y:S02]  /*4cc0*/  FSEL R155, R155, -INF , P1 ;  /* 0xff8000009b9b7808 */ /* 0x000fe40000800000 */
[----:B------:R-:W-:Y:S02]  /*4cd0*/  FMNMX.FTZ R156, R154, R203, !PT ;  /* 0x000000cb9a9c7209 */ /* 0x000fe40007810000 */
[----:B------:R-:W-:Y:S02]  /*4ce0*/  FSEL R153, R153, -INF , P3 ;  /* 0xff80000099997808 */ /* 0x000fe40001800000 */
[----:B------:R-:W-:Y:S02]  /*4cf0*/  ISETP.GT.AND P4, PT, R21, 0x9, PT ;  /* 0x000000091500780c */ /* 0x000fe40003f84270 */
[----:B------:R-:W-:-:S02]  /*4d00*/  FSEL R158, R158, -INF , P2 ;  /* 0xff8000009e9e7808 */ /* 0x000fc40001000000 */
[----:B------:R-:W-:Y:S02]  /*4d10*/  FMNMX.FTZ R156, R155, R156, !PT ;  /* 0x0000009c9b9c7209 */ /* 0x000fe40007810000 */
[----:B------:R-:W-:Y:S02]  /*4d20*/  ISETP.GT.AND P3, PT, R204, 0x18, PT ;  /* 0x00000018cc00780c */ /* 0x000fe40003f64270 */
[----:B------:R-:W-:Y:S02]  /*4d30*/  ISETP.GT.AND P1, PT, R21, 0x10, PT ;  /* 0x000000101500780c */ /* 0x000fe40003f24270 */
[----:B------:R-:W-:Y:S02]  /*4d40*/  FSEL R159, R159, -INF , P4 ;  /* 0xff8000009f9f7808 */ /* 0x000fe40002000000 */
[----:B------:R-:W-:Y:S02]  /*4d50*/  FMNMX.FTZ R156, R158, R156, !PT ;  /* 0x0000009c9e9c7209 */ /* 0x000fe40007810000 */
[----:B------:R-:W-:-:S02]  /*4d60*/  FSEL R164, R164, -INF , P3 ;  /* 0xff800000a4a47808 */ /* 0x000fc40001800000 */
[----:B------:R-:W-:Y:S02]  /*4d70*/  ISETP.GT.AND P3, PT, R204, 0x29, PT ;  /* 0x00000029cc00780c */ /* 0x000fe40003f64270 */
[----:B------:R-:W-:Y:S02]  /*4d80*/  ISETP.GT.AND P2, PT, R21, 0x11, PT ;  /* 0x000000111500780c */ /* 0x000fe40003f44270 */
[----:B------:R-:W-:Y:S02]  /*4d90*/  FSEL R162, R162, -INF , P1 ;  /* 0xff800000a2a27808 */ /* 0x000fe40000800000 */
[----:B------:R-:W-:Y:S02]  /*4da0*/  FMNMX.FTZ R156, R159, R156, !PT ;  /* 0x0000009c9f9c7209 */ /* 0x000fe40007810000 */
[----:B------:R-:W-:Y:S02]  /*4db0*/  FSEL R173, R173, -INF , P3 ;  /* 0xff800000adad7808 */ /* 0x000fe40001800000 */
[----:B------:R-:W-:-:S02]  /*4dc0*/  ISETP.GT.AND P3, PT, R204, 0x40, PT ;  /* 0x00000040cc00780c */ /* 0x000fc40003f64270 */
        /* <DEDUP_REMOVED lines=8> */
[----:B------:R-:W-:Y:S02]  /*4e50*/  ISETP.GT.AND P5, PT, R204, 0x9, PT ;  /* 0x00000009cc00780c */ /* 0x000fe40003fa4270 */
        /* <DEDUP_REMOVED lines=21> */
[----:B------:R-:W-:Y:S02]  /*4fb0*/  ISETP.GT.AND P5, PT, R204, 0x20, PT ;  /* 0x00000020cc00780c */ /* 0x000fe40003fa4270 */
        /* <DEDUP_REMOVED lines=39> */
[C---:B------:R-:W-:Y:S02]  /*5230*/  ISETP.GT.AND P4, PT, R21.reuse, 0x58, PT ;  /* 0x000000581500780c */ /* 0x040fe40003f84270 */
[----:B------:R-:W-:-:S02]  /*5240*/  ISETP.GT.AND P3, PT, R21, 0x59, PT ;  /* 0x000000591500780c */ /* 0x000fc40003f64270 */
[----:B------:R-:W-:Y:S02]  /*5250*/  ISETP.GT.AND P5, PT, R204, 0x41, PT ;  /* 0x00000041cc00780c */ /* 0x000fe40003fa4270 */
[----:B------:R-:W-:Y:S02]  /*5260*/  FMNMX.FTZ R21, R181, R206, !PT ;  /* 0x000000ceb5157209 */ /* 0x000fe40007810000 */
[----:B------:R-:W-:Y:S02]  /*5270*/  FSEL R195, R195, -INF , P2 ;  /* 0xff800000c3c37808 */ /* 0x000fe40001000000 */
[----:B------:R-:W-:Y:S02]  /*5280*/  FMNMX.FTZ R156, R194, R156, !PT ;  /* 0x0000009cc29c7209 */ /* 0x000fe40007810000 */
[----:B------:R-:W-:Y:S02]  /*5290*/  FSEL R185, R185, -INF , P5 ;  /* 0xff800000b9b97808 */ /* 0x000fe40002800000 */
[----:B------:R-:W-:-:S02]  /*52a0*/  ISETP.GT.AND P1, PT, R204, 0x48, PT ;  /* 0x00000048cc00780c */ /* 0x000fc40003f24270 */
[----:B------:R-:W-:Y:S02]  /*52b0*/  FMNMX.FTZ R21, R184, R21, !PT ;  /* 0x00000015b8157209 */ /* 0x000fe40007810000 */
        /* <DEDUP_REMOVED lines=12> */
[----:B------:R-:W-:Y:S01]  /*5380*/  FSEL R192, R192, -INF , P1 ;  /* 0xff800000c0c07808 */ /* 0x000fe20000800000 */
[----:B------:R-:W1:Y:S01]  /*5390*/  SHFL.BFLY PT, R156, R21, 0x2, 0x1f ;  /* 0x0c401f00159c7f89 */ /* 0x000e6200000e0000 */
        /* <DEDUP_REMOVED lines=8> */
[----:B------:R-:W-:-:S04]  /*5420*/  FMNMX.FTZ R197, R196, R206, !PT ;  /* 0x000000cec4c57209 */ /* 0x000fc80007810000 */
[----:B------:R-:W-:Y:S02]  /*5430*/  FMNMX.FTZ R197, R204, R197, !PT ;  /* 0x000000c5ccc57209 */ /* 0x000fe40007810000 */
[----:B-1----:R-:W-:-:S03]  /*5440*/  FMNMX.FTZ R156, R21, R156, !PT ;  /* 0x0000009c159c7209 */ /* 0x002fc60007810000 */
[----:B------:R-:W1:Y:S04]  /*5450*/  SHFL.BFLY PT, R206, R197, 0x2, 0x1f ;  /* 0x0c401f00c5ce7f89 */ /* 0x000e6800000e0000 */
[----:B------:R-:W2:Y:S01]  /*5460*/  SHFL.BFLY PT, R208, R156, 0x1, 0x1f ;  /* 0x0c201f009cd07f89 */ /* 0x000ea200000e0000 */
[----:B-1----:R-:W-:Y:S02]  /*5470*/  FMNMX.FTZ R21, R197, R206, !PT ;  /* 0x000000cec5157209 */ /* 0x002fe40007810000 */
[----:B--2---:R-:W-:-:S03]  /*5480*/  FMNMX.FTZ R156, R156, R208, !PT ;  /* 0x000000d09c9c7209 */ /* 0x004fc60007810000 */
[----:B------:R-:W1:Y:S01]  /*5490*/  SHFL.BFLY PT, R207, R21, 0x1, 0x1f ;  /* 0x0c201f0015cf7f89 */ /* 0x000e6200000e0000 */
[C---:B------:R-:W-:Y:S01]  /*54a0*/  FSETP.NEU.FTZ.AND P2, PT, R156.reuse, -INF , PT ;  /* 0xff8000009c00780b */ /* 0x040fe20003f5d000 */
[----:B------:R-:W-:-:S05]  /*54b0*/  FMUL.FTZ R197, R156, UR5 ;  /* 0x000000059cc57c20 */ /* 0x000fca0008410000 */
[----:B------:R-:W-:-:S05]  /*54c0*/  FSEL R197, R197, RZ, P2 ;  /* 0x000000ffc5c57208 */ /* 0x000fca0001000000 */
[--C-:B------:R-:W-:Y:S01]  /*54d0*/  FFMA.FTZ R206, R154, UR5, -R197.reuse ;  /* 0x000000059ace7c23 */ /* 0x100fe200080108c5 */
[--C-:B------:R-:W-:Y:S01]  /*54e0*/  FFMA.FTZ R208, R155, UR5, -R197.reuse ;  /* 0x000000059bd07c23 */ /* 0x100fe200080108c5 */
[----:B------:R-:W2:Y:S01]  /*54f0*/  S2R R154, SR_TID.X ;  /* 0x00000000009a7919 */ /* 0x000ea20000002100 */
[--C-:B------:R-:W-:Y:S01]  /*5500*/  FFMA.FTZ R158, R158, UR5, -R197.reuse ;  /* 0x000000059e9e7c23 */ /* 0x100fe200080108c5 */
[--C-:B------:R-:W-:Y:S01]  /*5510*/  FFMA.FTZ R159, R159, UR5, -R197.reuse ;  /* 0x000000059f9f7c23 */ /* 0x100fe200080108c5 */
[--C-:B------:R-:W-:Y:S01]  /*5520*/  FFMA.FTZ R162, R162, UR5, -R197.reuse ;  /* 0x00000005a2a27c23 */ /* 0x100fe200080108c5 */
[----:B------:R-:W-:Y:S01]  /*5530*/  MUFU.EX2 R206, R206 ;  /* 0x000000ce00ce7308 */ /* 0x000fe20000000800 */
[--C-:B------:R-:W-:Y:S01]  /*5540*/  FFMA.FTZ R163, R163, UR5, -R197.reuse ;  /* 0x00000005a3a37c23 */ /* 0x100fe200080108c5 */
[--C-:B------:R-:W-:Y:S01]  /*5550*/  FFMA.FTZ R166, R166, UR5, -R197.reuse ;  /* 0x00000005a6a67c23 */ /* 0x100fe200080108c5 */
[--C-:B------:R-:W-:Y:S01]  /*5560*/  FFMA.FTZ R167, R167, UR5, -R197.reuse ;  /* 0x00000005a7a77c23 */ /* 0x100fe200080108c5 */
[----:B-1----:R-:W-:Y:S01]  /*5570*/  FMNMX.FTZ R21, R21, R207, !PT ;  /* 0x000000cf15157209 */ /* 0x002fe20007810000 */
[--C-:B------:R-:W-:Y:S01]  /*5580*/  FFMA.FTZ R170, R170, UR5, -R197.reuse ;  /* 0x00000005aaaa7c23 */ /* 0x100fe200080108c5 */
[--C-:B------:R-:W-:Y:S01]  /*5590*/  FFMA.FTZ R171, R171, UR5, -R197.reuse ;  /* 0x00000005abab7c23 */ /* 0x100fe200080108c5 */
[--C-:B------:R-:W-:Y:S01]  /*55a0*/  FFMA.FTZ R174, R174, UR5, -R197.reuse ;  /* 0x00000005aeae7c23 */ /* 0x100fe200080108c5 */
[C---:B------:R-:W-:Y:S01]  /*55b0*/  FSETP.NEU.FTZ.AND P1, PT, R21.reuse, -INF , PT ;  /* 0xff8000001500780b */ /* 0x040fe20003f3d000 */
[----:B------:R-:W-:Y:S01]  /*55c0*/  FMUL.FTZ R209, R21, UR5 ;  /* 0x0000000515d17c20 */ /* 0x000fe20008410000 */
[----:B------:R-:W-:Y:S01]  /*55d0*/  MUFU.EX2 R208, R208 ;  /* 0x000000d000d07308 */ /* 0x000fe20000000800 */
[--C-:B------:R-:W-:Y:S01]  /*55e0*/  FFMA.FTZ R175, R175, UR5, -R197.reuse ;  /* 0x00000005afaf7c23 */ /* 0x100fe200080108c5 */
[--C-:B------:R-:W-:Y:S01]  /*55f0*/  FFMA.FTZ R178, R178, UR5, -R197.reuse ;  /* 0x00000005b2b27c23 */ /* 0x100fe200080108c5 */
[--C-:B------:R-:W-:Y:S01]  /*5600*/  FFMA.FTZ R179, R179, UR5, -R197.reuse ;  /* 0x00000005b3b37c23 */ /* 0x100fe200080108c5 */
[----:B------:R-:W-:Y:S01]  /*5610*/  FSEL R209, R209, RZ, P1 ;  /* 0x000000ffd1d17208 */ /* 0x000fe20000800000 */
[--C-:B------:R-:W-:Y:S01]  /*5620*/  FFMA.FTZ R182, R182, UR5, -R197.reuse ;  /* 0x00000005b6b67c23 */ /* 0x100fe200080108c5 */
[--C-:B------:R-:W-:Y:S01]  /*5630*/  FFMA.FTZ R183, R183, UR5, -R197.reuse ;  /* 0x00000005b7b77c23 */ /* 0x100fe200080108c5 */
[----:B------:R-:W-:Y:S01]  /*5640*/  FFMA.FTZ R186, R186, UR5, -R197 ;  /* 0x00000005baba7c23 */ /* 0x000fe200080108c5 */
[----:B------:R-:W-:Y:S01]  /*5650*/  MUFU.EX2 R158, R158 ;  /* 0x0000009e009e7308 */ /* 0x000fe20000000800 */
[--C-:B------:R-:W-:Y:S01]  /*5660*/  FFMA.FTZ R210, R152, UR5, -R209.reuse ;  /* 0x0000000598d27c23 */ /* 0x100fe200080108d1 */
[----:B------:R-:W-:Y:S01]  /*5670*/  FSEL R152, R21, RZ, P1 ;  /* 0x000000ff15987208 */ /* 0x000fe20000800000 */
[--C-:B------:R-:W-:Y:S01]  /*5680*/  FFMA.FTZ R207, R153, UR5, -R209.reuse ;  /* 0x0000000599cf7c23 */ /* 0x100fe200080108d1 */
[--C-:B------:R-:W-:Y:S01]  /*5690*/  FFMA.FTZ R205, R205, UR5, -R209.reuse ;  /* 0x00000005cdcd7c23 */ /* 0x100fe200080108d1 */
[--C-:B------:R-:W-:Y:S01]  /*56a0*/  FFMA.FTZ R157, R157, UR5, -R209.reuse ;  /* 0x000000059d9d7c23 */ /* 0x100fe200080108d1 */
[--C-:B------:R-:W-:Y:S01]  /*56b0*/  FFMA.FTZ R160, R160, UR5, -R209.reuse ;  /* 0x00000005a0a07c23 */ /* 0x100fe200080108d1 */
[----:B------:R-:W-:Y:S01]  /*56c0*/  FADD.FTZ R152, -R152, R202 ;  /* 0x000000ca98987221 */ /* 0x000fe20000010100 */
[----:B------:R-:W1:Y:S01]  /*56d0*/  MUFU.EX2 R159, R159 ;  /* 0x0000009f009f7308 */ /* 0x000e620000000800 */
[--C-:B------:R-:W-:Y:S01]  /*56e0*/  FFMA.FTZ R161, R161, UR5, -R209.reuse ;  /* 0x00000005a1a17c23 */ /* 0x100fe200080108d1 */
[----:B--2---:R-:W-:Y:S01]  /*56f0*/  SHF.R.U32.HI R154, RZ, 0x7, R154 ;  /* 0x00000007ff9a7819 */ /* 0x004fe2000001169a */
[----:B------:R-:W-:Y:S01]  /*5700*/  FMUL.FTZ R202, R152, UR5 ;  /* 0x0000000598ca7c20 */ /* 0x000fe20008410000 */
[----:B------:R-:W-:Y:S01]  /*5710*/  FSEL R152, R156, RZ, P2 ;  /* 0x000000ff9c987208 */ /* 0x000fe20001000000 */
[--C-:B------:R-:W-:Y:S01]  /*5720*/  FFMA.FTZ R164, R164, UR5, -R209.reuse ;  /* 0x00000005a4a47c23 */ /* 0x100fe200080108d1 */
[--C-:B------:R-:W-:Y:S01]  /*5730*/  FFMA.FTZ R165, R165, UR5, -R209.reuse ;  /* 0x00000005a5a57c23 */ /* 0x100fe200080108d1 */
[----:B------:R-:W-:Y:S01]  /*5740*/  FFMA.FTZ R168, R168, UR5, -R209 ;  /* 0x00000005a8a87c23 */ /* 0x000fe200080108d1 */
[----:B------:R-:W-:Y:S01]  /*5750*/  MUFU.EX2 R210, R210 ;  /* 0x000000d200d27308 */ /* 0x000fe20000000800 */
[----:B------:R-:W-:Y:S01]  /*5760*/  FADD.FTZ R153, -R152, R203 ;  /* 0x000000cb98997221 */ /* 0x000fe20000010100 */
[----:B------:R-:W-:-:S02]  /*5770*/  VIADD R152, R154, 0x8 ;  /* 0x000000089a987836 */ /* 0x000fc40000000000 */
[--C-:B------:R-:W-:Y:S01]  /*5780*/  FFMA.FTZ R169, R169, UR5, -R209.reuse ;  /* 0x00000005a9a97c23 */ /* 0x100fe200080108d1 */
[--C-:B------:R-:W-:Y:S01]  /*5790*/  FFMA.FTZ R172, R172, UR5, -R209.reuse ;  /* 0x00000005acac7c23 */ /* 0x100fe200080108d1 */
[----:B------:R-:W-:Y:S01]  /*57a0*/  FMUL.FTZ R153, R153, UR5 ;  /* 0x0000000599997c20 */ /* 0x000fe20008410000 */
[--C-:B------:R-:W-:Y:S01]  /*57b0*/  FFMA.FTZ R173, R173, UR5, -R209.reuse ;  /* 0x00000005adad7c23 */ /* 0x100fe200080108d1 */
[--C-:B------:R-:W-:Y:S01]  /*57c0*/  FFMA.FTZ R176, R176, UR5, -R209.reuse ;  /* 0x00000005b0b07c23 */ /* 0x100fe200080108d1 */
[----:B------:R-:W2:Y:S01]  /*57d0*/  MUFU.EX2 R202, R202 ;  /* 0x000000ca00ca7308 */ /* 0x000ea20000000800 */
[----:B-1----:R-:W-:Y:S01]  /*57e0*/  F2FP.F16.F32.PACK_AB R155, R159, R158 ;  /* 0x0000009e9f9b723e */ /* 0x002fe200000000ff */
[--C-:B------:R-:W-:Y:S01]  /*57f0*/  FFMA.FTZ R177, R177, UR5, -R209.reuse ;  /* 0x00000005b1b17c23 */ /* 0x100fe200080108d1 */
[--C-:B------:R-:W-:Y:S01]  /*5800*/  FFMA.FTZ R180, R180, UR5, -R209.reuse ;  /* 0x00000005b4b47c23 */ /* 0x100fe200080108d1 */
[----:B------:R-:W-:Y:S01]  /*5810*/  FFMA.FTZ R181, R181, UR5, -R209 ;  /* 0x00000005b5b57c23 */ /* 0x000fe200080108d1 */
[--C-:B------:R-:W-:Y:S01]  /*5820*/  FFMA.FTZ R187, R187, UR5, -R197.reuse ;  /* 0x00000005bbbb7c23 */ /* 0x100fe200080108c5 */
[----:B------:R-:W-:Y:S01]  /*5830*/  FFMA.FTZ R190, R190, UR5, -R197 ;  /* 0x00000005bebe7c23 */ /* 0x000fe200080108c5 */
[--C-:B------:R-:W-:Y:S01]  /*5840*/  FFMA.FTZ R184, R184, UR5, -R209.reuse ;  /* 0x00000005b8b87c23 */ /* 0x100fe200080108d1 */
[----:B------:R-:W1:Y:S01]  /*5850*/  MUFU.EX2 R203, R153 ;  /* 0x0000009900cb7308 */ /* 0x000e620000000800 */
[--C-:B------:R-:W-:Y:S01]  /*5860*/  FFMA.FTZ R185, R185, UR5, -R209.reuse ;  /* 0x00000005b9b97c23 */ /* 0x100fe200080108d1 */
[--C-:B------:R-:W-:Y:S01]  /*5870*/  FFMA.FTZ R188, R188, UR5, -R209.reuse ;  /* 0x00000005bcbc7c23 */ /* 0x100fe200080108d1 */
[----:B------:R-:W-:Y:S01]  /*5880*/  FFMA.FTZ R189, R189, UR5, -R209 ;  /* 0x00000005bdbd7c23 */ /* 0x000fe200080108d1 */
[----:B------:R-:W-:Y:S01]  /*5890*/  FFMA.FTZ R191, R191, UR5, -R197 ;  /* 0x00000005bfbf7c23 */ /* 0x000fe200080108c5 */
[--C-:B------:R-:W-:Y:S01]  /*58a0*/  FFMA.FTZ R192, R192, UR5, -R209.reuse ;  /* 0x00000005c0c07c23 */ /* 0x100fe200080108d1 */
[--C-:B------:R-:W-:Y:S01]  /*58b0*/  FFMA.FTZ R196, R196, UR5, -R209.reuse ;  /* 0x00000005c4c47c23 */ /* 0x100fe200080108d1 */
[----:B------:R-:W-:Y:S01]  /*58c0*/  FFMA.FTZ R204, R204, UR5, -R209 ;  /* 0x00000005cccc7c23 */ /* 0x000fe200080108d1 */
[----:B------:R-:W3:Y:S01]  /*58d0*/  MUFU.EX2 R207, R207 ;  /* 0x000000cf00cf7308 */ /* 0x000ee20000000800 */
[----:B------:R3:W-:Y:S01]  /*58e0*/  BAR.SYNC.DEFER_BLOCKING R152, 0x100 ;  /* 0x000400980000751d */ /* 0x0007e20000010000 */
[-C--:B--2---:R-:W-:Y:S01]  /*58f0*/  FMUL.FTZ R24, R24, R202.reuse ;  /* 0x000000ca18187220 */ /* 0x084fe20000410000 */
        /* <DEDUP_REMOVED lines=130> */
[----:B------:R-:W-:Y:S01]  /*6120*/  MUFU.EX2 R162, R162 ;  /* 0x000000a200a27308 */ /* 0x000fe20000000800 */
[----:B---3--:R-:W-:Y:S01]  /*6130*/  F2FP.F16.F32.PACK_AB R152, R207, R210 ;  /* 0x000000d2cf98723e */ /* 0x008fe200000000ff */
[----:B------:R-:W-:Y:S01]  /*6140*/  FFMA.FTZ R5, R203, R5, R206 ;  /* 0x00000005cb057223 */ /* 0x000fe200000100ce */
[----:B--2---:R-:W-:Y:S01]  /*6150*/  F2FP.F16.F32.PACK_AB R154, R157, R205 ;  /* 0x000000cd9d9a723e */ /* 0x004fe200000000ff */
[----:B------:R-:W-:-:S02]  /*6160*/  FFMA.FTZ R4, R202, R4, R210 ;  /* 0x00000004ca047223 */ /* 0x000fc400000100d2 */
[----:B------:R-:W-:Y:S01]  /*6170*/  FADD.FTZ R5, R208, R5 ;  /* 0x00000005d0057221 */ /* 0x000fe20000010000 */
[----:B------:R-:W-:Y:S01]  /*6180*/  WARPGROUP.ARRIVE ;  /* 0x00000000000079c5 */ /* 0x000fe20000000000 */
[----:B------:R-:W1:Y:S01]  /*6190*/  MUFU.EX2 R163, R163 ;  /* 0x000000a300a37308 */ /* 0x000e620000000800 */
[----:B------:R-:W-:Y:S01]  /*61a0*/  FADD.FTZ R4, R207, R4 ;  /* 0x00000004cf047221 */ /* 0x000fe20000010000 */
[----:B------:R-:W-:-:S03]  /*61b0*/  FADD.FTZ R158, R158, R5 ;  /* 0x000000059e9e7221 */ /* 0x000fc60000010000 */
[----:B------:R-:W-:Y:S01]  /*61c0*/  HGMMA.64x256x16.F32 R24, R152, gdesc[UR8].tnspB, R24, gsb0 ;  /* 0x43e0000898187df0 */ /* 0x000fe20008000818 */
[----:B------:R-:W-:Y:S01]  /*61d0*/  UIADD3 UR10, UR6, 0x80, URZ ;  /* 0x00000080060a7890 */ /* 0x000fe2000fffe03f */
[----:B------:R-:W-:Y:S01]  /*61e0*/  FADD.FTZ R4, R205, R4 ;  /* 0x00000004cd047221 */ /* 0x000fe20000010000 */
[----:B------:R-:W-:Y:S01]  /*61f0*/  MUFU.EX2 R166, R166 ;  /* 0x000000a600a67308 */ /* 0x000fe20000000800 */
[----:B------:R-:W-:Y:S01]  /*6200*/  UMOV UR11, 0x40000040 ;  /* 0x40000040000b7882 */ /* 0x000fe20000000000 */
[----:B------:R-:W-:Y:S01]  /*6210*/  FADD.FTZ R159, R159, R158 ;  /* 0x0000009e9f9f7221 */ /* 0x000fe20000010000 */
[----:B------:R-:W-:-:S05]  /*6220*/  FADD.FTZ R157, R157, R4 ;  /* 0x000000049d9d7221 */ /* 0x000fca0000010000 */
[----:B------:R-:W2:Y:S08]  /*6230*/  MUFU.EX2 R167, R167 ;  /* 0x000000a700a77308 */ /* 0x000eb00000000800 */
[----:B------:R-:W-:Y:S08]  /*6240*/  MUFU.EX2 R160, R160 ;  /* 0x000000a000a07308 */ /* 0x000ff00000000800 */
[----:B------:R-:W3:Y:S08]  /*6250*/  MUFU.EX2 R161, R161 ;  /* 0x000000a100a17308 */ /* 0x000ef00000000800 */
[----:B------:R-:W-:Y:S08]  /*6260*/  MUFU.EX2 R164, R164 ;  /* 0x000000a400a47308 */ /* 0x000ff00000000800 */
[----:B------:R-:W4:Y:S08]  /*6270*/  MUFU.EX2 R165, R165 ;  /* 0x000000a500a57308 */ /* 0x000f300000000800 */
[----:B------:R-:W-:Y:S08]  /*6280*/  MUFU.EX2 R170, R170 ;  /* 0x000000aa00aa7308 */ /* 0x000ff00000000800 */
[----:B------:R-:W-:Y:S08]  /*6290*/  MUFU.EX2 R171, R171 ;  /* 0x000000ab00ab7308 */ /* 0x000ff00000000800 */
[----:B------:R-:W-:Y:S08]  /*62a0*/  MUFU.EX2 R174, R174 ;  /* 0x000000ae00ae7308 */ /* 0x000ff00000000800 */
[----:B------:R-:W-:Y:S08]  /*62b0*/  MUFU.EX2 R168, R168 ;  /* 0x000000a800a87308 */ /* 0x000ff00000000800 */
[----:B------:R-:W5:Y:S08]  /*62c0*/  MUFU.EX2 R169, R169 ;  /* 0x000000a900a97308 */ /* 0x000f700000000800 */
[----:B------:R-:W-:Y:S08]  /*62d0*/  MUFU.EX2 R172, R172 ;  /* 0x000000ac00ac7308 */ /* 0x000ff00000000800 */
[----:B------:R-:W0:Y:S08]  /*62e0*/  MUFU.EX2 R173, R173 ;  /* 0x000000ad00ad7308 */ /* 0x000e300000000800 */
[----:B------:R-:W0:Y:S08]  /*62f0*/  MUFU.EX2 R175, R175 ;  /* 0x000000af00af7308 */ /* 0x000e300000000800 */
[----:B------:R-:W-:Y:S08]  /*6300*/  MUFU.EX2 R178, R178 ;  /* 0x000000b200b27308 */ /* 0x000ff00000000800 */
[----:B------:R-:W-:Y:S08]  /*6310*/  MUFU.EX2 R179, R179 ;  /* 0x000000b300b37308 */ /* 0x000ff00000000800 */
[----:B------:R-:W-:Y:S08]  /*6320*/  MUFU.EX2 R182, R182 ;  /* 0x000000b600b67308 */ /* 0x000ff00000000800 */
[----:B------:R-:W-:Y:S08]  /*6330*/  MUFU.EX2 R176, R176 ;  /* 0x000000b000b07308 */ /* 0x000ff00000000800 */
[----:B------:R-:W0:Y:S08]  /*6340*/  MUFU.EX2 R177, R177 ;  /* 0x000000b100b17308 */ /* 0x000e300000000800 */
        /* <DEDUP_REMOVED lines=11> */
[----:B------:R-:W0:Y:S08]  /*6400*/  MUFU.EX2 R192, R192 ;  /* 0x000000c000c07308 */ /* 0x000e300000000800 */
[----:B------:R-:W-:Y:S08]  /*6410*/  MUFU.EX2 R196, R196 ;  /* 0x000000c400c47308 */ /* 0x000ff00000000800 */
[----:B------:R-:W0:Y:S01]  /*6420*/  MUFU.EX2 R204, R204 ;  /* 0x000000cc00cc7308 */ /* 0x000e220000000800 */
[----:B------:R-:W-:-:S02]  /*6430*/  WARPGROUP.DEPBAR.LE gsb0, 0x0 ;  /* 0x00008000000079c5 */ /* 0x000fc40000010000 */
[----:B-1----:R-:W-:Y:S01]  /*6440*/  F2FP.F16.F32.PACK_AB R153, R163, R162 ;  /* 0x000000a2a399723e */ /* 0x002fe200000000ff */
[----:B------:R-:W-:Y:S01]  /*6450*/  FADD.FTZ R162, R162, R159 ;  /* 0x0000009fa2a27221 */ /* 0x000fe20000010000 */
[----:B--2---:R-:W-:Y:S02]  /*6460*/  F2FP.F16.F32.PACK_AB R155, R167, R166 ;  /* 0x000000a6a79b723e */ /* 0x004fe400000000ff */
[----:B---3--:R-:W-:Y:S01]  /*6470*/  F2FP.F16.F32.PACK_AB R152, R161, R160 ;  /* 0x000000a0a198723e */ /* 0x008fe200000000ff */
[----:B------:R-:W-:Y:S01]  /*6480*/  FADD.FTZ R160, R160, R157 ;  /* 0x0000009da0a07221 */ /* 0x000fe20000010000 */
[----:B----4-:R-:W-:Y:S01]  /*6490*/  F2FP.F16.F32.PACK_AB R154, R165, R164 ;  /* 0x000000a4a59a723e */ /* 0x010fe200000000ff */
[----:B------:R-:W-:Y:S02]  /*64a0*/  FADD.FTZ R163, R163, R162 ;  /* 0x000000a2a3a37221 */ /* 0x000fe40000010000 */
[----:B------:R-:W-:Y:S01]  /*64b0*/  FADD.FTZ R161, R161, R160 ;  /* 0x000000a0a1a17221 */ /* 0x000fe20000010000 */
[----:B------:R-:W-:Y:S01]  /*64c0*/  WARPGROUP.ARRIVE ;  /* 0x00000000000079c5 */ /* 0x000fe20000000000 */
[----:B------:R-:W-:-:S02]  /*64d0*/  FADD.FTZ R166, R166, R163 ;  /* 0x000000a3a6a67221 */ /* 0x000fc40000010000 */
[----:B------:R-:W-:Y:S02]  /*64e0*/  FADD.FTZ R164, R164, R161 ;  /* 0x000000a1a4a47221 */ /* 0x000fe40000010000 */
[----:B------:R-:W-:Y:S01]  /*64f0*/  FADD.FTZ R167, R167, R166 ;  /* 0x000000a6a7a77221 */ /* 0x000fe20000010000 */
[----:B------:R-:W-:Y:S01]  /*6500*/  HGMMA.64x256x16.F32 R24, R152, gdesc[UR8].tnspB, R24, gsb0 ;  /* 0x43e0000898187df0 */ /* 0x000fe20008000818 */
[----:B------:R-:W-:Y:S01]  /*6510*/  UIADD3 UR10, UR6, 0x100, URZ ;  /* 0x00000100060a7890 */ /* 0x000fe2000fffe03f */
[----:B------:R-:W-:Y:S01]  /*6520*/  FADD.FTZ R165, R165, R164 ;  /* 0x000000a4a5a57221 */ /* 0x000fe20000010000 */
[----:B------:R-:W-:Y:S01]  /*6530*/  UMOV UR11, 0x40000040 ;  /* 0x40000040000b7882 */ /* 0x000fe20000000000 */
[----:B------:R-:W-:Y:S02]  /*6540*/  WARPGROUP.DEPBAR.LE gsb0, 0x0 ;  /* 0x00008000000079c5 */ /* 0x000fe40000010000 */
[----:B-----5:R-:W-:Y:S01]  /*6550*/  F2FP.F16.F32.PACK_AB R152, R169, R168 ;  /* 0x000000a8a998723e */ /* 0x020fe200000000ff */
[----:B------:R-:W-:Y:S01]  /*6560*/  FADD.FTZ R168, R168, R165 ;  /* 0x000000a5a8a87221 */ /* 0x000fe20000010000 */
[----:B------:R-:W-:Y:S01]  /*6570*/  F2FP.F16.F32.PACK_AB R153, R171, R170 ;  /* 0x000000aaab99723e */ /* 0x000fe200000000ff */
[----:B------:R-:W-:Y:S01]  /*6580*/  FADD.FTZ R170, R170, R167 ;  /* 0x000000a7aaaa7221 */ /* 0x000fe20000010000 */
[----:B0-----:R-:W-:Y:S01]  /*6590*/  F2FP.F16.F32.PACK_AB R154, R173, R172 ;  /* 0x000000acad9a723e */ /* 0x001fe200000000ff */
        /* <DEDUP_REMOVED lines=47> */
[----:B------:R-:W-:Y:S01]  /*6890*/  FFMA.FTZ R152, R193, UR5, -R209 ;  /* 0x00000005c1987c23 */ /* 0x000fe200080108d1 */
[--C-:B------:R-:W-:Y:S01]  /*68a0*/  FFMA.FTZ R193, R194, UR5, -R197.reuse ;  /* 0x00000005c2c17c23 */ /* 0x100fe200080108c5 */
[--C-:B------:R-:W-:Y:S01]  /*68b0*/  FFMA.FTZ R194, R195, UR5, -R197.reuse ;  /* 0x00000005c3c27c23 */ /* 0x100fe200080108c5 */
[--C-:B------:R-:W-:Y:S01]  /*68c0*/  FFMA.FTZ R195, R198, UR5, -R197.reuse ;  /* 0x00000005c6c37c23 */ /* 0x100fe200080108c5 */
[----:B------:R-:W-:Y:S01]  /*68d0*/  FFMA.FTZ R197, R199, UR5, -R197 ;  /* 0x00000005c7c57c23 */ /* 0x000fe200080108c5 */
[----:B------:R-:W0:Y:S01]  /*68e0*/  MUFU.EX2 R198, R152 ;  /* 0x0000009800c67308 */ /* 0x000e220000000800 */
[----:B------:R-:W-:-:S07]  /*68f0*/  F2FP.F16.F32.PACK_AB R154, R204, R196 ;  /* 0x000000c4cc9a723e */ /* 0x000fce00000000ff */
[----:B------:R-:W-:Y:S08]  /*6900*/  MUFU.EX2 R193, R193 ;  /* 0x000000c100c17308 */ /* 0x000ff00000000800 */
[----:B------:R-:W1:Y:S01]  /*6910*/  MUFU.EX2 R194, R194 ;  /* 0x000000c200c27308 */ /* 0x000e620000000800 */
[C---:B0-----:R-:W-:Y:S01]  /*6920*/  F2FP.F16.F32.PACK_AB R152, R198.reuse, R192 ;  /* 0x000000c0c698723e */ /* 0x041fe200000000ff */
[----:B------:R-:W-:-:S04]  /*6930*/  FADD.FTZ R189, R198, R189 ;  /* 0x000000bdc6bd7221 */ /* 0x000fc80000010000 */
[----:B------:R-:W-:Y:S02]  /*6940*/  FADD.FTZ R189, R196, R189 ;  /* 0x000000bdc4bd7221 */ /* 0x000fe40000010000 */
[----:B------:R-:W0:Y:S02]  /*6950*/  MUFU.EX2 R195, R195 ;  /* 0x000000c300c37308 */ /* 0x000e240000000800 */
[----:B------:R-:W-:-:S06]  /*6960*/  FADD.FTZ R4, R204, R189 ;  /* 0x000000bdcc047221 */ /* 0x000fcc0000010000 */
[----:B------:R-:W2:Y:S01]  /*6970*/  MUFU.EX2 R197, R197 ;  /* 0x000000c500c57308 */ /* 0x000ea20000000800 */
[----:B-1----:R-:W-:Y:S01]  /*6980*/  F2FP.F16.F32.PACK_AB R153, R194, R193 ;  /* 0x000000c1c299723e */ /* 0x002fe200000000ff */
[----:B------:R-:W-:-:S04]  /*6990*/  FADD.FTZ R193, R193, R190 ;  /* 0x000000bec1c17221 */ /* 0x000fc80000010000 */
[----:B------:R-:W-:-:S04]  /*69a0*/  FADD.FTZ R194, R194, R193 ;  /* 0x000000c1c2c27221 */ /* 0x000fc80000010000 */
[----:B0-----:R-:W-:Y:S01]  /*69b0*/  FADD.FTZ R194, R195, R194 ;  /* 0x000000c2c3c27221 */ /* 0x001fe20000010000 */
[----:B--2---:R-:W-:-:S03]  /*69c0*/  F2FP.F16.F32.PACK_AB R155, R197, R195 ;  /* 0x000000c3c59b723e */ /* 0x004fc600000000ff */
[----:B------:R-:W-:Y:S01]  /*69d0*/  FADD.FTZ R5, R197, R194 ;  /* 0x000000c2c5057221 */ /* 0x000fe20000010000 */
[----:B------:R-:W-:-:S06]  /*69e0*/  WARPGROUP.ARRIVE ;  /* 0x00000000000079c5 */ /* 0x000fcc0000000000 */
[----:B------:R-:W-:Y:S03]  /*69f0*/  HGMMA.64x256x16.F32 R24, R152, gdesc[UR8].tnspB, R24, gsb0 ;  /* 0x43e0000898187df0 */ /* 0x000fe60008000818 */
[----:B------:R-:W-:Y:S02]  /*6a00*/  WARPGROUP.DEPBAR.LE gsb0, 0x0 ;  /* 0x00008000000079c5 */ /* 0x000fe40000010000 */
[----:B------:R-:W-:Y:S05]  /*6a10*/  @!P0 BRA `(.L_x_4677) ;  /* 0x0000000000048947 */ /* 0x000fea0003800000 */
[----:B------:R-:W-:Y:S01]  /*6a20*/  BPT.TRAP 0x1 ;  /* 0x000000040000795c */ /* 0x000fe20000300000 */
.L_x_4677:
[----:B------:R-:W-:Y:S01]  /*6a30*/  UIADD3 UR4, UR4, 0x32460, URZ ;  /* 0x0003246004047890 */ /* 0x000fe2000fffe03f */
[C---:B------:R-:W-:Y:S01]  /*6a40*/  ISETP.GT.AND P1, PT, R201.reuse, R211, PT ;  /* 0x000000d3c900720c */ /* 0x040fe20003f24270 */
[----:B------:R-:W-:Y:S02]  /*6a50*/  VIADD R201, R201, 0xffffffff ;  /* 0xffffffffc9c97836 */ /* 0x000fe40000000000 */
[----:B------:R-:W-:Y:S01]  /*6a60*/  UPRMT UR4, UR54, 0x654, UR4 ;  /* 0x0000065436047896 */ /* 0x000fe20008000004 */
[----:B------:R-:W-:Y:S02]  /*6a70*/  IMAD.MOV.U32 R203, RZ, RZ, R156 ;  /* 0x000000ffffcb7224 */ /* 0x000fe400078e009c */
[----:B------:R-:W-:-:S06]  /*6a80*/  IMAD.MOV.U32 R202, RZ, RZ, R21 ;  /* 0x000000ffffca7224 */ /* 0x000fcc00078e0015 */
[----:B------:R-:W-:Y:S01]  /*6a90*/  SYNCS.ARRIVE.TRANS64.RED.A1T0 RZ, [UR4], RZ ;  /* 0x000000ffffff79a7 */ /* 0x000fe20008100404 */
[----:B------:R-:W-:Y:S05]  /*6aa0*/  @P1 BRA `(.L_x_4678) ;  /* 0xffffffd400441947 */ /* 0x000fea000383ffff */
.L_x_4667:
[----:B------:R-:W-:-:S13]  /*6ab0*/  ISETP.GE.AND P1, PT, R201, RZ, PT ;  /* 0x000000ffc900720c */ /* 0x000fda0003f26270 */
[----:B------:R-:W-:Y:S05]  /*6ac0*/  @!P1 BRA `(.L_x_4679) ;  /* 0x0000002000d89947 */ /* 0x000fea0003800000 */
[----:B------:R-:W-:Y:S02]  /*6ad0*/  IMAD.MOV.U32 R207, RZ, RZ, R156 ;  /* 0x000000ffffcf7224 */ /* 0x000fe400078e009c */
[----:B------:R-:W-:-:S07]  /*6ae0*/  IMAD.MOV.U32 R202, RZ, RZ, R21 ;  /* 0x000000ffffca7224 */ /* 0x000fce00078e0015 */
.L_x_4690:
[----:B------:R-:W-:-:S04]  /*6af0*/  UIADD3 UR38, UR38, 0x1, URZ ;  /* 0x0000000126267890 */ /* 0x000fc8000fffe03f */
[----:B------:R-:W-:-:S04]  /*6b00*/  UISETP.NE.AND UP0, UPT, UR38, 0x2, UPT ;  /* 0x000000022600788c */ /* 0x000fc8000bf05270 */
[----:B------:R-:W-:Y:S02]  /*6b10*/  USEL UR4, URZ, 0x1, UP0 ;  /* 0x000000013f047887 */ /* 0x000fe40008000000 */
[----:B------:R-:W-:Y:S02]  /*6b20*/  USEL UR38, UR38, URZ, UP0 ;  /* 0x0000003f26267287 */ /* 0x000fe40008000000 */
[----:B------:R-:W-:Y:S01]  /*6b30*/  ULOP3.LUT UR39, UR39, UR4, URZ, 0x3c, !UPT ;  /* 0x0000000427277292 */ /* 0x000fe2000f8e3c3f */
[----:B------:R-:W-:Y:S11]  /*6b40*/  @!P0 BRA `(.L_x_4680) ;  /* 0x0000000000048947 */ /* 0x000ff60003800000 */
[----:B------:R-:W-:Y:S01]  /*6b50*/  BPT.TRAP 0x1 ;  /* 0x000000040000795c */ /* 0x000fe20000300000 */
.L_x_4680:
        /* <DEDUP_REMOVED lines=9> */
.L_x_4681:
[----:B-1----:R-:W-:Y:S05]  /*6bf0*/  @P1 BRA `(.L_x_4682) ;  /* 0x0000000000081947 */ /* 0x002fea0003800000 */
[----:B------:R-:W1:Y:S02]  /*6c00*/  SYNCS.PHASECHK.TRANS64.TRYWAIT P1, [UR4+0x32430], R0 ;  /* 0x03243000ff0075a7 */ /* 0x000e640008020144 */
[----:B-1----:R-:W-:Y:S05]  /*6c10*/  @!P1 BRA `(.L_x_4683) ;  /* 0x000000a400709947 */ /* 0x002fea0003800000 */
.L_x_4682:
        /* <DEDUP_REMOVED lines=32> */
.L_x_4684:
[----:B------:R2:W3:Y:S01]  /*6e20*/  SYNCS.PHASECHK.TRANS64.TRYWAIT P1, [UR4+0x32450], R0 ;  /* 0x03245000ff0075a7 */ /* 0x0004e20008020144 */
[----:B------:R-:W-:Y:S05]  /*6e30*/  @!P0 BRA `(.L_x_4685) ;  /* 0x0000000000048947 */ /* 0x000fea0003800000 */
[----:B------:R-:W-:Y:S01]  /*6e40*/  BPT.TRAP 0x1 ;  /* 0x000000040000795c */ /* 0x000fe20000300000 */
.L_x_4685:
[----:B---3--:R-:W-:Y:S05]  /*6e50*/  @P1 BRA `(.L_x_4686) ;  /* 0x0000000000081947 */ /* 0x008fea0003800000 */
[----:B------:R-:W3:Y:S02]  /*6e60*/  SYNCS.PHASECHK.TRANS64.TRYWAIT P1, [UR4+0x32450], R0 ;  /* 0x03245000ff0075a7 */ /* 0x000ee40008020144 */
[----:B---3--:R-:W-:Y:S05]  /*6e70*/  @!P1 BRA `(.L_x_4687) ;  /* 0x000000a000f09947 */ /* 0x008fea0003800000 */
.L_x_4686:
        /* <DEDUP_REMOVED lines=57> */
[----:B------:R-:W-:Y:S01]  /*7210*/  UMOV UR48, UR52 ;  /* 0x0000003400307c82 */ /* 0x000fe20008000000 */
[----:B------:R-:W-:Y:S01]  /*7220*/  UMOV UR49, UR53 ;  /* 0x0000003500317c82 */ /* 0x000fe20008000000 */
[----:B------:R-:W-:Y:S01]  /*7230*/  UMOV UR51, 0x40000040 ;  /* 0x4000004000337882 */ /* 0x000fe20000000000 */
[----:B------:R-:W-:Y:S02]  /*7240*/  WARPGROUP.DEPBAR.LE gsb0, 0x0 ;  /* 0x00008000000079c5 */ /* 0x000fe40000010000 */
[----:B------:R-:W-:-:S06]  /*7250*/  WARPGROUP.ARRIVE ;  /* 0x00000000000079c5 */ /* 0x000fcc0000000000 */
[----:B------:R-:W-:Y:S01]  /*7260*/  HGMMA.64x96x16.F32 R152, gdesc[UR48], R152, gsb0 ;  /* 0x01600000309879f0 */ /* 0x000fe20008000898 */
[----:B------:R-:W-:Y:S01]  /*7270*/  UIADD3 UR50, UR5, 0x906, URZ ;  /* 0x0000090605327890 */ /* 0x000fe2000fffe03f */
[----:B------:R-:W-:Y:S01]  /*7280*/  UMOV UR48, UR56 ;  /* 0x0000003800307c82 */ /* 0x000fe20008000000 */
[----:B------:R-:W-:Y:S01]  /*7290*/  UMOV UR49, UR57 ;  /* 0x0000003900317c82 */ /* 0x000fe20008000000 */
        /* <DEDUP_REMOVED lines=35> */
.L_x_4688:
[----:B------:R-:W-:Y:S01]  /*74d0*/  FMNMX.FTZ R204, R152, R202, !PT ;  /* 0x000000ca98cc7209 */ /* 0x000fe20007810000 */
[----:B------:R-:W-:Y:S01]  /*74e0*/  ULDC UR5, c[0x0][0xa80] ;  /* 0x0002a00000057ab9 */ /* 0x000fe20000000800 */
[----:B------:R-:W-:Y:S02]  /*74f0*/  UIADD3 UR10, UR4, 0x32440, URZ ;  /* 0x00032440040a7890 */ /* 0x000fe4000fffe03f */
[----:B------:R-:W-:Y:S01]  /*7500*/  FMNMX.FTZ R21, R153, R204, !PT ;  /* 0x000000cc99157209 */ /* 0x000fe20007810000 */
[----:B------:R-:W-:Y:S01]  /*7510*/  UMOV UR15, 0x40000040 ;  /* 0x40000040000f7882 */ /* 0x000fe20000000000 */
[----:B------:R-:W-:Y:S02]  /*7520*/  UPRMT UR11, UR6, 0x654, UR10 ;  /* 0x00000654060b7896 */ /* 0x000fe4000800000a */
[----:B------:R-:W-:Y:S01]  /*7530*/  FMNMX.FTZ R204, R156, R21, !PT ;  /* 0x000000159ccc7209 */ /* 0x000fe20007810000 */
[----:B------:R-:W-:-:S03]  /*7540*/  UIMAD UR10, UR38, 0xc00, UR7 ;  /* 0x00000c00260a78a4 */ /* 0x000fc6000f8e0207 */
[----:B------:R-:W-:Y:S01]  /*7550*/  FMNMX.FTZ R21, R157, R204, !PT ;  /* 0x000000cc9d157209 */ /* 0x000fe20007810000 */
[----:B------:R-:W-:Y:S02]  /*7560*/  UIADD3 UR14, UR10, 0x80, URZ ;  /* 0x000000800a0e7890 */ /* 0x000fe4000fffe03f */
[----:B------:R-:W-:Y:S01]  /*7570*/  SYNCS.ARRIVE.TRANS64.RED.A1T0 RZ, [UR11], RZ ;  /* 0x000000ffffff79a7 */ /* 0x000fe2000810040b */
[----:B------:R-:W-:Y:S01]  /*7580*/  FMNMX.FTZ R204, R160, R21, !PT ;  /* 0x00000015a0cc7209 */ /* 0x000fe20007810000 */
[----:B------:R-:W-:-:S03]  /*7590*/  UMOV UR11, 0x40000040 ;  /* 0x40000040000b7882 */ /* 0x000fc60000000000 */
        /* <DEDUP_REMOVED lines=45> */
[----:B-1----:R-:W-:-:S05]  /*7870*/  FMNMX.FTZ R209, R204, R21, !PT ;  /* 0x00000015ccd17209 */ /* 0x002fca0007810000 */
[----:B------:R-:W1:Y:S01]  /*7880*/  SHFL.BFLY PT, R208, R209, 0x1, 0x1f ;  /* 0x0c201f00d1d07f89 */ /* 0x000e6200000e0000 */
[----:B--2---:R-:W-:Y:S02]  /*7890*/  FMNMX.FTZ R203, R206, R203, !PT ;  /* 0x000000cbcecb7209 */ /* 0x004fe40007810000 */
[----:B-1----:R-:W-:-:S03]  /*78a0*/  FMNMX.FTZ R21, R209, R208, !PT ;  /* 0x000000d0d1157209 */ /* 0x002fc60007810000 */
[----:B------:R-:W1:Y:S02]  /*78b0*/  SHFL.BFLY PT, R208, R203, 0x1, 0x1f ;  /* 0x0c201f00cbd07f89 */ /* 0x000e6400000e0000 */
[C---:B------:R-:W-:Y:S01]  /*78c0*/  FMUL.FTZ R204, R21.reuse, UR5 ;  /* 0x0000000515cc7c20 */ /* 0x040fe20008410000 */
[----:B------:R-:W-:-:S03]  /*78d0*/  FADD.FTZ R202, -R21, R202 ;  /* 0x000000ca15ca7221 */ /* 0x000fc60000010100 */
[--C-:B------:R-:W-:Y:S01]  /*78e0*/  FFMA.FTZ R210, R152, UR5, -R204.reuse ;  /* 0x0000000598d27c23 */ /* 0x100fe200080108cc */
[--C-:B------:R-:W-:Y:S01]  /*78f0*/  FFMA.FTZ R152, R156, UR5, -R204.reuse ;  /* 0x000000059c987c23 */ /* 0x100fe200080108cc */
[----:B------:R-:W-:Y:S01]  /*7900*/  FMUL.FTZ R205, R202, UR5 ;  /* 0x00000005cacd7c20 */ /* 0x000fe20008410000 */
[--C-:B------:R-:W-:Y:S01]  /*7910*/  FFMA.FTZ R202, R153, UR5, -R204.reuse ;  /* 0x0000000599ca7c23 */ /* 0x100fe200080108cc */
        /* <DEDUP_REMOVED lines=13> */
[----:B-1----:R-:W-:Y:S01]  /*79f0*/  FMNMX.FTZ R156, R203, R208, !PT ;  /* 0x000000d0cb9c7209 */ /* 0x002fe20007810000 */
[--C-:B------:R-:W-:Y:S01]  /*7a00*/  FFMA.FTZ R180, R180, UR5, -R204.reuse ;  /* 0x00000005b4b47c23 */ /* 0x100fe200080108cc */
[--C-:B------:R-:W-:Y:S01]  /*7a10*/  FFMA.FTZ R181, R181, UR5, -R204.reuse ;  /* 0x00000005b5b57c23 */ /* 0x100fe200080108cc */
[----:B------:R1:W-:Y:S01]  /*7a20*/  MUFU.EX2 R203, R152 ;  /* 0x0000009800cb7308 */ /* 0x0003e20000000800 */
[--C-:B------:R-:W-:Y:S01]  /*7a30*/  FFMA.FTZ R184, R184, UR5, -R204.reuse ;  /* 0x00000005b8b87c23 */ /* 0x100fe200080108cc */
[C---:B------:R-:W-:Y:S01]  /*7a40*/  FADD.FTZ R153, -R156.reuse, R207 ;  /* 0x000000cf9c997221 */ /* 0x040fe20000010100 */
[----:B------:R-:W-:Y:S01]  /*7a50*/  FMUL.FTZ R208, R156, UR5 ;  /* 0x000000059cd07c20 */ /* 0x000fe20008410000 */
[--C-:B------:R-:W-:Y:S01]  /*7a60*/  FFMA.FTZ R185, R185, UR5, -R204.reuse ;  /* 0x00000005b9b97c23 */ /* 0x100fe200080108cc */
[----:B------:R-:W-:Y:S01]  /*7a70*/  FFMA.FTZ R188, R188, UR5, -R204 ;  /* 0x00000005bcbc7c23 */ /* 0x000fe200080108cc */
[----:B------:R-:W-:Y:S01]  /*7a80*/  FMUL.FTZ R153, R153, UR5 ;  /* 0x0000000599997c20 */ /* 0x000fe20008410000 */
[--C-:B--2---:R-:W-:Y:S01]  /*7a90*/  FFMA.FTZ R210, R154, UR5, -R208.reuse ;  /* 0x000000059ad27c23 */ /* 0x104fe200080108d0 */
[----:B------:R-:W-:Y:S01]  /*7aa0*/  FFMA.FTZ R207, R155, UR5, -R208 ;  /* 0x000000059bcf7c23 */ /* 0x000fe200080108d0 */
[----:B-1----:R-:W-:-:S02]  /*7ab0*/  VIADD R152, R211, 0x8 ;  /* 0x00000008d3987836 */ /* 0x002fc40000000000 */
[--C-:B------:R-:W-:Y:S01]  /*7ac0*/  FFMA.FTZ R158, R158, UR5, -R208.reuse ;  /* 0x000000059e9e7c23 */ /* 0x100fe200080108d0 */
[--C-:B------:R-:W-:Y:S01]  /*7ad0*/  FFMA.FTZ R159, R159, UR5, -R208.reuse ;  /* 0x000000059f9f7c23 */ /* 0x100fe200080108d0 */
[----:B------:R-:W1:Y:S01]  /*7ae0*/  MUFU.EX2 R209, R153 ;  /* 0x0000009900d17308 */ /* 0x000e620000000800 */
[-C--:B---3--:R-:W-:Y:S01]  /*7af0*/  FMUL.FTZ R24, R24, R205.reuse ;  /* 0x000000cd18187220 */ /* 0x088fe20000410000 */
[-C--:B------:R-:W-:Y:S01]  /*7b00*/  FMUL.FTZ R25, R25, R205.reuse ;  /* 0x000000cd19197220 */ /* 0x080fe20000410000 */
[-C--:B------:R-:W-:Y:S01]  /*7b10*/  FMUL.FTZ R28, R28, R205.reuse ;  /* 0x000000cd1c1c7220 */ /* 0x080fe20000410000 */
[-C--:B------:R-:W-:Y:S01]  /*7b20*/  FMUL.FTZ R29, R29, R205.reuse ;  /* 0x000000cd1d1d7220 */ /* 0x080fe20000410000 */
[-C--:B------:R-:W-:Y:S01]  /*7b30*/  FMUL.FTZ R32, R32, R205.reuse ;  /* 0x000000cd20207220 */ /* 0x080fe20000410000 */
[-C--:B------:R-:W-:Y:S01]  /*7b40*/  FMUL.FTZ R33, R33, R205.reuse ;  /* 0x000000cd21217220 */ /* 0x080fe20000410000 */
[-C--:B------:R-:W-:Y:S01]  /*7b50*/  FMUL.FTZ R36, R36, R205.reuse ;  /* 0x000000cd24247220 */ /* 0x080fe20000410000 */
[----:B------:R-:W2:Y:S01]  /*7b60*/  MUFU.EX2 R202, R202 ;  /* 0x000000ca00ca7308 */ /* 0x000ea20000000800 */
[----:B------:R2:W-:Y:S01]  /*7b70*/  BAR.SYNC.DEFER_BLOCKING R152, 0x100 ;  /* 0x000400980000751d */ /* 0x0005e20000010000 */
        /* <DEDUP_REMOVED lines=126> */
[----:B--2---:R-:W-:Y:S01]  /*8360*/  F2FP.F16.F32.PACK_AB R152, R202, R206 ;  /* 0x000000ceca98723e */ /* 0x004fe200000000ff */
[--C-:B------:R-:W-:Y:S01]  /*8370*/  FFMA.FTZ R162, R162, UR5, -R208.reuse ;  /* 0x00000005a2a27c23 */ /* 0x100fe200080108d0 */
[----:B---3--:R-:W-:Y:S01]  /*8380*/  F2FP.F16.F32.PACK_AB R154, R157, R203 ;  /* 0x000000cb9d9a723e */ /* 0x008fe200000000ff */
[--C-:B------:R-:W-:Y:S01]  /*8390*/  FFMA.FTZ R163, R163, UR5, -R208.reuse ;  /* 0x00000005a3a37c23 */ /* 0x100fe200080108d0 */
[----:B----4-:R-:W-:Y:S01]  /*83a0*/  F2FP.F16.F32.PACK_AB R153, R207, R210 ;  /* 0x000000d2cf99723e */ /* 0x010fe200000000ff */
[--C-:B------:R-:W-:Y:S01]  /*83b0*/  FFMA.FTZ R166, R166, UR5, -R208.reuse ;  /* 0x00000005a6a67c23 */ /* 0x100fe200080108d0 */
[----:B-----5:R-:W-:Y:S01]  /*83c0*/  F2FP.F16.F32.PACK_AB R155, R159, R158 ;  /* 0x0000009e9f9b723e */ /* 0x020fe200000000ff */
[--C-:B------:R-:W-:Y:S01]  /*83d0*/  FFMA.FTZ R167, R167, UR5, -R208.reuse ;  /* 0x00000005a7a77c23 */ /* 0x100fe200080108d0 */
[----:B------:R-:W-:Y:S01]  /*83e0*/  MUFU.EX2 R160, R160 ;  /* 0x000000a000a07308 */ /* 0x000fe20000000800 */
[--C-:B------:R-:W-:Y:S01]  /*83f0*/  FFMA.FTZ R170, R170, UR5, -R208.reuse ;  /* 0x00000005aaaa7c23 */ /* 0x100fe200080108d0 */
[----:B------:R-:W-:Y:S01]  /*8400*/  WARPGROUP.ARRIVE ;  /* 0x00000000000079c5 */ /* 0x000fe20000000000 */
[--C-:B------:R-:W-:Y:S01]  /*8410*/  FFMA.FTZ R171, R171, UR5, -R208.reuse ;  /* 0x00000005abab7c23 */ /* 0x100fe200080108d0 */
[--C-:B------:R-:W-:Y:S01]  /*8420*/  FFMA.FTZ R174, R174, UR5, -R208.reuse ;  /* 0x00000005aeae7c23 */ /* 0x100fe200080108d0 */
[--C-:B------:R-:W-:Y:S01]  /*8430*/  FFMA.FTZ R175, R175, UR5, -R208.reuse ;  /* 0x00000005afaf7c23 */ /* 0x100fe200080108d0 */
[--C-:B------:R-:W-:Y:S01]  /*8440*/  FFMA.FTZ R178, R178, UR5, -R208.reuse ;  /* 0x00000005b2b27c23 */ /* 0x100fe200080108d0 */
[--C-:B------:R-:W-:Y:S01]  /*8450*/  FFMA.FTZ R179, R179, UR5, -R208.reuse ;  /* 0x00000005b3b37c23 */ /* 0x100fe200080108d0 */
[----:B------:R-:W-:Y:S01]  /*8460*/  HGMMA.64x256x16.F32 R24, R152, gdesc[UR8].tnspB, R24, gsb0 ;  /* 0x43e0000898187df0 */ /* 0x000fe20008000818 */
[----:B------:R-:W1:Y:S01]  /*8470*/  MUFU.EX2 R161, R161 ;  /* 0x000000a100a17308 */ /* 0x000e620000000800 */
[--C-:B------:R-:W-:Y:S01]  /*8480*/  FFMA.FTZ R182, R182, UR5, -R208.reuse ;  /* 0x00000005b6b67c23 */ /* 0x100fe200080108d0 */
[----:B------:R-:W-:Y:S01]  /*8490*/  FFMA.FTZ R183, R183, UR5, -R208 ;  /* 0x00000005b7b77c23 */ /* 0x000fe200080108d0 */
[----:B------:R-:W-:Y:S01]  /*84a0*/  FFMA.FTZ R189, R189, UR5, -R204 ;  /* 0x00000005bdbd7c23 */ /* 0x000fe200080108cc */
[--C-:B------:R-:W-:Y:S01]  /*84b0*/  FFMA.FTZ R186, R186, UR5, -R208.reuse ;  /* 0x00000005baba7c23 */ /* 0x100fe200080108d0 */
[--C-:B------:R-:W-:Y:S01]  /*84c0*/  FFMA.FTZ R187, R187, UR5, -R208.reuse ;  /* 0x00000005bbbb7c23 */ /* 0x100fe200080108d0 */
[--C-:B------:R-:W-:Y:S01]  /*84d0*/  FFMA.FTZ R190, R190, UR5, -R208.reuse ;  /* 0x00000005bebe7c23 */ /* 0x100fe200080108d0 */
[----:B------:R-:W-:Y:S01]  /*84e0*/  FFMA.FTZ R191, R191, UR5, -R208 ;  /* 0x00000005bfbf7c23 */ /* 0x000fe200080108d0 */
[----:B------:R-:W-:Y:S01]  /*84f0*/  MUFU.EX2 R164, R164 ;  /* 0x000000a400a47308 */ /* 0x000fe20000000800 */
[--C-:B------:R-:W-:Y:S01]  /*8500*/  FFMA.FTZ R192, R192, UR5, -R204.reuse ;  /* 0x00000005c0c07c23 */ /* 0x100fe200080108cc */
        /* <DEDUP_REMOVED lines=8> */
[----:B------:R-:W-:Y:S01]  /*8590*/  UMOV UR11, 0x40000040 ;  /* 0x40000040000b7882 */ /* 0x000fe20000000000 */
[----:B------:R-:W-:Y:S01]  /*85a0*/  FFMA.FTZ R205, R205, R4, R206 ;  /* 0x00000004cdcd7223 */ /* 0x000fe200000100ce */
[----:B------:R-:W-:-:S03]  /*85b0*/  FFMA.FTZ R210, R209, R5, R210 ;  /* 0x00000005d1d27223 */ /* 0x000fc600000100d2 */
[----:B------:R-:W-:Y:S01]  /*85c0*/  FADD.FTZ R202, R202, R205 ;  /* 0x000000cdcaca7221 */ /* 0x000fe20000010000 */
[----:B------:R-:W-:Y:S01]  /*85d0*/  MUFU.EX2 R162, R162 ;  /* 0x000000a200a27308 */ /* 0x000fe20000000800 */
[----:B------:R-:W-:Y:S02]  /*85e0*/  FADD.FTZ R207, R207, R210 ;  /* 0x000000d2cfcf7221 */ /* 0x000fe40000010000 */
[----:B------:R-:W-:Y:S02]  /*85f0*/  FADD.FTZ R202, R203, R202 ;  /* 0x000000cacbca7221 */ /* 0x000fe40000010000 */
[----:B------:R-:W-:Y:S02]  /*8600*/  FADD.FTZ R158, R158, R207 ;  /* 0x000000cf9e9e7221 */ /* 0x000fe40000010000 */
[----:B------:R-:W-:Y:S01]  /*8610*/  FADD.FTZ R157, R157, R202 ;  /* 0x000000ca9d9d7221 */ /* 0x000fe20000010000 */
[----:B------:R-:W2:Y:S01]  /*8620*/  MUFU.EX2 R163, R163 ;  /* 0x000000a300a37308 */ /* 0x000ea20000000800 */
[----:B------:R-:W-:-:S07]  /*8630*/  FADD.FTZ R159, R159, R158 ;  /* 0x0000009e9f9f7221 */ /* 0x000fce0000010000 */
        /* <DEDUP_REMOVED lines=38> */
[----:B------:R-:W-:Y:S01]  /*88a0*/  MUFU.EX2 R194, R194 ;  /* 0x000000c200c27308 */ /* 0x000fe20000000800 */
[----:B------:R-:W-:Y:S01]  /*88b0*/  WARPGROUP.ARRIVE ;  /* 0x00000000000079c5 */ /* 0x000fe20000000000 */
[----:B------:R-:W-:Y:S01]  /*88c0*/  FADD.FTZ R163, R163, R162 ;  /* 0x000000a2a3a37221 */ /* 0x000fe20000010000 */
[----:B------:R-:W-:-:S03]  /*88d0*/  FADD.FTZ R164, R164, R161 ;  /* 0x000000a1a4a47221 */ /* 0x000fc60000010000 */
[----:B------:R-:W-:Y:S01]  /*88e0*/  FADD.FTZ R166, R166, R163 ;  /* 0x000000a3a6a67221 */ /* 0x000fe20000010000 */
[----:B------:R-:W-:Y:S01]  /*88f0*/  HGMMA.64x256x16.F32 R24, R152, gdesc[UR12].tnspB, R24, gsb0 ;  /* 0x43e0000c98187df0 */ /* 0x000fe20008000818 */
[----:B------:R-:W-:Y:S01]  /*8900*/  UIADD3 UR14, UR10, 0x100, URZ ;  /* 0x000001000a0e7890 */ /* 0x000fe2000fffe03f */
[----:B------:R-:W1:Y:S01]  /*8910*/  MUFU.EX2 R195, R195 ;  /* 0x000000c300c37308 */ /* 0x000e620000000800 */
[----:B------:R-:W-:Y:S01]  /*8920*/  UMOV UR15, 0x40000040 ;  /* 0x40000040000f7882 */ /* 0x000fe20000000000 */
[----:B------:R-:W-:Y:S01]  /*8930*/  FADD.FTZ R165, R165, R164 ;  /* 0x000000a4a5a57221 */ /* 0x000fe20000010000 */
[----:B------:R-:W-:-:S05]  /*8940*/  FADD.FTZ R167, R167, R166 ;  /* 0x000000a6a7a77221 */ /* 0x000fca0000010000 */
        /* <DEDUP_REMOVED lines=36> */
[----:B------:R-:W-:Y:S01]  /*8b90*/  UIADD3 UR10, UR10, 0x280, URZ ;  /* 0x000002800a0a7890 */ /* 0x000fe2000fffe03f */
        /* <DEDUP_REMOVED lines=14> */
[----:B------:R-:W-:Y:S03]  /*8c80*/  HGMMA.64x256x16.F32 R24, R152, gdesc[UR12].tnspB, R24, gsb0 ;  /* 0x43e0000c98187df0 */ /* 0x000fe60008000818 */
        /* <DEDUP_REMOVED lines=18> */
.L_x_4689:
[----:B------:R-:W-:Y:S01]  /*8db0*/  UIADD3 UR4, UR4, 0x32460, URZ ;  /* 0x0003246004047890 */ /* 0x000fe2000fffe03f */
[C---:B------:R-:W-:Y:S01]  /*8dc0*/  ISETP.GT.AND P1, PT, R201.reuse, RZ, PT ;  /* 0x000000ffc900720c */ /* 0x040fe20003f24270 */
[----:B------:R-:W-:Y:S02]  /*8dd0*/  VIADD R201, R201, 0xffffffff ;  /* 0xffffffffc9c97836 */ /* 0x000fe40000000000 */
[----:B------:R-:W-:Y:S01]  /*8de0*/  UPRMT UR4, UR6, 0x654, UR4 ;  /* 0x0000065406047896 */ /* 0x000fe20008000004 */
[----:B------:R-:W-:Y:S02]  /*8df0*/  IMAD.MOV.U32 R207, RZ, RZ, R156 ;  /* 0x000000ffffcf7224 */ /* 0x000fe400078e009c */
[----:B------:R-:W-:-:S06]  /*8e00*/  IMAD.MOV.U32 R202, RZ, RZ, R21 ;  /* 0x000000ffffca7224 */ /* 0x000fcc00078e0015 */
[----:B------:R-:W-:Y:S01]  /*8e10*/  SYNCS.ARRIVE.TRANS64.RED.A1T0 RZ, [UR4], RZ ;  /* 0x000000ffffff79a7 */ /* 0x000fe20008100404 */
[----:B------:R-:W-:Y:S05]  /*8e20*/  @P1 BRA `(.L_x_4690) ;  /* 0xffffffdc00301947 */ /* 0x000fea000383ffff */
.L_x_4679:
[----:B------:R-:W0:Y:S01]  /*8e30*/  SHFL.BFLY PT, R3, R4, 0x2, 0x1f ;  /* 0x0c401f0004037f89 */ /* 0x000e2200000e0000 */
[----:B------:R-:W-:Y:S01]  /*8e40*/  UIADD3 UR38, UR38, 0x1, URZ ;  /* 0x0000000126267890 */ /* 0x000fe2000fffe03f */
[----:B------:R-:W-:Y:S01]  /*8e50*/  IMAD.U32 R10, RZ, RZ, UR5 ;  /* 0x00000005ff0a7e24 */ /* 0x000fe2000f8e00ff */
[----:B------:R1:W-:Y:S06]  /*8e60*/  BAR.ARV R0, 0x100 ;  /* 0x000400000000751d */ /* 0x0003ec0000002000 */
[----:B------:R-:W-:Y:S02]  /*8e70*/  UISETP.NE.AND UP0, UPT, UR38, 0x2, UPT ;  /* 0x000000022600788c */ /* 0x000fe4000bf05270 */
[----:B------:R-:W-:Y:S06]  /*8e80*/  BAR.ARV 0x8, 0x180 ;  /* 0x0206000000007b1d */ /* 0x000fec0000002000 */
[----:B-1----:R-:W-:Y:S01]  /*8e90*/  IMAD.MOV.U32 R0, RZ, RZ, RZ ;  /* 0x000000ffff007224 */ /* 0x002fe200078e00ff */
[----:B------:R-:W-:Y:S01]  /*8ea0*/  USEL UR4, URZ, 0x1, UP0 ;  /* 0x000000013f047887 */ /* 0x000fe20008000000 */
[----:B------:R-:W1:Y:S01]  /*8eb0*/  SHFL.BFLY PT, R6, R5, 0x2, 0x1f ;  /* 0x0c401f0005067f89 */ /* 0x000e6200000e0000 */
[----:B------:R-:W-:Y:S01]  /*8ec0*/  PLOP3.LUT P0, PT, PT, PT, PT, 0x8, 0x0 ;  /* 0x000000000000781c */ /* 0x000fe20003f0e170 */
[----:B------:R-:W-:Y:S01]  /*8ed0*/  VIADD R222, R222, 0x1 ;  /* 0x00000001dede7836 */ /* 0x000fe20000000000 */
[----:B------:R-:W-:Y:S01]  /*8ee0*/  USEL UR38, UR38, URZ, UP0 ;  /* 0x0000003f26267287 */ /* 0x000fe20008000000 */
[----:B0-----:R-:W-:Y:S01]  /*8ef0*/  FADD.FTZ R3, R3, R4 ;  /* 0x0000000403037221 */ /* 0x001fe20000010000 */
[----:B------:R-:W-:Y:S01]  /*8f00*/  IMAD.U32 R4, RZ, RZ, UR5 ;  /* 0x00000005ff047e24 */ /* 0x000fe2000f8e00ff */
[----:B------:R-:W-:-:S03]  /*8f10*/  ULOP3.LUT UR39, UR39, UR4, URZ, 0x3c, !UPT ;  /* 0x0000000427277292 */ /* 0x000fc6000f8e3c3f */
[----:B------:R-:W0:Y:S01]  /*8f20*/  SHFL.BFLY PT, R2, R3, 0x1, 0x1f ;  /* 0x0c201f0003027f89 */ /* 0x000e2200000e0000 */
[----:B-1----:R-:W-:-:S05]  /*8f30*/  FADD.FTZ R6, R6, R5 ;  /* 0x0000000506067221 */ /* 0x002fca0000010000 */
[----:B------:R-:W1:Y:S01]  /*8f40*/  SHFL.BFLY PT, R7, R6, 0x1, 0x1f ;  /* 0x0c201f0006077f89 */ /* 0x000e6200000e0000 */
[----:B0-----:R-:W-:Y:S01]  /*8f50*/  FADD.FTZ R8, R3, R2 ;  /* 0x0000000203087221 */ /* 0x001fe20000010000 */
[----:B------:R-:W-:Y:S01]  /*8f60*/  MOV R2, RZ ;  /* 0x000000ff00027202 */ /* 0x000fe20000000f00 */
[----:B------:R-:W-:-:S03]  /*8f70*/  IMAD.MOV.U32 R3, RZ, RZ, -0x800000 ;  /* 0xff800000ff037424 */ /* 0x000fc600078e00ff */
[----:B------:R-:W-:-:S13]  /*8f80*/  FSETP.NE.FTZ.AND P1, PT, R8, RZ, PT ;  /* 0x000000ff0800720b */ /* 0x000fda0003f35000 */
[----:B------:R-:W0:Y:S01]  /*8f90*/  @P1 MUFU.LG2 R5, R8 ;  /* 0x0000000800051308 */ /* 0x000e220000000c00 */
[----:B------:R-:W-:Y:S01]  /*8fa0*/  @P1 FMUL.FTZ R4, R4, 0.69314718246459960938 ;  /* 0x3f31721804041820 */ /* 0x000fe20000410000 */
[----:B-1----:R-:W-:-:S05]  /*8fb0*/  FADD.FTZ R7, R6, R7 ;  /* 0x0000000706077221 */ /* 0x002fca0000010000 */
        /* <DEDUP_REMOVED lines=9> */
[----:B------:R0:W1:Y:S01]  /*9050*/  @P2 MUFU.RCP R0, R7 ;  /* 0x0000000700002308 */ /* 0x0000620000001000 */
        /* <DEDUP_REMOVED lines=128> */
.L_x_4653:
        /* <DEDUP_REMOVED lines=10> */
[----:B------:R-:W-:Y:S01]  /*9900*/  IMAD R5, R221, 0x40, R200 ;  /* 0x00000040dd057824 */ /* 0x000fe200078e02c8 */
[----:B------:R-:W-:Y:S01]  /*9910*/  F2FP.F16.F32.PACK_AB R24, R25, R24 ;  /* 0x000000181918723e */ /* 0x000fe200000000ff */
[----:B------:R-:W-:Y:S01]  /*9920*/  ULDC.64 UR8, c[0x0][0xc90] ;  /* 0x0003240000087ab9 */ /* 0x000fe20000000a00 */
[----:B------:R-:W-:Y:S02]  /*9930*/  F2FP.F16.F32.PACK_AB R25, R27, R26 ;  /* 0x0000001a1b19723e */ /* 0x000fe400000000ff */
[----:B------:R-:W-:Y:S02]  /*9940*/  F2FP.F16.F32.PACK_AB R26, R29, R28 ;  /* 0x0000001c1d1a723e */ /* 0x000fe400000000ff */
[----:B------:R-:W-:Y:S02]  /*9950*/  F2FP.F16.F32.PACK_AB R27, R31, R30 ;  /* 0x0000001e1f1b723e */ /* 0x000fe400000000ff */
[----:B------:R-:W-:-:S02]  /*9960*/  R2UR UR11, R219 ;  /* 0x00000000db0b72ca */ /* 0x000fc400000e0000 */
[----:B------:R-:W-:Y:S02]  /*9970*/  R2UR UR13, R220 ;  /* 0x00000000dc0d72ca */ /* 0x000fe400000e0000 */
[----:B------:R-:W-:Y:S02]  /*9980*/  F2FP.F16.F32.PACK_AB R136, R137, R136 ;  /* 0x000000888988723e */ /* 0x000fe400000000ff */
[----:B------:R-:W-:Y:S02]  /*9990*/  F2FP.F16.F32.PACK_AB R137, R158, R128 ;  /* 0x000000809e89723e */ /* 0x000fe400000000ff */
[----:B------:R-:W-:Y:S02]  /*99a0*/  F2FP.F16.F32.PACK_AB R161, R162, R161 ;  /* 0x000000a1a2a1723e */ /* 0x000fe400000000ff */
[----:B------:R-:W-:Y:S02]  /*99b0*/  F2FP.F16.F32.PACK_AB R162, R149, R148 ;  /* 0x0000009495a2723e */ /* 0x000fe400000000ff */
[----:B------:R-:W-:Y:S01]  /*99c0*/  F2FP.F16.F32.PACK_AB R163, R0, R163 ;  /* 0x000000a300a3723e */ /* 0x000fe200000000ff */
[----:B------:R-:W-:-:S02]  /*99d0*/  USHF.R.S32.HI UR10, URZ, 0x1f, UR11 ;  /* 0x0000001f3f0a7899 */ /* 0x000fc4000801140b */
[----:B------:R-:W-:Y:S02]  /*99e0*/  UIMAD.WIDE.U32 UR6, UR11, UR8, URZ ;  /* 0x000000080b0672a5 */ /* 0x000fe4000f8e003f */
[----:B------:R-:W-:Y:S02]  /*99f0*/  UIMAD UR5, UR10, UR8, URZ ;  /* 0x000000080a0572a4 */ /* 0x000fe4000f8e023f */
[----:B------:R-:W-:Y:S02]  /*9a00*/  USHF.R.S32.HI UR12, URZ, 0x1f, UR13 ;  /* 0x0000001f3f0c7899 */ /* 0x000fe4000801140d */
[----:B------:R-:W-:Y:S01]  /*9a10*/  UIMAD UR5, UR11, UR9, UR5 ;  /* 0x000000090b0572a4 */ /* 0x000fe2000f8e0205 */
[----:B------:R-:W-:Y:S02]  /*9a20*/  MOV R154, R195 ;  /* 0x000000c3009a7202 */ /* 0x000fe40000000f00 */
[----:B0-----:R-:W-:Y:S01]  /*9a30*/  MOV R155, R4 ;  /* 0x00000004009b7202 */ /* 0x001fe20000000f00 */
[----:B------:R-:W-:Y:S01]  /*9a40*/  ULDC.64 UR8, c[0x0][0xc98] ;  /* 0x0003260000087ab9 */ /* 0x000fe20000000a00 */
[----:B------:R-:W-:Y:S01]  /*9a50*/  UIADD3 UR7, UR7, UR5, URZ ;  /* 0x0000000507077290 */ /* 0x000fe2000fffe03f */
[----:B------:R-:W-:Y:S01]  /*9a60*/  IMAD.WIDE R120, R226, 0x2, R154 ;  /* 0x00000002e2787825 */ /* 0x000fe200078e029a */
[----:B------:R-:W-:-:S02]  /*9a70*/  UIMAD UR5, UR12, UR8, URZ ;  /* 0x000000080c0572a4 */ /* 0x000fc4000f8e023f */
[----:B------:R-:W-:Y:S01]  /*9a80*/  UIMAD.WIDE.U32 UR6, UR13, UR8, UR6 ;  /* 0x000000080d0672a5 */ /* 0x000fe2000f8e0006 */
[----:B------:R-:W-:Y:S01]  /*9a90*/  IMAD.WIDE R154, R5, 0x2, R154 ;  /* 0x00000002059a7825 */ /* 0x000fe200078e029a */
[C---:B------:R-:W-:Y:S01]  /*9aa0*/  IADD3 R7, P2, R120.reuse, 0xc040, RZ ;  /* 0x0000c04078077810 */ /* 0x040fe20007f5e0ff */
[----:B------:R-:W-:Y:S01]  /*9ab0*/  UIMAD UR5, UR13, UR9, UR5 ;  /* 0x000000090d0572a4 */ /* 0x000fe2000f8e0205 */
[----:B------:R-:W-:Y:S02]  /*9ac0*/  IADD3 R11, P3, R120, 0xc060, RZ ;  /* 0x0000c060780b7810 */ /* 0x000fe40007f7e0ff */
[----:B------:R-:W-:Y:S01]  /*9ad0*/  LOP3.LUT R6, R7, 0x380, RZ, 0xc0, !PT ;  /* 0x0000038007067812 */ /* 0x000fe200078ec0ff */
[----:B------:R-:W-:Y:S01]  /*9ae0*/  ULDC.64 UR8, c[0x0][0xbe8] ;  /* 0x0002fa0000087ab9 */ /* 0x000fe20000000a00 */
[----:B------:R-:W-:Y:S01]  /*9af0*/  LOP3.LUT R4, R11, 0x380, RZ, 0xc0, !PT ;  /* 0x000003800b047812 */ /* 0x000fe200078ec0ff */
[----:B------:R-:W-:Y:S01]  /*9b00*/  IMAD.X R5, RZ, RZ, R121, P3 ;  /* 0x000000ffff057224 */ /* 0x000fe200018e0679 */
[----:B------:R-:W-:-:S02]  /*9b10*/  SHF.R.U64 R6, R6, 0x3, RZ ;  /* 0x0000000306067819 */ /* 0x000fc400000012ff */
[----:B------:R-:W-:Y:S02]  /*9b20*/  SHF.R.U64 R4, R4, 0x3, RZ ;  /* 0x0000000304047819 */ /* 0x000fe400000012ff */
[----:B------:R-:W-:Y:S01]  /*9b30*/  LOP3.LUT R6, R6, R7, RZ, 0x3c, !PT ;  /* 0x0000000706067212 */ /* 0x000fe200078e3cff */
[----:B------:R-:W-:Y:S01]  /*9b40*/  IMAD.X R7, RZ, RZ, R121, P2 ;  /* 0x000000ffff077224 */ /* 0x000fe200010e0679 */
[C---:B------:R-:W-:Y:S02]  /*9b50*/  IADD3 R135, P2, R120.reuse, 0x8000, RZ ;  /* 0x0000800078877810 */ /* 0x040fe40007f5e0ff */
[----:B------:R-:W-:Y:S02]  /*9b60*/  LOP3.LUT R157, R120, 0x380, RZ, 0xc0, !PT ;  /* 0x00000380789d7812 */ /* 0x000fe400078ec0ff */
[----:B------:R-:W-:Y:S02]  /*9b70*/  LOP3.LUT R134, R135, 0x380, RZ, 0xc0, !PT ;  /* 0x0000038087867812 */ /* 0x000fe400078ec0ff */
[----:B------:R-:W-:-:S02]  /*9b80*/  LOP3.LUT R4, R4, R11, RZ, 0x3c, !PT ;  /* 0x0000000b04047212 */ /* 0x000fc400078e3cff */
[----:B------:R-:W-:Y:S02]  /*9b90*/  SHF.R.U64 R134, R134, 0x3, RZ ;  /* 0x0000000386867819 */ /* 0x000fe400000012ff */
[----:B------:R-:W-:Y:S02]  /*9ba0*/  IADD3 R11, P0, R120, 0xc000, RZ ;  /* 0x0000c000780b7810 */ /* 0x000fe40007f1e0ff */
[----:B------:R-:W-:Y:S01]  /*9bb0*/  LOP3.LUT R134, R134, R135, RZ, 0x3c, !PT ;  /* 0x0000008786867212 */ /* 0x000fe200078e3cff */
[----:B------:R-:W-:Y:S01]  /*9bc0*/  IMAD.X R135, RZ, RZ, R121, P2 ;  /* 0x000000ffff877224 */ /* 0x000fe200010e0679 */
[----:B------:R-:W-:Y:S02]  /*9bd0*/  IADD3 R17, P2, R154, 0x1000, RZ ;  /* 0x000010009a117810 */ /* 0x000fe40007f5e0ff */
[----:B------:R-:W-:Y:S02]  /*9be0*/  SHF.R.U64 R157, R157, 0x3, RZ ;  /* 0x000000039d9d7819 */ /* 0x000fe400000012ff */
[----:B------:R-:W-:-:S02]  /*9bf0*/  LOP3.LUT R16, R17, 0x380, RZ, 0xc0, !PT ;  /* 0x0000038011107812 */ /* 0x000fc400078ec0ff */
[----:B------:R-:W-:Y:S02]  /*9c00*/  IADD3 R9, P1, R120, 0xc020, RZ ;  /* 0x0000c02078097810 */ /* 0x000fe40007f3e0ff */
[----:B------:R-:W-:Y:S02]  /*9c10*/  SHF.R.U64 R16, R16, 0x3, RZ ;  /* 0x0000000310107819 */ /* 0x000fe400000012ff */
[----:B------:R-:W-:Y:S02]  /*9c20*/  LOP3.LUT R10, R11, 0x380, RZ, 0xc0, !PT ;  /* 0x000003800b0a7812 */ /* 0x000fe400078ec0ff */
[----:B------:R-:W-:Y:S01]  /*9c30*/  LOP3.LUT R156, R157, R120, RZ, 0x3c, !PT ;  /* 0x000000789d9c7212 */ /* 0x000fe200078e3cff */
[----:B------:R-:W-:Y:S01]  /*9c40*/  IMAD.MOV.U32 R157, RZ, RZ, R121 ;  /* 0x000000ffff9d7224 */ /* 0x000fe200078e0079 */
[----:B------:R-:W-:Y:S01]  /*9c50*/  LOP3.LUT R16, R16, R17, RZ, 0x3c, !PT ;  /* 0x0000001110107212 */ /* 0x000fe200078e3cff */
[----:B------:R-:W-:Y:S01]  /*9c60*/  IMAD.X R17, RZ, RZ, R155, P2 ;  /* 0x000000ffff117224 */ /* 0x000fe200010e069b */
[----:B------:R-:W-:-:S02]  /*9c70*/  LOP3.LUT R8, R9, 0x380, RZ, 0xc0, !PT ;  /* 0x0000038009087812 */ /* 0x000fc400078ec0ff */
[----:B------:R-:W-:Y:S02]  /*9c80*/  SHF.R.U64 R10, R10, 0x3, RZ ;  /* 0x000000030a0a7819 */ /* 0x000fe400000012ff */
[----:B------:R-:W-:Y:S02]  /*9c90*/  IADD3 R111, P2, R154, 0x8000, RZ ;  /* 0x000080009a6f7810 */ /* 0x000fe40007f5e0ff */
[----:B------:R-:W-:Y:S01]  /*9ca0*/  MOV R157, R156 ;  /* 0x0000009c009d7202 */ /* 0x000fe20000000f00 */
[----:B------:R-:W-:Y:S01]  /*9cb0*/  BAR.SYNC.DEFER_BLOCKING 0x1, 0x100 ;  /* 0x0044000000007b1d */ /* 0x000fe20000010000 */
[----:B------:R-:W-:Y:S02]  /*9cc0*/  SHF.R.U64 R8, R8, 0x3, RZ ;  /* 0x0000000308087819 */ /* 0x000fe400000012ff */
[----:B------:R-:W-:Y:S01]  /*9cd0*/  LOP3.LUT R10, R10, R11, RZ, 0x3c, !PT ;  /* 0x0000000b0a0a7212 */ /* 0x000fe200078e3cff */
[----:B------:R-:W-:Y:S01]  /*9ce0*/  IMAD.X R11, RZ, RZ, R121, P0 ;  /* 0x000000ffff0b7224 */ /* 0x000fe200000e0679 */
[----:B------:R-:W-:-:S03]  /*9cf0*/  LOP3.LUT R110, R111, 0x380, RZ, 0xc0, !PT ;  /* 0x000003806f6e7812 */ /* 0x000fc600078ec0ff */
[----:B------:R-:W0:Y:S01]  /*9d00*/  LDC R156, c[0x0][0xce8] ;  /* 0x00033a00ff9c7b82 */ /* 0x000e220000000800 */
[C---:B------:R-:W-:Y:S02]  /*9d10*/  IADD3 R23, P4, R120.reuse, 0x8040, RZ ;  /* 0x0000804078177810 */ /* 0x040fe40007f9e0ff */
[----:B------:R-:W-:Y:S02]  /*9d20*/  IADD3 R143, P0, R120, 0x40, RZ ;  /* 0x00000040788f7810 */ /* 0x000fe40007f1e0ff */
[----:B------:R-:W-:Y:S01]  /*9d30*/  LOP3.LUT R8, R8, R9, RZ, 0x3c, !PT ;  /* 0x0000000908087212 */ /* 0x000fe200078e3cff */
[----:B------:R-:W-:Y:S01]  /*9d40*/  IMAD.X R9, RZ, RZ, R121, P1 ;  /* 0x000000ffff097224 */ /* 0x000fe200008e0679 */
[----:B------:R-:W-:Y:S02]  /*9d50*/  SHF.R.U64 R110, R110, 0x3, RZ ;  /* 0x000000036e6e7819 */ /* 0x000fe400000012ff */
[----:B------:R-:W-:Y:S02]  /*9d60*/  LOP3.LUT R22, R23, 0x380, RZ, 0xc0, !PT ;  /* 0x0000038017167812 */ /* 0x000fe400078ec0ff */
[----:B------:R-:W-:-:S02]  /*9d70*/  IADD3 R139, P1, R120, 0x4060, RZ ;  /* 0x00004060788b7810 */ /* 0x000fc40007f3e0ff */
[----:B------:R-:W-:Y:S02]  /*9d80*/  LOP3.LUT R142, R143, 0x380, RZ, 0xc0, !PT ;  /* 0x000003808f8e7812 */ /* 0x000fe400078ec0ff */
[----:B------:R-:W-:Y:S01]  /*9d90*/  LOP3.LUT R110, R110, R111, RZ, 0x3c, !PT ;  /* 0x0000006f6e6e7212 */ /* 0x000fe200078e3cff */
[----:B------:R-:W-:Y:S01]  /*9da0*/  IMAD.X R111, RZ, RZ, R155, P2 ;  /* 0x000000ffff6f7224 */ /* 0x000fe200010e069b */
[----:B------:R-:W-:Y:S01]  /*9db0*/  SHF.R.U64 R22, R22, 0x3, RZ ;  /* 0x0000000316167819 */ /* 0x000fe200000012ff */
[----:B------:R1:W-:Y:S01]  /*9dc0*/  STSM.16.M88.4 [R157], R24 ;  /* 0x000000189d007844 */ /* 0x0003e20000000200 */
[----:B------:R-:W-:Y:S02]  /*9dd0*/  LOP3.LUT R138, R139, 0x380, RZ, 0xc0, !PT ;  /* 0x000003808b8a7812 */ /* 0x000fe400078ec0ff */
[----:B------:R-:W-:Y:S02]  /*9de0*/  SHF.R.U64 R142, R142, 0x3, RZ ;  /* 0x000000038e8e7819 */ /* 0x000fe400000012ff */
[----:B------:R-:W-:-:S02]  /*9df0*/  IADD3 R127, P2, R154, 0xf000, RZ ;  /* 0x0000f0009a7f7810 */ /* 0x000fc40007f5e0ff */
[----:B------:R-:W-:Y:S01]  /*9e00*/  LOP3.LUT R22, R22, R23, RZ, 0x3c, !PT ;  /* 0x0000001716167212 */ /* 0x000fe200078e3cff */
[--C-:B------:R-:W-:Y:S01]  /*9e10*/  IMAD.X R23, RZ, RZ, R121.reuse, P4 ;  /* 0x000000ffff177224 */ /* 0x100fe200020e0679 */
[----:B------:R-:W-:Y:S02]  /*9e20*/  SHF.R.U64 R138, R138, 0x3, RZ ;  /* 0x000000038a8a7819 */ /* 0x000fe400000012ff */
[----:B------:R-:W-:Y:S01]  /*9e30*/  LOP3.LUT R142, R142, R143, RZ, 0x3c, !PT ;  /* 0x0000008f8e8e7212 */ /* 0x000fe200078e3cff */
[----:B------:R-:W-:Y:S01]  /*9e40*/  IMAD.X R143, RZ, RZ, R121, P0 ;  /* 0x000000ffff8f7224 */ /* 0x000fe200000e0679 */
[----:B------:R-:W-:Y:S02]  /*9e50*/  LOP3.LUT R126, R127, 0x380, RZ, 0xc0, !PT ;  /* 0x000003807f7e7812 */ /* 0x000fe400078ec0ff */
[----:B------:R-:W-:Y:S02]  /*9e60*/  IADD3 R21, P4, R120, 0x4000, RZ ;  /* 0x0000400078157810 */ /* 0x000fe40007f9e0ff */
[----:B------:R-:W-:-:S02]  /*9e70*/  IADD3 R97, P0, R154, 0x3000, RZ ;  /* 0x000030009a617810 */ /* 0x000fc40007f1e0ff */
[C---:B------:R-:W-:Y:S02]  /*9e80*/  IADD3 R13, P6, R120.reuse, 0x8060, RZ ;  /* 0x00008060780d7810 */ /* 0x040fe40007fde0ff */
[C---:B------:R-:W-:Y:S02]  /*9e90*/  IADD3 R15, P5, R120.reuse, 0x20, RZ ;  /* 0x00000020780f7810 */ /* 0x040fe40007fbe0ff */
[----:B------:R-:W-:Y:S02]  /*9ea0*/  IADD3 R131, P3, R120, 0x8020, RZ ;  /* 0x0000802078837810 */ /* 0x000fe40007f7e0ff */
[----:B------:R-:W-:Y:S01]  /*9eb0*/  LOP3.LUT R138, R138, R139, RZ, 0x3c, !PT ;  /* 0x0000008b8a8a7212 */ /* 0x000fe200078e3cff */
[----:B------:R-:W-:Y:S01]  /*9ec0*/  IMAD.X R139, RZ, RZ, R121, P1 ;  /* 0x000000ffff8b7224 */ /* 0x000fe200008e0679 */
[----:B------:R-:W-:Y:S02]  /*9ed0*/  SHF.R.U64 R126, R126, 0x3, RZ ;  /* 0x000000037e7e7819 */ /* 0x000fe400000012ff */
[----:B------:R-:W-:-:S02]  /*9ee0*/  LOP3.LUT R20, R21, 0x380, RZ, 0xc0, !PT ;  /* 0x0000038015147812 */ /* 0x000fc400078ec0ff */
[----:B------:R-:W-:Y:S02]  /*9ef0*/  IADD3 R19, P1, R154, 0x2000, RZ ;  /* 0x000020009a137810 */ /* 0x000fe40007f3e0ff */
[----:B------:R-:W-:Y:S02]  /*9f00*/  LOP3.LUT R96, R97, 0x380, RZ, 0xc0, !PT ;  /* 0x0000038061607812 */ /* 0x000fe400078ec0ff */
[----:B------:R-:W-:Y:S02]  /*9f10*/  LOP3.LUT R12, R13, 0x380, RZ, 0xc0, !PT ;  /* 0x000003800d0c7812 */ /* 0x000fe400078ec0ff */
[----:B------:R-:W-:Y:S02]  /*9f20*/  LOP3.LUT R14, R15, 0x380, RZ, 0xc0, !PT ;  /* 0x000003800f0e7812 */ /* 0x000fe400078ec0ff */
[----:B------:R-:W-:Y:S02]  /*9f30*/  LOP3.LUT R130, R131, 0x380, RZ, 0xc0, !PT ;  /* 0x0000038083827812 */ /* 0x000fe400078ec0ff */
[----:B------:R-:W-:Y:S01]  /*9f40*/  LOP3.LUT R126, R126, R127, RZ, 0x3c, !PT ;  /* 0x0000007f7e7e7212 */ /* 0x000fe200078e3cff */
[----:B------:R-:W-:Y:S01]  /*9f50*/  IMAD.X R127, RZ, RZ, R155, P2 ;  /* 0x000000ffff7f7224 */ /* 0x000fe200010e069b */
[----:B------:R-:W-:-:S02]  /*9f60*/  SHF.R.U64 R20, R20, 0x3, RZ ;  /* 0x0000000314147819 */ /* 0x000fc400000012ff */
[----:B------:R-:W-:Y:S02]  /*9f70*/  LOP3.LUT R18, R19, 0x380, RZ, 0xc0, !PT ;  /* 0x0000038013127812 */ /* 0x000fe400078ec0ff */
[----:B------:R-:W-:Y:S02]  /*9f80*/  SHF.R.U64 R96, R96, 0x3, RZ ;  /* 0x0000000360607819 */ /* 0x000fe400000012ff */
[----:B0-----:R-:W-:Y:S02]  /*9f90*/  ISETP.NE.AND P2, PT, R156, 0x1, PT ;  /* 0x000000019c00780c */ /* 0x001fe40003f45270 */
[----:B------:R-:W-:Y:S02]  /*9fa0*/  SHF.R.U64 R12, R12, 0x3, RZ ;  /* 0x000000030c0c7819 */ /* 0x000fe400000012ff */
[----:B------:R-:W-:Y:S02]  /*9fb0*/  SHF.R.U64 R14, R14, 0x3, RZ ;  /* 0x000000030e0e7819 */ /* 0x000fe400000012ff */
[----:B------:R-:W-:-:S02]  /*9fc0*/  SHF.R.U64 R130, R130, 0x3, RZ ;  /* 0x0000000382827819 */ /* 0x000fc400000012ff */
[----:B------:R-:W-:Y:S02]  /*9fd0*/  LOP3.LUT R20, R20, R21, RZ, 0x3c, !PT ;  /* 0x0000001514147212 */ /* 0x000fe400078e3cff */
[----:B------:R-:W-:Y:S02]  /*9fe0*/  SHF.R.U64 R18, R18, 0x3, RZ ;  /* 0x0000000312127819 */ /* 0x000fe400000012ff */
[----:B------:R-:W-:Y:S01]  /*9ff0*/  LOP3.LUT R96, R96, R97, RZ, 0x3c, !PT ;  /* 0x0000006160607212 */ /* 0x000fe200078e3cff */
[----:B------:R-:W-:Y:S01]  /*a000*/  IMAD.X R97, RZ, RZ, R155, P0 ;  /* 0x000000ffff617224 */ /* 0x000fe200000e069b */
[----:B------:R-:W-:Y:S02]  /*a010*/  IADD3.X R21, RZ, R121, RZ, P4, !PT ;  /* 0x00000079ff157210 */ /* 0x000fe400027fe4ff */
[----:B------:R-:W-:Y:S02]  /*a020*/  IADD3 R107, P4, R154, 0x6000, RZ ;  /* 0x000060009a6b7810 */ /* 0x000fe40007f9e0ff */
        /* <DEDUP_REMOVED lines=10> */
[----:B------:R-:W-:Y:S01]  /*a0d0*/  LOP3.LUT R18, R18, R19, RZ, 0x3c, !PT ;  /* 0x0000001312127212 */ /* 0x000fe200078e3cff */
[----:B------:R-:W-:Y:S01]  /*a0e0*/  IMAD.X R19, RZ, RZ, R155, P1 ;  /* 0x000000ffff137224 */ /* 0x000fe200008e069b */
[----:B------:R-:W-:Y:S02]  /*a0f0*/  LOP3.LUT R106, R107, 0x380, RZ, 0xc0, !PT ;  /* 0x000003806b6a7812 */ /* 0x000fe400078ec0ff */
[----:B------:R-:W-:-:S02]  /*a100*/  IADD3 R113, P1, R154, 0x9000, RZ ;  /* 0x000090009a717810 */ /* 0x000fc40007f3e0ff */
[----:B------:R-:W-:Y:S02]  /*a110*/  LOP3.LUT R114, R115, 0x380, RZ, 0xc0, !PT ;  /* 0x0000038073727812 */ /* 0x000fe400078ec0ff */
[----:B------:R-:W-:Y:S02]  /*a120*/  MOV R30, R4 ;  /* 0x00000004001e7202 */ /* 0x000fe40000000f00 */
[----:B------:R-:W-:Y:S02]  /*a130*/  LOP3.LUT R146, R147, 0x380, RZ, 0xc0, !PT ;  /* 0x0000038093927812 */ /* 0x000fe400078ec0ff */
[----:B------:R-:W-:Y:S02]  /*a140*/  LOP3.LUT R150, R151, 0x380, RZ, 0xc0, !PT ;  /* 0x0000038097967812 */ /* 0x000fe400078ec0ff */
[----:B------:R-:W-:Y:S02]  /*a150*/  LOP3.LUT R152, R153, 0x380, RZ, 0xc0, !PT ;  /* 0x0000038099987812 */ /* 0x000fe400078ec0ff */
[----:B------:R-:W-:-:S02]  /*a160*/  F2FP.F16.F32.PACK_AB R5, R35, R34 ;  /* 0x000000222305723e */ /* 0x000fc400000000ff */
[----:B------:R-:W-:Y:S01]  /*a170*/  SHF.R.U64 R106, R106, 0x3, RZ ;  /* 0x000000036a6a7819 */ /* 0x000fe200000012ff */
[----:B------:R-:W0:Y:S01]  /*a180*/  @P2 LDC R34, c[0x0][0xcec] ;  /* 0x00033b00ff222b82 */ /* 0x000e220000000800 */
[----:B------:R-:W-:Y:S02]  /*a190*/  LOP3.LUT R112, R113, 0x380, RZ, 0xc0, !PT ;  /* 0x0000038071707812 */ /* 0x000fe400078ec0ff */
[----:B------:R-:W-:Y:S02]  /*a1a0*/  SHF.R.U64 R114, R114, 0x3, RZ ;  /* 0x0000000372727819 */ /* 0x000fe400000012ff */
[----:B------:R-:W-:Y:S02]  /*a1b0*/  SHF.R.U64 R146, R146, 0x3, RZ ;  /* 0x0000000392927819 */ /* 0x000fe400000012ff */
[----:B------:R-:W-:Y:S02]  /*a1c0*/  SHF.R.U64 R150, R150, 0x3, RZ ;  /* 0x0000000396967819 */ /* 0x000fe400000012ff */
[----:B------:R-:W-:-:S02]  /*a1d0*/  SHF.R.U64 R152, R152, 0x3, RZ ;  /* 0x0000000398987819 */ /* 0x000fc400000012ff */
[----:B-1----:R-:W-:Y:S02]  /*a1e0*/  MOV R27, R6 ;  /* 0x00000006001b7202 */ /* 0x002fe40000000f00 */
[----:B------:R-:W-:Y:S01]  /*a1f0*/  LOP3.LUT R106, R106, R107, RZ, 0x3c, !PT ;  /* 0x0000006b6a6a7212 */ /* 0x000fe200078e3cff */
[----:B------:R-:W-:Y:S01]  /*a200*/  IMAD.X R107, RZ, RZ, R155, P4 ;  /* 0x000000ffff6b7224 */ /* 0x000fe200020e069b */
[----:B------:R-:W-:Y:S02]  /*a210*/  F2FP.F16.F32.PACK_AB R6, R37, R172 ;  /* 0x000000ac2506723e */ /* 0x000fe400000000ff */
[----:B------:R-:W-:Y:S01]  /*a220*/  SHF.R.U64 R112, R112, 0x3, RZ ;  /* 0x0000000370707819 */ /* 0x000fe200000012ff */
[----:B------:R-:W1:Y:S01]  /*a230*/  @P2 LDC R37, c[0x0][0xcf0] ;  /* 0x00033c00ff252b82 */ /* 0x000e620000000800 */
[----:B------:R-:W-:Y:S02]  /*a240*/  LOP3.LUT R114, R114, R115, RZ, 0x3c, !PT ;  /* 0x0000007372727212 */ /* 0x000fe400078e3cff */
[----:B------:R-:W-:-:S02]  /*a250*/  IADD3 R115, P4, R154, 0xd000, RZ ;  /* 0x0000d0009a737810 */ /* 0x000fc40007f9e0ff */
[----:B------:R-:W-:Y:S01]  /*a260*/  LOP3.LUT R146, R146, R147, RZ, 0x3c, !PT ;  /* 0x0000009392927212 */ /* 0x000fe200078e3cff */
[--C-:B------:R-:W-:Y:S01]  /*a270*/  IMAD.X R147, RZ, RZ, R121.reuse, P6 ;  /* 0x000000ffff937224 */ /* 0x100fe200030e0679 */
[----:B------:R-:W-:Y:S01]  /*a280*/  LOP3.LUT R150, R150, R151, RZ, 0x3c, !PT ;  /* 0x0000009796967212 */ /* 0x000fe200078e3cff */
[--C-:B------:R-:W-:Y:S01]  /*a290*/  IMAD.X R151, RZ, RZ, R121.reuse, P5 ;  /* 0x000000ffff977224 */ /* 0x100fe200028e0679 */
[----:B------:R-:W-:Y:S01]  /*a2a0*/  LOP3.LUT R152, R152, R153, RZ, 0x3c, !PT ;  /* 0x0000009998987212 */ /* 0x000fe200078e3cff */
[----:B------:R-:W-:Y:S01]  /*a2b0*/  IMAD.X R153, RZ, RZ, R121, P3 ;  /* 0x000000ffff997224 */ /* 0x000fe200018e0679 */
[----:B------:R-:W-:Y:S01]  /*a2c0*/  IADD3 R101, P6, R154, 0x4000, RZ ;  /* 0x000040009a657810 */ /* 0x000fe20007fde0ff */
[----:B------:R-:W-:Y:S01]  /*a2d0*/  IMAD R0, R218, 0x20, R221 ;  /* 0x00000020da007824 */ /* 0x000fe200078e02dd */
[C---:B------:R-:W-:Y:S01]  /*a2e0*/  IADD3 R105, P5, R154.reuse, 0x5000, RZ ;  /* 0x000050009a697810 */ /* 0x040fe20007fbe0ff */
[----:B------:R-:W-:Y:S01]  /*a2f0*/  IMAD.X R121, RZ, RZ, R155, P4 ;  /* 0x000000ffff797224 */ /* 0x000fe200020e069b */
[----:B------:R-:W-:-:S02]  /*a300*/  IADD3 R109, P3, R154, 0x7000, RZ ;  /* 0x000070009a6d7810 */ /* 0x000fc40007f7e0ff */
[----:B------:R-:W-:Y:S02]  /*a310*/  LOP3.LUT R112, R112, R113, RZ, 0x3c, !PT ;  /* 0x0000007170707212 */ /* 0x000fe400078e3cff */
[----:B------:R-:W-:Y:S02]  /*a320*/  LOP3.LUT R113, R115, 0x380, RZ, 0xc0, !PT ;  /* 0x0000038073717812 */ /* 0x000fe400078ec0ff */
[----:B------:R-:W-:Y:S02]  /*a330*/  LOP3.LUT R100, R101, 0x380, RZ, 0xc0, !PT ;  /* 0x0000038065647812 */ /* 0x000fe400078ec0ff */
[----:B------:R-:W-:Y:S02]  /*a340*/  LOP3.LUT R104, R105, 0x380, RZ, 0xc0, !PT ;  /* 0x0000038069687812 */ /* 0x000fe400078ec0ff */
[----:B------:R-:W-:Y:S02]  /*a350*/  LOP3.LUT R108, R109, 0x380, RZ, 0xc0, !PT ;  /* 0x000003806d6c7812 */ /* 0x000fe400078ec0ff */
[----:B------:R-:W-:-:S02]  /*a360*/  SHF.R.U64 R120, R113, 0x3, RZ ;  /* 0x0000000371787819 */ /* 0x000fc400000012ff */
[----:B------:R-:W-:Y:S02]  /*a370*/  LOP3.LUT R113, R154, 0x380, RZ, 0xc0, !PT ;  /* 0x000003809a717812 */ /* 0x000fe400078ec0ff */
[----:B------:R-:W-:Y:S02]  /*a380*/  SHF.R.U64 R100, R100, 0x3, RZ ;  /* 0x0000000364647819 */ /* 0x000fe400000012ff */
[----:B------:R-:W-:Y:S02]  /*a390*/  SHF.R.U64 R104, R104, 0x3, RZ ;  /* 0x0000000368687819 */ /* 0x000fe400000012ff */
[----:B------:R-:W-:Y:S02]  /*a3a0*/  SHF.R.U64 R108, R108, 0x3, RZ ;  /* 0x000000036c6c7819 */ /* 0x000fe400000012ff */
[----:B------:R-:W-:Y:S01]  /*a3b0*/  SHF.R.U64 R29, R113, 0x3, RZ ;  /* 0x00000003711d7819 */ /* 0x000fe200000012ff */
[--C-:B------:R-:W-:Y:S01]  /*a3c0*/  IMAD.X R113, RZ, RZ, R155.reuse, P1 ;  /* 0x000000ffff717224 */ /* 0x100fe200008e069b */
[----:B------:R-:W-:Y:S01]  /*a3d0*/  F2FP.F16.F32.PACK_AB R7, R39, R38 ;  /* 0x000000262707723e */ /* 0x000fe200000000ff */
[----:B------:R-:W-:Y:S01]  /*a3e0*/  VIADD R39, R213, UR60 ;  /* 0x0000003cd5277c36 */ /* 0x000fe20008000000 */
[----:B------:R-:W-:Y:S01]  /*a3f0*/  LOP3.LUT R100, R100, R101, RZ, 0x3c, !PT ;  /* 0x0000006564647212 */ /* 0x000fe200078e3cff */
[--C-:B------:R-:W-:Y:S01]  /*a400*/  IMAD.X R101, RZ, RZ, R155.reuse, P6 ;  /* 0x000000ffff657224 */ /* 0x100fe200030e069b */
[----:B------:R-:W-:Y:S01]  /*a410*/  LOP3.LUT R104, R104, R105, RZ, 0x3c, !PT ;  /* 0x0000006968687212 */ /* 0x000fe200078e3cff */
[--C-:B------:R-:W-:Y:S01]  /*a420*/  IMAD.X R105, RZ, RZ, R155.reuse, P5 ;  /* 0x000000ffff697224 */ /* 0x100fe200028e069b */
[----:B------:R-:W-:Y:S01]  /*a430*/  LOP3.LUT R108, R108, R109, RZ, 0x3c, !PT ;  /* 0x0000006d6c6c7212 */ /* 0x000fe200078e3cff */
[----:B------:R-:W-:Y:S01]  /*a440*/  IMAD.X R109, RZ, RZ, R155, P3 ;  /* 0x000000ffff6d7224 */ /* 0x000fe200018e069b */
[C---:B------:R-:W-:Y:S01]  /*a450*/  IADD3 R117, P6, R154.reuse, 0xb000, RZ ;  /* 0x0000b0009a757810 */ /* 0x040fe20007fde0ff */
[----:B0-----:R-:W-:Y:S01]  /*a460*/  @P2 IMAD.HI.U32 R34, R39, R34, RZ ;  /* 0x0000002227222227 */ /* 0x001fe200078e00ff */
[----:B------:R-:W-:-:S02]  /*a470*/  IADD3 R119, P5, R154, 0xc000, RZ ;  /* 0x0000c0009a777810 */ /* 0x000fc40007fbe0ff */
[----:B------:R-:W-:Y:S02]  /*a480*/  IADD3 R123, P3, R154, 0xe000, RZ ;  /* 0x0000e0009a7b7810 */ /* 0x000fe40007f7e0ff */
[----:B------:R-:W-:Y:S01]  /*a490*/  LOP3.LUT R28, R29, R154, RZ, 0x3c, !PT ;  /* 0x0000009a1d1c7212 */ /* 0x000fe200078e3cff */
[----:B------:R-:W-:Y:S01]  /*a4a0*/  IMAD.MOV.U32 R29, RZ, RZ, R155 ;  /* 0x000000ffff1d7224 */ /* 0x000fe200078e009b */
[----:B------:R-:W-:Y:S02]  /*a4b0*/  MOV R26, R8 ;  /* 0x00000008001a7202 */ /* 0x000fe40000000f00 */
[----:B------:R-:W-:Y:S02]  /*a4c0*/  MOV R25, R10 ;  /* 0x0000000a00197202 */ /* 0x000fe40000000f00 */
[----:B------:R-:W-:Y:S02]  /*a4d0*/  MOV R154, R14 ;  /* 0x0000000e009a7202 */ /* 0x000fe40000000f00 */
[----:B------:R-:W-:Y:S01]  /*a4e0*/  F2FP.F16.F32.PACK_AB R4, R33, R171 ;  /* 0x000000ab2104723e */ /* 0x000fe200000000ff */
[----:B------:R-:W-:Y:S01]  /*a4f0*/  IMAD.MOV.U32 R33, RZ, RZ, R39 ;  /* 0x000000ffff217224 */ /* 0x000fe200078e0027 */
[----:B------:R-:W-:-:S02]  /*a500*/  MOV R24, R12 ;  /* 0x0000000c00187202 */ /* 0x000fc40000000f00 */
[----:B------:R-:W-:Y:S01]  /*a510*/  MOV R142, R142 ;  /* 0x0000008e008e7202 */ /* 0x000fe20000000f00 */
[----:B------:R0:W-:Y:S01]  /*a520*/  STSM.16.M88.4 [R154], R4 ;  /* 0x000000049a007844 */ /* 0x0001e20000000200 */
[----:B------:R-:W-:Y:S02]  /*a530*/  F2FP.F16.F32.PACK_AB R8, R41, R173 ;  /* 0x000000ad2908723e */ /* 0x000fe400000000ff */
[----:B------:R-:W-:Y:S02]  /*a540*/  F2FP.F16.F32.PACK_AB R9, R43, R42 ;  /* 0x0000002a2b09723e */ /* 0x000fe400000000ff */
[----:B------:R-:W-:Y:S02]  /*a550*/  F2FP.F16.F32.PACK_AB R10, R45, R174 ;  /* 0x000000ae2d0a723e */ /* 0x000fe400000000ff */
[----:B------:R-:W-:Y:S02]  /*a560*/  F2FP.F16.F32.PACK_AB R11, R47, R46 ;  /* 0x0000002e2f0b723e */ /* 0x000fe400000000ff */
[----:B------:R-:W-:Y:S01]  /*a570*/  MOV R31, R22 ;  /* 0x00000016001f7202 */ /* 0x000fe20000000f00 */
[----:B------:R-:W2:Y:S01]  /*a580*/  @P2 LDC R47, c[0x0][0xcf0] ;  /* 0x00033c00ff2f2b82 */ /* 0x000ea20000000800 */
        /* <DEDUP_REMOVED lines=8> */
[----:B------:R-:W-:Y:S01]  /*a610*/  STSM.16.M88.4 [R152], R12 ;  /* 0x0000000c98007844 */ /* 0x000fe20000000200 */
[----:B------:R-:W-:-:S02]  /*a620*/  F2FP.F16.F32.PACK_AB R21, R59, R58 ;  /* 0x0000003a3b15723e */ /* 0x000fc400000000ff */
[----:B------:R-:W-:Y:S02]  /*a630*/  F2FP.F16.F32.PACK_AB R22, R61, R178 ;  /* 0x000000b23d16723e */ /* 0x000fe400000000ff */
[----:B------:R-:W-:Y:S02]  /*a640*/  F2FP.F16.F32.PACK_AB R23, R63, R62 ;  /* 0x0000003e3f17723e */ /* 0x000fe400000000ff */
[----:B-1----:R-:W-:Y:S02]  /*a650*/  @P2 SHF.R.U32.HI R33, RZ, R37, R34 ;  /* 0x00000025ff212219 */ /* 0x002fe40000011622 */
[----:B------:R-:W-:Y:S01]  /*a660*/  MOV R150, R150 ;  /* 0x0000009600967202 */ /* 0x000fe20000000f00 */
[----:B------:R1:W-:Y:S01]  /*a670*/  STSM.16.M88.4 [R35], R20 ;  /* 0x0000001423007844 */ /* 0x0003e20000000200 */
[----:B0-----:R-:W-:Y:S02]  /*a680*/  F2FP.F16.F32.PACK_AB R4, R65, R179 ;  /* 0x000000b34104723e */ /* 0x001fe400000000ff */
[----:B------:R-:W-:-:S02]  /*a690*/  F2FP.F16.F32.PACK_AB R5, R67, R66 ;  /* 0x000000424305723e */ /* 0x000fc400000000ff */
[----:B------:R-:W-:Y:S02]  /*a6a0*/  F2FP.F16.F32.PACK_AB R6, R69, R180 ;  /* 0x000000b44506723e */ /* 0x000fe400000000ff */
[----:B------:R-:W-:Y:S02]  /*a6b0*/  F2FP.F16.F32.PACK_AB R7, R71, R70 ;  /* 0x000000464707723e */ /* 0x000fe400000000ff */
[----:B------:R-:W-:Y:S02]  /*a6c0*/  MOV R146, R146 ;  /* 0x0000009200927202 */ /* 0x000fe40000000f00 */
[----:B---3--:R-:W-:Y:S01]  /*a6d0*/  F2FP.F16.F32.PACK_AB R8, R73, R181 ;  /* 0x000000b54908723e */ /* 0x008fe200000000ff */
[----:B------:R-:W-:Y:S01]  /*a6e0*/  STSM.16.M88.4 [R150], R4 ;  /* 0x0000000496007844 */ /* 0x000fe20000000200 */
[----:B------:R-:W-:Y:S02]  /*a6f0*/  F2FP.F16.F32.PACK_AB R9, R75, R74 ;  /* 0x0000004a4b09723e */ /* 0x000fe400000000ff */
[----:B------:R-:W-:-:S02]  /*a700*/  F2FP.F16.F32.PACK_AB R10, R77, R182 ;  /* 0x000000b64d0a723e */ /* 0x000fc400000000ff */
[----:B-1----:R-:W-:Y:S02]  /*a710*/  IADD3 R35, -R33, RZ, RZ ;  /* 0x000000ff21237210 */ /* 0x002fe40007ffe1ff */
[----:B------:R-:W-:Y:S02]  /*a720*/  F2FP.F16.F32.PACK_AB R11, R79, R78 ;  /* 0x0000004e4f0b723e */ /* 0x000fe400000000ff */
[----:B------:R-:W-:Y:S01]  /*a730*/  MOV R138, R138 ;  /* 0x0000008a008a7202 */ /* 0x000fe20000000f00 */
[----:B------:R-:W-:Y:S01]  /*a740*/  IMAD R35, R156, R35, R39 ;  /* 0x000000239c237224 */ /* 0x000fe200078e0227 */
[----:B------:R-:W-:Y:S01]  /*a750*/  F2FP.F16.F32.PACK_AB R12, R81, R183 ;  /* 0x000000b7510c723e */ /* 0x000fe200000000ff */
[----:B------:R0:W-:Y:S01]  /*a760*/  STSM.16.M88.4 [R146], R8 ;  /* 0x0000000892007844 */ /* 0x0001e20000000200 */
[----:B------:R-:W-:Y:S02]  /*a770*/  F2FP.F16.F32.PACK_AB R13, R83, R82 ;  /* 0x00000052530d723e */ /* 0x000fe400000000ff */
[----:B------:R-:W-:-:S02]  /*a780*/  F2FP.F16.F32.PACK_AB R14, R85, R184 ;  /* 0x000000b8550e723e */ /* 0x000fc400000000ff */
[----:B------:R-:W-:Y:S02]  /*a790*/  F2FP.F16.F32.PACK_AB R15, R87, R86 ;  /* 0x00000056570f723e */ /* 0x000fe400000000ff */
[----:B------:R-:W-:Y:S01]  /*a7a0*/  LOP3.LUT R120, R120, R115, RZ, 0x3c, !PT ;  /* 0x0000007378787212 */ /* 0x000fe200078e3cff */
[----:B------:R-:W-:Y:S01]  /*a7b0*/  IMAD.X R115, RZ, RZ, R155, P0 ;  /* 0x000000ffff737224 */ /* 0x000fe200000e069b */
[----:B------:R-:W-:Y:S01]  /*a7c0*/  LOP3.LUT R122, R123, 0x380, RZ, 0xc0, !PT ;  /* 0x000003807b7a7812 */ /* 0x000fe200078ec0ff */
[----:B------:R1:W-:Y:S01]  /*a7d0*/  STSM.16.M88.4 [R138], R12 ;  /* 0x0000000c8a007844 */ /* 0x0003e20000000200 */
[----:B------:R-:W-:Y:S02]  /*a7e0*/  MOV R134, R134 ;  /* 0x0000008600867202 */ /* 0x000fe40000000f00 */
[----:B------:R-:W-:Y:S02]  /*a7f0*/  F2FP.F16.F32.PACK_AB R20, R89, R185 ;  /* 0x000000b95914723e */ /* 0x000fe400000000ff */
[----:B------:R-:W-:Y:S01]  /*a800*/  F2FP.F16.F32.PACK_AB R21, R91, R90 ;  /* 0x0000005a5b15723e */ /* 0x000fe200000000ff */
[----:B0-----:R-:W-:Y:S01]  /*a810*/  IMAD.U32 R10, RZ, RZ, UR5 ;  /* 0x00000005ff0a7e24 */ /* 0x001fe2000f8e00ff */
[----:B------:R-:W-:Y:S01]  /*a820*/  SHF.R.S32.HI R9, RZ, 0x1f, R33 ;  /* 0x0000001fff097819 */ /* 0x000fe20000011421 */
[----:B------:R-:W-:Y:S01]  /*a830*/  ULDC UR5, c[0x0][0xb88] ;  /* 0x0002e20000057ab9 */ /* 0x000fe20000000800 */
[----:B------:R-:W-:-:S02]  /*a840*/  SHF.R.S32.HI R8, RZ, 0x1f, R35 ;  /* 0x0000001fff087819 */ /* 0x000fc40000011423 */
[----:B------:R-:W-:Y:S02]  /*a850*/  F2FP.F16.F32.PACK_AB R22, R93, R186 ;  /* 0x000000ba5d16723e */ /* 0x000fe400000000ff */
[----:B------:R-:W-:Y:S02]  /*a860*/  F2FP.F16.F32.PACK_AB R23, R95, R94 ;  /* 0x0000005e5f17723e */ /* 0x000fe400000000ff */
[----:B------:R-:W-:Y:S01]  /*a870*/  MOV R130, R130 ;  /* 0x0000008200827202 */ /* 0x000fe20000000f00 */
[----:B-1----:R-:W-:Y:S01]  /*a880*/  VIADD R15, R225, UR60 ;  /* 0x0000003ce10f7c36 */ /* 0x002fe20008000000 */
[----:B------:R-:W-:Y:S01]  /*a890*/  IADD3 R12, P0, R33, UR6, RZ ;  /* 0x00000006210c7c10 */ /* 0x000fe2000ff1e0ff */
[----:B------:R0:W-:Y:S01]  /*a8a0*/  STSM.16.M88.4 [R134], R20 ;  /* 0x0000001486007844 */ /* 0x0001e20000000200 */
[----:B------:R-:W-:Y:S02]  /*a8b0*/  F2FP.F16.F32.PACK_AB R4, R164, R187 ;  /* 0x000000bba404723e */ /* 0x000fe400000000ff */
[----:B------:R-:W-:Y:S01]  /*a8c0*/  IADD3.X R13, R9, UR7, R10, P0, !PT ;  /* 0x00000007090d7c10 */ /* 0x000fe200087fe40a */
[----:B------:R-:W-:Y:S01]  /*a8d0*/  ULDC.64 UR6, c[0x0][0xc88] ;  /* 0x0003220000067ab9 */ /* 0x000fe20000000a00 */
[----:B------:R-:W-:Y:S01]  /*a8e0*/  F2FP.F16.F32.PACK_AB R5, R99, R98 ;  /* 0x000000626305723e */ /* 0x000fe200000000ff */
[----:B------:R-:W-:Y:S01]  /*a8f0*/  IMAD R8, R8, UR6, RZ ;  /* 0x0000000608087c24 */ /* 0x000fe2000f8e02ff */
[----:B------:R-:W-:Y:S01]  /*a900*/  F2FP.F16.F32.PACK_AB R6, R165, R188 ;  /* 0x000000bca506723e */ /* 0x000fe200000000ff */
[----:B------:R-:W-:Y:S01]  /*a910*/  IMAD.WIDE.U32 R12, R35, UR6, R12 ;  /* 0x00000006230c7c25 */ /* 0x000fe2000f8e000c */
[----:B------:R-:W-:-:S02]  /*a920*/  F2FP.F16.F32.PACK_AB R7, R103, R102 ;  /* 0x000000666707723e */ /* 0x000fc400000000ff */
[----:B------:R-:W-:Y:S01]  /*a930*/  SHF.R.U64 R122, R122, 0x3, RZ ;  /* 0x000000037a7a7819 */ /* 0x000fe200000012ff */
[----:B------:R-:W-:Y:S01]  /*a940*/  IMAD R35, R35, UR7, R8 ;  /* 0x0000000723237c24 */ /* 0x000fe2000f8e0208 */
[----:B------:R-:W-:Y:S01]  /*a950*/  F2FP.F16.F32.PACK_AB R11, R44, R40 ;  /* 0x000000282c0b723e */ /* 0x000fe200000000ff */
[----:B------:R1:W-:Y:S01]  /*a960*/  STSM.16.M88.4 [R130], R4 ;  /* 0x0000000482007844 */ /* 0x0003e20000000200 */
[----:B------:R-:W-:Y:S01]  /*a970*/  LOP3.LUT R122, R122, R123, RZ, 0x3c, !PT ;  /* 0x0000007b7a7a7212 */ /* 0x000fe200078e3cff */
[----:B------:R-:W-:Y:S01]  /*a980*/  ULDC.64 UR6, c[0x0][0xc50] ;  /* 0x0003140000067ab9 */ /* 0x000fe20000000a00 */
[----:B------:R-:W-:Y:S01]  /*a990*/  IMAD R44, R156, UR5, RZ ;  /* 0x000000059c2c7c24 */ /* 0x000fe2000f8e02ff */
[----:B------:R-:W-:Y:S01]  /*a9a0*/  LOP3.LUT P0, RZ, R223, 0x3, RZ, 0xc0, !PT ;  /* 0x00000003dfff7812 */ /* 0x000fe2000780c0ff */
[----:B------:R-:W-:Y:S01]  /*a9b0*/  IMAD.X R123, RZ, RZ, R155, P3 ;  /* 0x000000ffff7b7224 */ /* 0x000fe200018e069b */
[----:B------:R-:W-:Y:S02]  /*a9c0*/  F2FP.F16.F32.PACK_AB R8, R166, R189 ;  /* 0x000000bda608723e */ /* 0x000fe400000000ff */
[----:B------:R-:W-:-:S02]  /*a9d0*/  F2FP.F16.F32.PACK_AB R9, R36, R32 ;  /* 0x000000202409723e */ /* 0x000fc400000000ff */
[----:B------:R-:W-:Y:S02]  /*a9e0*/  F2FP.F16.F32.PACK_AB R10, R167, R190 ;  /* 0x000000bea70a723e */ /* 0x000fe400000000ff */
[----:B0-----:R-:W-:Y:S02]  /*a9f0*/  LEA R20, P3, R12, UR6, 0x2 ;  /* 0x000000060c147c11 */ /* 0x001fe4000f8610ff */
[C---:B------:R-:W-:Y:S01]  /*aa00*/  ISETP.GE.OR P1, PT, R15.reuse, R44, P0 ;  /* 0x0000002c0f00720c */ /* 0x040fe20000726670 */
[----:B------:R0:W-:Y:S01]  /*aa10*/  STSM.16.M88.4 [R31], R8 ;  /* 0x000000081f007844 */ /* 0x0001e20000000200 */
        /* <DEDUP_REMOVED lines=22> */
[----:B------:R-:W-:-:S02]  /*ab80*/  F2FP.F16.F32.PACK_AB R138, R141, R140 ;  /* 0x0000008c8d8a723e */ /* 0x000fc400000000ff */
[----:B------:R-:W-:Y:S01]  /*ab90*/  F2FP.F16.F32.PACK_AB R139, R160, R159 ;  /* 0x0000009fa08b723e */ /* 0x000fe200000000ff */
[----:B------:R-:W-:Y:S01]  /*aba0*/  STSM.16.M88.4 [R26], R12 ;  /* 0x0000000c1a007844 */ /* 0x000fe20000000200 */
[----:B------:R-:W-:Y:S02]  /*abb0*/  F2FP.F16.F32.PACK_AB R160, R145, R144 ;  /* 0x0000009091a0723e */ /* 0x000fe400000000ff */
[----:B------:R-:W-:Y:S01]  /*abc0*/  LOP3.LUT R116, R117, 0x380, RZ, 0xc0, !PT ;  /* 0x0000038075747812 */ /* 0x000fe200078ec0ff */
[----:B------:R-:W-:Y:S01]  /*abd0*/  STSM.16.M88.4 [R27], R136 ;  /* 0x000000881b007844 */ /* 0x000fe20000000200 */
[----:B------:R-:W-:Y:S01]  /*abe0*/  UIMAD UR5, UR10, UR8, URZ ;  /* 0x000000080a0572a4 */ /* 0x000fe2000f8e023f */
[----:B------:R-:W-:Y:S01]  /*abf0*/  VIADD R46, R0, UR60 ;  /* 0x0000003c002e7c36 */ /* 0x000fe20008000000 */
[----:B------:R-:W-:Y:S01]  /*ac00*/  UIMAD.WIDE.U32 UR6, UR11, UR8, URZ ;  /* 0x000000080b0672a5 */ /* 0x000fe2000f8e003f */
[----:B------:R-:W-:Y:S01]  /*ac10*/  STSM.16.M88.4 [R30], R160 ;  /* 0x000000a01e007844 */ /* 0x000fe20000000200 */
[----:B------:R-:W-:-:S02]  /*ac20*/  LOP3.LUT R118, R119, 0x380, RZ, 0xc0, !PT ;  /* 0x0000038077767812 */ /* 0x000fc400078ec0ff */
[----:B------:R-:W-:Y:S01]  /*ac30*/  SHF.R.U64 R116, R116, 0x3, RZ ;  /* 0x0000000374747819 */ /* 0x000fe200000012ff */
[----:B------:R-:W-:Y:S01]  /*ac40*/  BAR.SYNC.DEFER_BLOCKING 0x1, 0x100 ;  /* 0x0044000000007b1d */ /* 0x000fe20000010000 */
[----:B------:R-:W-:Y:S01]  /*ac50*/  UIMAD UR5, UR11, UR9, UR5 ;  /* 0x000000090b0572a4 */ /* 0x000fe2000f8e0205 */
[----:B------:R-:W-:Y:S01]  /*ac60*/  IMAD.MOV.U32 R45, RZ, RZ, R46 ;  /* 0x000000ffff2d7224 */ /* 0x000fe200078e002e */
[----:B------:R-:W-:Y:S02]  /*ac70*/  SHF.R.U64 R118, R118, 0x3, RZ ;  /* 0x0000000376767819 */ /* 0x000fe400000012ff */
[----:B------:R-:W-:Y:S01]  /*ac80*/  LOP3.LUT R116, R116, R117, RZ, 0x3c, !PT ;  /* 0x0000007574747212 */ /* 0x000fe200078e3cff */
[----:B------:R-:W-:Y:S01]  /*ac90*/  ULDC.64 UR10, c[0x0][0xbf0] ;  /* 0x0002fc00000a7ab9 */ /* 0x000fe20000000a00 */
[----:B-1----:R1:W-:Y:S01]  /*aca0*/  @!P1 ST.E desc[UR36][R40.64], R3 ;  /* 0x0000000328009985 */ /* 0x0023e2000c101924 */
[----:B------:R-:W-:Y:S01]  /*acb0*/  UIMAD UR8, UR12, UR10, URZ ;  /* 0x0000000a0c0872a4 */ /* 0x000fe2000f8e023f */
[----:B------:R-:W-:Y:S01]  /*acc0*/  LOP3.LUT R118, R118, R119, RZ, 0x3c, !PT ;  /* 0x0000007776767212 */ /* 0x000fe200078e3cff */
[----:B------:R-:W-:Y:S01]  /*acd0*/  UIADD3 UR7, UR7, UR5, URZ ;  /* 0x0000000507077290 */ /* 0x000fe2000fffe03f */
[--C-:B------:R-:W-:Y:S01]  /*ace0*/  IMAD.X R117, RZ, RZ, R155.reuse, P6 ;  /* 0x000000ffff757224 */ /* 0x100fe200030e069b */
[----:B-1----:R-:W1:Y:S01]  /*acf0*/  @P2 LDC R3, c[0x0][0xcec] ;  /* 0x00033b00ff032b82 */ /* 0x002e620000000800 */
[----:B------:R-:W-:Y:S01]  /*ad00*/  UIMAD UR5, UR13, UR11, UR8 ;  /* 0x0000000b0d0572a4 */ /* 0x000fe2000f8e0208 */
[----:B------:R-:W-:Y:S01]  /*ad10*/  IMAD.X R119, RZ, RZ, R155, P5 ;  /* 0x000000ffff777224 */ /* 0x000fe200028e069b */
[----:B------:R-:W-:Y:S01]  /*ad20*/  UIMAD.WIDE.U32 UR6, UR13, UR10, UR6 ;  /* 0x0000000a0d0672a5 */ /* 0x000fe2000f8e0006 */
[----:B0-----:R0:W-:Y:S01]  /*ad30*/  @!P0 ST.E desc[UR36][R42.64], R2 ;  /* 0x000000022a008985 */ /* 0x0011e2000c101924 */
[----:B------:R-:W-:-:S02]  /*ad40*/  ULDC.64 UR8, c[0x0][0xbe0] ;  /* 0x0002f80000087ab9 */ /* 0x000fc40000000a00 */
[----:B------:R-:W-:Y:S01]  /*ad50*/  UIADD3 UR5, UR7, UR5, URZ ;  /* 0x0000000507057290 */ /* 0x000fe2000fffe03f */
[----:B------:R3:W5:Y:S04]  /*ad60*/  LD.E.128 R20, desc[UR36][R28.64] ;  /* 0x000000241c147980 */ /* 0x000768000c101d00 */
[----:B------:R3:W5:Y:S04]  /*ad70*/  LD.E.128 R32, desc[UR36][R16.64] ;  /* 0x0000002410207980 */ /* 0x000768000c101d00 */
[----:B------:R3:W5:Y:S01]  /*ad80*/  LD.E.128 R36, desc[UR36][R18.64] ;  /* 0x0000002412247980 */ /* 0x000762000c101d00 */
[----:B-1----:R-:W-:-:S03]  /*ad90*/  @P2 IMAD.HI.U32 R0, R46, R3, RZ ;  /* 0x000000032e002227 */ /* 0x002fc600078e00ff */
[----:B------:R-:W5:Y:S02]  /*ada0*/  LD.E.128 R96, desc[UR36][R96.64] ;  /* 0x0000002460607980 */ /* 0x000f64000c101d00 */
[----:B--2---:R-:W-:Y:S01]  /*adb0*/  @P2 SHF.R.U32.HI R45, RZ, R47, R0 ;  /* 0x0000002fff2d2219 */ /* 0x004fe20000011600 */
[----:B0-----:R-:W-:Y:S01]  /*adc0*/  IMAD.U32 R2, RZ, RZ, UR6 ;  /* 0x00000006ff027e24 */ /* 0x001fe2000f8e00ff */
[----:B------:R-:W5:Y:S02]  /*add0*/  LD.E.128 R100, desc[UR36][R100.64] ;  /* 0x0000002464647980 */ /* 0x000f64000c101d00 */
[--C-:B------:R-:W-:Y:S01]  /*ade0*/  SHF.R.S32.HI R0, RZ, 0x1f, R45.reuse ;  /* 0x0000001fff007819 */ /* 0x100fe2000001142d */
[----:B------:R-:W-:Y:S01]  /*adf0*/  IMAD.MOV R47, RZ, RZ, -R45 ;  /* 0x000000ffff2f7224 */ /* 0x000fe200078e0a2d */
[----:B------:R3:W5:Y:S01]  /*ae00*/  LD.E.128 R4, desc[UR36][R104.64] ;  /* 0x0000002468047980 */ /* 0x000762000c101d00 */
[----:B------:R-:W-:Y:S01]  /*ae10*/  IMAD.U32 R3, RZ, RZ, UR7 ;  /* 0x00000007ff037e24 */ /* 0x000fe2000f8e00ff */
[----:B------:R-:W-:Y:S01]  /*ae20*/  ULDC.64 UR6, c[0x0][0xbd8] ;  /* 0x0002f60000067ab9 */ /* 0x000fe20000000a00 */
[----:B------:R-:W-:Y:S01]  /*ae30*/  IMAD R0, R0, UR8, RZ ;  /* 0x0000000800007c24 */ /* 0x000fe2000f8e02ff */
[----:B------:R3:W5:Y:S01]  /*ae40*/  LD.E.128 R8, desc[UR36][R106.64] ;  /* 0x000000246a087980 */ /* 0x000762000c101d00 */
[----:B------:R-:W-:-:S02]  /*ae50*/  IMAD R47, R156, R47, R46 ;  /* 0x0000002f9c2f7224 */ /* 0x000fc400078e022e */
[----:B------:R-:W-:Y:S01]  /*ae60*/  IMAD.U32 R3, RZ, RZ, UR5 ;  /* 0x00000005ff037e24 */ /* 0x000fe2000f8e00ff */
[----:B------:R3:W5:Y:S01]  /*ae70*/  LD.E.128 R12, desc[UR36][R108.64] ;  /* 0x000000246c0c7980 */ /* 0x000762000c101d00 */
[C---:B------:R-:W-:Y:S01]  /*ae80*/  IMAD R61, R45.reuse, UR9, R0 ;  /* 0x000000092d3d7c24 */ /* 0x040fe2000f8e0200 */
[----:B------:R-:W-:Y:S02]  /*ae90*/  SHF.R.S32.HI R0, RZ, 0x1f, R47 ;  /* 0x0000001fff007819 */ /* 0x000fe4000001142f */
[----:B------:R3:W5:Y:S01]  /*aea0*/  LD.E.128 R48, desc[UR36][R110.64] ;  /* 0x000000246e307980 */ /* 0x000762000c101d00 */
[----:B------:R-:W-:-:S03]  /*aeb0*/  IMAD.WIDE.U32 R2, R45, UR8, R2 ;  /* 0x000000082d027c25 */ /* 0x000fc6000f8e0002 */
[----:B------:R3:W5:Y:S04]  /*aec0*/  LD.E.128 R24, desc[UR36][R112.64] ;  /* 0x0000002470187980 */ /* 0x000768000c101d00 */
[----:B------:R3:W5:Y:S04]  /*aed0*/  LD.E.128 R40, desc[UR36][R114.64] ;  /* 0x0000002472287980 */ /* 0x000768000c101d00 */
[----:B------:R3:W5:Y:S04]  /*aee0*/  LD.E.128 R28, desc[UR36][R116.64] ;  /* 0x00000024741c7980 */ /* 0x000768000c101d00 */
[----:B------:R3:W5:Y:S04]  /*aef0*/  LD.E.128 R56, desc[UR36][R118.64] ;  /* 0x0000002476387980 */ /* 0x000768000c101d00 */
[----:B------:R3:W5:Y:S04]  /*af00*/  LD.E.128 R52, desc[UR36][R120.64] ;  /* 0x0000002478347980 */ /* 0x000768000c101d00 */
[----:B------:R3:W5:Y:S04]  /*af10*/  LD.E.128 R16, desc[UR36][R122.64] ;  /* 0x000000247a107980 */ /* 0x000768000c101d00 */
[----:B------:R-:W5:Y:S01]  /*af20*/  LD.E.128 R124, desc[UR36][R126.64] ;  /* 0x000000247e7c7980 */ /* 0x000f62000c101d00 */
[----:B------:R-:W-:Y:S01]  /*af30*/  VIADD R65, R221, UR60 ;  /* 0x0000003cdd417c36 */ /* 0x000fe20008000000 */
[----:B------:R-:W-:Y:S01]  /*af40*/  BSSY B1, `(.L_x_4693) ;  /* 0x000002e000017945 */ /* 0x000fe20003800000 */
[----:B------:R-:W-:Y:S01]  /*af50*/  IMAD.IADD R3, R3, 0x1, R61 ;  /* 0x0000000103037824 */ /* 0x000fe200078e023d */
[----:B------:R-:W-:Y:S01]  /*af60*/  @!PT LDS RZ, [RZ] ;  /* 0x00000000fffff984 */ /* 0x000fe20000000800 */
[----:B------:R-:W-:Y:S01]  /*af70*/  @!PT LDS RZ, [RZ] ;  /* 0x00000000fffff984 */ /* 0x000fe20000000800 */
[----:B------:R-:W-:Y:S01]  /*af80*/  @!PT LDS RZ, [RZ] ;  /* 0x00000000fffff984 */ /* 0x000fe20000000800 */
[----:B------:R-:W-:Y:S01]  /*af90*/  @!PT LDS RZ, [RZ] ;  /* 0x00000000fffff984 */ /* 0x000fe20000000800 */
[----:B------:R0:W-:Y:S06]  /*afa0*/  MEMBAR.ALL.CTA ;  /* 0x0000000000007992 */ /* 0x0001ec0000008000 */
[----:B0-----:R-:W0:Y:S01]  /*afb0*/  FENCE.VIEW.ASYNC.S ;  /* 0x00000000000073c6 */ /* 0x001e220000000000 */
[----:B------:R-:W-:Y:S01]  /*afc0*/  IMAD R0, R0, UR6, RZ ;  /* 0x0000000600007c24 */ /* 0x000fe2000f8e02ff */
[CC--:B------:R-:W-:Y:S01]  /*afd0*/  ISETP.GE.AND P2, PT, R65.reuse, R44.reuse, PT ;  /* 0x0000002c4100720c */ /* 0x0c0fe20003f46270 */
[----:B------:R-:W-:Y:S01]  /*afe0*/  VIADD R45, R65, 0x20 ;  /* 0x00000020412d7836 */ /* 0x000fe20000000000 */
[----:B------:R-:W-:Y:S01]  /*aff0*/  SHF.R.S32.HI R196, RZ, 0x1f, R215 ;  /* 0x0000001fffc47819 */ /* 0x000fe200000114d7 */
[C---:B------:R-:W-:Y:S01]  /*b000*/  IMAD R61, R47.reuse, UR7, R0 ;  /* 0x000000072f3d7c24 */ /* 0x040fe2000f8e0200 */
[----:B------:R-:W-:Y:S01]  /*b010*/  SHF.R.S32.HI R197, RZ, 0x1f, R216 ;  /* 0x0000001fffc57819 */ /* 0x000fe200000114d8 */
[----:B------:R-:W-:Y:S01]  /*b020*/  IMAD.WIDE.U32 R2, R47, UR6, R2 ;  /* 0x000000062f027c25 */ /* 0x000fe2000f8e0002 */
[----:B------:R-:W-:Y:S01]  /*b030*/  ISETP.GE.AND P1, PT, R45, R44, PT ;  /* 0x0000002c2d00720c */ /* 0x000fe20003f26270 */
[----:B------:R-:W-:Y:S01]  /*b040*/  ULDC.64 UR6, c[0x0][0xb80] ;  /* 0x0002e00000067ab9 */ /* 0x000fe20000000a00 */
[----:B------:R-:W-:Y:S01]  /*b050*/  SHF.R.S32.HI R198, RZ, 0x1f, R200 ;  /* 0x0000001fffc67819 */ /* 0x000fe200000114c8 */
[----:B------:R-:W-:Y:S01]  /*b060*/  VIADD R45, R65, 0x40 ;  /* 0x00000040412d7836 */ /* 0x000fe20000000000 */
[----:B------:R-:W-:Y:S01]  /*b070*/  LEA R0, P3, R2, UR6, 0x1 ;  /* 0x0000000602007c11 */ /* 0x000fe2000f8608ff */
[----:B------:R-:W-:-:S02]  /*b080*/  IMAD.IADD R3, R3, 0x1, R61 ;  /* 0x0000000103037824 */ /* 0x000fc400078e023d */
[----:B------:R-:W-:Y:S01]  /*b090*/  VIADD R195, R195, 0x32420 ;  /* 0x00032420c3c37836 */ /* 0x000fe20000000000 */
[----:B------:R-:W-:Y:S01]  /*b0a0*/  ISETP.GE.AND P0, PT, R45, R44, PT ;  /* 0x0000002c2d00720c */ /* 0x000fe20003f06270 */
[----:B0-----:R3:W0:Y:S01]  /*b0b0*/  SHFL.IDX PT, R62, R0, RZ, 0x181f ;  /* 0x00181fff003e7589 */ /* 0x00162200000e0000 */
[----:B------:R-:W-:Y:S02]  /*b0c0*/  LEA.HI.X R45, R2, UR7, R3, 0x1, P3 ;  /* 0x00000007022d7c11 */ /* 0x000fe400098f0c03 */
[----:B------:R-:W-:-:S03]  /*b0d0*/  PRMT R195, RZ, 0x654, R195 ;  /* 0x00000654ffc37816 */ /* 0x000fc600000000c3 */
[----:B------:R3:W1:Y:S01]  /*b0e0*/  SHFL.IDX PT, R64, R45, RZ, 0x181f ;  /* 0x00181fff2d407589 */ /* 0x00066200000e0000 */
[----:B------:R3:W-:Y:S01]  /*b0f0*/  SYNCS.ARRIVE.TRANS64.RED.A1T0 RZ, [R195+URZ], RZ ;  /* 0x000000ffc3ff79a7 */ /* 0x0007e2000810043f */
        /* <DEDUP_REMOVED lines=18> */
.L_x_4694:
[----:B------:R-:W-:Y:S05]  /*b220*/  BSYNC B1 ;  /* 0x0000000000017941 */ /* 0x000fea0003800000 */
.L_x_4693:
        /* <DEDUP_REMOVED lines=21> */
.L_x_4696:
[----:B------:R-:W-:Y:S05]  /*b380*/  BSYNC B1 ;  /* 0x0000000000017941 */ /* 0x000fea0003800000 */
.L_x_4695:
        /* <DEDUP_REMOVED lines=21> */
.L_x_4698:
[----:B------:R-:W-:Y:S05]  /*b4e0*/  BSYNC B1 ;  /* 0x0000000000017941 */ /* 0x000fea0003800000 */
.L_x_4697:
        /* <DEDUP_REMOVED lines=24> */
.L_x_4692:
[----:B------:R-:W0:Y:S01]  /*b670*/  LDC R8, c[0x0][0xce8] ;  /* 0x00033a00ff087b82 */ /* 0x000e220000000800 */
[----:B------:R-:W1:Y:S01]  /*b680*/  S2R R0, SR_TID.X ;  /* 0x0000000000007919 */ /* 0x000e620000002100 */
[----:B------:R-:W-:Y:S01]  /*b690*/  R2UR UR6, R219 ;  /* 0x00000000db0672ca */ /* 0x000fe200000e0000 */
[----:B------:R-:W-:Y:S01]  /*b6a0*/  BSSY B1, `(.L_x_4700) ;  /* 0x0000035000017945 */ /* 0x000fe20003800000 */
[----:B------:R-:W-:Y:S01]  /*b6b0*/  R2UR UR5, R220 ;  /* 0x00000000dc0572ca */ /* 0x000fe200000e0000 */
[----:B------:R-:W-:-:S10]  /*b6c0*/  IMAD R6, R218, 0x20, R221 ;  /* 0x00000020da067824 */ /* 0x000fd400078e02dd */
[----:B------:R-:W-:Y:S02]  /*b6d0*/  USHF.R.S32.HI UR8, URZ, 0x1f, UR6 ;  /* 0x0000001f3f087899 */ /* 0x000fe40008011406 */
[----:B------:R-:W-:Y:S01]  /*b6e0*/  USHF.R.S32.HI UR9, URZ, 0x1f, UR5 ;  /* 0x0000001f3f097899 */ /* 0x000fe20008011405 */
[----:B0-----:R-:W-:Y:S01]  /*b6f0*/  ISETP.NE.AND P1, PT, R8, 0x1, PT ;  /* 0x000000010800780c */ /* 0x001fe20003f25270 */
[----:B-1----:R-:W-:-:S12]  /*b700*/  VIADD R0, R0, 0xffffff80 ;  /* 0xffffff8000007836 */ /* 0x002fd80000000000 */
[----:B------:R-:W0:Y:S01]  /*b710*/  @P1 LDC R9, c[0x0][0xcec] ;  /* 0x00033b00ff091b82 */ /* 0x000e220000000800 */
[----:B------:R-:W-:-:S07]  /*b720*/  ISETP.GE.AND P0, PT, R0, 0x80, PT ;  /* 0x000000800000780c */ /* 0x000fce0003f06270 */
[----:B------:R-:W1:Y:S06]  /*b730*/  @P1 LDC R11, c[0x0][0xcf0] ;  /* 0x00033c00ff0b1b82 */ /* 0x000e6c0000000800 */
[----:B------:R-:W-:Y:S05]  /*b740*/  @P0 BRA `(.L_x_4701) ;  /* 0x0000000000a80947 */ /* 0x000fea0003800000 */
[----:B------:R-:W2:Y:S01]  /*b750*/  S2R R0, SR_TID.X ;  /* 0x0000000000007919 */ /* 0x000ea20000002100 */
[----:B------:R-:W3:Y:S01]  /*b760*/  LDC R3, c[0x0][0xce8] ;  /* 0x00033a00ff037b82 */ /* 0x000ee20000000800 */
[----:B------:R-:W-:Y:S01]  /*b770*/  MOV R4, UR60 ;  /* 0x0000003c00047c02 */ /* 0x000fe20008000f00 */
[----:B------:R-:W-:Y:S02]  /*b780*/  ULDC UR5, c[0x0][0xb88] ;  /* 0x0002e20000057ab9 */ /* 0x000fe40000000800 */
[----:B---3--:R-:W-:Y:S01]  /*b790*/  IMAD R5, R3, UR5, RZ ;  /* 0x0000000503057c24 */ /* 0x008fe2000f8e02ff */
[----:B--2---:R-:W-:-:S04]  /*b7a0*/  IADD3 R4, R4, -0x80, R0 ;  /* 0xffffff8004047810 */ /* 0x004fc80007ffe000 */
[----:B------:R-:W-:-:S13]  /*b7b0*/  ISETP.GE.AND P0, PT, R4, R5, PT ;  /* 0x000000050400720c */ /* 0x000fda0003f06270 */
[----:B------:R-:W-:Y:S05]  /*b7c0*/  @P0 BRA `(.L_x_4701) ;  /* 0x0000000000880947 */ /* 0x000fea0003800000 */
[----:B------:R-:W-:Y:S01]  /*b7d0*/  ISETP.NE.AND P0, PT, R3, 0x1, PT ;  /* 0x000000010300780c */ /* 0x000fe20003f05270 */
[----:B------:R-:W-:Y:S01]  /*b7e0*/  ULDC.64 UR10, c[0x0][0xc90] ;  /* 0x00032400000a7ab9 */ /* 0x000fe20000000a00 */
[----:B------:R-:W-:Y:S01]  /*b7f0*/  R2UR UR13, R219 ;  /* 0x00000000db0d72ca */ /* 0x000fe200000e0000 */
[----:B------:R-:W-:Y:S01]  /*b800*/  UIMAD UR5, UR8, UR10, URZ ;  /* 0x0000000a080572a4 */ /* 0x000fe2000f8e023f */
[----:B------:R-:W-:Y:S01]  /*b810*/  R2UR UR12, R220 ;  /* 0x00000000dc0c72ca */ /* 0x000fe200000e0000 */
[----:B------:R-:W-:-:S08]  /*b820*/  IMAD.MOV.U32 R2, RZ, RZ, R4 ;  /* 0x000000ffff027224 */ /* 0x000fd000078e0004 */
        /* <DEDUP_REMOVED lines=28> */
.L_x_4701:
[----:B------:R-:W-:Y:S05]  /*b9f0*/  BSYNC B1 ;  /* 0x0000000000017941 */ /* 0x000fea0003800000 */
.L_x_4700:
[----:B------:R-:W-:Y:S01]  /*ba00*/  R2UR UR13, R219 ;  /* 0x00000000db0d72ca */ /* 0x000fe200000e0000 */
[----:B------:R-:W-:Y:S01]  /*ba10*/  ULDC.64 UR10, c[0x0][0xbe8] ;  /* 0x0002fa00000a7ab9 */ /* 0x000fe20000000a00 */
[----:B------:R-:W-:Y:S01]  /*ba20*/  R2UR UR12, R220 ;  /* 0x00000000dc0c72ca */ /* 0x000fe200000e0000 */
[----:B------:R-:W-:Y:S01]  /*ba30*/  UIMAD UR5, UR8, UR10, URZ ;  /* 0x0000000a080572a4 */ /* 0x000fe2000f8e023f */
[----:B------:R-:W-:Y:S01]  /*ba40*/  VIADD R6, R6, UR60 ;  /* 0x0000003c06067c36 */ /* 0x000fe20008000000 */
[----:B------:R-:W-:Y:S01]  /*ba50*/  BSSY B1, `(.L_x_4702) ;  /* 0x000003f000017945 */ /* 0x000fe20003800000 */
[----:B------:R-:W-:Y:S02]  /*ba60*/  SHF.R.S32.HI R16, RZ, 0x1f, R215 ;  /* 0x0000001fff107819 */ /* 0x000fe400000114d7 */
[----:B0-----:R-:W-:Y:S01]  /*ba70*/  @P1 IMAD.HI.U32 R0, R6, R9, RZ ;  /* 0x0000000906001227 */ /* 0x001fe200078e00ff */
[----:B------:R-:W-:Y:S02]  /*ba80*/  SHF.R.S32.HI R17, RZ, 0x1f, R216 ;  /* 0x0000001fff117819 */ /* 0x000fe400000114d8 */
[----:B------:R-:W-:Y:S01]  /*ba90*/  SHF.R.S32.HI R18, RZ, 0x1f, R200 ;  /* 0x0000001fff127819 */ /* 0x000fe200000114c8 */
[----:B--2---:R-:W-:Y:S01]  /*baa0*/  IMAD.MOV.U32 R5, RZ, RZ, R6 ;  /* 0x000000ffff057224 */ /* 0x004fe200078e0006 */
[----:B------:R-:W-:Y:S01]  /*bab0*/  UIMAD.WIDE.U32 UR6, UR13, UR10, URZ ;  /* 0x0000000a0d0672a5 */ /* 0x000fe2000f8e003f */
[----:B-1----:R-:W-:Y:S01]  /*bac0*/  @P1 SHF.R.U32.HI R5, RZ, R11, R0 ;  /* 0x0000000bff051219 */ /* 0x002fe20000011600 */
[----:B------:R-:W-:-:S03]  /*bad0*/  UIMAD UR5, UR13, UR11, UR5 ;  /* 0x0000000b0d0572a4 */ /* 0x000fc6000f8e0205 */
[----:B------:R-:W-:Y:S01]  /*bae0*/  ULDC.64 UR10, c[0x0][0xbf0] ;  /* 0x0002fc00000a7ab9 */ /* 0x000fe20000000a00 */
[----:B------:R-:W-:Y:S01]  /*baf0*/  UIADD3 UR7, UR7, UR5, URZ ;  /* 0x0000000507077290 */ /* 0x000fe2000fffe03f */
[--C-:B------:R-:W-:Y:S01]  /*bb00*/  SHF.R.S32.HI R0, RZ, 0x1f, R5.reuse ;  /* 0x0000001fff007819 */ /* 0x100fe20000011405 */
[----:B------:R-:W-:Y:S01]  /*bb10*/  UIMAD UR5, UR9, UR10, URZ ;  /* 0x0000000a090572a4 */ /* 0x000fe2000f8e023f */
[----:B------:R-:W-:Y:S01]  /*bb20*/  IMAD.MOV R7, RZ, RZ, -R5 ;  /* 0x000000ffff077224 */ /* 0x000fe200078e0a05 */
[----:B------:R-:W-:Y:S02]  /*bb30*/  UIMAD.WIDE.U32 UR6, UR12, UR10, UR6 ;  /* 0x0000000a0c0672a5 */ /* 0x000fe4000f8e0006 */
[----:B------:R-:W-:Y:S01]  /*bb40*/  UIMAD UR5, UR12, UR11, UR5 ;  /* 0x0000000b0c0572a4 */ /* 0x000fe2000f8e0205 */
[----:B------:R-:W-:Y:S01]  /*bb50*/  IMAD R7, R8, R7, R6 ;  /* 0x0000000708077224 */ /* 0x000fe200078e0206 */
[----:B------:R-:W-:Y:S01]  /*bb60*/  ULDC.64 UR8, c[0x0][0xbe0] ;  /* 0x0002f80000087ab9 */ /* 0x000fe20000000a00 */
[----:B------:R-:W-:Y:S01]  /*bb70*/  VIADD R6, R221, UR60 ;  /* 0x0000003cdd067c36 */ /* 0x000fe20008000000 */
[----:B------:R-:W-:Y:S01]  /*bb80*/  UIADD3 UR5, UR7, UR5, URZ ;  /* 0x0000000507057290 */ /* 0x000fe2000fffe03f */
[----:B------:R-:W-:-:S02]  /*bb90*/  IMAD R0, R0, UR8, RZ ;  /* 0x0000000800007c24 */ /* 0x000fc4000f8e02ff */
        /* <DEDUP_REMOVED lines=42> */
.L_x_4703:
[----:B------:R-:W-:Y:S05]  /*be40*/  BSYNC B1 ;  /* 0x0000000000017941 */ /* 0x000fea0003800000 */
.L_x_4702:
        /* <DEDUP_REMOVED lines=21> */
.L_x_4705:
[----:B------:R-:W-:Y:S05]  /*bfa0*/  BSYNC B1 ;  /* 0x0000000000017941 */ /* 0x000fea0003800000 */
.L_x_4704:
        /* <DEDUP_REMOVED lines=21> */
.L_x_4707:
[----:B------:R-:W-:Y:S05]  /*c100*/  BSYNC B1 ;  /* 0x0000000000017941 */ /* 0x000fea0003800000 */
.L_x_4706:
        /* <DEDUP_REMOVED lines=22> */
.L_x_4699:
[----:B------:R-:W-:Y:S05]  /*c270*/  BSYNC B0 ;  /* 0x0000000000007941 */ /* 0x000fea0003800000 */
.L_x_4691:
[----:B------:R-:W-:Y:S02]  /*c280*/  ULDC UR5, c[0x0][0xd38] ;  /* 0x00034e0000057ab9 */ /* 0x000fe40000000800 */
[----:B------:R-:W-:-:S06]  /*c290*/  UISETP.GE.AND UP0, UPT, UR4, UR5, UPT ;  /* 0x000000050400728c */ /* 0x000fcc000bf06270 */
[----:B------:R-:W-:-:S13]  /*c2a0*/  PLOP3.LUT P0, PT, PT, PT, UP0, 0x80, 0x0 ;  /* 0x000000000000781c */ /* 0x000fda0003f0f008 */
[----:B------:R-:W-:Y:S05]  /*c2b0*/  @!P0 BRA `(.L_x_4708) ;  /* 0xffffff4800b48947 */ /* 0x000fea000383ffff */
[----:B------:R-:W-:Y:S05]  /*c2c0*/  EXIT ;  /* 0x000000000000794d */ /* 0x000fea0003800000 */
.L_x_4649:
        /* <DEDUP_REMOVED lines=31> */
[----:B------:R-:W-:Y:S01]  /*c4c0*/  UIMAD UR41, UR41, UR40, URZ ;  /* 0x00000028292972a4 */ /* 0x000fe2000f8e023f */
[----:B------:R-:W-:Y:S01]  /*c4d0*/  IMAD.MOV.U32 R18, RZ, RZ, RZ ;  /* 0x000000ffff127224 */ /* 0x000fe200078e00ff */
[----:B------:R-:W-:Y:S01]  /*c4e0*/  USEL UR4, UR4, 0x1, UP0 ;  /* 0x0000000104047887 */ /* 0x000fe20008000000 */
[----:B------:R-:W-:Y:S01]  /*c4f0*/  UMOV UR5, 0x400 ;  /* 0x0000040000057882 */ /* 0x000fe20000000000 */
[----:B------:R-:W-:-:S02]  /*c500*/  ULDC UR47, c[0x0][0xc] ;  /* 0x00000300002f7ab9 */ /* 0x000fc40000000800 */
[----:B------:R-:W-:-:S04]  /*c510*/  UIMAD UR42, UR4, UR42, URZ ;  /* 0x0000002a042a72a4 */ /* 0x000fc8000f8e023f */
[----:B------:R-:W-:Y:S02]  /*c520*/  UIADD3 UR4, UR42, 0x5f, URZ ;  /* 0x0000005f2a047890 */ /* 0x000fe4000fffe03f */
[----:B------:R-:W-:Y:S02]  /*c530*/  UIADD3 UR40, UR42, 0x60, -UR40 ;  /* 0x000000602a287890 */ /* 0x000fe4000fffe828 */
[----:B-1----:R-:W-:Y:S02]  /*c540*/  ULEA UR6, UR6, UR5, 0x18 ;  /* 0x0000000506067291 */ /* 0x002fe4000f8ec03f */
[----:B------:R-:W-:Y:S01]  /*c550*/  UIMAD.WIDE UR4, UR4, 0x2aaaaaab, URZ ;  /* 0x2aaaaaab040478a5 */ /* 0x000fe2000f8e023f */
[C---:B0-----:R-:W-:Y:S01]  /*c560*/  IMAD.SHL.U32 R29, R8.reuse, 0x8, RZ ;  /* 0x00000008081d7824 */ /* 0x041fe200078e00ff */
[----:B------:R-:W-:Y:S02]  /*c570*/  LOP3.LUT R7, R8, 0x7f, RZ, 0xc0, !PT ;  /* 0x0000007f08077812 */ /* 0x000fe400078ec0ff */
[----:B------:R-:W-:Y:S01]  /*c580*/  IMAD.U32 R17, RZ, RZ, UR6 ;  /* 0x00000006ff117e24 */ /* 0x000fe2000f8e00ff */
[----:B------:R-:W-:Y:S01]  /*c590*/  USHF.R.U32.HI UR39, URZ, 0x1f, UR5 ;  /* 0x0000001f3f277899 */ /* 0x000fe20008011605 */
[----:B------:R-:W-:-:S02]  /*c5a0*/  LOP3.LUT R5, R29, 0x38, RZ, 0xc0, !PT ;  /* 0x000000381d057812 */ /* 0x000fc400078ec0ff */
[----:B------:R-:W-:Y:S01]  /*c5b0*/  LOP3.LUT R0, R29, 0x1f8, RZ, 0xc0, !PT ;  /* 0x000001f81d007812 */ /* 0x000fe200078ec0ff */
[----:B------:R-:W-:Y:S01]  /*c5c0*/  ULEA.HI.SX32 UR39, UR5, UR39, 0x1c ;  /* 0x0000002705277291 */ /* 0x000fe2000f8fe23f */
[C---:B------:R-:W-:Y:S02]  /*c5d0*/  LOP3.LUT R2, R5.reuse, 0x40, RZ, 0xfc, !PT ;  /* 0x0000004005027812 */ /* 0x040fe400078efcff */
[----:B------:R-:W-:Y:S02]  /*c5e0*/  ISETP.GE.AND P0, PT, R5, UR7, PT ;  /* 0x0000000705007c0c */ /* 0x000fe4000bf06270 */
[C---:B------:R-:W-:Y:S02]  /*c5f0*/  ISETP.GE.AND P2, PT, R2.reuse, UR9, PT ;  /* 0x0000000902007c0c */ /* 0x040fe4000bf46270 */
[----:B------:R-:W-:Y:S02]  /*c600*/  ISETP.GE.AND P1, PT, R2, UR7, PT ;  /* 0x0000000702007c0c */ /* 0x000fe4000bf26270 */
[----:B------:R-:W-:-:S02]  /*c610*/  LOP3.LUT R0, R0, 0x38, R8, 0x78, !PT ;  /* 0x0000003800007812 */ /* 0x000fc400078e7808 */
[----:B------:R-:W-:Y:S02]  /*c620*/  LOP3.LUT R4, R5, 0x80, RZ, 0xfc, !PT ;  /* 0x0000008005047812 */ /* 0x000fe400078efcff */
[----:B------:R-:W-:Y:S02]  /*c630*/  LOP3.LUT R29, R0, 0x200, R29, 0xf8, !PT ;  /* 0x00000200001d7812 */ /* 0x000fe400078ef81d */
[----:B------:R-:W-:Y:S02]  /*c640*/  SEL R0, RZ, 0x1, P0 ;  /* 0x00000001ff007807 */ /* 0x000fe40000000000 */
[----:B------:R-:W-:Y:S01]  /*c650*/  SEL R2, RZ, 0xffffffff, P1 ;  /* 0xffffffffff027807 */ /* 0x000fe20000800000 */
[----:B------:R-:W-:Y:S01]  /*c660*/  IMAD R22, R29, 0x2, R17 ;  /* 0x000000021d167824 */ /* 0x000fe200078e0211 */
[----:B------:R-:W-:Y:S02]  /*c670*/  @P2 LOP3.LUT R16, R16, 0x40000, RZ, 0xfc, !PT ;  /* 0x0004000010102812 */ /* 0x000fe400078efcff */
[----:B------:R-:W-:-:S02]  /*c680*/  SHF.R.U32.HI R35, RZ, 0x3, R7 ;  /* 0x00000003ff237819 */ /* 0x000fc40000011607 */
[----:B------:R-:W-:-:S04]  /*c690*/  @P1 LOP3.LUT R16, R16, 0x10, RZ, 0xfc, !PT ;  /* 0x0000001010101812 */ /* 0x000fc800078efcff */
[----:B------:R-:W-:-:S04]  /*c6a0*/  LOP3.LUT R16, R16, 0xffffffdf, RZ, 0xc0, !PT ;  /* 0xffffffdf10107812 */ /* 0x000fc800078ec0ff */
[----:B------:R-:W-:Y:S02]  /*c6b0*/  @P0 LOP3.LUT R16, R16, 0x20, RZ, 0xfc, !PT ;  /* 0x0000002010100812 */ /* 0x000fe400078efcff */
[----:B------:R-:W-:Y:S02]  /*c6c0*/  ISETP.GE.AND P0, PT, R4, UR7, PT ;  /* 0x0000000704007c0c */ /* 0x000fe4000bf06270 */
[----:B------:R-:W-:-:S11]  /*c6d0*/  LOP3.LUT R16, R16, 0xfffffff7, RZ, 0xc0, !PT ;  /* 0xfffffff710107812 */ /* 0x000fd600078ec0ff */
[----:B------:R-:W-:-:S04]  /*c6e0*/  @P0 LOP3.LUT R16, R16, 0x8, RZ, 0xfc, !PT ;  /* 0x0000000810100812 */ /* 0x000fc800078efcff */
[----:B------:R-:W-:Y:S02]  /*c6f0*/  LOP3.LUT R16, R16, 0xfffdffff, RZ, 0xc0, !PT ;  /* 0xfffdffff10107812 */ /* 0x000fe400078ec0ff */
[----:B--2---:R-:W-:Y:S02]  /*c700*/  R2UR UR8, R3 ;  /* 0x00000000030872ca */ /* 0x004fe400000e0000 */
[----:B------:R-:W-:Y:S02]  /*c710*/  SHF.L.U32 R3, R2, 0x1, RZ ;  /* 0x0000000102037819 */ /* 0x000fe400000006ff */
[----:B------:R-:W-:Y:S02]  /*c720*/  LOP3.LUT R2, R5, 0xc0, RZ, 0xfc, !PT ;  /* 0x000000c005027812 */ /* 0x000fe400078efcff */
[----:B------:R-:W-:Y:S02]  /*c730*/  LOP3.LUT R0, R3, 0x2, R0, 0xe2, !PT ;  /* 0x0000000203007812 */ /* 0x000fe400078ee200 */
[----:B------:R-:W-:-:S02]  /*c740*/  SEL R3, RZ, 0x4, P0 ;  /* 0x00000004ff037807 */ /* 0x000fc40000000000 */
        /* <DEDUP_REMOVED lines=8> */
[----:B------:R-:W-:Y:S01]  /*c7d0*/  @P0 LOP3.LUT R16, R16, 0x20000, RZ, 0xfc, !PT ;  /* 0x0002000010100812 */ /* 0x000fe200078efcff */
[----:B------:R0:W-:Y:S01]  /*c7e0*/  STL [R1+0x4], RZ ;  /* 0x000004ff01007387 */ /* 0x0001e20000100800 */
        /* <DEDUP_REMOVED lines=15> */
[----:B0-----:R-:W-:-:S07]  /*c8e0*/  @P0 LOP3.LUT R16, R16, 0x80000, RZ, 0xfc, !PT ;  /* 0x0008000010100812 */ /* 0x001fce00078efcff */
.L_x_4762:
        /* <DEDUP_REMOVED lines=22> */
.L_x_4710:
[----:B------:R-:W-:Y:S01]  /*ca50*/  ULDC UR8, c[0x0][0xd54] ;  /* 0x0003550000087ab9 */ /* 0x000fe20000000800 */
[----:B------:R-:W-:Y:S01]  /*ca60*/  UMOV UR6, UR7 ;  /* 0x0000000700067c82 */ /* 0x000fe20008000000 */
[----:B------:R-:W-:-:S11]  /*ca70*/  UISETP.NE.AND UP0, UPT, UR8, 0x1, UPT ;  /* 0x000000010800788c */ /* 0x000fd6000bf05270 */
[----:B------:R-:W-:Y:S02]  /*ca80*/  @UP0 ULDC.64 UR10, c[0x0][0xd58] ;  /* 0x00035600000a0ab9 */ /* 0x000fe40000000a00 */
[----:B------:R-:W-:-:S04]  /*ca90*/  UIMAD.WIDE.U32 UR4, UR7, UR10, URZ ;  /* 0x0000000a070472a5 */ /* 0x000fc8000f8e003f */
[----:B------:R-:W-:-:S04]  /*caa0*/  @UP0 USHF.R.U32.HI UR6, URZ, UR11, UR5 ;  /* 0x0000000b3f060299 */ /* 0x000fc80008011605 */
[----:B------:R-:W-:-:S12]  /*cab0*/  UIMAD UR4, UR6, UR8, URZ ;  /* 0x00000008060472a4 */ /* 0x000fd8000f8e023f */
.L_x_4711:
        /* <DEDUP_REMOVED lines=58> */
.L_x_4713:
        /* <DEDUP_REMOVED lines=20> */
.L_x_4716:
[----:B------:R-:W-:Y:S05]  /*cfa0*/  BSYNC B6 ;  /* 0x0000000000067941 */ /* 0x000fea0003800000 */
.L_x_4715:
        /* <DEDUP_REMOVED lines=9> */
[----:B------:R-:W-:Y:S01]  /*d040*/  MOV R4, UR6 ;  /* 0x0000000600047c02 */ /* 0x000fe20008000f00 */
        /* <DEDUP_REMOVED lines=10> */
.L_x_4719:
        /* <DEDUP_REMOVED lines=15> */
.L_x_4718:
[----:B------:R-:W-:Y:S05]  /*d1e0*/  BSYNC B6 ;  /* 0x0000000000067941 */ /* 0x000fea0003800000 */
.L_x_4717:
        /* <DEDUP_REMOVED lines=10> */
[----:B------:R-:W-:Y:S01]  /*d290*/  IMAD.U32 R3, RZ, RZ, UR5 ;  /* 0x00000005ff037e24 */ /* 0x000fe2000f8e00ff */
[----:B------:R-:W-:-:S04]  /*d2a0*/  ULDC UR4, c[0x0][0xd48] ;  /* 0x0003520000047ab9 */ /* 0x000fc80000000800 */
[----:B------:R1:W5:Y:S01]  /*d2b0*/  @P0 LDG.E R28, desc[UR36][R2.64] ;  /* 0x00000024021c0981 */ /* 0x000362000c1e1900 */
[----:B------:R-:W-:Y:S01]  /*d2c0*/  UMOV UR5, 0xffffffff ;  /* 0xffffffff00057882 */ /* 0x000fe20000000000 */
[----:B------:R-:W-:Y:S02]  /*d2d0*/  IMAD.U32 R19, RZ, RZ, UR4 ;  /* 0x00000004ff137e24 */ /* 0x000fe4000f8e00ff */
[----:B------:R-:W-:Y:S01]  /*d2e0*/  VIADD R0, R0, 0xffffffff ;  /* 0xffffffff00007836 */ /* 0x000fe20000000000 */
[----:B------:R-:W-:Y:S06]  /*d2f0*/  BRA.DIV UR5, `(.L_x_4720) ;  /* 0x0000003e05e87947 */ /* 0x000fec000b800000 */
.L_x_4779:
        /* <DEDUP_REMOVED lines=42> */
.L_x_4721:
[----:B------:R-:W-:Y:S01]  /*d5a0*/  IMAD R24, R18, 0x8, R17 ;  /* 0x0000000812187824 */ /* 0x000fe200078e0211 */
[----:B------:R-:W-:Y:S01]  /*d5b0*/  SHF.L.U32 R3, R26, 0x1f, RZ ;  /* 0x0000001f1a037819 */ /* 0x000fe200000006ff */
[----:B------:R-:W-:Y:S03]  /*d5c0*/  BSSY B0, `(.L_x_4722) ;  /* 0x0000003000007945 */ /* 0x000fe60003800000 */
[----:B------:R-:W0:Y:S02]  /*d5d0*/  SYNCS.PHASECHK.TRANS64.TRYWAIT P0, [R24+URZ+0x32440], R3 ;  /* 0x03244003180075a7 */ /* 0x000e24000800017f */
[----:B0-----:R-:W-:Y:S05]  /*d5e0*/  @!P0 BRA `(.L_x_4723) ;  /* 0x0000003c00588947 */ /* 0x001fea0003800000 */
.L_x_4780:
[----:B------:R-:W-:Y:S05]  /*d5f0*/  BSYNC B0 ;  /* 0x0000000000007941 */ /* 0x000fea0003800000 */
.L_x_4722:
[----:B------:R-:W-:Y:S01]  /*d600*/  SHF.R.S32.HI R37, RZ, 0x1f, R33 ;  /* 0x0000001fff257819 */ /* 0x000fe20000011421 */
[----:B------:R-:W-:Y:S01]  /*d610*/  ULDC.64 UR4, c[0x0][0x300] ;  /* 0x0000c00000047ab9 */ /* 0x000fe20000000a00 */
[----:B------:R-:W1:Y:S01]  /*d620*/  S2R R6, SR_TID.X ;  /* 0x0000000000067919 */ /* 0x000e620000002100 */
[----:B-----5:R-:W-:Y:S02]  /*d630*/  SHF.R.S32.HI R4, RZ, 0x1f, R25 ;  /* 0x0000001fff047819 */ /* 0x020fe40000011419 */
[----:B------:R-:W-:Y:S01]  /*d640*/  IMAD R2, R37, UR4, RZ ;  /* 0x0000000425027c24 */ /* 0x000fe2000f8e02ff */
[----:B------:R-:W-:Y:S02]  /*d650*/  LOP3.LUT P2, RZ, R16, 0x1, RZ, 0xc0, !PT ;  /* 0x0000000110ff7812 */ /* 0x000fe4000784c0ff */
[----:B------:R2:W-:Y:S01]  /*d660*/  STL [R1], R4 ;  /* 0x0000000401007387 */ /* 0x0005e20000100800 */
        /* <DEDUP_REMOVED lines=30> */
[----:B-1----:R-:W-:Y:S01]  /*d850*/  @P0 IMAD.X R3, RZ, RZ, R2, P1 ;  /* 0x000000ffff030224 */ /* 0x002fe200008e0602 */
[----:B------:R-:W-:Y:S02]  /*d860*/  @P0 MOV R2, R14 ;  /* 0x0000000e00020202 */ /* 0x000fe40000000f00 */
        /* <DEDUP_REMOVED lines=30> */
.L_x_4794:
        /* <DEDUP_REMOVED lines=10> */
.L_x_4725:
        /* <DEDUP_REMOVED lines=10> */
.L_x_4726:
        /* <DEDUP_REMOVED lines=24> */
.L_x_4728:
[----:B------:R-:W-:Y:S05]  /*dd10*/  BSYNC B6 ;  /* 0x0000000000067941 */ /* 0x000fea0003800000 */
.L_x_4727:
[----:B------:R-:W2:Y:S01]  /*dd20*/  S2R R20, SR_TID.X ;  /* 0x0000000000147919 */ /* 0x000ea20000002100 */
[----:B------:R-:W-:Y:S01]  /*dd30*/  UISETP.NE.AND UP0, UPT, UR49, URZ, UPT ;  /* 0x0000003f3100728c */ /* 0x000fe2000bf05270 */
[----:B------:R-:W-:Y:S01]  /*dd40*/  IMAD.U32 R34, RZ, RZ, UR43 ;  /* 0x0000002bff227e24 */ /* 0x000fe2000f8e00ff */
[----:B------:R-:W-:Y:S01]  /*dd50*/  R2UR UR6, R27 ;  /* 0x000000001b0672ca */ /* 0x000fe200000e0000 */
[----:B------:R-:W-:Y:S01]  /*dd60*/  ULDC.64 UR8, c[0x0][0x2d8] ;  /* 0x0000b60000087ab9 */ /* 0x000fe20000000a00 */
[----:B------:R-:W-:Y:S02]  /*dd70*/  R2UR UR7, R19 ;  /* 0x00000000130772ca */ /* 0x000fe400000e0000 */
[----:B------:R-:W-:Y:S02]  /*dd80*/  PLOP3.LUT P0, PT, PT, PT, UP0, 0x80, 0x0 ;  /* 0x000000000000781c */ /* 0x000fe40003f0f008 */
[----:B------:R-:W-:-:S03]  /*dd90*/  LOP3.LUT P5, RZ, R16, 0x100000, RZ, 0xc0, !PT ;  /* 0x0010000010ff7812 */ /* 0x000fc600078ac0ff */
[----:B------:R-:W-:-:S04]  /*dda0*/  @UP0 ULDC UR4, c[0x0][0x44c] ;  /* 0x0001130000040ab9 */ /* 0x000fc80000000800 */
[----:B------:R-:W-:-:S04]  /*ddb0*/  UIMAD UR6, UR6, UR8, URZ ;  /* 0x00000008060672a4 */ /* 0x000fc8000f8e023f */
[----:B------:R-:W-:Y:S01]  /*ddc0*/  UIMAD UR6, UR7, UR9, UR6 ;  /* 0x00000009070672a4 */ /* 0x000fe2000f8e0206 */
[----:B--2---:R-:W-:-:S04]  /*ddd0*/  SHF.L.U32 R20, R20, 0x4, RZ ;  /* 0x0000000414147819 */ /* 0x004fc800000006ff */
[----:B------:R-:W-:-:S05]  /*dde0*/  LOP3.LUT R20, R35, 0x70, R20, 0xf8, !PT ;  /* 0x0000007023147812 */ /* 0x000fca00078ef814 */
[----:B------:R-:W-:-:S04]  /*ddf0*/  IMAD R34, R34, 0x80, R20 ;  /* 0x0000008022227824 */ /* 0x000fc800078e0214 */
        /* <DEDUP_REMOVED lines=38> */
[----:B------:R-:W-:Y:S01]  /*e060*/  IMAD.U32 R4, RZ, RZ, UR43 ;  /* 0x0000002bff047e24 */ /* 0x000fe2000f8e00ff */
[----:B------:R-:W-:Y:S01]  /*e070*/  LOP3.LUT R16, R16, 0xffffefff, RZ, 0xc0, !PT ;  /* 0xffffefff10107812 */ /* 0x000fe200078ec0ff */
[----:B------:R-:W2:Y:S02]  /*e080*/  SHFL.IDX PT, R14, R0, RZ, 0x181f ;  /* 0x00181fff000e7589 */ /* 0x000ea400000e0000 */
[----:B------:R-:W-:Y:S02]  /*e090*/  IMAD R4, R4, 0x80, R35 ;  /* 0x0000008004047824 */ /* 0x000fe400078e0223 */
[----:B------:R-:W3:Y:S02]  /*e0a0*/  SHFL.IDX PT, R3, R5, RZ, 0x181f ;  /* 0x00181fff05037589 */ /* 0x000ee400000e0000 */
[C---:B------:R-:W-:Y:S01]  /*e0b0*/  VIADD R6, R4.reuse, 0x10 ;  /* 0x0000001004067836 */ /* 0x040fe20000000000 */
[C---:B------:R-:W-:Y:S01]  /*e0c0*/  ISETP.GE.AND P1, PT, R4.reuse, UR41, PT ;  /* 0x0000002904007c0c */ /* 0x040fe2000bf26270 */
[----:B------:R-:W-:Y:S01]  /*e0d0*/  SHFL.IDX PT, R9, R0, 0x2, 0x181f ;  /* 0x00581f0000097f89 */ /* 0x000fe200000e0000 */
[----:B------:R-:W-:-:S03]  /*e0e0*/  IADD3 R13, R4, 0x40, RZ ;  /* 0x00000040040d7810 */ /* 0x000fc60007ffe0ff */
[----:B------:R-:W-:Y:S01]  /*e0f0*/  SHFL.IDX PT, R8, R5, 0x2, 0x181f ;  /* 0x00581f0005087f89 */ /* 0x000fe200000e0000 */
[----:B------:R-:W-:-:S03]  /*e100*/  ISETP.GE.AND P3, PT, R13, UR41, PT ;  /* 0x000000290d007c0c */ /* 0x000fc6000bf66270 */
[----:B------:R-:W-:Y:S04]  /*e110*/  SHFL.IDX PT, R7, R0, 0x3, 0x181f ;  /* 0x00781f0000077f89 */ /* 0x000fe800000e0000 */
[----:B------:R-:W-:Y:S01]  /*e120*/  @P1 LOP3.LUT R16, R16, 0x1000, RZ, 0xfc, !PT ;  /* 0x0000100010101812 */ /* 0x000fe200078efcff */
[----:B------:R-:W-:Y:S03]  /*e130*/  SHFL.IDX PT, R21, R0, 0x5, 0x181f ;  /* 0x00b81f0000157f89 */ /* 0x000fe600000e0000 */
[----:B------:R-:W-:Y:S01]  /*e140*/  LOP3.LUT R16, R16, 0xfffff7ff, RZ, 0xc0, !PT ;  /* 0xfffff7ff10107812 */ /* 0x000fe200078ec0ff */
        /* <DEDUP_REMOVED lines=74> */
.L_x_4811:
[----:B------:R-:W0:Y:S01]  /*e5f0*/  S2R R0, SR_TID.X ;  /* 0x0000000000007919 */ /* 0x000e220000002100 */
[----:B------:R-:W-:Y:S01]  /*e600*/  VIADD R4, R4, 0x70 ;  /* 0x0000007004047836 */ /* 0x000fe20000000000 */
[----:B------:R-:W-:-:S04]  /*e610*/  LOP3.LUT R16, R16, 0xffffbfff, RZ, 0xc0, !PT ;  /* 0xffffbfff10107812 */ /* 0x000fc800078ec0ff */
[----:B------:R-:W-:-:S13]  /*e620*/  ISETP.GE.AND P1, PT, R4, UR41, PT ;  /* 0x0000002904007c0c */ /* 0x000fda000bf26270 */
[----:B------:R-:W-:Y:S01]  /*e630*/  @P1 LOP3.LUT R16, R16, 0x4000, RZ, 0xfc, !PT ;  /* 0x0000400010101812 */ /* 0x000fe200078efcff */
[----:B0-----:R-:W-:-:S05]  /*e640*/  IMAD.SHL.U32 R0, R0, 0x8, RZ ;  /* 0x0000000800007824 */ /* 0x001fca00078e00ff */
[----:B------:R-:W-:-:S04]  /*e650*/  LOP3.LUT R0, R0, 0x38, RZ, 0xc0, !PT ;  /* 0x0000003800007812 */ /* 0x000fc800078ec0ff */
[----:B------:R-:W-:-:S04]  /*e660*/  @!P1 LEA R2, P0, R0, R14, 0x1 ;  /* 0x0000000e00029211 */ /* 0x000fc800078008ff */
[----:B------:R-:W-:Y:S02]  /*e670*/  @!P1 IADD3.X R3, RZ, R5, RZ, P0, !PT ;  /* 0x00000005ff039210 */ /* 0x000fe400007fe4ff */
[----:B------:R-:W-:-:S03]  /*e680*/  PLOP3.LUT P0, PT, PT, PT, PT, 0x80, 0x0 ;  /* 0x000000000000781c */ /* 0x000fc60003f0f070 */
[----:B------:R-:W-:Y:S01]  /*e690*/  @!PT LDS RZ, [RZ] ;  /* 0x00000000fffff984 */ /* 0x000fe20000000800 */
[----:B------:R-:W-:Y:S01]  /*e6a0*/  @!PT LDS RZ, [RZ] ;  /* 0x00000000fffff984 */ /* 0x000fe20000000800 */
[----:B------:R-:W-:Y:S01]  /*e6b0*/  @!PT LDS RZ, [RZ] ;  /* 0x00000000fffff984 */ /* 0x000fe20000000800 */
[----:B------:R0:W-:Y:S01]  /*e6c0*/  @!P1 LDGSTS.E.BYPASS.LTC128B.128 [R22+0x1bc00], desc[UR36][R2.64], !P5 ;  /* 0x1bc0000002169fae */ /* 0x0001e2000e901d64 */
[----:B------:R-:W-:-:S09]  /*e6d0*/  NOP ;  /* 0x0000000000007918 */ /* 0x000fd20000000000 */
.L_x_4730:
        /* <DEDUP_REMOVED lines=28> */
.L_x_4732:
[----:B------:R-:W-:Y:S05]  /*e8a0*/  BSYNC B6 ;  /* 0x0000000000067941 */ /* 0x000fea0003800000 */
.L_x_4731:
        /* <DEDUP_REMOVED lines=68> */
[----:B------:R-:W0:Y:S01]  /*ecf0*/  SHFL.IDX PT, R14, R0, 0x2, 0x181f ;  /* 0x00581f00000e7f89 */ /* 0x000e2200000e0000 */
[----:B------:R-:W-:-:S03]  /*ed00*/  @!P1 MOV R3, R5 ;  /* 0x0000000500039202 */ /* 0x000fc60000000f00 */
[----:B------:R-:W2:Y:S04]  /*ed10*/  SHFL.IDX PT, R5, R4, 0x2, 0x181f ;  /* 0x00581f0004057f89 */ /* 0x000ea800000e0000 */
[----:B------:R-:W-:Y:S04]  /*ed20*/  @!P1 LDGSTS.E.BYPASS.LTC128B.128 [R22+0x22c00], desc[UR36][R2.64], !P2 ;  /* 0x22c0000002169fae */ /* 0x000fe8000d101d64 */
[----:B------:R-:W-:Y:S04]  /*ed30*/  @!P1 LDGSTS.E.BYPASS.LTC128B.128 [R22+0x26c00], desc[UR36][R2.64+0x80], !P3 ;  /* 0x26c0008002169fae */ /* 0x000fe8000d901d64 */
[----:B------:R-:W-:Y:S04]  /*ed40*/  @!P1 LDGSTS.E.BYPASS.LTC128B.128 [R22+0x2ac00], desc[UR36][R2.64+0x100], !P4 ;  /* 0x2ac0010002169fae */ /* 0x000fe8000e101d64 */
[----:B------:R3:W-:Y:S01]  /*ed50*/  @!P1 LDGSTS.E.BYPASS.LTC128B.128 [R22+0x2ec00], desc[UR36][R2.64+0x180], !P5 ;  /* 0x2ec0018002169fae */ /* 0x0007e2000e901d64 */
[----:B------:R-:W-:-:S04]  /*ed60*/  LOP3.LUT P1, RZ, R16, 0x40, RZ, 0xc0, !PT ;  /* 0x0000004010ff7812 */ /* 0x000fc8000782c0ff */
[----:B------:R-:W-:Y:S02]  /*ed70*/  P2R R6, PR, RZ, 0x2 ;  /* 0x00000002ff067803 */ /* 0x000fe40000000000 */
[----:B------:R-:W-:-:S04]  /*ed80*/  LOP3.LUT P1, RZ, R16, 0x100, RZ, 0xc0, !PT ;  /* 0x0000010010ff7812 */ /* 0x000fc8000782c0ff */
[----:B------:R-:W-:Y:S02]  /*ed90*/  P2R R8, PR, RZ, 0x2 ;  /* 0x00000002ff087803 */ /* 0x000fe40000000000 */
[----:B------:R-:W-:-:S13]  /*eda0*/  LOP3.LUT P1, RZ, R16, 0x400, RZ, 0xc0, !PT ;  /* 0x0000040010ff7812 */ /* 0x000fda000782c0ff */
        /* <DEDUP_REMOVED lines=53> */
.L_x_4829:
        /* <DEDUP_REMOVED lines=12> */
.L_x_4734:
        /* <DEDUP_REMOVED lines=18> */
.L_x_4830:
[----:B------:R-:W-:Y:S05]  /*f2e0*/  BSYNC B0 ;  /* 0x0000000000007941 */ /* 0x000fea0003800000 */
.L_x_4735:
[----:B------:R-:W-:-:S13]  /*f2f0*/  LOP3.LUT P0, RZ, R16, 0x2000, RZ, 0xc0, !PT ;  /* 0x0000200010ff7812 */ /* 0x000fda000780c0ff */
[----:B------:R-:W-:Y:S05]  /*f300*/  @!P0 BRA `(.L_x_4737) ;  /* 0x0000000000048947 */ /* 0x000fea0003800000 */
[----:B------:R-:W-:Y:S01]  /*f310*/  BPT.TRAP 0x1 ;  /* 0x000000040000795c */ /* 0x000fe20000300000 */
.L_x_4737:
[----:B------:R-:W-:Y:S01]  /*f320*/  SHF.L.U32 R3, R26, 0x1f, RZ ;  /* 0x0000001f1a037819 */ /* 0x000fe200000006ff */
[----:B------:R-:W-:Y:S03]  /*f330*/  BSSY B0, `(.L_x_4738) ;  /* 0x0000003000007945 */ /* 0x000fe60003800000 */
[----:B------:R-:W2:Y:S02]  /*f340*/  SYNCS.PHASECHK.TRANS64.TRYWAIT P0, [R24+URZ+0x32460], R3 ;  /* 0x03246003180075a7 */ /* 0x000ea4000800017f */
[----:B--2---:R-:W-:Y:S05]  /*f350*/  @!P0 BRA `(.L_x_4739) ;  /* 0x0000003c00488947 */ /* 0x004fea0003800000 */
.L_x_4831:
[----:B------:R-:W-:Y:S05]  /*f360*/  BSYNC B0 ;  /* 0x0000000000007941 */ /* 0x000fea0003800000 */
.L_x_4738:
[----:B------:R-:W3:Y:S01]  /*f370*/  LDL.LU R4, [R1] ;  /* 0x0000000001047983 */ /* 0x000ee20000300800 */
        /* <DEDUP_REMOVED lines=16> */
[----:B------:R-:W-:-:S04]  /*f480*/  ULDC.64 UR4, c[0x0][0x318] ;  /* 0x0000c60000047ab9 */ /* 0x000fc80000000a00 */
[----:B------:R-:W-:Y:S02]  /*f490*/  IADD3 R3, R3, R5, RZ ;  /* 0x0000000503037210 */ /* 0x000fe40007ffe0ff */
        /* <DEDUP_REMOVED lines=76> */
.L_x_4845:
        /* <DEDUP_REMOVED lines=15> */
.L_x_4741:
        /* <DEDUP_REMOVED lines=10> */
.L_x_4742:
[----:B------:R-:W-:Y:S01]  /*faf0*/  UISETP.GE.AND UP0, UPT, UR44, 0x2, UPT ;  /* 0x000000022c00788c */ /* 0x000fe2000bf06270 */
[----:B------:R2:W-:Y:S05]  /*fb00*/  SYNCS.ARRIVE.TRANS64.A1T0 RZ, [R24+URZ+0x32450], RZ ;  /* 0x032450ff18ff79a7 */ /* 0x0005ea000810003f */
[----:B------:R-:W-:-:S13]  /*fb10*/  PLOP3.LUT P0, PT, PT, PT, UP0, 0x40, 0x0 ;  /* 0x000000000000781c */ /* 0x000fda0003f0e808 */
[----:B--2---:R-:W-:Y:S05]  /*fb20*/  @P0 BRA `(.L_x_4743) ;  /* 0x0000000c00680947 */ /* 0x004fea0003800000 */
[----:B------:R-:W-:Y:S01]  /*fb30*/  UIADD3 UR4, UR44, -0x2, URZ ;  /* 0xfffffffe2c047890 */ /* 0x000fe2000fffe03f */
[----:B------:R-:W-:Y:S05]  /*fb40*/  BSSY B0, `(.L_x_4743) ;  /* 0x00000d8000007945 */ /* 0x000fea0003800000 */
[----:B------:R-:W-:-:S07]  /*fb50*/  IMAD.U32 R20, RZ, RZ, UR4 ;  /* 0x00000004ff147e24 */ /* 0x000fce000f8e00ff */
.L_x_4756:
        /* <DEDUP_REMOVED lines=34> */
[----:B------:R-:W-:Y:S02]  /*fd80*/  SEL R18, R18, RZ, P0 ;  /* 0x000000ff12127207 */ /* 0x000fe40000000000 */
[----:B------:R-:W-:Y:S02]  /*fd90*/  LOP3.LUT R26, R26, R3, RZ, 0x3c, !PT ;  /* 0x000000031a1a7212 */ /* 0x000fe400078e3cff */
[----:B------:R-:W-:Y:S02]  /*fda0*/  IADD3 R20, R20, -0x1, RZ ;  /* 0xffffffff14147810 */ /* 0x000fe40007ffe0ff */
[----:B------:R-:W-:Y:S01]  /*fdb0*/  ISETP.GT.AND P2, PT, R2, RZ, PT ;  /* 0x000000ff0200720c */ /* 0x000fe20003f44270 */
[----:B-1----:R-:W-:-:S12]  /*fdc0*/  @!P1 BRA `(.L_x_4744) ;  /* 0x0000000000049947 */ /* 0x002fd80003800000 */
[----:B------:R-:W-:Y:S01]  /*fdd0*/  BPT.TRAP 0x1 ;  /* 0x000000040000795c */ /* 0x000fe20000300000 */
.L_x_4744:
[----:B------:R-:W-:Y:S01]  /*fde0*/  IMAD R10, R18, 0x8, R17 ;  /* 0x00000008120a7824 */ /* 0x000fe200078e0211 */
[----:B------:R-:W-:Y:S01]  /*fdf0*/  SHF.L.U32 R25, R26, 0x1f, RZ ;  /* 0x0000001f1a197819 */ /* 0x000fe200000006ff */
[----:B------:R-:W-:Y:S01]  /*fe00*/  BSSY B1, `(.L_x_4745) ;  /* 0x0000004000017945 */ /* 0x000fe20003800000 */
[----:B------:R-:W-:Y:S02]  /*fe10*/  SHF.R.S32.HI R23, RZ, 0x1f, R5 ;  /* 0x0000001fff177819 */ /* 0x000fe40000011405 */
[----:B------:R-:W2:Y:S02]  /*fe20*/  SYNCS.PHASECHK.TRANS64.TRYWAIT P0, [R10+URZ+0x32440], R25 ;  /* 0x032440190a0075a7 */ /* 0x000ea4000800017f */
[----:B--2---:R-:W-:Y:S05]  /*fe30*/  @!P0 BRA `(.L_x_4746) ;  /* 0x0000003800e88947 */ /* 0x004fea0003800000 */
.L_x_4846:
[----:B------:R-:W-:Y:S05]  /*fe40*/  BSYNC B1 ;  /* 0x0000000000017941 */ /* 0x000fea0003800000 */
.L_x_4745:
        /* <DEDUP_REMOVED lines=51> */
.L_x_4860:
        /* <DEDUP_REMOVED lines=8> */
.L_x_4748:
        /* <DEDUP_REMOVED lines=10> */
.L_x_4749:
[----:B------:R1:W-:Y:S01]  /*102a0*/  SYNCS.ARRIVE.TRANS64.A1T0 RZ, [R10+URZ+0x32430], RZ ;  /* 0x032430ff0aff79a7 */ /* 0x0003e2000810003f */
[----:B------:R-:W-:Y:S05]  /*102b0*/  @!P3 BRA `(.L_x_4750) ;  /* 0x000000000004b947 */ /* 0x000fea0003800000 */
[----:B------:R-:W-:Y:S01]  /*102c0*/  BPT.TRAP 0x1 ;  /* 0x000000040000795c */ /* 0x000fe20000300000 */
.L_x_4750:
[----:B------:R-:W3:Y:S01]  /*102d0*/  SYNCS.PHASECHK.TRANS64.TRYWAIT P0, [R10+URZ+0x32460], R25 ;  /* 0x032460190a0075a7 */ /* 0x000ee2000800017f */
[----:B------:R-:W-:Y:S04]  /*102e0*/  BSSY B1, `(.L_x_4751) ;  /* 0x0000002000017945 */ /* 0x000fe80003800000 */
[----:B---3--:R-:W-:Y:S05]  /*102f0*/  @!P0 BRA `(.L_x_4752) ;  /* 0x0000003c005c8947 */ /* 0x008fea0003800000 */
.L_x_4861:
[----:B------:R-:W-:Y:S05]  /*10300*/  BSYNC B1 ;  /* 0x0000000000017941 */ /* 0x000fea0003800000 */
.L_x_4751:
        /* <DEDUP_REMOVED lines=68> */
.L_x_4875:
[----:B0---4-:R-:W-:-:S04]  /*10750*/  IADD3 R2, P0, R14, R0, RZ ;  /* 0x000000000e027210 */ /* 0x011fc80007f1e0ff */
[----:B------:R-:W-:Y:S02]  /*10760*/  IADD3.X R3, RZ, R24, RZ, P0, !PT ;  /* 0x00000018ff037210 */ /* 0x000fe400007fe4ff */
[----:B------:R-:W-:-:S03]  /*10770*/  PLOP3.LUT P0, PT, PT, PT, PT, 0x80, 0x0 ;  /* 0x000000000000781c */ /* 0x000fc60003f0f070 */
        /* <DEDUP_REMOVED lines=8> */
.L_x_4754:
        /* <DEDUP_REMOVED lines=10> */
.L_x_4755:
[----:B------:R2:W-:Y:S01]  /*108a0*/  SYNCS.ARRIVE.TRANS64.A1T0 RZ, [R10+URZ+0x32450], RZ ;  /* 0x032450ff0aff79a7 */ /* 0x0005e2000810003f */
[----:B------:R-:W-:Y:S05]  /*108b0*/  @P2 BRA `(.L_x_4756) ;  /* 0xfffffff000a82947 */ /* 0x000fea000383ffff */
[----:B------:R-:W-:Y:S05]  /*108c0*/  BSYNC B0 ;  /* 0x0000000000007941 */ /* 0x000fea0003800000 */
.L_x_4743:
        /* <DEDUP_REMOVED lines=21> */
.L_x_4758:
[----:B------:R-:W-:Y:S05]  /*10a20*/  BSYNC B0 ;  /* 0x0000000000007941 */ /* 0x000fea0003800000 */
.L_x_4757:
[----:B------:R-:W-:-:S07]  /*10a30*/  LOP3.LUT R26, R26, R5, RZ, 0x3c, !PT ;  /* 0x000000051a1a7212 */ /* 0x000fce00078e3cff */
.L_x_4714:
[----:B------:R-:W-:Y:S05]  /*10a40*/  BSYNC B7 ;  /* 0x0000000000077941 */ /* 0x000fea0003800000 */
.L_x_4712:
        /* <DEDUP_REMOVED lines=11> */
.L_x_4759:
[----:B------:R-:W-:-:S03]  /*10b00*/  UMOV UR4, 0xffffffff ;  /* 0xffffffff00047882 */ /* 0x000fc60000000000 */
[----:B------:R-:W-:Y:S05]  /*10b10*/  BRA.DIV UR4, `(.L_x_4761) ;  /* 0x0000003e04307947 */ /* 0x000fea000b800000 */
[----:B------:R3:W4:Y:S02]  /*10b20*/  SHFL.IDX PT, R14, R32, RZ, 0x1f ;  /* 0x00001fff200e7589 */ /* 0x00072400000e0000 */
.L_x_4878:
        /* <DEDUP_REMOVED lines=8> */
.L_x_4760:
[----:B------:R-:W-:Y:S02]  /*10bb0*/  ULDC UR4, c[0x0][0xd38] ;  /* 0x00034e0000047ab9 */ /* 0x000fe40000000800 */
[----:B----4-:R-:W-:-:S13]  /*10bc0*/  ISETP.GE.AND P0, PT, R32, UR4, PT ;  /* 0x0000000420007c0c */ /* 0x010fda000bf06270 */
[----:B------:R-:W-:Y:S05]  /*10bd0*/  @!P0 BRA `(.L_x_4762) ;  /* 0xffffffbc00448947 */ /* 0x000fea000383ffff */
.L_x_4709:
        /* <DEDUP_REMOVED lines=12> */
.L_x_4879:
[----:B------:R-:W-:Y:S05]  /*10ca0*/  BSYNC B0 ;  /* 0x0000000000007941 */ /* 0x000fea0003800000 */
.L_x_4763:
[----:B------:R-:W-:-:S03]  /*10cb0*/  UMOV UR4, 0xffffffff ;  /* 0xffffffff00047882 */ /* 0x000fc60000000000 */
[----:B------:R-:W-:Y:S05]  /*10cc0*/  BRA.DIV UR4, `(.L_x_4765) ;  /* 0x0000003e04007947 */ /* 0x000fea000b800000 */
[----:B0-----:R-:W0:Y:S02]  /*10cd0*/  S2R R0, SR_TID.X ;  /* 0x0000000000007919 */ /* 0x001e240000002100 */
[----:B0-----:R-:W-:-:S04]  /*10ce0*/  SHF.R.U32.HI R0, RZ, 0x5, R0 ;  /* 0x00000005ff007819 */ /* 0x001fc80000011600 */
[----:B------:R-:W-:-:S05]  /*10cf0*/  LOP3.LUT R0, R0, 0x3, RZ, 0xc0, !PT ;  /* 0x0000000300007812 */ /* 0x000fca00078ec0ff */
[----:B------:R0:W1:Y:S02]  /*10d00*/  SHFL.IDX PT, R14, R0, RZ, 0x1f ;  /* 0x00001fff000e7589 */ /* 0x00006400000e0000 */
.L_x_4882:
[----:B-1----:R-:W-:Y:S01]  /*10d10*/  ISETP.NE.AND P0, PT, R14, RZ, PT ;  /* 0x000000ff0e00720c */ /* 0x002fe20003f05270 */
[----:B------:R-:W-:-:S12]  /*10d20*/  BSSY B0, `(.L_x_4766) ;  /* 0x0000026000007945 */ /* 0x000fd80003800000 */
[----:B------:R-:W-:Y:S05]  /*10d30*/  @P0 BRA `(.L_x_4767) ;  /* 0x0000000000900947 */ /* 0x000fea0003800000 */
[----:B------:R-:W-:-:S03]  /*10d40*/  UMOV UR4, 0xffffffff ;  /* 0xffffffff00047882 */ /* 0x000fc60000000000 */
[----:B------:R-:W-:Y:S05]  /*10d50*/  BRA.DIV UR4, `(.L_x_4768) ;  /* 0x0000003e04107947 */ /* 0x000fea000b800000 */
[----:B------:R-:W-:-:S13]  /*10d60*/  ELECT P6, URZ, PT ;  /* 0x00000000003f782f */ /* 0x000fda00038c0000 */
.L_x_4885:
        /* <DEDUP_REMOVED lines=8> */
.L_x_4769:
[----:B------:R-:W-:Y:S01]  /*10df0*/  IMAD R5, R18, 0x8, R7 ;  /* 0x0000000812057824 */ /* 0x000fe200078e0207 */
[----:B------:R-:W-:Y:S01]  /*10e00*/  SHF.L.U32 R0, R26, 0x1f, RZ ;  /* 0x0000001f1a007819 */ /* 0x000fe200000006ff */
[----:B------:R-:W-:-:S03]  /*10e10*/  VIADD R18, R18, 0x1 ;  /* 0x0000000112127836 */ /* 0x000fc60000000000 */
[----:B------:R-:W0:Y:S02]  /*10e20*/  SYNCS.PHASECHK.TRANS64.TRYWAIT P1, [R5+URZ+0x32440], R0 ;  /* 0x03244000050075a7 */ /* 0x000e24000802017f */
[----:B------:R-:W-:-:S04]  /*10e30*/  ISETP.NE.AND P2, PT, R18, 0x2, PT ;  /* 0x000000021200780c */ /* 0x000fc80003f45270 */
[----:B------:R-:W-:Y:S01]  /*10e40*/  SEL R3, RZ, 0x1, P2 ;  /* 0x00000001ff037807 */ /* 0x000fe20001000000 */
[----:B0-----:R-:W-:Y:S08]  /*10e50*/  @!P1 BRA `(.L_x_4770) ;  /* 0x0000003800f09947 */ /* 0x001ff00003800000 */
.L_x_4886:
[----:B------:R-:W-:Y:S02]  /*10e60*/  SEL R18, R18, RZ, P2 ;  /* 0x000000ff12127207 */ /* 0x000fe40001000000 */
[----:B------:R-:W-:Y:S01]  /*10e70*/  LOP3.LUT R2, R26, R3, RZ, 0x3c, !PT ;  /* 0x000000031a027212 */ /* 0x000fe200078e3cff */
[----:B------:R-:W-:Y:S06]  /*10e80*/  @!P0 BRA `(.L_x_4771) ;  /* 0x0000000000048947 */ /* 0x000fec0003800000 */
[----:B------:R-:W-:Y:S01]  /*10e90*/  BPT.TRAP 0x1 ;  /* 0x000000040000795c */ /* 0x000fe20000300000 */
.L_x_4771:
[----:B------:R-:W-:Y:S01]  /*10ea0*/  IMAD R3, R18, 0x8, R7 ;  /* 0x0000000812037824 */ /* 0x000fe200078e0207 */
[----:B------:R-:W-:-:S04]  /*10eb0*/  SHF.L.U32 R2, R2, 0x1f, RZ ;  /* 0x0000001f02027819 */ /* 0x000fc800000006ff */
[----:B------:R-:W1:Y:S02]  /*10ec0*/  SYNCS.PHASECHK.TRANS64.TRYWAIT P1, [R3+URZ+0x32440], R2 ;  /* 0x03244002030075a7 */ /* 0x000e64000802017f */
[----:B-1----:R-:W-:Y:S05]  /*10ed0*/  @!P1 BRA `(.L_x_4772) ;  /* 0x0000003800e49947 */ /* 0x002fea0003800000 */
.L_x_4887:
[----:B------:R-:W-:Y:S05]  /*10ee0*/  @!P0 BRA `(.L_x_4773) ;  /* 0x0000000000048947 */ /* 0x000fea0003800000 */
[----:B------:R-:W-:Y:S01]  /*10ef0*/  BPT.TRAP 0x1 ;  /* 0x000000040000795c */ /* 0x000fe20000300000 */
.L_x_4773:
[----:B------:R-:W4:Y:S02]  /*10f00*/  SYNCS.PHASECHK.TRANS64.TRYWAIT P1, [R5+URZ+0x32460], R0 ;  /* 0x03246000050075a7 */ /* 0x000f24000802017f */
[----:B----4-:R-:W-:Y:S05]  /*10f10*/  @!P1 BRA `(.L_x_4774) ;  /* 0x0000003800e89947 */ /* 0x010fea0003800000 */
.L_x_4888:
[----:B------:R-:W-:Y:S05]  /*10f20*/  @!P0 BRA `(.L_x_4775) ;  /* 0x0000000000048947 */ /* 0x000fea0003800000 */
[----:B------:R-:W-:Y:S01]  /*10f30*/  BPT.TRAP 0x1 ;  /* 0x000000040000795c */ /* 0x000fe20000300000 */
.L_x_4775:
[----:B------:R0:W0:Y:S02]  /*10f40*/  SYNCS.PHASECHK.TRANS64.TRYWAIT P0, [R3+URZ+0x32460], R2 ;  /* 0x03246002030075a7 */ /* 0x000024000800017f */
[----:B0-----:R-:W-:Y:S05]  /*10f50*/  @!P0 NANOSLEEP.SYNCS 0x989680 ;  /* 0x009896800000895d */ /* 0x001fea0003900000 */
[----:B------:R-:W0:Y:S02]  /*10f60*/  @!P0 SYNCS.PHASECHK.TRANS64 P0, [R3+URZ+0x32460], R2 ;  /* 0x03246002030085a7 */ /* 0x000e24000800007f */
[----:B0-----:R-:W-:Y:S05]  /*10f70*/  @!P0 BRA `(.L_x_4775) ;  /* 0xfffffffc00f08947 */ /* 0x001fea000383ffff */
.L_x_4767:
[----:B------:R-:W-:Y:S05]  /*10f80*/  BSYNC B0 ;  /* 0x0000000000007941 */ /* 0x000fea0003800000 */
.L_x_4766:
[----:B------:R-:W-:Y:S05]  /*10f90*/  EXIT ;  /* 0x000000000000794d */ /* 0x000fea0003800000 */
.L_x_4655:
[----:B0-----:R-:W-:-:S04]  /*10fa0*/  IMAD.U32 R3, RZ, RZ, UR40 ;  /* 0x00000028ff037e24 */ /* 0x001fc8000f8e00ff */
[----:B------:R0:W1:Y:S03]  /*10fb0*/  SYNCS.PHASECHK.TRANS64.TRYWAIT P0, [R3+URZ+0x32400], R0 ;  /* 0x03240000030075a7 */ /* 0x000066000800017f */
[----:B-1----:R-:W-:Y:S05]  /*10fc0*/  @!P0 NANOSLEEP.SYNCS 0x989680 ;  /* 0x009896800000895d */ /* 0x002fea0003900000 */
[----:B------:R-:W1:Y:S02]  /*10fd0*/  @!P0 SYNCS.PHASECHK.TRANS64 P0, [R3+URZ+0x32400], R0 ;  /* 0x03240000030085a7 */ /* 0x000e64000800007f */
[----:B-1----:R-:W-:Y:S05]  /*10fe0*/  @!P0 BRA `(.L_x_4655) ;  /* 0xfffffffc00ec8947 */ /* 0x002fea000383ffff */
[----:B------:R-:W-:Y:S05]  /*10ff0*/  BRA `(.L_x_4776) ;  /* 0xffffff08005c7947 */ /* 0x000fea000383ffff */
.L_x_4659:
[----:B0-----:R-:W-:-:S04]  /*11000*/  IMAD.U32 R3, RZ, RZ, UR6 ;  /* 0x00000006ff037e24 */ /* 0x001fc8000f8e00ff */
[----:B------:R0:W2:Y:S03]  /*11010*/  SYNCS.PHASECHK.TRANS64.TRYWAIT P1, [R3+URZ+0x32430], R2 ;  /* 0x03243002030075a7 */ /* 0x0000a6000802017f */
[----:B--2---:R-:W-:Y:S05]  /*11020*/  @!P1 NANOSLEEP.SYNCS 0x989680 ;  /* 0x009896800000995d */ /* 0x004fea0003900000 */
[----:B------:R-:W2:Y:S02]  /*11030*/  @!P1 SYNCS.PHASECHK.TRANS64 P1, [R3+URZ+0x32430], R2 ;  /* 0x03243002030095a7 */ /* 0x000ea4000802007f */
[----:B--2---:R-:W-:Y:S05]  /*11040*/  @!P1 BRA `(.L_x_4659) ;  /* 0xfffffffc00ec9947 */ /* 0x004fea000383ffff */
[----:B------:R-:W-:Y:S05]  /*11050*/  BRA `(.L_x_4658) ;  /* 0xffffff0800847947 */ /* 0x000fea000383ffff */
.L_x_4660:
[----:B0-----:R-:W-:-:S04]  /*11060*/  IMAD.U32 R3, RZ, RZ, UR40 ;  /* 0x00000028ff037e24 */ /* 0x001fc8000f8e00ff */
[----:B------:R0:W2:Y:S03]  /*11070*/  SYNCS.PHASECHK.TRANS64.TRYWAIT P1, [R3+URZ+0x32410], R0 ;  /* 0x03241000030075a7 */ /* 0x0000a6000802017f */
[----:B--2---:R-:W-:Y:S05]  /*11080*/  @!P1 NANOSLEEP.SYNCS 0x989680 ;  /* 0x009896800000995d */ /* 0x004fea0003900000 */
[----:B------:R-:W2:Y:S02]  /*11090*/  @!P1 SYNCS.PHASECHK.TRANS64 P1, [R3+URZ+0x32410], R0 ;  /* 0x03241000030095a7 */ /* 0x000ea4000802007f */
[----:B--2---:R-:W-:Y:S05]  /*110a0*/  @!P1 BRA `(.L_x_4660) ;  /* 0xfffffffc00ec9947 */ /* 0x004fea000383ffff */
[----:B------:R-:W-:Y:S05]  /*110b0*/  BRA `(.L_x_4777) ;  /* 0xffffff0c002c7947 */ /* 0x000fea000383ffff */
.L_x_4664:
[----:B0-----:R-:W-:-:S04]  /*110c0*/  IMAD.U32 R3, RZ, RZ, UR6 ;  /* 0x00000006ff037e24 */ /* 0x001fc8000f8e00ff */
[----:B------:R0:W3:Y:S03]  /*110d0*/  SYNCS.PHASECHK.TRANS64.TRYWAIT P1, [R3+URZ+0x32450], R2 ;  /* 0x03245002030075a7 */ /* 0x0000e6000802017f */
[----:B---3--:R-:W-:Y:S05]  /*110e0*/  @!P1 NANOSLEEP.SYNCS 0x989680 ;  /* 0x009896800000995d */ /* 0x008fea0003900000 */
[----:B------:R-:W3:Y:S02]  /*110f0*/  @!P1 SYNCS.PHASECHK.TRANS64 P1, [R3+URZ+0x32450], R2 ;  /* 0x03245002030095a7 */ /* 0x000ee4000802007f */
[----:B---3--:R-:W-:Y:S05]  /*11100*/  @!P1 BRA `(.L_x_4664) ;  /* 0xfffffffc00ec9947 */ /* 0x008fea000383ffff */
[----:B------:R-:W-:Y:S05]  /*11110*/  BRA `(.L_x_4663) ;  /* 0xffffff0c00347947 */ /* 0x000fea000383ffff */
.L_x_4671:
[----:B-1----:R-:W-:-:S04]  /*11120*/  IMAD.U32 R21, RZ, RZ, UR4 ;  /* 0x00000004ff157e24 */ /* 0x002fc8000f8e00ff */
[----:B------:R1:W2:Y:S03]  /*11130*/  SYNCS.PHASECHK.TRANS64.TRYWAIT P1, [R21+URZ+0x32430], R0 ;  /* 0x03243000150075a7 */ /* 0x0002a6000802017f */
[----:B--2---:R-:W-:Y:S05]  /*11140*/  @!P1 NANOSLEEP.SYNCS 0x989680 ;  /* 0x009896800000995d */ /* 0x004fea0003900000 */
[----:B------:R-:W2:Y:S02]  /*11150*/  @!P1 SYNCS.PHASECHK.TRANS64 P1, [R21+URZ+0x32430], R0 ;  /* 0x03243000150095a7 */ /* 0x000ea4000802007f */
[----:B--2---:R-:W-:Y:S05]  /*11160*/  @!P1 BRA `(.L_x_4671) ;  /* 0xfffffffc00ec9947 */ /* 0x004fea000383ffff */
[----:B------:R-:W-:Y:S05]  /*11170*/  BRA `(.L_x_4670) ;  /* 0xffffff2c00e07947 */ /* 0x000fea000383ffff */
.L_x_4675:
[----:B-1----:R-:W-:-:S04]  /*11180*/  IMAD.U32 R21, RZ, RZ, UR4 ;  /* 0x00000004ff157e24 */ /* 0x002fc8000f8e00ff */
[----:B------:R1:W3:Y:S03]  /*11190*/  SYNCS.PHASECHK.TRANS64.TRYWAIT P1, [R21+URZ+0x32450], R0 ;  /* 0x03245000150075a7 */ /* 0x0002e6000802017f */
[----:B---3--:R-:W-:Y:S05]  /*111a0*/  @!P1 NANOSLEEP.SYNCS 0x989680 ;  /* 0x009896800000995d */ /* 0x008fea0003900000 */
[----:B------:R-:W3:Y:S02]  /*111b0*/  @!P1 SYNCS.PHASECHK.TRANS64 P1, [R21+URZ+0x32450], R0 ;  /* 0x03245000150095a7 */ /* 0x000ee4000802007f */
[----:B---3--:R-:W-:Y:S05]  /*111c0*/  @!P1 BRA `(.L_x_4675) ;  /* 0xfffffffc00ec9947 */ /* 0x008fea000383ffff */
[----:B------:R-:W-:Y:S05]  /*111d0*/  BRA `(.L_x_4674) ;  /* 0xffffff3000607947 */ /* 0x000fea000383ffff */
.L_x_4683:
[----:B-1----:R-:W-:-:S04]  /*111e0*/  IMAD.U32 R21, RZ, RZ, UR4 ;  /* 0x00000004ff157e24 */ /* 0x002fc8000f8e00ff */
[----:B------:R1:W2:Y:S03]  /*111f0*/  SYNCS.PHASECHK.TRANS64.TRYWAIT P1, [R21+URZ+0x32430], R0 ;  /* 0x03243000150075a7 */ /* 0x0002a6000802017f */
[----:B--2---:R-:W-:Y:S05]  /*11200*/  @!P1 NANOSLEEP.SYNCS 0x989680 ;  /* 0x009896800000995d */ /* 0x004fea0003900000 */
[----:B------:R-:W2:Y:S02]  /*11210*/  @!P1 SYNCS.PHASECHK.TRANS64 P1, [R21+URZ+0x32430], R0 ;  /* 0x03243000150095a7 */ /* 0x000ea4000802007f */
[----:B--2---:R-:W-:Y:S05]  /*11220*/  @!P1 BRA `(.L_x_4683) ;  /* 0xfffffffc00ec9947 */ /* 0x004fea000383ffff */
[----:B------:R-:W-:Y:S05]  /*11230*/  BRA `(.L_x_4682) ;  /* 0xffffff5800787947 */ /* 0x000fea000383ffff */
.L_x_4687:
[----:B-1----:R-:W-:-:S04]  /*11240*/  IMAD.U32 R21, RZ, RZ, UR4 ;  /* 0x00000004ff157e24 */ /* 0x002fc8000f8e00ff */
[----:B------:R1:W3:Y:S03]  /*11250*/  SYNCS.PHASECHK.TRANS64.TRYWAIT P1, [R21+URZ+0x32450], R0 ;  /* 0x03245000150075a7 */ /* 0x0002e6000802017f */
[----:B---3--:R-:W-:Y:S05]  /*11260*/  @!P1 NANOSLEEP.SYNCS 0x989680 ;  /* 0x009896800000995d */ /* 0x008fea0003900000 */
[----:B------:R-:W3:Y:S02]  /*11270*/  @!P1 SYNCS.PHASECHK.TRANS64 P1, [R21+URZ+0x32450], R0 ;  /* 0x03245000150095a7 */ /* 0x000ee4000802007f */
[----:B---3--:R-:W-:Y:S05]  /*11280*/  @!P1 BRA `(.L_x_4687) ;  /* 0xfffffffc00ec9947 */ /* 0x008fea000383ffff */
[----:B------:R-:W-:Y:S05]  /*11290*/  BRA `(.L_x_4686) ;  /* 0xffffff5800f87947 */ /* 0x000fea000383ffff */
.L_x_4720:
[----:B------:R-:W2:Y:S01]  /*112a0*/  S2R R20, SR_TID.X ;  /* 0x0000000000147919 */ /* 0x000ea20000002100 */
[----:B------:R-:W-:Y:S01]  /*112b0*/  IMAD.MOV.U32 R12, RZ, RZ, RZ ;  /* 0x000000ffff0c7224 */ /* 0x000fe200078e00ff */
[----:B------:R-:W-:Y:S01]  /*112c0*/  MOV R15, 0xffffffff ;  /* 0xffffffff000f7802 */ /* 0x000fe20000000f00 */
[----:B------:R-:W-:Y:S01]  /*112d0*/  IMAD.MOV.U32 R11, RZ, RZ, 0x1f ;  /* 0x0000001fff0b7424 */ /* 0x000fe200078e00ff */
[----:B--2---:R-:W-:-:S04]  /*112e0*/  SHF.R.U32.HI R20, RZ, 0x5, R20 ;  /* 0x00000005ff147819 */ /* 0x004fc80000011614 */
[----:B------:R-:W-:-:S05]  /*112f0*/  LOP3.LUT R20, R20, 0x3, RZ, 0xc0, !PT ;  /* 0x0000000314147812 */ /* 0x000fca00078ec0ff */
[----:B------:R-:W-:-:S07]  /*11300*/  IMAD.MOV.U32 R13, RZ, RZ, R20 ;  /* 0x000000ffff0d7224 */ /* 0x000fce00078e0014 */
[----:B01---5:R-:W-:Y:S05]  /*11310*/  WARPSYNC.COLLECTIVE R15, `(.L_x_4778) ;  /* 0x000000000f087348 */ /* 0x023fea0003c00000 */
[----:B------:R2:W3:Y:S02]  /*11320*/  SHFL.IDX P6, R14, R13, R12, R11 ;  /* 0x0000000c0d0e7389 */ /* 0x0004e400000c000b */
[----:B0123-5:R-:W-:Y:S01]  /*11330*/  ENDCOLLECTIVE ;  /* 0x000000000000791b */ /* 0x02ffe20003800000 */
.L_x_4778:
[----:B------:R-:W-:Y:S05]  /*11340*/  BRA `(.L_x_4779) ;  /* 0xffffffbc00ec7947 */ /* 0x000fea000383ffff */
.L_x_4723:
[----:B0-----:R0:W1:Y:S02]  /*11350*/  SYNCS.PHASECHK.TRANS64.TRYWAIT P0, [R24+URZ+0x32440], R3 ;  /* 0x03244003180075a7 */ /* 0x001064000800017f */
[----:B-1----:R-:W-:Y:S05]  /*11360*/  @!P0 NANOSLEEP.SYNCS 0x989680 ;  /* 0x009896800000895d */ /* 0x002fea0003900000 */
[----:B------:R-:W1:Y:S02]  /*11370*/  @!P0 SYNCS.PHASECHK.TRANS64 P0, [R24+URZ+0x32440], R3 ;  /* 0x03244003180085a7 */ /* 0x000e64000800007f */
[----:B-1----:R-:W-:Y:S05]  /*11380*/  @!P0 BRA `(.L_x_4723) ;  /* 0xfffffffc00f08947 */ /* 0x002fea000383ffff */
[----:B------:R-:W-:Y:S05]  /*11390*/  BRA `(.L_x_4780) ;  /* 0xffffffc000947947 */ /* 0x000fea000383ffff */
.L_x_4724:
        /* <DEDUP_REMOVED lines=8> */
.L_x_4782:
[----:B------:R-:W-:Y:S05]  /*11420*/  BSYNC B0 ;  /* 0x0000000000007941 */ /* 0x000fea0003800000 */
.L_x_4781:
        /* <DEDUP_REMOVED lines=9> */
.L_x_4783:
        /* <DEDUP_REMOVED lines=8> */
.L_x_4784:
        /* <DEDUP_REMOVED lines=11> */
.L_x_4785:
[----:B------:R-:W-:Y:S02]  /*115f0*/  IMAD.MOV.U32 R13, RZ, RZ, R5 ;  /* 0x000000ffff0d7224 */ /* 0x000fe400078e0005 */
[----:B------:R-:W-:Y:S01]  /*11600*/  IMAD.MOV.U32 R12, RZ, RZ, 0x2 ;  /* 0x00000002ff0c7424 */ /* 0x000fe200078e00ff */
[----:B------:R-:W-:-:S13]  /*11610*/  @P0 LEA R2, P1, R8, R14, 0x1 ;  /* 0x0000000e08020211 */ /* 0x000fda00078208ff */
[----:B------:R-:W-:Y:S05]  /*11620*/  WARPSYNC.COLLECTIVE R15, `(.L_x_4786) ;  /* 0x000000000f087348 */ /* 0x000fea0003c00000 */
[----:B------:R0:W1:Y:S02]  /*11630*/  SHFL.IDX P6, R14, R13, R12, R11 ;  /* 0x0000000c0d0e7389 */ /* 0x00006400000c000b */
[----:B01----:R-:W-:Y:S01]  /*11640*/  ENDCOLLECTIVE ;  /* 0x000000000000791b */ /* 0x003fe20003800000 */
.L_x_4786:
        /* <DEDUP_REMOVED lines=12> */
.L_x_4787:
[----:B------:R-:W-:Y:S02]  /*11710*/  IMAD.MOV.U32 R13, RZ, RZ, R5 ;  /* 0x000000ffff0d7224 */ /* 0x000fe400078e0005 */
[----:B------:R-:W-:Y:S01]  /*11720*/  IMAD.MOV.U32 R12, RZ, RZ, 0x3 ;  /* 0x00000003ff0c7424 */ /* 0x000fe200078e00ff */
[----:B------:R-:W-:-:S13]  /*11730*/  @P0 LEA R2, P1, R8, R14, 0x1 ;  /* 0x0000000e08020211 */ /* 0x000fda00078208ff */
[----:B------:R-:W-:Y:S05]  /*11740*/  WARPSYNC.COLLECTIVE R15, `(.L_x_4788) ;  /* 0x000000000f087348 */ /* 0x000fea0003c00000 */
[----:B------:R0:W1:Y:S02]  /*11750*/  SHFL.IDX P6, R14, R13, R12, R11 ;  /* 0x0000000c0d0e7389 */ /* 0x00006400000c000b */
[----:B01----:R-:W-:Y:S01]  /*11760*/  ENDCOLLECTIVE ;  /* 0x000000000000791b */ /* 0x003fe20003800000 */
.L_x_4788:
        /* <DEDUP_REMOVED lines=12> */
.L_x_4789:
[----:B------:R-:W-:Y:S02]  /*11830*/  IMAD.MOV.U32 R13, RZ, RZ, R5 ;  /* 0x000000ffff0d7224 */ /* 0x000fe400078e0005 */
[----:B------:R-:W-:Y:S01]  /*11840*/  IMAD.MOV.U32 R12, RZ, RZ, 0x4 ;  /* 0x00000004ff0c7424 */ /* 0x000fe200078e00ff */
[----:B------:R-:W-:-:S13]  /*11850*/  @P0 LEA R2, P1, R8, R14, 0x1 ;  /* 0x0000000e08020211 */ /* 0x000fda00078208ff */
[----:B------:R-:W-:Y:S05]  /*11860*/  WARPSYNC.COLLECTIVE R15, `(.L_x_4790) ;  /* 0x000000000f087348 */ /* 0x000fea0003c00000 */
[----:B------:R0:W1:Y:S02]  /*11870*/  SHFL.IDX P6, R14, R13, R12, R11 ;  /* 0x0000000c0d0e7389 */ /* 0x00006400000c000b */
[----:B01----:R-:W-:Y:S01]  /*11880*/  ENDCOLLECTIVE ;  /* 0x000000000000791b */ /* 0x003fe20003800000 */
.L_x_4790:
        /* <DEDUP_REMOVED lines=12> */
.L_x_4791:
[----:B------:R-:W-:Y:S02]  /*11950*/  IMAD.MOV.U32 R13, RZ, RZ, R5 ;  /* 0x000000ffff0d7224 */ /* 0x000fe400078e0005 */
[----:B------:R-:W-:Y:S01]  /*11960*/  IMAD.MOV.U32 R12, RZ, RZ, 0x5 ;  /* 0x00000005ff0c7424 */ /* 0x000fe200078e00ff */
[----:B------:R-:W-:-:S13]  /*11970*/  @P0 LEA R2, P1, R8, R14, 0x1 ;  /* 0x0000000e08020211 */ /* 0x000fda00078208ff */
[----:B------:R-:W-:Y:S05]  /*11980*/  WARPSYNC.COLLECTIVE R15, `(.L_x_4792) ;  /* 0x000000000f087348 */ /* 0x000fea0003c00000 */
[----:B------:R0:W1:Y:S02]  /*11990*/  SHFL.IDX P6, R14, R13, R12, R11 ;  /* 0x0000000c0d0e7389 */ /* 0x00006400000c000b */
[----:B01----:R-:W-:Y:S01]  /*119a0*/  ENDCOLLECTIVE ;  /* 0x000000000000791b */ /* 0x003fe20003800000 */
.L_x_4792:
        /* <DEDUP_REMOVED lines=10> */
.L_x_4793:
[----:B------:R-:W-:Y:S05]  /*11a50*/  BRA `(.L_x_4794) ;  /* 0xffffffbc00fc7947 */ /* 0x000fea000383ffff */
.L_x_4729:
[----:B------:R-:W-:Y:S01]  /*11a60*/  IMAD.MOV.U32 R13, RZ, RZ, R5 ;  /* 0x000000ffff0d7224 */ /* 0x000fe200078e0005 */
[----:B------:R-:W-:Y:S01]  /*11a70*/  MOV R12, RZ ;  /* 0x000000ff000c7202 */ /* 0x000fe20000000f00 */
[----:B------:R-:W-:Y:S01]  /*11a80*/  IMAD.MOV.U32 R11, RZ, RZ, 0x181f ;  /* 0x0000181fff0b7424 */ /* 0x000fe200078e00ff */
[----:B------:R-:W0:Y:S01]  /*11a90*/  S2R R20, SR_TID.X ;  /* 0x0000000000147919 */ /* 0x000e220000002100 */
[----:B------:R-:W-:Y:S01]  /*11aa0*/  IMAD.MOV.U32 R15, RZ, RZ, -0x1 ;  /* 0xffffffffff0f7424 */ /* 0x000fe200078e00ff */
[----:B------:R-:W-:Y:S01]  /*11ab0*/  LOP3.LUT R16, R16, 0xffffefff, RZ, 0xc0, !PT ;  /* 0xffffefff10107812 */ /* 0x000fe200078ec0ff */
[----:B------:R-:W-:-:S07]  /*11ac0*/  IMAD.U32 R4, RZ, RZ, UR43 ;  /* 0x0000002bff047e24 */ /* 0x000fce000f8e00ff */
[----:B01----:R-:W-:Y:S05]  /*11ad0*/  WARPSYNC.COLLECTIVE R15, `(.L_x_4795) ;  /* 0x000000000f087348 */ /* 0x003fea0003c00000 */
[----:B------:R2:W3:Y:S02]  /*11ae0*/  SHFL.IDX P6, R14, R13, R12, R11 ;  /* 0x0000000c0d0e7389 */ /* 0x0004e400000c000b */
[----:B0123--:R-:W-:Y:S01]  /*11af0*/  ENDCOLLECTIVE ;  /* 0x000000000000791b */ /* 0x00ffe20003800000 */
.L_x_4795:
[----:B------:R-:W-:-:S04]  /*11b00*/  IMAD R4, R4, 0x80, R35 ;  /* 0x0000008004047824 */ /* 0x000fc800078e0223 */
        /* <DEDUP_REMOVED lines=9> */
.L_x_4796:
        /* <DEDUP_REMOVED lines=10> */
.L_x_4797:
        /* <DEDUP_REMOVED lines=13> */
.L_x_4798:
[----:B------:R-:W-:Y:S02]  /*11d10*/  IMAD.MOV.U32 R13, RZ, RZ, R5 ;  /* 0x000000ffff0d7224 */ /* 0x000fe400078e0005 */
[----:B------:R-:W-:Y:S01]  /*11d20*/  IMAD.MOV.U32 R12, RZ, RZ, 0x2 ;  /* 0x00000002ff0c7424 */ /* 0x000fe200078e00ff */
[----:B------:R-:W-:-:S05]  /*11d30*/  @!P1 LEA R10, P0, R8, R14, 0x1 ;  /* 0x0000000e080a9211 */ /* 0x000fca00078008ff */
[----:B------:R-:W-:Y:S02]  /*11d40*/  @!P1 IMAD.X R11, RZ, RZ, R2, P0 ;  /* 0x000000ffff0b9224 */ /* 0x000fe400000e0602 */
[----:B------:R-:W-:Y:S02]  /*11d50*/  @!P1 IMAD.MOV.U32 R2, RZ, RZ, R10 ;  /* 0x000000ffff029224 */ /* 0x000fe400078e000a */
[----:B------:R-:W-:Y:S01]  /*11d60*/  @!P1 IMAD.MOV.U32 R3, RZ, RZ, R11 ;  /* 0x000000ffff039224 */ /* 0x000fe200078e000b */
[----:B------:R-:W-:Y:S01]  /*11d70*/  MOV R11, 0x181f ;  /* 0x0000181f000b7802 */ /* 0x000fe20000000f00 */
[----:B------:R-:W-:-:S03]  /*11d80*/  IMAD.SHL.U32 R10, R20, 0x8, RZ ;  /* 0x00000008140a7824 */ /* 0x000fc600078e00ff */
[----:B------:R-:W-:Y:S01]  /*11d90*/  @!PT LDS RZ, [RZ] ;  /* 0x00000000fffff984 */ /* 0x000fe20000000800 */
[----:B------:R-:W-:Y:S01]  /*11da0*/  @!PT LDS RZ, [RZ] ;  /* 0x00000000fffff984 */ /* 0x000fe20000000800 */
[----:B------:R-:W-:Y:S01]  /*11db0*/  @!PT LDS RZ, [RZ] ;  /* 0x00000000fffff984 */ /* 0x000fe20000000800 */
[----:B------:R0:W-:Y:S01]  /*11dc0*/  @!P1 LDGSTS.E.BYPASS.LTC128B.128 [R22+0x18c00], desc[UR36][R2.64], !P5 ;  /* 0x18c0000002169fae */ /* 0x0001e2000e901d64 */
[----:B------:R-:W-:Y:S01]  /*11dd0*/  ISETP.GE.AND P1, PT, R6, UR41, PT ;  /* 0x0000002906007c0c */ /* 0x000fe2000bf26270 */
[----:B------:R-:W-:Y:S01]  /*11de0*/  VIADD R6, R4, 0x30 ;  /* 0x0000003004067836 */ /* 0x000fe20000000000 */
[----:B------:R-:W-:-:S11]  /*11df0*/  LOP3.LUT R10, R10, 0x38, RZ, 0xc0, !PT ;  /* 0x000000380a0a7812 */ /* 0x000fd600078ec0ff */
[----:B0-----:R-:W-:Y:S05]  /*11e00*/  WARPSYNC.COLLECTIVE R15, `(.L_x_4799) ;  /* 0x000000000f087348 */ /* 0x001fea0003c00000 */
[----:B------:R1:W2:Y:S02]  /*11e10*/  SHFL.IDX P6, R14, R13, R12, R11 ;  /* 0x0000000c0d0e7389 */ /* 0x0002a400000c000b */
[----:B012---:R-:W-:Y:S01]  /*11e20*/  ENDCOLLECTIVE ;  /* 0x000000000000791b */ /* 0x007fe20003800000 */
.L_x_4799:
[----:B------:R-:W-:Y:S01]  /*11e30*/  @P1 LOP3.LUT R16, R16, 0x400, RZ, 0xfc, !PT ;  /* 0x0000040010101812 */ /* 0x000fe200078efcff */
[----:B------:R-:W-:-:S03]  /*11e40*/  IMAD.MOV.U32 R13, RZ, RZ, R0 ;  /* 0x000000ffff0d7224 */ /* 0x000fc600078e0000 */
[----:B------:R-:W-:Y:S01]  /*11e50*/  LOP3.LUT R16, R16, 0xfffffdff, RZ, 0xc0, !PT ;  /* 0xfffffdff10107812 */ /* 0x000fe200078ec0ff */
[----:B------:R-:W-:-:S07]  /*11e60*/  IMAD.MOV.U32 R8, RZ, RZ, R14 ;  /* 0x000000ffff087224 */ /* 0x000fce00078e000e */
[----:B------:R-:W-:Y:S05]  /*11e70*/  WARPSYNC.COLLECTIVE R15, `(.L_x_4800) ;  /* 0x000000000f087348 */ /* 0x000fea0003c00000 */
[----:B------:R0:W1:Y:S02]  /*11e80*/  SHFL.IDX P6, R14, R13, R12, R11 ;  /* 0x0000000c0d0e7389 */ /* 0x00006400000c000b */
[----:B01----:R-:W-:Y:S01]  /*11e90*/  ENDCOLLECTIVE ;  /* 0x000000000000791b */ /* 0x003fe20003800000 */
.L_x_4800:
[----:B------:R-:W-:Y:S02]  /*11ea0*/  IMAD.MOV.U32 R13, RZ, RZ, R5 ;  /* 0x000000ffff0d7224 */ /* 0x000fe400078e0005 */
[----:B------:R-:W-:Y:S02]  /*11eb0*/  IMAD.MOV.U32 R12, RZ, RZ, 0x3 ;  /* 0x00000003ff0c7424 */ /* 0x000fe400078e00ff */
[----:B------:R-:W-:-:S07]  /*11ec0*/  IMAD.MOV.U32 R9, RZ, RZ, R14 ;  /* 0x000000ffff097224 */ /* 0x000fce00078e000e */
[----:B------:R-:W-:Y:S05]  /*11ed0*/  WARPSYNC.COLLECTIVE R15, `(.L_x_4801) ;  /* 0x000000000f087348 */ /* 0x000fea0003c00000 */
[----:B------:R0:W1:Y:S02]  /*11ee0*/  SHFL.IDX P6, R14, R13, R12, R11 ;  /* 0x0000000c0d0e7389 */ /* 0x00006400000c000b */
[----:B01----:R-:W-:Y:S01]  /*11ef0*/  ENDCOLLECTIVE ;  /* 0x000000000000791b */ /* 0x003fe20003800000 */
.L_x_4801:
        /* <DEDUP_REMOVED lines=14> */
.L_x_4802:
        /* <DEDUP_REMOVED lines=8> */
.L_x_4803:
[----:B------:R-:W-:-:S05]  /*12060*/  @!P1 LEA R7, P0, R10, R7, 0x1 ;  /* 0x000000070a079211 */ /* 0x000fca00078008ff */
[----:B------:R-:W-:Y:S02]  /*12070*/  @!P1 IMAD.X R6, RZ, RZ, R6, P0 ;  /* 0x000000ffff069224 */ /* 0x000fe400000e0606 */
[----:B------:R-:W-:Y:S02]  /*12080*/  @!P1 IMAD.MOV.U32 R2, RZ, RZ, R7 ;  /* 0x000000ffff029224 */ /* 0x000fe400078e0007 */
[----:B------:R-:W-:Y:S01]  /*12090*/  @!P1 IMAD.MOV.U32 R3, RZ, RZ, R6 ;  /* 0x000000ffff039224 */ /* 0x000fe200078e0006 */
[----:B------:R-:W-:Y:S01]  /*120a0*/  MOV R13, R0 ;  /* 0x00000000000d7202 */ /* 0x000fe20000000f00 */
[----:B------:R-:W-:-:S03]  /*120b0*/  VIADD R6, R4, 0x40 ;  /* 0x0000004004067836 */ /* 0x000fc60000000000 */
[----:B------:R-:W-:Y:S01]  /*120c0*/  @!PT LDS RZ, [RZ] ;  /* 0x00000000fffff984 */ /* 0x000fe20000000800 */
[----:B------:R-:W-:Y:S01]  /*120d0*/  @!PT LDS RZ, [RZ] ;  /* 0x00000000fffff984 */ /* 0x000fe20000000800 */
[----:B------:R-:W-:Y:S01]  /*120e0*/  @!PT LDS RZ, [RZ] ;  /* 0x00000000fffff984 */ /* 0x000fe20000000800 */
[----:B------:R0:W-:Y:S02]  /*120f0*/  @!P1 LDGSTS.E.BYPASS.LTC128B.128 [R22+0x19c00], desc[UR36][R2.64], !P5 ;  /* 0x19c0000002169fae */ /* 0x0001e4000e901d64 */
[----:B------:R-:W-:Y:S01]  /*12100*/  ISETP.GE.AND P1, PT, R6, UR41, PT ;  /* 0x0000002906007c0c */ /* 0x000fe2000bf26270 */
[----:B------:R-:W-:Y:S02]  /*12110*/  VIADD R6, R4, 0x50 ;  /* 0x0000005004067836 */ /* 0x000fe40000000000 */
[----:B0-----:R-:W-:-:S10]  /*12120*/  IMAD.MOV.U32 R2, RZ, RZ, R14 ;  /* 0x000000ffff027224 */ /* 0x001fd400078e000e */
[----:B------:R-:W-:Y:S05]  /*12130*/  WARPSYNC.COLLECTIVE R15, `(.L_x_4804) ;  /* 0x000000000f087348 */ /* 0x000fea0003c00000 */
[----:B------:R0:W1:Y:S02]  /*12140*/  SHFL.IDX P6, R14, R13, R12, R11 ;  /* 0x0000000c0d0e7389 */ /* 0x00006400000c000b */
[----:B01----:R-:W-:Y:S01]  /*12150*/  ENDCOLLECTIVE ;  /* 0x000000000000791b */ /* 0x003fe20003800000 */
.L_x_4804:
        /* <DEDUP_REMOVED lines=16> */
.L_x_4805:
[----:B------:R-:W-:Y:S01]  /*12260*/  @P1 LOP3.LUT R16, R16, 0x80, RZ, 0xfc, !PT ;  /* 0x0000008010101812 */ /* 0x000fe200078efcff */
[----:B------:R-:W-:-:S03]  /*12270*/  IMAD.MOV.U32 R13, RZ, RZ, R0 ;  /* 0x000000ffff0d7224 */ /* 0x000fc600078e0000 */
[----:B------:R-:W-:Y:S01]  /*12280*/  LOP3.LUT R16, R16, 0xffffffbf, RZ, 0xc0, !PT ;  /* 0xffffffbf10107812 */ /* 0x000fe200078ec0ff */
[----:B------:R-:W-:-:S07]  /*12290*/  IMAD.MOV.U32 R2, RZ, RZ, R14 ;  /* 0x000000ffff027224 */ /* 0x000fce00078e000e */
[----:B------:R-:W-:Y:S05]  /*122a0*/  WARPSYNC.COLLECTIVE R15, `(.L_x_4806) ;  /* 0x000000000f087348 */ /* 0x000fea0003c00000 */
[----:B------:R0:W1:Y:S02]  /*122b0*/  SHFL.IDX P6, R14, R13, R12, R11 ;  /* 0x0000000c0d0e7389 */ /* 0x00006400000c000b */
[----:B01----:R-:W-:Y:S01]  /*122c0*/  ENDCOLLECTIVE ;  /* 0x000000000000791b */ /* 0x003fe20003800000 */
.L_x_4806:
[----:B------:R-:W-:Y:S02]  /*122d0*/  IMAD.MOV.U32 R13, RZ, RZ, R5 ;  /* 0x000000ffff0d7224 */ /* 0x000fe400078e0005 */
[----:B------:R-:W-:Y:S02]  /*122e0*/  IMAD.MOV.U32 R12, RZ, RZ, 0x6 ;  /* 0x00000006ff0c7424 */ /* 0x000fe400078e00ff */
[----:B------:R-:W-:-:S07]  /*122f0*/  IMAD.MOV.U32 R21, RZ, RZ, R14 ;  /* 0x000000ffff157224 */ /* 0x000fce00078e000e */
[----:B------:R-:W-:Y:S05]  /*12300*/  WARPSYNC.COLLECTIVE R15, `(.L_x_4807) ;  /* 0x000000000f087348 */ /* 0x000fea0003c00000 */
[----:B------:R0:W1:Y:S02]  /*12310*/  SHFL.IDX P6, R14, R13, R12, R11 ;  /* 0x0000000c0d0e7389 */ /* 0x00006400000c000b */
[----:B01----:R-:W-:Y:S01]  /*12320*/  ENDCOLLECTIVE ;  /* 0x000000000000791b */ /* 0x003fe20003800000 */
.L_x_4807:
        /* <DEDUP_REMOVED lines=13> */
.L_x_4808:
        /* <DEDUP_REMOVED lines=8> */
[----:B------:R-:W-:-:S03]  /*12480*/  @!P1 IMAD.MOV.U32 R2, RZ, RZ, R6 ;  /* 0x000000ffff029224 */ /* 0x000fc600078e0006 */
[----:B------:R-:W-:Y:S01]  /*12490*/  @!P1 MOV R3, R15 ;  /* 0x0000000f00039202 */ /* 0x000fe20000000f00 */
[----:B------:R-:W-:-:S04]  /*124a0*/  IMAD.MOV.U32 R15, RZ, RZ, -0x1 ;  /* 0xffffffffff0f7424 */ /* 0x000fc800078e00ff */
[----:B------:R-:W-:Y:S01]  /*124b0*/  @!PT LDS RZ, [RZ] ;  /* 0x00000000fffff984 */ /* 0x000fe20000000800 */
[----:B------:R-:W-:Y:S01]  /*124c0*/  @!PT LDS RZ, [RZ] ;  /* 0x00000000fffff984 */ /* 0x000fe20000000800 */
[----:B------:R-:W-:Y:S01]  /*124d0*/  @!PT LDS RZ, [RZ] ;  /* 0x00000000fffff984 */ /* 0x000fe20000000800 */
[----:B------:R0:W-:Y:S03]  /*124e0*/  @!P1 LDGSTS.E.BYPASS.LTC128B.128 [R22+0x1b400], desc[UR36][R2.64], !P5 ;  /* 0x1b40000002169fae */ /* 0x0001e6000e901d64 */
[----:B0-----:R-:W-:Y:S05]  /*124f0*/  WARPSYNC.COLLECTIVE R15, `(.L_x_4809) ;  /* 0x000000000f087348 */ /* 0x001fea0003c00000 */
[----:B------:R1:W2:Y:S02]  /*12500*/  SHFL.IDX P6, R14, R13, R12, R11 ;  /* 0x0000000c0d0e7389 */ /* 0x0002a400000c000b */
[----:B012---:R-:W-:Y:S01]  /*12510*/  ENDCOLLECTIVE ;  /* 0x000000000000791b */ /* 0x007fe20003800000 */
.L_x_4809:
[----:B------:R-:W-:Y:S02]  /*12520*/  IMAD.MOV.U32 R13, RZ, RZ, R0 ;  /* 0x000000ffff0d7224 */ /* 0x000fe400078e0000 */
[----:B------:R-:W-:-:S07]  /*12530*/  IMAD.MOV.U32 R5, RZ, RZ, R14 ;  /* 0x000000ffff057224 */ /* 0x000fce00078e000e */
[----:B------:R-:W-:Y:S05]  /*12540*/  WARPSYNC.COLLECTIVE R15, `(.L_x_4810) ;  /* 0x000000000f087348 */ /* 0x000fea0003c00000 */
[----:B------:R0:W1:Y:S02]  /*12550*/  SHFL.IDX P6, R14, R13, R12, R11 ;  /* 0x0000000c0d0e7389 */ /* 0x00006400000c000b */
[----:B01----:R-:W-:Y:S01]  /*12560*/  ENDCOLLECTIVE ;  /* 0x000000000000791b */ /* 0x003fe20003800000 */
.L_x_4810:
[----:B------:R-:W-:Y:S05]  /*12570*/  BRA `(.L_x_4811) ;  /* 0xffffffc0001c7947 */ /* 0x000fea000383ffff */
.L_x_4733:
        /* <DEDUP_REMOVED lines=8> */
.L_x_4813:
[----:B------:R-:W-:Y:S05]  /*12600*/  BSYNC B0 ;  /* 0x0000000000007941 */ /* 0x000fea0003800000 */
.L_x_4812:
        /* <DEDUP_REMOVED lines=9> */
.L_x_4814:
        /* <DEDUP_REMOVED lines=8> */
.L_x_4815:
        /* <DEDUP_REMOVED lines=13> */
.L_x_4816:
[----:B------:R-:W-:Y:S02]  /*127f0*/  IMAD.MOV.U32 R13, RZ, RZ, R4 ;  /* 0x000000ffff0d7224 */ /* 0x000fe400078e0004 */
[----:B------:R-:W-:Y:S01]  /*12800*/  IMAD.MOV.U32 R12, RZ, RZ, 0x2 ;  /* 0x00000002ff0c7424 */ /* 0x000fe200078e00ff */
[----:B------:R-:W-:-:S13]  /*12810*/  LOP3.LUT P6, RZ, R16, 0x800, RZ, 0xc0, !PT ;  /* 0x0000080010ff7812 */ /* 0x000fda00078cc0ff */
[----:B------:R-:W-:-:S04]  /*12820*/  @!P6 LEA R14, P0, R20, R14, 0x1 ;  /* 0x0000000e140ee211 */ /* 0x000fc800078008ff */
[----:B------:R-:W-:Y:S01]  /*12830*/  @!P6 IADD3.X R5, RZ, R5, RZ, P0, !PT ;  /* 0x00000005ff05e210 */ /* 0x000fe200007fe4ff */
[----:B------:R-:W-:-:S04]  /*12840*/  @!P6 IMAD.MOV.U32 R2, RZ, RZ, R14 ;  /* 0x000000ffff02e224 */ /* 0x000fc800078e000e */
        /* <DEDUP_REMOVED lines=11> */
.L_x_4817:
[----:B------:R-:W-:Y:S02]  /*12900*/  IMAD.MOV.U32 R13, RZ, RZ, R0 ;  /* 0x000000ffff0d7224 */ /* 0x000fe400078e0000 */
[----:B------:R-:W-:-:S07]  /*12910*/  IMAD.MOV.U32 R5, RZ, RZ, R14 ;  /* 0x000000ffff057224 */ /* 0x000fce00078e000e */
[----:B------:R-:W-:Y:S05]  /*12920*/  WARPSYNC.COLLECTIVE R15, `(.L_x_4818) ;  /* 0x000000000f087348 */ /* 0x000fea0003c00000 */
[----:B------:R0:W1:Y:S02]  /*12930*/  SHFL.IDX P6, R14, R13, R12, R11 ;  /* 0x0000000c0d0e7389 */ /* 0x00006400000c000b */
[----:B01----:R-:W-:Y:S01]  /*12940*/  ENDCOLLECTIVE ;  /* 0x000000000000791b */ /* 0x003fe20003800000 */
.L_x_4818:
[----:B------:R-:W-:Y:S02]  /*12950*/  IMAD.MOV.U32 R13, RZ, RZ, R4 ;  /* 0x000000ffff0d7224 */ /* 0x000fe400078e0004 */
[----:B------:R-:W-:Y:S01]  /*12960*/  IMAD.MOV.U32 R12, RZ, RZ, 0x3 ;  /* 0x00000003ff0c7424 */ /* 0x000fe200078e00ff */
[----:B------:R-:W-:-:S05]  /*12970*/  @!P1 LEA R14, P0, R20, R14, 0x1 ;  /* 0x0000000e140e9211 */ /* 0x000fca00078008ff */
[----:B------:R-:W-:-:S08]  /*12980*/  @!P1 IMAD.MOV.U32 R2, RZ, RZ, R14 ;  /* 0x000000ffff029224 */ /* 0x000fd000078e000e */
[----:B------:R-:W-:Y:S05]  /*12990*/  WARPSYNC.COLLECTIVE R15, `(.L_x_4819) ;  /* 0x000000000f087348 */ /* 0x000fea0003c00000 */
[----:B------:R0:W1:Y:S02]  /*129a0*/  SHFL.IDX P6, R14, R13, R12, R11 ;  /* 0x0000000c0d0e7389 */ /* 0x00006400000c000b */
[----:B01----:R-:W-:Y:S01]  /*129b0*/  ENDCOLLECTIVE ;  /* 0x000000000000791b */ /* 0x003fe20003800000 */
.L_x_4819:
        /* <DEDUP_REMOVED lines=15> */
.L_x_4820:
        /* <DEDUP_REMOVED lines=17> */
.L_x_4821:
[----:B------:R-:W-:Y:S01]  /*12bc0*/  MOV R13, R0 ;  /* 0x00000000000d7202 */ /* 0x000fe20000000f00 */
[----:B------:R-:W-:-:S07]  /*12bd0*/  IMAD.MOV.U32 R5, RZ, RZ, R14 ;  /* 0x000000ffff057224 */ /* 0x000fce00078e000e */
[----:B------:R-:W-:Y:S05]  /*12be0*/  WARPSYNC.COLLECTIVE R15, `(.L_x_4822) ;  /* 0x000000000f087348 */ /* 0x000fea0003c00000 */
[----:B------:R0:W1:Y:S02]  /*12bf0*/  SHFL.IDX P6, R14, R13, R12, R11 ;  /* 0x0000000c0d0e7389 */ /* 0x00006400000c000b */
[----:B01----:R-:W-:Y:S01]  /*12c00*/  ENDCOLLECTIVE ;  /* 0x000000000000791b */ /* 0x003fe20003800000 */
.L_x_4822:
[----:B------:R-:W-:Y:S02]  /*12c10*/  IMAD.MOV.U32 R13, RZ, RZ, R4 ;  /* 0x000000ffff0d7224 */ /* 0x000fe400078e0004 */
[----:B------:R-:W-:Y:S01]  /*12c20*/  IMAD.MOV.U32 R12, RZ, RZ, 0x5 ;  /* 0x00000005ff0c7424 */ /* 0x000fe200078e00ff */
[----:B------:R-:W-:-:S05]  /*12c30*/  @!P1 LEA R14, P0, R20, R14, 0x1 ;  /* 0x0000000e140e9211 */ /* 0x000fca00078008ff */
[----:B------:R-:W-:-:S08]  /*12c40*/  @!P1 IMAD.MOV.U32 R2, RZ, RZ, R14 ;  /* 0x000000ffff029224 */ /* 0x000fd000078e000e */
[----:B------:R-:W-:Y:S05]  /*12c50*/  WARPSYNC.COLLECTIVE R15, `(.L_x_4823) ;  /* 0x000000000f087348 */ /* 0x000fea0003c00000 */
[----:B------:R0:W1:Y:S02]  /*12c60*/  SHFL.IDX P6, R14, R13, R12, R11 ;  /* 0x0000000c0d0e7389 */ /* 0x00006400000c000b */
[----:B01----:R-:W-:Y:S01]  /*12c70*/  ENDCOLLECTIVE ;  /* 0x000000000000791b */ /* 0x003fe20003800000 */
.L_x_4823:
        /* <DEDUP_REMOVED lines=15> */
.L_x_4824:
        /* <DEDUP_REMOVED lines=17> */
.L_x_4825:
[----:B------:R-:W-:Y:S02]  /*12e80*/  IMAD.MOV.U32 R13, RZ, RZ, R0 ;  /* 0x000000ffff0d7224 */ /* 0x000fe400078e0000 */
[----:B------:R-:W-:-:S07]  /*12e90*/  IMAD.MOV.U32 R5, RZ, RZ, R14 ;  /* 0x000000ffff057224 */ /* 0x000fce00078e000e */
[----:B------:R-:W-:Y:S05]  /*12ea0*/  WARPSYNC.COLLECTIVE R15, `(.L_x_4826) ;  /* 0x000000000f087348 */ /* 0x000fea0003c00000 */
[----:B------:R0:W1:Y:S02]  /*12eb0*/  SHFL.IDX P6, R14, R13, R12, R11 ;  /* 0x0000000c0d0e7389 */ /* 0x00006400000c000b */
[----:B01----:R-:W-:Y:S01]  /*12ec0*/  ENDCOLLECTIVE ;  /* 0x000000000000791b */ /* 0x003fe20003800000 */
.L_x_4826:
[----:B------:R-:W-:Y:S02]  /*12ed0*/  IMAD.MOV.U32 R13, RZ, RZ, R4 ;  /* 0x000000ffff0d7224 */ /* 0x000fe400078e0004 */
[----:B------:R-:W-:Y:S01]  /*12ee0*/  IMAD.MOV.U32 R12, RZ, RZ, 0x7 ;  /* 0x00000007ff0c7424 */ /* 0x000fe200078e00ff */
[----:B------:R-:W-:-:S05]  /*12ef0*/  @!P1 LEA R14, P0, R20, R14, 0x1 ;  /* 0x0000000e140e9211 */ /* 0x000fca00078008ff */
[----:B------:R-:W-:-:S08]  /*12f00*/  @!P1 IMAD.MOV.U32 R2, RZ, RZ, R14 ;  /* 0x000000ffff029224 */ /* 0x000fd000078e000e */
[----:B------:R-:W-:Y:S05]  /*12f10*/  WARPSYNC.COLLECTIVE R15, `(.L_x_4827) ;  /* 0x000000000f087348 */ /* 0x000fea0003c00000 */
[----:B------:R0:W1:Y:S02]  /*12f20*/  SHFL.IDX P6, R14, R13, R12, R11 ;  /* 0x0000000c0d0e7389 */ /* 0x00006400000c000b */
[----:B01----:R-:W-:Y:S01]  /*12f30*/  ENDCOLLECTIVE ;  /* 0x000000000000791b */ /* 0x003fe20003800000 */
.L_x_4827:
        /* <DEDUP_REMOVED lines=10> */
[----:B------:R-:W-:-:S07]  /*12fe0*/  MOV R5, R14 ;  /* 0x0000000e00057202 */ /* 0x000fce0000000f00 */
[----:B0-----:R-:W-:Y:S05]  /*12ff0*/  WARPSYNC.COLLECTIVE R15, `(.L_x_4828) ;  /* 0x000000000f087348 */ /* 0x001fea0003c00000 */
[----:B------:R1:W2:Y:S02]  /*13000*/  SHFL.IDX P6, R14, R13, R12, R11 ;  /* 0x0000000c0d0e7389 */ /* 0x0002a400000c000b */
[----:B012---:R-:W-:Y:S01]  /*13010*/  ENDCOLLECTIVE ;  /* 0x000000000000791b */ /* 0x007fe20003800000 */
.L_x_4828:
[----:B------:R-:W-:Y:S05]  /*13020*/  BRA `(.L_x_4829) ;  /* 0xffffffc000347947 */ /* 0x000fea000383ffff */
.L_x_4736:
[----:B0-----:R0:W2:Y:S02]  /*13030*/  SYNCS.PHASECHK.TRANS64.TRYWAIT P0, [R17+URZ+0x32420], R0 ;  /* 0x03242000110075a7 */ /* 0x0010a4000800017f */
[----:B--2---:R-:W-:Y:S05]  /*13040*/  @!P0 NANOSLEEP.SYNCS 0x989680 ;  /* 0x009896800000895d */ /* 0x004fea0003900000 */
[----:B------:R-:W2:Y:S02]  /*13050*/  @!P0 SYNCS.PHASECHK.TRANS64 P0, [R17+URZ+0x32420], R0 ;  /* 0x03242000110085a7 */ /* 0x000ea4000800007f */
[----:B--2---:R-:W-:Y:S05]  /*13060*/  @!P0 BRA `(.L_x_4736) ;  /* 0xfffffffc00f08947 */ /* 0x004fea000383ffff */
[----:B------:R-:W-:Y:S05]  /*13070*/  BRA `(.L_x_4830) ;  /* 0xffffffc000987947 */ /* 0x000fea000383ffff */
.L_x_4739:
[----:B--2---:R2:W3:Y:S02]  /*13080*/  SYNCS.PHASECHK.TRANS64.TRYWAIT P0, [R24+URZ+0x32460], R3 ;  /* 0x03246003180075a7 */ /* 0x0044e4000800017f */
[----:B---3--:R-:W-:Y:S05]  /*13090*/  @!P0 NANOSLEEP.SYNCS 0x989680 ;  /* 0x009896800000895d */ /* 0x008fea0003900000 */
[----:B------:R-:W3:Y:S02]  /*130a0*/  @!P0 SYNCS.PHASECHK.TRANS64 P0, [R24+URZ+0x32460], R3 ;  /* 0x03246003180085a7 */ /* 0x000ee4000800007f */
[----:B---3--:R-:W-:Y:S05]  /*130b0*/  @!P0 BRA `(.L_x_4739) ;  /* 0xfffffffc00f08947 */ /* 0x008fea000383ffff */
[----:B------:R-:W-:Y:S05]  /*130c0*/  BRA `(.L_x_4831) ;  /* 0xffffffc000a47947 */ /* 0x000fea000383ffff */
.L_x_4740:
        /* <DEDUP_REMOVED lines=8> */
.L_x_4833:
[----:B------:R-:W-:Y:S05]  /*13150*/  BSYNC B0 ;  /* 0x0000000000007941 */ /* 0x000fea0003800000 */
.L_x_4832:
        /* <DEDUP_REMOVED lines=12> */
.L_x_4834:
        /* <DEDUP_REMOVED lines=9> */
.L_x_4835:
        /* <DEDUP_REMOVED lines=19> */
.L_x_4836:
[----:B------:R-:W-:Y:S01]  /*133e0*/  MOV R13, R6 ;  /* 0x00000006000d7202 */ /* 0x000fe20000000f00 */
[----:B------:R-:W-:Y:S01]  /*133f0*/  IMAD.MOV.U32 R12, RZ, RZ, 0x2 ;  /* 0x00000002ff0c7424 */ /* 0x000fe200078e00ff */
[----:B------:R-:W-:-:S13]  /*13400*/  IADD3 R2, P3, R14, R0, RZ ;  /* 0x000000000e027210 */ /* 0x000fda0007f7e0ff */
[----:B------:R-:W-:Y:S05]  /*13410*/  WARPSYNC.COLLECTIVE R15, `(.L_x_4837) ;  /* 0x000000000f087348 */ /* 0x000fea0003c00000 */
[----:B------:R0:W1:Y:S02]  /*13420*/  SHFL.IDX P6, R14, R13, R12, R11 ;  /* 0x0000000c0d0e7389 */ /* 0x00006400000c000b */
[----:B01----:R-:W-:Y:S01]  /*13430*/  ENDCOLLECTIVE ;  /* 0x000000000000791b */ /* 0x003fe20003800000 */
.L_x_4837:
        /* <DEDUP_REMOVED lines=17> */
.L_x_4838:
[----:B------:R-:W-:Y:S02]  /*13550*/  IMAD.MOV.U32 R13, RZ, RZ, R6 ;  /* 0x000000ffff0d7224 */ /* 0x000fe400078e0006 */
[----:B------:R-:W-:Y:S01]  /*13560*/  IMAD.MOV.U32 R12, RZ, RZ, 0x3 ;  /* 0x00000003ff0c7424 */ /* 0x000fe200078e00ff */
[----:B------:R-:W-:-:S13]  /*13570*/  IADD3 R2, P3, R14, R0, RZ ;  /* 0x000000000e027210 */ /* 0x000fda0007f7e0ff */
[----:B------:R-:W-:Y:S05]  /*13580*/  WARPSYNC.COLLECTIVE R15, `(.L_x_4839) ;  /* 0x000000000f087348 */ /* 0x000fea0003c00000 */
[----:B------:R0:W1:Y:S02]  /*13590*/  SHFL.IDX P6, R14, R13, R12, R11 ;  /* 0x0000000c0d0e7389 */ /* 0x00006400000c000b */
[----:B01----:R-:W-:Y:S01]  /*135a0*/  ENDCOLLECTIVE ;  /* 0x000000000000791b */ /* 0x003fe20003800000 */
.L_x_4839:
        /* <DEDUP_REMOVED lines=17> */
.L_x_4840:
[----:B------:R-:W-:Y:S02]  /*136c0*/  IMAD.MOV.U32 R13, RZ, RZ, R6 ;  /* 0x000000ffff0d7224 */ /* 0x000fe400078e0006 */
[----:B------:R-:W-:Y:S01]  /*136d0*/  IMAD.MOV.U32 R12, RZ, RZ, 0x4 ;  /* 0x00000004ff0c7424 */ /* 0x000fe200078e00ff */
[----:B------:R-:W-:-:S13]  /*136e0*/  IADD3 R2, P3, R14, R0, RZ ;  /* 0x000000000e027210 */ /* 0x000fda0007f7e0ff */
[----:B------:R-:W-:Y:S05]  /*136f0*/  WARPSYNC.COLLECTIVE R15, `(.L_x_4841) ;  /* 0x000000000f087348 */ /* 0x000fea0003c00000 */
[----:B------:R0:W1:Y:S02]  /*13700*/  SHFL.IDX P6, R14, R13, R12, R11 ;  /* 0x0000000c0d0e7389 */ /* 0x00006400000c000b */
[----:B01----:R-:W-:Y:S01]  /*13710*/  ENDCOLLECTIVE ;  /* 0x000000000000791b */ /* 0x003fe20003800000 */
.L_x_4841:
        /* <DEDUP_REMOVED lines=17> */
.L_x_4842:
[----:B------:R-:W-:Y:S02]  /*13830*/  IMAD.MOV.U32 R13, RZ, RZ, R6 ;  /* 0x000000ffff0d7224 */ /* 0x000fe400078e0006 */
[----:B------:R-:W-:Y:S01]  /*13840*/  IMAD.MOV.U32 R12, RZ, RZ, 0x5 ;  /* 0x00000005ff0c7424 */ /* 0x000fe200078e00ff */
[----:B------:R-:W-:-:S13]  /*13850*/  IADD3 R2, P3, R14, R0, RZ ;  /* 0x000000000e027210 */ /* 0x000fda0007f7e0ff */
[----:B------:R-:W-:Y:S05]  /*13860*/  WARPSYNC.COLLECTIVE R15, `(.L_x_4843) ;  /* 0x000000000f087348 */ /* 0x000fea0003c00000 */
[----:B------:R0:W1:Y:S02]  /*13870*/  SHFL.IDX P6, R14, R13, R12, R11 ;  /* 0x0000000c0d0e7389 */ /* 0x00006400000c000b */
[----:B01----:R-:W-:Y:S01]  /*13880*/  ENDCOLLECTIVE ;  /* 0x000000000000791b */ /* 0x003fe20003800000 */
.L_x_4843:
        /* <DEDUP_REMOVED lines=12> */
.L_x_4844:
        /* <DEDUP_REMOVED lines=9> */
.L_x_4746:
[----:B--2---:R2:W3:Y:S02]  /*139e0*/  SYNCS.PHASECHK.TRANS64.TRYWAIT P0, [R10+URZ+0x32440], R25 ;  /* 0x032440190a0075a7 */ /* 0x0044e4000800017f */
[----:B---3--:R-:W-:Y:S05]  /*139f0*/  @!P0 NANOSLEEP.SYNCS 0x989680 ;  /* 0x009896800000895d */ /* 0x008fea0003900000 */
[----:B------:R-:W3:Y:S02]  /*13a00*/  @!P0 SYNCS.PHASECHK.TRANS64 P0, [R10+URZ+0x32440], R25 ;  /* 0x032440190a0085a7 */ /* 0x000ee4000800007f */
[----:B---3--:R-:W-:Y:S05]  /*13a10*/  @!P0 BRA `(.L_x_4746) ;  /* 0xfffffffc00f08947 */ /* 0x008fea000383ffff */
[----:B------:R-:W-:Y:S05]  /*13a20*/  BRA `(.L_x_4846) ;  /* 0xffffffc400047947 */ /* 0x000fea000383ffff */
.L_x_4747:
[----:B------:R-:W-:Y:S01]  /*13a30*/  BSSY B1, `(.L_x_4847) ;  /* 0x0000008000017945 */ /* 0x000fe20003800000 */
[----:B------:R-:W-:Y:S01]  /*13a40*/  IMAD.MOV.U32 R13, RZ, RZ, R21 ;  /* 0x000000ffff0d7224 */ /* 0x000fe200078e0015 */
[----:B------:R-:W-:Y:S01]  /*13a50*/  MOV R12, RZ ;  /* 0x000000ff000c7202 */ /* 0x000fe20000000f00 */
[----:B------:R-:W-:Y:S02]  /*13a60*/  IMAD.MOV.U32 R11, RZ, RZ, 0x181f ;  /* 0x0000181fff0b7424 */ /* 0x000fe400078e00ff */
[----:B------:R-:W-:-:S07]  /*13a70*/  IMAD.MOV.U32 R15, RZ, RZ, -0x1 ;  /* 0xffffffffff0f7424 */ /* 0x000fce00078e00ff */
[----:B--2---:R-:W-:Y:S05]  /*13a80*/  WARPSYNC.COLLECTIVE R15, `(.L_x_4848) ;  /* 0x000000000f087348 */ /* 0x004fea0003c00000 */
[----:B------:R0:W1:Y:S02]  /*13a90*/  SHFL.IDX P6, R14, R13, R12, R11 ;  /* 0x0000000c0d0e7389 */ /* 0x00006400000c000b */
[----:B012---:R-:W-:Y:S01]  /*13aa0*/  ENDCOLLECTIVE ;  /* 0x000000000000791b */ /* 0x007fe20003800000 */
.L_x_4848:
[----:B------:R-:W-:Y:S05]  /*13ab0*/  BSYNC B1 ;  /* 0x0000000000017941 */ /* 0x000fea0003800000 */
.L_x_4847:
        /* <DEDUP_REMOVED lines=9> */
.L_x_4849:
[----:B------:R-:W-:Y:S02]  /*13b50*/  IMAD.MOV.U32 R13, RZ, RZ, R21 ;  /* 0x000000ffff0d7224 */ /* 0x000fe400078e0015 */
[----:B------:R-:W-:Y:S01]  /*13b60*/  IMAD.MOV.U32 R12, RZ, RZ, 0x1 ;  /* 0x00000001ff0c7424 */ /* 0x000fe200078e00ff */
[----:B------:R-:W-:-:S13]  /*13b70*/  IADD3 R2, P0, R14, R0, RZ ;  /* 0x000000000e027210 */ /* 0x000fda0007f1e0ff */
[----:B------:R-:W-:Y:S05]  /*13b80*/  WARPSYNC.COLLECTIVE R15, `(.L_x_4850) ;  /* 0x000000000f087348 */ /* 0x000fea0003c00000 */
[----:B------:R0:W1:Y:S02]  /*13b90*/  SHFL.IDX P6, R14, R13, R12, R11 ;  /* 0x0000000c0d0e7389 */ /* 0x00006400000c000b */
[----:B01----:R-:W-:Y:S01]  /*13ba0*/  ENDCOLLECTIVE ;  /* 0x000000000000791b */ /* 0x003fe20003800000 */
.L_x_4850:
        /* <DEDUP_REMOVED lines=10> */
.L_x_4851:
[----:B------:R-:W-:Y:S02]  /*13c50*/  IMAD.MOV.U32 R13, RZ, RZ, R21 ;  /* 0x000000ffff0d7224 */ /* 0x000fe400078e0015 */
[----:B------:R-:W-:Y:S02]  /*13c60*/  IMAD.MOV.U32 R12, RZ, RZ, 0x2 ;  /* 0x00000002ff0c7424 */ /* 0x000fe400078e00ff */
[----:B------:R-:W-:-:S07]  /*13c70*/  IMAD.MOV.U32 R6, RZ, RZ, R14 ;  /* 0x000000ffff067224 */ /* 0x000fce00078e000e */
[----:B------:R-:W-:Y:S05]  /*13c80*/  WARPSYNC.COLLECTIVE R15, `(.L_x_4852) ;  /* 0x000000000f087348 */ /* 0x000fea0003c00000 */
[----:B------:R0:W1:Y:S02]  /*13c90*/  SHFL.IDX P6, R14, R13, R12, R11 ;  /* 0x0000000c0d0e7389 */ /* 0x00006400000c000b */
[----:B01----:R-:W-:Y:S01]  /*13ca0*/  ENDCOLLECTIVE ;  /* 0x000000000000791b */ /* 0x003fe20003800000 */
.L_x_4852:
        /* <DEDUP_REMOVED lines=11> */
.L_x_4853:
[----:B------:R-:W-:Y:S02]  /*13d60*/  IMAD.MOV.U32 R13, RZ, RZ, R21 ;  /* 0x000000ffff0d7224 */ /* 0x000fe400078e0015 */
[----:B------:R-:W-:Y:S01]  /*13d70*/  IMAD.MOV.U32 R12, RZ, RZ, 0x3 ;  /* 0x00000003ff0c7424 */ /* 0x000fe200078e00ff */
[----:B------:R-:W-:-:S13]  /*13d80*/  IADD3 R2, P0, R14, R0, RZ ;  /* 0x000000000e027210 */ /* 0x000fda0007f1e0ff */
[----:B------:R-:W-:Y:S05]  /*13d90*/  WARPSYNC.COLLECTIVE R15, `(.L_x_4854) ;  /* 0x000000000f087348 */ /* 0x000fea0003c00000 */
[----:B------:R0:W1:Y:S02]  /*13da0*/  SHFL.IDX P6, R14, R13, R12, R11 ;  /* 0x0000000c0d0e7389 */ /* 0x00006400000c000b */
[----:B01----:R-:W-:Y:S01]  /*13db0*/  ENDCOLLECTIVE ;  /* 0x000000000000791b */ /* 0x003fe20003800000 */
.L_x_4854:
[----:B------:R-:W-:-:S05]  /*13dc0*/  IADD3.X R3, RZ, R3, RZ, P0, !PT ;  /* 0x00000003ff037210 */ /* 0x000fca00007fe4ff */
        /* <DEDUP_REMOVED lines=9> */
.L_x_4855:
[----:B------:R-:W-:Y:S02]  /*13e60*/  IMAD.MOV.U32 R13, RZ, RZ, R21 ;  /* 0x000000ffff0d7224 */ /* 0x000fe400078e0015 */
[----:B------:R-:W-:Y:S01]  /*13e70*/  IMAD.MOV.U32 R12, RZ, RZ, 0x4 ;  /* 0x00000004ff0c7424 */ /* 0x000fe200078e00ff */
[----:B------:R-:W-:-:S13]  /*13e80*/  IADD3 R2, P0, R14, R0, RZ ;  /* 0x000000000e027210 */ /* 0x000fda0007f1e0ff */
[----:B------:R-:W-:Y:S05]  /*13e90*/  WARPSYNC.COLLECTIVE R15, `(.L_x_4856) ;  /* 0x000000000f087348 */ /* 0x000fea0003c00000 */
[----:B------:R0:W1:Y:S02]  /*13ea0*/  SHFL.IDX P6, R14, R13, R12, R11 ;  /* 0x0000000c0d0e7389 */ /* 0x00006400000c000b */
[----:B01----:R-:W-:Y:S01]  /*13eb0*/  ENDCOLLECTIVE ;  /* 0x000000000000791b */ /* 0x003fe20003800000 */
.L_x_4856:
        /* <DEDUP_REMOVED lines=10> */
.L_x_4857:
[----:B------:R-:W-:Y:S02]  /*13f60*/  IMAD.MOV.U32 R13, RZ, RZ, R21 ;  /* 0x000000ffff0d7224 */ /* 0x000fe400078e0015 */
[----:B------:R-:W-:Y:S01]  /*13f70*/  IMAD.MOV.U32 R12, RZ, RZ, 0x5 ;  /* 0x00000005ff0c7424 */ /* 0x000fe200078e00ff */
[----:B------:R-:W-:-:S13]  /*13f80*/  IADD3 R2, P0, R14, R0, RZ ;  /* 0x000000000e027210 */ /* 0x000fda0007f1e0ff */
[----:B------:R-:W-:Y:S05]  /*13f90*/  WARPSYNC.COLLECTIVE R15, `(.L_x_4858) ;  /* 0x000000000f087348 */ /* 0x000fea0003c00000 */
[----:B------:R0:W1:Y:S02]  /*13fa0*/  SHFL.IDX P6, R14, R13, R12, R11 ;  /* 0x0000000c0d0e7389 */ /* 0x00006400000c000b */
[----:B01----:R-:W-:Y:S01]  /*13fb0*/  ENDCOLLECTIVE ;  /* 0x000000000000791b */ /* 0x003fe20003800000 */
.L_x_4858:
        /* <DEDUP_REMOVED lines=10> */
.L_x_4859:
[----:B------:R-:W-:Y:S05]  /*14060*/  BRA `(.L_x_4860) ;  /* 0xffffffc000447947 */ /* 0x000fea000383ffff */
.L_x_4752:
[----:B---3--:R3:W4:Y:S02]  /*14070*/  SYNCS.PHASECHK.TRANS64.TRYWAIT P0, [R10+URZ+0x32460], R25 ;  /* 0x032460190a0075a7 */ /* 0x008724000800017f */
[----:B----4-:R-:W-:Y:S05]  /*14080*/  @!P0 NANOSLEEP.SYNCS 0x989680 ;  /* 0x009896800000895d */ /* 0x010fea0003900000 */
[----:B------:R-:W4:Y:S02]  /*14090*/  @!P0 SYNCS.PHASECHK.TRANS64 P0, [R10+URZ+0x32460], R25 ;  /* 0x032460190a0085a7 */ /* 0x000f24000800007f */
[----:B----4-:R-:W-:Y:S05]  /*140a0*/  @!P0 BRA `(.L_x_4752) ;  /* 0xfffffffc00f08947 */ /* 0x010fea000383ffff */
[----:B------:R-:W-:Y:S05]  /*140b0*/  BRA `(.L_x_4861) ;  /* 0xffffffc000907947 */ /* 0x000fea000383ffff */
.L_x_4753:
        /* <DEDUP_REMOVED lines=8> */
.L_x_4863:
[----:B------:R-:W-:Y:S05]  /*14140*/  BSYNC B1 ;  /* 0x0000000000017941 */ /* 0x000fea0003800000 */
.L_x_4862:
        /* <DEDUP_REMOVED lines=9> */
.L_x_4864:
[----:B------:R-:W-:Y:S02]  /*141e0*/  IMAD.MOV.U32 R13, RZ, RZ, R24 ;  /* 0x000000ffff0d7224 */ /* 0x000fe400078e0018 */
[----:B------:R-:W-:Y:S01]  /*141f0*/  IMAD.MOV.U32 R12, RZ, RZ, 0x1 ;  /* 0x00000001ff0c7424 */ /* 0x000fe200078e00ff */
[----:B------:R-:W-:-:S13]  /*14200*/  IADD3 R2, P0, R14, R0, RZ ;  /* 0x000000000e027210 */ /* 0x000fda0007f1e0ff */
[----:B------:R-:W-:Y:S05]  /*14210*/  WARPSYNC.COLLECTIVE R15, `(.L_x_4865) ;  /* 0x000000000f087348 */ /* 0x000fea0003c00000 */
[----:B------:R0:W1:Y:S02]  /*14220*/  SHFL.IDX P6, R14, R13, R12, R11 ;  /* 0x0000000c0d0e7389 */ /* 0x00006400000c000b */
[----:B01----:R-:W-:Y:S01]  /*14230*/  ENDCOLLECTIVE ;  /* 0x000000000000791b */ /* 0x003fe20003800000 */
.L_x_4865:
        /* <DEDUP_REMOVED lines=13> */
.L_x_4866:
[----:B------:R-:W-:Y:S02]  /*14310*/  IMAD.MOV.U32 R13, RZ, RZ, R24 ;  /* 0x000000ffff0d7224 */ /* 0x000fe400078e0018 */
[----:B------:R-:W-:Y:S01]  /*14320*/  IMAD.MOV.U32 R12, RZ, RZ, 0x2 ;  /* 0x00000002ff0c7424 */ /* 0x000fe200078e00ff */
[----:B------:R-:W-:-:S13]  /*14330*/  IADD3 R2, P0, R14, R0, RZ ;  /* 0x000000000e027210 */ /* 0x000fda0007f1e0ff */
[----:B------:R-:W-:Y:S05]  /*14340*/  WARPSYNC.COLLECTIVE R15, `(.L_x_4867) ;  /* 0x000000000f087348 */ /* 0x000fea0003c00000 */
[----:B------:R0:W1:Y:S02]  /*14350*/  SHFL.IDX P6, R14, R13, R12, R11 ;  /* 0x0000000c0d0e7389 */ /* 0x00006400000c000b */
[----:B01----:R-:W-:Y:S01]  /*14360*/  ENDCOLLECTIVE ;  /* 0x000000000000791b */ /* 0x003fe20003800000 */
.L_x_4867:
        /* <DEDUP_REMOVED lines=13> */
.L_x_4868:
[----:B------:R-:W-:Y:S02]  /*14440*/  IMAD.MOV.U32 R13, RZ, RZ, R24 ;  /* 0x000000ffff0d7224 */ /* 0x000fe400078e0018 */
[----:B------:R-:W-:Y:S01]  /*14450*/  IMAD.MOV.U32 R12, RZ, RZ, 0x3 ;  /* 0x00000003ff0c7424 */ /* 0x000fe200078e00ff */
[----:B------:R-:W-:-:S13]  /*14460*/  IADD3 R2, P0, R14, R0, RZ ;  /* 0x000000000e027210 */ /* 0x000fda0007f1e0ff */
[----:B------:R-:W-:Y:S05]  /*14470*/  WARPSYNC.COLLECTIVE R15, `(.L_x_4869) ;  /* 0x000000000f087348 */ /* 0x000fea0003c00000 */
[----:B------:R0:W1:Y:S02]  /*14480*/  SHFL.IDX P6, R14, R13, R12, R11 ;  /* 0x0000000c0d0e7389 */ /* 0x00006400000c000b */
[----:B01----:R-:W-:Y:S01]  /*14490*/  ENDCOLLECTIVE ;  /* 0x000000000000791b */ /* 0x003fe20003800000 */
.L_x_4869:
        /* <DEDUP_REMOVED lines=13> */
.L_x_4870:
[----:B------:R-:W-:Y:S02]  /*14570*/  IMAD.MOV.U32 R13, RZ, RZ, R24 ;  /* 0x000000ffff0d7224 */ /* 0x000fe400078e0018 */
[----:B------:R-:W-:Y:S01]  /*14580*/  IMAD.MOV.U32 R12, RZ, RZ, 0x4 ;  /* 0x00000004ff0c7424 */ /* 0x000fe200078e00ff */
[----:B------:R-:W-:-:S13]  /*14590*/  IADD3 R2, P0, R14, R0, RZ ;  /* 0x000000000e027210 */ /* 0x000fda0007f1e0ff */
[----:B------:R-:W-:Y:S05]  /*145a0*/  WARPSYNC.COLLECTIVE R15, `(.L_x_4871) ;  /* 0x000000000f087348 */ /* 0x000fea0003c00000 */
[----:B------:R0:W1:Y:S02]  /*145b0*/  SHFL.IDX P6, R14, R13, R12, R11 ;  /* 0x0000000c0d0e7389 */ /* 0x00006400000c000b */
[----:B01----:R-:W-:Y:S01]  /*145c0*/  ENDCOLLECTIVE ;  /* 0x000000000000791b */ /* 0x003fe20003800000 */
.L_x_4871:
        /* <DEDUP_REMOVED lines=13> */
.L_x_4872:
[----:B------:R-:W-:Y:S02]  /*146a0*/  IMAD.MOV.U32 R13, RZ, RZ, R24 ;  /* 0x000000ffff0d7224 */ /* 0x000fe400078e0018 */
[----:B------:R-:W-:Y:S01]  /*146b0*/  IMAD.MOV.U32 R12, RZ, RZ, 0x5 ;  /* 0x00000005ff0c7424 */ /* 0x000fe200078e00ff */
[----:B------:R-:W-:-:S13]  /*146c0*/  IADD3 R2, P0, R14, R0, RZ ;  /* 0x000000000e027210 */ /* 0x000fda0007f1e0ff */
[----:B------:R-:W-:Y:S05]  /*146d0*/  WARPSYNC.COLLECTIVE R15, `(.L_x_4873) ;  /* 0x000000000f087348 */ /* 0x000fea0003c00000 */
[----:B------:R0:W1:Y:S02]  /*146e0*/  SHFL.IDX P6, R14, R13, R12, R11 ;  /* 0x0000000c0d0e7389 */ /* 0x00006400000c000b */
[----:B01----:R-:W-:Y:S01]  /*146f0*/  ENDCOLLECTIVE ;  /* 0x000000000000791b */ /* 0x003fe20003800000 */
.L_x_4873:
        /* <DEDUP_REMOVED lines=13> */
.L_x_4874:
[----:B------:R-:W-:Y:S05]  /*147d0*/  BRA `(.L_x_4875) ;  /* 0xffffffbc00dc7947 */ /* 0x000fea000383ffff */
.L_x_4761:
        /* <DEDUP_REMOVED lines=8> */
.L_x_4877:
[----:B------:R-:W-:Y:S05]  /*14860*/  BSYNC B0 ;  /* 0x0000000000007941 */ /* 0x000fea0003800000 */
.L_x_4876:
[----:B------:R-:W-:Y:S05]  /*14870*/  BRA `(.L_x_4878) ;  /* 0xffffffc000ac7947 */ /* 0x000fea000383ffff */
.L_x_4764:
[----:B0-----:R0:W1:Y:S02]  /*14880*/  SYNCS.PHASECHK.TRANS64.TRYWAIT P0, [R7+URZ+0x32420], R0 ;  /* 0x03242000070075a7 */ /* 0x001064000800017f */
[----:B-1----:R-:W-:Y:S05]  /*14890*/  @!P0 NANOSLEEP.SYNCS 0x989680 ;  /* 0x009896800000895d */ /* 0x002fea0003900000 */
[----:B------:R-:W1:Y:S02]  /*148a0*/  @!P0 SYNCS.PHASECHK.TRANS64 P0, [R7+URZ+0x32420], R0 ;  /* 0x03242000070085a7 */ /* 0x000e64000800007f */
[----:B-1----:R-:W-:Y:S05]  /*148b0*/  @!P0 BRA `(.L_x_4764) ;  /* 0xfffffffc00f08947 */ /* 0x002fea000383ffff */
[----:B------:R-:W-:Y:S05]  /*148c0*/  BRA `(.L_x_4879) ;  /* 0xffffffc000f47947 */ /* 0x000fea000383ffff */
.L_x_4765:
        /* <DEDUP_REMOVED lines=11> */
.L_x_4881:
[----:B------:R-:W-:Y:S05]  /*14980*/  BSYNC B0 ;  /* 0x0000000000007941 */ /* 0x000fea0003800000 */
.L_x_4880:
[----:B------:R-:W-:Y:S05]  /*14990*/  BRA `(.L_x_4882) ;  /* 0xffffffc000dc7947 */ /* 0x000fea000383ffff */
.L_x_4768:
[----:B------:R-:W-:Y:S01]  /*149a0*/  BSSY B1, `(.L_x_4883) ;  /* 0x0000006000017945 */ /* 0x000fe20003800000 */
[----:B------:R-:W-:-:S07]  /*149b0*/  IMAD.MOV.U32 R15, RZ, RZ, -0x1 ;  /* 0xffffffffff0f7424 */ /* 0x000fce00078e00ff */
[----:B0-23-5:R-:W-:Y:S05]  /*149c0*/  WARPSYNC.COLLECTIVE R15, `(.L_x_4884) ;  /* 0x000000000f0c7348 */ /* 0x02dfea0003c00000 */
[----:B------:R-:W-:Y:S02]  /*149d0*/  ELECT P6, UR62, PT ;  /* 0x00000000003e782f */ /* 0x000fe400038c0000 */
[----:B------:R-:W-:Y:S01]  /*149e0*/  MOV R14, UR62 ;  /* 0x0000003e000e7c02 */ /* 0x000fe20008000f00 */
[----:B0-23-5:R-:W-:Y:S10]  /*149f0*/  ENDCOLLECTIVE ;  /* 0x000000000000791b */ /* 0x02dff40003800000 */
.L_x_4884:
[----:B------:R-:W-:Y:S05]  /*14a00*/  BSYNC B1 ;  /* 0x0000000000017941 */ /* 0x000fea0003800000 */
.L_x_4883:
[----:B------:R-:W-:Y:S05]  /*14a10*/  BRA `(.L_x_4885) ;  /* 0xffffffc000d47947 */ /* 0x000fea000383ffff */
.L_x_4770:
[----:B0-----:R0:W1:Y:S02]  /*14a20*/  SYNCS.PHASECHK.TRANS64.TRYWAIT P1, [R5+URZ+0x32440], R0 ;  /* 0x03244000050075a7 */ /* 0x001064000802017f */
[----:B-1----:R-:W-:Y:S05]  /*14a30*/  @!P1 NANOSLEEP.SYNCS 0x989680 ;  /* 0x009896800000995d */ /* 0x002fea0003900000 */
[----:B------:R-:W1:Y:S02]  /*14a40*/  @!P1 SYNCS.PHASECHK.TRANS64 P1, [R5+URZ+0x32440], R0 ;  /* 0x03244000050095a7 */ /* 0x000e64000802007f */
[----:B-1----:R-:W-:Y:S05]  /*14a50*/  @!P1 BRA `(.L_x_4770) ;  /* 0xfffffffc00f09947 */ /* 0x002fea000383ffff */
[----:B------:R-:W-:Y:S05]  /*14a60*/  BRA `(.L_x_4886) ;  /* 0xffffffc000fc7947 */ /* 0x000fea000383ffff */
.L_x_4772:
[----:B-1----:R1:W4:Y:S02]  /*14a70*/  SYNCS.PHASECHK.TRANS64.TRYWAIT P1, [R3+URZ+0x32440], R2 ;  /* 0x03244002030075a7 */ /* 0x002324000802017f */
[----:B----4-:R-:W-:Y:S05]  /*14a80*/  @!P1 NANOSLEEP.SYNCS 0x989680 ;  /* 0x009896800000995d */ /* 0x010fea0003900000 */
[----:B------:R-:W4:Y:S02]  /*14a90*/  @!P1 SYNCS.PHASECHK.TRANS64 P1, [R3+URZ+0x32440], R2 ;  /* 0x03244002030095a7 */ /* 0x000f24000802007f */
[----:B----4-:R-:W-:Y:S05]  /*14aa0*/  @!P1 BRA `(.L_x_4772) ;  /* 0xfffffffc00f09947 */ /* 0x010fea000383ffff */
[----:B------:R-:W-:Y:S05]  /*14ab0*/  BRA `(.L_x_4887) ;  /* 0xffffffc400087947 */ /* 0x000fea000383ffff */
.L_x_4774:
[----:B----4-:R4:W0:Y:S02]  /*14ac0*/  SYNCS.PHASECHK.TRANS64.TRYWAIT P1, [R5+URZ+0x32460], R0 ;  /* 0x03246000050075a7 */ /* 0x010824000802017f */
[----:B0-----:R-:W-:Y:S05]  /*14ad0*/  @!P1 NANOSLEEP.SYNCS 0x989680 ;  /* 0x009896800000995d */ /* 0x001fea0003900000 */
[----:B------:R-:W0:Y:S02]  /*14ae0*/  @!P1 SYNCS.PHASECHK.TRANS64 P1, [R5+URZ+0x32460], R0 ;  /* 0x03246000050095a7 */ /* 0x000e24000802007f */
[----:B0-----:R-:W-:Y:S05]  /*14af0*/  @!P1 BRA `(.L_x_4774) ;  /* 0xfffffffc00f09947 */ /* 0x001fea000383ffff */
[----:B------:R-:W-:Y:S05]  /*14b00*/  BRA `(.L_x_4888) ;  /* 0xffffffc400047947 */ /* 0x000fea000383ffff */
.L_x_4889:
        /* <DEDUP_REMOVED lines=15> */
.L_x_6464:


//--------------------- .text._ZN7cutlass13device_kernelIN5flash11enable_sm90INS1_16FlashAttnFwdSm90INS1_25CollectiveMainloopFwdSm90ILi2EN4cute5tupleIJNS5_1CILi1EEES8_S8_EEENS6_IJNS7_ILi128EEENS7_ILi96EEENS7_ILi64EEEEEELi256ENS_6half_tEfNS_4arch4Sm90ELb1ELb0ELb0ELb1ELb1ELb0ELb0ELb1ELb0ELb1ELb0ELb0EEENS1_21CollectiveEpilogueFwdINS6_IJSA_NS7_ILi256EEESB_EEES9_SE_SG_Li256ELb1ELb1ELb0ELb0EEENS1_36VarlenDynamicPersistentTileSchedulerILi128ELi96ELi256ELi128ELb0ELb1ELb1ELb1ELb1ELb1EEEEEEEEEvNT_6ParamsE --------------------------
	.section	.text._ZN7cutlass13device_kernelIN5flash11enable_sm90INS1_16FlashAttnFwdSm90INS1_25CollectiveMainloopFwdSm90ILi2EN4cute5tupleIJNS5_1CILi1EEES8_S8_EEENS6_IJNS7_ILi128EEENS7_ILi96EEENS7_ILi64EEEEEELi256ENS_6half_tEfNS_4arch4Sm90ELb1ELb0ELb0ELb1ELb1ELb0ELb0ELb1ELb0ELb1ELb0ELb0EEENS1_21CollectiveEpilogueFwdINS6_IJSA_NS7_ILi256EEESB_EEES9_SE_SG_Li256ELb1ELb1ELb0ELb0EEENS1_36VarlenDynamicPersistentTileSchedulerILi128ELi96ELi256ELi128ELb0ELb1ELb1ELb1ELb1ELb1EEEEEEEEEvNT_6ParamsE,"ax",@progbits
	.align	128
.text._ZN7cutlass13device_kernelIN5flash11enable_sm90INS1_16FlashAttnFwdSm90INS1_25CollectiveMainloopFwdSm90ILi2EN4cute5tupleIJNS5_1CILi1EEES8_S8_EEENS6_IJNS7_ILi128EEENS7_ILi96EEENS7_ILi64EEEEEELi256ENS_6half_tEfNS_4arch4Sm90ELb1ELb0ELb0ELb1ELb1ELb0ELb0ELb1ELb0ELb1ELb0ELb0EEENS1_21CollectiveEpilogueFwdINS6_IJSA_NS7_ILi256EEESB_EEES9_SE_SG_Li256ELb1ELb1ELb0ELb0EEENS1_36VarlenDynamicPersistentTileSchedulerILi128ELi96ELi256ELi128ELb0ELb1ELb1ELb1ELb1ELb1EEEEEEEEEvNT_6ParamsE:
        .type           _ZN7cutlass13device_kernelIN5flash11enable_sm90INS1_16FlashAttnFwdSm90INS1_25CollectiveMainloopFwdSm90ILi2EN4cute5tupleIJNS5_1CILi1EEES8_S8_EEENS6_IJNS7_ILi128EEENS7_ILi96EEENS7_ILi64EEEEEELi256ENS_6half_tEfNS_4arch4Sm90ELb1ELb0ELb0ELb1ELb1ELb0ELb0ELb1ELb0ELb1ELb0ELb0EEENS1_21CollectiveEpilogueFwdINS6_IJSA_NS7_ILi256EEESB_EEES9_SE_SG_Li256ELb1ELb1ELb0ELb0EEENS1_36VarlenDynamicPersistentTileSchedulerILi128ELi96ELi256ELi128ELb0ELb1ELb1ELb1ELb1ELb1EEEEEEEEEvNT_6ParamsE,@function
        .size           _ZN7cutlass13device_kernelIN5flash11enable_sm90INS1_16FlashAttnFwdSm90INS1_25CollectiveMainloopFwdSm90ILi2EN4cute5tupleIJNS5_1CILi1EEES8_S8_EEENS6_IJNS7_ILi128EEENS7_ILi96EEENS7_ILi64EEEEEELi256ENS_6half_tEfNS_4arch4Sm90ELb1ELb0ELb0ELb1ELb1ELb0ELb0ELb1ELb0ELb1ELb0ELb0EEENS1_21CollectiveEpilogueFwdINS6_IJSA_NS7_ILi256EEESB_EEES9_SE_SG_Li256ELb1ELb1ELb0ELb0EEENS1_36VarlenDynamicPersistentTileSchedulerILi128ELi96ELi256ELi128ELb0ELb1ELb1ELb1ELb1ELb1EEEEEEEEEvNT_6ParamsE,(.L_x_6465 - _ZN7cutlass13device_kernelIN5flash11enable_sm90INS1_16FlashAttnFwdSm90INS1_25CollectiveMainloopFwdSm90ILi2EN4cute5tupleIJNS5_1CILi1EEES8_S8_EEENS6_IJNS7_ILi128EEENS7_ILi96EEENS7_ILi64EEEEEELi256ENS_6half_tEfNS_4arch4Sm90ELb1ELb0ELb0ELb1ELb1ELb0ELb0ELb1ELb0ELb1ELb0ELb0EEENS1_21CollectiveEpilogueFwdINS6_IJSA_NS7_ILi256EEESB_EEES9_SE_SG_Li256ELb1ELb1ELb0ELb0EEENS1_36VarlenDynamicPersistentTileSchedulerILi128ELi96ELi256ELi128ELb0ELb1ELb1ELb1ELb1ELb1EEEEEEEEEvNT_6ParamsE)
        .other          _ZN7cutlass13device_kernelIN5flash11enable_sm90INS1_16FlashAttnFwdSm90INS1_25CollectiveMainloopFwdSm90ILi2EN4cute5tupleIJNS5_1CILi1EEES8_S8_EEENS6_IJNS7_ILi128EEENS7_ILi96EEENS7_ILi64EEEEEELi256ENS_6half_tEfNS_4arch4Sm90ELb1ELb0ELb0ELb1ELb1ELb0ELb0ELb1ELb0ELb1ELb0ELb0EEENS1_21CollectiveEpilogueFwdINS6_IJSA_NS7_ILi256EEESB_EEES9_SE_SG_Li256ELb1ELb1ELb0ELb0EEENS1_36VarlenDynamicPersistentTileSchedulerILi128ELi96ELi256ELi128ELb0ELb1ELb1ELb1ELb1ELb1EEEEEEEEEvNT_6ParamsE,@"STO_CUDA_ENTRY STV_DEFAULT"
_ZN7cutlass13device_kernelIN5flash11enable_sm90INS1_16FlashAttnFwdSm90INS1_25CollectiveMainloopFwdSm90ILi2EN4cute5tupleIJNS5_1CILi1EEES8_S8_EEENS6_IJNS7_ILi128EEENS7_ILi96EEENS7_ILi64EEEEEELi256ENS_6half_tEfNS_4arch4Sm90ELb1ELb0ELb0ELb1ELb1ELb0ELb0ELb1ELb0ELb1ELb0ELb0EEENS1_21CollectiveEpilogueFwdINS6_IJSA_NS7_ILi256EEESB_EEES9_SE_SG_Li256ELb1ELb1ELb0ELb0EEENS1_36VarlenDynamicPersistentTileSchedulerILi128ELi96ELi256ELi128ELb0ELb1ELb1ELb1ELb1ELb1EEEEEEEEEvNT_6ParamsE:
        /* <DEDUP_REMOVED lines=45> */
.L_x_4890:
        /* <DEDUP_REMOVED lines=22> */
.L_x_4891:
        /* <DEDUP_REMOVED lines=18> */
.L_x_4892:
        /* <DEDUP_REMOVED lines=22> */
.L_x_4893:
        /* <DEDUP_REMOVED lines=23> */
.L_x_4894:
        /* <DEDUP_REMOVED lines=8> */
.L_x_4896:
        /* <DEDUP_REMOVED lines=23> */
[----:B------:R-:W-:Y:S01]  /*0a10*/  R2UR UR5, R5 ;  /* 0x00000000050572ca */ /* 0x000fe200000e0000 */
        /* <DEDUP_REMOVED lines=42> */
[----:B------:R-:W-:Y:S01]  /*0cc0*/  SHF.R.S32.HI R200, RZ, 0x3, R0 ;  /* 0x00000003ffc87819 */ /* 0x000fe20000011400 */
[----:B------:R-:W-:Y:S01]  /*0cd0*/  IMAD.IADD R3, R202, 0x1, -R3 ;  /* 0x00000001ca037824 */ /* 0x000fe200078e0a03 */
[----:B------:R-:W-:Y:S01]  /*0ce0*/  LOP3.LUT R0, R9, 0x7ffffffc, RZ, 0xc0, !PT ;  /* 0x7ffffffc09007812 */ /* 0x000fe200078ec0ff */
        /* <DEDUP_REMOVED lines=10> */
.L_x_4956:
[----:B------:R-:W-:Y:S01]  /*0d90*/  ULDC.64 UR8, c[0x0][0xc88] ;  /* 0x0003220000087ab9 */ /* 0x000fe20000000a00 */
[----:B------:R-:W-:Y:S01]  /*0da0*/  ULDC.64 UR10, c[0x0][0xa18] ;  /* 0x00028600000a7ab9 */ /* 0x000fe20000000a00 */
[----:B------:R-:W-:Y:S02]  /*0db0*/  UIMAD.WIDE UR8, UR7, 0x4, UR8 ;  /* 0x00000004070878a5 */ /* 0x000fe4000f8e0208 */
[----:B------:R-:W-:Y:S01]  /*0dc0*/  UISETP.NE.U32.AND UP1, UPT, UR10, URZ, UPT ;  /* 0x0000003f0a00728c */ /* 0x000fe2000bf25070 */
[----:B------:R-:W-:Y:S01]  /*0dd0*/  ULDC UR4, c[0x0][0x424] ;  /* 0x0001090000047ab9 */ /* 0x000fe20000000800 */
[----:B------:R-:W-:Y:S02]  /*0de0*/  ULDC UR7, c[0x0][0x2f0] ;  /* 0x0000bc0000077ab9 */ /* 0x000fe40000000800 */
[----:B01----:R-:W-:Y:S01]  /*0df0*/  MOV R4, UR8 ;  /* 0x0000000800047c02 */ /* 0x003fe20008000f00 */
[----:B--2---:R-:W-:Y:S01]  /*0e00*/  IMAD.U32 R5, RZ, RZ, UR9 ;  /* 0x00000009ff057e24 */ /* 0x004fe2000f8e00ff */
[----:B------:R-:W-:-:S04]  /*0e10*/  ULDC.64 UR8, c[0x0][0xa28] ;  /* 0x00028a0000087ab9 */ /* 0x000fc80000000a00 */
[----:B------:R-:W2:Y:S01]  /*0e20*/  LDG.E R4, desc[UR48][R4.64] ;  /* 0x0000003004047981 */ /* 0x000ea2000c1e1900 */
[----:B------:R-:W-:Y:S02]  /*0e30*/  UISETP.NE.U32.AND UP0, UPT, UR8, URZ, UPT ;  /* 0x0000003f0800728c */ /* 0x000fe4000bf05070 */
[----:B------:R-:W-:Y:S02]  /*0e40*/  UISETP.NE.AND.EX UP1, UPT, UR11, URZ, UPT, UP1 ;  /* 0x0000003f0b00728c */ /* 0x000fe4000bf25310 */
[----:B------:R-:W-:-:S04]  /*0e50*/  UISETP.NE.AND.EX UP0, UPT, UR9, URZ, UPT, UP0 ;  /* 0x0000003f0900728c */ /* 0x000fc8000bf05300 */
[----:B------:R-:W-:Y:S02]  /*0e60*/  PLOP3.LUT P2, PT, PT, PT, UP1, 0x80, 0x0 ;  /* 0x000000000000781c */ /* 0x000fe40003f4f018 */
[----:B------:R-:W-:Y:S02]  /*0e70*/  PLOP3.LUT P0, PT, PT, PT, UP0, 0x80, 0x0 ;  /* 0x000000000000781c */ /* 0x000fe40003f0f008 */
[----:B--2---:R-:W-:-:S13]  /*0e80*/  R2UR UR40, R4 ;  /* 0x00000000042872ca */ /* 0x004fda00000e0000 */
[----:B------:R-:W-:Y:S02]  /*0e90*/  USHF.R.S32.HI UR41, URZ, 0x1f, UR40 ;  /* 0x0000001f3f297899 */ /* 0x000fe40008011428 */
[----:B------:R-:W-:-:S04]  /*0ea0*/  @UP0 ULEA UR8, UP2, UR40, UR8, 0x2 ;  /* 0x0000000828080291 */ /* 0x000fc8000f84103f */
[----:B------:R-:W-:Y:S02]  /*0eb0*/  @UP0 ULEA.HI.X UR9, UR40, UR9, UR41, 0x2, UP2 ;  /* 0x0000000928090291 */ /* 0x000fe400090f1429 */
[----:B------:R-:W-:Y:S01]  /*0ec0*/  @UP1 ULEA UR10, UP0, UR40, UR10, 0x2 ;  /* 0x0000000a280a1291 */ /* 0x000fe2000f80103f */
[----:B------:R-:W-:-:S03]  /*0ed0*/  IMAD.U32 R4, RZ, RZ, UR8 ;  /* 0x00000008ff047e24 */ /* 0x000fc6000f8e00ff */
[----:B------:R-:W-:Y:S01]  /*0ee0*/  @UP1 ULEA.HI.X UR11, UR40, UR11, UR41, 0x2, UP0 ;  /* 0x0000000b280b1291 */ /* 0x000fe200080f1429 */
[----:B------:R-:W-:Y:S01]  /*0ef0*/  IMAD.U32 R5, RZ, RZ, UR9 ;  /* 0x00000009ff057e24 */ /* 0x000fe2000f8e00ff */
[----:B------:R-:W-:Y:S01]  /*0f00*/  ULDC.64 UR8, c[0x0][0x418] ;  /* 0x0001060000087ab9 */ /* 0x000fe20000000a00 */
[----:B------:R-:W-:-:S03]  /*0f10*/  IMAD.U32 R6, RZ, RZ, UR10 ;  /* 0x0000000aff067e24 */ /* 0x000fc6000f8e00ff */
[----:B------:R-:W-:Y:S01]  /*0f20*/  IMAD.U32 R7, RZ, RZ, UR11 ;  /* 0x0000000bff077e24 */ /* 0x000fe2000f8e00ff */
[----:B------:R-:W2:Y:S04]  /*0f30*/  @P0 LDG.E R4, desc[UR48][R4.64] ;  /* 0x0000003004040981 */ /* 0x000ea8000c1e1900 */
[----:B---3--:R-:W3:Y:S01]  /*0f40*/  @P2 LDG.E R6, desc[UR48][R6.64] ;  /* 0x0000003006062981 */ /* 0x008ee2000c1e1900 */
[----:B------:R-:W-:Y:S01]  /*0f50*/  UISETP.NE.U32.AND UP0, UPT, UR8, URZ, UPT ;  /* 0x0000003f0800728c */ /* 0x000fe2000bf05070 */
[----:B------:R-:W-:Y:S01]  /*0f60*/  UMOV UR44, URZ ;  /* 0x0000003f002c7c82 */ /* 0x000fe20008000000 */
[----:B------:R-:W-:Y:S02]  /*0f70*/  UMOV UR43, UR6 ;  /* 0x00000006002b7c82 */ /* 0x000fe40008000000 */
[----:B------:R-:W-:-:S03]  /*0f80*/  UISETP.NE.AND.EX UP0, UPT, UR9, URZ, UPT, UP0 ;  /* 0x0000003f0900728c */ /* 0x000fc6000bf05300 */
        /* <DEDUP_REMOVED lines=8> */
[----:B------:R-:W-:Y:S01]  /*1010*/  ULDC.64 UR6, c[0x0][0xa00] ;  /* 0x0002800000067ab9 */ /* 0x000fe20000000a00 */
[----:B------:R-:W-:Y:S01]  /*1020*/  ULDC UR42, c[0x0][0x288] ;  /* 0x0000a200002a7ab9 */ /* 0x000fe20000000800 */
        /* <DEDUP_REMOVED lines=12> */
.L_x_4897:
[----:B------:R-:W-:Y:S05]  /*10f0*/  @!P1 BRA `(.L_x_4898) ;  /* 0x00000000001c9947 */ /* 0x000fea0003800000 */
[----:B------:R-:W-:-:S04]  /*1100*/  ULEA UR4, UP0, UR40, UR8, 0x2 ;  /* 0x0000000828047291 */ /* 0x000fc8000f80103f */
[----:B------:R-:W-:Y:S02]  /*1110*/  ULEA.HI.X UR6, UR40, UR9, UR41, 0x2, UP0 ;  /* 0x0000000928067291 */ /* 0x000fe400080f1429 */
[----:B------:R-:W-:-:S04]  /*1120*/  IMAD.U32 R4, RZ, RZ, UR4 ;  /* 0x00000004ff047e24 */ /* 0x000fc8000f8e00ff */
[----:B------:R-:W-:-:S05]  /*1130*/  IMAD.U32 R5, RZ, RZ, UR6 ;  /* 0x00000006ff057e24 */ /* 0x000fca000f8e00ff */
[----:B------:R-:W2:Y:S02]  /*1140*/  LDG.E R4, desc[UR48][R4.64] ;  /* 0x0000003004047981 */ /* 0x000ea4000c1e1900 */
[----:B--2---:R-:W-:Y:S01]  /*1150*/  R2UR UR4, R4 ;  /* 0x00000000040472ca */ /* 0x004fe200000e0000 */
[----:B------:R-:W-:-:S14]  /*1160*/  BRA `(.L_x_4899) ;  /* 0x0000000000347947 */ /* 0x000fdc0003800000 */
.L_x_4898:
        /* <DEDUP_REMOVED lines=13> */
.L_x_4899:
[----:B------:R-:W-:Y:S01]  /*1240*/  UIADD3 UR44, -UR44, UR4, URZ ;  /* 0x000000042c2c7290 */ /* 0x000fe2000fffe13f */
[----:B------:R-:W-:Y:S01]  /*1250*/  PLOP3.LUT P0, PT, PT, PT, PT, 0x80, 0x0 ;  /* 0x000000000000781c */ /* 0x000fe20003f0f070 */
[----:B------:R-:W-:Y:S01]  /*1260*/  USHF.L.U32 UR45, UR5, 0x7, URZ ;  /* 0x00000007052d7899 */ /* 0x000fe2000800063f */
[----:B------:R-:W-:Y:S01]  /*1270*/  IMAD.MOV.U32 R3, RZ, RZ, RZ ;  /* 0x000000ffff037224 */ /* 0x000fe200078e00ff */
[----:B------:R-:W-:Y:S01]  /*1280*/  ULDC UR4, c[0x0][0x448] ;  /* 0x0001120000047ab9 */ /* 0x000fe20000000800 */
[----:B------:R-:W-:Y:S01]  /*1290*/  UIADD3 UR7, UR44, 0x60, -UR42 ;  /* 0x000000602c077890 */ /* 0x000fe2000fffe82a */
[----:B------:R-:W-:Y:S01]  /*12a0*/  CS2R R8, SRZ ;  /* 0x0000000000087805 */ /* 0x000fe2000001ff00 */
[----:B------:R-:W-:Y:S01]  /*12b0*/  UISETP.NE.AND UP0, UPT, UR4, 0x1, UPT ;  /* 0x000000010400788c */ /* 0x000fe2000bf05270 */
[----:B------:R-:W-:Y:S01]  /*12c0*/  IMAD.MOV.U32 R0, RZ, RZ, RZ ;  /* 0x000000ffff007224 */ /* 0x000fe200078e00ff */
[----:B------:R-:W-:Y:S01]  /*12d0*/  UIADD3 UR6, UR45, 0x7f, URZ ;  /* 0x0000007f2d067890 */ /* 0x000fe2000fffe03f */
[----:B------:R-:W-:Y:S01]  /*12e0*/  IMAD.MOV.U32 R150, RZ, RZ, RZ ;  /* 0x000000ffff967224 */ /* 0x000fe200078e00ff */
[----:B------:R-:W-:Y:S01]  /*12f0*/  UP2UR UR47, UPR, URZ, 0x1 ;  /* 0x000000013f2f7883 */ /* 0x000fe20008000000 */
[----:B------:R-:W-:-:S02]  /*1300*/  CS2R R148, SRZ ;  /* 0x0000000000947805 */ /* 0x000fc4000001ff00 */
[----:B------:R-:W-:Y:S02]  /*1310*/  CS2R R146, SRZ ;  /* 0x0000000000927805 */ /* 0x000fe4000001ff00 */
[----:B------:R-:W-:Y:S02]  /*1320*/  CS2R R144, SRZ ;  /* 0x0000000000907805 */ /* 0x000fe4000001ff00 */
[----:B------:R-:W-:Y:S02]  /*1330*/  CS2R R142, SRZ ;  /* 0x00000000008e7805 */ /* 0x000fe4000001ff00 */
[----:B------:R-:W-:Y:S02]  /*1340*/  CS2R R140, SRZ ;  /* 0x00000000008c7805 */ /* 0x000fe4000001ff00 */
[----:B------:R-:W-:Y:S01]  /*1350*/  CS2R R138, SRZ ;  /* 0x00000000008a7805 */ /* 0x000fe2000001ff00 */
[----:B------:R-:W-:Y:S01]  /*1360*/  @UP0 ULDC UR4, c[0x0][0x44c] ;  /* 0x0001130000040ab9 */ /* 0x000fe20000000800 */
[----:B------:R-:W-:Y:S01]  /*1370*/  @UP0 ULDC UR8, c[0x0][0x450] ;  /* 0x0001140000080ab9 */ /* 0x000fe20000000800 */
[----:B------:R-:W-:Y:S01]  /*1380*/  UIMAD.WIDE.U32 UR4, UR6, UR4, URZ ;  /* 0x00000004060472a5 */ /* 0x000fe2000f8e003f */
[----:B------:R-:W-:Y:S01]  /*1390*/  CS2R R136, SRZ ;  /* 0x0000000000887805 */ /* 0x000fe2000001ff00 */
[----:B------:R-:W-:Y:S01]  /*13a0*/  UIADD3 UR4, UR44, 0x5f, URZ ;  /* 0x0000005f2c047890 */ /* 0x000fe2000fffe03f */
[----:B------:R-:W-:Y:S01]  /*13b0*/  CS2R R134, SRZ ;  /* 0x0000000000867805 */ /* 0x000fe2000001ff00 */
[----:B------:R-:W-:Y:S01]  /*13c0*/  @UP0 USHF.R.U32.HI UR6, URZ, UR8, UR5 ;  /* 0x000000083f060299 */ /* 0x000fe20008011605 */
[----:B------:R-:W-:Y:S01]  /*13d0*/  CS2R R132, SRZ ;  /* 0x0000000000847805 */ /* 0x000fe2000001ff00 */
[----:B------:R-:W-:Y:S01]  /*13e0*/  UIMAD.WIDE UR4, UR4, 0x2aaaaaab, URZ ;  /* 0x2aaaaaab040478a5 */ /* 0x000fe2000f8e023f */
[----:B------:R-:W-:Y:S01]  /*13f0*/  CS2R R130, SRZ ;  /* 0x0000000000827805 */ /* 0x000fe2000001ff00 */
[----:B------:R-:W-:Y:S01]  /*1400*/  UIADD3 UR6, UR7, UR6, URZ ;  /* 0x0000000607067290 */ /* 0x000fe2000fffe03f */
[----:B------:R-:W-:Y:S01]  /*1410*/  CS2R R128, SRZ ;  /* 0x0000000000807805 */ /* 0x000fe2000001ff00 */
[----:B------:R-:W-:Y:S01]  /*1420*/  USHF.R.U32.HI UR4, URZ, 0x1f, UR5 ;  /* 0x0000001f3f047899 */ /* 0x000fe20008011605 */
[----:B------:R-:W-:Y:S01]  /*1430*/  CS2R R126, SRZ ;  /* 0x00000000007e7805 */ /* 0x000fe2000001ff00 */
[----:B------:R-:W-:Y:S01]  /*1440*/  UIMAD.WIDE UR6, UR6, 0x2aaaaaab, URZ ;  /* 0x2aaaaaab060678a5 */ /* 0x000fe2000f8e023f */
[----:B------:R-:W-:Y:S01]  /*1450*/  CS2R R124, SRZ ;  /* 0x00000000007c7805 */ /* 0x000fe2000001ff00 */
[----:B------:R-:W-:Y:S01]  /*1460*/  ULEA.HI.SX32 UR4, UR5, UR4, 0x1c ;  /* 0x0000000405047291 */ /* 0x000fe2000f8fe23f */
[----:B------:R-:W-:Y:S01]  /*1470*/  CS2R R122, SRZ ;  /* 0x00000000007a7805 */ /* 0x000fe2000001ff00 */
[----:B------:R-:W-:Y:S01]  /*1480*/  USHF.R.U32.HI UR6, URZ, 0x1f, UR7 ;  /* 0x0000001f3f067899 */ /* 0x000fe20008011607 */
[----:B------:R-:W-:-:S02]  /*1490*/  CS2R R120, SRZ ;  /* 0x0000000000787805 */ /* 0x000fc4000001ff00 */
[----:B------:R-:W-:Y:S02]  /*14a0*/  CS2R R118, SRZ ;  /* 0x0000000000767805 */ /* 0x000fe4000001ff00 */
[----:B------:R-:W-:Y:S01]  /*14b0*/  CS2R R116, SRZ ;  /* 0x0000000000747805 */ /* 0x000fe2000001ff00 */
[----:B------:R-:W-:Y:S01]  /*14c0*/  ULEA.HI.SX32 UR6, UR7, UR6, 0x1c ;  /* 0x0000000607067291 */ /* 0x000fe2000f8fe23f */
[----:B------:R-:W-:Y:S02]  /*14d0*/  CS2R R114, SRZ ;  /* 0x0000000000727805 */ /* 0x000fe4000001ff00 */
[----:B------:R-:W-:Y:S02]  /*14e0*/  CS2R R112, SRZ ;  /* 0x0000000000707805 */ /* 0x000fe4000001ff00 */
[----:B------:R-:W-:Y:S01]  /*14f0*/  CS2R R110, SRZ ;  /* 0x00000000006e7805 */ /* 0x000fe2000001ff00 */
[----:B------:R-:W-:Y:S01]  /*1500*/  UISETP.LT.AND UP0, UPT, UR4, UR6, UPT ;  /* 0x000000060400728c */ /* 0x000fe2000bf01270 */
[----:B------:R-:W-:-:S02]  /*1510*/  CS2R R108, SRZ ;  /* 0x00000000006c7805 */ /* 0x000fc4000001ff00 */
[----:B------:R-:W-:Y:S02]  /*1520*/  CS2R R106, SRZ ;  /* 0x00000000006a7805 */ /* 0x000fe4000001ff00 */
[----:B------:R-:W-:Y:S01]  /*1530*/  CS2R R104, SRZ ;  /* 0x0000000000687805 */ /* 0x000fe2000001ff00 */
[----:B------:R-:W-:Y:S01]  /*1540*/  USEL UR50, UR4, UR6, UP0 ;  /* 0x0000000604327287 */ /* 0x000fe20008000000 */
[----:B------:R-:W-:Y:S01]  /*1550*/  IMAD.MOV.U32 R170, RZ, RZ, RZ ;  /* 0x000000ffffaa7224 */ /* 0x000fe200078e00ff */
[----:B------:R-:W-:Y:S02]  /*1560*/  CS2R R168, SRZ ;  /* 0x0000000000a87805 */ /* 0x000fe4000001ff00 */
[----:B------:R-:W-:Y:S01]  /*1570*/  CS2R R100, SRZ ;  /* 0x0000000000647805 */ /* 0x000fe2000001ff00 */
[----:B------:R-:W-:Y:S01]  /*1580*/  UISETP.GE.AND UP0, UPT, UR50, 0x1, UPT ;  /* 0x000000013200788c */ /* 0x000fe2000bf06270 */
[----:B------:R-:W-:Y:S02]  /*1590*/  CS2R R166, SRZ ;  /* 0x0000000000a67805 */ /* 0x000fe4000001ff00 */
[----:B------:R-:W-:-:S02]  /*15a0*/  CS2R R96, SRZ ;  /* 0x0000000000607805 */ /* 0x000fc4000001ff00 */
[----:B------:R-:W-:Y:S02]  /*15b0*/  CS2R R86, SRZ ;  /* 0x0000000000567805 */ /* 0x000fe4000001ff00 */
[----:B------:R-:W-:Y:S02]  /*15c0*/  CS2R R92, SRZ ;  /* 0x00000000005c7805 */ /* 0x000fe4000001ff00 */
[----:B------:R-:W-:Y:S02]  /*15d0*/  CS2R R90, SRZ ;  /* 0x00000000005a7805 */ /* 0x000fe4000001ff00 */
[----:B------:R-:W-:Y:S02]  /*15e0*/  PLOP3.LUT P1, PT, PT, PT, UP0, 0x80, 0x0 ;  /* 0x000000000000781c */ /* 0x000fe40003f2f008 */
        /* <DEDUP_REMOVED lines=64> */
.L_x_4901:
        /* <DEDUP_REMOVED lines=10> */
.L_x_5041:
[----:B0-----:R-:W-:Y:S01]  /*1a90*/  IMAD.U32 R0, RZ, RZ, UR46 ;  /* 0x0000002eff007e24 */ /* 0x001fe2000f8e00ff */
[----:B------:R-:W-:Y:S05]  /*1aa0*/  WARPSYNC.ALL ;  /* 0x0000000000007948 */ /* 0x000fea0003800000 */
[----:B------:R0:W-:Y:S01]  /*1ab0*/  BAR.SYNC.DEFER_BLOCKING R7, 0x100 ;  /* 0x000400070000751d */ /* 0x0001e20000010000 */
[----:B------:R-:W-:-:S13]  /*1ac0*/  ISETP.NE.AND P0, PT, R0, 0x3, PT ;  /* 0x000000030000780c */ /* 0x000fda0003f05270 */
[----:B0-----:R-:W-:Y:S05]  /*1ad0*/  @!P0 BRA `(.L_x_4903) ;  /* 0x0000000000048947 */ /* 0x001fea0003800000 */
[----:B------:R-:W-:Y:S01]  /*1ae0*/  BPT.TRAP 0x1 ;  /* 0x000000040000795c */ /* 0x000fe20000300000 */
.L_x_4903:
[----:B------:R-:W-:Y:S01]  /*1af0*/  ULEA UR22, UR38, UR51, 0x3 ;  /* 0x0000003326167291 */ /* 0x000fe2000f8e183f */
[----:B------:R-:W-:-:S05]  /*1b00*/  IMAD.U32 R8, RZ, RZ, UR37 ;  /* 0x00000025ff087e24 */ /* 0x000fca000f8e00ff */
[----:B------:R-:W-:-:S04]  /*1b10*/  SHF.L.U32 R8, R8, 0x1f, RZ ;  /* 0x0000001f08087819 */ /* 0x000fc800000006ff */
[----:B------:R0:W1:Y:S01]  /*1b20*/  SYNCS.PHASECHK.TRANS64.TRYWAIT P1, [UR22+0x22830], R8 ;  /* 0x02283008ff0075a7 */ /* 0x0000620008020156 */
[----:B------:R-:W-:Y:S05]  /*1b30*/  @!P0 BRA `(.L_x_4904) ;  /* 0x0000000000048947 */ /* 0x000fea0003800000 */
[----:B------:R-:W-:Y:S01]  /*1b40*/  BPT.TRAP 0x1 ;  /* 0x000000040000795c */ /* 0x000fe20000300000 */
.L_x_4904:
[----:B-1----:R-:W-:Y:S05]  /*1b50*/  @P1 BRA `(.L_x_4905) ;  /* 0x0000000000081947 */ /* 0x002fea0003800000 */
[----:B------:R-:W1:Y:S02]  /*1b60*/  SYNCS.PHASECHK.TRANS64.TRYWAIT P1, [UR22+0x22830], R8 ;  /* 0x02283008ff0075a7 */ /* 0x000e640008020156 */
[----:B-1----:R-:W-:Y:S05]  /*1b70*/  @!P1 BRA `(.L_x_4906) ;  /* 0x000000ec00a49947 */ /* 0x002fea0003800000 */
.L_x_4905:
[----:B------:R-:W-:Y:S01]  /*1b80*/  UIADD3 UR4, UR51, 0x1c400, URZ ;  /* 0x0001c40033047890 */ /* 0x000fe2000fffe03f */
[----:B------:R-:W-:Y:S01]  /*1b90*/  WARPGROUP.ARRIVE ;  /* 0x00000000000079c5 */ /* 0x000fe20000000000 */
[----:B------:R-:W-:-:S05]  /*1ba0*/  ULOP3.LUT UR16, UR53, 0x10000, URZ, 0xfc, !UPT ;  /* 0x0001000035107892 */ /* 0x000fca000f8efc3f */
[----:B------:R-:W2:Y:S01]  /*1bb0*/  S2R R0, SR_TID.X ;  /* 0x0000000000007919 */ /* 0x000ea20000002100 */
[----:B------:R-:W-:Y:S01]  /*1bc0*/  USHF.R.U32.HI UR4, URZ, 0x4, UR4 ;  /* 0x000000043f047899 */ /* 0x000fe20008011604 */
[----:B------:R-:W-:Y:S01]  /*1bd0*/  UMOV UR17, 0x40000040 ;  /* 0x4000004000117882 */ /* 0x000fe20000000000 */
[----:B------:R-:W-:Y:S02]  /*1be0*/  UMOV UR19, 0x40000040 ;  /* 0x4000004000137882 */ /* 0x000fe40000000000 */
[----:B------:R-:W-:Y:S01]  /*1bf0*/  ULOP3.LUT UR4, UR4, 0x3fff, URZ, 0xc0, !UPT ;  /* 0x00003fff04047892 */ /* 0x000fe2000f8ec03f */
[----:B------:R-:W-:Y:S01]  /*1c00*/  UMOV UR5, 0x40000040 ;  /* 0x4000004000057882 */ /* 0x000fe20000000000 */
[----:B------:R-:W-:Y:S02]  /*1c10*/  UMOV UR7, 0x40000040 ;  /* 0x4000004000077882 */ /* 0x000fe40000000000 */
[----:B------:R-:W-:Y:S02]  /*1c20*/  ULOP3.LUT UR20, UR4, 0x10000, URZ, 0xfc, !UPT ;  /* 0x0001000004147892 */ /* 0x000fe4000f8efc3f */
[----:B------:R-:W-:-:S02]  /*1c30*/  UIADD3 UR4, UR16, 0x2, URZ ;  /* 0x0000000210047890 */ /* 0x000fc4000fffe03f */
[----:B------:R-:W-:Y:S02]  /*1c40*/  UIMAD UR18, UR38, 0x300, UR20 ;  /* 0x00000300261278a4 */ /* 0x000fe4000f8e0214 */
[----:B------:R-:W-:Y:S02]  /*1c50*/  UIADD3 UR8, UR16, 0x4, URZ ;  /* 0x0000000410087890 */ /* 0x000fe4000fffe03f */
[----:B------:R-:W-:Y:S02]  /*1c60*/  UIADD3 UR6, UR18, 0x2, URZ ;  /* 0x0000000212067890 */ /* 0x000fe4000fffe03f */
[----:B------:R-:W-:Y:S01]  /*1c70*/  UIADD3 UR10, UR18, 0x4, URZ ;  /* 0x00000004120a7890 */ /* 0x000fe2000fffe03f */
[----:B------:R-:W-:Y:S02]  /*1c80*/  UMOV UR9, 0x40000040 ;  /* 0x4000004000097882 */ /* 0x000fe40000000000 */
[----:B------:R-:W-:Y:S01]  /*1c90*/  HGMMA.64x96x16.F32 R24, gdesc[UR16], RZ, !UPT, gsb0 ;  /* 0x01600000101879f0 */ /* 0x000fe2000c0008ff */
[----:B------:R-:W-:Y:S01]  /*1ca0*/  UMOV UR11, 0x40000040 ;  /* 0x40000040000b7882 */ /* 0x000fe20000000000 */
[----:B------:R-:W-:-:S02]  /*1cb0*/  UIADD3 UR12, UR16, 0x6, URZ ;  /* 0x00000006100c7890 */ /* 0x000fc4000fffe03f */
        /* <DEDUP_REMOVED lines=18> */
.L_x_4907:
[----:B------:R-:W-:Y:S01]  /*1de0*/  UISETP.NE.AND UP0, UPT, UR47, URZ, UPT ;  /* 0x0000003f2f00728c */ /* 0x000fe2000bf05270 */
[----:B-1----:R-:W-:Y:S01]  /*1df0*/  VIADD R3, R16, UR45 ;  /* 0x0000002d10037c36 */ /* 0x002fe20008000000 */
[----:B------:R-:W-:Y:S01]  /*1e00*/  ULDC UR10, c[0x0][0x988] ;  /* 0x00026200000a7ab9 */ /* 0x000fe20000000800 */
[----:B------:R-:W-:-:S03]  /*1e10*/  IMAD.U32 R5, RZ, RZ, UR42 ;  /* 0x0000002aff057e24 */ /* 0x000fc6000f8e00ff */
[----:B------:R-:W-:Y:S02]  /*1e20*/  PLOP3.LUT P1, PT, PT, PT, UP0, 0x80, 0x0 ;  /* 0x000000000000781c */ /* 0x000fe40003f2f008 */
[----:B------:R-:W-:-:S03]  /*1e30*/  PLOP3.LUT P2, PT, PT, PT, UP0, 0x80, 0x0 ;  /* 0x000000000000781c */ /* 0x000fc60003f4f008 */
[----:B------:R-:W-:-:S08]  /*1e40*/  @UP0 ULDC UR6, c[0x0][0x44c] ;  /* 0x0001130000060ab9 */ /* 0x000fd00000000800 */
[----:B------:R-:W-:Y:S01]  /*1e50*/  @P1 IMAD.HI.U32 R4, R3, UR6, RZ ;  /* 0x0000000603041c27 */ /* 0x000fe2000f8e00ff */
[----:B------:R-:W-:-:S04]  /*1e60*/  @UP0 ULDC UR6, c[0x0][0x450] ;  /* 0x0001140000060ab9 */ /* 0x000fc80000000800 */
[----:B------:R-:W-:Y:S01]  /*1e70*/  @P2 SHF.R.U32.HI R3, RZ, UR6, R4 ;  /* 0x00000006ff032c19 */ /* 0x000fe20008011604 */
[----:B------:R-:W-:-:S04]  /*1e80*/  UIMAD UR6, UR50, -0x60, UR44 ;  /* 0xffffffa0320678a4 */ /* 0x000fc8000f8e022c */
[----:B------:R-:W1:Y:S01]  /*1e90*/  SHFL.IDX PT, R6, R3, 0x1, 0x1c1f ;  /* 0x003c1f0003067f89 */ /* 0x000e6200000e0000 */
[----:B------:R-:W-:-:S03]  /*1ea0*/  UIADD3 UR6, UR6, 0x60, URZ ;  /* 0x0000006006067890 */ /* 0x000fc6000fffe03f */
[----:B------:R-:W3:Y:S03]  /*1eb0*/  SHFL.IDX PT, R3, R3, RZ, 0x1c1f ;  /* 0x001c1fff03037589 */ /* 0x000ee600000e0000 */
[----:B------:R-:W-:Y:S01]  /*1ec0*/  IMAD.U32 R4, RZ, RZ, UR6 ;  /* 0x00000006ff047e24 */ /* 0x000fe2000f8e00ff */
[----:B------:R-:W-:-:S03]  /*1ed0*/  UIADD3 UR6, UR22, 0x22840, URZ ;  /* 0x0002284016067890 */ /* 0x000fc6000fffe03f */
[----:B------:R-:W-:Y:S01]  /*1ee0*/  IMAD R4, R17, -0x2, R4 ;  /* 0xfffffffe11047824 */ /* 0x000fe200078e0204 */
[----:B------:R-:W-:-:S04]  /*1ef0*/  UPRMT UR6, UR52, 0x654, UR6 ;  /* 0x0000065434067896 */ /* 0x000fc80008000006 */
[----:B------:R-:W-:-:S05]  /*1f00*/  IADD3 R5, -R5, 0x1, R4 ;  /* 0x0000000105057810 */ /* 0x000fca0007ffe104 */
        /* <DEDUP_REMOVED lines=327> */
.L_x_4908:
[----:B------:R1:W3:Y:S01]  /*3380*/  SYNCS.PHASECHK.TRANS64.TRYWAIT P1, [UR22+0x22850], R8 ;  /* 0x02285008ff0075a7 */ /* 0x0002e20008020156 */
[----:B------:R-:W-:Y:S05]  /*3390*/  @!P0 BRA `(.L_x_4909) ;  /* 0x0000000000048947 */ /* 0x000fea0003800000 */
[----:B------:R-:W-:Y:S01]  /*33a0*/  BPT.TRAP 0x1 ;  /* 0x000000040000795c */ /* 0x000fe20000300000 */
.L_x_4909:
[----:B---3--:R-:W-:Y:S05]  /*33b0*/  @P1 BRA `(.L_x_4910) ;  /* 0x0000000000081947 */ /* 0x008fea0003800000 */
[----:B------:R-:W3:Y:S02]  /*33c0*/  SYNCS.PHASECHK.TRANS64.TRYWAIT P1, [UR22+0x22850], R8 ;  /* 0x02285008ff0075a7 */ /* 0x000ee40008020156 */
[----:B---3--:R-:W-:Y:S05]  /*33d0*/  @!P1 BRA `(.L_x_4911) ;  /* 0x000000d400a49947 */ /* 0x008fea0003800000 */
.L_x_4910:
        /* <DEDUP_REMOVED lines=43> */
.L_x_4912:
[----:B------:R-:W-:Y:S01]  /*3690*/  UISETP.NE.AND UP0, UPT, UR47, URZ, UPT ;  /* 0x0000003f2f00728c */ /* 0x000fe2000bf05270 */
[----:B------:R-:W4:Y:S01]  /*36a0*/  S2UR UR14, SR_CgaCtaId ;  /* 0x00000000000e79c3 */ /* 0x000f220000008800 */
[----:B------:R-:W-:Y:S01]  /*36b0*/  UMOV UR11, UR45 ;  /* 0x0000002d000b7c82 */ /* 0x000fe20008000000 */
[----:B------:R-:W-:Y:S02]  /*36c0*/  UIADD3 UR22, UR22, 0x22860, URZ ;  /* 0x0002286016167890 */ /* 0x000fe4000fffe03f */
[----:B------:R-:W-:-:S06]  /*36d0*/  UIADD3 UR50, UR50, -0x2, URZ ;  /* 0xfffffffe32327890 */ /* 0x000fcc000fffe03f */
[----:B------:R-:W-:Y:S01]  /*36e0*/  @UP0 ULDC UR6, c[0x0][0x44c] ;  /* 0x0001130000060ab9 */ /* 0x000fe20000000800 */
[----:B------:R-:W-:Y:S01]  /*36f0*/  @UP0 ULDC UR15, c[0x0][0x450] ;  /* 0x00011400000f0ab9 */ /* 0x000fe20000000800 */
[----:B------:R-:W-:-:S04]  /*3700*/  UIMAD.WIDE.U32 UR6, UR45, UR6, URZ ;  /* 0x000000062d0672a5 */ /* 0x000fc8000f8e003f */
[----:B------:R-:W-:-:S04]  /*3710*/  @UP0 USHF.R.U32.HI UR11, URZ, UR15, UR7 ;  /* 0x0000000f3f0b0299 */ /* 0x000fc80008011607 */
[----:B------:R-:W-:-:S04]  /*3720*/  UIADD3 UR6, UR11, UR44, -UR42 ;  /* 0x0000002c0b067290 */ /* 0x000fc8000fffe82a */
        /* <DEDUP_REMOVED lines=12> */
[----:B01----:R-:W-:-:S07]  /*37f0*/  IMAD.MOV.U32 R8, RZ, RZ, R6 ;  /* 0x000000ffff087224 */ /* 0x003fce00078e0006 */
.L_x_4924:
[----:B------:R-:W-:-:S04]  /*3800*/  UIADD3 UR38, UR38, 0x1, URZ ;  /* 0x0000000126267890 */ /* 0x000fc8000fffe03f */
[----:B------:R-:W-:-:S04]  /*3810*/  UISETP.NE.AND UP0, UPT, UR38, 0x2, UPT ;  /* 0x000000022600788c */ /* 0x000fc8000bf05270 */
[----:B------:R-:W-:Y:S02]  /*3820*/  USEL UR6, URZ, 0x1, UP0 ;  /* 0x000000013f067887 */ /* 0x000fe40008000000 */
[----:B------:R-:W-:Y:S02]  /*3830*/  USEL UR38, UR38, URZ, UP0 ;  /* 0x0000003f26267287 */ /* 0x000fe40008000000 */
[----:B------:R-:W-:Y:S01]  /*3840*/  ULOP3.LUT UR37, UR37, UR6, URZ, 0x3c, !UPT ;  /* 0x0000000625257292 */ /* 0x000fe2000f8e3c3f */
[----:B012---:R-:W-:Y:S11]  /*3850*/  @!P0 BRA `(.L_x_4914) ;  /* 0x0000000000048947 */ /* 0x007ff60003800000 */
[----:B------:R-:W-:Y:S01]  /*3860*/  BPT.TRAP 0x1 ;  /* 0x000000040000795c */ /* 0x000fe20000300000 */
.L_x_4914:
        /* <DEDUP_REMOVED lines=9> */
.L_x_4915:
[----:B-1----:R-:W-:Y:S05]  /*3900*/  @P1 BRA `(.L_x_4916) ;  /* 0x0000000000081947 */ /* 0x002fea0003800000 */
[----:B------:R-:W1:Y:S02]  /*3910*/  SYNCS.PHASECHK.TRANS64.TRYWAIT P1, [UR25+0x22830], R7 ;  /* 0x02283007ff0075a7 */ /* 0x000e640008020159 */
[----:B-1----:R-:W-:Y:S05]  /*3920*/  @!P1 BRA `(.L_x_4917) ;  /* 0x000000d000689947 */ /* 0x002fea0003800000 */
.L_x_4916:
        /* <DEDUP_REMOVED lines=26> */
.L_x_4918:
[----:B------:R-:W-:Y:S01]  /*3ad0*/  UISETP.NE.AND UP0, UPT, UR47, URZ, UPT ;  /* 0x0000003f2f00728c */ /* 0x000fe2000bf05270 */
[----:B------:R-:W-:Y:S01]  /*3ae0*/  VIADD R10, R16, UR45 ;  /* 0x0000002d100a7c36 */ /* 0x000fe20008000000 */
[----:B------:R-:W-:Y:S01]  /*3af0*/  UMOV UR10, UR23 ;  /* 0x00000017000a7c82 */ /* 0x000fe20008000000 */
[----:B------:R-:W-:Y:S02]  /*3b00*/  IMAD.MOV.U32 R6, RZ, RZ, -0x2 ;  /* 0xfffffffeff067424 */ /* 0x000fe400078e00ff */
        /* <DEDUP_REMOVED lines=9> */
[----:B------:R-:W2:Y:S04]  /*3ba0*/  SHFL.IDX PT, R5, R10, 0x1, 0x1c1f ;  /* 0x003c1f000a057f89 */ /* 0x000ea800000e0000 */
[----:B------:R-:W-:Y:S01]  /*3bb0*/  IMAD R6, R17, R6, UR6 ;  /* 0x0000000611067e24 */ /* 0x000fe2000f8e0206 */
[----:B------:R-:W-:-:S04]  /*3bc0*/  UIADD3 UR6, UR25, 0x22840, URZ ;  /* 0x0002284019067890 */ /* 0x000fc8000fffe03f */
[----:B------:R-:W-:Y:S01]  /*3bd0*/  IADD3 R6, -R11, UR44, R6 ;  /* 0x0000002c0b067c10 */ /* 0x000fe2000fffe106 */
[----:B------:R-:W-:-:S09]  /*3be0*/  UPRMT UR6, UR24, 0x654, UR6 ;  /* 0x0000065418067896 */ /* 0x000fd20008000006 */
[----:B------:R-:W-:Y:S01]  /*3bf0*/  SYNCS.ARRIVE.TRANS64.RED.A1T0 RZ, [UR6], RZ ;  /* 0x000000ffffff79a7 */ /* 0x000fe20008100406 */
[----:B--2---:R-:W-:-:S05]  /*3c00*/  IMAD.IADD R5, R6, 0x1, R5 ;  /* 0x0000000106057824 */ /* 0x004fca00078e0205 */
        /* <DEDUP_REMOVED lines=74> */
[----:B--2---:R-:W-:-:S05]  /*40b0*/  IMAD.IADD R6, R6, 0x1, R5 ;  /* 0x0000000106067824 */ /* 0x004fca00078e0205 */
        /* <DEDUP_REMOVED lines=391> */
.L_x_4919:
[----:B------:R0:W2:Y:S01]  /*5930*/  SYNCS.PHASECHK.TRANS64.TRYWAIT P1, [UR25+0x22850], R7 ;  /* 0x02285007ff0075a7 */ /* 0x0000a20008020159 */
[----:B------:R-:W-:Y:S05]  /*5940*/  @!P0 BRA `(.L_x_4920) ;  /* 0x0000000000048947 */ /* 0x000fea0003800000 */
[----:B------:R-:W-:Y:S01]  /*5950*/  BPT.TRAP 0x1 ;  /* 0x000000040000795c */ /* 0x000fe20000300000 */
.L_x_4920:
[----:B------:R-:W-:Y:S01]  /*5960*/  VIADD R8, R210, 0x8 ;  /* 0x00000008d2087836 */ /* 0x000fe20000000000 */
[----:B--2---:R-:W-:Y:S06]  /*5970*/  @P1 BRA `(.L_x_4921) ;  /* 0x0000000000081947 */ /* 0x004fec0003800000 */
[----:B------:R-:W2:Y:S02]  /*5980*/  SYNCS.PHASECHK.TRANS64.TRYWAIT P1, [UR25+0x22850], R7 ;  /* 0x02285007ff0075a7 */ /* 0x000ea40008020159 */
[----:B--2---:R-:W-:Y:S05]  /*5990*/  @!P1 BRA `(.L_x_4922) ;  /* 0x000000b000649947 */ /* 0x004fea0003800000 */
.L_x_4921:
        /* <DEDUP_REMOVED lines=39> */
.L_x_4923:
[----:B------:R-:W-:Y:S01]  /*5c10*/  UISETP.GT.AND UP0, UPT, UR50, UR22, UPT ;  /* 0x000000163200728c */ /* 0x000fe2000bf04270 */
[----:B------:R-:W-:Y:S01]  /*5c20*/  IMAD.MOV.U32 R9, RZ, RZ, R5 ;  /* 0x000000ffff097224 */ /* 0x000fe200078e0005 */
[----:B------:R-:W-:Y:S01]  /*5c30*/  UIADD3 UR25, UR25, 0x22860, URZ ;  /* 0x0002286019197890 */ /* 0x000fe2000fffe03f */
[----:B------:R-:W-:Y:S01]  /*5c40*/  MOV R8, R6 ;  /* 0x0000000600087202 */ /* 0x000fe20000000f00 */
[----:B------:R-:W-:Y:S02]  /*5c50*/  UIADD3 UR50, UR50, -0x1, URZ ;  /* 0xffffffff32327890 */ /* 0x000fe4000fffe03f */
[----:B------:R-:W-:Y:S01]  /*5c60*/  PLOP3.LUT P1, PT, PT, PT, UP0, 0x80, 0x0 ;  /* 0x000000000000781c */ /* 0x000fe20003f2f008 */
[----:B------:R-:W-:-:S09]  /*5c70*/  UPRMT UR25, UR24, 0x654, UR25 ;  /* 0x0000065418197896 */ /* 0x000fd20008000019 */
[----:B------:R-:W-:Y:S03]  /*5c80*/  SYNCS.ARRIVE.TRANS64.RED.A1T0 RZ, [UR25], RZ ;  /* 0x000000ffffff79a7 */ /* 0x000fe60008100419 */
[----:B------:R-:W-:Y:S05]  /*5c90*/  @P1 BRA `(.L_x_4924) ;  /* 0xffffffd800d81947 */ /* 0x000fea000383ffff */
.L_x_4913:
[----:B------:R-:W-:-:S13]  /*5ca0*/  ISETP.LE.AND P1, PT, RZ, UR50, PT ;  /* 0x00000032ff007c0c */ /* 0x000fda000bf23270 */
[----:B------:R-:W-:Y:S05]  /*5cb0*/  @!P1 BRA `(.L_x_4925) ;  /* 0x0000001c00509947 */ /* 0x000fea0003800000 */
[----:B------:R-:W-:Y:S01]  /*5cc0*/  IMAD.MOV.U32 R212, RZ, RZ, R5 ;  /* 0x000000ffffd47224 */ /* 0x000fe200078e0005 */
[----:B------:R-:W-:Y:S01]  /*5cd0*/  ULDC UR22, c[0x0][0x988] ;  /* 0x0002620000167ab9 */ /* 0x000fe20000000800 */
[----:B---3--:R-:W-:-:S07]  /*5ce0*/  IMAD.MOV.U32 R9, RZ, RZ, R6 ;  /* 0x000000ffff097224 */ /* 0x008fce00078e0006 */
.L_x_4936:
[----:B------:R-:W-:-:S04]  /*5cf0*/  UIADD3 UR38, UR38, 0x1, URZ ;  /* 0x0000000126267890 */ /* 0x000fc8000fffe03f */
[----:B------:R-:W-:-:S04]  /*5d00*/  UISETP.NE.AND UP0, UPT, UR38, 0x2, UPT ;  /* 0x000000022600788c */ /* 0x000fc8000bf05270 */
[----:B------:R-:W-:Y:S02]  /*5d10*/  USEL UR6, URZ, 0x1, UP0 ;  /* 0x000000013f067887 */ /* 0x000fe40008000000 */
[----:B------:R-:W-:Y:S02]  /*5d20*/  USEL UR38, UR38, URZ, UP0 ;  /* 0x0000003f26267287 */ /* 0x000fe40008000000 */
[----:B------:R-:W-:Y:S01]  /*5d30*/  ULOP3.LUT UR37, UR37, UR6, URZ, 0x3c, !UPT ;  /* 0x0000000625257292 */ /* 0x000fe2000f8e3c3f */
[----:B-1----:R-:W-:Y:S11]  /*5d40*/  @!P0 BRA `(.L_x_4926) ;  /* 0x0000000000048947 */ /* 0x002ff60003800000 */
[----:B------:R-:W-:Y:S01]  /*5d50*/  BPT.TRAP 0x1 ;  /* 0x000000040000795c */ /* 0x000fe20000300000 */
.L_x_4926:
        /* <DEDUP_REMOVED lines=9> */
.L_x_4927:
[----:B--2---:R-:W-:Y:S05]  /*5df0*/  @P1 BRA `(.L_x_4928) ;  /* 0x0000000000081947 */ /* 0x004fea0003800000 */
[----:B------:R-:W2:Y:S02]  /*5e00*/  SYNCS.PHASECHK.TRANS64.TRYWAIT P1, [UR24+0x22830], R7 ;  /* 0x02283007ff0075a7 */ /* 0x000ea40008020158 */
[----:B--2---:R-:W-:Y:S05]  /*5e10*/  @!P1 BRA `(.L_x_4929) ;  /* 0x000000ac005c9947 */ /* 0x004fea0003800000 */
.L_x_4928:
        /* <DEDUP_REMOVED lines=26> */
.L_x_4930:
        /* <DEDUP_REMOVED lines=366> */
.L_x_4931:
[----:B------:R0:W1:Y:S01]  /*76a0*/  SYNCS.PHASECHK.TRANS64.TRYWAIT P1, [UR24+0x22850], R7 ;  /* 0x02285007ff0075a7 */ /* 0x0000620008020158 */
[----:B------:R-:W-:Y:S05]  /*76b0*/  @!P0 BRA `(.L_x_4932) ;  /* 0x0000000000048947 */ /* 0x000fea0003800000 */
[----:B------:R-:W-:Y:S01]  /*76c0*/  BPT.TRAP 0x1 ;  /* 0x000000040000795c */ /* 0x000fe20000300000 */
.L_x_4932:
[----:B------:R-:W-:Y:S01]  /*76d0*/  VIADD R8, R214, 0x8 ;  /* 0x00000008d6087836 */ /* 0x000fe20000000000 */
[----:B-1----:R-:W-:Y:S06]  /*76e0*/  @P1 BRA `(.L_x_4933) ;  /* 0x0000000000081947 */ /* 0x002fec0003800000 */
[----:B------:R-:W1:Y:S02]  /*76f0*/  SYNCS.PHASECHK.TRANS64.TRYWAIT P1, [UR24+0x22850], R7 ;  /* 0x02285007ff0075a7 */ /* 0x000e640008020158 */
[----:B-1----:R-:W-:Y:S05]  /*7700*/  @!P1 BRA `(.L_x_4934) ;  /* 0x0000009400389947 */ /* 0x002fea0003800000 */
.L_x_4933:
        /* <DEDUP_REMOVED lines=39> */
.L_x_4935:
[----:B------:R-:W-:Y:S01]  /*7980*/  UIADD3 UR24, UR24, 0x22860, URZ ;  /* 0x0002286018187890 */ /* 0x000fe2000fffe03f */
[----:B------:R-:W-:Y:S01]  /*7990*/  ISETP.LT.AND P1, PT, RZ, UR50, PT ;  /* 0x00000032ff007c0c */ /* 0x000fe2000bf21270 */
[----:B------:R-:W-:Y:S01]  /*79a0*/  UIADD3 UR50, UR50, -0x1, URZ ;  /* 0xffffffff32327890 */ /* 0x000fe2000fffe03f */
[----:B------:R-:W-:Y:S01]  /*79b0*/  IMAD.MOV.U32 R212, RZ, RZ, R5 ;  /* 0x000000ffffd47224 */ /* 0x000fe200078e0005 */
[----:B------:R-:W-:Y:S01]  /*79c0*/  UPRMT UR24, UR23, 0x654, UR24 ;  /* 0x0000065417187896 */ /* 0x000fe20008000018 */
[----:B------:R-:W-:-:S08]  /*79d0*/  IMAD.MOV.U32 R9, RZ, RZ, R6 ;  /* 0x000000ffff097224 */ /* 0x000fd000078e0006 */
[----:B------:R-:W-:Y:S01]  /*79e0*/  SYNCS.ARRIVE.TRANS64.RED.A1T0 RZ, [UR24], RZ ;  /* 0x000000ffffff79a7 */ /* 0x000fe20008100418 */
[----:B------:R-:W-:Y:S05]  /*79f0*/  @P1 BRA `(.L_x_4936) ;  /* 0xffffffe000bc1947 */ /* 0x000fea000383ffff */
.L_x_4925:
        /* <DEDUP_REMOVED lines=16> */
[----:B-1----:R-:W-:-:S05]  /*7b00*/  FADD.FTZ R9, R9, R4 ;  /* 0x0000000409097221 */ /* 0x002fca0000010000 */
[----:B------:R-:W1:Y:S01]  /*7b10*/  SHFL.BFLY PT, R10, R9, 0x1, 0x1f ;  /* 0x0c201f00090a7f89 */ /* 0x000e6200000e0000 */
[----:B0-----:R-:W-:Y:S01]  /*7b20*/  FADD.FTZ R11, R8, R7 ;  /* 0x00000007080b7221 */ /* 0x001fe20000010000 */
[----:B------:R-:W-:Y:S02]  /*7b30*/  IMAD.MOV.U32 R7, RZ, RZ, RZ ;  /* 0x000000ffff077224 */ /* 0x000fe400078e00ff */
[----:B------:R-:W-:Y:S02]  /*7b40*/  IMAD.MOV.U32 R8, RZ, RZ, -0x800000 ;  /* 0xff800000ff087424 */ /* 0x000fe400078e00ff */
        /* <DEDUP_REMOVED lines=142> */
.L_x_4900:
[----:B------:R-:W0:Y:S08]  /*8430*/  S2UR UR4, SR_CgaCtaId ;  /* 0x00000000000479c3 */ /* 0x000e300000008800 */
[----:B------:R-:W-:Y:S06]  /*8440*/  BAR.SYNC.DEFER_BLOCKING 0x5, 0x180 ;  /* 0x0146000000007b1d */ /* 0x000fec0000010000 */
[----:B------:R-:W-:Y:S01]  /*8450*/  UMOV UR10, 0x400 ;  /* 0x00000400000a7882 */ /* 0x000fe20000000000 */
[----:B------:R-:W-:Y:S01]  /*8460*/  BSSY B0, `(.L_x_4937) ;  /* 0x00002d6000007945 */ /* 0x000fe20003800000 */
[----:B0-----:R-:W-:-:S09]  /*8470*/  ULEA UR10, UR4, UR10, 0x18 ;  /* 0x0000000a040a7291 */ /* 0x001fd2000f8ec03f */
[----:B------:R-:W0:Y:S02]  /*8480*/  LDS.128 R4, [UR10+0x228d0] ;  /* 0x0228d00aff047984 */ /* 0x000e240008000c00 */
[----:B0-----:R-:W-:Y:S02]  /*8490*/  R2UR UR5, R5 ;  /* 0x00000000050572ca */ /* 0x001fe400000e0000 */
[----:B------:R-:W-:Y:S02]  /*84a0*/  R2UR UR6, R6 ;  /* 0x00000000060672ca */ /* 0x000fe400000e0000 */
[----:B------:R-:W-:Y:S01]  /*84b0*/  R2UR UR7, R7 ;  /* 0x00000000070772ca */ /* 0x000fe200000e0000 */
[----:B------:R-:W-:Y:S06]  /*84c0*/  BAR.ARV 0x4, 0x180 ;  /* 0x0106000000007b1d */ /* 0x000fec0000002000 */
[----:B------:R-:W-:Y:S08]  /*84d0*/  @P0 BRA `(.L_x_4938) ;  /* 0x0000001c00dc0947 */ /* 0x000ff00003800000 */
[----:B------:R-:W0:Y:S01]  /*84e0*/  S2UR UR4, SR_SWINHI ;  /* 0x00000000000479c3 */ /* 0x000e220000002f00 */
[----:B------:R-:W-:-:S07]  /*84f0*/  IMAD.MOV.U32 R103, RZ, RZ, 0x2 ;  /* 0x00000002ff677424 */ /* 0x000fce00078e00ff */
[----:B------:R-:W-:Y:S01]  /*8500*/  BAR.SYNC.DEFER_BLOCKING 0x1, 0x100 ;  /* 0x0044000000007b1d */ /* 0x000fe20000010000 */
[----:B------:R-:W-:Y:S01]  /*8510*/  F2FP.F16.F32.PACK_AB R24, R25, R24 ;  /* 0x000000181918723e */ /* 0x000fe200000000ff */
[----:B------:R-:W-:Y:S01]  /*8520*/  USHF.L.U32 UR14, UR40, 0x2, URZ ;  /* 0x00000002280e7899 */ /* 0x000fe2000800063f */
[----:B------:R-:W-:Y:S01]  /*8530*/  F2FP.F16.F32.PACK_AB R25, R165, R26 ;  /* 0x0000001aa519723e */ /* 0x000fe200000000ff */
[----:B------:R-:W-:Y:S01]  /*8540*/  USHF.L.U64.HI UR15, UR40, 0x2, UR41 ;  /* 0x00000002280f7899 */ /* 0x000fe20008010229 */
[----:B------:R-:W-:Y:S01]  /*8550*/  F2FP.F16.F32.PACK_AB R26, R29, R28 ;  /* 0x0000001c1d1a723e */ /* 0x000fe200000000ff */
[----:B------:R-:W-:Y:S01]  /*8560*/  ULDC.64 UR12, c[0x0][0xc00] ;  /* 0x00030000000c7ab9 */ /* 0x000fe20000000a00 */
[----:B------:R-:W-:Y:S01]  /*8570*/  F2FP.F16.F32.PACK_AB R32, R33, R32 ;  /* 0x000000202120723e */ /* 0x000fe200000000ff */
[----:B------:R-:W-:Y:S01]  /*8580*/  UISETP.NE.U32.AND UP0, UPT, UR12, URZ, UPT ;  /* 0x0000003f0c00728c */ /* 0x000fe2000bf05070 */
[----:B------:R-:W-:Y:S02]  /*8590*/  F2FP.F16.F32.PACK_AB R27, R164, R27 ;  /* 0x0000001ba41b723e */ /* 0x000fe400000000ff */
[----:B------:R-:W-:Y:S01]  /*85a0*/  F2FP.F16.F32.PACK_AB R33, R163, R34 ;  /* 0x00000022a321723e */ /* 0x000fe200000000ff */
[----:B------:R-:W-:Y:S01]  /*85b0*/  UISETP.NE.AND.EX UP0, UPT, UR13, URZ, UPT, UP0 ;  /* 0x0000003f0d00728c */ /* 0x000fe2000bf05300 */
[----:B------:R-:W-:-:S02]  /*85c0*/  F2FP.F16.F32.PACK_AB R40, R41, R40 ;  /* 0x000000282928723e */ /* 0x000fc400000000ff */
[----:B------:R-:W-:Y:S02]  /*85d0*/  F2FP.F16.F32.PACK_AB R34, R37, R36 ;  /* 0x000000242522723e */ /* 0x000fe400000000ff */
[----:B------:R-:W-:Y:S02]  /*85e0*/  F2FP.F16.F32.PACK_AB R35, R162, R35 ;  /* 0x00000023a223723e */ /* 0x000fe400000000ff */
[----:B------:R-:W-:Y:S02]  /*85f0*/  F2FP.F16.F32.PACK_AB R41, R161, R42 ;  /* 0x0000002aa129723e */ /* 0x000fe400000000ff */
[----:B------:R-:W-:Y:S01]  /*8600*/  F2FP.F16.F32.PACK_AB R48, R49, R48 ;  /* 0x000000303130723e */ /* 0x000fe200000000ff */
[----:B------:R-:W-:Y:S01]  /*8610*/  UMOV UR8, UR10 ;  /* 0x0000000a00087c82 */ /* 0x000fe20008000000 */
[----:B0-----:R-:W-:Y:S01]  /*8620*/  UMOV UR9, UR4 ;  /* 0x0000000400097c82 */ /* 0x001fe20008000000 */
[----:B------:R-:W-:Y:S01]  /*8630*/  F2FP.F16.F32.PACK_AB R42, R45, R44 ;  /* 0x0000002c2d2a723e */ /* 0x000fe200000000ff */
[----:B------:R-:W-:Y:S01]  /*8640*/  IMAD.WIDE R102, R204, R103, UR8 ;  /* 0x00000008cc667e25 */ /* 0x000fe2000f8e0267 */
[----:B------:R-:W-:Y:S01]  /*8650*/  F2FP.F16.F32.PACK_AB R43, R160, R43 ;  /* 0x0000002ba02b723e */ /* 0x000fe200000000ff */
[----:B------:R-:W-:Y:S01]  /*8660*/  UIADD3 UR4, UP1, UR14, UR12, URZ ;  /* 0x0000000c0e047290 */ /* 0x000fe2000ff3e03f */
[----:B------:R-:W-:-:S02]  /*8670*/  F2FP.F16.F32.PACK_AB R49, R159, R50 ;  /* 0x000000329f31723e */ /* 0x000fc400000000ff */
[C---:B------:R-:W-:Y:S01]  /*8680*/  IADD3 R171, P1, R102.reuse, 0x20, RZ ;  /* 0x0000002066ab7810 */ /* 0x040fe20007f3e0ff */
[----:B------:R-:W-:Y:S01]  /*8690*/  UIADD3.X UR11, UR15, UR13, URZ, UP1, !UPT ;  /* 0x0000000d0f0b7290 */ /* 0x000fe20008ffe43f */
[C---:B------:R-:W-:Y:S02]  /*86a0*/  IADD3 R181, P5, R102.reuse, 0x4040, RZ ;  /* 0x0000404066b57810 */ /* 0x040fe40007fbe0ff */
[C---:B------:R-:W-:Y:S01]  /*86b0*/  LOP3.LUT R5, R102.reuse, 0x380, RZ, 0xc0, !PT ;  /* 0x0000038066057812 */ /* 0x040fe200078ec0ff */
[--C-:B------:R-:W-:Y:S01]  /*86c0*/  IMAD.X R7, RZ, RZ, R103.reuse, P1 ;  /* 0x000000ffff077224 */ /* 0x100fe200008e0667 */
[C---:B------:R-:W-:Y:S01]  /*86d0*/  IADD3 R185, P1, R102.reuse, 0x8000, RZ ;  /* 0x0000800066b97810 */ /* 0x040fe20007f3e0ff */
[----:B------:R-:W-:Y:S01]  /*86e0*/  IMAD.X R31, RZ, RZ, R103, P5 ;  /* 0x000000ffff1f7224 */ /* 0x000fe200028e0667 */
[C---:B------:R-:W-:Y:S01]  /*86f0*/  IADD3 R173, P0, R102.reuse, 0x40, RZ ;  /* 0x0000004066ad7810 */ /* 0x040fe20007f1e0ff */
[----:B------:R-:W-:Y:S01]  /*8700*/  ULDC.64 UR12, c[0x0][0xc08] ;  /* 0x00030200000c7ab9 */ /* 0x000fe20000000a00 */
        /* <DEDUP_REMOVED lines=9> */
[----:B------:R-:W-:Y:S01]  /*87a0*/  IADD3.X R47, RZ, R103, RZ, P1, !PT ;  /* 0x00000067ff2f7210 */ /* 0x000fe20000ffe4ff */
[--C-:B------:R-:W-:Y:S01]  /*87b0*/  IMAD.X R39, RZ, RZ, R103.reuse, P2 ;  /* 0x000000ffff277224 */ /* 0x100fe200010e0667 */
[----:B------:R-:W-:Y:S01]  /*87c0*/  SHF.R.U64 R5, R5, 0x3, RZ ;  /* 0x0000000305057819 */ /* 0x000fe200000012ff */
[----:B------:R-:W-:Y:S01]  /*87d0*/  IMAD.X R95, RZ, RZ, R103, P5 ;  /* 0x000000ffff5f7224 */ /* 0x000fe200028e0667 */
[----:B------:R-:W-:-:S02]  /*87e0*/  IADD3 R151, P1, R102, 0xc060, RZ ;  /* 0x0000c06066977810 */ /* 0x000fc40007f3e0ff */
[----:B------:R-:W-:Y:S02]  /*87f0*/  LOP3.LUT R6, R171, 0x380, RZ, 0xc0, !PT ;  /* 0x00000380ab067812 */ /* 0x000fe400078ec0ff */
        /* <DEDUP_REMOVED lines=17> */
[----:B------:R-:W-:Y:S02]  /*8910*/  SHF.R.U64 R6, R6, 0x3, RZ ;  /* 0x0000000306067819 */ /* 0x000fe400000012ff */
[----:B------:R-:W-:Y:S02]  /*8920*/  LOP3.LUT R20, R179, 0x380, RZ, 0xc0, !PT ;  /* 0x00000380b3147812 */ /* 0x000fe400078ec0ff */
[----:B------:R-:W-:Y:S02]  /*8930*/  SHF.R.U64 R10, R10, 0x3, RZ ;  /* 0x000000030a0a7819 */ /* 0x000fe400000012ff */
[----:B------:R-:W-:-:S02]  /*8940*/  LOP3.LUT R30, R181, 0x380, RZ, 0xc0, !PT ;  /* 0x00000380b51e7812 */ /* 0x000fc400078ec0ff */
[----:B------:R-:W-:Y:S02]  /*8950*/  SHF.R.U64 R12, R12, 0x3, RZ ;  /* 0x000000030c0c7819 */ /* 0x000fe400000012ff */
[----:B------:R-:W-:Y:S02]  /*8960*/  LOP3.LUT R38, R183, 0x380, RZ, 0xc0, !PT ;  /* 0x00000380b7267812 */ /* 0x000fe400078ec0ff */
[----:B------:R-:W-:Y:S02]  /*8970*/  MOV R102, R102 ;  /* 0x0000006600667202 */ /* 0x000fe40000000f00 */
[----:B------:R-:W-:Y:S02]  /*8980*/  SHF.R.U64 R29, R94, 0x3, RZ ;  /* 0x000000035e1d7819 */ /* 0x000fe400000012ff */
[----:B------:R-:W-:Y:S01]  /*8990*/  SHF.R.U64 R14, R14, 0x3, RZ ;  /* 0x000000030e0e7819 */ /* 0x000fe200000012ff */
[----:B------:R-:W-:Y:S01]  /*89a0*/  STSM.16.M88.4 [R102], R24 ;  /* 0x0000001866007844 */ /* 0x000fe20000000200 */
[----:B------:R-:W-:-:S02]  /*89b0*/  LOP3.LUT R46, R185, 0x380, RZ, 0xc0, !PT ;  /* 0x00000380b92e7812 */ /* 0x000fc400078ec0ff */
[----:B------:R-:W-:Y:S02]  /*89c0*/  LOP3.LUT R103, R98, 0x380, RZ, 0xc0, !PT ;  /* 0x0000038062677812 */ /* 0x000fe400078ec0ff */
[----:B------:R-:W-:Y:S02]  /*89d0*/  SHF.R.U64 R28, R165, 0x3, RZ ;  /* 0x00000003a51c7819 */ /* 0x000fe400000012ff */
[----:B------:R-:W-:Y:S02]  /*89e0*/  LOP3.LUT R6, R6, R171, RZ, 0x3c, !PT ;  /* 0x000000ab06067212 */ /* 0x000fe400078e3cff */
[----:B------:R-:W-:Y:S02]  /*89f0*/  SHF.R.U64 R20, R20, 0x3, RZ ;  /* 0x0000000314147819 */ /* 0x000fe400000012ff */
[----:B------:R-:W-:Y:S02]  /*8a00*/  LOP3.LUT R54, R187, 0x380, RZ, 0xc0, !PT ;  /* 0x00000380bb367812 */ /* 0x000fe400078ec0ff */
[----:B------:R-:W-:-:S02]  /*8a10*/  LOP3.LUT R10, R10, R173, RZ, 0x3c, !PT ;  /* 0x000000ad0a0a7212 */ /* 0x000fc400078e3cff */
[----:B------:R-:W-:Y:S02]  /*8a20*/  SHF.R.U64 R30, R30, 0x3, RZ ;  /* 0x000000031e1e7819 */ /* 0x000fe400000012ff */
[----:B------:R-:W-:Y:S02]  /*8a30*/  LOP3.LUT R62, R189, 0x380, RZ, 0xc0, !PT ;  /* 0x00000380bd3e7812 */ /* 0x000fe400078ec0ff */
[----:B------:R-:W-:Y:S02]  /*8a40*/  LOP3.LUT R12, R12, R175, RZ, 0x3c, !PT ;  /* 0x000000af0c0c7212 */ /* 0x000fe400078e3cff */
[----:B------:R-:W-:Y:S02]  /*8a50*/  SHF.R.U64 R38, R38, 0x3, RZ ;  /* 0x0000000326267819 */ /* 0x000fe400000012ff */
[----:B------:R-:W-:Y:S02]  /*8a60*/  LOP3.LUT R70, R191, 0x380, RZ, 0xc0, !PT ;  /* 0x00000380bf467812 */ /* 0x000fe400078ec0ff */
[----:B------:R-:W-:-:S02]  /*8a70*/  LOP3.LUT R94, R29, R4, RZ, 0x3c, !PT ;  /* 0x000000041d5e7212 */ /* 0x000fc400078e3cff */
[----:B------:R-:W-:Y:S02]  /*8a80*/  LOP3.LUT R14, R14, R177, RZ, 0x3c, !PT ;  /* 0x000000b10e0e7212 */ /* 0x000fe400078e3cff */
[----:B------:R-:W-:Y:S02]  /*8a90*/  SHF.R.U64 R46, R46, 0x3, RZ ;  /* 0x000000032e2e7819 */ /* 0x000fe400000012ff */
[----:B------:R-:W-:Y:S02]  /*8aa0*/  LOP3.LUT R78, R193, 0x380, RZ, 0xc0, !PT ;  /* 0x00000380c14e7812 */ /* 0x000fe400078ec0ff */
[----:B------:R-:W-:Y:S02]  /*8ab0*/  SHF.R.U64 R103, R103, 0x3, RZ ;  /* 0x0000000367677819 */ /* 0x000fe400000012ff */
[----:B------:R-:W-:Y:S02]  /*8ac0*/  LOP3.LUT R4, R28, R151, RZ, 0x3c, !PT ;  /* 0x000000971c047212 */ /* 0x000fe400078e3cff */
[----:B------:R-:W-:-:S02]  /*8ad0*/  LOP3.LUT R20, R20, R179, RZ, 0x3c, !PT ;  /* 0x000000b314147212 */ /* 0x000fc400078e3cff */
[----:B------:R-:W-:Y:S02]  /*8ae0*/  SHF.R.U64 R54, R54, 0x3, RZ ;  /* 0x0000000336367819 */ /* 0x000fe400000012ff */
[----:B------:R-:W-:Y:S02]  /*8af0*/  MOV R28, R6 ;  /* 0x00000006001c7202 */ /* 0x000fe40000000f00 */
[----:B------:R-:W-:Y:S02]  /*8b00*/  LOP3.LUT R30, R30, R181, RZ, 0x3c, !PT ;  /* 0x000000b51e1e7212 */ /* 0x000fe400078e3cff */
[----:B------:R-:W-:Y:S01]  /*8b10*/  SHF.R.U64 R62, R62, 0x3, RZ ;  /* 0x000000033e3e7819 */ /* 0x000fe200000012ff */
[----:B------:R-:W-:Y:S01]  /*8b20*/  STSM.16.M88.4 [R28], R32 ;  /* 0x000000201c007844 */ /* 0x000fe20000000200 */
[----:B------:R-:W-:Y:S02]  /*8b30*/  MOV R10, R10 ;  /* 0x0000000a000a7202 */ /* 0x000fe40000000f00 */
[----:B------:R-:W-:-:S02]  /*8b40*/  F2FP.F16.F32.PACK_AB R56, R57, R56 ;  /* 0x000000383938723e */ /* 0x000fc400000000ff */
[----:B------:R-:W-:Y:S01]  /*8b50*/  LOP3.LUT R38, R38, R183, RZ, 0x3c, !PT ;  /* 0x000000b726267212 */ /* 0x000fe200078e3cff */
[----:B------:R0:W-:Y:S01]  /*8b60*/  STSM.16.M88.4 [R10], R40 ;  /* 0x000000280a007844 */ /* 0x0001e20000000200 */
[----:B------:R-:W-:Y:S02]  /*8b70*/  SHF.R.U64 R70, R70, 0x3, RZ ;  /* 0x0000000346467819 */ /* 0x000fe400000012ff */
[----:B------:R-:W-:Y:S02]  /*8b80*/  MOV R12, R12 ;  /* 0x0000000c000c7202 */ /* 0x000fe40000000f00 */
[----:B------:R-:W-:Y:S02]  /*8b90*/  F2FP.F16.F32.PACK_AB R50, R53, R52 ;  /* 0x000000343532723e */ /* 0x000fe400000000ff */
[----:B------:R-:W-:Y:S02]  /*8ba0*/  F2FP.F16.F32.PACK_AB R51, R158, R51 ;  /* 0x000000339e33723e */ /* 0x000fe400000000ff */
[----:B------:R-:W-:-:S02]  /*8bb0*/  F2FP.F16.F32.PACK_AB R57, R157, R58 ;  /* 0x0000003a9d39723e */ /* 0x000fc400000000ff */
[----:B------:R-:W-:Y:S01]  /*8bc0*/  F2FP.F16.F32.PACK_AB R64, R65, R64 ;  /* 0x000000404140723e */ /* 0x000fe200000000ff */
[----:B------:R-:W-:Y:S01]  /*8bd0*/  STSM.16.M88.4 [R12], R48 ;  /* 0x000000300c007844 */ /* 0x000fe20000000200 */
[----:B------:R-:W-:Y:S02]  /*8be0*/  LOP3.LUT R46, R46, R185, RZ, 0x3c, !PT ;  /* 0x000000b92e2e7212 */ /* 0x000fe400078e3cff */
[----:B------:R-:W-:Y:S02]  /*8bf0*/  SHF.R.U64 R78, R78, 0x3, RZ ;  /* 0x000000034e4e7819 */ /* 0x000fe400000012ff */
[----:B------:R-:W-:Y:S02]  /*8c00*/  LOP3.LUT R98, R103, R98, RZ, 0x3c, !PT ;  /* 0x0000006267627212 */ /* 0x000fe400078e3cff */
[----:B------:R-:W-:Y:S02]  /*8c10*/  MOV R14, R14 ;  /* 0x0000000e000e7202 */ /* 0x000fe40000000f00 */
[----:B------:R-:W-:-:S02]  /*8c20*/  F2FP.F16.F32.PACK_AB R58, R61, R60 ;  /* 0x0000003c3d3a723e */ /* 0x000fc400000000ff */
[----:B------:R-:W-:Y:S02]  /*8c30*/  F2FP.F16.F32.PACK_AB R59, R156, R59 ;  /* 0x0000003b9c3b723e */ /* 0x000fe400000000ff */
[----:B------:R-:W-:Y:S02]  /*8c40*/  F2FP.F16.F32.PACK_AB R65, R155, R66 ;  /* 0x000000429b41723e */ /* 0x000fe400000000ff */
[----:B------:R-:W-:Y:S01]  /*8c50*/  F2FP.F16.F32.PACK_AB R72, R73, R72 ;  /* 0x000000484948723e */ /* 0x000fe200000000ff */
[----:B------:R-:W-:Y:S01]  /*8c60*/  STSM.16.M88.4 [R14], R56 ;  /* 0x000000380e007844 */ /* 0x000fe20000000200 */
        /* <DEDUP_REMOVED lines=22> */
[----:B------:R-:W-:Y:S01]  /*8dd0*/  UISETP.NE.U32.AND UP1, UPT, UR12, URZ, UPT ;  /* 0x0000003f0c00728c */ /* 0x000fe2000bf25070 */
[----:B------:R-:W-:Y:S01]  /*8de0*/  LOP3.LUT R70, R70, R191, RZ, 0x3c, !PT ;  /* 0x000000bf46467212 */ /* 0x000fe200078e3cff */
[----:B------:R-:W1:Y:S01]  /*8df0*/  LDC R77, c[0x0][0xbe8] ;  /* 0x0002fa00ff4d7b82 */ /* 0x000e620000000800 */
[----:B------:R-:W-:-:S02]  /*8e00*/  MOV R38, R38 ;  /* 0x0000002600267202 */ /* 0x000fc40000000f00 */
[----:B------:R-:W-:Y:S02]  /*8e10*/  F2FP.F16.F32.PACK_AB R82, R85, R84 ;  /* 0x000000545552723e */ /* 0x000fe400000000ff */
[----:B------:R-:W-:Y:S02]  /*8e20*/  LOP3.LUT R78, R78, R193, RZ, 0x3c, !PT ;  /* 0x000000c14e4e7212 */ /* 0x000fe400078e3cff */
[----:B------:R-:W-:Y:S01]  /*8e30*/  MOV R46, R46 ;  /* 0x0000002e002e7202 */ /* 0x000fe20000000f00 */
[----:B------:R-:W-:Y:S01]  /*8e40*/  STSM.16.M88.4 [R38], R80 ;  /* 0x0000005026007844 */ /* 0x000fe20000000200 */
[----:B------:R-:W-:Y:S02]  /*8e50*/  MOV R7, R98 ;  /* 0x0000006200077202 */ /* 0x000fe40000000f00 */
        /* <DEDUP_REMOVED lines=29> */
[----:B------:R-:W-:Y:S01]  /*9030*/  F2FP.F16.F32.PACK_AB R138, R141, R140 ;  /* 0x0000008c8d8a723e */ /* 0x000fe200000000ff */
[----:B------:R-:W-:Y:S01]  /*9040*/  STSM.16.M88.4 [R94], R128 ;  /* 0x000000805e007844 */ /* 0x000fe20000000200 */
[----:B------:R-:W-:-:S02]  /*9050*/  F2FP.F16.F32.PACK_AB R139, R143, R142 ;  /* 0x0000008e8f8b723e */ /* 0x000fc400000000ff */
[----:B------:R-:W-:Y:S02]  /*9060*/  F2FP.F16.F32.PACK_AB R145, R147, R146 ;  /* 0x000000929391723e */ /* 0x000fe400000000ff */
        /* <DEDUP_REMOVED lines=9> */
[----:B------:R-:W3:Y:S01]  /*9100*/  @P0 LDG.E R0, desc[UR48][R4.64] ;  /* 0x0000003004000981 */ /* 0x000ee2000c1e1900 */
[----:B------:R-:W-:Y:S01]  /*9110*/  UISETP.NE.AND.EX UP1, UPT, UR13, URZ, UPT, UP1 ;  /* 0x0000003f0d00728c */ /* 0x000fe2000bf25310 */
[----:B-1----:R-:W-:Y:S01]  /*9120*/  ISETP.NE.AND P1, PT, R77, 0x1, PT ;  /* 0x000000014d00780c */ /* 0x002fe20003f25270 */
[----:B------:R-:W-:Y:S01]  /*9130*/  ULDC UR11, c[0x0][0xa88] ;  /* 0x0002a200000b7ab9 */ /* 0x000fe20000000800 */
[----:B------:R-:W-:Y:S01]  /*9140*/  UMOV UR4, URZ ;  /* 0x0000003f00047c82 */ /* 0x000fe20008000000 */
[----:B0-----:R-:W-:-:S02]  /*9150*/  VIADD R10, R16, UR45 ;  /* 0x0000002d100a7c36 */ /* 0x001fc40008000000 */
[----:B------:R-:W-:-:S05]  /*9160*/  PLOP3.LUT P2, PT, PT, PT, UP1, 0x80, 0x0 ;  /* 0x000000000000781c */ /* 0x000fca0003f4f018 */
[----:B------:R-:W-:-:S03]  /*9170*/  @UP1 UIADD3 UR12, UP2, UR14, UR12, URZ ;  /* 0x0000000c0e0c1290 */ /* 0x000fc6000ff5e03f */
[----:B------:R-:W0:Y:S01]  /*9180*/  @P1 LDC R9, c[0x0][0xbec] ;  /* 0x0002fb00ff091b82 */ /* 0x000e220000000800 */
[----:B------:R-:W-:Y:S02]  /*9190*/  @UP1 UIADD3.X UR13, UR15, UR13, URZ, UP2, !UPT ;  /* 0x0000000d0f0d1290 */ /* 0x000fe400097fe43f */
[----:B--2---:R-:W-:-:S04]  /*91a0*/  IMAD.U32 R6, RZ, RZ, UR12 ;  /* 0x0000000cff067e24 */ /* 0x004fc8000f8e00ff */
[----:B------:R-:W-:Y:S01]  /*91b0*/  IMAD.U32 R7, RZ, RZ, UR13 ;  /* 0x0000000dff077e24 */ /* 0x000fe2000f8e00ff */
[----:B------:R-:W1:Y:S01]  /*91c0*/  @P1 LDC R11, c[0x0][0xbf0] ;  /* 0x0002fc00ff0b1b82 */ /* 0x000e620000000800 */
[----:B---3--:R-:W-:Y:S01]  /*91d0*/  @P0 R2UR UR4, R0 ;  /* 0x00000000000402ca */ /* 0x008fe200000e0000 */
[----:B------:R-:W-:-:S06]  /*91e0*/  IMAD.U32 R0, RZ, RZ, UR11 ;  /* 0x0000000bff007e24 */ /* 0x000fcc000f8e00ff */
[----:B------:R2:W5:Y:S01]  /*91f0*/  @P2 LDG.E R0, desc[UR48][R6.64] ;  /* 0x0000003006002981 */ /* 0x000562000c1e1900 */
[----:B01----:R-:W-:Y:S07]  /*9200*/  @P2 BRA `(.L_x_4939) ;  /* 0x0000000000102947 */ /* 0x003fee0003800000 */
[----:B------:R-:W-:Y:S05]  /*9210*/  @!P0 BRA `(.L_x_4939) ;  /* 0x00000000000c8947 */ /* 0x000fea0003800000 */
[----:B--2---:R-:W2:Y:S04]  /*9220*/  LDG.E R7, desc[UR48][R4.64] ;  /* 0x0000003004077981 */ /* 0x004ea8000c1e1900 */
[----:B-----5:R-:W2:Y:S02]  /*9230*/  LDG.E R0, desc[UR48][R4.64+0x4] ;  /* 0x0000043004007981 */ /* 0x020ea4000c1e1900 */
[----:B--2---:R-:W-:-:S07]  /*9240*/  IMAD.IADD R0, R0, 0x1, -R7 ;  /* 0x0000000100007824 */ /* 0x004fce00078e0a07 */
.L_x_4939:
[----:B------:R-:W-:Y:S01]  /*9250*/  USHF.R.S32.HI UR18, URZ, 0x1f, UR43 ;  /* 0x0000001f3f127899 */ /* 0x000fe2000801142b */
[----:B------:R-:W-:Y:S01]  /*9260*/  @P1 IMAD.HI.U32 R4, R10, R9, RZ ;  /* 0x000000090a041227 */ /* 0x000fe200078e00ff */
[----:B------:R-:W-:Y:S01]  /*9270*/  ULDC.64 UR16, c[0x0][0xb90] ;  /* 0x0002e40000107ab9 */ /* 0x000fe20000000a00 */
[----:B------:R-:W-:Y:S01]  /*9280*/  USHF.R.S32.HI UR13, URZ, 0x1f, UR4 ;  /* 0x0000001f3f0d7899 */ /* 0x000fe20008011404 */
[----:B------:R-:W0:Y:S01]  /*9290*/  @P1 LDC R79, c[0x0][0xbf0] ;  /* 0x0002fc00ff4f1b82 */ /* 0x000e220000000800 */
[----:B------:R-:W-:Y:S01]  /*92a0*/  UIMAD UR11, UR18, UR16, URZ ;  /* 0x00000010120b72a4 */ /* 0x000fe2000f8e023f */
[----:B--2---:R-:W-:Y:S01]  /*92b0*/  IMAD.MOV.U32 R6, RZ, RZ, R10 ;  /* 0x000000ffff067224 */ /* 0x004fe200078e000a */
[----:B------:R-:W-:Y:S01]  /*92c0*/  UMOV UR12, UR4 ;  /* 0x00000004000c7c82 */ /* 0x000fe20008000000 */
[----:B------:R-:W-:Y:S01]  /*92d0*/  @P1 SHF.R.U32.HI R6, RZ, R11, R4 ;  /* 0x0000000bff061219 */ /* 0x000fe20000011604 */
[----:B------:R-:W-:Y:S01]  /*92e0*/  UIMAD.WIDE.U32 UR14, UR43, UR16, UR12 ;  /* 0x000000102b0e72a5 */ /* 0x000fe2000f8e000c */
[----:B------:R-:W-:Y:S01]  /*92f0*/  IMAD.MOV.U32 R5, RZ, RZ, 0x2 ;  /* 0x00000002ff057424 */ /* 0x000fe200078e00ff */
[----:B------:R-:W-:Y:S01]  /*9300*/  UIMAD UR11, UR43, UR17, UR11 ;  /* 0x000000112b0b72a4 */ /* 0x000fe2000f8e020b */
[----:B------:R-:W-:Y:S01]  /*9310*/  VIADD R26, R203, UR45 ;  /* 0x0000002dcb1a7c36 */ /* 0x000fe20008000000 */
[----:B------:R-:W-:Y:S01]  /*9320*/  USEL UR41, UR41, URZ, !UP0 ;  /* 0x0000003f29297287 */ /* 0x000fe2000c000000 */
[----:B------:R-:W-:Y:S01]  /*9330*/  IMAD.MOV R4, RZ, RZ, -R6 ;  /* 0x000000ffff047224 */ /* 0x000fe200078e0a06 */
[----:B------:R-:W-:Y:S01]  /*9340*/  ULDC.64 UR16, c[0x0][0xb98] ;  /* 0x0002e60000107ab9 */ /* 0x000fe20000000a00 */
[----:B------:R-:W-:Y:S01]  /*9350*/  UIADD3 UR15, UR15, UR11, URZ ;  /* 0x0000000b0f0f7290 */ /* 0x000fe2000fffe03f */
[----:B-----5:R-:W-:Y:S01]  /*9360*/  IMAD R83, R0, R77, RZ ;  /* 0x0000004d00537224 */ /* 0x020fe200078e02ff */
[----:B------:R-:W-:Y:S01]  /*9370*/  USEL UR40, UR40, URZ, !UP0 ;  /* 0x0000003f28287287 */ /* 0x000fe2000c000000 */
[----:B------:R-:W-:Y:S01]  /*9380*/  IMAD R9, R77, R4, R10 ;  /* 0x000000044d097224 */ /* 0x000fe200078e020a */
[----:B------:R-:W-:Y:S01]  /*9390*/  UIMAD UR11, UR41, UR16, URZ ;  /* 0x00000010290b72a4 */ /* 0x000fe2000f8e023f */
[----:B------:R-:W-:Y:S01]  /*93a0*/  IMAD R4, R200, 0x40, R2 ;  /* 0x00000040c8047824 */ /* 0x000fe200078e0202 */
[----:B------:R-:W-:Y:S01]  /*93b0*/  UIMAD.WIDE.U32 UR14, UR40, UR16, UR14 ;  /* 0x00000010280e72a5 */ /* 0x000fe2000f8e000e */
[----:B------:R-:W-:Y:S01]  /*93c0*/  SHF.R.S32.HI R10, RZ, 0x1f, R6 ;  /* 0x0000001fff0a7819 */ /* 0x000fe20000011406 */
[----:B------:R-:W-:Y:S01]  /*93d0*/  UIMAD UR11, UR40, UR17, UR11 ;  /* 0x00000011280b72a4 */ /* 0x000fe2000f8e020b */
[----:B------:R-:W-:Y:S01]  /*93e0*/  SHF.R.S32.HI R7, RZ, 0x1f, R9 ;  /* 0x0000001fff077819 */ /* 0x000fe20000011409 */
[----:B------:R-:W-:Y:S01]  /*93f0*/  IMAD.WIDE R4, R4, R5, UR8 ;  /* 0x0000000804047e25 */ /* 0x000fe2000f8e0205 */
[----:B------:R-:W-:Y:S01]  /*9400*/  ULDC.64 UR8, c[0x0][0xb88] ;  /* 0x0002e20000087ab9 */ /* 0x000fe20000000a00 */
[----:B------:R-:W-:-:S02]  /*9410*/  IADD3 R6, P0, R6, UR14, RZ ;  /* 0x0000000e06067c10 */ /* 0x000fc4000ff1e0ff */
[----:B------:R-:W-:Y:S01]  /*9420*/  IMAD.U32 R11, RZ, RZ, UR11 ;  /* 0x0000000bff0b7e24 */ /* 0x000fe2000f8e00ff */
[C---:B------:R-:W-:Y:S01]  /*9430*/  IADD3 R33, P2, R4.reuse, 0x5000, RZ ;  /* 0x0000500004217810 */ /* 0x040fe20007f5e0ff */
[----:B------:R-:W-:Y:S01]  /*9440*/  IMAD R12, R7, UR8, RZ ;  /* 0x00000008070c7c24 */ /* 0x000fe2000f8e02ff */
[----:B------:R-:W-:Y:S02]  /*9450*/  IADD3 R53, P3, R4, 0x4000, RZ ;  /* 0x0000400004357810 */ /* 0x000fe40007f7e0ff */
[----:B------:R-:W-:Y:S01]  /*9460*/  IADD3.X R7, R10, UR15, R11, P0, !PT ;  /* 0x0000000f0a077c10 */ /* 0x000fe200087fe40b */
[----:B------:R-:W-:Y:S01]  /*9470*/  IMAD R11, R9, UR9, R12 ;  /* 0x00000009090b7c24 */ /* 0x000fe2000f8e020c */
[----:B------:R-:W-:Y:S01]  /*9480*/  LOP3.LUT R32, R33, 0x380, RZ, 0xc0, !PT ;  /* 0x0000038021207812 */ /* 0x000fe200078ec0ff */
[----:B------:R-:W-:Y:S01]  /*9490*/  ULDC.64 UR14, c[0x0][0xaa0] ;  /* 0x0002a800000e7ab9 */ /* 0x000fe20000000a00 */
[----:B------:R-:W-:Y:S01]  /*94a0*/  LOP3.LUT R52, R53, 0x380, RZ, 0xc0, !PT ;  /* 0x0000038035347812 */ /* 0x000fe200078ec0ff */
[----:B------:R-:W-:Y:S01]  /*94b0*/  IMAD.WIDE.U32 R6, R9, UR8, R6 ;  /* 0x0000000809067c25 */ /* 0x000fe2000f8e0006 */
[----:B------:R-:W-:Y:S01]  /*94c0*/  ULDC.64 UR8, c[0x0][0xb50] ;  /* 0x0002d40000087ab9 */ /* 0x000fe20000000a00 */
[----:B------:R-:W-:-:S02]  /*94d0*/  SHF.R.U64 R32, R32, 0x3, RZ ;  /* 0x0000000320207819 */ /* 0x000fc400000012ff */
[----:B------:R-:W-:Y:S01]  /*94e0*/  IMAD.IADD R7, R7, 0x1, R11 ;  /* 0x0000000107077824 */ /* 0x000fe200078e020b */
[----:B------:R-:W-:Y:S02]  /*94f0*/  LEA R14, P0, R6, UR8, 0x2 ;  /* 0x00000008060e7c11 */ /* 0x000fe4000f8010ff */
[----:B------:R-:W-:Y:S01]  /*9500*/  LOP3.LUT R32, R32, R33, RZ, 0x3c, !PT ;  /* 0x0000002120207212 */ /* 0x000fe200078e3cff */
[----:B------:R-:W-:Y:S01]  /*9510*/  IMAD.X R33, RZ, RZ, R5, P2 ;  /* 0x000000ffff217224 */ /* 0x000fe200010e0605 */
[----:B------:R-:W-:Y:S01]  /*9520*/  LEA.HI.X R15, R6, UR9, R7, 0x2, P0 ;  /* 0x00000009060f7c11 */ /* 0x000fe200080f1407 */
[----:B------:R-:W-:Y:S01]  /*9530*/  SHFL.IDX PT, R20, R14, RZ, 0x1c1f ;  /* 0x001c1fff0e147589 */ /* 0x000fe200000e0000 */
[----:B------:R-:W-:Y:S01]  /*9540*/  IADD3 R29, P0, R4, 0x3000, RZ ;  /* 0x00003000041d7810 */ /* 0x000fe20007f1e0ff */
[----:B------:R-:W-:Y:S01]  /*9550*/  VIADD R6, R26, 0x8 ;  /* 0x000000081a067836 */ /* 0x000fe20000000000 */
[----:B------:R-:W-:Y:S01]  /*9560*/  IADD3 R11, P2, R4, 0xb000, RZ ;  /* 0x0000b000040b7810 */ /* 0x000fe20007f5e0ff */
[----:B------:R-:W1:Y:S01]  /*9570*/  SHFL.IDX PT, R21, R15, RZ, 0x1c1f ;  /* 0x001c1fff0f157589 */ /* 0x000e6200000e0000 */
[----:B------:R-:W-:-:S02]  /*9580*/  LOP3.LUT R28, R29, 0x380, RZ, 0xc0, !PT ;  /* 0x000003801d1c7812 */ /* 0x000fc400078ec0ff */
[----:B------:R-:W-:Y:S01]  /*9590*/  LOP3.LUT R10, R11, 0x380, RZ, 0xc0, !PT ;  /* 0x000003800b0a7812 */ /* 0x000fe200078ec0ff */
[----:B------:R-:W-:Y:S01]  /*95a0*/  SHFL.IDX PT, R46, R14, 0x1, 0x1c1f ;  /* 0x003c1f000e2e7f89 */ /* 0x000fe200000e0000 */
[----:B------:R-:W-:Y:S02]  /*95b0*/  SHF.R.U64 R28, R28, 0x3, RZ ;  /* 0x000000031c1c7819 */ /* 0x000fe400000012ff */
[----:B------:R-:W-:Y:S01]  /*95c0*/  SHF.R.U64 R10, R10, 0x3, RZ ;  /* 0x000000030a0a7819 */ /* 0x000fe200000012ff */
[----:B------:R-:W2:Y:S01]  /*95d0*/  SHFL.IDX PT, R47, R15, 0x1, 0x1c1f ;  /* 0x003c1f000f2f7f89 */ /* 0x000ea200000e0000 */
[----:B------:R-:W-:Y:S01]  /*95e0*/  LOP3.LUT R28, R28, R29, RZ, 0x3c, !PT ;  /* 0x0000001d1c1c7212 */ /* 0x000fe200078e3cff */
[----:B------:R-:W-:Y:S01]  /*95f0*/  IMAD.X R29, RZ, RZ, R5, P0 ;  /* 0x000000ffff1d7224 */ /* 0x000fe200000e0605 */
[----:B------:R-:W-:Y:S02]  /*9600*/  IADD3 R57, P0, R4, 0x9000, RZ ;  /* 0x0000900004397810 */ /* 0x000fe40007f1e0ff */
[----:B------:R-:W-:-:S02]  /*9610*/  SHF.R.U64 R52, R52, 0x3, RZ ;  /* 0x0000000334347819 */ /* 0x000fc400000012ff */
[----:B------:R-:W-:Y:S02]  /*9620*/  LOP3.LUT R56, R57, 0x380, RZ, 0xc0, !PT ;  /* 0x0000038039387812 */ /* 0x000fe400078ec0ff */
[----:B------:R-:W-:Y:S01]  /*9630*/  LOP3.LUT R10, R10, R11, RZ, 0x3c, !PT ;  /* 0x0000000b0a0a7212 */ /* 0x000fe200078e3cff */
[--C-:B------:R-:W-:Y:S01]  /*9640*/  IMAD.X R11, RZ, RZ, R5.reuse, P2 ;  /* 0x000000ffff0b7224 */ /* 0x100fe200010e0605 */
[----:B------:R-:W-:Y:S02]  /*9650*/  SHF.R.U64 R56, R56, 0x3, RZ ;  /* 0x0000000338387819 */ /* 0x000fe400000012ff */
[----:B------:R-:W-:Y:S01]  /*9660*/  LOP3.LUT R52, R52, R53, RZ, 0x3c, !PT ;  /* 0x0000003534347212 */ /* 0x000fe200078e3cff */
[--C-:B------:R-:W-:Y:S01]  /*9670*/  IMAD.X R53, RZ, RZ, R5.reuse, P3 ;  /* 0x000000ffff357224 */ /* 0x100fe200018e0605 */
[----:B------:R-:W-:Y:S01]  /*9680*/  LOP3.LUT R56, R56, R57, RZ, 0x3c, !PT ;  /* 0x0000003938387212 */ /* 0x000fe200078e3cff */
[----:B------:R-:W-:Y:S01]  /*9690*/  IMAD.X R57, RZ, RZ, R5, P0 ;  /* 0x000000ffff397224 */ /* 0x000fe200000e0605 */
[----:B------:R-:W-:-:S02]  /*96a0*/  LOP3.LUT P0, RZ, R201, 0x3, RZ, 0xc0, !PT ;  /* 0x00000003c9ff7812 */ /* 0x000fc4000780c0ff */
[----:B------:R-:W-:Y:S02]  /*96b0*/  IADD3 R45, P3, R4, 0xa000, RZ ;  /* 0x0000a000042d7810 */ /* 0x000fe40007f7e0ff */
[----:B------:R-:W-:Y:S02]  /*96c0*/  ISETP.GE.OR P2, PT, R26, R83, P0 ;  /* 0x000000531a00720c */ /* 0x000fe40000746670 */
[----:B------:R-:W-:Y:S02]  /*96d0*/  LOP3.LUT R44, R45, 0x380, RZ, 0xc0, !PT ;  /* 0x000003802d2c7812 */ /* 0x000fe400078ec0ff */
[C---:B------:R-:W-:Y:S02]  /*96e0*/  IADD3 R13, P5, R4.reuse, 0x1000, RZ ;  /* 0x00001000040d7810 */ /* 0x040fe40007fbe0ff */
[----:B------:R-:W-:Y:S02]  /*96f0*/  IADD3 R25, P4, R4, 0x2000, RZ ;  /* 0x0000200004197810 */ /* 0x000fe40007f9e0ff */
[----:B------:R-:W-:-:S02]  /*9700*/  SHF.R.U64 R44, R44, 0x3, RZ ;  /* 0x000000032c2c7819 */ /* 0x000fc400000012ff */
[----:B------:R-:W-:Y:S02]  /*9710*/  LOP3.LUT R12, R13, 0x380, RZ, 0xc0, !PT ;  /* 0x000003800d0c7812 */ /* 0x000fe400078ec0ff */
[----:B------:R-:W-:Y:S01]  /*9720*/  LOP3.LUT R24, R25, 0x380, RZ, 0xc0, !PT ;  /* 0x0000038019187812 */ /* 0x000fe200078ec0ff */
[----:B-1----:R1:W-:Y:S01]  /*9730*/  @!P2 ST.E desc[UR48][R20.64], R8 ;  /* 0x000000081400a985 */ /* 0x0023e2000c101930 */
[----:B------:R-:W-:Y:S01]  /*9740*/  LOP3.LUT R44, R44, R45, RZ, 0x3c, !PT ;  /* 0x0000002d2c2c7212 */ /* 0x000fe200078e3cff */
[----:B------:R-:W-:Y:S01]  /*9750*/  IMAD.X R45, RZ, RZ, R5, P3 ;  /* 0x000000ffff2d7224 */ /* 0x000fe200018e0605 */
[----:B------:R-:W-:Y:S02]  /*9760*/  SHF.R.U64 R12, R12, 0x3, RZ ;  /* 0x000000030c0c7819 */ /* 0x000fe400000012ff */
[----:B------:R-:W-:Y:S02]  /*9770*/  SHF.R.U64 R24, R24, 0x3, RZ ;  /* 0x0000000318187819 */ /* 0x000fe400000012ff */
[----:B------:R-:W-:-:S02]  /*9780*/  IADD3 R7, P3, R4, 0xf000, RZ ;  /* 0x0000f00004077810 */ /* 0x000fc40007f7e0ff */
[----:B------:R-:W-:Y:S02]  /*9790*/  LOP3.LUT R12, R12, R13, RZ, 0x3c, !PT ;  /* 0x0000000d0c0c7212 */ /* 0x000fe400078e3cff */
[----:B------:R-:W-:Y:S01]  /*97a0*/  LOP3.LUT R24, R24, R25, RZ, 0x3c, !PT ;  /* 0x0000001918187212 */ /* 0x000fe200078e3cff */
[----:B-1----:R-:W1:Y:S01]  /*97b0*/  @P1 LDC R21, c[0x0][0xbec] ;  /* 0x0002fb00ff151b82 */ /* 0x002e620000000800 */
[----:B------:R-:W-:Y:S01]  /*97c0*/  IADD3.X R13, RZ, R5, RZ, P5, !PT ;  /* 0x00000005ff0d7210 */ /* 0x000fe20002ffe4ff */
[--C-:B------:R-:W-:Y:S01]  /*97d0*/  IMAD.X R25, RZ, RZ, R5.reuse, P4 ;  /* 0x000000ffff197224 */ /* 0x100fe200020e0605 */
[----:B------:R-:W-:Y:S01]  /*97e0*/  LOP3.LUT R0, R7, 0x380, RZ, 0xc0, !PT ;  /* 0x0000038007007812 */ /* 0x000fe200078ec0ff */
[----:B------:R-:W-:Y:S01]  /*97f0*/  UIMAD UR11, UR13, UR14, URZ ;  /* 0x0000000e0d0b72a4 */ /* 0x000fe2000f8e023f */
[C---:B------:R-:W-:Y:S01]  /*9800*/  IADD3 R37, P6, R4.reuse, 0x6000, RZ ;  /* 0x0000600004257810 */ /* 0x040fe20007fde0ff */
[----:B------:R-:W-:Y:S01]  /*9810*/  UIMAD.WIDE.U32 UR8, UR4, UR14, URZ ;  /* 0x0000000e040872a5 */ /* 0x000fe2000f8e003f */
[C---:B------:R-:W-:Y:S01]  /*9820*/  IADD3 R41, P5, R4.reuse, 0x7000, RZ ;  /* 0x0000700004297810 */ /* 0x040fe20007fbe0ff */
[----:B------:R-:W-:Y:S01]  /*9830*/  IMAD.X R49, RZ, RZ, R5, P3 ;  /* 0x000000ffff317224 */ /* 0x000fe200018e0605 */
[----:B------:R-:W-:-:S02]  /*9840*/  IADD3 R65, P4, R4, 0x8000, RZ ;  /* 0x0000800004417810 */ /* 0x000fc40007f9e0ff */
[----:B------:R-:W-:Y:S01]  /*9850*/  SHF.R.U64 R0, R0, 0x3, RZ ;  /* 0x0000000300007819 */ /* 0x000fe200000012ff */
[----:B------:R-:W-:Y:S01]  /*9860*/  UIMAD UR11, UR4, UR15, UR11 ;  /* 0x0000000f040b72a4 */ /* 0x000fe2000f8e020b */
[----:B------:R-:W-:Y:S01]  /*9870*/  LOP3.LUT R36, R37, 0x380, RZ, 0xc0, !PT ;  /* 0x0000038025247812 */ /* 0x000fe200078ec0ff */
[----:B------:R-:W-:Y:S01]  /*9880*/  ULDC.64 UR12, c[0x0][0xae8] ;  /* 0x0002ba00000c7ab9 */ /* 0x000fe20000000a00 */
[----:B------:R-:W-:Y:S02]  /*9890*/  LOP3.LUT R40, R41, 0x380, RZ, 0xc0, !PT ;  /* 0x0000038029287812 */ /* 0x000fe400078ec0ff */
[----:B------:R-:W-:Y:S02]  /*98a0*/  LOP3.LUT R64, R65, 0x380, RZ, 0xc0, !PT ;  /* 0x0000038041407812 */ /* 0x000fe400078ec0ff */
[----:B------:R-:W-:Y:S02]  /*98b0*/  ISETP.GE.OR P0, PT, R6, R83, P0 ;  /* 0x000000530600720c */ /* 0x000fe40000706670 */
[----:B------:R-:W-:Y:S01]  /*98c0*/  LOP3.LUT R48, R0, R7, RZ, 0x3c, !PT ;  /* 0x0000000700307212 */ /* 0x000fe200078e3cff */
[----:B------:R-:W-:Y:S01]  /*98d0*/  IMAD R0, R23, 0x20, R200 ;  /* 0x0000002017007824 */ /* 0x000fe200078e02c8 */
[----:B------:R-:W-:Y:S01]  /*98e0*/  SHF.R.U64 R36, R36, 0x3, RZ ;  /* 0x0000000324247819 */ /* 0x000fe200000012ff */
[----:B------:R-:W-:Y:S01]  /*98f0*/  UIADD3 UR9, UR9, UR11, URZ ;  /* 0x0000000b09097290 */ /* 0x000fe2000fffe03f */
[----:B------:R-:W-:Y:S01]  /*9900*/  SHF.R.U64 R40, R40, 0x3, RZ ;  /* 0x0000000328287819 */ /* 0x000fe200000012ff */
[----:B------:R-:W-:Y:S01]  /*9910*/  UIMAD UR4, UR18, UR12, URZ ;  /* 0x0000000c120472a4 */ /* 0x000fe2000f8e023f */
[----:B------:R-:W-:Y:S01]  /*9920*/  SHF.R.U64 R64, R64, 0x3, RZ ;  /* 0x0000000340407819 */ /* 0x000fe200000012ff */
[----:B------:R-:W-:Y:S01]  /*9930*/  VIADD R78, R0, UR45 ;  /* 0x0000002d004e7c36 */ /* 0x000fe20008000000 */
[----:B------:R-:W-:Y:S01]  /*9940*/  LOP3.LUT R36, R36, R37, RZ, 0x3c, !PT ;  /* 0x0000002524247212 */ /* 0x000fe200078e3cff */
[--C-:B------:R-:W-:Y:S01]  /*9950*/  IMAD.X R37, RZ, RZ, R5.reuse, P6 ;  /* 0x000000ffff257224 */ /* 0x100fe200030e0605 */
[----:B------:R-:W-:Y:S01]  /*9960*/  LOP3.LUT R40, R40, R41, RZ, 0x3c, !PT ;  /* 0x0000002928287212 */ /* 0x000fe200078e3cff */
[--C-:B------:R-:W-:Y:S01]  /*9970*/  IMAD.X R41, RZ, RZ, R5.reuse, P5 ;  /* 0x000000ffff297224 */ /* 0x100fe200028e0605 */
[----:B------:R-:W-:Y:S01]  /*9980*/  LOP3.LUT R64, R64, R65, RZ, 0x3c, !PT ;  /* 0x0000004140407212 */ /* 0x000fe200078e3cff */
[----:B------:R-:W-:Y:S01]  /*9990*/  IMAD.X R65, RZ, RZ, R5, P4 ;  /* 0x000000ffff417224 */ /* 0x000fe200020e0605 */
[----:B------:R-:W-:Y:S01]  /*99a0*/  UIMAD UR4, UR43, UR13, UR4 ;  /* 0x0000000d2b0472a4 */ /* 0x000fe2000f8e0204 */
[C---:B------:R-:W-:Y:S01]  /*99b0*/  IADD3 R73, P6, R4.reuse, 0xc000, RZ ;  /* 0x0000c00004497810 */ /* 0x040fe20007fde0ff */
[----:B------:R-:W-:Y:S01]  /*99c0*/  UIMAD.WIDE.U32 UR8, UR43, UR12, UR8 ;  /* 0x0000000c2b0872a5 */ /* 0x000fe2000f8e0008 */
[C---:B------:R-:W-:Y:S01]  /*99d0*/  IADD3 R69, P5, R4.reuse, 0xd000, RZ ;  /* 0x0000d00004457810 */ /* 0x040fe20007fbe0ff */
[----:B--2---:R2:W-:Y:S01]  /*99e0*/  @!P0 ST.E desc[UR48][R46.64], R3 ;  /* 0x000000032e008985 */ /* 0x0045e2000c101930 */
[----:B------:R-:W-:Y:S01]  /*99f0*/  IADD3 R61, P4, R4, 0xe000, RZ ;  /* 0x0000e000043d7810 */ /* 0x000fe20007f9e0ff */
[----:B------:R-:W-:Y:S01]  /*9a00*/  ULDC.64 UR12, c[0x0][0xaf0] ;  /* 0x0002bc00000c7ab9 */ /* 0x000fe20000000a00 */
[----:B-1----:R-:W-:Y:S01]  /*9a10*/  @P1 IMAD.HI.U32 R0, R78, R21, RZ ;  /* 0x000000154e001227 */ /* 0x002fe200078e00ff */
[----:B------:R-:W-:Y:S01]  /*9a20*/  UIADD3 UR9, UR9, UR4, URZ ;  /* 0x0000000409097290 */ /* 0x000fe2000fffe03f */
[----:B------:R-:W-:Y:S01]  /*9a30*/  LOP3.LUT R72, R73, 0x380, RZ, 0xc0, !PT ;  /* 0x0000038049487812 */ /* 0x000fe200078ec0ff */
[----:B------:R-:W-:Y:S01]  /*9a40*/  UIMAD UR4, UR41, UR12, URZ ;  /* 0x0000000c290472a4 */ /* 0x000fe2000f8e023f */
[----:B------:R-:W-:Y:S01]  /*9a50*/  LOP3.LUT R68, R69, 0x380, RZ, 0xc0, !PT ;  /* 0x0000038045447812 */ /* 0x000fe200078ec0ff */
[----:B------:R-:W5:Y:S01]  /*9a60*/  LD.E.128 R12, desc[UR48][R12.64] ;  /* 0x000000300c0c7980 */ /* 0x000f62000c101d00 */
[----:B------:R-:W-:-:S02]  /*9a70*/  LOP3.LUT R60, R61, 0x380, RZ, 0xc0, !PT ;  /* 0x000003803d3c7812 */ /* 0x000fc400078ec0ff */
[----:B------:R-:W-:Y:S01]  /*9a80*/  LOP3.LUT R9, R4, 0x380, RZ, 0xc0, !PT ;  /* 0x0000038004097812 */ /* 0x000fe200078ec0ff */
[----:B--2---:R-:W-:Y:S01]  /*9a90*/  IMAD.MOV.U32 R3, RZ, RZ, R78 ;  /* 0x000000ffff037224 */ /* 0x004fe200078e004e */
[----:B0-----:R-:W-:Y:S01]  /*9aa0*/  @P1 SHF.R.U32.HI R3, RZ, R79, R0 ;  /* 0x0000004fff031219 */ /* 0x001fe20000011600 */
[----:B------:R-:W-:Y:S01]  /*9ab0*/  UIMAD UR4, UR40, UR13, UR4 ;  /* 0x0000000d280472a4 */ /* 0x000fe2000f8e0204 */
[----:B------:R-:W-:Y:S01]  /*9ac0*/  SHF.R.U64 R72, R72, 0x3, RZ ;  /* 0x0000000348487819 */ /* 0x000fe200000012ff */
[----:B------:R-:W-:Y:S01]  /*9ad0*/  UIMAD.WIDE.U32 UR8, UR40, UR12, UR8 ;  /* 0x0000000c280872a5 */ /* 0x000fe2000f8e0008 */
[----:B------:R-:W-:Y:S01]  /*9ae0*/  SHF.R.U64 R68, R68, 0x3, RZ ;  /* 0x0000000344447819 */ /* 0x000fe200000012ff */
[----:B------:R-:W5:Y:S01]  /*9af0*/  LD.E.128 R24, desc[UR48][R24.64] ;  /* 0x0000003018187980 */ /* 0x000f62000c101d00 */
[----:B------:R-:W-:Y:S02]  /*9b00*/  SHF.R.U64 R60, R60, 0x3, RZ ;  /* 0x000000033c3c7819 */ /* 0x000fe400000012ff */
[----:B------:R-:W-:Y:S01]  /*9b10*/  SHF.R.U64 R9, R9, 0x3, RZ ;  /* 0x0000000309097819 */ /* 0x000fe200000012ff */
[----:B------:R-:W-:Y:S01]  /*9b20*/  UIADD3 UR4, UR9, UR4, URZ ;  /* 0x0000000409047290 */ /* 0x000fe2000fffe03f */
[--C-:B------:R-:W-:Y:S01]  /*9b30*/  SHF.R.S32.HI R0, RZ, 0x1f, R3.reuse ;  /* 0x0000001fff007819 */ /* 0x100fe20000011403 */
[----:B------:R-:W-:Y:S01]  /*9b40*/  IMAD.MOV R76, RZ, RZ, -R3 ;  /* 0x000000ffff4c7224 */ /* 0x000fe200078e0a03 */
[----:B------:R-:W-:Y:S01]  /*9b50*/  LOP3.LUT R72, R72, R73, RZ, 0x3c, !PT ;  /* 0x0000004948487212 */ /* 0x000fe200078e3cff */
[--C-:B------:R-:W-:Y:S01]  /*9b60*/  IMAD.X R73, RZ, RZ, R5.reuse, P6 ;  /* 0x000000ffff497224 */ /* 0x100fe200030e0605 */
[----:B------:R-:W-:Y:S01]  /*9b70*/  LOP3.LUT R68, R68, R69, RZ, 0x3c, !PT ;  /* 0x0000004544447212 */ /* 0x000fe200078e3cff */
[--C-:B------:R-:W-:Y:S01]  /*9b80*/  IMAD.X R69, RZ, RZ, R5.reuse, P5 ;  /* 0x000000ffff457224 */ /* 0x100fe200028e0605 */
[----:B------:R-:W-:Y:S01]  /*9b90*/  LOP3.LUT R60, R60, R61, RZ, 0x3c, !PT ;  /* 0x0000003d3c3c7212 */ /* 0x000fe200078e3cff */
[----:B------:R-:W-:Y:S01]  /*9ba0*/  IMAD.X R61, RZ, RZ, R5, P4 ;  /* 0x000000ffff3d7224 */ /* 0x000fe200020e0605 */
[----:B------:R-:W-:Y:S01]  /*9bb0*/  LOP3.LUT R4, R9, R4, RZ, 0x3c, !PT ;  /* 0x0000000409047212 */ /* 0x000fe200078e3cff */
[----:B------:R-:W-:Y:S01]  /*9bc0*/  ULDC.64 UR12, c[0x0][0xae0] ;  /* 0x0002b800000c7ab9 */ /* 0x000fe20000000a00 */
[----:B------:R-:W-:Y:S01]  /*9bd0*/  IMAD R77, R77, R76, R78 ;  /* 0x0000004c4d4d7224 */ /* 0x000fe200078e024e */
[----:B------:R-:W-:Y:S01]  /*9be0*/  MOV R20, UR8 ;  /* 0x0000000800147c02 */ /* 0x000fe20008000f00 */
[----:B------:R-:W-:Y:S01]  /*9bf0*/  IMAD R0, R0, UR12, RZ ;  /* 0x0000000c00007c24 */ /* 0x000fe2000f8e02ff */
[----:B------:R-:W5:Y:S01]  /*9c00*/  LD.E.128 R28, desc[UR48][R28.64] ;  /* 0x000000301c1c7980 */ /* 0x000f62000c101d00 */
[----:B------:R-:W-:Y:S01]  /*9c10*/  IMAD.U32 R21, RZ, RZ, UR9 ;  /* 0x00000009ff157e24 */ /* 0x000fe2000f8e00ff */
[----:B------:R-:W-:Y:S01]  /*9c20*/  ULDC.64 UR8, c[0x0][0xad8] ;  /* 0x0002b60000087ab9 */ /* 0x000fe20000000a00 */
[----:B------:R-:W-:Y:S01]  /*9c30*/  IMAD.U32 R21, RZ, RZ, UR4 ;  /* 0x00000004ff157e24 */ /* 0x000fe2000f8e00ff */
[----:B------:R-:W5:Y:S01]  /*9c40*/  LD.E.128 R4, desc[UR48][R4.64] ;  /* 0x0000003004047980 */ /* 0x000f62000c101d00 */
[----:B------:R-:W-:Y:S01]  /*9c50*/  IMAD R79, R3, UR13, R0 ;  /* 0x0000000d034f7c24 */ /* 0x000fe2000f8e0200 */
[----:B------:R-:W-:-:S02]  /*9c60*/  SHF.R.S32.HI R0, RZ, 0x1f, R77 ;  /* 0x0000001fff007819 */ /* 0x000fc4000001144d */
[----:B------:R-:W5:Y:S01]  /*9c70*/  LD.E.128 R52, desc[UR48][R52.64] ;  /* 0x0000003034347980 */ /* 0x000f62000c101d00 */
[----:B------:R-:W-:-:S03]  /*9c80*/  IMAD.WIDE.U32 R20, R3, UR12, R20 ;  /* 0x0000000c03147c25 */ /* 0x000fc6000f8e0014 */
        /* <DEDUP_REMOVED lines=19> */
[----:B------:R-:W-:Y:S01]  /*9dc0*/  VIADD R84, R200, UR45 ;  /* 0x0000002dc8547c36 */ /* 0x000fe20008000000 */
[----:B------:R-:W-:Y:S01]  /*9dd0*/  UIADD3 UR10, UR10, 0x22820, URZ ;  /* 0x000228200a0a7890 */ /* 0x000fe2000fffe03f */
[C---:B------:R-:W-:Y:S02]  /*9de0*/  IMAD R3, R77.reuse, UR9, R76 ;  /* 0x000000094d037c24 */ /* 0x040fe4000f8e024c */
[----:B------:R-:W-:Y:S01]  /*9df0*/  IMAD.WIDE.U32 R20, R77, UR8, R20 ;  /* 0x000000084d147c25 */ /* 0x000fe2000f8e0014 */
[----:B------:R-:W-:Y:S01]  /*9e00*/  ISETP.GE.AND P2, PT, R84, R83, PT ;  /* 0x000000535400720c */ /* 0x000fe20003f46270 */
[----:B------:R-:W-:Y:S01]  /*9e10*/  ULDC.64 UR8, c[0x0][0xa80] ;  /* 0x0002a00000087ab9 */ /* 0x000fe20000000a00 */
[----:B------:R-:W-:Y:S01]  /*9e20*/  UPRMT UR10, URZ, 0x654, UR10 ;  /* 0x000006543f0a7896 */ /* 0x000fe2000800000a */
[----:B------:R-:W-:Y:S01]  /*9e30*/  IMAD.IADD R3, R21, 0x1, R3 ;  /* 0x0000000115037824 */ /* 0x000fe200078e0203 */
[----:B------:R-:W-:Y:S01]  /*9e40*/  LEA R82, P3, R20, UR8, 0x1 ;  /* 0x0000000814527c11 */ /* 0x000fe2000f8608ff */
[----:B------:R-:W-:-:S03]  /*9e50*/  VIADD R0, R84, 0x20 ;  /* 0x0000002054007836 */ /* 0x000fc60000000000 */
[----:B------:R-:W-:Y:S02]  /*9e60*/  LEA.HI.X R3, R20, UR9, R3, 0x1, P3 ;  /* 0x0000000914037c11 */ /* 0x000fe400098f0c03 */
[-C--:B------:R-:W-:Y:S01]  /*9e70*/  ISETP.GE.AND P1, PT, R0, R83.reuse, PT ;  /* 0x000000530000720c */ /* 0x080fe20003f26270 */
[----:B------:R-:W-:Y:S01]  /*9e80*/  VIADD R0, R84, 0x40 ;  /* 0x0000004054007836 */ /* 0x000fe20000000000 */
[----:B0-----:R0:W1:Y:S01]  /*9e90*/  SHFL.IDX PT, R85, R82, RZ, 0x181f ;  /* 0x00181fff52557589 */ /* 0x00106200000e0000 */
[----:B------:R-:W-:Y:S01]  /*9ea0*/  BSSY B1, `(.L_x_4940) ;  /* 0x0000016000017945 */ /* 0x000fe20003800000 */
[----:B------:R-:W-:Y:S02]  /*9eb0*/  SYNCS.ARRIVE.TRANS64.RED.A1T0 RZ, [UR10], RZ ;  /* 0x000000ffffff79a7 */ /* 0x000fe4000810040a */
[----:B------:R0:W2:Y:S01]  /*9ec0*/  SHFL.IDX PT, R81, R3, RZ, 0x181f ;  /* 0x00181fff03517589 */ /* 0x0000a200000e0000 */
        /* <DEDUP_REMOVED lines=19> */
.L_x_4941:
[----:B------:R-:W-:Y:S05]  /*a000*/  BSYNC B1 ;  /* 0x0000000000017941 */ /* 0x000fea0003800000 */
.L_x_4940:
        /* <DEDUP_REMOVED lines=21> */
.L_x_4943:
[----:B------:R-:W-:Y:S05]  /*a160*/  BSYNC B1 ;  /* 0x0000000000017941 */ /* 0x000fea0003800000 */
.L_x_4942:
        /* <DEDUP_REMOVED lines=21> */
.L_x_4945:
[----:B------:R-:W-:Y:S05]  /*a2c0*/  BSYNC B1 ;  /* 0x0000000000017941 */ /* 0x000fea0003800000 */
.L_x_4944:
[----:B------:R-:W-:Y:S01]  /*a2d0*/  VIADD R0, R84, 0x60 ;  /* 0x0000006054007836 */ /* 0x000fe20000000000 */
[----:B0--3--:R-:W3:Y:S04]  /*a2e0*/  SHFL.IDX PT, R3, R3, 0x3, 0x181f ;  /* 0x00781f0003037f89 */ /* 0x009ee800000e0000 */
        /* <DEDUP_REMOVED lines=22> */
.L_x_4938:
        /* <DEDUP_REMOVED lines=33> */
.L_x_4947:
[----:B------:R-:W-:Y:S01]  /*a660*/  USEL UR40, UR40, URZ, !UP0 ;  /* 0x0000003f28287287 */ /* 0x000fe2000c000000 */
[----:B------:R-:W-:Y:S01]  /*a670*/  BSSY B1, `(.L_x_4948) ;  /* 0x000002c000017945 */ /* 0x000fe20003800000 */
[----:B------:R-:W-:-:S03]  /*a680*/  USEL UR41, UR41, URZ, !UP0 ;  /* 0x0000003f29297287 */ /* 0x000fc6000c000000 */
[----:B------:R-:W-:Y:S09]  /*a690*/  @P1 BRA `(.L_x_4949) ;  /* 0x0000000000a41947 */ /* 0x000ff20003800000 */
        /* <DEDUP_REMOVED lines=41> */
.L_x_4949:
[----:B------:R-:W-:Y:S05]  /*a930*/  BSYNC B1 ;  /* 0x0000000000017941 */ /* 0x000fea0003800000 */
.L_x_4948:
[----:B------:R-:W1:Y:S01]  /*a940*/  @P0 LDC R5, c[0x0][0xbf0] ;  /* 0x0002fc00ff050b82 */ /* 0x000e620000000800 */
[----:B------:R-:W-:Y:S01]  /*a950*/  ULDC.64 UR14, c[0x0][0xaa0] ;  /* 0x0002a800000e7ab9 */ /* 0x000fe20000000a00 */
[----:B0-----:R-:W-:Y:S01]  /*a960*/  LEA R3, R23, R200, 0x5 ;  /* 0x000000c817037211 */ /* 0x001fe200078e28ff */
[----:B------:R-:W-:Y:S01]  /*a970*/  UIMAD UR10, UR11, UR14, URZ ;  /* 0x0000000e0b0a72a4 */ /* 0x000fe2000f8e023f */
[----:B------:R-:W-:Y:S01]  /*a980*/  BSSY B1, `(.L_x_4950) ;  /* 0x0000041000017945 */ /* 0x000fe20003800000 */
[----:B------:R-:W-:Y:S02]  /*a990*/  UIMAD.WIDE.U32 UR8, UR4, UR14, URZ ;  /* 0x0000000e040872a5 */ /* 0x000fe4000f8e003f */
[----:B------:R-:W-:Y:S01]  /*a9a0*/  UIMAD UR10, UR4, UR15, UR10 ;  /* 0x0000000f040a72a4 */ /* 0x000fe2000f8e020a */
[----:B------:R-:W-:Y:S02]  /*a9b0*/  VIADD R8, R3, UR45 ;  /* 0x0000002d03087c36 */ /* 0x000fe40008000000 */
[----:B------:R-:W-:Y:S01]  /*a9c0*/  ULDC.64 UR14, c[0x0][0xae8] ;  /* 0x0002ba00000e7ab9 */ /* 0x000fe20000000a00 */
[----:B------:R-:W-:Y:S01]  /*a9d0*/  UIADD3 UR9, UR9, UR10, URZ ;  /* 0x0000000a09097290 */ /* 0x000fe2000fffe03f */
[----:B------:R-:W-:Y:S01]  /*a9e0*/  @P0 IMAD.HI.U32 R4, R8, R9, RZ ;  /* 0x0000000908040227 */ /* 0x000fe200078e00ff */
[----:B------:R-:W-:-:S02]  /*a9f0*/  UIMAD UR4, UR12, UR14, URZ ;  /* 0x0000000e0c0472a4 */ /* 0x000fc4000f8e023f */
[----:B------:R-:W-:Y:S01]  /*aa00*/  UIMAD.WIDE.U32 UR8, UR43, UR14, UR8 ;  /* 0x0000000e2b0872a5 */ /* 0x000fe2000f8e0008 */
[----:B------:R-:W-:Y:S01]  /*aa10*/  IMAD.MOV.U32 R3, RZ, RZ, R8 ;  /* 0x000000ffff037224 */ /* 0x000fe200078e0008 */
[----:B------:R-:W-:Y:S01]  /*aa20*/  UIMAD UR4, UR43, UR15, UR4 ;  /* 0x0000000f2b0472a4 */ /* 0x000fe2000f8e0204 */
[----:B------:R-:W-:-:S03]  /*aa30*/  ULDC.64 UR10, c[0x0][0xaf0] ;  /* 0x0002bc00000a7ab9 */ /* 0x000fc60000000a00 */
[----:B------:R-:W-:Y:S02]  /*aa40*/  UIADD3 UR9, UR9, UR4, URZ ;  /* 0x0000000409097290 */ /* 0x000fe4000fffe03f */
[----:B------:R-:W-:Y:S01]  /*aa50*/  UIMAD UR4, UR41, UR10, URZ ;  /* 0x0000000a290472a4 */ /* 0x000fe2000f8e023f */
[----:B-1----:R-:W-:Y:S01]  /*aa60*/  @P0 SHF.R.U32.HI R3, RZ, R5, R4 ;  /* 0x00000005ff030219 */ /* 0x002fe20000011604 */
        /* <DEDUP_REMOVED lines=8> */
[----:B------:R-:W-:Y:S01]  /*aaf0*/  IMAD.U32 R4, RZ, RZ, UR8 ;  /* 0x00000008ff047e24 */ /* 0x000fe2000f8e00ff */
[----:B------:R-:W-:Y:S01]  /*ab00*/  ULDC.64 UR8, c[0x0][0xad8] ;  /* 0x0002b60000087ab9 */ /* 0x000fe20000000a00 */
[----:B------:R-:W-:Y:S02]  /*ab10*/  IMAD.U32 R5, RZ, RZ, UR4 ;  /* 0x00000004ff057e24 */ /* 0x000fe4000f8e00ff */
[----:B------:R-:W-:Y:S02]  /*ab20*/  IMAD R7, R11, R7, R8 ;  /* 0x000000070b077224 */ /* 0x000fe400078e0208 */
[----:B------:R-:W-:-:S02]  /*ab30*/  IMAD R9, R3, UR11, R6 ;  /* 0x0000000b03097c24 */ /* 0x000fc4000f8e0206 */
[----:B------:R-:W-:Y:S01]  /*ab40*/  IMAD.WIDE.U32 R4, R3, UR10, R4 ;  /* 0x0000000a03047c25 */ /* 0x000fe2000f8e0004 */
[----:B------:R-:W-:-:S03]  /*ab50*/  SHF.R.S32.HI R3, RZ, 0x1f, R7 ;  /* 0x0000001fff037819 */ /* 0x000fc60000011407 */
        /* <DEDUP_REMOVED lines=35> */
.L_x_4951:
[----:B------:R-:W-:Y:S05]  /*ad90*/  BSYNC B1 ;  /* 0x0000000000017941 */ /* 0x000fea0003800000 */
.L_x_4950:
        /* <DEDUP_REMOVED lines=21> */
.L_x_4953:
[----:B------:R-:W-:Y:S05]  /*aef0*/  BSYNC B1 ;  /* 0x0000000000017941 */ /* 0x000fea0003800000 */
.L_x_4952:
        /* <DEDUP_REMOVED lines=21> */
.L_x_4955:
[----:B------:R-:W-:Y:S05]  /*b050*/  BSYNC B1 ;  /* 0x0000000000017941 */ /* 0x000fea0003800000 */
.L_x_4954:
        /* <DEDUP_REMOVED lines=22> */
.L_x_4946:
[----:B------:R-:W-:Y:S05]  /*b1c0*/  BSYNC B0 ;  /* 0x0000000000007941 */ /* 0x000fea0003800000 */
.L_x_4937:
[----:B------:R-:W-:Y:S02]  /*b1d0*/  ULDC UR4, c[0x0][0xc3c] ;  /* 0x00030f0000047ab9 */ /* 0x000fe40000000800 */
[----:B------:R-:W-:-:S06]  /*b1e0*/  UISETP.GE.AND UP0, UPT, UR7, UR4, UPT ;  /* 0x000000040700728c */ /* 0x000fcc000bf06270 */
[----:B------:R-:W-:-:S13]  /*b1f0*/  PLOP3.LUT P0, PT, PT, PT, UP0, 0x80, 0x0 ;  /* 0x000000000000781c */ /* 0x000fda0003f0f008 */
[----:B------:R-:W-:Y:S05]  /*b200*/  @!P0 BRA `(.L_x_4956) ;  /* 0xffffff5800e08947 */ /* 0x000fea000383ffff */
[----:B------:R-:W-:Y:S05]  /*b210*/  EXIT ;  /* 0x000000000000794d */ /* 0x000fea0003800000 */
.L_x_4895:
        /* <DEDUP_REMOVED lines=16> */
.L_x_4957:
        /* <DEDUP_REMOVED lines=37> */
[----:B------:R-:W-:Y:S01]  /*b570*/  MOV R4, R3 ;  /* 0x0000000300047202 */ /* 0x000fe20000000f00 */
[----:B------:R-:W-:Y:S01]  /*b580*/  UMOV UR4, URZ ;  /* 0x0000003f00047c82 */ /* 0x000fe20008000000 */
[----:B------:R-:W-:-:S05]  /*b590*/  ULDC UR5, c[0x0][0xc38] ;  /* 0x00030e0000057ab9 */ /* 0x000fca0000000800 */
.L_x_4963:
        /* <DEDUP_REMOVED lines=12> */
.L_x_4962:
[----:B------:R-:W-:Y:S05]  /*b660*/  BSYNC B0 ;  /* 0x0000000000007941 */ /* 0x000fea0003800000 */
.L_x_4961:
        /* <DEDUP_REMOVED lines=20> */
.L_x_4959:
        /* <DEDUP_REMOVED lines=20> */
.L_x_4964:
[----:B---3--:R-:W-:Y:S01]  /*b8f0*/  IMAD R16, R16, UR5, R11 ;  /* 0x0000000510107c24 */ /* 0x008fe2000f8e020b */
[----:B------:R-:W-:Y:S01]  /*b900*/  IABS R2, R4 ;  /* 0x0000000400027213 */ /* 0x000fe20000000000 */
[----:B-12---:R-:W-:-:S03]  /*b910*/  IMAD.MOV R9, RZ, RZ, -R3 ;  /* 0x000000ffff097224 */ /* 0x006fc600078e0a03 */
        /* <DEDUP_REMOVED lines=18> */
[----:B------:R-:W-:Y:S02]  /*ba40*/  @!P2 IADD3 R2, -R2, RZ, RZ ;  /* 0x000000ff0202a210 */ /* 0x000fe40007ffe1ff */
[----:B------:R-:W-:-:S05]  /*ba50*/  @!P1 LOP3.LUT R2, RZ, R4, RZ, 0x33, !PT ;  /* 0x00000004ff029212 */ /* 0x000fca00078e33ff */
[----:B------:R-:W-:-:S04]  /*ba60*/  IMAD R13, R7, R2, RZ ;  /* 0x00000002070d7224 */ /* 0x000fc800078e02ff */
[----:B------:R-:W-:-:S05]  /*ba70*/  IMAD.MOV R6, RZ, RZ, -R13 ;  /* 0x000000ffff067224 */ /* 0x000fca00078e0a0d */
[----:B------:R-:W-:Y:S01]  /*ba80*/  VIADDMNMX R15, R6, UR5, R7, PT ;  /* 0x00000005060f7c46 */ /* 0x000fe2000b800107 */
[----:B------:R-:W-:-:S03]  /*ba90*/  IMAD.MOV R7, RZ, RZ, -R2 ;  /* 0x000000ffff077224 */ /* 0x000fc600078e0a02 */
[----:B------:R-:W-:Y:S01]  /*baa0*/  IABS R8, R15 ;  /* 0x0000000f00087213 */ /* 0x000fe20000000000 */
[----:B------:R-:W-:Y:S01]  /*bab0*/  IMAD R4, R4, R7, R11 ;  /* 0x0000000704047224 */ /* 0x000fe200078e020b */
[----:B0-----:R-:W-:Y:S01]  /*bac0*/  IABS R10, R15 ;  /* 0x0000000f000a7213 */ /* 0x001fe20000000000 */
[----:B------:R-:W-:Y:S01]  /*bad0*/  IMAD.MOV R18, RZ, RZ, -R15 ;  /* 0x000000ffff127224 */ /* 0x000fe200078e0a0f */
[----:B------:R-:W0:Y:S02]  /*bae0*/  I2F.RP R6, R8 ;  /* 0x0000000800067306 */ /* 0x000e240000209400 */
[----:B------:R-:W-:-:S06]  /*baf0*/  IABS R9, R4 ;  /* 0x0000000400097213 */ /* 0x000fcc0000000000 */
        /* <DEDUP_REMOVED lines=26> */
.L_x_4960:
[----:B------:R-:W-:Y:S01]  /*bca0*/  ULDC UR4, c[0x0][0xc3c] ;  /* 0x00030f0000047ab9 */ /* 0x000fe20000000800 */
[----:B------:R-:W-:Y:S02]  /*bcb0*/  IMAD.MOV.U32 R17, RZ, RZ, RZ ;  /* 0x000000ffff117224 */ /* 0x000fe400078e00ff */
[----:B------:R-:W-:Y:S02]  /*bcc0*/  IMAD.U32 R16, RZ, RZ, UR6 ;  /* 0x00000006ff107e24 */ /* 0x000fe4000f8e00ff */
[----:B------:R-:W-:Y:S02]  /*bcd0*/  IMAD.MOV.U32 R18, RZ, RZ, RZ ;  /* 0x000000ffff127224 */ /* 0x000fe400078e00ff */
[----:B------:R-:W-:-:S07]  /*bce0*/  IMAD.U32 R19, RZ, RZ, UR4 ;  /* 0x00000004ff137e24 */ /* 0x000fce000f8e00ff */
.L_x_4965:
[----:B------:R-:W-:-:S13]  /*bcf0*/  ISETP.NE.AND P0, PT, R5, RZ, PT ;  /* 0x000000ff0500720c */ /* 0x000fda0003f05270 */
[----:B------:R-:W0:Y:S01]  /*bd00*/  @!P0 S2R R3, SR_CgaCtaId ;  /* 0x0000000000038919 */ /* 0x000e220000008800 */
[----:B------:R-:W-:-:S04]  /*bd10*/  @!P0 MOV R0, 0x400 ;  /* 0x0000040000008802 */ /* 0x000fc80000000f00 */
[----:B0-----:R-:W-:-:S05]  /*bd20*/  @!P0 LEA R0, R3, R0, 0x18 ;  /* 0x0000000003008211 */ /* 0x001fca00078ec0ff */
[----:B------:R1:W-:Y:S01]  /*bd30*/  @!P0 STS.128 [R0+0x228d0], R16 ;  /* 0x0228d01000008388 */ /* 0x0003e20000000c00 */
[----:B------:R-:W-:Y:S06]  /*bd40*/  BAR.ARV 0x5, 0x180 ;  /* 0x0146000000007b1d */ /* 0x000fec0000002000 */
.L_x_4958:
[----:B------:R2:W-:Y:S01]  /*bd50*/  STL [R1+0x24], RZ ;  /* 0x000024ff01007387 */ /* 0x0005e20000100800 */
[----:B------:R-:W-:Y:S01]  /*bd60*/  ULDC UR4, c[0x0][0xc3c] ;  /* 0x00030f0000047ab9 */ /* 0x000fe20000000800 */
[----:B------:R-:W-:Y:S01]  /*bd70*/  IMAD.MOV.U32 R26, RZ, RZ, 0x1 ;  /* 0x00000001ff1a7424 */ /* 0x000fe200078e00ff */
[----:B0-----:R-:W-:Y:S01]  /*bd80*/  ISETP.GE.AND P0, PT, R19, UR4, PT ;  /* 0x0000000413007c0c */ /* 0x001fe2000bf06270 */
[----:B------:R-:W-:-:S12]  /*bd90*/  IMAD.MOV.U32 R24, RZ, RZ, RZ ;  /* 0x000000ffff187224 */ /* 0x000fd800078e00ff */
[----:B--2---:R-:W-:Y:S05]  /*bda0*/  @P0 BRA `(.L_x_4966) ;  /* 0x0000004800180947 */ /* 0x004fea0003800000 */
[----:B------:R-:W1:Y:S01]  /*bdb0*/  S2R R4, SR_TID.X ;  /* 0x0000000000047919 */ /* 0x000e620000002100 */
[----:B------:R-:W0:Y:S01]  /*bdc0*/  S2UR UR5, SR_CgaCtaId ;  /* 0x00000000000579c3 */ /* 0x000e220000008800 */
[----:B------:R-:W-:Y:S01]  /*bdd0*/  UMOV UR4, 0x400 ;  /* 0x0000040000047882 */ /* 0x000fe20000000000 */
[----:B------:R-:W-:Y:S01]  /*bde0*/  BSSY B8, `(.L_x_4966) ;  /* 0x0000482000087945 */ /* 0x000fe20003800000 */
[----:B------:R2:W-:Y:S01]  /*bdf0*/  STL [R1+0x24], RZ ;  /* 0x000024ff01007387 */ /* 0x0005e20000100800 */
[----:B------:R-:W-:Y:S01]  /*be00*/  IMAD.MOV.U32 R26, RZ, RZ, 0x1 ;  /* 0x00000001ff1a7424 */ /* 0x000fe200078e00ff */
[----:B------:R-:W-:Y:S01]  /*be10*/  ULOP3.LUT UR36, UR39, 0x2, URZ, 0xfc, !UPT ;  /* 0x0000000227247892 */ /* 0x000fe2000f8efc3f */
[----:B------:R-:W-:Y:S01]  /*be20*/  IMAD.MOV.U32 R24, RZ, RZ, RZ ;  /* 0x000000ffff187224 */ /* 0x000fe200078e00ff */
[----:B------:R-:W-:Y:S01]  /*be30*/  ULDC UR37, c[0x0][0xc] ;  /* 0x0000030000257ab9 */ /* 0x000fe20000000800 */
[----:B0-----:R-:W-:-:S06]  /*be40*/  ULEA UR4, UR5, UR4, 0x18 ;  /* 0x0000000405047291 */ /* 0x001fcc000f8ec03f */
[----:B------:R-:W-:Y:S01]  /*be50*/  IMAD.U32 R22, RZ, RZ, UR4 ;  /* 0x00000004ff167e24 */ /* 0x000fe2000f8e00ff */
[C---:B-1----:R-:W-:Y:S02]  /*be60*/  SHF.L.U32 R0, R4.reuse, 0x3, RZ ;  /* 0x0000000304007819 */ /* 0x042fe400000006ff */
[----:B------:R-:W-:Y:S02]  /*be70*/  LOP3.LUT R3, R4, 0x7f, RZ, 0xc0, !PT ;  /* 0x0000007f04037812 */ /* 0x000fe400078ec0ff */
        /* <DEDUP_REMOVED lines=10> */
[----:B--2---:R-:W-:-:S07]  /*bf20*/  LOP3.LUT R0, R3, 0xc0, RZ, 0xfc, !PT ;  /* 0x000000c003007812 */ /* 0x004fce00078efcff */
.L_x_5027:
[----:B0-----:R-:W0:Y:S02]  /*bf30*/  LDC.64 R2, c[0x0][0xc88] ;  /* 0x00032200ff027b82 */ /* 0x001e240000000a00 */
[----:B0-----:R-:W-:-:S05]  /*bf40*/  IMAD.WIDE R2, R19, 0x4, R2 ;  /* 0x0000000413027825 */ /* 0x001fca00078e0202 */
[----:B------:R-:W2:Y:S01]  /*bf50*/  LDG.E R25, desc[UR48][R2.64] ;  /* 0x0000003002197981 */ /* 0x000ea2000c1e1900 */
[----:B------:R-:W-:Y:S05]  /*bf60*/  YIELD ;  /* 0x0000000000007946 */ /* 0x000fea0003800000 */
[----:B------:R-:W-:Y:S01]  /*bf70*/  ULDC.64 UR4, c[0x0][0xa28] ;  /* 0x00028a0000047ab9 */ /* 0x000fe20000000a00 */
[----:B------:R-:W-:Y:S01]  /*bf80*/  IMAD.MOV.U32 R30, RZ, RZ, RZ ;  /* 0x000000ffff1e7224 */ /* 0x000fe200078e00ff */
[----:B------:R-:W-:Y:S01]  /*bf90*/  ISETP.NE.U32.AND P0, PT, RZ, UR4, PT ;  /* 0x00000004ff007c0c */ /* 0x000fe2000bf05070 */
[----:B------:R-:W-:-:S03]  /*bfa0*/  ULDC.64 UR6, c[0x0][0xa18] ;  /* 0x0002860000067ab9 */ /* 0x000fc60000000a00 */
[----:B------:R-:W-:Y:S01]  /*bfb0*/  ISETP.NE.AND.EX P0, PT, RZ, UR5, PT, P0 ;  /* 0x00000005ff007c0c */ /* 0x000fe2000bf05300 */
[----:B------:R-:W-:Y:S01]  /*bfc0*/  IMAD.MOV.U32 R37, RZ, RZ, RZ ;  /* 0x000000ffff257224 */ /* 0x000fe200078e00ff */
        /* <DEDUP_REMOVED lines=38> */
.L_x_4967:
        /* <DEDUP_REMOVED lines=9> */
.L_x_4968:
        /* <DEDUP_REMOVED lines=9> */
.L_x_4969:
[----:B------:R-:W3:Y:S01]  /*c350*/  LDL R4, [R1+0x4] ;  /* 0x0000040001047983 */ /* 0x000ee20000100800 */
[----:B012---:R-:W0:Y:S01]  /*c360*/  LDC R0, c[0x0][0x448] ;  /* 0x00011200ff007b82 */ /* 0x007e220000000800 */
[----:B-----5:R-:W-:Y:S01]  /*c370*/  IMAD.IADD R32, R7, 0x1, -R30 ;  /* 0x0000000107207824 */ /* 0x020fe200078e0a1e */
[----:B------:R-:W-:Y:S01]  /*c380*/  LOP3.LUT R23, R23, 0xfffffdff, RZ, 0xc0, !PT ;  /* 0xfffffdff17177812 */ /* 0x000fe200078ec0ff */
[----:B------:R-:W-:Y:S01]  /*c390*/  BSSY B7, `(.L_x_4970) ;  /* 0x0000365000077945 */ /* 0x000fe20003800000 */
[----:B0-----:R-:W-:Y:S01]  /*c3a0*/  ISETP.NE.AND P0, PT, R0, 0x1, PT ;  /* 0x000000010000780c */ /* 0x001fe20003f05270 */
[----:B------:R-:W-:-:S04]  /*c3b0*/  IMAD.SHL.U32 R0, R17, 0x80, RZ ;  /* 0x0000008011007824 */ /* 0x000fc800078e00ff */
[----:B------:R-:W-:-:S08]  /*c3c0*/  VIADD R0, R0, 0x7f ;  /* 0x0000007f00007836 */ /* 0x000fd00000000000 */
[----:B------:R-:W0:Y:S01]  /*c3d0*/  @P0 LDC R3, c[0x0][0x44c] ;  /* 0x00011300ff030b82 */ /* 0x000e220000000800 */
[----:B------:R-:W-:-:S07]  /*c3e0*/  @P0 LOP3.LUT R23, R23, 0x200, RZ, 0xfc, !PT ;  /* 0x0000020017170812 */ /* 0x000fce00078efcff */
[----:B------:R-:W1:Y:S01]  /*c3f0*/  @P0 LDC R5, c[0x0][0x450] ;  /* 0x00011400ff050b82 */ /* 0x000e620000000800 */
[----:B0-----:R-:W-:-:S05]  /*c400*/  @P0 IMAD.HI.U32 R2, R0, R3, RZ ;  /* 0x0000000300020227 */ /* 0x001fca00078e00ff */
[----:B-1----:R-:W-:Y:S01]  /*c410*/  @P0 SHF.R.U32.HI R0, RZ, R5, R2 ;  /* 0x00000005ff000219 */ /* 0x002fe20000011602 */
[----:B------:R-:W-:-:S04]  /*c420*/  VIADD R2, R32, 0x5f ;  /* 0x0000005f20027836 */ /* 0x000fc80000000000 */
[----:B------:R-:W-:Y:S01]  /*c430*/  IMAD.HI R2, R2, 0x2aaaaaab, RZ ;  /* 0x2aaaaaab02027827 */ /* 0x000fe200078e02ff */
[----:B---3--:R-:W-:-:S05]  /*c440*/  IADD3 R3, R32, 0x60, -R4 ;  /* 0x0000006020037810 */ /* 0x008fca0007ffe804 */
[----:B------:R-:W-:Y:S01]  /*c450*/  IMAD.IADD R0, R3, 0x1, R0 ;  /* 0x0000000103007824 */ /* 0x000fe200078e0200 */
[----:B------:R-:W-:-:S03]  /*c460*/  SHF.R.U32.HI R3, RZ, 0x1f, R2 ;  /* 0x0000001fff037819 */ /* 0x000fc60000011602 */
[----:B------:R-:W-:Y:S01]  /*c470*/  IMAD.HI R0, R0, 0x2aaaaaab, RZ ;  /* 0x2aaaaaab00007827 */ /* 0x000fe200078e02ff */
[----:B------:R-:W-:-:S04]  /*c480*/  LEA.HI.SX32 R3, R2, R3, 0x1c ;  /* 0x0000000302037211 */ /* 0x000fc800078fe2ff */
[----:B------:R-:W-:-:S04]  /*c490*/  SHF.R.U32.HI R5, RZ, 0x1f, R0 ;  /* 0x0000001fff057819 */ /* 0x000fc80000011600 */
[----:B------:R-:W-:-:S04]  /*c4a0*/  LEA.HI.SX32 R0, R0, R5, 0x1c ;  /* 0x0000000500007211 */ /* 0x000fc800078fe2ff */
[----:B------:R-:W-:-:S04]  /*c4b0*/  VIMNMX R34, R3, R0, PT ;  /* 0x0000000003227248 */ /* 0x000fc80003fe0100 */
[----:B------:R-:W-:Y:S01]  /*c4c0*/  ISETP.GT.AND P0, PT, R34, RZ, PT ;  /* 0x000000ff2200720c */ /* 0x000fe20003f04270 */
[----:B------:R0:W-:-:S12]  /*c4d0*/  STL [R1+0x8], R34 ;  /* 0x0000082201007387 */ /* 0x0001d80000100800 */
        /* <DEDUP_REMOVED lines=8> */
[----:B------:R-:W0:Y:S02]  /*c560*/  FLO.U32 R0, UR4 ;  /* 0x0000000400007d00 */ /* 0x000e2400080e0000 */
[----:B0-----:R-:W-:-:S06]  /*c570*/  ISETP.EQ.U32.AND P0, PT, R0, R5, PT ;  /* 0x000000050000720c */ /* 0x001fcc0003f02070 */
[----:B------:R-:W1:Y:S07]  /*c580*/  POPC R5, UR4 ;  /* 0x0000000400057d09 */ /* 0x000e6e0008000000 */
[----:B-1----:R-:W2:Y:S01]  /*c590*/  @P0 ATOMG.E.ADD.STRONG.GPU PT, R3, desc[UR48][R2.64], R5 ;  /* 0x00000005020309a8 */ /* 0x002ea200081ee1f0 */
[----:B------:R-:W0:Y:S02]  /*c5a0*/  S2R R4, SR_LTMASK ;  /* 0x0000000000047919 */ /* 0x000e240000003900 */
[----:B0-----:R-:W-:-:S04]  /*c5b0*/  LOP3.LUT R4, R4, UR4, RZ, 0xc0, !PT ;  /* 0x0000000404047c12 */ /* 0x001fc8000f8ec0ff */
[----:B------:R-:W0:Y:S01]  /*c5c0*/  POPC R7, R4 ;  /* 0x0000000400077309 */ /* 0x000e220000000000 */
[----:B--2---:R-:W0:Y:S02]  /*c5d0*/  SHFL.IDX PT, R0, R3, R0, 0x1f ;  /* 0x00001f0003007589 */ /* 0x004e2400000e0000 */
[----:B0-----:R-:W-:Y:S01]  /*c5e0*/  IADD3 R16, R0, UR37, R7 ;  /* 0x0000002500107c10 */ /* 0x001fe2000fffe007 */
[----:B------:R-:W-:Y:S06]  /*c5f0*/  BRA `(.L_x_4972) ;  /* 0x0000003000f87947 */ /* 0x000fec0003800000 */
.L_x_4971:
        /* <DEDUP_REMOVED lines=20> */
.L_x_4974:
[----:B------:R-:W-:Y:S05]  /*c740*/  BSYNC B6 ;  /* 0x0000000000067941 */ /* 0x000fea0003800000 */
.L_x_4973:
        /* <DEDUP_REMOVED lines=20> */
.L_x_4977:
        /* <DEDUP_REMOVED lines=15> */
.L_x_4976:
[----:B------:R-:W-:Y:S05]  /*c980*/  BSYNC B6 ;  /* 0x0000000000067941 */ /* 0x000fea0003800000 */
.L_x_4975:
[----:B------:R-:W0:Y:S01]  /*c990*/  S2R R20, SR_TID.X ;  /* 0x0000000000147919 */ /* 0x000e220000002100 */
[----:B------:R-:W-:Y:S01]  /*c9a0*/  ULDC.64 UR4, c[0x0][0x9f8] ;  /* 0x00027e0000047ab9 */ /* 0x000fe20000000a00 */
[----:B------:R-:W1:Y:S01]  /*c9b0*/  LDC R10, c[0x0][0x430] ;  /* 0x00010c00ff0a7b82 */ /* 0x000e620000000800 */
[----:B------:R-:W-:-:S04]  /*c9c0*/  ISETP.NE.U32.AND P0, PT, RZ, UR4, PT ;  /* 0x00000004ff007c0c */ /* 0x000fc8000bf05070 */
[----:B------:R-:W-:-:S13]  /*c9d0*/  ISETP.NE.AND.EX P0, PT, RZ, UR5, PT, P0 ;  /* 0x00000005ff007c0c */ /* 0x000fda000bf05300 */
[----:B------:R-:W-:Y:S01]  /*c9e0*/  @P0 IADD3 R2, P1, R27, UR4, RZ ;  /* 0x000000041b020c10 */ /* 0x000fe2000ff3e0ff */
[----:B------:R-:W-:Y:S01]  /*c9f0*/  ULDC UR4, c[0x0][0x320] ;  /* 0x0000c80000047ab9 */ /* 0x000fe20000000800 */
[----:B------:R-:W-:Y:S02]  /*ca00*/  LOP3.LUT R23, R23, 0xfffffff7, RZ, 0xc0, !PT ;  /* 0xfffffff717177812 */ /* 0x000fe400078ec0ff */
[----:B------:R-:W-:-:S05]  /*ca10*/  @P0 IADD3.X R3, R31, UR5, RZ, P1, !PT ;  /* 0x000000051f030c10 */ /* 0x000fca0008ffe4ff */
[----:B------:R2:W5:Y:S01]  /*ca20*/  @P0 LDG.E R28, desc[UR48][R2.64] ;  /* 0x00000030021c0981 */ /* 0x000562000c1e1900 */
[----:B------:R-:W-:Y:S01]  /*ca30*/  UMOV UR5, 0xffffffff ;  /* 0xffffffff00057882 */ /* 0x000fe20000000000 */
[----:B------:R-:W-:Y:S02]  /*ca40*/  VIADD R0, R34, 0xffffffff ;  /* 0xffffffff22007836 */ /* 0x000fe40000000000 */
[----:B0-----:R-:W-:-:S05]  /*ca50*/  IMAD.SHL.U32 R35, R20, 0x8, RZ ;  /* 0x0000000814237824 */ /* 0x001fca00078e00ff */
        /* <DEDUP_REMOVED lines=16> */
.L_x_5044:
[----:B------:R-:W0:Y:S01]  /*cb60*/  S2R R2, SR_TID.X ;  /* 0x0000000000027919 */ /* 0x000e220000002100 */
[----:B------:R-:W-:Y:S01]  /*cb70*/  ISETP.NE.AND P1, PT, R10, 0x1, PT ;  /* 0x000000010a00780c */ /* 0x000fe20003f25270 */
[----:B------:R-:W-:Y:S01]  /*cb80*/  IMAD.MOV.U32 R34, RZ, RZ, RZ ;  /* 0x000000ffff227224 */ /* 0x000fe200078e00ff */
[----:B-----5:R-:W-:Y:S01]  /*cb90*/  SHF.R.S32.HI R31, RZ, 0x1f, R28 ;  /* 0x0000001fff1f7819 */ /* 0x020fe2000001141c */
[----:B------:R-:W1:Y:S01]  /*cba0*/  S2R R3, SR_TID.X ;  /* 0x0000000000037919 */ /* 0x000e620000002100 */
[----:B------:R-:W-:-:S09]  /*cbb0*/  LOP3.LUT R23, R23, 0xffffff7f, RZ, 0xc0, !PT ;  /* 0xffffff7f17177812 */ /* 0x000fd200078ec0ff */
[----:B------:R-:W2:Y:S01]  /*cbc0*/  @P1 LDC R4, c[0x0][0x434] ;  /* 0x00010d00ff041b82 */ /* 0x000ea20000000800 */
[----:B------:R-:W-:Y:S02]  /*cbd0*/  @P1 LOP3.LUT R23, R23, 0x80, RZ, 0xfc, !PT ;  /* 0x0000008017171812 */ /* 0x000fe400078efcff */
[----:B0-----:R-:W-:Y:S01]  /*cbe0*/  LOP3.LUT R2, R2, 0x7f, RZ, 0xc0, !PT ;  /* 0x0000007f02027812 */ /* 0x001fe200078ec0ff */
[----:B-1----:R-:W-:-:S03]  /*cbf0*/  IMAD.SHL.U32 R9, R3, 0x10, RZ ;  /* 0x0000001003097824 */ /* 0x002fc600078e00ff */
[----:B------:R-:W-:-:S04]  /*cc00*/  SHF.R.U32.HI R2, RZ, 0x3, R2 ;  /* 0x00000003ff027819 */ /* 0x000fc80000011602 */
[----:B------:R-:W-:Y:S02]  /*cc10*/  LOP3.LUT R9, R2, 0x70, R9, 0xf8, !PT ;  /* 0x0000007002097812 */ /* 0x000fe400078ef809 */
[----:B------:R-:W0:Y:S03]  /*cc20*/  @P1 LDC R2, c[0x0][0x438] ;  /* 0x00010e00ff021b82 */ /* 0x000e260000000800 */
[----:B------:R-:W-:-:S05]  /*cc30*/  IMAD R35, R0, 0x60, R9 ;  /* 0x0000006000237824 */ /* 0x000fca00078e0209 */
[C---:B------:R-:W-:Y:S01]  /*cc40*/  ISETP.GE.AND P0, PT, R35.reuse, R32, PT ;  /* 0x000000202300720c */ /* 0x040fe20003f06270 */
[----:B------:R-:W-:-:S03]  /*cc50*/  IMAD.IADD R35, R35, 0x1, R30 ;  /* 0x0000000123237824 */ /* 0x000fc600078e021e */
[----:B------:R-:W-:Y:S01]  /*cc60*/  ISETP.GT.U32.OR P0, PT, R9, 0x5f, P0 ;  /* 0x0000005f0900780c */ /* 0x000fe20000704470 */
[----:B--2---:R-:W-:-:S04]  /*cc70*/  @P1 IMAD.HI.U32 R3, R35, R4, RZ ;  /* 0x0000000423031227 */ /* 0x004fc800078e00ff */
[----:B------:R-:W-:Y:S01]  /*cc80*/  IMAD.MOV.U32 R8, RZ, RZ, R35 ;  /* 0x000000ffff087224 */ /* 0x000fe200078e0023 */
        /* <DEDUP_REMOVED lines=9> */
[----:B-1----:R-:W-:Y:S01]  /*cd20*/  @!P0 LEA R4, P1, R2, R4, 0x2 ;  /* 0x0000000402048211 */ /* 0x002fe200078210ff */
[----:B------:R-:W-:-:S03]  /*cd30*/  IMAD.U32 R3, RZ, RZ, UR36 ;  /* 0x00000024ff037e24 */ /* 0x000fc6000f8e00ff */
[----:B------:R-:W-:-:S05]  /*cd40*/  @!P0 LEA.HI.X R5, R2, R5, R7, 0x2, P1 ;  /* 0x0000000502058211 */ /* 0x000fca00008f1407 */
[----:B------:R0:W5:Y:S01]  /*cd50*/  @!P0 LDG.E R34, desc[UR48][R4.64] ;  /* 0x0000003004228981 */ /* 0x000162000c1e1900 */
[----:B------:R-:W-:Y:S01]  /*cd60*/  ISETP.NE.AND P0, PT, R3, 0x3, PT ;  /* 0x000000030300780c */ /* 0x000fe20003f05270 */
[----:B------:R-:W-:Y:S01]  /*cd70*/  IMAD.MOV R2, RZ, RZ, -R8 ;  /* 0x000000ffff027224 */ /* 0x000fe200078e0a08 */
[----:B------:R-:W-:Y:S02]  /*cd80*/  ISETP.GT.U32.AND P1, PT, R9, 0x5f, PT ;  /* 0x0000005f0900780c */ /* 0x000fe40003f24070 */
[----:B------:R-:W-:Y:S01]  /*cd90*/  LOP3.LUT R23, R23, 0xffffffbf, RZ, 0xc0, !PT ;  /* 0xffffffbf17177812 */ /* 0x000fe200078ec0ff */
[----:B------:R-:W-:Y:S01]  /*cda0*/  IMAD R35, R10, R2, R35 ;  /* 0x000000020a237224 */ /* 0x000fe200078e0223 */
[----:B------:R-:W-:Y:S02]  /*cdb0*/  SHF.R.S32.HI R27, RZ, 0x1f, R18 ;  /* 0x0000001fff1b7819 */ /* 0x000fe40000011412 */
[----:B------:R-:W-:-:S05]  /*cdc0*/  SEL R6, RZ, 0x1, P2 ;  /* 0x00000001ff067807 */ /* 0x000fca0001000000 */
[----:B------:R-:W-:-:S04]  /*cdd0*/  @P0 LOP3.LUT R23, R23, 0x40, RZ, 0xfc, !PT ;  /* 0x0000004017170812 */ /* 0x000fc800078efcff */
[----:B------:R-:W-:-:S04]  /*cde0*/  LOP3.LUT R23, R23, 0xffffffdf, RZ, 0xc0, !PT ;  /* 0xffffffdf17177812 */ /* 0x000fc800078ec0ff */
[----:B------:R-:W-:Y:S01]  /*cdf0*/  @P1 LOP3.LUT R23, R23, 0x20, RZ, 0xfc, !PT ;  /* 0x0000002017171812 */ /* 0x000fe200078efcff */
[----:B0-----:R-:W-:Y:S06]  /*ce00*/  @!P0 BRA `(.L_x_4979) ;  /* 0x0000000000048947 */ /* 0x001fec0003800000 */
[----:B------:R-:W-:Y:S01]  /*ce10*/  BPT.TRAP 0x1 ;  /* 0x000000040000795c */ /* 0x000fe20000300000 */
.L_x_4979:
[----:B------:R-:W-:Y:S01]  /*ce20*/  IMAD R32, R0, -0x60, R32 ;  /* 0xffffffa000207824 */ /* 0x000fe200078e0220 */
[----:B------:R-:W-:Y:S01]  /*ce30*/  SHF.L.U32 R0, R26, 0x1f, RZ ;  /* 0x0000001f1a007819 */ /* 0x000fe200000006ff */
[----:B------:R-:W-:Y:S01]  /*ce40*/  IMAD R33, R24, 0x8, R22 ;  /* 0x0000000818217824 */ /* 0x000fe200078e0216 */
[----:B------:R-:W-:Y:S03]  /*ce50*/  BSSY B0, `(.L_x_4980) ;  /* 0x0000003000007945 */ /* 0x000fe60003800000 */
[----:B------:R-:W0:Y:S02]  /*ce60*/  SYNCS.PHASECHK.TRANS64.TRYWAIT P0, [R33+URZ+0x22840], R0 ;  /* 0x02284000210075a7 */ /* 0x000e24000800017f */
[----:B0-----:R-:W-:Y:S05]  /*ce70*/  @!P0 BRA `(.L_x_4981) ;  /* 0x0000003c00a88947 */ /* 0x001fea0003800000 */
.L_x_5045:
[----:B------:R-:W-:Y:S05]  /*ce80*/  BSYNC B0 ;  /* 0x0000000000007941 */ /* 0x000fea0003800000 */
.L_x_4980:
        /* <DEDUP_REMOVED lines=30> */
[----:B------:R-:W-:Y:S02]  /*d070*/  ISETP.GE.AND P0, PT, R32, 0x1, PT ;  /* 0x000000012000780c */ /* 0x000fe40003f06270 */
[----:B0-----:R-:W-:Y:S01]  /*d080*/  SHF.L.U32 R8, R5, 0x3, RZ ;  /* 0x0000000305087819 */ /* 0x001fe200000006ff */
        /* <DEDUP_REMOVED lines=57> */
.L_x_5059:
        /* <DEDUP_REMOVED lines=10> */
.L_x_4983:
        /* <DEDUP_REMOVED lines=11> */
.L_x_4984:
        /* <DEDUP_REMOVED lines=10> */
[----:B------:R-:W-:Y:S01]  /*d610*/  SEL R4, R25, RZ, !P1 ;  /* 0x000000ff19047207 */ /* 0x000fe20004800000 */
[----:B------:R-:W-:Y:S01]  /*d620*/  BSSY B6, `(.L_x_4985) ;  /* 0x0000021000067945 */ /* 0x000fe20003800000 */
[----:B------:R-:W-:-:S02]  /*d630*/  IADD3 R0, R2, R0, R6 ;  /* 0x0000000002007210 */ /* 0x000fc40007ffe006 */
[----:B------:R-:W-:Y:S01]  /*d640*/  LOP3.LUT P0, RZ, R23, 0x2, RZ, 0xc0, !PT ;  /* 0x0000000217ff7812 */ /* 0x000fe2000780c0ff */
[----:B------:R1:W-:Y:S03]  /*d650*/  STL [R1+0x18], R4 ;  /* 0x0000180401007387 */ /* 0x0003e60000100800 */
[----:B------:R-:W-:-:S05]  /*d660*/  SEL R25, RZ, 0x8, P0 ;  /* 0x00000008ff197807 */ /* 0x000fca0000000000 */
[----:B------:R-:W-:Y:S01]  /*d670*/  IMAD.IADD R25, R0, 0x1, R25 ;  /* 0x0000000100197824 */ /* 0x000fe200078e0219 */
[----:B------:R-:W-:Y:S01]  /*d680*/  SHF.R.S32.HI R0, RZ, 0x1f, R37 ;  /* 0x0000001fff007819 */ /* 0x000fe20000011425 */
[----:B-1----:R-:W-:-:S04]  /*d690*/  IMAD.WIDE.U32 R4, R37, UR4, RZ ;  /* 0x0000000425047c25 */ /* 0x002fc8000f8e00ff */
[----:B------:R-:W-:-:S04]  /*d6a0*/  IMAD R0, R0, UR4, RZ ;  /* 0x0000000400007c24 */ /* 0x000fc8000f8e02ff */
[----:B------:R-:W-:-:S04]  /*d6b0*/  IMAD R0, R37, UR5, R0 ;  /* 0x0000000525007c24 */ /* 0x000fc8000f8e0200 */
[----:B------:R-:W-:Y:S01]  /*d6c0*/  IMAD.IADD R37, R5, 0x1, R0 ;  /* 0x0000000105257824 */ /* 0x000fe200078e0200 */
[----:B-----5:R-:W-:-:S05]  /*d6d0*/  SEL R2, R3, RZ, !P1 ;  /* 0x000000ff03027207 */ /* 0x020fca0004800000 */
[----:B------:R1:W-:Y:S04]  /*d6e0*/  STL [R1+0xc], R2 ;  /* 0x00000c0201007387 */ /* 0x0003e80000100800 */
[----:B------:R2:W-:Y:S01]  /*d6f0*/  STL.64 [R1+0x10], R4 ;  /* 0x0000100401007387 */ /* 0x0005e20000100a00 */
[----:B-1----:R-:W-:-:S05]  /*d700*/  VIADD R2, R22, 0x18400 ;  /* 0x0001840016027836 */ /* 0x002fca0000000000 */
[----:B------:R-:W-:-:S13]  /*d710*/  LOP3.LUT P0, RZ, R2, 0x3ff, RZ, 0xc0, !PT ;  /* 0x000003ff02ff7812 */ /* 0x000fda000780c0ff */
[----:B--2---:R-:W-:Y:S05]  /*d720*/  @!P0 BRA `(.L_x_4986) ;  /* 0x0000000000408947 */ /* 0x004fea0003800000 */
        /* <DEDUP_REMOVED lines=16> */
.L_x_4986:
[----:B------:R-:W-:Y:S05]  /*d830*/  BSYNC B6 ;  /* 0x0000000000067941 */ /* 0x000fea0003800000 */
.L_x_4985:
[----:B------:R-:W2:Y:S01]  /*d840*/  LDL.LU.64 R20, [R1+0x10] ;  /* 0x0000100001147983 */ /* 0x000ea20000300a00 */
[----:B------:R-:W-:-:S03]  /*d850*/  ULDC.64 UR4, c[0x0][0x2d8] ;  /* 0x0000b60000047ab9 */ /* 0x000fc60000000a00 */
[----:B------:R-:W3:Y:S04]  /*d860*/  LDL.LU R5, [R1+0xc] ;  /* 0x00000c0001057983 */ /* 0x000ee80000300800 */
[----:B------:R-:W4:Y:S01]  /*d870*/  LDL.LU R4, [R1+0x18] ;  /* 0x0000180001047983 */ /* 0x000f220000300800 */
[----:B------:R-:W-:Y:S02]  /*d880*/  IMAD.MOV.U32 R3, RZ, RZ, R37 ;  /* 0x000000ffff037224 */ /* 0x000fe400078e0025 */
[----:B------:R-:W-:Y:S01]  /*d890*/  IMAD R0, R27, UR4, RZ ;  /* 0x000000041b007c24 */ /* 0x000fe2000f8e02ff */
[----:B------:R1:W5:Y:S03]  /*d8a0*/  LDL R9, [R1+0x4] ;  /* 0x0000040001097983 */ /* 0x0003660000100800 */
[----:B------:R-:W-:Y:S01]  /*d8b0*/  IMAD R0, R18, UR5, R0 ;  /* 0x0000000512007c24 */ /* 0x000fe2000f8e0200 */
[----:B------:R-:W0:Y:S02]  /*d8c0*/  S2R R8, SR_TID.X ;  /* 0x0000000000087919 */ /* 0x000e240000002100 */
[----:B0-----:R-:W-:-:S05]  /*d8d0*/  IMAD.SHL.U32 R7, R8, 0x8, RZ ;  /* 0x0000000808077824 */ /* 0x001fca00078e00ff */
[----:B------:R-:W-:Y:S01]  /*d8e0*/  LOP3.LUT R7, R7, 0x38, RZ, 0xc0, !PT ;  /* 0x0000003807077812 */ /* 0x000fe200078ec0ff */
[----:B--2---:R-:W-:Y:S01]  /*d8f0*/  IMAD.MOV.U32 R2, RZ, RZ, R20 ;  /* 0x000000ffff027224 */ /* 0x004fe200078e0014 */
[----:B------:R-:W0:Y:S01]  /*d900*/  S2R R21, SR_TID.X ;  /* 0x0000000000157919 */ /* 0x000e220000002100 */
[----:B------:R-:W2:Y:S02]  /*d910*/  LDC R20, c[0x0][0x448] ;  /* 0x00011200ff147b82 */ /* 0x000ea40000000800 */
[----:B------:R-:W-:Y:S01]  /*d920*/  IMAD.WIDE.U32 R2, R18, UR4, R2 ;  /* 0x0000000412027c25 */ /* 0x000fe2000f8e0002 */
[----:B------:R-:W-:-:S03]  /*d930*/  ULDC.64 UR4, c[0x0][0x2e0] ;  /* 0x0000b80000047ab9 */ /* 0x000fc60000000a00 */
[----:B------:R-:W-:Y:S02]  /*d940*/  IMAD.IADD R3, R3, 0x1, R0 ;  /* 0x0000000103037824 */ /* 0x000fe400078e0200 */
[----:B---3--:R-:W-:Y:S02]  /*d950*/  IMAD R0, R5, UR4, RZ ;  /* 0x0000000405007c24 */ /* 0x008fe4000f8e02ff */
[----:B----4-:R-:W-:-:S04]  /*d960*/  IMAD.WIDE.U32 R2, R4, UR4, R2 ;  /* 0x0000000404027c25 */ /* 0x010fc8000f8e0002 */
[----:B------:R-:W-:Y:S01]  /*d970*/  IMAD R0, R4, UR5, R0 ;  /* 0x0000000504007c24 */ /* 0x000fe2000f8e0200 */
[----:B------:R-:W-:-:S03]  /*d980*/  ULDC.64 UR4, c[0x0][0x2d0] ;  /* 0x0000b40000047ab9 */ /* 0x000fc60000000a00 */
[----:B------:R-:W-:Y:S01]  /*d990*/  IMAD.IADD R3, R3, 0x1, R0 ;  /* 0x0000000103037824 */ /* 0x000fe200078e0200 */
[----:B--2---:R-:W-:Y:S02]  /*d9a0*/  ISETP.NE.AND P6, PT, R20, 0x1, PT ;  /* 0x000000011400780c */ /* 0x004fe40003fc5270 */
[----:B------:R-:W2:Y:S01]  /*d9b0*/  S2R R20, SR_TID.X ;  /* 0x0000000000147919 */ /* 0x000ea20000002100 */
[----:B0-----:R-:W-:-:S04]  /*d9c0*/  LOP3.LUT R21, R21, 0x7f, RZ, 0xc0, !PT ;  /* 0x0000007f15157812 */ /* 0x001fc800078ec0ff */
[----:B------:R-:W-:-:S06]  /*d9d0*/  SHF.R.U32.HI R21, RZ, 0x3, R21 ;  /* 0x00000003ff157819 */ /* 0x000fcc0000011615 */
[----:B------:R-:W0:Y:S08]  /*d9e0*/  @P6 LDC R6, c[0x0][0x44c] ;  /* 0x00011300ff066b82 */ /* 0x000e300000000800 */
[----:B------:R-:W3:Y:S01]  /*d9f0*/  @P6 LDC R5, c[0x0][0x450] ;  /* 0x00011400ff056b82 */ /* 0x000ee20000000800 */
[----:B--2---:R-:W-:-:S05]  /*da00*/  IMAD.SHL.U32 R20, R20, 0x10, RZ ;  /* 0x0000001014147824 */ /* 0x004fca00078e00ff */
[----:B------:R-:W-:-:S05]  /*da10*/  LOP3.LUT R20, R21, 0x70, R20, 0xf8, !PT ;  /* 0x0000007015147812 */ /* 0x000fca00078ef814 */
[----:B------:R-:W-:-:S04]  /*da20*/  IMAD R0, R17, 0x80, R20 ;  /* 0x0000008011007824 */ /* 0x000fc800078e0214 */
[----:B0-----:R-:W-:-:S04]  /*da30*/  @P6 IMAD.HI.U32 R6, R0, R6, RZ ;  /* 0x0000000600066227 */ /* 0x001fc800078e00ff */
[----:B------:R-:W-:Y:S01]  /*da40*/  IMAD.MOV.U32 R4, RZ, RZ, R0 ;  /* 0x000000ffff047224 */ /* 0x000fe200078e0000 */
[----:B---3--:R-:W-:Y:S02]  /*da50*/  @P6 SHF.R.U32.HI R4, RZ, R5, R6 ;  /* 0x00000005ff046219 */ /* 0x008fe40000011606 */
[----:B------:R-:W0:Y:S03]  /*da60*/  LDC R6, c[0x0][0x448] ;  /* 0x00011200ff067b82 */ /* 0x000e260000000800 */
[----:B------:R-:W-:Y:S02]  /*da70*/  IMAD.MOV R5, RZ, RZ, -R4 ;  /* 0x000000ffff057224 */ /* 0x000fe400078e0a04 */
[----:B------:R-:W-:-:S04]  /*da80*/  IMAD.WIDE.U32 R2, R4, UR4, R2 ;  /* 0x0000000404027c25 */ /* 0x000fc8000f8e0002 */
[----:B0-----:R-:W-:Y:S01]  /*da90*/  IMAD R0, R6, R5, R0 ;  /* 0x0000000506007224 */ /* 0x001fe200078e0200 */
        /* <DEDUP_REMOVED lines=21> */
[----:B------:R-:W-:Y:S01]  /*dbf0*/  IMAD R17, R17, 0x80, R8 ;  /* 0x0000008011117824 */ /* 0x000fe200078e0208 */
[----:B------:R-:W1:Y:S03]  /*dc00*/  SHFL.IDX PT, R2, R4, RZ, 0x181f ;  /* 0x00181fff04027589 */ /* 0x000e6600000e0000 */
[C---:B------:R-:W-:Y:S01]  /*dc10*/  VIADD R6, R17.reuse, 0x10 ;  /* 0x0000001011067836 */ /* 0x040fe20000000000 */
[----:B------:R-:W-:Y:S01]  /*dc20*/  ISETP.GE.AND P0, PT, R17, R5, PT ;  /* 0x000000051100720c */ /* 0x000fe20003f06270 */
[----:B------:R-:W-:-:S12]  /*dc30*/  SHFL.IDX PT, R14, R0, 0x7, 0x181f ;  /* 0x00f81f00000e7f89 */ /* 0x000fd800000e0000 */
        /* <DEDUP_REMOVED lines=20> */
[----:B0-----:R-:W-:-:S04]  /*dd80*/  @!P0 LEA R3, P2, R7, R3, 0x1 ;  /* 0x0000000307038211 */ /* 0x001fc800078408ff */
[----:B-1----:R-:W-:-:S04]  /*dd90*/  @!P0 IADD3.X R2, RZ, R2, RZ, P2, !PT ;  /* 0x00000002ff028210 */ /* 0x002fc800017fe4ff */
        /* <DEDUP_REMOVED lines=43> */
[----:B--2---:R0:W-:Y:S02]  /*e050*/  @!P0 LDGSTS.E.BYPASS.LTC128B.128 [R36+0x1b400], desc[UR48][R2.64], !P1 ;  /* 0x1b40000002248fae */ /* 0x0041e4000c901d70 */
.L_x_5076:
[----:B------:R-:W-:-:S05]  /*e060*/  VIADD R0, R17, 0x70 ;  /* 0x0000007011007836 */ /* 0x000fca0000000000 */
[----:B------:R-:W-:-:S13]  /*e070*/  ISETP.GE.AND P0, PT, R0, R5, PT ;  /* 0x000000050000720c */ /* 0x000fda0003f06270 */
[----:B0-----:R-:W-:-:S05]  /*e080*/  @!P0 LEA R2, P2, R7, R14, 0x1 ;  /* 0x0000000e07028211 */ /* 0x001fca00078408ff */
[----:B------:R-:W-:-:S05]  /*e090*/  @!P0 IMAD.X R3, RZ, RZ, R4, P2 ;  /* 0x000000ffff038224 */ /* 0x000fca00010e0604 */
[----:B------:R-:W-:Y:S01]  /*e0a0*/  @!PT LDS RZ, [RZ] ;  /* 0x00000000fffff984 */ /* 0x000fe20000000800 */
[----:B------:R-:W-:Y:S01]  /*e0b0*/  @!PT LDS RZ, [RZ] ;  /* 0x00000000fffff984 */ /* 0x000fe20000000800 */
[----:B------:R-:W-:Y:S01]  /*e0c0*/  @!PT LDS RZ, [RZ] ;  /* 0x00000000fffff984 */ /* 0x000fe20000000800 */
[----:B------:R0:W-:Y:S01]  /*e0d0*/  @!P0 LDGSTS.E.BYPASS.LTC128B.128 [R36+0x1bc00], desc[UR48][R2.64], !P1 ;  /* 0x1bc0000002248fae */ /* 0x0001e2000c901d70 */
[----:B------:R-:W-:Y:S01]  /*e0e0*/  PLOP3.LUT P0, PT, PT, PT, PT, 0x80, 0x0 ;  /* 0x000000000000781c */ /* 0x000fe20003f0f070 */
[----:B------:R-:W-:-:S12]  /*e0f0*/  NOP ;  /* 0x0000000000007918 */ /* 0x000fd80000000000 */
.L_x_4988:
        /* <DEDUP_REMOVED lines=18> */
.L_x_5077:
[----:B------:R-:W-:Y:S05]  /*e220*/  BSYNC B0 ;  /* 0x0000000000007941 */ /* 0x000fea0003800000 */
.L_x_4989:
[----:B------:R-:W-:-:S05]  /*e230*/  IMAD.U32 R0, RZ, RZ, UR36 ;  /* 0x00000024ff007e24 */ /* 0x000fca000f8e00ff */
[----:B------:R-:W-:-:S13]  /*e240*/  ISETP.NE.AND P0, PT, R0, 0x3, PT ;  /* 0x000000030000780c */ /* 0x000fda0003f05270 */
[----:B------:R-:W-:Y:S05]  /*e250*/  @!P0 BRA `(.L_x_4991) ;  /* 0x0000000000048947 */ /* 0x000fea0003800000 */
[----:B------:R-:W-:Y:S01]  /*e260*/  BPT.TRAP 0x1 ;  /* 0x000000040000795c */ /* 0x000fe20000300000 */
.L_x_4991:
[----:B------:R-:W-:Y:S01]  /*e270*/  SHF.L.U32 R0, R26, 0x1f, RZ ;  /* 0x0000001f1a007819 */ /* 0x000fe200000006ff */
[----:B------:R-:W-:Y:S03]  /*e280*/  BSSY B0, `(.L_x_4992) ;  /* 0x0000003000007945 */ /* 0x000fe60003800000 */
[----:B------:R-:W1:Y:S02]  /*e290*/  SYNCS.PHASECHK.TRANS64.TRYWAIT P0, [R33+URZ+0x22860], R0 ;  /* 0x02286000210075a7 */ /* 0x000e64000800017f */
[----:B-1----:R-:W-:Y:S05]  /*e2a0*/  @!P0 BRA `(.L_x_4993) ;  /* 0x0000003c00648947 */ /* 0x002fea0003800000 */
.L_x_5078:
[----:B------:R-:W-:Y:S05]  /*e2b0*/  BSYNC B0 ;  /* 0x0000000000007941 */ /* 0x000fea0003800000 */
.L_x_4992:
[----:B------:R-:W1:Y:S01]  /*e2c0*/  LDL.LU R2, [R1+0x1c] ;  /* 0x00001c0001027983 */ /* 0x000e620000300800 */
[----:B------:R-:W-:-:S03]  /*e2d0*/  ULDC.64 UR4, c[0x0][0x328] ;  /* 0x0000ca0000047ab9 */ /* 0x000fc60000000a00 */
[----:B------:R-:W2:Y:S01]  /*e2e0*/  LDL.LU R4, [R1+0x20] ;  /* 0x0000200001047983 */ /* 0x000ea20000300800 */
[----:B-1----:R-:W-:Y:S02]  /*e2f0*/  IMAD R0, R2, UR4, RZ ;  /* 0x0000000402007c24 */ /* 0x002fe4000f8e02ff */
[----:B0-----:R-:W-:-:S04]  /*e300*/  IMAD.WIDE.U32 R2, R35, UR4, RZ ;  /* 0x0000000423027c25 */ /* 0x001fc8000f8e00ff */
[----:B------:R-:W-:Y:S01]  /*e310*/  IMAD R5, R35, UR5, R0 ;  /* 0x0000000523057c24 */ /* 0x000fe2000f8e0200 */
[----:B------:R-:W-:-:S03]  /*e320*/  ULDC.64 UR4, c[0x0][0x338] ;  /* 0x0000ce0000047ab9 */ /* 0x000fc60000000a00 */
[----:B------:R-:W-:Y:S02]  /*e330*/  IMAD.IADD R3, R3, 0x1, R5 ;  /* 0x0000000103037824 */ /* 0x000fe400078e0205 */
[----:B--2---:R-:W-:Y:S02]  /*e340*/  IMAD R5, R4, UR4, RZ ;  /* 0x0000000404057c24 */ /* 0x004fe4000f8e02ff */
        /* <DEDUP_REMOVED lines=18> */
[----:B------:R-:W1:Y:S01]  /*e470*/  SHFL.IDX PT, R14, R5, RZ, 0x181f ;  /* 0x00181fff050e7589 */ /* 0x000e6200000e0000 */
[----:B------:R-:W-:Y:S02]  /*e480*/  ISETP.NE.U32.AND P3, PT, R7, 0x1, PT ;  /* 0x000000010700780c */ /* 0x000fe40003f65070 */
[----:B------:R-:W-:Y:S01]  /*e490*/  LOP3.LUT P1, RZ, R25, 0x4, RZ, 0xc0, !PT ;  /* 0x0000000419ff7812 */ /* 0x000fe2000782c0ff */
        /* <DEDUP_REMOVED lines=16> */
[----:B-1----:R-:W1:Y:S01]  /*e5a0*/  SHFL.IDX PT, R3, R6, 0x1, 0x181f ;  /* 0x00381f0006037f89 */ /* 0x002e6200000e0000 */
[----:B0-----:R-:W-:-:S03]  /*e5b0*/  IADD3 R2, P4, R14, R0, RZ ;  /* 0x000000000e027210 */ /* 0x001fc60007f9e0ff */
[----:B------:R-:W0:Y:S01]  /*e5c0*/  SHFL.IDX PT, R14, R5, 0x2, 0x181f ;  /* 0x00581f00050e7f89 */ /* 0x000e2200000e0000 */
[----:B-1----:R-:W-:Y:S02]  /*e5d0*/  IADD3.X R3, RZ, R3, RZ, P4, !PT ;  /* 0x00000003ff037210 */ /* 0x002fe400027fe4ff */
        /* <DEDUP_REMOVED lines=33> */
[----:B-1----:R-:W-:-:S03]  /*e7f0*/  IADD3 R2, P4, R14, R0, RZ ;  /* 0x000000000e027210 */ /* 0x002fc60007f9e0ff */
[----:B------:R-:W1:Y:S04]  /*e800*/  SHFL.IDX PT, R6, R6, 0x5, 0x181f ;  /* 0x00b81f0006067f89 */ /* 0x000e6800000e0000 */
[----:B------:R2:W3:Y:S01]  /*e810*/  SHFL.IDX PT, R14, R5, 0x5, 0x181f ;  /* 0x00b81f00050e7f89 */ /* 0x0004e200000e0000 */
        /* <DEDUP_REMOVED lines=9> */
.L_x_5092:
[C---:B------:R-:W-:Y:S02]  /*e8b0*/  ISETP.LT.OR P3, PT, R32.reuse, 0x51, P3 ;  /* 0x000000512000780c */ /* 0x040fe40001f61670 */
[C---:B------:R-:W-:Y:S02]  /*e8c0*/  ISETP.LT.OR P2, PT, R32.reuse, 0x51, !P2 ;  /* 0x000000512000780c */ /* 0x040fe40005741670 */
[----:B------:R-:W-:Y:S02]  /*e8d0*/  ISETP.LT.OR P1, PT, R32, 0x51, !P1 ;  /* 0x000000512000780c */ /* 0x000fe40004f21670 */
        /* <DEDUP_REMOVED lines=12> */
.L_x_4995:
        /* <DEDUP_REMOVED lines=11> */
.L_x_4996:
[----:B------:R-:W2:Y:S01]  /*ea50*/  LDL R2, [R1+0x8] ;  /* 0x0000080001027983 */ /* 0x000ea20000100800 */
[----:B------:R0:W-:Y:S01]  /*ea60*/  SYNCS.ARRIVE.TRANS64.A1T0 RZ, [R33+URZ+0x22850], RZ ;  /* 0x022850ff21ff79a7 */ /* 0x0001e2000810003f */
[----:B------:R-:W-:Y:S01]  /*ea70*/  BSSY B0, `(.L_x_4997) ;  /* 0x00000df000007945 */ /* 0x000fe20003800000 */
[----:B--2---:R-:W-:-:S13]  /*ea80*/  ISETP.GE.AND P0, PT, R2, 0x2, PT ;  /* 0x000000020200780c */ /* 0x004fda0003f06270 */
[----:B0-----:R-:W-:Y:S05]  /*ea90*/  @!P0 BRA `(.L_x_4998) ;  /* 0x0000000c00708947 */ /* 0x001fea0003800000 */
[----:B------:R-:W-:-:S07]  /*eaa0*/  VIADD R21, R2, 0xfffffffe ;  /* 0xfffffffe02157836 */ /* 0x000fce0000000000 */
.L_x_5011:
        /* <DEDUP_REMOVED lines=14> */
[----:B------:R-:W2:Y:S01]  /*eb90*/  @P0 LDC R7, c[0x0][0x438] ;  /* 0x00010e00ff070b82 */ /* 0x000ea20000000800 */
        /* <DEDUP_REMOVED lines=28> */
.L_x_4999:
[----:B------:R-:W-:Y:S01]  /*ed60*/  IMAD R10, R24, 0x8, R22 ;  /* 0x00000008180a7824 */ /* 0x000fe200078e0216 */
[----:B------:R-:W-:Y:S01]  /*ed70*/  SHF.L.U32 R20, R26, 0x1f, RZ ;  /* 0x0000001f1a147819 */ /* 0x000fe200000006ff */
[----:B------:R-:W-:Y:S01]  /*ed80*/  BSSY B1, `(.L_x_5000) ;  /* 0x0000004000017945 */ /* 0x000fe20003800000 */
[----:B------:R-:W-:Y:S02]  /*ed90*/  SHF.R.S32.HI R9, RZ, 0x1f, R5 ;  /* 0x0000001fff097819 */ /* 0x000fe40000011405 */
[----:B------:R-:W0:Y:S02]  /*eda0*/  SYNCS.PHASECHK.TRANS64.TRYWAIT P0, [R10+URZ+0x22840], R20 ;  /* 0x022840140a0075a7 */ /* 0x000e24000800017f */
[----:B0-----:R-:W-:Y:S05]  /*edb0*/  @!P0 BRA `(.L_x_5001) ;  /* 0x0000003800fc8947 */ /* 0x001fea0003800000 */
.L_x_5093:
[----:B------:R-:W-:Y:S05]  /*edc0*/  BSYNC B1 ;  /* 0x0000000000017941 */ /* 0x000fea0003800000 */
.L_x_5000:
        /* <DEDUP_REMOVED lines=17> */
[----:B------:R-:W-:Y:S01]  /*eee0*/  IMAD R7, R24, 0x1800, R29 ;  /* 0x0000180018077824 */ /* 0x000fe200078e021d */
[----:B------:R-:W-:Y:S02]  /*eef0*/  IADD3 R3, R6, R3, RZ ;  /* 0x0000000306037210 */ /* 0x000fe40007ffe0ff */
        /* <DEDUP_REMOVED lines=32> */
.L_x_5107:
        /* <DEDUP_REMOVED lines=8> */
.L_x_5003:
        /* <DEDUP_REMOVED lines=11> */
.L_x_5004:
[----:B------:R1:W-:Y:S01]  /*f230*/  SYNCS.ARRIVE.TRANS64.A1T0 RZ, [R10+URZ+0x22830], RZ ;  /* 0x022830ff0aff79a7 */ /* 0x0003e2000810003f */
[----:B------:R-:W-:Y:S05]  /*f240*/  @!P3 BRA `(.L_x_5005) ;  /* 0x000000000004b947 */ /* 0x000fea0003800000 */
[----:B------:R-:W-:Y:S01]  /*f250*/  BPT.TRAP 0x1 ;  /* 0x000000040000795c */ /* 0x000fe20000300000 */
.L_x_5005:
[----:B------:R-:W2:Y:S01]  /*f260*/  SYNCS.PHASECHK.TRANS64.TRYWAIT P0, [R10+URZ+0x22860], R20 ;  /* 0x022860140a0075a7 */ /* 0x000ea2000800017f */
[----:B------:R-:W-:Y:S04]  /*f270*/  BSSY B1, `(.L_x_5006) ;  /* 0x0000002000017945 */ /* 0x000fe80003800000 */
[----:B--2---:R-:W-:Y:S05]  /*f280*/  @!P0 BRA `(.L_x_5007) ;  /* 0x0000003c007c8947 */ /* 0x004fea0003800000 */
.L_x_5108:
[----:B------:R-:W-:Y:S05]  /*f290*/  BSYNC B1 ;  /* 0x0000000000017941 */ /* 0x000fea0003800000 */
.L_x_5006:
[----:B------:R-:W-:Y:S01]  /*f2a0*/  ULDC.64 UR4, c[0x0][0x328] ;  /* 0x0000ca0000047ab9 */ /* 0x000fe20000000a00 */
[----:B------:R-:W-:Y:S01]  /*f2b0*/  LOP3.LUT P5, RZ, R23, 0x10, RZ, 0xc0, !PT ;  /* 0x0000001017ff7812 */ /* 0x000fe200078ac0ff */
[----:B------:R-:W-:Y:S01]  /*f2c0*/  IMAD R2, R9, UR4, RZ ;  /* 0x0000000409027c24 */ /* 0x000fe2000f8e02ff */
[C---:B------:R-:W-:Y:S01]  /*f2d0*/  LOP3.LUT P4, RZ, R23.reuse, 0x8, RZ, 0xc0, !PT ;  /* 0x0000000817ff7812 */ /* 0x040fe2000788c0ff */
[----:B0-2---:R-:W-:Y:S01]  /*f2e0*/  IMAD R20, R24, 0x6000, R29 ;  /* 0x0000600018147824 */ /* 0x005fe200078e021d */
        /* <DEDUP_REMOVED lines=22> */
[----:B------:R-:W2:Y:S04]  /*f450*/  SHFL.IDX PT, R3, R25, RZ, 0x181f ;  /* 0x00181fff19037589 */ /* 0x000ea800000e0000 */
[----:B------:R-:W-:Y:S04]  /*f460*/  SHFL.IDX PT, R4, R25, 0x1, 0x181f ;  /* 0x00381f0019047f89 */ /* 0x000fe800000e0000 */
[----:B------:R-:W-:Y:S04]  /*f470*/  SHFL.IDX PT, R8, R17, 0x2, 0x181f ;  /* 0x00581f0011087f89 */ /* 0x000fe800000e0000 */
[----:B------:R-:W-:Y:S01]  /*f480*/  SHFL.IDX PT, R5, R25, 0x3, 0x181f ;  /* 0x00781f0019057f89 */ /* 0x000fe200000e0000 */
[----:B0-----:R-:W-:-:S03]  /*f490*/  IADD3 R2, P0, R14, R0, RZ ;  /* 0x000000000e027210 */ /* 0x001fc60007f1e0ff */
[----:B------:R-:W0:Y:S02]  /*f4a0*/  SHFL.IDX PT, R14, R17, 0x1, 0x181f ;  /* 0x00381f00110e7f89 */ /* 0x000e2400000e0000 */
[----:B--2---:R-:W-:-:S05]  /*f4b0*/  IMAD.X R3, RZ, RZ, R3, P0 ;  /* 0x000000ffff037224 */ /* 0x004fca00000e0603 */
        /* <DEDUP_REMOVED lines=9> */
[----:B--2---:R-:W-:Y:S04]  /*f550*/  SHFL.IDX PT, R3, R25, 0x4, 0x181f ;  /* 0x00981f0019037f89 */ /* 0x004fe800000e0000 */
        /* <DEDUP_REMOVED lines=24> */
.L_x_5122:
        /* <DEDUP_REMOVED lines=11> */
.L_x_5009:
        /* <DEDUP_REMOVED lines=11> */
.L_x_5010:
[----:B------:R0:W-:Y:S01]  /*f840*/  SYNCS.ARRIVE.TRANS64.A1T0 RZ, [R10+URZ+0x22850], RZ ;  /* 0x022850ff0aff79a7 */ /* 0x0001e2000810003f */
[----:B------:R-:W-:Y:S05]  /*f850*/  @P2 BRA `(.L_x_5011) ;  /* 0xfffffff000942947 */ /* 0x000fea000383ffff */
.L_x_4998:
[----:B------:R-:W-:Y:S05]  /*f860*/  BSYNC B0 ;  /* 0x0000000000007941 */ /* 0x000fea0003800000 */
.L_x_4997:
[----:B------:R-:W2:Y:S01]  /*f870*/  S2R R2, SR_TID.X ;  /* 0x0000000000027919 */ /* 0x000ea20000002100 */
[----:B------:R-:W-:Y:S01]  /*f880*/  VIADD R24, R24, 0x1 ;  /* 0x0000000118187836 */ /* 0x000fe20000000000 */
[----:B------:R-:W-:Y:S04]  /*f890*/  BSSY B0, `(.L_x_5012) ;  /* 0x0000012000007945 */ /* 0x000fe80003800000 */
[----:B------:R-:W-:-:S04]  /*f8a0*/  ISETP.NE.AND P0, PT, R24, 0x2, PT ;  /* 0x000000021800780c */ /* 0x000fc80003f05270 */
[----:B------:R-:W-:Y:S02]  /*f8b0*/  SEL R5, RZ, 0x1, P0 ;  /* 0x00000001ff057807 */ /* 0x000fe40000000000 */
[----:B--2---:R-:W-:-:S04]  /*f8c0*/  LOP3.LUT R2, R2, 0x7f, RZ, 0xc0, !PT ;  /* 0x0000007f02027812 */ /* 0x004fc800078ec0ff */
[----:B------:R-:W-:-:S13]  /*f8d0*/  ISETP.NE.AND P1, PT, R2, RZ, PT ;  /* 0x000000ff0200720c */ /* 0x000fda0003f25270 */
[----:B------:R-:W-:Y:S05]  /*f8e0*/  @P1 BRA `(.L_x_5013) ;  /* 0x0000000000301947 */ /* 0x000fea0003800000 */
[----:B------:R-:W2:Y:S01]  /*f8f0*/  S2R R7, SR_LANEID ;  /* 0x0000000000077919 */ /* 0x000ea20000000000 */
[----:B------:R-:W-:Y:S01]  /*f900*/  VOTEU.ANY UR4, UPT, PT ;  /* 0x0000000000047886 */ /* 0x000fe200038e0100 */
[----:B------:R-:W3:Y:S01]  /*f910*/  LDC.64 R2, c[0x0][0xc60] ;  /* 0x00031800ff027b82 */ /* 0x000ee20000000a00 */
[----:B------:R-:W2:Y:S02]  /*f920*/  FLO.U32 R0, UR4 ;  /* 0x0000000400007d00 */ /* 0x000ea400080e0000 */
[----:B--2---:R-:W-:-:S06]  /*f930*/  ISETP.EQ.U32.AND P1, PT, R0, R7, PT ;  /* 0x000000070000720c */ /* 0x004fcc0003f22070 */
[----:B------:R-:W3:Y:S07]  /*f940*/  POPC R7, UR4 ;  /* 0x0000000400077d09 */ /* 0x000eee0008000000 */
[----:B---3--:R-:W2:Y:S01]  /*f950*/  @P1 ATOMG.E.ADD.STRONG.GPU PT, R3, desc[UR48][R2.64], R7 ;  /* 0x00000007020319a8 */ /* 0x008ea200081ee1f0 */
[----:B------:R-:W3:Y:S02]  /*f960*/  S2R R4, SR_LTMASK ;  /* 0x0000000000047919 */ /* 0x000ee40000003900 */
[----:B---3--:R-:W-:-:S04]  /*f970*/  LOP3.LUT R4, R4, UR4, RZ, 0xc0, !PT ;  /* 0x0000000404047c12 */ /* 0x008fc8000f8ec0ff */
[----:B------:R-:W3:Y:S01]  /*f980*/  POPC R9, R4 ;  /* 0x0000000400097309 */ /* 0x000ee20000000000 */
[----:B--2---:R-:W3:Y:S02]  /*f990*/  SHFL.IDX PT, R0, R3, R0, 0x1f ;  /* 0x00001f0003007589 */ /* 0x004ee400000e0000 */
[----:B---3--:R-:W-:-:S07]  /*f9a0*/  IADD3 R16, R0, UR37, R9 ;  /* 0x0000002500107c10 */ /* 0x008fce000fffe009 */
.L_x_5013:
[----:B------:R-:W-:Y:S05]  /*f9b0*/  BSYNC B0 ;  /* 0x0000000000007941 */ /* 0x000fea0003800000 */
.L_x_5012:
[----:B------:R-:W-:Y:S02]  /*f9c0*/  SEL R24, R24, RZ, P0 ;  /* 0x000000ff18187207 */ /* 0x000fe40000000000 */
[----:B------:R-:W-:-:S07]  /*f9d0*/  LOP3.LUT R26, R26, R5, RZ, 0x3c, !PT ;  /* 0x000000051a1a7212 */ /* 0x000fce00078e3cff */
.L_x_4972:
[----:B------:R-:W-:Y:S05]  /*f9e0*/  BSYNC B7 ;  /* 0x0000000000077941 */ /* 0x000fea0003800000 */
.L_x_4970:
[----:B------:R-:W-:-:S13]  /*f9f0*/  LOP3.LUT P0, RZ, R23, 0x400, RZ, 0xc0, !PT ;  /* 0x0000040017ff7812 */ /* 0x000fda000780c0ff */
[----:B------:R-:W-:Y:S05]  /*fa00*/  @!P0 BRA `(.L_x_5014) ;  /* 0x0000000000248947 */ /* 0x000fea0003800000 */
[----:B------:R-:W-:Y:S05]  /*fa10*/  WARPSYNC.ALL ;  /* 0x0000000000007948 */ /* 0x000fea0003800000 */
[----:B------:R-:W2:Y:S08]  /*fa20*/  S2UR UR5, SR_CgaCtaId ;  /* 0x00000000000579c3 */ /* 0x000eb00000008800 */
[----:B------:R-:W-:Y:S06]  /*fa30*/  BAR.SYNC.DEFER_BLOCKING 0x5, 0x180 ;  /* 0x0146000000007b1d */ /* 0x000fec0000010000 */
[----:B------:R-:W-:-:S02]  /*fa40*/  UMOV UR4, 0x400 ;  /* 0x0000040000047882 */ /* 0x000fc40000000000 */
[----:B--2---:R-:W-:-:S06]  /*fa50*/  ULEA UR4, UR5, UR4, 0x18 ;  /* 0x0000000405047291 */ /* 0x004fcc000f8ec03f */
[----:B------:R-:W-:-:S05]  /*fa60*/  MOV R22, UR4 ;  /* 0x0000000400167c02 */ /* 0x000fca0008000f00 */
[----:B------:R4:W2:Y:S01]  /*fa70*/  LDS.128 R16, [R22+0x228d0] ;  /* 0x0228d00016107984 */ /* 0x0008a20000000c00 */
[----:B------:R-:W-:Y:S06]  /*fa80*/  BAR.ARV 0x4, 0x180 ;  /* 0x0106000000007b1d */ /* 0x000fec0000002000 */
[----:B------:R-:W-:Y:S05]  /*fa90*/  BRA `(.L_x_5015) ;  /* 0x0000000800cc7947 */ /* 0x000fea0003800000 */
.L_x_5014:
[----:B------:R-:W2:Y:S01]  /*faa0*/  S2R R0, SR_TID.X ;  /* 0x0000000000007919 */ /* 0x000ea20000002100 */
[----:B------:R-:W-:Y:S01]  /*fab0*/  UMOV UR4, 0xffffffff ;  /* 0xffffffff00047882 */ /* 0x000fe20000000000 */
[----:B--2---:R-:W-:-:S04]  /*fac0*/  LOP3.LUT R8, R0, 0x1f, RZ, 0xc0, !PT ;  /* 0x0000001f00087812 */ /* 0x004fc800078ec0ff */
[----:B------:R-:W-:Y:S01]  /*fad0*/  ISETP.NE.AND P0, PT, R8, 0x1f, PT ;  /* 0x0000001f0800780c */ /* 0x000fe20003f05270 */
[----:B------:R-:W-:-:S12]  /*fae0*/  BRA.DIV UR4, `(.L_x_5016) ;  /* 0x0000003e04447947 */ /* 0x000fd8000b800000 */
[----:B------:R-:W-:Y:S01]  /*faf0*/  IMAD.IADD R5, R19, 0x1, R8 ;  /* 0x0000000113057824 */ /* 0x000fe200078e0208 */
[----:B------:R-:W-:-:S04]  /*fb00*/  ULDC UR4, c[0x0][0xc3c] ;  /* 0x00030f0000047ab9 */ /* 0x000fc80000000800 */
[----:B------:R-:W-:-:S13]  /*fb10*/  ISETP.GE.OR P1, PT, R5, UR4, !P0 ;  /* 0x0000000405007c0c */ /* 0x000fda000c726670 */
[----:B------:R-:W2:Y:S02]  /*fb20*/  @!P1 LDC.64 R2, c[0x0][0xc80] ;  /* 0x00032000ff029b82 */ /* 0x000ea40000000a00 */
[----:B--2---:R-:W-:-:S06]  /*fb30*/  @!P1 IMAD.WIDE R2, R5, 0x4, R2 ;  /* 0x0000000405029825 */ /* 0x004fcc00078e0202 */
[----:B------:R-:W2:Y:S01]  /*fb40*/  @!P1 LDG.E R2, desc[UR48][R2.64] ;  /* 0x0000003002029981 */ /* 0x000ea2000c1e1900 */
[----:B------:R-:W-:Y:S01]  /*fb50*/  IMAD.MOV.U32 R5, RZ, RZ, RZ ;  /* 0x000000ffff057224 */ /* 0x000fe200078e00ff */
[C---:B------:R-:W-:Y:S02]  /*fb60*/  ISETP.GE.U32.AND P2, PT, R8.reuse, 0x2, PT ;  /* 0x000000020800780c */ /* 0x040fe40003f46070 */
[C---:B------:R-:W-:Y:S01]  /*fb70*/  ISETP.GE.U32.AND P3, PT, R8.reuse, 0x4, PT ;  /* 0x000000040800780c */ /* 0x040fe20003f66070 */
[----:B------:R-:W-:Y:S01]  /*fb80*/  SHFL.IDX PT, R0, R16, RZ, 0x1f ;  /* 0x00001fff10007589 */ /* 0x000fe200000e0000 */
[C---:B------:R-:W-:Y:S02]  /*fb90*/  ISETP.GE.U32.AND P4, PT, R8.reuse, 0x8, PT ;  /* 0x000000080800780c */ /* 0x040fe40003f86070 */
[C---:B------:R-:W-:Y:S01]  /*fba0*/  ISETP.GE.U32.AND P5, PT, R8.reuse, 0x10, PT ;  /* 0x000000100800780c */ /* 0x040fe20003fa6070 */
[----:B------:R-:W-:Y:S01]  /*fbb0*/  SHFL.IDX PT, R4, R16, 0x1, 0x1f ;  /* 0x00201f0010047f89 */ /* 0x000fe200000e0000 */
[----:B--2---:R-:W-:Y:S01]  /*fbc0*/  @!P1 IMAD.MOV.U32 R5, RZ, RZ, R2 ;  /* 0x000000ffff059224 */ /* 0x004fe200078e0002 */
[----:B------:R-:W-:-:S04]  /*fbd0*/  ISETP.NE.AND P1, PT, R8, RZ, PT ;  /* 0x000000ff0800720c */ /* 0x000fc80003f25270 */
        /* <DEDUP_REMOVED lines=16> */
.L_x_5132:
[----:B------:R-:W-:Y:S02]  /*fce0*/  ULDC UR4, c[0x0][0xc38] ;  /* 0x00030e0000047ab9 */ /* 0x000fe40000000800 */
[----:B------:R-:W-:-:S04]  /*fcf0*/  IMAD.U32 R7, RZ, RZ, UR4 ;  /* 0x00000004ff077e24 */ /* 0x000fc8000f8e00ff */
[----:B---3--:R-:W-:-:S04]  /*fd00*/  IMAD R14, R14, R7, RZ ;  /* 0x000000070e0e7224 */ /* 0x008fc800078e02ff */
[----:B------:R-:W-:-:S05]  /*fd10*/  IMAD.IADD R9, R4, 0x1, R14 ;  /* 0x0000000104097824 */ /* 0x000fca00078e020e */
[----:B------:R-:W-:-:S13]  /*fd20*/  ISETP.GT.AND P6, PT, R9, R0, PT ;  /* 0x000000000900720c */ /* 0x000fda0003fc4270 */
[----:B------:R-:W-:Y:S05]  /*fd30*/  @P6 BRA `(.L_x_5017) ;  /* 0x00000000009c6947 */ /* 0x000fea0003800000 */
.L_x_5022:
        /* <DEDUP_REMOVED lines=14> */
.L_x_5020:
[----:B------:R-:W-:Y:S05]  /*fe20*/  BSYNC B0 ;  /* 0x0000000000007941 */ /* 0x000fea0003800000 */
.L_x_5019:
        /* <DEDUP_REMOVED lines=18> */
.L_x_5140:
[----:B------:R-:W-:Y:S02]  /*ff50*/  ULDC UR4, c[0x0][0xc38] ;  /* 0x00030e0000047ab9 */ /* 0x000fe40000000800 */
[----:B------:R-:W-:-:S04]  /*ff60*/  IMAD.U32 R7, RZ, RZ, UR4 ;  /* 0x00000004ff077e24 */ /* 0x000fc8000f8e00ff */
[----:B---3--:R-:W-:-:S04]  /*ff70*/  IMAD R14, R14, R7, RZ ;  /* 0x000000070e0e7224 */ /* 0x008fc800078e02ff */
[----:B------:R-:W-:-:S05]  /*ff80*/  IMAD.IADD R9, R14, 0x1, R9 ;  /* 0x000000010e097824 */ /* 0x000fca00078e0209 */
[----:B------:R-:W-:-:S13]  /*ff90*/  ISETP.GT.AND P6, PT, R9, R0, PT ;  /* 0x000000000900720c */ /* 0x000fda0003fc4270 */
[----:B------:R-:W-:Y:S05]  /*ffa0*/  @!P6 BRA `(.L_x_5022) ;  /* 0xfffffffc0064e947 */ /* 0x000fea000383ffff */
.L_x_5017:
[----:B------:R-:W-:Y:S01]  /*ffb0*/  IADD3 R16, -R14, R9, RZ ;  /* 0x000000090e107210 */ /* 0x000fe20007ffe1ff */
[----:B------:R-:W-:-:S04]  /*ffc0*/  UMOV UR4, 0xffffffff ;  /* 0xffffffff00047882 */ /* 0x000fc80000000000 */
[----:B------:R-:W-:-:S05]  /*ffd0*/  IMAD R3, R6, R7, R16 ;  /* 0x0000000706037224 */ /* 0x000fca00078e0210 */
[----:B------:R-:W-:Y:S01]  /*ffe0*/  ISETP.GT.AND P6, PT, R3, R0, PT ;  /* 0x000000000300720c */ /* 0x000fe20003fc4270 */
[----:B------:R-:W-:-:S12]  /*fff0*/  BRA.DIV UR4, `(.L_x_5023) ;  /* 0x0000003e04e07947 */ /* 0x000fd8000b800000 */
[----:B------:R-:W-:-:S04]  /*10000*/  VOTE.ANY R2, PT, !P6 ;  /* 0x0000000000027806 */ /* 0x000fc800070e0100 */
[----:B------:R-:W3:Y:S02]  /*10010*/  POPC R4, R2 ;  /* 0x0000000200047309 */ /* 0x000ee40000000000 */
[----:B---3--:R3:W4:Y:S02]  /*10020*/  SHFL.IDX PT, R5, R5, R4, 0x1f ;  /* 0x00001f0405057589 */ /* 0x00872400000e0000 */
.L_x_5144:
[----:B------:R-:W-:Y:S01]  /*10030*/  ISETP.NE.AND P0, PT, R2, RZ, PT ;  /* 0x000000ff0200720c */ /* 0x000fe20003f05270 */
[----:B------:R-:W-:-:S12]  /*10040*/  IMAD.MOV.U32 R14, RZ, RZ, RZ ;  /* 0x000000ffff0e7224 */ /* 0x000fd800078e00ff */
[----:B------:R-:W-:Y:S05]  /*10050*/  @!P0 BRA `(.L_x_5024) ;  /* 0x0000000000108947 */ /* 0x000fea0003800000 */
[----:B------:R-:W-:Y:S01]  /*10060*/  UMOV UR4, 0xffffffff ;  /* 0xffffffff00047882 */ /* 0x000fe20000000000 */
[----:B------:R-:W-:Y:S02]  /*10070*/  VIADD R12, R4, 0xffffffff ;  /* 0xffffffff040c7836 */ /* 0x000fe40000000000 */
[----:B------:R-:W-:Y:S05]  /*10080*/  BRA.DIV UR4, `(.L_x_5025) ;  /* 0x0000004204047947 */ /* 0x000fea000b800000 */
[----:B------:R0:W0:Y:S02]  /*10090*/  SHFL.IDX PT, R14, R6, R12, 0x1f ;  /* 0x00001f0c060e7589 */ /* 0x00002400000e0000 */
.L_x_5024:
        /* <DEDUP_REMOVED lines=8> */
[----:B-1----:R-:W0:Y:S08]  /*10120*/  I2F.RP R10, R8 ;  /* 0x00000008000a7306 */ /* 0x002e300000209400 */
        /* <DEDUP_REMOVED lines=49> */
[----:B------:R-:W-:-:S05]  /*10440*/  @P0 IADD3 R2, R2, 0x1, RZ ;  /* 0x0000000102020810 */ /* 0x000fca0007ffe0ff */
[----:B------:R-:W-:Y:S01]  /*10450*/  @!P2 IMAD.MOV R2, RZ, RZ, -R2 ;  /* 0x000000ffff02a224 */ /* 0x000fe200078e0a02 */
[----:B------:R-:W-:Y:S01]  /*10460*/  @!P1 LOP3.LUT R2, RZ, R6, RZ, 0x33, !PT ;  /* 0x00000006ff029212 */ /* 0x000fe200078e33ff */
[----:B------:R-:W-:-:S04]  /*10470*/  IMAD.MOV R6, RZ, RZ, -R6 ;  /* 0x000000ffff067224 */ /* 0x000fc800078e0a06 */
[----:B------:R-:W-:Y:S01]  /*10480*/  IMAD R18, R2, R6, R9 ;  /* 0x0000000602127224 */ /* 0x000fe200078e0209 */
[----:B------:R-:W-:-:S05]  /*10490*/  LOP3.LUT R2, RZ, R2, RZ, 0x33, !PT ;  /* 0x00000002ff027212 */ /* 0x000fca00078e33ff */
[----:B------:R-:W-:Y:S01]  /*104a0*/  IMAD.IADD R17, R5, 0x1, R2 ;  /* 0x0000000105117824 */ /* 0x000fe200078e0202 */
[----:B------:R-:W-:Y:S06]  /*104b0*/  BRA `(.L_x_5026) ;  /* 0x00000000001c7947 */ /* 0x000fec0003800000 */
.L_x_5018:
[----:B------:R-:W-:Y:S01]  /*104c0*/  UMOV UR4, URZ ;  /* 0x0000003f00047c82 */ /* 0x000fe20008000000 */
[----:B------:R-:W-:Y:S01]  /*104d0*/  UMOV UR5, URZ ;  /* 0x0000003f00057c82 */ /* 0x000fe20008000000 */
[----:B------:R-:W-:Y:S01]  /*104e0*/  ULDC UR6, c[0x0][0xc3c] ;  /* 0x00030f0000067ab9 */ /* 0x000fe20000000800 */
[----:B------:R-:W-:Y:S02]  /*104f0*/  IMAD.MOV.U32 R16, RZ, RZ, R0 ;  /* 0x000000ffff107224 */ /* 0x000fe400078e0000 */
[----:B------:R-:W-:Y:S02]  /*10500*/  IMAD.U32 R17, RZ, RZ, UR4 ;  /* 0x00000004ff117e24 */ /* 0x000fe4000f8e00ff */
[----:B------:R-:W-:Y:S02]  /*10510*/  IMAD.U32 R18, RZ, RZ, UR5 ;  /* 0x00000005ff127e24 */ /* 0x000fe4000f8e00ff */
[----:B------:R-:W-:-:S07]  /*10520*/  IMAD.U32 R19, RZ, RZ, UR6 ;  /* 0x00000006ff137e24 */ /* 0x000fce000f8e00ff */
.L_x_5026:
[----:B------:R-:W3:Y:S01]  /*10530*/  S2R R0, SR_TID.X ;  /* 0x0000000000007919 */ /* 0x000ee20000002100 */
        /* <DEDUP_REMOVED lines=9> */
.L_x_5015:
[----:B------:R-:W-:Y:S02]  /*105d0*/  ULDC UR4, c[0x0][0xc3c] ;  /* 0x00030f0000047ab9 */ /* 0x000fe40000000800 */
[----:B--2---:R-:W-:-:S13]  /*105e0*/  ISETP.GE.AND P0, PT, R19, UR4, PT ;  /* 0x0000000413007c0c */ /* 0x004fda000bf06270 */
[----:B------:R-:W-:Y:S05]  /*105f0*/  @!P0 BRA `(.L_x_5027) ;  /* 0xffffffb8004c8947 */ /* 0x000fea000383ffff */
[----:B------:R-:W-:Y:S05]  /*10600*/  BSYNC B8 ;  /* 0x0000000000087941 */ /* 0x000fea0003800000 */
.L_x_4966:
[----:B-1----:R-:W2:Y:S01]  /*10610*/  LDL.LU R0, [R1+0x24] ;  /* 0x0000240001007983 */ /* 0x002ea20000300800 */
[----:B------:R-:W-:Y:S01]  /*10620*/  BSSY B0, `(.L_x_5028) ;  /* 0x000000b000007945 */ /* 0x000fe20003800000 */
[----:B------:R-:W1:Y:S01]  /*10630*/  S2R R5, SR_CgaCtaId ;  /* 0x0000000000057919 */ /* 0x000e620000008800 */
[----:B--2---:R-:W-:-:S05]  /*10640*/  VIADD R0, R0, 0x1 ;  /* 0x0000000100007836 */ /* 0x004fca0000000000 */
        /* <DEDUP_REMOVED lines=8> */
.L_x_5147:
[----:B------:R-:W-:Y:S05]  /*106d0*/  BSYNC B0 ;  /* 0x0000000000007941 */ /* 0x000fea0003800000 */
.L_x_5028:
[----:B------:R-:W-:-:S03]  /*106e0*/  UMOV UR4, 0xffffffff ;  /* 0xffffffff00047882 */ /* 0x000fc60000000000 */
[----:B------:R-:W-:Y:S05]  /*106f0*/  BRA.DIV UR4, `(.L_x_5030) ;  /* 0x0000003a04a07947 */ /* 0x000fea000b800000 */
[----:B-1----:R-:W1:Y:S02]  /*10700*/  S2R R0, SR_TID.X ;  /* 0x0000000000007919 */ /* 0x002e640000002100 */
[----:B-1----:R-:W-:-:S04]  /*10710*/  SHF.R.U32.HI R0, RZ, 0x5, R0 ;  /* 0x00000005ff007819 */ /* 0x002fc80000011600 */
[----:B------:R-:W-:-:S05]  /*10720*/  LOP3.LUT R0, R0, 0x3, RZ, 0xc0, !PT ;  /* 0x0000000300007812 */ /* 0x000fca00078ec0ff */
[----:B------:R1:W2:Y:S02]  /*10730*/  SHFL.IDX PT, R14, R0, RZ, 0x1f ;  /* 0x00001fff000e7589 */ /* 0x0002a400000e0000 */
.L_x_5150:
[----:B--2---:R-:W-:Y:S01]  /*10740*/  ISETP.NE.AND P0, PT, R14, RZ, PT ;  /* 0x000000ff0e00720c */ /* 0x004fe20003f05270 */
[----:B------:R-:W-:-:S12]  /*10750*/  BSSY B0, `(.L_x_5031) ;  /* 0x0000024000007945 */ /* 0x000fd80003800000 */
[----:B------:R-:W-:Y:S05]  /*10760*/  @P0 BRA `(.L_x_5032) ;  /* 0x0000000000880947 */ /* 0x000fea0003800000 */
[----:B------:R-:W-:-:S03]  /*10770*/  UMOV UR4, 0xffffffff ;  /* 0xffffffff00047882 */ /* 0x000fc60000000000 */
[----:B------:R-:W-:Y:S05]  /*10780*/  BRA.DIV UR4, `(.L_x_5033) ;  /* 0x0000003a04b07947 */ /* 0x000fea000b800000 */
[----:B------:R-:W-:-:S13]  /*10790*/  ELECT P6, URZ, PT ;  /* 0x00000000003f782f */ /* 0x000fda00038c0000 */
.L_x_5153:
[----:B------:R-:W-:Y:S05]  /*107a0*/  @!P6 BRA `(.L_x_5032) ;  /* 0x000000000078e947 */ /* 0x000fea0003800000 */
[----:B------:R-:W-:-:S06]  /*107b0*/  ULOP3.LUT UR4, UR39, 0x2, URZ, 0xfc, !UPT ;  /* 0x0000000227047892 */ /* 0x000fcc000f8efc3f */
[----:B-1----:R-:W-:-:S05]  /*107c0*/  IMAD.U32 R0, RZ, RZ, UR4 ;  /* 0x00000004ff007e24 */ /* 0x002fca000f8e00ff */
[----:B------:R-:W-:-:S13]  /*107d0*/  ISETP.NE.AND P0, PT, R0, 0x3, PT ;  /* 0x000000030000780c */ /* 0x000fda0003f05270 */
[----:B------:R-:W-:Y:S05]  /*107e0*/  @!P0 BRA `(.L_x_5034) ;  /* 0x0000000000048947 */ /* 0x000fea0003800000 */
[----:B------:R-:W-:Y:S01]  /*107f0*/  BPT.TRAP 0x1 ;  /* 0x000000040000795c */ /* 0x000fe20000300000 */
.L_x_5034:
[----:B------:R-:W-:Y:S01]  /*10800*/  IMAD R5, R24, 0x8, R7 ;  /* 0x0000000818057824 */ /* 0x000fe200078e0207 */
[----:B------:R-:W-:Y:S01]  /*10810*/  SHF.L.U32 R0, R26, 0x1f, RZ ;  /* 0x0000001f1a007819 */ /* 0x000fe200000006ff */
[----:B------:R-:W-:-:S03]  /*10820*/  VIADD R24, R24, 0x1 ;  /* 0x0000000118187836 */ /* 0x000fc60000000000 */
[----:B------:R-:W1:Y:S02]  /*10830*/  SYNCS.PHASECHK.TRANS64.TRYWAIT P1, [R5+URZ+0x22840], R0 ;  /* 0x02284000050075a7 */ /* 0x000e64000802017f */
[----:B------:R-:W-:-:S04]  /*10840*/  ISETP.NE.AND P2, PT, R24, 0x2, PT ;  /* 0x000000021800780c */ /* 0x000fc80003f45270 */
[----:B------:R-:W-:Y:S01]  /*10850*/  SEL R3, RZ, 0x1, P2 ;  /* 0x00000001ff037807 */ /* 0x000fe20001000000 */
[----:B-1----:R-:W-:Y:S08]  /*10860*/  @!P1 BRA `(.L_x_5035) ;  /* 0x0000003800989947 */ /* 0x002ff00003800000 */
.L_x_5154:
[----:B------:R-:W-:Y:S02]  /*10870*/  SEL R24, R24, RZ, P2 ;  /* 0x000000ff18187207 */ /* 0x000fe40001000000 */
[----:B------:R-:W-:Y:S01]  /*10880*/  LOP3.LUT R2, R26, R3, RZ, 0x3c, !PT ;  /* 0x000000031a027212 */ /* 0x000fe200078e3cff */
[----:B------:R-:W-:Y:S06]  /*10890*/  @!P0 BRA `(.L_x_5036) ;  /* 0x0000000000048947 */ /* 0x000fec0003800000 */
[----:B------:R-:W-:Y:S01]  /*108a0*/  BPT.TRAP 0x1 ;  /* 0x000000040000795c */ /* 0x000fe20000300000 */
.L_x_5036:
[----:B------:R-:W-:Y:S01]  /*108b0*/  IMAD R3, R24, 0x8, R7 ;  /* 0x0000000818037824 */ /* 0x000fe200078e0207 */
[----:B------:R-:W-:-:S04]  /*108c0*/  SHF.L.U32 R2, R2, 0x1f, RZ ;  /* 0x0000001f02027819 */ /* 0x000fc800000006ff */
[----:B------:R-:W2:Y:S02]  /*108d0*/  SYNCS.PHASECHK.TRANS64.TRYWAIT P1, [R3+URZ+0x22840], R2 ;  /* 0x02284002030075a7 */ /* 0x000ea4000802017f */
[----:B--2---:R-:W-:Y:S05]  /*108e0*/  @!P1 BRA `(.L_x_5037) ;  /* 0x00000038008c9947 */ /* 0x004fea0003800000 */
.L_x_5155:
[----:B------:R-:W-:Y:S05]  /*108f0*/  @!P0 BRA `(.L_x_5038) ;  /* 0x0000000000048947 */ /* 0x000fea0003800000 */
[----:B------:R-:W-:Y:S01]  /*10900*/  BPT.TRAP 0x1 ;  /* 0x000000040000795c */ /* 0x000fe20000300000 */
.L_x_5038:
[----:B------:R-:W5:Y:S02]  /*10910*/  SYNCS.PHASECHK.TRANS64.TRYWAIT P1, [R5+URZ+0x22860], R0 ;  /* 0x02286000050075a7 */ /* 0x000f64000802017f */
[----:B-----5:R-:W-:Y:S05]  /*10920*/  @!P1 BRA `(.L_x_5039) ;  /* 0x0000003800909947 */ /* 0x020fea0003800000 */
.L_x_5156:
[----:B------:R-:W-:Y:S05]  /*10930*/  @!P0 BRA `(.L_x_5040) ;  /* 0x0000000000048947 */ /* 0x000fea0003800000 */
[----:B------:R-:W-:Y:S01]  /*10940*/  BPT.TRAP 0x1 ;  /* 0x000000040000795c */ /* 0x000fe20000300000 */
.L_x_5040:
[----:B------:R0:W0:Y:S02]  /*10950*/  SYNCS.PHASECHK.TRANS64.TRYWAIT P0, [R3+URZ+0x22860], R2 ;  /* 0x02286002030075a7 */ /* 0x000024000800017f */
[----:B0-----:R-:W-:Y:S05]  /*10960*/  @!P0 NANOSLEEP.SYNCS 0x989680 ;  /* 0x009896800000895d */ /* 0x001fea0003900000 */
[----:B------:R-:W0:Y:S02]  /*10970*/  @!P0 SYNCS.PHASECHK.TRANS64 P0, [R3+URZ+0x22860], R2 ;  /* 0x02286002030085a7 */ /* 0x000e24000800007f */
[----:B0-----:R-:W-:Y:S05]  /*10980*/  @!P0 BRA `(.L_x_5040) ;  /* 0xfffffffc00f08947 */ /* 0x001fea000383ffff */
.L_x_5032:
[----:B------:R-:W-:Y:S05]  /*10990*/  BSYNC B0 ;  /* 0x0000000000007941 */ /* 0x000fea0003800000 */
.L_x_5031:
[----:B------:R-:W-:Y:S05]  /*109a0*/  EXIT ;  /* 0x000000000000794d */ /* 0x000fea0003800000 */
.L_x_4902:
[----:B0-----:R-:W-:-:S04]  /*109b0*/  IMAD.U32 R3, RZ, RZ, UR51 ;  /* 0x00000033ff037e24 */ /* 0x001fc8000f8e00ff */
[----:B------:R0:W1:Y:S03]  /*109c0*/  SYNCS.PHASECHK.TRANS64.TRYWAIT P0, [R3+URZ+0x22800], R0 ;  /* 0x02280000030075a7 */ /* 0x000066000800017f */
[----:B-1----:R-:W-:Y:S05]  /*109d0*/  @!P0 NANOSLEEP.SYNCS 0x989680 ;  /* 0x009896800000895d */ /* 0x002fea0003900000 */
[----:B------:R-:W1:Y:S02]  /*109e0*/  @!P0 SYNCS.PHASECHK.TRANS64 P0, [R3+URZ+0x22800], R0 ;  /* 0x02280000030085a7 */ /* 0x000e64000800007f */
[----:B-1----:R-:W-:Y:S05]  /*109f0*/  @!P0 BRA `(.L_x_4902) ;  /* 0xfffffffc00ec8947 */ /* 0x002fea000383ffff */
[----:B------:R-:W-:Y:S05]  /*10a00*/  BRA `(.L_x_5041) ;  /* 0xffffff1000207947 */ /* 0x000fea000383ffff */
.L_x_4906:
[----:B-1----:R-:W-:-:S04]  /*10a10*/  IMAD.U32 R3, RZ, RZ, UR22 ;  /* 0x00000016ff037e24 */ /* 0x002fc8000f8e00ff */
[----:B------:R1:W2:Y:S03]  /*10a20*/  SYNCS.PHASECHK.TRANS64.TRYWAIT P1, [R3+URZ+0x22830], R8 ;  /* 0x02283008030075a7 */ /* 0x0002a6000802017f */
[----:B--2---:R-:W-:Y:S05]  /*10a30*/  @!P1 NANOSLEEP.SYNCS 0x989680 ;  /* 0x009896800000995d */ /* 0x004fea0003900000 */
[----:B------:R-:W2:Y:S02]  /*10a40*/  @!P1 SYNCS.PHASECHK.TRANS64 P1, [R3+URZ+0x22830], R8 ;  /* 0x02283008030095a7 */ /* 0x000ea4000802007f */
[----:B--2---:R-:W-:Y:S05]  /*10a50*/  @!P1 BRA `(.L_x_4906) ;  /* 0xfffffffc00ec9947 */ /* 0x004fea000383ffff */
[----:B------:R-:W-:Y:S05]  /*10a60*/  BRA `(.L_x_4905) ;  /* 0xffffff1000447947 */ /* 0x000fea000383ffff */
.L_x_4911:
[----:B---3--:R-:W-:-:S04]  /*10a70*/  IMAD.U32 R9, RZ, RZ, UR22 ;  /* 0x00000016ff097e24 */ /* 0x008fc8000f8e00ff */
[----:B------:R3:W4:Y:S03]  /*10a80*/  SYNCS.PHASECHK.TRANS64.TRYWAIT P1, [R9+URZ+0x22850], R8 ;  /* 0x02285008090075a7 */ /* 0x000726000802017f */
[----:B----4-:R-:W-:Y:S05]  /*10a90*/  @!P1 NANOSLEEP.SYNCS 0x989680 ;  /* 0x009896800000995d */ /* 0x010fea0003900000 */
[----:B------:R-:W4:Y:S02]  /*10aa0*/  @!P1 SYNCS.PHASECHK.TRANS64 P1, [R9+URZ+0x22850], R8 ;  /* 0x02285008090095a7 */ /* 0x000f24000802007f */
[----:B----4-:R-:W-:Y:S05]  /*10ab0*/  @!P1 BRA `(.L_x_4911) ;  /* 0xfffffffc00ec9947 */ /* 0x010fea000383ffff */
[----:B------:R-:W-:Y:S05]  /*10ac0*/  BRA `(.L_x_4910) ;  /* 0xffffff2800447947 */ /* 0x000fea000383ffff */
.L_x_4917:
[----:B-12---:R-:W-:-:S04]  /*10ad0*/  IMAD.U32 R0, RZ, RZ, UR25 ;  /* 0x00000019ff007e24 */ /* 0x006fc8000f8e00ff */
[----:B------:R1:W2:Y:S03]  /*10ae0*/  SYNCS.PHASECHK.TRANS64.TRYWAIT P1, [R0+URZ+0x22830], R7 ;  /* 0x02283007000075a7 */ /* 0x0002a6000802017f */
[----:B--2---:R-:W-:Y:S05]  /*10af0*/  @!P1 NANOSLEEP.SYNCS 0x989680 ;  /* 0x009896800000995d */ /* 0x004fea0003900000 */
[----:B------:R-:W2:Y:S02]  /*10b00*/  @!P1 SYNCS.PHASECHK.TRANS64 P1, [R0+URZ+0x22830], R7 ;  /* 0x02283007000095a7 */ /* 0x000ea4000802007f */
[----:B--2---:R-:W-:Y:S05]  /*10b10*/  @!P1 BRA `(.L_x_4917) ;  /* 0xfffffffc00ec9947 */ /* 0x004fea000383ffff */
[----:B------:R-:W-:Y:S05]  /*10b20*/  BRA `(.L_x_4916) ;  /* 0xffffff2c00807947 */ /* 0x000fea000383ffff */
.L_x_4922:
[----:B--2---:R-:W-:-:S04]  /*10b30*/  IMAD.U32 R10, RZ, RZ, UR25 ;  /* 0x00000019ff0a7e24 */ /* 0x004fc8000f8e00ff */
[----:B------:R2:W3:Y:S03]  /*10b40*/  SYNCS.PHASECHK.TRANS64.TRYWAIT P1, [R10+URZ+0x22850], R7 ;  /* 0x022850070a0075a7 */ /* 0x0004e6000802017f */
[----:B---3--:R-:W-:Y:S05]  /*10b50*/  @!P1 NANOSLEEP.SYNCS 0x989680 ;  /* 0x009896800000995d */ /* 0x008fea0003900000 */
[----:B------:R-:W3:Y:S02]  /*10b60*/  @!P1 SYNCS.PHASECHK.TRANS64 P1, [R10+URZ+0x22850], R7 ;  /* 0x022850070a0095a7 */ /* 0x000ee4000802007f */
[----:B---3--:R-:W-:Y:S05]  /*10b70*/  @!P1 BRA `(.L_x_4922) ;  /* 0xfffffffc00ec9947 */ /* 0x008fea000383ffff */
[----:B------:R-:W-:Y:S05]  /*10b80*/  BRA `(.L_x_4921) ;  /* 0xffffff4c00847947 */ /* 0x000fea000383ffff */
.L_x_4929:
[----:B-1----:R-:W-:-:S04]  /*10b90*/  IMAD.U32 R0, RZ, RZ, UR24 ;  /* 0x00000018ff007e24 */ /* 0x002fc8000f8e00ff */
[----:B------:R1:W2:Y:S03]  /*10ba0*/  SYNCS.PHASECHK.TRANS64.TRYWAIT P1, [R0+URZ+0x22830], R7 ;  /* 0x02283007000075a7 */ /* 0x0002a6000802017f */
[----:B--2---:R-:W-:Y:S05]  /*10bb0*/  @!P1 NANOSLEEP.SYNCS 0x989680 ;  /* 0x009896800000995d */ /* 0x004fea0003900000 */
[----:B------:R-:W2:Y:S02]  /*10bc0*/  @!P1 SYNCS.PHASECHK.TRANS64 P1, [R0+URZ+0x22830], R7 ;  /* 0x02283007000095a7 */ /* 0x000ea4000802007f */
[----:B--2---:R-:W-:Y:S05]  /*10bd0*/  @!P1 BRA `(.L_x_4929) ;  /* 0xfffffffc00ec9947 */ /* 0x004fea000383ffff */
[----:B------:R-:W-:Y:S05]  /*10be0*/  BRA `(.L_x_4928) ;  /* 0xffffff50008c7947 */ /* 0x000fea000383ffff */
.L_x_4934:
[----:B-1----:R-:W-:-:S04]  /*10bf0*/  MOV R10, UR24 ;  /* 0x00000018000a7c02 */ /* 0x002fc80008000f00 */
[----:B------:R1:W2:Y:S03]  /*10c00*/  SYNCS.PHASECHK.TRANS64.TRYWAIT P1, [R10+URZ+0x22850], R7 ;  /* 0x022850070a0075a7 */ /* 0x0002a6000802017f */
[----:B--2---:R-:W-:Y:S05]  /*10c10*/  @!P1 NANOSLEEP.SYNCS 0x989680 ;  /* 0x009896800000995d */ /* 0x004fea0003900000 */
[----:B------:R-:W2:Y:S02]  /*10c20*/  @!P1 SYNCS.PHASECHK.TRANS64 P1, [R10+URZ+0x22850], R7 ;  /* 0x022850070a0095a7 */ /* 0x000ea4000802007f */
[----:B--2---:R-:W-:Y:S05]  /*10c30*/  @!P1 BRA `(.L_x_4934) ;  /* 0xfffffffc00ec9947 */ /* 0x004fea000383ffff */
[----:B------:R-:W-:Y:S05]  /*10c40*/  BRA `(.L_x_4933) ;  /* 0xffffff6800b07947 */ /* 0x000fea000383ffff */
.L_x_4978:
        /* <DEDUP_REMOVED lines=8> */
[----:B-----5:R-:W-:Y:S05]  /*10cd0*/  WARPSYNC.COLLECTIVE R15, `(.L_x_5043) ;  /* 0x000000000f087348 */ /* 0x020fea0003c00000 */
[----:B------:R0:W1:Y:S02]  /*10ce0*/  SHFL.IDX P6, R14, R13, R12, R11 ;  /* 0x0000000c0d0e7389 */ /* 0x00006400000c000b */
[----:B01---5:R-:W-:Y:S01]  /*10cf0*/  ENDCOLLECTIVE ;  /* 0x000000000000791b */ /* 0x023fe20003800000 */
.L_x_5043:
[----:B------:R-:W-:Y:S05]  /*10d00*/  BSYNC B0 ;  /* 0x0000000000007941 */ /* 0x000fea0003800000 */
.L_x_5042:
[----:B------:R-:W-:Y:S05]  /*10d10*/  BRA `(.L_x_5044) ;  /* 0xffffffbc00907947 */ /* 0x000fea000383ffff */
.L_x_4981:
[----:B0-----:R0:W1:Y:S02]  /*10d20*/  SYNCS.PHASECHK.TRANS64.TRYWAIT P0, [R33+URZ+0x22840], R0 ;  /* 0x02284000210075a7 */ /* 0x001064000800017f */
[----:B-1----:R-:W-:Y:S05]  /*10d30*/  @!P0 NANOSLEEP.SYNCS 0x989680 ;  /* 0x009896800000895d */ /* 0x002fea0003900000 */
[----:B------:R-:W1:Y:S02]  /*10d40*/  @!P0 SYNCS.PHASECHK.TRANS64 P0, [R33+URZ+0x22840], R0 ;  /* 0x02284000210085a7 */ /* 0x000e64000800007f */
[----:B-1----:R-:W-:Y:S05]  /*10d50*/  @!P0 BRA `(.L_x_4981) ;  /* 0xfffffffc00f08947 */ /* 0x002fea000383ffff */
[----:B------:R-:W-:Y:S05]  /*10d60*/  BRA `(.L_x_5045) ;  /* 0xffffffc000447947 */ /* 0x000fea000383ffff */
.L_x_4982:
        /* <DEDUP_REMOVED lines=8> */
.L_x_5047:
[----:B------:R-:W-:Y:S05]  /*10df0*/  BSYNC B0 ;  /* 0x0000000000007941 */ /* 0x000fea0003800000 */
.L_x_5046:
        /* <DEDUP_REMOVED lines=9> */
.L_x_5048:
[----:B------:R-:W-:Y:S02]  /*10e90*/  IMAD.MOV.U32 R13, RZ, RZ, R4 ;  /* 0x000000ffff0d7224 */ /* 0x000fe400078e0004 */
[----:B------:R-:W-:Y:S02]  /*10ea0*/  IMAD.MOV.U32 R12, RZ, RZ, 0x1 ;  /* 0x00000001ff0c7424 */ /* 0x000fe400078e00ff */
[----:B------:R-:W-:-:S07]  /*10eb0*/  IMAD.MOV.U32 R3, RZ, RZ, R14 ;  /* 0x000000ffff037224 */ /* 0x000fce00078e000e */
[----:B------:R-:W-:Y:S05]  /*10ec0*/  WARPSYNC.COLLECTIVE R15, `(.L_x_5049) ;  /* 0x000000000f087348 */ /* 0x000fea0003c00000 */
[----:B------:R0:W1:Y:S02]  /*10ed0*/  SHFL.IDX P6, R14, R13, R12, R11 ;  /* 0x0000000c0d0e7389 */ /* 0x00006400000c000b */
[----:B01----:R-:W-:Y:S01]  /*10ee0*/  ENDCOLLECTIVE ;  /* 0x000000000000791b */ /* 0x003fe20003800000 */
.L_x_5049:
        /* <DEDUP_REMOVED lines=15> */
.L_x_5050:
[----:B------:R-:W-:Y:S02]  /*10fe0*/  @P0 IMAD R7, R5, 0x2, R22 ;  /* 0x0000000205070824 */ /* 0x000fe400078e0216 */
[----:B------:R-:W-:Y:S02]  /*10ff0*/  IMAD.MOV.U32 R13, RZ, RZ, R4 ;  /* 0x000000ffff0d7224 */ /* 0x000fe400078e0004 */
[----:B------:R-:W-:Y:S01]  /*11000*/  IMAD.MOV.U32 R12, RZ, RZ, 0x2 ;  /* 0x00000002ff0c7424 */ /* 0x000fe200078e00ff */
[----:B------:R-:W-:-:S07]  /*11010*/  MOV R3, R14 ;  /* 0x0000000e00037202 */ /* 0x000fce0000000f00 */
[----:B------:R-:W-:Y:S05]  /*11020*/  WARPSYNC.COLLECTIVE R15, `(.L_x_5051) ;  /* 0x000000000f087348 */ /* 0x000fea0003c00000 */
[----:B------:R0:W1:Y:S02]  /*11030*/  SHFL.IDX P6, R14, R13, R12, R11 ;  /* 0x0000000c0d0e7389 */ /* 0x00006400000c000b */
[----:B01----:R-:W-:Y:S01]  /*11040*/  ENDCOLLECTIVE ;  /* 0x000000000000791b */ /* 0x003fe20003800000 */
.L_x_5051:
        /* <DEDUP_REMOVED lines=15> */
.L_x_5052:
[----:B------:R-:W-:Y:S02]  /*11140*/  @P0 IMAD R7, R5, 0x2, R22 ;  /* 0x0000000205070824 */ /* 0x000fe400078e0216 */
[----:B------:R-:W-:Y:S02]  /*11150*/  IMAD.MOV.U32 R13, RZ, RZ, R4 ;  /* 0x000000ffff0d7224 */ /* 0x000fe400078e0004 */
[----:B------:R-:W-:Y:S02]  /*11160*/  IMAD.MOV.U32 R12, RZ, RZ, 0x3 ;  /* 0x00000003ff0c7424 */ /* 0x000fe400078e00ff */
[----:B------:R-:W-:-:S07]  /*11170*/  IMAD.MOV.U32 R3, RZ, RZ, R14 ;  /* 0x000000ffff037224 */ /* 0x000fce00078e000e */
[----:B------:R-:W-:Y:S05]  /*11180*/  WARPSYNC.COLLECTIVE R15, `(.L_x_5053) ;  /* 0x000000000f087348 */ /* 0x000fea0003c00000 */
[----:B------:R0:W1:Y:S02]  /*11190*/  SHFL.IDX P6, R14, R13, R12, R11 ;  /* 0x0000000c0d0e7389 */ /* 0x00006400000c000b */
[----:B01----:R-:W-:Y:S01]  /*111a0*/  ENDCOLLECTIVE ;  /* 0x000000000000791b */ /* 0x003fe20003800000 */
.L_x_5053:
        /* <DEDUP_REMOVED lines=15> */
.L_x_5054:
[----:B------:R-:W-:Y:S02]  /*112a0*/  @P0 IMAD R7, R5, 0x2, R22 ;  /* 0x0000000205070824 */ /* 0x000fe400078e0216 */
[----:B------:R-:W-:Y:S02]  /*112b0*/  IMAD.MOV.U32 R13, RZ, RZ, R4 ;  /* 0x000000ffff0d7224 */ /* 0x000fe400078e0004 */
[----:B------:R-:W-:Y:S02]  /*112c0*/  IMAD.MOV.U32 R12, RZ, RZ, 0x4 ;  /* 0x00000004ff0c7424 */ /* 0x000fe400078e00ff */
[----:B------:R-:W-:-:S07]  /*112d0*/  IMAD.MOV.U32 R3, RZ, RZ, R14 ;  /* 0x000000ffff037224 */ /* 0x000fce00078e000e */
[----:B------:R-:W-:Y:S05]  /*112e0*/  WARPSYNC.COLLECTIVE R15, `(.L_x_5055) ;  /* 0x000000000f087348 */ /* 0x000fea0003c00000 */
[----:B------:R0:W1:Y:S02]  /*112f0*/  SHFL.IDX P6, R14, R13, R12, R11 ;  /* 0x0000000c0d0e7389 */ /* 0x00006400000c000b */
[----:B01----:R-:W-:Y:S01]  /*11300*/  ENDCOLLECTIVE ;  /* 0x000000000000791b */ /* 0x003fe20003800000 */
.L_x_5055:
        /* <DEDUP_REMOVED lines=15> */
.L_x_5056:
[----:B------:R-:W-:Y:S02]  /*11400*/  @P0 IMAD R7, R5, 0x2, R22 ;  /* 0x0000000205070824 */ /* 0x000fe400078e0216 */
[----:B------:R-:W-:Y:S02]  /*11410*/  IMAD.MOV.U32 R13, RZ, RZ, R4 ;  /* 0x000000ffff0d7224 */ /* 0x000fe400078e0004 */
[----:B------:R-:W-:Y:S01]  /*11420*/  IMAD.MOV.U32 R12, RZ, RZ, 0x5 ;  /* 0x00000005ff0c7424 */ /* 0x000fe200078e00ff */
[----:B------:R-:W-:-:S07]  /*11430*/  MOV R3, R14 ;  /* 0x0000000e00037202 */ /* 0x000fce0000000f00 */
[----:B------:R-:W-:Y:S05]  /*11440*/  WARPSYNC.COLLECTIVE R15, `(.L_x_5057) ;  /* 0x000000000f087348 */ /* 0x000fea0003c00000 */
[----:B------:R0:W1:Y:S02]  /*11450*/  SHFL.IDX P6, R14, R13, R12, R11 ;  /* 0x0000000c0d0e7389 */ /* 0x00006400000c000b */
[----:B01----:R-:W-:Y:S01]  /*11460*/  ENDCOLLECTIVE ;  /* 0x000000000000791b */ /* 0x003fe20003800000 */
.L_x_5057:
        /* <DEDUP_REMOVED lines=14> */
.L_x_5058:
[----:B------:R-:W-:Y:S01]  /*11550*/  IMAD.MOV.U32 R0, RZ, RZ, R14 ;  /* 0x000000ffff007224 */ /* 0x000fe200078e000e */
[----:B------:R-:W-:Y:S06]  /*11560*/  BRA `(.L_x_5059) ;  /* 0xffffffbc00ac7947 */ /* 0x000fec000383ffff */
.L_x_4987:
[----:B------:R-:W-:Y:S02]  /*11570*/  IMAD.MOV.U32 R13, RZ, RZ, R4 ;  /* 0x000000ffff0d7224 */ /* 0x000fe400078e0004 */
[----:B------:R-:W-:Y:S02]  /*11580*/  IMAD.MOV.U32 R12, RZ, RZ, RZ ;  /* 0x000000ffff0c7224 */ /* 0x000fe400078e00ff */
[----:B------:R-:W-:Y:S02]  /*11590*/  IMAD.MOV.U32 R11, RZ, RZ, 0x181f ;  /* 0x0000181fff0b7424 */ /* 0x000fe400078e00ff */
[----:B------:R-:W-:Y:S02]  /*115a0*/  IMAD.MOV.U32 R15, RZ, RZ, -0x1 ;  /* 0xffffffffff0f7424 */ /* 0x000fe400078e00ff */
[----:B-----5:R-:W-:Y:S02]  /*115b0*/  IMAD R5, R9, R6, RZ ;  /* 0x0000000609057224 */ /* 0x020fe400078e02ff */
[----:B------:R-:W-:-:S07]  /*115c0*/  IMAD R17, R17, 0x80, R8 ;  /* 0x0000008011117824 */ /* 0x000fce00078e0208 */
[----:B------:R-:W-:Y:S05]  /*115d0*/  WARPSYNC.COLLECTIVE R15, `(.L_x_5060) ;  /* 0x000000000f087348 */ /* 0x000fea0003c00000 */
[----:B------:R0:W1:Y:S02]  /*115e0*/  SHFL.IDX P6, R14, R13, R12, R11 ;  /* 0x0000000c0d0e7389 */ /* 0x00006400000c000b */
[----:B01----:R-:W-:Y:S01]  /*115f0*/  ENDCOLLECTIVE ;  /* 0x000000000000791b */ /* 0x003fe20003800000 */
.L_x_5060:
[C---:B------:R-:W-:Y:S01]  /*11600*/  VIADD R6, R17.reuse, 0x10 ;  /* 0x0000001011067836 */ /* 0x040fe20000000000 */
[----:B------:R-:W-:Y:S01]  /*11610*/  ISETP.GE.AND P0, PT, R17, R5, PT ;  /* 0x000000051100720c */ /* 0x000fe20003f06270 */
[----:B------:R-:W-:Y:S02]  /*11620*/  IMAD.MOV.U32 R13, RZ, RZ, R0 ;  /* 0x000000ffff0d7224 */ /* 0x000fe400078e0000 */
[----:B------:R-:W-:-:S10]  /*11630*/  IMAD.MOV.U32 R2, RZ, RZ, R14 ;  /* 0x000000ffff027224 */ /* 0x000fd400078e000e */
[----:B------:R-:W-:Y:S05]  /*11640*/  WARPSYNC.COLLECTIVE R15, `(.L_x_5061) ;  /* 0x000000000f087348 */ /* 0x000fea0003c00000 */
[----:B------:R0:W1:Y:S02]  /*11650*/  SHFL.IDX P6, R14, R13, R12, R11 ;  /* 0x0000000c0d0e7389 */ /* 0x00006400000c000b */
[----:B01----:R-:W-:Y:S01]  /*11660*/  ENDCOLLECTIVE ;  /* 0x000000000000791b */ /* 0x003fe20003800000 */
.L_x_5061:
[----:B------:R-:W-:Y:S02]  /*11670*/  IMAD.MOV.U32 R13, RZ, RZ, R4 ;  /* 0x000000ffff0d7224 */ /* 0x000fe400078e0004 */
[----:B------:R-:W-:Y:S02]  /*11680*/  IMAD.MOV.U32 R12, RZ, RZ, 0x1 ;  /* 0x00000001ff0c7424 */ /* 0x000fe400078e00ff */
[----:B------:R-:W-:-:S07]  /*11690*/  IMAD.MOV.U32 R3, RZ, RZ, R14 ;  /* 0x000000ffff037224 */ /* 0x000fce00078e000e */
[----:B------:R-:W-:Y:S05]  /*116a0*/  WARPSYNC.COLLECTIVE R15, `(.L_x_5062) ;  /* 0x000000000f087348 */ /* 0x000fea0003c00000 */
[----:B------:R0:W1:Y:S02]  /*116b0*/  SHFL.IDX P6, R14, R13, R12, R11 ;  /* 0x0000000c0d0e7389 */ /* 0x00006400000c000b */
[----:B01----:R-:W-:Y:S01]  /*116c0*/  ENDCOLLECTIVE ;  /* 0x000000000000791b */ /* 0x003fe20003800000 */
.L_x_5062:
[----:B------:R-:W-:-:S05]  /*116d0*/  @!P0 LEA R3, P2, R7, R3, 0x1 ;  /* 0x0000000307038211 */ /* 0x000fca00078408ff */
[----:B------:R-:W-:-:S05]  /*116e0*/  @!P0 IMAD.X R2, RZ, RZ, R2, P2 ;  /* 0x000000ffff028224 */ /* 0x000fca00010e0602 */
[----:B------:R-:W-:Y:S02]  /*116f0*/  @!P0 LOP3.LUT R3, R3, R2, RZ, 0x3c, !PT ;  /* 0x0000000203038212 */ /* 0x000fe400078e3cff */
[----:B------:R-:W-:Y:S02]  /*11700*/  MOV R13, R0 ;  /* 0x00000000000d7202 */ /* 0x000fe40000000f00 */
        /* <DEDUP_REMOVED lines=11> */
.L_x_5063:
[----:B------:R-:W-:Y:S02]  /*117c0*/  IMAD.MOV.U32 R13, RZ, RZ, R4 ;  /* 0x000000ffff0d7224 */ /* 0x000fe400078e0004 */
[----:B------:R-:W-:Y:S02]  /*117d0*/  IMAD.MOV.U32 R12, RZ, RZ, 0x2 ;  /* 0x00000002ff0c7424 */ /* 0x000fe400078e00ff */
[----:B------:R-:W-:-:S07]  /*117e0*/  IMAD.MOV.U32 R3, RZ, RZ, R14 ;  /* 0x000000ffff037224 */ /* 0x000fce00078e000e */
[----:B------:R-:W-:Y:S05]  /*117f0*/  WARPSYNC.COLLECTIVE R15, `(.L_x_5064) ;  /* 0x000000000f087348 */ /* 0x000fea0003c00000 */
[----:B------:R0:W1:Y:S02]  /*11800*/  SHFL.IDX P6, R14, R13, R12, R11 ;  /* 0x0000000c0d0e7389 */ /* 0x00006400000c000b */
[----:B01----:R-:W-:Y:S01]  /*11810*/  ENDCOLLECTIVE ;  /* 0x000000000000791b */ /* 0x003fe20003800000 */
.L_x_5064:
        /* <DEDUP_REMOVED lines=16> */
.L_x_5065:
[----:B------:R-:W-:Y:S02]  /*11920*/  IMAD.MOV.U32 R13, RZ, RZ, R4 ;  /* 0x000000ffff0d7224 */ /* 0x000fe400078e0004 */
[----:B------:R-:W-:Y:S02]  /*11930*/  IMAD.MOV.U32 R12, RZ, RZ, 0x3 ;  /* 0x00000003ff0c7424 */ /* 0x000fe400078e00ff */
[----:B------:R-:W-:-:S07]  /*11940*/  IMAD.MOV.U32 R3, RZ, RZ, R14 ;  /* 0x000000ffff037224 */ /* 0x000fce00078e000e */
[----:B------:R-:W-:Y:S05]  /*11950*/  WARPSYNC.COLLECTIVE R15, `(.L_x_5066) ;  /* 0x000000000f087348 */ /* 0x000fea0003c00000 */
[----:B------:R0:W1:Y:S02]  /*11960*/  SHFL.IDX P6, R14, R13, R12, R11 ;  /* 0x0000000c0d0e7389 */ /* 0x00006400000c000b */
[----:B01----:R-:W-:Y:S01]  /*11970*/  ENDCOLLECTIVE ;  /* 0x000000000000791b */ /* 0x003fe20003800000 */
.L_x_5066:
        /* <DEDUP_REMOVED lines=16> */
.L_x_5067:
[----:B------:R-:W-:Y:S02]  /*11a80*/  IMAD.MOV.U32 R13, RZ, RZ, R4 ;  /* 0x000000ffff0d7224 */ /* 0x000fe400078e0004 */
[----:B------:R-:W-:Y:S02]  /*11a90*/  IMAD.MOV.U32 R12, RZ, RZ, 0x4 ;  /* 0x00000004ff0c7424 */ /* 0x000fe400078e00ff */
[----:B------:R-:W-:-:S07]  /*11aa0*/  IMAD.MOV.U32 R3, RZ, RZ, R14 ;  /* 0x000000ffff037224 */ /* 0x000fce00078e000e */
[----:B------:R-:W-:Y:S05]  /*11ab0*/  WARPSYNC.COLLECTIVE R15, `(.L_x_5068) ;  /* 0x000000000f087348 */ /* 0x000fea0003c00000 */
[----:B------:R0:W1:Y:S02]  /*11ac0*/  SHFL.IDX P6, R14, R13, R12, R11 ;  /* 0x0000000c0d0e7389 */ /* 0x00006400000c000b */
[----:B01----:R-:W-:Y:S01]  /*11ad0*/  ENDCOLLECTIVE ;  /* 0x000000000000791b */ /* 0x003fe20003800000 */
.L_x_5068:
        /* <DEDUP_REMOVED lines=16> */
.L_x_5069:
[----:B------:R-:W-:Y:S02]  /*11be0*/  IMAD.MOV.U32 R13, RZ, RZ, R4 ;  /* 0x000000ffff0d7224 */ /* 0x000fe400078e0004 */
[----:B------:R-:W-:Y:S02]  /*11bf0*/  IMAD.MOV.U32 R12, RZ, RZ, 0x5 ;  /* 0x00000005ff0c7424 */ /* 0x000fe400078e00ff */
[----:B------:R-:W-:-:S07]  /*11c00*/  IMAD.MOV.U32 R3, RZ, RZ, R14 ;  /* 0x000000ffff037224 */ /* 0x000fce00078e000e */
[----:B------:R-:W-:Y:S05]  /*11c10*/  WARPSYNC.COLLECTIVE R15, `(.L_x_5070) ;  /* 0x000000000f087348 */ /* 0x000fea0003c00000 */
[----:B------:R0:W1:Y:S02]  /*11c20*/  SHFL.IDX P6, R14, R13, R12, R11 ;  /* 0x0000000c0d0e7389 */ /* 0x00006400000c000b */
[----:B01----:R-:W-:Y:S01]  /*11c30*/  ENDCOLLECTIVE ;  /* 0x000000000000791b */ /* 0x003fe20003800000 */
.L_x_5070:
        /* <DEDUP_REMOVED lines=16> */
.L_x_5071:
[----:B------:R-:W-:Y:S02]  /*11d40*/  IMAD.MOV.U32 R13, RZ, RZ, R4 ;  /* 0x000000ffff0d7224 */ /* 0x000fe400078e0004 */
[----:B------:R-:W-:Y:S02]  /*11d50*/  IMAD.MOV.U32 R12, RZ, RZ, 0x6 ;  /* 0x00000006ff0c7424 */ /* 0x000fe400078e00ff */
[----:B------:R-:W-:-:S07]  /*11d60*/  IMAD.MOV.U32 R3, RZ, RZ, R14 ;  /* 0x000000ffff037224 */ /* 0x000fce00078e000e */
[----:B------:R-:W-:Y:S05]  /*11d70*/  WARPSYNC.COLLECTIVE R15, `(.L_x_5072) ;  /* 0x000000000f087348 */ /* 0x000fea0003c00000 */
[----:B------:R0:W1:Y:S02]  /*11d80*/  SHFL.IDX P6, R14, R13, R12, R11 ;  /* 0x0000000c0d0e7389 */ /* 0x00006400000c000b */
[----:B01----:R-:W-:Y:S01]  /*11d90*/  ENDCOLLECTIVE ;  /* 0x000000000000791b */ /* 0x003fe20003800000 */
.L_x_5072:
        /* <DEDUP_REMOVED lines=16> */
.L_x_5073:
[----:B------:R-:W-:Y:S02]  /*11ea0*/  IMAD.MOV.U32 R13, RZ, RZ, R4 ;  /* 0x000000ffff0d7224 */ /* 0x000fe400078e0004 */
[----:B------:R-:W-:Y:S02]  /*11eb0*/  IMAD.MOV.U32 R12, RZ, RZ, 0x7 ;  /* 0x00000007ff0c7424 */ /* 0x000fe400078e00ff */
[----:B------:R-:W-:-:S07]  /*11ec0*/  IMAD.MOV.U32 R3, RZ, RZ, R14 ;  /* 0x000000ffff037224 */ /* 0x000fce00078e000e */
[----:B------:R-:W-:Y:S05]  /*11ed0*/  WARPSYNC.COLLECTIVE R15, `(.L_x_5074) ;  /* 0x000000000f087348 */ /* 0x000fea0003c00000 */
[----:B------:R0:W1:Y:S02]  /*11ee0*/  SHFL.IDX P6, R14, R13, R12, R11 ;  /* 0x0000000c0d0e7389 */ /* 0x00006400000c000b */
[----:B01----:R-:W-:Y:S01]  /*11ef0*/  ENDCOLLECTIVE ;  /* 0x000000000000791b */ /* 0x003fe20003800000 */
.L_x_5074:
        /* <DEDUP_REMOVED lines=14> */
.L_x_5075:
[----:B------:R-:W-:Y:S05]  /*11fe0*/  BRA `(.L_x_5076) ;  /* 0xffffffc0001c7947 */ /* 0x000fea000383ffff */
.L_x_4990:
[----:B0-----:R0:W1:Y:S02]  /*11ff0*/  SYNCS.PHASECHK.TRANS64.TRYWAIT P0, [R22+URZ+0x22820], R3 ;  /* 0x02282003160075a7 */ /* 0x001064000800017f */
[----:B-1----:R-:W-:Y:S05]  /*12000*/  @!P0 NANOSLEEP.SYNCS 0x989680 ;  /* 0x009896800000895d */ /* 0x002fea0003900000 */
[----:B------:R-:W1:Y:S02]  /*12010*/  @!P0 SYNCS.PHASECHK.TRANS64 P0, [R22+URZ+0x22820], R3 ;  /* 0x02282003160085a7 */ /* 0x000e64000800007f */
[----:B-1----:R-:W-:Y:S05]  /*12020*/  @!P0 BRA `(.L_x_4990) ;  /* 0xfffffffc00f08947 */ /* 0x002fea000383ffff */
[----:B------:R-:W-:Y:S05]  /*12030*/  BRA `(.L_x_5077) ;  /* 0xffffffc000787947 */ /* 0x000fea000383ffff */
.L_x_4993:
[----:B-1----:R1:W2:Y:S02]  /*12040*/  SYNCS.PHASECHK.TRANS64.TRYWAIT P0, [R33+URZ+0x22860], R0 ;  /* 0x02286000210075a7 */ /* 0x0022a4000800017f */
[----:B--2---:R-:W-:Y:S05]  /*12050*/  @!P0 NANOSLEEP.SYNCS 0x989680 ;  /* 0x009896800000895d */ /* 0x004fea0003900000 */
[----:B------:R-:W2:Y:S02]  /*12060*/  @!P0 SYNCS.PHASECHK.TRANS64 P0, [R33+URZ+0x22860], R0 ;  /* 0x02286000210085a7 */ /* 0x000ea4000800007f */
[----:B--2---:R-:W-:Y:S05]  /*12070*/  @!P0 BRA `(.L_x_4993) ;  /* 0xfffffffc00f08947 */ /* 0x004fea000383ffff */
[----:B------:R-:W-:Y:S05]  /*12080*/  BRA `(.L_x_5078) ;  /* 0xffffffc000887947 */ /* 0x000fea000383ffff */
.L_x_4994:
        /* <DEDUP_REMOVED lines=8> */
.L_x_5080:
[----:B------:R-:W-:Y:S05]  /*12110*/  BSYNC B0 ;  /* 0x0000000000007941 */ /* 0x000fea0003800000 */
.L_x_5079:
        /* <DEDUP_REMOVED lines=13> */
.L_x_5081:
        /* <DEDUP_REMOVED lines=11> */
.L_x_5082:
        /* <DEDUP_REMOVED lines=17> */
.L_x_5083:
[----:B------:R-:W-:Y:S02]  /*123b0*/  IMAD.MOV.U32 R13, RZ, RZ, R6 ;  /* 0x000000ffff0d7224 */ /* 0x000fe400078e0006 */
[----:B------:R-:W-:Y:S01]  /*123c0*/  IMAD.MOV.U32 R12, RZ, RZ, 0x2 ;  /* 0x00000002ff0c7424 */ /* 0x000fe200078e00ff */
[----:B------:R-:W-:-:S13]  /*123d0*/  IADD3 R2, P4, R14, R0, RZ ;  /* 0x000000000e027210 */ /* 0x000fda0007f9e0ff */
[----:B------:R-:W-:Y:S05]  /*123e0*/  WARPSYNC.COLLECTIVE R15, `(.L_x_5084) ;  /* 0x000000000f087348 */ /* 0x000fea0003c00000 */
[----:B------:R0:W1:Y:S02]  /*123f0*/  SHFL.IDX P6, R14, R13, R12, R11 ;  /* 0x0000000c0d0e7389 */ /* 0x00006400000c000b */
[----:B01----:R-:W-:Y:S01]  /*12400*/  ENDCOLLECTIVE ;  /* 0x000000000000791b */ /* 0x003fe20003800000 */
.L_x_5084:
[----:B------:R-:W-:Y:S01]  /*12410*/  IMAD.X R3, RZ, RZ, R3, P4 ;  /* 0x000000ffff037224 */ /* 0x000fe200020e0603 */
[----:B------:R-:W-:Y:S02]  /*12420*/  ISETP.LT.OR P4, PT, R32, 0x11, P3 ;  /* 0x000000112000780c */ /* 0x000fe40001f81670 */
[----:B------:R-:W-:-:S11]  /*12430*/  MOV R13, R5 ;  /* 0x00000005000d7202 */ /* 0x000fd60000000f00 */
        /* <DEDUP_REMOVED lines=14> */
.L_x_5085:
[----:B------:R-:W-:Y:S02]  /*12520*/  IMAD.MOV.U32 R13, RZ, RZ, R6 ;  /* 0x000000ffff0d7224 */ /* 0x000fe400078e0006 */
[----:B------:R-:W-:Y:S01]  /*12530*/  IMAD.MOV.U32 R12, RZ, RZ, 0x3 ;  /* 0x00000003ff0c7424 */ /* 0x000fe200078e00ff */
[----:B------:R-:W-:-:S13]  /*12540*/  IADD3 R2, P4, R14, R0, RZ ;  /* 0x000000000e027210 */ /* 0x000fda0007f9e0ff */
[----:B------:R-:W-:Y:S05]  /*12550*/  WARPSYNC.COLLECTIVE R15, `(.L_x_5086) ;  /* 0x000000000f087348 */ /* 0x000fea0003c00000 */
[----:B------:R0:W1:Y:S02]  /*12560*/  SHFL.IDX P6, R14, R13, R12, R11 ;  /* 0x0000000c0d0e7389 */ /* 0x00006400000c000b */
[----:B01----:R-:W-:Y:S01]  /*12570*/  ENDCOLLECTIVE ;  /* 0x000000000000791b */ /* 0x003fe20003800000 */
.L_x_5086:
        /* <DEDUP_REMOVED lines=17> */
.L_x_5087:
[----:B------:R-:W-:Y:S02]  /*12690*/  IMAD.MOV.U32 R13, RZ, RZ, R6 ;  /* 0x000000ffff0d7224 */ /* 0x000fe400078e0006 */
[----:B------:R-:W-:Y:S01]  /*126a0*/  IMAD.MOV.U32 R12, RZ, RZ, 0x4 ;  /* 0x00000004ff0c7424 */ /* 0x000fe200078e00ff */
[----:B------:R-:W-:-:S13]  /*126b0*/  IADD3 R2, P4, R14, R0, RZ ;  /* 0x000000000e027210 */ /* 0x000fda0007f9e0ff */
[----:B------:R-:W-:Y:S05]  /*126c0*/  WARPSYNC.COLLECTIVE R15, `(.L_x_5088) ;  /* 0x000000000f087348 */ /* 0x000fea0003c00000 */
[----:B------:R0:W1:Y:S02]  /*126d0*/  SHFL.IDX P6, R14, R13, R12, R11 ;  /* 0x0000000c0d0e7389 */ /* 0x00006400000c000b */
[----:B01----:R-:W-:Y:S01]  /*126e0*/  ENDCOLLECTIVE ;  /* 0x000000000000791b */ /* 0x003fe20003800000 */
.L_x_5088:
        /* <DEDUP_REMOVED lines=17> */
.L_x_5089:
[----:B------:R-:W-:Y:S02]  /*12800*/  IMAD.MOV.U32 R13, RZ, RZ, R6 ;  /* 0x000000ffff0d7224 */ /* 0x000fe400078e0006 */
[----:B------:R-:W-:Y:S01]  /*12810*/  IMAD.MOV.U32 R12, RZ, RZ, 0x5 ;  /* 0x00000005ff0c7424 */ /* 0x000fe200078e00ff */
[----:B------:R-:W-:-:S13]  /*12820*/  IADD3 R2, P4, R14, R0, RZ ;  /* 0x000000000e027210 */ /* 0x000fda0007f9e0ff */
[----:B------:R-:W-:Y:S05]  /*12830*/  WARPSYNC.COLLECTIVE R15, `(.L_x_5090) ;  /* 0x000000000f087348 */ /* 0x000fea0003c00000 */
[----:B------:R0:W1:Y:S02]  /*12840*/  SHFL.IDX P6, R14, R13, R12, R11 ;  /* 0x0000000c0d0e7389 */ /* 0x00006400000c000b */
[----:B01----:R-:W-:Y:S01]  /*12850*/  ENDCOLLECTIVE ;  /* 0x000000000000791b */ /* 0x003fe20003800000 */
.L_x_5090:
        /* <DEDUP_REMOVED lines=12> */
.L_x_5091:
        /* <DEDUP_REMOVED lines=9> */
.L_x_5001:
[----:B0-----:R0:W1:Y:S02]  /*129b0*/  SYNCS.PHASECHK.TRANS64.TRYWAIT P0, [R10+URZ+0x22840], R20 ;  /* 0x022840140a0075a7 */ /* 0x001064000800017f */
[----:B-1----:R-:W-:Y:S05]  /*129c0*/  @!P0 NANOSLEEP.SYNCS 0x989680 ;  /* 0x009896800000895d */ /* 0x002fea0003900000 */
[----:B------:R-:W1:Y:S02]  /*129d0*/  @!P0 SYNCS.PHASECHK.TRANS64 P0, [R10+URZ+0x22840], R20 ;  /* 0x022840140a0085a7 */ /* 0x000e64000800007f */
[----:B-1----:R-:W-:Y:S05]  /*129e0*/  @!P0 BRA `(.L_x_5001) ;  /* 0xfffffffc00f08947 */ /* 0x002fea000383ffff */
[----:B------:R-:W-:Y:S05]  /*129f0*/  BRA `(.L_x_5093) ;  /* 0xffffffc000f07947 */ /* 0x000fea000383ffff */
.L_x_5002:
        /* <DEDUP_REMOVED lines=8> */
.L_x_5095:
[----:B------:R-:W-:Y:S05]  /*12a80*/  BSYNC B1 ;  /* 0x0000000000017941 */ /* 0x000fea0003800000 */
.L_x_5094:
[----:B------:R-:W-:Y:S01]  /*12a90*/  IMAD.MOV.U32 R13, RZ, RZ, R6 ;  /* 0x000000ffff0d7224 */ /* 0x000fe200078e0006 */
[----:B------:R-:W-:Y:S01]  /*12aa0*/  MOV R3, R14 ;  /* 0x0000000e00037202 */ /* 0x000fe20000000f00 */
[----:B------:R-:W-:Y:S02]  /*12ab0*/  IMAD.MOV.U32 R12, RZ, RZ, RZ ;  /* 0x000000ffff0c7224 */ /* 0x000fe400078e00ff */
[----:B------:R-:W-:Y:S02]  /*12ac0*/  IMAD.MOV.U32 R11, RZ, RZ, 0x181f ;  /* 0x0000181fff0b7424 */ /* 0x000fe400078e00ff */
[----:B------:R-:W-:Y:S02]  /*12ad0*/  IMAD.MOV.U32 R15, RZ, RZ, -0x1 ;  /* 0xffffffffff0f7424 */ /* 0x000fe400078e00ff */
[----:B------:R-:W-:-:S07]  /*12ae0*/  IMAD R7, R7, 0x2, R22 ;  /* 0x0000000207077824 */ /* 0x000fce00078e0216 */
[----:B------:R-:W-:Y:S05]  /*12af0*/  WARPSYNC.COLLECTIVE R15, `(.L_x_5096) ;  /* 0x000000000f087348 */ /* 0x000fea0003c00000 */
[----:B------:R0:W1:Y:S02]  /*12b00*/  SHFL.IDX P6, R14, R13, R12, R11 ;  /* 0x0000000c0d0e7389 */ /* 0x00006400000c000b */
[----:B01----:R-:W-:Y:S01]  /*12b10*/  ENDCOLLECTIVE ;  /* 0x000000000000791b */ /* 0x003fe20003800000 */
.L_x_5096:
[----:B------:R-:W-:Y:S02]  /*12b20*/  IMAD.MOV.U32 R13, RZ, RZ, R8 ;  /* 0x000000ffff0d7224 */ /* 0x000fe400078e0008 */
[----:B------:R-:W-:Y:S02]  /*12b30*/  IMAD.MOV.U32 R12, RZ, RZ, 0x1 ;  /* 0x00000001ff0c7424 */ /* 0x000fe400078e00ff */
[----:B------:R-:W-:-:S07]  /*12b40*/  IMAD.MOV.U32 R2, RZ, RZ, R14 ;  /* 0x000000ffff027224 */ /* 0x000fce00078e000e */
[----:B------:R-:W-:Y:S05]  /*12b50*/  WARPSYNC.COLLECTIVE R15, `(.L_x_5097) ;  /* 0x000000000f087348 */ /* 0x000fea0003c00000 */
[----:B------:R0:W1:Y:S02]  /*12b60*/  SHFL.IDX P6, R14, R13, R12, R11 ;  /* 0x0000000c0d0e7389 */ /* 0x00006400000c000b */
[----:B01----:R-:W-:Y:S01]  /*12b70*/  ENDCOLLECTIVE ;  /* 0x000000000000791b */ /* 0x003fe20003800000 */
.L_x_5097:
        /* <DEDUP_REMOVED lines=11> */
.L_x_5098:
[----:B------:R-:W-:Y:S02]  /*12c30*/  IMAD.MOV.U32 R13, RZ, RZ, R8 ;  /* 0x000000ffff0d7224 */ /* 0x000fe400078e0008 */
[----:B------:R-:W-:Y:S02]  /*12c40*/  IMAD.MOV.U32 R12, RZ, RZ, 0x2 ;  /* 0x00000002ff0c7424 */ /* 0x000fe400078e00ff */
[----:B------:R-:W-:-:S07]  /*12c50*/  IMAD.MOV.U32 R2, RZ, RZ, R14 ;  /* 0x000000ffff027224 */ /* 0x000fce00078e000e */
[----:B------:R-:W-:Y:S05]  /*12c60*/  WARPSYNC.COLLECTIVE R15, `(.L_x_5099) ;  /* 0x000000000f087348 */ /* 0x000fea0003c00000 */
[----:B------:R0:W1:Y:S02]  /*12c70*/  SHFL.IDX P6, R14, R13, R12, R11 ;  /* 0x0000000c0d0e7389 */ /* 0x00006400000c000b */
[----:B01----:R-:W-:Y:S01]  /*12c80*/  ENDCOLLECTIVE ;  /* 0x000000000000791b */ /* 0x003fe20003800000 */
.L_x_5099:
        /* <DEDUP_REMOVED lines=11> */
.L_x_5100:
[----:B------:R-:W-:Y:S01]  /*12d40*/  MOV R13, R8 ;  /* 0x00000008000d7202 */ /* 0x000fe20000000f00 */
[----:B------:R-:W-:Y:S02]  /*12d50*/  IMAD.MOV.U32 R12, RZ, RZ, 0x3 ;  /* 0x00000003ff0c7424 */ /* 0x000fe400078e00ff */
[----:B------:R-:W-:-:S07]  /*12d60*/  IMAD.MOV.U32 R2, RZ, RZ, R14 ;  /* 0x000000ffff027224 */ /* 0x000fce00078e000e */
[----:B------:R-:W-:Y:S05]  /*12d70*/  WARPSYNC.COLLECTIVE R15, `(.L_x_5101) ;  /* 0x000000000f087348 */ /* 0x000fea0003c00000 */
[----:B------:R0:W1:Y:S02]  /*12d80*/  SHFL.IDX P6, R14, R13, R12, R11 ;  /* 0x0000000c0d0e7389 */ /* 0x00006400000c000b */
[----:B01----:R-:W-:Y:S01]  /*12d90*/  ENDCOLLECTIVE ;  /* 0x000000000000791b */ /* 0x003fe20003800000 */
.L_x_5101:
        /* <DEDUP_REMOVED lines=11> */
.L_x_5102:
[----:B------:R-:W-:Y:S02]  /*12e50*/  IMAD.MOV.U32 R13, RZ, RZ, R8 ;  /* 0x000000ffff0d7224 */ /* 0x000fe400078e0008 */
[----:B------:R-:W-:Y:S02]  /*12e60*/  IMAD.MOV.U32 R12, RZ, RZ, 0x4 ;  /* 0x00000004ff0c7424 */ /* 0x000fe400078e00ff */
[----:B------:R-:W-:-:S07]  /*12e70*/  IMAD.MOV.U32 R2, RZ, RZ, R14 ;  /* 0x000000ffff027224 */ /* 0x000fce00078e000e */
[----:B------:R-:W-:Y:S05]  /*12e80*/  WARPSYNC.COLLECTIVE R15, `(.L_x_5103) ;  /* 0x000000000f087348 */ /* 0x000fea0003c00000 */
[----:B------:R0:W1:Y:S02]  /*12e90*/  SHFL.IDX P6, R14, R13, R12, R11 ;  /* 0x0000000c0d0e7389 */ /* 0x00006400000c000b */
[----:B01----:R-:W-:Y:S01]  /*12ea0*/  ENDCOLLECTIVE ;  /* 0x000000000000791b */ /* 0x003fe20003800000 */
.L_x_5103:
        /* <DEDUP_REMOVED lines=11> */
.L_x_5104:
[----:B------:R-:W-:Y:S02]  /*12f60*/  IMAD.MOV.U32 R13, RZ, RZ, R8 ;  /* 0x000000ffff0d7224 */ /* 0x000fe400078e0008 */
[----:B------:R-:W-:Y:S02]  /*12f70*/  IMAD.MOV.U32 R12, RZ, RZ, 0x5 ;  /* 0x00000005ff0c7424 */ /* 0x000fe400078e00ff */
[----:B------:R-:W-:-:S07]  /*12f80*/  IMAD.MOV.U32 R2, RZ, RZ, R14 ;  /* 0x000000ffff027224 */ /* 0x000fce00078e000e */
[----:B------:R-:W-:Y:S05]  /*12f90*/  WARPSYNC.COLLECTIVE R15, `(.L_x_5105) ;  /* 0x000000000f087348 */ /* 0x000fea0003c00000 */
[----:B------:R0:W1:Y:S02]  /*12fa0*/  SHFL.IDX P6, R14, R13, R12, R11 ;  /* 0x0000000c0d0e7389 */ /* 0x00006400000c000b */
[----:B01----:R-:W-:Y:S01]  /*12fb0*/  ENDCOLLECTIVE ;  /* 0x000000000000791b */ /* 0x003fe20003800000 */
.L_x_5105:
        /* <DEDUP_REMOVED lines=11> */
.L_x_5106:
[----:B------:R-:W-:Y:S05]  /*13070*/  BRA `(.L_x_5107) ;  /* 0xffffffc000207947 */ /* 0x000fea000383ffff */
.L_x_5007:
[----:B--2---:R2:W3:Y:S02]  /*13080*/  SYNCS.PHASECHK.TRANS64.TRYWAIT P0, [R10+URZ+0x22860], R20 ;  /* 0x022860140a0075a7 */ /* 0x0044e4000800017f */
[----:B---3--:R-:W-:Y:S05]  /*13090*/  @!P0 NANOSLEEP.SYNCS 0x989680 ;  /* 0x009896800000895d */ /* 0x008fea0003900000 */
[----:B------:R-:W3:Y:S02]  /*130a0*/  @!P0 SYNCS.PHASECHK.TRANS64 P0, [R10+URZ+0x22860], R20 ;  /* 0x022860140a0085a7 */ /* 0x000ee4000800007f */
[----:B---3--:R-:W-:Y:S05]  /*130b0*/  @!P0 BRA `(.L_x_5007) ;  /* 0xfffffffc00f08947 */ /* 0x008fea000383ffff */
[----:B------:R-:W-:Y:S05]  /*130c0*/  BRA `(.L_x_5108) ;  /* 0xffffffc000707947 */ /* 0x000fea000383ffff */
.L_x_5008:
        /* <DEDUP_REMOVED lines=8> */
.L_x_5110:
[----:B------:R-:W-:Y:S05]  /*13150*/  BSYNC B1 ;  /* 0x0000000000017941 */ /* 0x000fea0003800000 */
.L_x_5109:
        /* <DEDUP_REMOVED lines=9> */
.L_x_5111:
[----:B------:R-:W-:Y:S02]  /*131f0*/  IMAD.MOV.U32 R13, RZ, RZ, R25 ;  /* 0x000000ffff0d7224 */ /* 0x000fe400078e0019 */
[----:B------:R-:W-:Y:S01]  /*13200*/  IMAD.MOV.U32 R12, RZ, RZ, 0x1 ;  /* 0x00000001ff0c7424 */ /* 0x000fe200078e00ff */
[----:B------:R-:W-:-:S13]  /*13210*/  IADD3 R2, P0, R14, R0, RZ ;  /* 0x000000000e027210 */ /* 0x000fda0007f1e0ff */
[----:B------:R-:W-:Y:S05]  /*13220*/  WARPSYNC.COLLECTIVE R15, `(.L_x_5112) ;  /* 0x000000000f087348 */ /* 0x000fea0003c00000 */
[----:B------:R0:W1:Y:S02]  /*13230*/  SHFL.IDX P6, R14, R13, R12, R11 ;  /* 0x0000000c0d0e7389 */ /* 0x00006400000c000b */
[----:B01----:R-:W-:Y:S01]  /*13240*/  ENDCOLLECTIVE ;  /* 0x000000000000791b */ /* 0x003fe20003800000 */
.L_x_5112:
        /* <DEDUP_REMOVED lines=13> */
.L_x_5113:
[----:B------:R-:W-:Y:S02]  /*13320*/  IMAD.MOV.U32 R13, RZ, RZ, R25 ;  /* 0x000000ffff0d7224 */ /* 0x000fe400078e0019 */
[----:B------:R-:W-:Y:S01]  /*13330*/  IMAD.MOV.U32 R12, RZ, RZ, 0x2 ;  /* 0x00000002ff0c7424 */ /* 0x000fe200078e00ff */
[----:B------:R-:W-:-:S13]  /*13340*/  IADD3 R2, P0, R14, R0, RZ ;  /* 0x000000000e027210 */ /* 0x000fda0007f1e0ff */
[----:B------:R-:W-:Y:S05]  /*13350*/  WARPSYNC.COLLECTIVE R15, `(.L_x_5114) ;  /* 0x000000000f087348 */ /* 0x000fea0003c00000 */
[----:B------:R0:W1:Y:S02]  /*13360*/  SHFL.IDX P6, R14, R13, R12, R11 ;  /* 0x0000000c0d0e7389 */ /* 0x00006400000c000b */
[----:B01----:R-:W-:Y:S01]  /*13370*/  ENDCOLLECTIVE ;  /* 0x000000000000791b */ /* 0x003fe20003800000 */
.L_x_5114:
        /* <DEDUP_REMOVED lines=13> */
.L_x_5115:
[----:B------:R-:W-:Y:S02]  /*13450*/  IMAD.MOV.U32 R13, RZ, RZ, R25 ;  /* 0x000000ffff0d7224 */ /* 0x000fe400078e0019 */
[----:B------:R-:W-:Y:S02]  /*13460*/  IMAD.MOV.U32 R12, RZ, RZ, 0x3 ;  /* 0x00000003ff0c7424 */ /* 0x000fe400078e00ff */
[----:B------:R-:W-:-:S07]  /*13470*/  IMAD.MOV.U32 R8, RZ, RZ, R14 ;  /* 0x000000ffff087224 */ /* 0x000fce00078e000e */
[----:B------:R-:W-:Y:S05]  /*13480*/  WARPSYNC.COLLECTIVE R15, `(.L_x_5116) ;  /* 0x000000000f087348 */ /* 0x000fea0003c00000 */
[----:B------:R0:W1:Y:S02]  /*13490*/  SHFL.IDX P6, R14, R13, R12, R11 ;  /* 0x0000000c0d0e7389 */ /* 0x00006400000c000b */
[----:B01----:R-:W-:Y:S01]  /*134a0*/  ENDCOLLECTIVE ;  /* 0x000000000000791b */ /* 0x003fe20003800000 */
.L_x_5116:
        /* <DEDUP_REMOVED lines=9> */
[----:B------:R-:W-:-:S03]  /*13540*/  MOV R5, R14 ;  /* 0x0000000e00057202 */ /* 0x000fc60000000f00 */
[----:B------:R0:W-:Y:S04]  /*13550*/  LDGSTS.E.BYPASS.LTC128B.128 [R20+0xa400], desc[UR48][R2.64+0x180], !P1 ;  /* 0x0a40018002147fae */ /* 0x0001e8000c901d70 */
[----:B0-----:R-:W-:Y:S05]  /*13560*/  WARPSYNC.COLLECTIVE R15, `(.L_x_5117) ;  /* 0x000000000f087348 */ /* 0x001fea0003c00000 */
[----:B------:R1:W2:Y:S02]  /*13570*/  SHFL.IDX P6, R14, R13, R12, R11 ;  /* 0x0000000c0d0e7389 */ /* 0x0002a400000c000b */
[----:B012---:R-:W-:Y:S01]  /*13580*/  ENDCOLLECTIVE ;  /* 0x000000000000791b */ /* 0x007fe20003800000 */
.L_x_5117:
[----:B------:R-:W-:Y:S02]  /*13590*/  IMAD.MOV.U32 R13, RZ, RZ, R25 ;  /* 0x000000ffff0d7224 */ /* 0x000fe400078e0019 */
[----:B------:R-:W-:Y:S01]  /*135a0*/  IMAD.MOV.U32 R12, RZ, RZ, 0x4 ;  /* 0x00000004ff0c7424 */ /* 0x000fe200078e00ff */
[----:B------:R-:W-:-:S13]  /*135b0*/  IADD3 R2, P0, R14, R0, RZ ;  /* 0x000000000e027210 */ /* 0x000fda0007f1e0ff */
[----:B------:R-:W-:Y:S05]  /*135c0*/  WARPSYNC.COLLECTIVE R15, `(.L_x_5118) ;  /* 0x000000000f087348 */ /* 0x000fea0003c00000 */
[----:B------:R0:W1:Y:S02]  /*135d0*/  SHFL.IDX P6, R14, R13, R12, R11 ;  /* 0x0000000c0d0e7389 */ /* 0x00006400000c000b */
[----:B01----:R-:W-:Y:S01]  /*135e0*/  ENDCOLLECTIVE ;  /* 0x000000000000791b */ /* 0x003fe20003800000 */
.L_x_5118:
        /* <DEDUP_REMOVED lines=13> */
.L_x_5119:
[----:B------:R-:W-:Y:S02]  /*136c0*/  IMAD.MOV.U32 R13, RZ, RZ, R25 ;  /* 0x000000ffff0d7224 */ /* 0x000fe400078e0019 */
[----:B------:R-:W-:Y:S01]  /*136d0*/  IMAD.MOV.U32 R12, RZ, RZ, 0x5 ;  /* 0x00000005ff0c7424 */ /* 0x000fe200078e00ff */
[----:B------:R-:W-:-:S13]  /*136e0*/  IADD3 R2, P0, R14, R0, RZ ;  /* 0x000000000e027210 */ /* 0x000fda0007f1e0ff */
[----:B------:R-:W-:Y:S05]  /*136f0*/  WARPSYNC.COLLECTIVE R15, `(.L_x_5120) ;  /* 0x000000000f087348 */ /* 0x000fea0003c00000 */
[----:B------:R0:W1:Y:S02]  /*13700*/  SHFL.IDX P6, R14, R13, R12, R11 ;  /* 0x0000000c0d0e7389 */ /* 0x00006400000c000b */
[----:B01----:R-:W-:Y:S01]  /*13710*/  ENDCOLLECTIVE ;  /* 0x000000000000791b */ /* 0x003fe20003800000 */
.L_x_5120:
        /* <DEDUP_REMOVED lines=13> */
.L_x_5121:
[----:B------:R-:W-:Y:S05]  /*137f0*/  BRA `(.L_x_5122) ;  /* 0xffffffbc00b87947 */ /* 0x000fea000383ffff */
.L_x_5016:
        /* <DEDUP_REMOVED lines=8> */
.L_x_5124:
[----:B------:R-:W-:Y:S05]  /*13880*/  BSYNC B0 ;  /* 0x0000000000007941 */ /* 0x000fea0003800000 */
.L_x_5123:
[----:B------:R-:W-:Y:S01]  /*13890*/  IMAD.MOV.U32 R13, RZ, RZ, R16 ;  /* 0x000000ffff0d7224 */ /* 0x000fe200078e0010 */
[----:B------:R-:W-:Y:S01]  /*138a0*/  MOV R15, 0xffffffff ;  /* 0xffffffff000f7802 */ /* 0x000fe20000000f00 */
[----:B------:R-:W-:Y:S02]  /*138b0*/  IMAD.MOV.U32 R12, RZ, RZ, 0x1 ;  /* 0x00000001ff0c7424 */ /* 0x000fe400078e00ff */
[----:B------:R-:W-:Y:S02]  /*138c0*/  IMAD.MOV.U32 R11, RZ, RZ, 0x1f ;  /* 0x0000001fff0b7424 */ /* 0x000fe400078e00ff */
[----:B------:R-:W-:Y:S02]  /*138d0*/  IMAD.IADD R5, R19, 0x1, R8 ;  /* 0x0000000113057824 */ /* 0x000fe400078e0208 */
[----:B------:R-:W-:-:S07]  /*138e0*/  IMAD.MOV.U32 R0, RZ, RZ, R14 ;  /* 0x000000ffff007224 */ /* 0x000fce00078e000e */
[----:B------:R-:W-:Y:S05]  /*138f0*/  WARPSYNC.COLLECTIVE R15, `(.L_x_5125) ;  /* 0x000000000f087348 */ /* 0x000fea0003c00000 */
[----:B------:R0:W1:Y:S02]  /*13900*/  SHFL.IDX P6, R14, R13, R12, R11 ;  /* 0x0000000c0d0e7389 */ /* 0x00006400000c000b */
[----:B01----:R-:W-:Y:S01]  /*13910*/  ENDCOLLECTIVE ;  /* 0x000000000000791b */ /* 0x003fe20003800000 */
.L_x_5125:
        /* <DEDUP_REMOVED lines=18> */
.L_x_5126:
[----:B------:R-:W-:Y:S01]  /*13a40*/  IMAD.MOV.U32 R12, RZ, RZ, 0x2 ;  /* 0x00000002ff0c7424 */ /* 0x000fe200078e00ff */
[----:B------:R-:W-:-:S05]  /*13a50*/  SEL R6, R14, RZ, P1 ;  /* 0x000000ff0e067207 */ /* 0x000fca0000800000 */
[----:B------:R-:W-:-:S04]  /*13a60*/  IMAD.IADD R6, R5, 0x1, R6 ;  /* 0x0000000105067824 */ /* 0x000fc800078e0206 */
[----:B------:R-:W-:-:S07]  /*13a70*/  IMAD.MOV.U32 R13, RZ, RZ, R6 ;  /* 0x000000ffff0d7224 */ /* 0x000fce00078e0006 */
[----:B------:R-:W-:Y:S05]  /*13a80*/  WARPSYNC.COLLECTIVE R15, `(.L_x_5127) ;  /* 0x000000000f087348 */ /* 0x000fea0003c00000 */
[----:B------:R0:W1:Y:S02]  /*13a90*/  SHFL.UP P6, R14, R13, R12, R11 ;  /* 0x0400000c0d0e7389 */ /* 0x00006400000c000b */
[----:B01----:R-:W-:Y:S01]  /*13aa0*/  ENDCOLLECTIVE ;  /* 0x000000000000791b */ /* 0x003fe20003800000 */
.L_x_5127:
[----:B------:R-:W-:Y:S01]  /*13ab0*/  IMAD.MOV.U32 R12, RZ, RZ, 0x4 ;  /* 0x00000004ff0c7424 */ /* 0x000fe200078e00ff */
[----:B------:R-:W-:-:S05]  /*13ac0*/  SEL R7, R14, RZ, P2 ;  /* 0x000000ff0e077207 */ /* 0x000fca0001000000 */
[----:B------:R-:W-:-:S04]  /*13ad0*/  IMAD.IADD R7, R6, 0x1, R7 ;  /* 0x0000000106077824 */ /* 0x000fc800078e0207 */
[----:B------:R-:W-:-:S07]  /*13ae0*/  IMAD.MOV.U32 R13, RZ, RZ, R7 ;  /* 0x000000ffff0d7224 */ /* 0x000fce00078e0007 */
[----:B------:R-:W-:Y:S05]  /*13af0*/  WARPSYNC.COLLECTIVE R15, `(.L_x_5128) ;  /* 0x000000000f087348 */ /* 0x000fea0003c00000 */
[----:B------:R0:W1:Y:S02]  /*13b00*/  SHFL.UP P6, R14, R13, R12, R11 ;  /* 0x0400000c0d0e7389 */ /* 0x00006400000c000b */
[----:B01----:R-:W-:Y:S01]  /*13b10*/  ENDCOLLECTIVE ;  /* 0x000000000000791b */ /* 0x003fe20003800000 */
.L_x_5128:
[----:B------:R-:W-:Y:S01]  /*13b20*/  IMAD.MOV.U32 R12, RZ, RZ, 0x8 ;  /* 0x00000008ff0c7424 */ /* 0x000fe200078e00ff */
[----:B------:R-:W-:-:S05]  /*13b30*/  SEL R2, R14, RZ, P3 ;  /* 0x000000ff0e027207 */ /* 0x000fca0001800000 */
[----:B------:R-:W-:-:S04]  /*13b40*/  IMAD.IADD R2, R7, 0x1, R2 ;  /* 0x0000000107027824 */ /* 0x000fc800078e0202 */
[----:B------:R-:W-:-:S07]  /*13b50*/  IMAD.MOV.U32 R13, RZ, RZ, R2 ;  /* 0x000000ffff0d7224 */ /* 0x000fce00078e0002 */
[----:B------:R-:W-:Y:S05]  /*13b60*/  WARPSYNC.COLLECTIVE R15, `(.L_x_5129) ;  /* 0x000000000f087348 */ /* 0x000fea0003c00000 */
[----:B------:R0:W1:Y:S02]  /*13b70*/  SHFL.UP P6, R14, R13, R12, R11 ;  /* 0x0400000c0d0e7389 */ /* 0x00006400000c000b */
[----:B01----:R-:W-:Y:S01]  /*13b80*/  ENDCOLLECTIVE ;  /* 0x000000000000791b */ /* 0x003fe20003800000 */
.L_x_5129:
[----:B------:R-:W-:Y:S01]  /*13b90*/  IMAD.MOV.U32 R12, RZ, RZ, 0x10 ;  /* 0x00000010ff0c7424 */ /* 0x000fe200078e00ff */
[----:B------:R-:W-:-:S05]  /*13ba0*/  SEL R3, R14, RZ, P4 ;  /* 0x000000ff0e037207 */ /* 0x000fca0002000000 */
[----:B------:R-:W-:-:S04]  /*13bb0*/  IMAD.IADD R3, R2, 0x1, R3 ;  /* 0x0000000102037824 */ /* 0x000fc800078e0203 */
[----:B------:R-:W-:-:S07]  /*13bc0*/  IMAD.MOV.U32 R13, RZ, RZ, R3 ;  /* 0x000000ffff0d7224 */ /* 0x000fce00078e0003 */
[----:B------:R-:W-:Y:S05]  /*13bd0*/  WARPSYNC.COLLECTIVE R15, `(.L_x_5130) ;  /* 0x000000000f087348 */ /* 0x000fea0003c00000 */
[----:B------:R0:W1:Y:S02]  /*13be0*/  SHFL.UP P6, R14, R13, R12, R11 ;  /* 0x0400000c0d0e7389 */ /* 0x00006400000c000b */
[----:B01----:R-:W-:Y:S01]  /*13bf0*/  ENDCOLLECTIVE ;  /* 0x000000000000791b */ /* 0x003fe20003800000 */
.L_x_5130:
[----:B------:R-:W-:Y:S02]  /*13c00*/  IMAD.MOV.U32 R12, RZ, RZ, 0x1f ;  /* 0x0000001fff0c7424 */ /* 0x000fe400078e00ff */
[----:B------:R-:W-:Y:S01]  /*13c10*/  IMAD.MOV.U32 R11, RZ, RZ, 0x1f ;  /* 0x0000001fff0b7424 */ /* 0x000fe200078e00ff */
[----:B------:R-:W-:-:S05]  /*13c20*/  SEL R6, R14, RZ, P5 ;  /* 0x000000ff0e067207 */ /* 0x000fca0002800000 */
[----:B------:R-:W-:-:S05]  /*13c30*/  IMAD.IADD R6, R3, 0x1, R6 ;  /* 0x0000000103067824 */ /* 0x000fca00078e0206 */
[----:B------:R-:W-:-:S07]  /*13c40*/  MOV R13, R6 ;  /* 0x00000006000d7202 */ /* 0x000fce0000000f00 */
[----:B------:R-:W-:Y:S05]  /*13c50*/  WARPSYNC.COLLECTIVE R15, `(.L_x_5131) ;  /* 0x000000000f087348 */ /* 0x000fea0003c00000 */
[----:B------:R0:W1:Y:S02]  /*13c60*/  SHFL.IDX P6, R14, R13, R12, R11 ;  /* 0x0000000c0d0e7389 */ /* 0x00006400000c000b */
[----:B01----:R-:W-:Y:S01]  /*13c70*/  ENDCOLLECTIVE ;  /* 0x000000000000791b */ /* 0x003fe20003800000 */
.L_x_5131:
[----:B------:R-:W-:Y:S05]  /*13c80*/  BRA `(.L_x_5132) ;  /* 0xffffffc000147947 */ /* 0x000fea000383ffff */
.L_x_5021:
        /* <DEDUP_REMOVED lines=8> */
.L_x_5134:
[----:B------:R-:W-:Y:S05]  /*13d10*/  BSYNC B0 ;  /* 0x0000000000007941 */ /* 0x000fea0003800000 */
.L_x_5133:
        /* <DEDUP_REMOVED lines=8> */
.L_x_5135:
[----:B------:R-:W-:Y:S01]  /*13da0*/  IMAD.MOV.U32 R12, RZ, RZ, 0x4 ;  /* 0x00000004ff0c7424 */ /* 0x000fe200078e00ff */
[----:B------:R-:W-:-:S05]  /*13db0*/  SEL R2, R14, RZ, P2 ;  /* 0x000000ff0e027207 */ /* 0x000fca0001000000 */
[----:B------:R-:W-:-:S04]  /*13dc0*/  IMAD.IADD R2, R13, 0x1, R2 ;  /* 0x000000010d027824 */ /* 0x000fc800078e0202 */
[----:B------:R-:W-:-:S07]  /*13dd0*/  IMAD.MOV.U32 R13, RZ, RZ, R2 ;  /* 0x000000ffff0d7224 */ /* 0x000fce00078e0002 */
[----:B------:R-:W-:Y:S05]  /*13de0*/  WARPSYNC.COLLECTIVE R15, `(.L_x_5136) ;  /* 0x000000000f087348 */ /* 0x000fea0003c00000 */
[----:B------:R0:W1:Y:S02]  /*13df0*/  SHFL.UP P6, R14, R13, R12, R11 ;  /* 0x0400000c0d0e7389 */ /* 0x00006400000c000b */
[----:B01----:R-:W-:Y:S01]  /*13e00*/  ENDCOLLECTIVE ;  /* 0x000000000000791b */ /* 0x003fe20003800000 */
.L_x_5136:
[----:B------:R-:W-:Y:S01]  /*13e10*/  IMAD.MOV.U32 R12, RZ, RZ, 0x8 ;  /* 0x00000008ff0c7424 */ /* 0x000fe200078e00ff */
[----:B------:R-:W-:-:S05]  /*13e20*/  SEL R3, R14, RZ, P3 ;  /* 0x000000ff0e037207 */ /* 0x000fca0001800000 */
[----:B------:R-:W-:-:S04]  /*13e30*/  IMAD.IADD R3, R2, 0x1, R3 ;  /* 0x0000000102037824 */ /* 0x000fc800078e0203 */
[----:B------:R-:W-:-:S07]  /*13e40*/  IMAD.MOV.U32 R13, RZ, RZ, R3 ;  /* 0x000000ffff0d7224 */ /* 0x000fce00078e0003 */
[----:B------:R-:W-:Y:S05]  /*13e50*/  WARPSYNC.COLLECTIVE R15, `(.L_x_5137) ;  /* 0x000000000f087348 */ /* 0x000fea0003c00000 */
[----:B------:R0:W1:Y:S02]  /*13e60*/  SHFL.UP P6, R14, R13, R12, R11 ;  /* 0x0400000c0d0e7389 */ /* 0x00006400000c000b */
[----:B01----:R-:W-:Y:S01]  /*13e70*/  ENDCOLLECTIVE ;  /* 0x000000000000791b */ /* 0x003fe20003800000 */
.L_x_5137:
[----:B------:R-:W-:Y:S01]  /*13e80*/  IMAD.MOV.U32 R12, RZ, RZ, 0x10 ;  /* 0x00000010ff0c7424 */ /* 0x000fe200078e00ff */
[----:B------:R-:W-:-:S05]  /*13e90*/  SEL R4, R14, RZ, P4 ;  /* 0x000000ff0e047207 */ /* 0x000fca0002000000 */
[----:B------:R-:W-:-:S04]  /*13ea0*/  IMAD.IADD R4, R3, 0x1, R4 ;  /* 0x0000000103047824 */ /* 0x000fc800078e0204 */
[----:B------:R-:W-:-:S07]  /*13eb0*/  IMAD.MOV.U32 R13, RZ, RZ, R4 ;  /* 0x000000ffff0d7224 */ /* 0x000fce00078e0004 */
[----:B------:R-:W-:Y:S05]  /*13ec0*/  WARPSYNC.COLLECTIVE R15, `(.L_x_5138) ;  /* 0x000000000f087348 */ /* 0x000fea0003c00000 */
[----:B------:R0:W1:Y:S02]  /*13ed0*/  SHFL.UP P6, R14, R13, R12, R11 ;  /* 0x0400000c0d0e7389 */ /* 0x00006400000c000b */
[----:B01----:R-:W-:Y:S01]  /*13ee0*/  ENDCOLLECTIVE ;  /* 0x000000000000791b */ /* 0x003fe20003800000 */
.L_x_5138:
[----:B------:R-:W-:Y:S02]  /*13ef0*/  IMAD.MOV.U32 R12, RZ, RZ, 0x1f ;  /* 0x0000001fff0c7424 */ /* 0x000fe400078e00ff */
[----:B------:R-:W-:Y:S01]  /*13f00*/  IMAD.MOV.U32 R11, RZ, RZ, 0x1f ;  /* 0x0000001fff0b7424 */ /* 0x000fe200078e00ff */
[----:B------:R-:W-:-:S04]  /*13f10*/  SEL R3, R14, RZ, P5 ;  /* 0x000000ff0e037207 */ /* 0x000fc80002800000 */
[----:B------:R-:W-:-:S05]  /*13f20*/  IADD3 R6, R4, R3, RZ ;  /* 0x0000000304067210 */ /* 0x000fca0007ffe0ff */
[----:B------:R-:W-:-:S07]  /*13f30*/  IMAD.MOV.U32 R13, RZ, RZ, R6 ;  /* 0x000000ffff0d7224 */ /* 0x000fce00078e0006 */
[----:B------:R-:W-:Y:S05]  /*13f40*/  WARPSYNC.COLLECTIVE R15, `(.L_x_5139) ;  /* 0x000000000f087348 */ /* 0x000fea0003c00000 */
[----:B------:R0:W1:Y:S02]  /*13f50*/  SHFL.IDX P6, R14, R13, R12, R11 ;  /* 0x0000000c0d0e7389 */ /* 0x00006400000c000b */
[----:B01----:R-:W-:Y:S01]  /*13f60*/  ENDCOLLECTIVE ;  /* 0x000000000000791b */ /* 0x003fe20003800000 */
.L_x_5139:
[----:B------:R-:W-:Y:S05]  /*13f70*/  BRA `(.L_x_5140) ;  /* 0xffffffbc00f47947 */ /* 0x000fea000383ffff */
.L_x_5023:
[----:B------:R-:W-:Y:S01]  /*13f80*/  BSSY B0, `(.L_x_5141) ;  /* 0x0000006000007945 */ /* 0x000fe20003800000 */
[----:B------:R-:W-:Y:S01]  /*13f90*/  PLOP3.LUT P6, PT, P6, PT, PT, 0x8, 0x0 ;  /* 0x000000000000781c */ /* 0x000fe200037ce170 */
[----:B------:R-:W-:-:S12]  /*13fa0*/  IMAD.MOV.U32 R15, RZ, RZ, -0x1 ;  /* 0xffffffffff0f7424 */ /* 0x000fd800078e00ff */
[----:B012---:R-:W-:Y:S05]  /*13fb0*/  WARPSYNC.COLLECTIVE R15, `(.L_x_5142) ;  /* 0x000000000f087348 */ /* 0x007fea0003c00000 */
[----:B------:R-:W-:Y:S01]  /*13fc0*/  VOTE.ANY R14, PT, P6 ;  /* 0x00000000000e7806 */ /* 0x000fe200030e0100 */
[----:B012---:R-:W-:Y:S06]  /*13fd0*/  ENDCOLLECTIVE ;  /* 0x000000000000791b */ /* 0x007fec0003800000 */
.L_x_5142:
[----:B------:R-:W-:Y:S05]  /*13fe0*/  BSYNC B0 ;  /* 0x0000000000007941 */ /* 0x000fea0003800000 */
.L_x_5141:
        /* <DEDUP_REMOVED lines=9> */
.L_x_5143:
[----:B------:R-:W-:Y:S01]  /*14080*/  IMAD.MOV.U32 R5, RZ, RZ, R14 ;  /* 0x000000ffff057224 */ /* 0x000fe200078e000e */
[----:B------:R-:W-:Y:S06]  /*14090*/  BRA `(.L_x_5144) ;  /* 0xffffffbc00e47947 */ /* 0x000fec000383ffff */
.L_x_5025:
[----:B------:R-:W-:Y:S01]  /*140a0*/  BSSY B0, `(.L_x_5145) ;  /* 0x0000007000007945 */ /* 0x000fe20003800000 */
[----:B------:R-:W-:Y:S02]  /*140b0*/  IMAD.MOV.U32 R13, RZ, RZ, R6 ;  /* 0x000000ffff0d7224 */ /* 0x000fe400078e0006 */
[----:B------:R-:W-:Y:S02]  /*140c0*/  IMAD.MOV.U32 R11, RZ, RZ, 0x1f ;  /* 0x0000001fff0b7424 */ /* 0x000fe400078e00ff */
[----:B------:R-:W-:-:S07]  /*140d0*/  IMAD.MOV.U32 R15, RZ, RZ, -0x1 ;  /* 0xffffffffff0f7424 */ /* 0x000fce00078e00ff */
[----:B01234-:R-:W-:Y:S05]  /*140e0*/  WARPSYNC.COLLECTIVE R15, `(.L_x_5146) ;  /* 0x000000000f087348 */ /* 0x01ffea0003c00000 */
[----:B------:R0:W0:Y:S02]  /*140f0*/  SHFL.IDX P6, R14, R13, R12, R11 ;  /* 0x0000000c0d0e7389 */ /* 0x00002400000c000b */
[----:B01234-:R-:W-:Y:S01]  /*14100*/  ENDCOLLECTIVE ;  /* 0x000000000000791b */ /* 0x01ffe20003800000 */
.L_x_5146:
[----:B------:R-:W-:Y:S05]  /*14110*/  BSYNC B0 ;  /* 0x0000000000007941 */ /* 0x000fea0003800000 */
.L_x_5145:
[----:B------:R-:W-:Y:S05]  /*14120*/  BRA `(.L_x_5024) ;  /* 0xffffffbc00dc7947 */ /* 0x000fea000383ffff */
.L_x_5029:
[----:B-1----:R1:W2:Y:S02]  /*14130*/  SYNCS.PHASECHK.TRANS64.TRYWAIT P0, [R7+URZ+0x22820], R0 ;  /* 0x02282000070075a7 */ /* 0x0022a4000800017f */
[----:B--2---:R-:W-:Y:S05]  /*14140*/  @!P0 NANOSLEEP.SYNCS 0x989680 ;  /* 0x009896800000895d */ /* 0x004fea0003900000 */
[----:B------:R-:W2:Y:S02]  /*14150*/  @!P0 SYNCS.PHASECHK.TRANS64 P0, [R7+URZ+0x22820], R0 ;  /* 0x02282000070085a7 */ /* 0x000ea4000800007f */
[----:B--2---:R-:W-:Y:S05]  /*14160*/  @!P0 BRA `(.L_x_5029) ;  /* 0xfffffffc00f08947 */ /* 0x004fea000383ffff */
[----:B------:R-:W-:Y:S05]  /*14170*/  BRA `(.L_x_5147) ;  /* 0xffffffc400547947 */ /* 0x000fea000383ffff */
.L_x_5030:
        /* <DEDUP_REMOVED lines=8> */
[----:B01-34-:R-:W-:Y:S05]  /*14200*/  WARPSYNC.COLLECTIVE R15, `(.L_x_5149) ;  /* 0x000000000f087348 */ /* 0x01bfea0003c00000 */
[----:B------:R2:W0:Y:S02]  /*14210*/  SHFL.IDX P6, R14, R13, R12, R11 ;  /* 0x0000000c0d0e7389 */ /* 0x00042400000c000b */
[----:B01234-:R-:W-:Y:S01]  /*14220*/  ENDCOLLECTIVE ;  /* 0x000000000000791b */ /* 0x01ffe20003800000 */
.L_x_5149:
[----:B------:R-:W-:Y:S05]  /*14230*/  BSYNC B0 ;  /* 0x0000000000007941 */ /* 0x000fea0003800000 */
.L_x_5148:
[----:B------:R-:W-:Y:S05]  /*14240*/  BRA `(.L_x_5150) ;  /* 0xffffffc4003c7947 */ /* 0x000fea000383ffff */
.L_x_5033:
[----:B------:R-:W-:Y:S01]  /*14250*/  BSSY B1, `(.L_x_5151) ;  /* 0x0000006000017945 */ /* 0x000fe20003800000 */
[----:B------:R-:W-:-:S07]  /*14260*/  IMAD.MOV.U32 R15, RZ, RZ, -0x1 ;  /* 0xffffffffff0f7424 */ /* 0x000fce00078e00ff */
[----:B01-34-:R-:W-:Y:S05]  /*14270*/  WARPSYNC.COLLECTIVE R15, `(.L_x_5152) ;  /* 0x000000000f0c7348 */ /* 0x01bfea0003c00000 */
[----:B------:R-:W-:Y:S02]  /*14280*/  ELECT P6, UR62, PT ;  /* 0x00000000003e782f */ /* 0x000fe400038c0000 */
[----:B------:R-:W-:Y:S01]  /*14290*/  MOV R14, UR62 ;  /* 0x0000003e000e7c02 */ /* 0x000fe20008000f00 */
[----:B01-34-:R-:W-:Y:S10]  /*142a0*/  ENDCOLLECTIVE ;  /* 0x000000000000791b */ /* 0x01bff40003800000 */
.L_x_5152:
[----:B------:R-:W-:Y:S05]  /*142b0*/  BSYNC B1 ;  /* 0x0000000000017941 */ /* 0x000fea0003800000 */
.L_x_5151:
[----:B------:R-:W-:Y:S05]  /*142c0*/  BRA `(.L_x_5153) ;  /* 0xffffffc400347947 */ /* 0x000fea000383ffff */
.L_x_5035:
[----:B-1----:R1:W2:Y:S02]  /*142d0*/  SYNCS.PHASECHK.TRANS64.TRYWAIT P1, [R5+URZ+0x22840], R0 ;  /* 0x02284000050075a7 */ /* 0x0022a4000802017f */
[----:B--2---:R-:W-:Y:S05]  /*142e0*/  @!P1 NANOSLEEP.SYNCS 0x989680 ;  /* 0x009896800000995d */ /* 0x004fea0003900000 */
[----:B------:R-:W2:Y:S02]  /*142f0*/  @!P1 SYNCS.PHASECHK.TRANS64 P1, [R5+URZ+0x22840], R0 ;  /* 0x02284000050095a7 */ /* 0x000ea4000802007f */
[----:B--2---:R-:W-:Y:S05]  /*14300*/  @!P1 BRA `(.L_x_5035) ;  /* 0xfffffffc00f09947 */ /* 0x004fea000383ffff */
[----:B------:R-:W-:Y:S05]  /*14310*/  BRA `(.L_x_5154) ;  /* 0xffffffc400547947 */ /* 0x000fea000383ffff */
.L_x_5037:
[----:B--2---:R2:W0:Y:S02]  /*14320*/  SYNCS.PHASECHK.TRANS64.TRYWAIT P1, [R3+URZ+0x22840], R2 ;  /* 0x02284002030075a7 */ /* 0x004424000802017f */
[----:B0-----:R-:W-:Y:S05]  /*14330*/  @!P1 NANOSLEEP.SYNCS 0x989680 ;  /* 0x009896800000995d */ /* 0x001fea0003900000 */
[----:B------:R-:W0:Y:S02]  /*14340*/  @!P1 SYNCS.PHASECHK.TRANS64 P1, [R3+URZ+0x22840], R2 ;  /* 0x02284002030095a7 */ /* 0x000e24000802007f */
[----:B0-----:R-:W-:Y:S05]  /*14350*/  @!P1 BRA `(.L_x_5037) ;  /* 0xfffffffc00f09947 */ /* 0x001fea000383ffff */
[----:B------:R-:W-:Y:S05]  /*14360*/  BRA `(.L_x_5155) ;  /* 0xffffffc400607947 */ /* 0x000fea000383ffff */
.L_x_5039:
[----:B------:R0:W0:Y:S02]  /*14370*/  SYNCS.PHASECHK.TRANS64.TRYWAIT P1, [R5+URZ+0x22860], R0 ;  /* 0x02286000050075a7 */ /* 0x000024000802017f */
[----:B0-----:R-:W-:Y:S05]  /*14380*/  @!P1 NANOSLEEP.SYNCS 0x989680 ;  /* 0x009896800000995d */ /* 0x001fea0003900000 */
[----:B------:R-:W0:Y:S02]  /*14390*/  @!P1 SYNCS.PHASECHK.TRANS64 P1, [R5+URZ+0x22860], R0 ;  /* 0x02286000050095a7 */ /* 0x000e24000802007f */
[----:B0-----:R-:W-:Y:S05]  /*143a0*/  @!P1 BRA `(.L_x_5039) ;  /* 0xfffffffc00f09947 */ /* 0x001fea000383ffff */
[----:B------:R-:W-:Y:S05]  /*143b0*/  BRA `(.L_x_5156) ;  /* 0xffffffc4005c7947 */ /* 0x000fea000383ffff */
.L_x_5157:
        /* <DEDUP_REMOVED lines=12> */
.L_x_6465:


//--------------------- .text._ZN7cutlass13device_kernelIN5flash11enable_sm90INS1_16FlashAttnFwdSm90INS1_25CollectiveMainloopFwdSm90ILi2EN4cute5tupleIJNS5_1CILi1EEES8_S8_EEENS6_IJNS7_ILi128EEENS7_ILi96EEENS7_ILi64EEEEEELi256ENS_6half_tEfNS_4arch4Sm90ELb1ELb0ELb0ELb1ELb1ELb1ELb0ELb1ELb0ELb1ELb0ELb0EEENS1_21CollectiveEpilogueFwdINS6_IJSA_NS7_ILi256EEESB_EEES9_SE_SG_Li256ELb1ELb1ELb0ELb0EEENS1_36VarlenDynamicPersistentTileSchedulerILi128ELi96ELi256ELi128ELb0ELb1ELb1ELb1ELb1ELb1EEEEEEEEEvNT_6ParamsE --------------------------
	.section	.text._ZN7cutlass13device_kernelIN5flash11enable_sm90INS1_16FlashAttnFwdSm90INS1_25CollectiveMainloopFwdSm90ILi2EN4cute5tupleIJNS5_1CILi1EEES8_S8_EEENS6_IJNS7_ILi128EEENS7_ILi96EEENS7_ILi64EEEEEELi256ENS_6half_tEfNS_4arch4Sm90ELb1ELb0ELb0ELb1ELb1ELb1ELb0ELb1ELb0ELb1ELb0ELb0EEENS1_21CollectiveEpilogueFwdINS6_IJSA_NS7_ILi256EEESB_EEES9_SE_SG_Li256ELb1ELb1ELb0ELb0EEENS1_36VarlenDynamicPersistentTileSchedulerILi128ELi96ELi256ELi128ELb0ELb1ELb1ELb1ELb1ELb1EEEEEEEEEvNT_6ParamsE,"ax",@progbits
	.align	128
.text._ZN7cutlass13device_kernelIN5flash11enable_sm90INS1_16FlashAttnFwdSm90INS1_25CollectiveMainloopFwdSm90ILi2EN4cute5tupleIJNS5_1CILi1EEES8_S8_EEENS6_IJNS7_ILi128EEENS7_ILi96EEENS7_ILi64EEEEEELi256ENS_6half_tEfNS_4arch4Sm90ELb1ELb0ELb0ELb1ELb1ELb1ELb0ELb1ELb0ELb1ELb0ELb0EEENS1_21CollectiveEpilogueFwdINS6_IJSA_NS7_ILi256EEESB_EEES9_SE_SG_Li256ELb1ELb1ELb0ELb0EEENS1_36VarlenDynamicPersistentTileSchedulerILi128ELi96ELi256ELi128ELb0ELb1ELb1ELb1ELb1ELb1EEEEEEEEEvNT_6ParamsE:
        .type           _ZN7cutlass13device_kernelIN5flash11enable_sm90INS1_16FlashAttnFwdSm90INS1_25CollectiveMainloopFwdSm90ILi2EN4cute5tupleIJNS5_1CILi1EEES8_S8_EEENS6_IJNS7_ILi128EEENS7_ILi96EEENS7_ILi64EEEEEELi256ENS_6half_tEfNS_4arch4Sm90ELb1ELb0ELb0ELb1ELb1ELb1ELb0ELb1ELb0ELb1ELb0ELb0EEENS1_21CollectiveEpilogueFwdINS6_IJSA_NS7_ILi256EEESB_EEES9_SE_SG_Li256ELb1ELb1ELb0ELb0EEENS1_36VarlenDynamicPersistentTileSchedulerILi128ELi96ELi256ELi128ELb0ELb1ELb1ELb1ELb1ELb1EEEEEEEEEvNT_6ParamsE,@function
        .size           _ZN7cutlass13device_kernelIN5flash11enable_sm90INS1_16FlashAttnFwdSm90INS1_25CollectiveMainloopFwdSm90ILi2EN4cute5tupleIJNS5_1CILi1EEES8_S8_EEENS6_IJNS7_ILi128EEENS7_ILi96EEENS7_ILi64EEEEEELi256ENS_6half_tEfNS_4arch4Sm90ELb1ELb0ELb0ELb1ELb1ELb1ELb0ELb1ELb0ELb1ELb0ELb0EEENS1_21CollectiveEpilogueFwdINS6_IJSA_NS7_ILi256EEESB_EEES9_SE_SG_Li256ELb1ELb1ELb0ELb0EEENS1_36VarlenDynamicPersistentTileSchedulerILi128ELi96ELi256ELi128ELb0ELb1ELb1ELb1ELb1ELb1EEEEEEEEEvNT_6ParamsE,(.L_x_6466 - _ZN7cutlass13device_kernelIN5flash11enable_sm90INS1_16FlashAttnFwdSm90INS1_25CollectiveMainloopFwdSm90ILi2EN4cute5tupleIJNS5_1CILi1EEES8_S8_EEENS6_IJNS7_ILi128EEENS7_ILi96EEENS7_ILi64EEEEEELi256ENS_6half_tEfNS_4arch4Sm90ELb1ELb0ELb0ELb1ELb1ELb1ELb0ELb1ELb0ELb1ELb0ELb0EEENS1_21CollectiveEpilogueFwdINS6_IJSA_NS7_ILi256EEESB_EEES9_SE_SG_Li256ELb1ELb1ELb0ELb0EEENS1_36VarlenDynamicPersistentTileSchedulerILi128ELi96ELi256ELi128ELb0ELb1ELb1ELb1ELb1ELb1EEEEEEEEEvNT_6ParamsE)
        .other          _ZN7cutlass13device_kernelIN5flash11enable_sm90INS1_16FlashAttnFwdSm90INS1_25CollectiveMainloopFwdSm90ILi2EN4cute5tupleIJNS5_1CILi1EEES8_S8_EEENS6_IJNS7_ILi128EEENS7_ILi96EEENS7_ILi64EEEEEELi256ENS_6half_tEfNS_4arch4Sm90ELb1ELb0ELb0ELb1ELb1ELb1ELb0ELb1ELb0ELb1ELb0ELb0EEENS1_21CollectiveEpilogueFwdINS6_IJSA_NS7_ILi256EEESB_EEES9_SE_SG_Li256ELb1ELb1ELb0ELb0EEENS1_36VarlenDynamicPersistentTileSchedulerILi128ELi96ELi256ELi128ELb0ELb1ELb1ELb1ELb1ELb1EEEEEEEEEvNT_6ParamsE,@"STO_CUDA_ENTRY STV_DEFAULT"
_ZN7cutlass13device_kernelIN5flash11enable_sm90INS1_16FlashAttnFwdSm90INS1_25CollectiveMainloopFwdSm90ILi2EN4cute5tupleIJNS5_1CILi1EEES8_S8_EEENS6_IJNS7_ILi128EEENS7_ILi96EEENS7_ILi64EEEEEELi256ENS_6half_tEfNS_4arch4Sm90ELb1ELb0ELb0ELb1ELb1ELb1ELb0ELb1ELb0ELb1ELb0ELb0EEENS1_21CollectiveEpilogueFwdINS6_IJSA_NS7_ILi256EEESB_EEES9_SE_SG_Li256ELb1ELb1ELb0ELb0EEENS1_36VarlenDynamicPersistentTileSchedulerILi128ELi96ELi256ELi128ELb0ELb1ELb1ELb1ELb1ELb1EEEEEEEEEvNT_6ParamsE:
        /* <DEDUP_REMOVED lines=17> */
.L_x_5159:
[----:B------:R-:W-:Y:S05]  /*0110*/  BSYNC B0 ;  /* 0x0000000000007941 */ /* 0x000fea0003800000 */
.L_x_5158:
        /* <DEDUP_REMOVED lines=40> */
.L_x_5160:
        /* <DEDUP_REMOVED lines=22> */
.L_x_5161:
        /* <DEDUP_REMOVED lines=18> */
.L_x_5162:
        /* <DEDUP_REMOVED lines=22> */
.L_x_5163:
        /* <DEDUP_REMOVED lines=22> */
.L_x_5164:
        /* <DEDUP_REMOVED lines=9> */
.L_x_5167:
        /* <DEDUP_REMOVED lines=9> */
[----:B------:R-:W-:-:S02]  /*0a00*/  ISETP.NE.AND P0, PT, R3, 0x1, PT ;  /* 0x000000010300780c */ /* 0x000fc40003f05270 */
[----:B------:R-:W-:-:S11]  /*0a10*/  LOP3.LUT R23, R23, 0xffffffef, RZ, 0xc0, !PT ;  /* 0xffffffef17177812 */ /* 0x000fd600078ec0ff */
[----:B------:R-:W-:Y:S06]  /*0a20*/  @!P0 BAR.ARV 0x9, 0x100 ;  /* 0x0244000000008b1d */ /* 0x000fec0000002000 */
[----:B------:R-:W-:Y:S02]  /*0a30*/  @P0 LOP3.LUT R23, R23, 0x10, RZ, 0xfc, !PT ;  /* 0x0000001017170812 */ /* 0x000fe400078efcff */
        /* <DEDUP_REMOVED lines=8> */
[----:B------:R-:W-:Y:S01]  /*0ac0*/  MOV R22, RZ ;  /* 0x000000ff00167202 */ /* 0x000fe20000000f00 */
[----:B------:R-:W-:Y:S02]  /*0ad0*/  IMAD.MOV.U32 R18, RZ, RZ, RZ ;  /* 0x000000ffff127224 */ /* 0x000fe400078e00ff */
[----:B------:R-:W-:Y:S01]  /*0ae0*/  IMAD.MOV.U32 R210, RZ, RZ, RZ ;  /* 0x000000ffffd27224 */ /* 0x000fe200078e00ff */
[----:B------:R-:W-:Y:S01]  /*0af0*/  SHF.R.S32.HI R0, RZ, 0x1f, R12 ;  /* 0x0000001fff007819 */ /* 0x000fe2000001140c */
[----:B------:R-:W-:-:S03]  /*0b00*/  IMAD.MOV.U32 R207, RZ, RZ, RZ ;  /* 0x000000ffffcf7224 */ /* 0x000fc600078e00ff */
[----:B------:R-:W-:-:S04]  /*0b10*/  LEA.HI R2, R0, R12, RZ, 0x7 ;  /* 0x0000000c00027211 */ /* 0x000fc800078f38ff */
[----:B------:R-:W-:Y:S02]  /*0b20*/  LOP3.LUT R3, R2, 0xffffff80, RZ, 0xc0, !PT ;  /* 0xffffff8002037812 */ /* 0x000fe400078ec0ff */
[----:B------:R-:W-:-:S03]  /*0b30*/  SHF.R.S32.HI R14, RZ, 0x7, R2 ;  /* 0x00000007ff0e7819 */ /* 0x000fc60000011402 */
        /* <DEDUP_REMOVED lines=11> */
[CC--:B------:R-:W-:Y:S02]  /*0bf0*/  LEA.HI R3, R0.reuse, R12.reuse, RZ, 0x4 ;  /* 0x0000000c00037211 */ /* 0x0c0fe400078f20ff */
[----:B------:R-:W-:Y:S02]  /*0c00*/  LOP3.LUT R9, R5, 0xfffffff8, RZ, 0xc0, !PT ;  /* 0xfffffff805097812 */ /* 0x000fe400078ec0ff */
[----:B------:R-:W-:Y:S02]  /*0c10*/  SHF.R.S32.HI R6, RZ, 0x4, R3 ;  /* 0x00000004ff067819 */ /* 0x000fe40000011403 */
[----:B------:R-:W-:Y:S01]  /*0c20*/  LEA.HI R5, R0, R12, RZ, 0x5 ;  /* 0x0000000c00057211 */ /* 0x000fe200078f28ff */
[----:B------:R-:W-:Y:S01]  /*0c30*/  IMAD.IADD R10, R4, 0x1, -R9 ;  /* 0x00000001040a7824 */ /* 0x000fe200078e0a09 */
[----:B------:R-:W-:-:S02]  /*0c40*/  LOP3.LUT R4, R3, 0x3fffff0, RZ, 0xc0, !PT ;  /* 0x03fffff003047812 */ /* 0x000fc400078ec0ff */
[----:B------:R-:W-:Y:S01]  /*0c50*/  LEA.HI R3, R3, R6, RZ, 0x1 ;  /* 0x0000000603037211 */ /* 0x000fe200078f08ff */
[----:B------:R-:W-:Y:S01]  /*0c60*/  IMAD R7, R7, 0x10, R10 ;  /* 0x0000001007077824 */ /* 0x000fe200078e020a */
[----:B------:R-:W-:Y:S01]  /*0c70*/  SHF.R.S32.HI R15, RZ, 0x5, R5 ;  /* 0x00000005ff0f7819 */ /* 0x000fe20000011405 */
[----:B------:R-:W-:Y:S01]  /*0c80*/  IMAD.IADD R4, R12, 0x1, -R4 ;  /* 0x000000010c047824 */ /* 0x000fe200078e0a04 */
[----:B------:R-:W-:Y:S02]  /*0c90*/  LOP3.LUT R3, R3, 0x1ffffffe, RZ, 0xc0, !PT ;  /* 0x1ffffffe03037812 */ /* 0x000fe400078ec0ff */
[----:B------:R-:W-:Y:S02]  /*0ca0*/  LOP3.LUT R8, R8, 0x7ffffffc, RZ, 0xc0, !PT ;  /* 0x7ffffffc08087812 */ /* 0x000fe400078ec0ff */
[----:B------:R-:W-:Y:S01]  /*0cb0*/  LEA R4, R15, R4, 0x4 ;  /* 0x000000040f047211 */ /* 0x000fe200078e20ff */
[----:B------:R-:W-:Y:S02]  /*0cc0*/  IMAD.IADD R3, R6, 0x1, -R3 ;  /* 0x0000000106037824 */ /* 0x000fe400078e0a03 */
[----:B------:R-:W-:Y:S01]  /*0cd0*/  IMAD R6, R2, 0x40, R7 ;  /* 0x0000004002067824 */ /* 0x000fe200078e0207 */
[-C--:B------:R-:W-:Y:S01]  /*0ce0*/  LEA.HI R2, R0, R12.reuse, RZ, 0x2 ;  /* 0x0000000c00027211 */ /* 0x080fe200078f10ff */
[----:B------:R-:W-:Y:S01]  /*0cf0*/  IMAD R5, R4, 0x8, R3 ;  /* 0x0000000804057824 */ /* 0x000fe200078e0203 */
[----:B------:R-:W-:-:S02]  /*0d00*/  LEA.HI R0, R0, R12, RZ, 0x3 ;  /* 0x0000000c00007211 */ /* 0x000fc400078f18ff */
[--C-:B------:R-:W-:Y:S01]  /*0d10*/  SHF.R.S32.HI R206, RZ, 0x2, R2.reuse ;  /* 0x00000002ffce7819 */ /* 0x100fe20000011402 */
[----:B------:R-:W-:Y:S01]  /*0d20*/  STL [R1+0x50], R6 ;  /* 0x0000500601007387 */ /* 0x000fe20000100800 */
[----:B------:R-:W-:Y:S01]  /*0d30*/  SHF.R.S32.HI R3, RZ, 0x1f, R2 ;  /* 0x0000001fff037819 */ /* 0x000fe20000011402 */
[----:B------:R-:W-:Y:S01]  /*0d40*/  IMAD.SHL.U32 R5, R5, 0x8, RZ ;  /* 0x0000000805057824 */ /* 0x000fe200078e00ff */
[----:B------:R-:W-:Y:S01]  /*0d50*/  LOP3.LUT R2, R2, 0xfffffffc, RZ, 0xc0, !PT ;  /* 0xfffffffc02027812 */ /* 0x000fe200078ec0ff */
[----:B------:R-:W-:Y:S01]  /*0d60*/  VIADD R7, R206, 0x40 ;  /* 0x00000040ce077836 */ /* 0x000fe20000000000 */
[----:B------:R-:W-:Y:S01]  /*0d70*/  LEA.HI R3, R3, R206, RZ, 0x3 ;  /* 0x000000ce03037211 */ /* 0x000fe200078f18ff */
[----:B------:R-:W-:Y:S01]  /*0d80*/  STL [R1+0x3c], RZ ;  /* 0x00003cff01007387 */ /* 0x000fe20000100800 */
[----:B------:R-:W-:Y:S01]  /*0d90*/  SHF.R.S32.HI R4, RZ, 0x3, R0 ;  /* 0x00000003ff047819 */ /* 0x000fe20000011400 */
[----:B------:R-:W-:Y:S01]  /*0da0*/  IMAD.IADD R9, R12, 0x1, -R2 ;  /* 0x000000010c097824 */ /* 0x000fe200078e0a02 */
[----:B------:R-:W-:Y:S01]  /*0db0*/  LOP3.LUT R0, R0, 0xfffffff8, RZ, 0xc0, !PT ;  /* 0xfffffff800007812 */ /* 0x000fe200078ec0ff */
[----:B------:R-:W-:Y:S01]  /*0dc0*/  IMAD.SHL.U32 R2, R7, 0x40, RZ ;  /* 0x0000004007027824 */ /* 0x000fe200078e00ff */
[----:B------:R-:W-:Y:S01]  /*0dd0*/  SHF.R.S32.HI R4, RZ, 0x1f, R7 ;  /* 0x0000001fff047819 */ /* 0x000fe20000011407 */
[----:B------:R-:W-:Y:S01]  /*0de0*/  IMAD.SHL.U32 R204, R9, 0x4, RZ ;  /* 0x0000000409cc7824 */ /* 0x000fe200078e00ff */
[----:B------:R-:W-:Y:S01]  /*0df0*/  LOP3.LUT R3, R3, 0xfffffff8, RZ, 0xc0, !PT ;  /* 0xfffffff803037812 */ /* 0x000fe200078ec0ff */
[----:B------:R-:W-:Y:S01]  /*0e00*/  IMAD.IADD R10, R12, 0x1, -R0 ;  /* 0x000000010c0a7824 */ /* 0x000fe200078e0a00 */
[----:B------:R-:W-:Y:S01]  /*0e10*/  LEA.HI R4, R4, R7, RZ, 0x3 ;  /* 0x0000000704047211 */ /* 0x000fe200078f18ff */
[C---:B------:R-:W-:Y:S01]  /*0e20*/  IMAD.SHL.U32 R16, R9.reuse, 0x8, RZ ;  /* 0x0000000809107824 */ /* 0x040fe200078e00ff */
[C---:B------:R-:W-:Y:S01]  /*0e30*/  LEA.HI R0, R9.reuse, R9, RZ, 0x1 ;  /* 0x0000000909007211 */ /* 0x040fe200078f08ff */
[----:B------:R-:W-:Y:S01]  /*0e40*/  IMAD.SHL.U32 R219, R10, 0x8, RZ ;  /* 0x000000080adb7824 */ /* 0x000fe200078e00ff */
[----:B------:R-:W-:Y:S01]  /*0e50*/  IADD3 R3, R206, -R3, RZ ;  /* 0x80000003ce037210 */ /* 0x000fe20007ffe0ff */
[----:B------:R-:W-:Y:S01]  /*0e60*/  IMAD.SHL.U32 R4, R4, 0x40, RZ ;  /* 0x0000004004047824 */ /* 0x000fe200078e00ff */
[----:B------:R-:W-:Y:S01]  /*0e70*/  LOP3.LUT R0, R0, 0x1ffffffe, RZ, 0xc0, !PT ;  /* 0x1ffffffe00007812 */ /* 0x000fe200078ec0ff */
[----:B------:R-:W-:Y:S01]  /*0e80*/  VIADD R216, R16, 0x40 ;  /* 0x0000004010d87836 */ /* 0x000fe20000000000 */
[----:B------:R-:W-:Y:S01]  /*0e90*/  IADD3 R211, R204, 0x10, RZ ;  /* 0x00000010ccd37810 */ /* 0x000fe20007ffe0ff */
[----:B------:R0:W-:Y:S01]  /*0ea0*/  STL [R1+0x40], R3 ;  /* 0x0000400301007387 */ /* 0x0001e20000100800 */
[----:B------:R-:W-:Y:S01]  /*0eb0*/  LOP3.LUT R4, R4, 0xfffffe00, RZ, 0xc0, !PT ;  /* 0xfffffe0004047812 */ /* 0x000fe200078ec0ff */
[----:B------:R-:W-:Y:S01]  /*0ec0*/  IMAD.IADD R0, R9, 0x1, -R0 ;  /* 0x0000000109007824 */ /* 0x000fe200078e0a00 */
[----:B------:R-:W-:Y:S01]  /*0ed0*/  SHF.R.S32.HI R7, RZ, 0x1f, R219 ;  /* 0x0000001fff077819 */ /* 0x000fe200000114db */
[----:B------:R-:W-:Y:S01]  /*0ee0*/  VIADD R7, R219, 0xc0 ;  /* 0x000000c0db077836 */ /* 0x000fe20000000000 */
[----:B------:R-:W-:Y:S01]  /*0ef0*/  SHF.R.S32.HI R17, RZ, 0x1f, R16 ;  /* 0x0000001fff117819 */ /* 0x000fe20000011410 */
[----:B------:R-:W-:Y:S01]  /*0f00*/  IMAD R0, R0, 0x8, R6 ;  /* 0x0000000800007824 */ /* 0x000fe200078e0206 */
[----:B------:R-:W-:Y:S01]  /*0f10*/  SHF.R.S32.HI R229, RZ, 0x1f, R216 ;  /* 0x0000001fffe57819 */ /* 0x000fe200000114d8 */
[----:B------:R-:W-:Y:S01]  /*0f20*/  VIADD R215, R16, 0x60 ;  /* 0x0000006010d77836 */ /* 0x000fe20000000000 */
[----:B0-----:R-:W-:Y:S01]  /*0f30*/  LOP3.LUT R3, R2, 0x1c0, RZ, 0xc0, !PT ;  /* 0x000001c002037812 */ /* 0x001fe200078ec0ff */
[----:B------:R-:W-:-:S02]  /*0f40*/  VIADD R2, R16, 0x20 ;  /* 0x0000002010027836 */ /* 0x000fc40000000000 */
[C---:B------:R-:W-:Y:S01]  /*0f50*/  VIADD R214, R16.reuse, 0x80 ;  /* 0x0000008010d67836 */ /* 0x040fe20000000000 */
[----:B------:R-:W-:Y:S01]  /*0f60*/  SHF.R.U32.HI R9, RZ, 0x3, R3 ;  /* 0x00000003ff097819 */ /* 0x000fe20000011603 */
[C---:B------:R-:W-:Y:S01]  /*0f70*/  VIADD R213, R16.reuse, 0xa0 ;  /* 0x000000a010d57836 */ /* 0x040fe20000000000 */
[----:B------:R-:W-:Y:S01]  /*0f80*/  LOP3.LUT R3, R3, 0x38, R16, 0xf8, !PT ;  /* 0x0000003803037812 */ /* 0x000fe200078ef810 */
[C---:B------:R-:W-:Y:S01]  /*0f90*/  VIADD R218, R16.reuse, 0xc0 ;  /* 0x000000c010da7836 */ /* 0x040fe20000000000 */
[----:B------:R-:W-:Y:S01]  /*0fa0*/  SHF.R.S32.HI R208, RZ, 0x1f, R2 ;  /* 0x0000001fffd07819 */ /* 0x000fe20000011402 */
[----:B------:R-:W-:Y:S01]  /*0fb0*/  VIADD R217, R16, 0xe0 ;  /* 0x000000e010d97836 */ /* 0x000fe20000000000 */
[----:B------:R-:W-:Y:S01]  /*0fc0*/  SHF.R.S32.HI R228, RZ, 0x1f, R215 ;  /* 0x0000001fffe47819 */ /* 0x000fe200000114d7 */
        /* <DEDUP_REMOVED lines=8> */
[----:B--2---:R-:W-:Y:S02]  /*1050*/  LOP3.LUT R209, R13, 0x1, RZ, 0xfc, !PT ;  /* 0x000000010dd17812 */ /* 0x004fe400078efcff */
[----:B------:R-:W-:-:S05]  /*1060*/  SHF.R.S32.HI R13, RZ, 0x1f, R211 ;  /* 0x0000001fff0d7819 */ /* 0x000fca00000114d3 */
[----:B------:R-:W-:Y:S04]  /*1070*/  STL [R1+0x48], R13 ;  /* 0x0000480d01007387 */ /* 0x000fe80000100800 */
[----:B------:R0:W-:Y:S02]  /*1080*/  STL [R1+0xc], R4 ;  /* 0x00000c0401007387 */ /* 0x0001e40000100800 */
[----:B0-----:R-:W-:Y:S02]  /*1090*/  LOP3.LUT R4, R4, R3, R9, 0xf6, !PT ;  /* 0x0000000304047212 */ /* 0x001fe400078ef609 */
[----:B------:R-:W-:Y:S01]  /*10a0*/  SHF.R.S32.HI R3, RZ, 0x1f, R7 ;  /* 0x0000001fff037819 */ /* 0x000fe20000011407 */
[----:B------:R-:W-:Y:S01]  /*10b0*/  IMAD.IADD R7, R11, 0x1, -R8 ;  /* 0x000000010b077824 */ /* 0x000fe200078e0a08 */
[----:B------:R-:W-:-:S04]  /*10c0*/  LEA R3, R4, R19, 0x1 ;  /* 0x0000001304037211 */ /* 0x000fc800078e08ff */
[----:B------:R0:W-:Y:S04]  /*10d0*/  STL [R1+0x18], R7 ;  /* 0x0000180701007387 */ /* 0x0001e80000100800 */
[----:B------:R0:W-:Y:S04]  /*10e0*/  STL [R1+0x4c], R3 ;  /* 0x00004c0301007387 */ /* 0x0001e80000100800 */
[----:B------:R0:W-:Y:S04]  /*10f0*/  STL [R1+0x54], R5 ;  /* 0x0000540501007387 */ /* 0x0001e80000100800 */
[----:B------:R0:W-:Y:S02]  /*1100*/  STL [R1+0x10], R0 ;  /* 0x0000100001007387 */ /* 0x0001e40000100800 */
.L_x_5327:
[----:B0-2---:R-:W0:Y:S02]  /*1110*/  LDC.64 R4, c[0x0][0xc88] ;  /* 0x00032200ff047b82 */ /* 0x005e240000000a00 */
        /* <DEDUP_REMOVED lines=41> */
[----:B------:R-:W-:Y:S01]  /*13b0*/  IMAD.U32 R26, RZ, RZ, UR5 ;  /* 0x00000005ff1a7e24 */ /* 0x000fe2000f8e00ff */
[----:B------:R-:W-:Y:S01]  /*13c0*/  MOV R35, UR4 ;  /* 0x0000000400237c02 */ /* 0x000fe20008000f00 */
[----:B-1-34-:R-:W-:Y:S06]  /*13d0*/  @P2 BRA `(.L_x_5169) ;  /* 0x0000000000242947 */ /* 0x01afec0003800000 */
        /* <DEDUP_REMOVED lines=9> */
.L_x_5169:
[----:B------:R-:W-:Y:S01]  /*1470*/  ULDC.64 UR4, c[0x0][0xa20] ;  /* 0x0002880000047ab9 */ /* 0x000fe20000000a00 */
[----:B------:R0:W-:Y:S01]  /*1480*/  STL [R1+0x2c], R34 ;  /* 0x00002c2201007387 */ /* 0x0001e20000100800 */
[----:B------:R-:W-:-:S04]  /*1490*/  ISETP.NE.U32.AND P1, PT, RZ, UR4, PT ;  /* 0x00000004ff007c0c */ /* 0x000fc8000bf25070 */
[----:B------:R-:W-:-:S13]  /*14a0*/  ISETP.NE.AND.EX P1, PT, RZ, UR5, PT, P1 ;  /* 0x00000005ff007c0c */ /* 0x000fda000bf25310 */
[----:B0-----:R-:W-:Y:S05]  /*14b0*/  @!P1 BRA `(.L_x_5170) ;  /* 0x0000000000109947 */ /* 0x001fea0003800000 */
[----:B------:R-:W-:-:S04]  /*14c0*/  IADD3 R4, P0, R37, UR4, RZ ;  /* 0x0000000425047c10 */ /* 0x000fc8000ff1e0ff */
[----:B------:R-:W-:-:S05]  /*14d0*/  IADD3.X R5, R32, UR5, RZ, P0, !PT ;  /* 0x0000000520057c10 */ /* 0x000fca00087fe4ff */
[----:B------:R0:W5:Y:S01]  /*14e0*/  LDG.E R35, desc[UR40][R4.64] ;  /* 0x0000002804237981 */ /* 0x000162000c1e1900 */
[----:B------:R-:W-:Y:S05]  /*14f0*/  BRA `(.L_x_5171) ;  /* 0x0000000000107947 */ /* 0x000fea0003800000 */
.L_x_5170:
[----:B------:R-:W-:Y:S05]  /*1500*/  @!P0 BRA `(.L_x_5171) ;  /* 0x00000000000c8947 */ /* 0x000fea0003800000 */
[----:B------:R-:W2:Y:S04]  /*1510*/  LDG.E R4, desc[UR40][R8.64] ;  /* 0x0000002808047981 */ /* 0x000ea8000c1e1900 */
[----:B------:R-:W2:Y:S02]  /*1520*/  LDG.E R35, desc[UR40][R8.64+0x4] ;  /* 0x0000042808237981 */ /* 0x000ea4000c1e1900 */
[----:B--2---:R-:W-:-:S07]  /*1530*/  IMAD.IADD R35, R35, 0x1, -R4 ;  /* 0x0000000123237824 */ /* 0x004fce00078e0a04 */
.L_x_5171:
[----:B------:R-:W-:Y:S01]  /*1540*/  ULDC.64 UR4, c[0x0][0xa10] ;  /* 0x0002840000047ab9 */ /* 0x000fe20000000a00 */
[----:B------:R-:W1:Y:S01]  /*1550*/  LDC R9, c[0x0][0x448] ;  /* 0x00011200ff097b82 */ /* 0x000e620000000800 */
[----:B------:R-:W-:-:S04]  /*1560*/  ISETP.NE.U32.AND P0, PT, RZ, UR4, PT ;  /* 0x00000004ff007c0c */ /* 0x000fc8000bf05070 */
[----:B------:R-:W-:Y:S01]  /*1570*/  ISETP.NE.AND.EX P0, PT, RZ, UR5, PT, P0 ;  /* 0x00000005ff007c0c */ /* 0x000fe2000bf05300 */
[----:B------:R-:W-:-:S12]  /*1580*/  ULDC.64 UR4, c[0x0][0xa30] ;  /* 0x00028c0000047ab9 */ /* 0x000fd80000000a00 */
[----:B0-----:R-:W0:Y:S02]  /*1590*/  @P0 LDC.64 R4, c[0x0][0xa10] ;  /* 0x00028400ff040b82 */ /* 0x001e240000000a00 */
[----:B0-----:R-:W-:-:S05]  /*15a0*/  @P0 IMAD.WIDE R4, R25, 0x4, R4 ;  /* 0x0000000419040825 */ /* 0x001fca00078e0204 */
[----:B------:R-:W2:Y:S04]  /*15b0*/  @P0 LDG.E R3, desc[UR40][R4.64] ;  /* 0x0000002804030981 */ /* 0x000ea8000c1e1900 */
[----:B------:R0:W2:Y:S01]  /*15c0*/  @P0 LDG.E R8, desc[UR40][R4.64+0x4] ;  /* 0x0000042804080981 */ /* 0x0000a2000c1e1900 */
[----:B------:R-:W-:Y:S01]  /*15d0*/  ISETP.NE.U32.AND P1, PT, RZ, UR4, PT ;  /* 0x00000004ff007c0c */ /* 0x000fe2000bf25070 */
[----:B-----5:R-:W-:-:S03]  /*15e0*/  IMAD.MOV.U32 R24, RZ, RZ, R35 ;  /* 0x000000ffff187224 */ /* 0x020fc600078e0023 */
[----:B------:R-:W-:-:S13]  /*15f0*/  ISETP.NE.AND.EX P1, PT, RZ, UR5, PT, P1 ;  /* 0x00000005ff007c0c */ /* 0x000fda000bf25310 */
[----:B------:R-:W-:-:S04]  /*1600*/  @P1 IADD3 R6, P2, R37, UR4, RZ ;  /* 0x0000000425061c10 */ /* 0x000fc8000ff5e0ff */
[----:B------:R-:W-:-:S05]  /*1610*/  @P1 IADD3.X R7, R32, UR5, RZ, P2, !PT ;  /* 0x0000000520071c10 */ /* 0x000fca00097fe4ff */
[----:B------:R3:W5:Y:S01]  /*1620*/  @P1 LDG.E R24, desc[UR40][R6.64] ;  /* 0x0000002806181981 */ /* 0x000762000c1e1900 */
[----:B-1----:R-:W-:Y:S01]  /*1630*/  ISETP.NE.AND P1, PT, R9, 0x1, PT ;  /* 0x000000010900780c */ /* 0x002fe20003f25270 */
[----:B------:R-:W-:-:S04]  /*1640*/  IMAD.SHL.U32 R223, R33, 0x80, RZ ;  /* 0x0000008021df7824 */ /* 0x000fc800078e00ff */
[----:B0-----:R-:W-:-:S08]  /*1650*/  VIADD R4, R223, 0x7f ;  /* 0x0000007fdf047836 */ /* 0x001fd00000000000 */
[----:B------:R-:W0:Y:S08]  /*1660*/  @P1 LDC R9, c[0x0][0x44c] ;  /* 0x00011300ff091b82 */ /* 0x000e300000000800 */
[----:B------:R-:W1:Y:S01]  /*1670*/  @P1 LDC R5, c[0x0][0x450] ;  /* 0x00011400ff051b82 */ /* 0x000e620000000800 */
[----:B--2---:R-:W-:Y:S02]  /*1680*/  @P0 IMAD.IADD R26, R8, 0x1, -R3 ;  /* 0x00000001081a0824 */ /* 0x004fe400078e0a03 */
[----:B------:R-:W-:-:S02]  /*1690*/  IMAD.IADD R8, R35, 0x1, -R0 ;  /* 0x0000000123087824 */ /* 0x000fc400078e0a00 */
[----:B0-----:R-:W-:-:S03]  /*16a0*/  @P1 IMAD.HI.U32 R0, R4, R9, RZ ;  /* 0x0000000904001227 */ /* 0x001fc600078e00ff */
[----:B------:R-:W-:Y:S01]  /*16b0*/  IADD3 R10, R8, R26, RZ ;  /* 0x0000001a080a7210 */ /* 0x000fe20007ffe0ff */
[----:B------:R-:W-:Y:S01]  /*16c0*/  IMAD.MOV R30, RZ, RZ, -R8 ;  /* 0x000000ffff1e7224 */ /* 0x000fe200078e0a08 */
[----:B-1----:R-:W-:Y:S02]  /*16d0*/  @P1 SHF.R.U32.HI R4, RZ, R5, R0 ;  /* 0x00000005ff041219 */ /* 0x002fe40000011600 */
[C---:B------:R-:W-:Y:S01]  /*16e0*/  IADD3 R89, R10.reuse, 0x60, -R220 ;  /* 0x000000600a597810 */ /* 0x040fe20007ffe8dc */
[----:B------:R-:W-:Y:S01]  /*16f0*/  VIADD R0, R10, 0x5f ;  /* 0x0000005f0a007836 */ /* 0x000fe20000000000 */
[----:B------:R-:W-:Y:S01]  /*1700*/  VIMNMX R30, RZ, R30, !PT ;  /* 0x0000001eff1e7248 */ /* 0x000fe20007fe0100 */
[----:B------:R3:W-:Y:S02]  /*1710*/  STL [R1+0x4], R10 ;  /* 0x0000040a01007387 */ /* 0x0007e40000100800 */
[----:B------:R-:W-:Y:S02]  /*1720*/  IMAD.IADD R4, R89, 0x1, R4 ;  /* 0x0000000159047824 */ /* 0x000fe400078e0204 */
[----:B------:R-:W-:-:S04]  /*1730*/  IMAD.HI R0, R0, 0x2aaaaaab, RZ ;  /* 0x2aaaaaab00007827 */ /* 0x000fc800078e02ff */
[----:B------:R-:W-:Y:S01]  /*1740*/  IMAD.HI R4, R4, 0x2aaaaaab, RZ ;  /* 0x2aaaaaab04047827 */ /* 0x000fe200078e02ff */
[----:B------:R-:W-:-:S04]  /*1750*/  SHF.R.U32.HI R3, RZ, 0x1f, R0 ;  /* 0x0000001fff037819 */ /* 0x000fc80000011600 */
[----:B------:R-:W-:Y:S02]  /*1760*/  SHF.R.U32.HI R5, RZ, 0x1f, R4 ;  /* 0x0000001fff057819 */ /* 0x000fe40000011604 */
[----:B------:R-:W-:Y:S02]  /*1770*/  LEA.HI.SX32 R172, R0, R3, 0x1c ;  /* 0x0000000300ac7211 */ /* 0x000fe400078fe2ff */
[----:B------:R-:W-:-:S04]  /*1780*/  LEA.HI.SX32 R5, R4, R5, 0x1c ;  /* 0x0000000504057211 */ /* 0x000fc800078fe2ff */
[----:B------:R-:W-:-:S05]  /*1790*/  VIMNMX R5, R172, R5, PT ;  /* 0x00000005ac057248 */ /* 0x000fca0003fe0100 */
        /* <DEDUP_REMOVED lines=12> */
[----:B---3--:R-:W-:Y:S05]  /*1860*/  @!P1 BRA `(.L_x_5172) ;  /* 0x0000004400689947 */ /* 0x008fea0003800000 */
        /* <DEDUP_REMOVED lines=9> */
[----:B------:R-:W-:Y:S01]  /*1900*/  MOV R5, UR5 ;  /* 0x0000000500057c02 */ /* 0x000fe20008000f00 */
        /* <DEDUP_REMOVED lines=10> */
.L_x_5174:
[----:B------:R-:W-:Y:S05]  /*19b0*/  BSYNC B6 ;  /* 0x0000000000067941 */ /* 0x000fea0003800000 */
.L_x_5173:
[----:B------:R-:W-:Y:S01]  /*19c0*/  IADD3 R27, R19, 0x400, RZ ;  /* 0x00000400131b7810 */ /* 0x000fe20007ffe0ff */
[----:B------:R-:W-:Y:S03]  /*19d0*/  BSSY B6, `(.L_x_5175) ;  /* 0x0000013000067945 */ /* 0x000fe60003800000 */
        /* <DEDUP_REMOVED lines=18> */
.L_x_5176:
[----:B------:R-:W-:Y:S05]  /*1b00*/  BSYNC B6 ;  /* 0x0000000000067941 */ /* 0x000fea0003800000 */
.L_x_5175:
[----:B------:R-:W2:Y:S01]  /*1b10*/  LDL R14, [R1+0x40] ;  /* 0x00004000010e7983 */ /* 0x000ea20000100800 */
[----:B------:R-:W-:Y:S01]  /*1b20*/  ULDC.64 UR4, c[0x0][0x9f8] ;  /* 0x00027e0000047ab9 */ /* 0x000fe20000000a00 */
[----:B------:R-:W0:Y:S01]  /*1b30*/  LDC.64 R56, c[0x0][0x408] ;  /* 0x00010200ff387b82 */ /* 0x000e220000000a00 */
[----:B------:R-:W-:-:S04]  /*1b40*/  ISETP.NE.U32.AND P0, PT, RZ, UR4, PT ;  /* 0x00000004ff007c0c */ /* 0x000fc8000bf05070 */
[----:B------:R-:W-:-:S03]  /*1b50*/  ISETP.NE.AND.EX P0, PT, RZ, UR5, PT, P0 ;  /* 0x00000005ff007c0c */ /* 0x000fc6000bf05300 */
[----:B------:R-:W1:Y:S10]  /*1b60*/  LDC R39, c[0x0][0x3f4] ;  /* 0x0000fd00ff277b82 */ /* 0x000e740000000800 */
[----:B------:R-:W-:Y:S01]  /*1b70*/  @P0 IADD3 R4, P1, R37, UR4, RZ ;  /* 0x0000000425040c10 */ /* 0x000fe2000ff3e0ff */
[----:B------:R-:W-:-:S03]  /*1b80*/  ULDC UR4, c[0x0][0x320] ;  /* 0x0000c80000047ab9 */ /* 0x000fc60000000800 */
[----:B------:R-:W-:Y:S02]  /*1b90*/  @P0 IADD3.X R5, R32, UR5, RZ, P1, !PT ;  /* 0x0000000520050c10 */ /* 0x000fe40008ffe4ff */
[----:B------:R-:W-:Y:S01]  /*1ba0*/  ISETP.GE.AND P1, PT, R2, UR4, PT ;  /* 0x0000000402007c0c */ /* 0x000fe2000bf26270 */
[----:B------:R-:W3:Y:S02]  /*1bb0*/  LDC.64 R32, c[0x0][0x3f8] ;  /* 0x0000fe00ff207b82 */ /* 0x000ee40000000a00 */
        /* <DEDUP_REMOVED lines=15> */
[----:B------:R-:W-:-:S02]  /*1cb0*/  ISETP.GE.AND P0, PT, R218, UR4, PT ;  /* 0x00000004da007c0c */ /* 0x000fc4000bf06270 */
[----:B------:R-:W-:Y:S02]  /*1cc0*/  ISETP.GE.AND P1, PT, R217, UR4, PT ;  /* 0x00000004d9007c0c */ /* 0x000fe4000bf26270 */
[----:B------:R-:W-:Y:S02]  /*1cd0*/  SHF.R.S32.HI R9, RZ, 0x1f, R206 ;  /* 0x0000001fff097819 */ /* 0x000fe400000114ce */
[----:B------:R-:W-:Y:S02]  /*1ce0*/  LOP3.LUT R3, R4, R0, R3, 0xfe, !PT ;  /* 0x0000000004037212 */ /* 0x000fe400078efe03 */
[----:B------:R-:W-:Y:S02]  /*1cf0*/  SEL R6, RZ, 0x40, P0 ;  /* 0x00000040ff067807 */ /* 0x000fe40000000000 */
[----:B------:R-:W-:Y:S02]  /*1d00*/  SEL R7, RZ, 0x7fff80, P1 ;  /* 0x007fff80ff077807 */ /* 0x000fe40000800000 */
[----:B------:R-:W-:-:S02]  /*1d10*/  SHF.R.S32.HI R205, RZ, 0x1f, R204 ;  /* 0x0000001fffcd7819 */ /* 0x000fc400000114cc */
[----:B------:R-:W-:Y:S01]  /*1d20*/  LOP3.LUT R3, R7, R3, R6, 0xfe, !PT ;  /* 0x0000000307037212 */ /* 0x000fe200078efe06 */
[C---:B0-----:R-:W-:Y:S02]  /*1d30*/  IMAD R6, R9.reuse, R56, RZ ;  /* 0x0000003809067224 */ /* 0x041fe400078e02ff */
[----:B---3--:R-:W-:Y:S02]  /*1d40*/  IMAD R0, R9, R32, RZ ;  /* 0x0000002009007224 */ /* 0x008fe400078e02ff */
[----:B------:R-:W-:-:S04]  /*1d50*/  IMAD.WIDE.U32 R8, R206, R56, R204 ;  /* 0x00000038ce087225 */ /* 0x000fc800078e00cc */
[----:B------:R-:W-:-:S04]  /*1d60*/  IMAD R55, R206, R57, R6 ;  /* 0x00000039ce377224 */ /* 0x000fc800078e0206 */
[----:B------:R-:W-:Y:S02]  /*1d70*/  IMAD.IADD R9, R9, 0x1, R55 ;  /* 0x0000000109097824 */ /* 0x000fe400078e0237 */
[----:B-----5:R-:W-:Y:S02]  /*1d80*/  IMAD.WIDE.U32 R52, R24, R56, R8 ;  /* 0x0000003818347225 */ /* 0x020fe400078e0008 */
[----:B------:R-:W3:Y:S01]  /*1d90*/  LDL R8, [R1+0xc] ;  /* 0x00000c0001087983 */ /* 0x000ee20000100800 */
[----:B------:R-:W0:Y:S01]  /*1da0*/  S2R R40, SR_TID.X ;  /* 0x0000000000287919 */ /* 0x000e220000002100 */
[----:B------:R-:W4:Y:S01]  /*1db0*/  S2R R38, SR_TID.X ;  /* 0x0000000000267919 */ /* 0x000f220000002100 */
[----:B0-----:R-:W-:Y:S01]  /*1dc0*/  VIADD R40, R40, 0xffffff80 ;  /* 0xffffff8028287836 */ /* 0x001fe20000000000 */
[----:B----4-:R-:W-:Y:S01]  /*1dd0*/  SHF.R.U32.HI R38, RZ, 0x7, R38 ;  /* 0x00000007ff267819 */ /* 0x010fe20000011626 */
[----:B------:R-:W-:-:S03]  /*1de0*/  IMAD R15, R206, R33, R0 ;  /* 0x00000021ce0f7224 */ /* 0x000fc600078e0200 */
[----:B------:R-:W-:Y:S01]  /*1df0*/  ISETP.NE.AND P6, PT, R38, 0x1, PT ;  /* 0x000000012600780c */ /* 0x000fe20003fc5270 */
[----:B------:R-:W-:Y:S01]  /*1e00*/  IMAD.WIDE.U32 R10, R206, R32, R16 ;  /* 0x00000020ce0a7225 */ /* 0x000fe200078e0010 */
[----:B-1----:R-:W-:-:S03]  /*1e10*/  ISETP.GE.AND P0, PT, R16, R39, PT ;  /* 0x000000271000720c */ /* 0x002fc60003f06270 */
[----:B------:R-:W-:Y:S01]  /*1e20*/  IMAD.IADD R11, R15, 0x1, R11 ;  /* 0x000000010f0b7824 */ /* 0x000fe200078e020b */
[----:B------:R-:W-:Y:S01]  /*1e30*/  SEL R13, R39, RZ, P0 ;  /* 0x000000ff270d7207 */ /* 0x000fe20000000000 */
[----:B------:R-:W-:Y:S02]  /*1e40*/  VIADD R61, R38, 0x8 ;  /* 0x00000008263d7836 */ /* 0x000fe40000000000 */
[----:B------:R-:W-:Y:S01]  /*1e50*/  IMAD.WIDE.U32 R20, R24, R32, R10 ;  /* 0x0000002018147225 */ /* 0x000fe200078e000a */
[----:B------:R-:W-:-:S03]  /*1e60*/  IADD3 R13, R16, R13, RZ ;  /* 0x0000000d100d7210 */ /* 0x000fc60007ffe0ff */
[C---:B------:R-:W-:Y:S01]  /*1e70*/  VIADD R38, R206.reuse, 0x40 ;  /* 0x00000040ce267836 */ /* 0x040fe20000000000 */
[----:B------:R-:W-:Y:S05]  /*1e80*/  @!P6 WARPSYNC.ALL ;  /* 0x000000000000e948 */ /* 0x000fea0003800000 */
[C---:B------:R-:W-:Y:S02]  /*1e90*/  VIADD R10, R206.reuse, 0x40 ;  /* 0x00000040ce0a7836 */ /* 0x040fe40000000000 */
[----:B------:R-:W-:Y:S01]  /*1ea0*/  IMAD.WIDE.U32 R4, R206, R32, R204 ;  /* 0x00000020ce047225 */ /* 0x000fe200078e00cc */
[----:B------:R-:W-:Y:S01]  /*1eb0*/  SHF.R.S32.HI R12, RZ, 0x1f, R13 ;  /* 0x0000001fff0c7819 */ /* 0x000fe2000001140d */
[----:B------:R-:W-:Y:S01]  /*1ec0*/  ULDC UR4, c[0x0][0x2f4] ;  /* 0x0000bd0000047ab9 */ /* 0x000fe20000000800 */
[----:B------:R-:W-:Y:S01]  /*1ed0*/  SHF.L.U32 R10, R10, 0x6, RZ ;  /* 0x000000060a0a7819 */ /* 0x000fe200000006ff */
[----:B------:R-:W-:-:S02]  /*1ee0*/  IMAD.SHL.U32 R38, R38, 0x40, RZ ;  /* 0x0000004026267824 */ /* 0x000fc400078e00ff */
[----:B------:R-:W-:Y:S01]  /*1ef0*/  IMAD.IADD R7, R5, 0x1, R15 ;  /* 0x0000000105077824 */ /* 0x000fe200078e020f */
[----:B------:R-:W-:Y:S01]  /*1f00*/  SHF.R.S32.HI R15, RZ, 0x1f, R24 ;  /* 0x0000001fff0f7819 */ /* 0x000fe20000011418 */
[----:B------:R-:W-:Y:S01]  /*1f10*/  IMAD.MOV.U32 R6, RZ, RZ, R4 ;  /* 0x000000ffff067224 */ /* 0x000fe200078e0004 */
[----:B------:R-:W-:Y:S01]  /*1f20*/  LEA.HI R13, R12, R13, RZ, 0x3 ;  /* 0x0000000d0c0d7211 */ /* 0x000fe200078f18ff */
[----:B------:R-:W-:Y:S01]  /*1f30*/  IMAD.WIDE.U32 R4, R206, R56, R16 ;  /* 0x00000038ce047225 */ /* 0x000fe200078e0010 */
[----:B------:R-:W-:Y:S02]  /*1f40*/  LOP3.LUT R38, R38, 0x1c0, RZ, 0xc0, !PT ;  /* 0x000001c026267812 */ /* 0x000fe400078ec0ff */
[----:B------:R-:W-:Y:S01]  /*1f50*/  LOP3.LUT R10, R10, 0x1c0, RZ, 0xc0, !PT ;  /* 0x000001c00a0a7812 */ /* 0x000fe200078ec0ff */
[----:B------:R-:W-:Y:S01]  /*1f60*/  IMAD.IADD R55, R55, 0x1, R5 ;  /* 0x0000000137377824 */ /* 0x000fe200078e0205 */
[----:B------:R-:W-:Y:S01]  /*1f70*/  SHF.R.S32.HI R73, RZ, 0x3, R13 ;  /* 0x00000003ff497819 */ /* 0x000fe2000001140d */
[----:B------:R-:W-:Y:S01]  /*1f80*/  IMAD R5, R15, R32, RZ ;  /* 0x000000200f057224 */ /* 0x000fe200078e02ff */
[----:B------:R-:W-:Y:S01]  /*1f90*/  LOP3.LUT R74, R13, 0xfffffff8, RZ, 0xc0, !PT ;  /* 0xfffffff80d4a7812 */ /* 0x000fe200078ec0ff */
[----:B------:R-:W-:Y:S01]  /*1fa0*/  IMAD.MOV.U32 R54, RZ, RZ, R4 ;  /* 0x000000ffff367224 */ /* 0x000fe200078e0004 */
[----:B------:R-:W-:Y:S01]  /*1fb0*/  PRMT R85, R3, 0x8880, RZ ;  /* 0x0000888003557816 */ /* 0x000fe200000000ff */
[----:B------:R-:W-:Y:S01]  /*1fc0*/  IMAD R15, R15, R56, RZ ;  /* 0x000000380f0f7224 */ /* 0x000fe200078e02ff */
[----:B------:R-:W-:Y:S01]  /*1fd0*/  SHF.R.U32.HI R10, RZ, 0x3, R10 ;  /* 0x00000003ff0a7819 */ /* 0x000fe2000001160a */
[----:B------:R-:W-:Y:S01]  /*1fe0*/  IMAD.MOV.U32 R63, RZ, RZ, 0x20 ;  /* 0x00000020ff3f7424 */ /* 0x000fe200078e00ff */
[----:B------:R-:W-:Y:S01]  /*1ff0*/  SHF.L.U64.HI R4, R32, 0x6, R33 ;  /* 0x0000000620047819 */ /* 0x000fe20000010221 */
[----:B------:R-:W-:Y:S01]  /*2000*/  IMAD.IADD R0, R36, 0x1, R35 ;  /* 0x0000000124007824 */ /* 0x000fe200078e0223 */
[----:B------:R-:W-:Y:S01]  /*2010*/  SHF.L.U64.HI R31, R56, 0x6, R57 ;  /* 0x00000006381f7819 */ /* 0x000fe20000010239 */
[----:B------:R-:W-:Y:S01]  /*2020*/  IMAD R37, R24, R33, R5 ;  /* 0x0000002118257224 */ /* 0x000fe200078e0205 */
[----:B------:R-:W-:Y:S01]  /*2030*/  PRMT R85, R85, 0x7710, RZ ;  /* 0x0000771055557816 */ /* 0x000fe200000000ff */
[----:B------:R-:W-:Y:S01]  /*2040*/  IMAD R65, R33, 0x60, RZ ;  /* 0x0000006021417824 */ /* 0x000fe200078e02ff */
[----:B------:R-:W-:Y:S01]  /*2050*/  ISETP.GE.AND P2, PT, R2, UR4, PT ;  /* 0x0000000402007c0c */ /* 0x000fe2000bf46270 */
[----:B------:R-:W-:-:S02]  /*2060*/  IMAD.SHL.U32 R5, R32, 0x40, RZ ;  /* 0x0000004020057824 */ /* 0x000fc400078e00ff */
[----:B------:R-:W-:-:S04]  /*2070*/  IMAD.WIDE.U32 R6, R24, R32, R6 ;  /* 0x0000002018067225 */ /* 0x000fc800078e0006 */
[----:B------:R-:W-:Y:S02]  /*2080*/  IMAD R11, R57, 0x60, RZ ;  /* 0x00000060390b7824 */ /* 0x000fe400078e02ff */
[----:B------:R-:W-:Y:S02]  /*2090*/  IMAD R15, R24, R57, R15 ;  /* 0x00000039180f7224 */ /* 0x000fe400078e020f */
[----:B------:R-:W-:Y:S02]  /*20a0*/  IMAD.SHL.U32 R35, R56, 0x40, RZ ;  /* 0x0000004038237824 */ /* 0x000fe400078e00ff */
[----:B------:R-:W-:Y:S01]  /*20b0*/  IMAD.WIDE.U32 R54, R24, R56, R54 ;  /* 0x0000003818367225 */ /* 0x000fe200078e0036 */
[----:B------:R-:W-:-:S03]  /*20c0*/  LOP3.LUT R79, R85, 0x1, RZ, 0xc0, !PT ;  /* 0x00000001554f7812 */ /* 0x000fc600078ec0ff */
[----:B------:R-:W-:Y:S01]  /*20d0*/  IMAD.WIDE.U32 R32, R32, 0x60, RZ ;  /* 0x0000006020207825 */ /* 0x000fe200078e00ff */
[----:B------:R-:W-:-:S03]  /*20e0*/  LOP3.LUT R80, R85, 0x2, RZ, 0xc0, !PT ;  /* 0x0000000255507812 */ /* 0x000fc600078ec0ff */
[----:B------:R-:W-:Y:S01]  /*20f0*/  IMAD.WIDE.U32 R56, R56, 0x60, RZ ;  /* 0x0000006038387825 */ /* 0x000fe200078e00ff */
[C---:B------:R-:W-:Y:S02]  /*2100*/  LOP3.LUT R81, R85.reuse, 0x4, RZ, 0xc0, !PT ;  /* 0x0000000455517812 */ /* 0x040fe400078ec0ff */
[----:B------:R-:W-:Y:S01]  /*2110*/  LOP3.LUT R82, R85, 0x8, RZ, 0xc0, !PT ;  /* 0x0000000855527812 */ /* 0x000fe200078ec0ff */
[----:B------:R-:W-:Y:S01]  /*2120*/  IMAD.SHL.U32 R64, R39, 0x2, RZ ;  /* 0x0000000227407824 */ /* 0x000fe200078e00ff */
[----:B------:R-:W-:Y:S01]  /*2130*/  LOP3.LUT R83, R85, 0x10, RZ, 0xc0, !PT ;  /* 0x0000001055537812 */ /* 0x000fe200078ec0ff */
[----:B------:R-:W-:Y:S01]  /*2140*/  IMAD.IADD R65, R33, 0x1, R65 ;  /* 0x0000000121417824 */ /* 0x000fe200078e0241 */
[----:B------:R-:W-:Y:S01]  /*2150*/  LOP3.LUT R84, R85, 0x20, RZ, 0xc0, !PT ;  /* 0x0000002055547812 */ /* 0x000fe200078ec0ff */
[----:B------:R-:W-:Y:S01]  /*2160*/  IMAD.IADD R66, R57, 0x1, R11 ;  /* 0x0000000139427824 */ /* 0x000fe200078e020b */
[----:B------:R-:W-:Y:S01]  /*2170*/  SHF.R.S32.HI R59, RZ, 0x1f, R34 ;  /* 0x0000001fff3b7819 */ /* 0x000fe20000011422 */
[----:B------:R-:W-:Y:S01]  /*2180*/  IMAD.IADD R69, R7, 0x1, R37 ;  /* 0x0000000107457824 */ /* 0x000fe200078e0225 */
[----:B------:R-:W-:Y:S01]  /*2190*/  P2R R87, PR, RZ, 0x4 ;  /* 0x00000004ff577803 */ /* 0x000fe20000000000 */
[----:B------:R-:W-:Y:S01]  /*21a0*/  IMAD.IADD R70, R37, 0x1, R21 ;  /* 0x0000000125467824 */ /* 0x000fe200078e0215 */
[----:B------:R-:W-:Y:S01]  /*21b0*/  SHF.R.S32.HI R76, RZ, 0x1f, R74 ;  /* 0x0000001fff4c7819 */ /* 0x000fe2000001144a */
[----:B------:R-:W-:Y:S01]  /*21c0*/  IMAD.IADD R71, R53, 0x1, R15 ;  /* 0x0000000135477824 */ /* 0x000fe200078e020f */
[----:B------:R-:W-:Y:S01]  /*21d0*/  LOP3.LUT R85, R85, 0x40, RZ, 0xc0, !PT ;  /* 0x0000004055557812 */ /* 0x000fe200078ec0ff */
[----:B------:R-:W-:-:S02]  /*21e0*/  IMAD.IADD R72, R15, 0x1, R55 ;  /* 0x000000010f487824 */ /* 0x000fc400078e0237 */
[C---:B--2---:R-:W-:Y:S01]  /*21f0*/  IMAD.SHL.U32 R58, R14.reuse, 0x40, RZ ;  /* 0x000000400e3a7824 */ /* 0x044fe200078e00ff */
[----:B------:R-:W-:Y:S01]  /*2200*/  @!P6 BAR.SYNC.DEFER_BLOCKING 0x9, 0x100 ;  /* 0x024400000000eb1d */ /* 0x000fe20000010000 */
[----:B------:R-:W-:Y:S02]  /*2210*/  LOP3.LUT P1, RZ, R14, 0x4, RZ, 0xc0, !PT ;  /* 0x000000040eff7812 */ /* 0x000fe4000782c0ff */
[----:B------:R-:W-:-:S04]  /*2220*/  SHF.R.S32.HI R14, RZ, 0x1f, R40 ;  /* 0x0000001fff0e7819 */ /* 0x000fc80000011428 */
[----:B------:R-:W-:-:S04]  /*2230*/  LEA.HI R14, R14, R40, RZ, 0x2 ;  /* 0x000000280e0e7211 */ /* 0x000fc800078f10ff */
[----:B------:R-:W-:-:S04]  /*2240*/  LOP3.LUT R14, R14, 0xfffffffc, RZ, 0xc0, !PT ;  /* 0xfffffffc0e0e7812 */ /* 0x000fc800078ec0ff */
[----:B------:R-:W-:Y:S02]  /*2250*/  IADD3 R14, R40, -R14, RZ ;  /* 0x8000000e280e7210 */ /* 0x000fe40007ffe0ff */
[----:B------:R-:W0:Y:S01]  /*2260*/  S2R R40, SR_TID.X ;  /* 0x0000000000287919 */ /* 0x000e220000002100 */
[----:B------:R-:W-:Y:S02]  /*2270*/  LOP3.LUT R58, R58, 0x1c0, RZ, 0xc0, !PT ;  /* 0x000001c03a3a7812 */ /* 0x000fe400078ec0ff */
[----:B------:R-:W-:Y:S02]  /*2280*/  IMAD R62, R14, 0x40, R206 ;  /* 0x000000400e3e7824 */ /* 0x000fe400078e02ce */
[----:B------:R-:W-:Y:S02]  /*2290*/  SHF.R.U32.HI R60, RZ, 0x3, R58 ;  /* 0x00000003ff3c7819 */ /* 0x000fe4000001163a */
[----:B------:R-:W-:-:S04]  /*22a0*/  LOP3.LUT R9, R58, 0x18, R16, 0xf8, !PT ;  /* 0x000000183a097812 */ /* 0x000fc800078ef810 */
[----:B------:R-:W-:Y:S01]  /*22b0*/  LOP3.LUT R9, R9, R60, RZ, 0x3c, !PT ;  /* 0x0000003c09097212 */ /* 0x000fe200078e3cff */
[----:B0-----:R-:W-:-:S05]  /*22c0*/  VIADD R40, R40, 0xffffff80 ;  /* 0xffffff8028287836 */ /* 0x001fca0000000000 */
[----:B------:R-:W-:-:S04]  /*22d0*/  SHF.R.S32.HI R14, RZ, 0x1f, R40 ;  /* 0x0000001fff0e7819 */ /* 0x000fc80000011428 */
[----:B------:R-:W-:-:S04]  /*22e0*/  LEA.HI R14, R14, R40, RZ, 0x5 ;  /* 0x000000280e0e7211 */ /* 0x000fc800078f28ff */
[----:B------:R-:W-:-:S05]  /*22f0*/  SHF.R.S32.HI R14, RZ, 0x5, R14 ;  /* 0x00000005ff0e7819 */ /* 0x000fca000001140e */
[----:B------:R-:W-:Y:S01]  /*2300*/  IMAD R67, R14, 0x200, R9 ;  /* 0x000002000e437824 */ /* 0x000fe200078e0209 */
[--C-:B------:R-:W-:Y:S02]  /*2310*/  LOP3.LUT R9, R58, 0x38, R13.reuse, 0xf8, !PT ;  /* 0x000000383a097812 */ /* 0x100fe400078ef80d */
[----:B------:R-:W-:Y:S02]  /*2320*/  LOP3.LUT R13, R38, 0x38, R13, 0xf8, !PT ;  /* 0x00000038260d7812 */ /* 0x000fe400078ef80d */
[----:B------:R-:W-:Y:S02]  /*2330*/  LOP3.LUT R9, R9, R60, RZ, 0x3c, !PT ;  /* 0x0000003c09097212 */ /* 0x000fe400078e3cff */
[----:B------:R-:W-:Y:S02]  /*2340*/  LOP3.LUT R13, R13, R10, RZ, 0x3c, !PT ;  /* 0x0000000a0d0d7212 */ /* 0x000fe400078e3cff */
[----:B------:R-:W-:Y:S01]  /*2350*/  SEL R63, R63, 0xffffffe0, !P1 ;  /* 0xffffffe03f3f7807 */ /* 0x000fe20004800000 */
[----:B------:R-:W-:Y:S01]  /*2360*/  IMAD R77, R14, 0x200, R9 ;  /* 0x000002000e4d7824 */ /* 0x000fe200078e0209 */
[----:B------:R-:W-:-:S02]  /*2370*/  ISETP.GE.AND P1, PT, R16, UR4, PT ;  /* 0x0000000410007c0c */ /* 0x000fc4000bf26270 */
[----:B------:R-:W-:Y:S02]  /*2380*/  IADD3 R68, R63, R67, RZ ;  /* 0x000000433f447210 */ /* 0x000fe40007ffe0ff */
[----:B------:R-:W-:Y:S01]  /*2390*/  SHF.R.S32.HI R75, RZ, 0x1f, R25 ;  /* 0x0000001fff4b7819 */ /* 0x000fe20000011419 */
[----:B---3--:R-:W-:-:S08]  /*23a0*/  IMAD.IADD R78, R8, 0x1, R13 ;  /* 0x00000001084e7824 */ /* 0x008fd000078e020d */
.L_x_5230:
[----:B------:R-:W0:Y:S01]  /*23b0*/  LDC R95, c[0x0][0x430] ;  /* 0x00010c00ff5f7b82 */ /* 0x000e220000000800 */
[----:B------:R-:W-:Y:S02]  /*23c0*/  VIADD R29, R29, 0xffffffff ;  /* 0xffffffff1d1d7836 */ /* 0x000fe40000000000 */
[----:B------:R-:W-:Y:S02]  /*23d0*/  IMAD.MOV.U32 R94, RZ, RZ, RZ ;  /* 0x000000ffff5e7224 */ /* 0x000fe400078e00ff */
[----:B------:R-:W-:-:S03]  /*23e0*/  IMAD R9, R29, 0x60, R62 ;  /* 0x000000601d097824 */ /* 0x000fc600078e023e */
[----:B------:R-:W1:Y:S01]  /*23f0*/  LDC R90, c[0x0][0x3f4] ;  /* 0x0000fd00ff5a7b82 */ /* 0x000e620000000800 */
[----:B--2---:R-:W-:Y:S01]  /*2400*/  IMAD.IADD R36, R0, 0x1, R9 ;  /* 0x0000000100247824 */ /* 0x004fe200078e0209 */
[----:B------:R-:W-:-:S03]  /*2410*/  ISETP.GE.AND P2, PT, R9, R26, PT ;  /* 0x0000001a0900720c */ /* 0x000fc60003f46270 */
[----:B------:R-:W-:Y:S01]  /*2420*/  IMAD.MOV.U32 R12, RZ, RZ, R36 ;  /* 0x000000ffff0c7224 */ /* 0x000fe200078e0024 */
[----:B------:R-:W-:Y:S02]  /*2430*/  ISETP.GT.OR P2, PT, R62, 0x5f, P2 ;  /* 0x0000005f3e00780c */ /* 0x000fe40001744670 */
[----:B0-----:R-:W-:-:S11]  /*2440*/  ISETP.NE.AND P3, PT, R95, 0x1, PT ;  /* 0x000000015f00780c */ /* 0x001fd60003f65270 */
[----:B------:R-:W0:Y:S08]  /*2450*/  @!P2 LDC.64 R10, c[0x0][0x428] ;  /* 0x00010a00ff0aab82 */ /* 0x000e300000000a00 */
[----:B------:R-:W2:Y:S08]  /*2460*/  @!P2 LDC.64 R8, c[0x0][0x418] ;  /* 0x00010600ff08ab82 */ /* 0x000eb00000000a00 */
[----:B------:R-:W3:Y:S08]  /*2470*/  @P3 LDC R13, c[0x0][0x434] ;  /* 0x00010d00ff0d3b82 */ /* 0x000ef00000000800 */
        /* <DEDUP_REMOVED lines=42> */
[----:B------:R-:W-:Y:S02]  /*2720*/  IMAD R37, R11, R56, R12 ;  /* 0x000000380b257224 */ /* 0x000fe400078e020c */
[C---:B------:R-:W-:Y:S02]  /*2730*/  IMAD R101, R34.reuse, UR5, R13 ;  /* 0x0000000522657c24 */ /* 0x040fe4000f8e020d */
[----:B------:R-:W-:Y:S01]  /*2740*/  IMAD.WIDE.U32 R12, R34, UR4, R8 ;  /* 0x00000004220c7c25 */ /* 0x000fe2000f8e0008 */
[----:B------:R-:W-:-:S03]  /*2750*/  ULDC.64 UR4, c[0x0][0x2e8] ;  /* 0x0000ba0000047ab9 */ /* 0x000fc60000000a00 */
[----:B------:R-:W-:Y:S01]  /*2760*/  IMAD.IADD R101, R13, 0x1, R101 ;  /* 0x000000010d657824 */ /* 0x000fe200078e0265 */
[C---:B------:R-:W-:Y:S01]  /*2770*/  LEA R100, P3, R12.reuse, UR4, 0x1 ;  /* 0x000000040c647c11 */ /* 0x040fe2000f8608ff */
        /* <DEDUP_REMOVED lines=37> */
.L_x_5181:
[----:B------:R-:W-:Y:S05]  /*29d0*/  BSYNC B1 ;  /* 0x0000000000017941 */ /* 0x000fea0003800000 */
.L_x_5180:
[----:B0-----:R-:W-:Y:S01]  /*29e0*/  VIADD R12, R206, 0x40 ;  /* 0x00000040ce0c7836 */ /* 0x001fe20000000000 */
[----:B------:R-:W-:Y:S01]  /*29f0*/  BSSY B1, `(.L_x_5182) ;  /* 0x000001c000017945 */ /* 0x000fe20003800000 */
[----:B------:R-:W-:Y:S02]  /*2a00*/  CS2R R40, SRZ ;  /* 0x0000000000287805 */ /* 0x000fe4000001ff00 */
        /* <DEDUP_REMOVED lines=26> */
.L_x_5183:
[----:B------:R-:W-:Y:S05]  /*2bb0*/  BSYNC B1 ;  /* 0x0000000000017941 */ /* 0x000fea0003800000 */
.L_x_5182:
[----:B0-----:R-:W-:Y:S01]  /*2bc0*/  IMAD.MOV.U32 R8, RZ, RZ, R48 ;  /* 0x000000ffff087224 */ /* 0x001fe200078e0030 */
[----:B------:R-:W-:Y:S01]  /*2bd0*/  ISETP.NE.AND P3, PT, R209, 0x3, PT ;  /* 0x00000003d100780c */ /* 0x000fe20003f65270 */
        /* <DEDUP_REMOVED lines=23> */
.L_x_5184:
[----:B------:R-:W-:Y:S01]  /*2d50*/  IMAD R86, R18, 0x8, R19 ;  /* 0x0000000812567824 */ /* 0x000fe200078e0213 */
[----:B------:R-:W-:Y:S01]  /*2d60*/  SHF.L.U32 R99, R210, 0x1f, RZ ;  /* 0x0000001fd2637819 */ /* 0x000fe200000006ff */
[----:B------:R-:W-:Y:S03]  /*2d70*/  BSSY B1, `(.L_x_5185) ;  /* 0x0000003000017945 */ /* 0x000fe60003800000 */
[----:B------:R-:W0:Y:S02]  /*2d80*/  SYNCS.PHASECHK.TRANS64.TRYWAIT P5, [R86+URZ+0x22890], R99 ;  /* 0x02289063560075a7 */ /* 0x000e2400080a017f */
[----:B0-----:R-:W-:Y:S05]  /*2d90*/  @!P5 BRA `(.L_x_5186) ;  /* 0x00000174007cd947 */ /* 0x001fea0003800000 */
.L_x_5448:
[----:B------:R-:W-:Y:S05]  /*2da0*/  BSYNC B1 ;  /* 0x0000000000017941 */ /* 0x000fea0003800000 */
.L_x_5185:
[----:B------:R-:W-:-:S03]  /*2db0*/  UMOV UR4, 0xffffffff ;  /* 0xffffffff00047882 */ /* 0x000fc60000000000 */
[----:B------:R-:W-:Y:S05]  /*2dc0*/  BRA.DIV UR4, `(.L_x_5187) ;  /* 0x0000017604847947 */ /* 0x000fea000b800000 */
[----:B------:R1:W2:Y:S04]  /*2dd0*/  SHFL.IDX PT, R91, R101, RZ, 0x1c1f ;  /* 0x001c1fff655b7589 */ /* 0x0002a800000e0000 */
[----:B------:R1:W3:Y:S02]  /*2de0*/  SHFL.IDX PT, R14, R100, RZ, 0x1c1f ;  /* 0x001c1fff640e7589 */ /* 0x0002e400000e0000 */
.L_x_5452:
        /* <DEDUP_REMOVED lines=11> */
[----:B0-----:R-:W-:Y:S01]  /*2ea0*/  IMAD.MOV.U32 R15, RZ, RZ, R10 ;  /* 0x000000ffff0f7224 */ /* 0x001fe200078e000a */
[--C-:B------:R-:W-:Y:S01]  /*2eb0*/  SHF.R.U64 R48, R50, 0x10, R51.reuse ;  /* 0x0000001032307819 */ /* 0x100fe20000001233 */
[--C-:B------:R-:W-:Y:S01]  /*2ec0*/  HADD2.F32 R10, -RZ, R9.reuse.H1_H1 ;  /* 0x30000009ff0a7230 */ /* 0x100fe20000004100 */
[----:B------:R-:W-:Y:S01]  /*2ed0*/  SHF.R.U32.HI R107, RZ, 0x10, R51 ;  /* 0x00000010ff6b7819 */ /* 0x000fe20000011633 */
[----:B------:R-:W-:Y:S01]  /*2ee0*/  HADD2.F32 R9, -RZ, R9.H0_H0 ;  /* 0x20000009ff097230 */ /* 0x000fe20000004100 */
[----:B------:R-:W-:Y:S01]  /*2ef0*/  SHF.R.U32.HI R108, RZ, 0x10, R49 ;  /* 0x00000010ff6c7819 */ /* 0x000fe20000011631 */
[----:B------:R-:W-:Y:S02]  /*2f00*/  HADD2.F32 R51, -RZ, R48.H0_H0 ;  /* 0x20000030ff337230 */ /* 0x000fe40000004100 */
[----:B------:R-:W-:Y:S02]  /*2f10*/  HADD2.F32 R48, -RZ, R11.H1_H1 ;  /* 0x3000000bff307230 */ /* 0x000fe40000004100 */
[----:B------:R-:W-:-:S02]  /*2f20*/  HADD2.F32 R107, -RZ, R107.H0_H0 ;  /* 0x2000006bff6b7230 */ /* 0x000fc40000004100 */
[----:B------:R-:W-:Y:S02]  /*2f30*/  HADD2.F32 R11, -RZ, R11.H0_H0 ;  /* 0x2000000bff0b7230 */ /* 0x000fe40000004100 */
[----:B------:R-:W-:Y:S02]  /*2f40*/  HADD2.F32 R49, -RZ, R109.H0_H0 ;  /* 0x2000006dff317230 */ /* 0x000fe40000004100 */
[----:B------:R-:W-:Y:S01]  /*2f50*/  FMUL.FTZ R112, R48, R107 ;  /* 0x0000006b30707220 */ /* 0x000fe20000410000 */
[----:B------:R-:W-:Y:S02]  /*2f60*/  HADD2.F32 R50, -RZ, R108.H0_H0 ;  /* 0x2000006cff327230 */ /* 0x000fe40000004100 */
[CC--:B------:R-:W-:Y:S01]  /*2f70*/  FMUL.FTZ R108, R10.reuse, R51.reuse ;  /* 0x000000330a6c7220 */ /* 0x0c0fe20000410000 */
[----:B------:R-:W-:Y:S01]  /*2f80*/  FMUL.FTZ R51, R9, R51 ;  /* 0x0000003309337220 */ /* 0x000fe20000410000 */
[----:B------:R-:W-:Y:S02]  /*2f90*/  FMUL.FTZ R111, R11, R107 ;  /* 0x0000006b0b6f7220 */ /* 0x000fe40000410000 */
[-C--:B------:R-:W-:Y:S01]  /*2fa0*/  FFMA.FTZ R107, R9, R49.reuse, -R108 ;  /* 0x00000031096b7223 */ /* 0x080fe2000001086c */
[----:B------:R-:W-:Y:S01]  /*2fb0*/  FFMA.FTZ R110, R10, R49, R51 ;  /* 0x000000310a6e7223 */ /* 0x000fe20000010033 */
[----:B------:R-:W-:-:S02]  /*2fc0*/  HADD2.F32 R9, -RZ, R8.H1_H1 ;  /* 0x30000008ff097230 */ /* 0x000fc40000004100 */
[-C--:B------:R-:W-:Y:S01]  /*2fd0*/  FFMA.FTZ R109, R11, R50.reuse, -R112 ;  /* 0x000000320b6d7223 */ /* 0x080fe20000010870 */
[----:B------:R-:W-:Y:S01]  /*2fe0*/  FFMA.FTZ R114, R48, R50, R111 ;  /* 0x0000003230727223 */ /* 0x000fe2000001006f */
[----:B------:R-:W-:Y:S02]  /*2ff0*/  HADD2.F32 R49, -RZ, R116.H0_H0 ;  /* 0x20000074ff317230 */ /* 0x000fe40000004100 */
[----:B------:R-:W-:Y:S02]  /*3000*/  HADD2.F32 R8, -RZ, R8.H0_H0 ;  /* 0x20000008ff087230 */ /* 0x000fe40000004100 */
[--C-:B------:R-:W-:Y:S02]  /*3010*/  HADD2.F32 R10, -RZ, R15.reuse.H1_H1 ;  /* 0x3000000fff0a7230 */ /* 0x100fe40000004100 */
[-C--:B------:R-:W-:Y:S01]  /*3020*/  FMUL.FTZ R51, R9, R49.reuse ;  /* 0x0000003109337220 */ /* 0x080fe20000410000 */
[----:B------:R-:W-:Y:S02]  /*3030*/  HADD2.F32 R50, -RZ, R116.H1_H1 ;  /* 0x30000074ff327230 */ /* 0x000fe40000004100 */
        /* <DEDUP_REMOVED lines=14> */
.L_x_5193:
[----:B------:R-:W-:Y:S05]  /*3120*/  BSYNC B3 ;  /* 0x0000000000037941 */ /* 0x000fea0003800000 */
.L_x_5192:
[----:B0-----:R4:W-:Y:S02]  /*3130*/  ST.E.128 desc[UR40][R12.64], R8 ;  /* 0x000000080c007985 */ /* 0x0019e4000c101d28 */
.L_x_5191:
[----:B------:R-:W-:Y:S05]  /*3140*/  BSYNC B2 ;  /* 0x0000000000027941 */ /* 0x000fea0003800000 */
.L_x_5190:
        /* <DEDUP_REMOVED lines=21> */
[----:B------:R-:W-:Y:S01]  /*32a0*/  FMUL.FTZ R45, R9, R45 ;  /* 0x0000002d092d7220 */ /* 0x000fe20000410000 */
[----:B------:R-:W-:Y:S02]  /*32b0*/  HADD2.F32 R46, -RZ, R49.H0_H0 ;  /* 0x20000031ff2e7230 */ /* 0x000fe40000004100 */
[----:B------:R-:W-:Y:S01]  /*32c0*/  FMUL.FTZ R108, R15, R48 ;  /* 0x000000300f6c7220 */ /* 0x000fe20000410000 */
[-C--:B------:R-:W-:Y:S01]  /*32d0*/  FFMA.FTZ R50, R9, R44.reuse, -R50 ;  /* 0x0000002c09327223 */ /* 0x080fe20000010832 */
[----:B------:R-:W-:Y:S01]  /*32e0*/  FFMA.FTZ R49, R10, R44, R45 ;  /* 0x0000002c0a317223 */ /* 0x000fe2000001002d */
[----:B------:R-:W-:Y:S01]  /*32f0*/  FMUL.FTZ R48, R11, R48 ;  /* 0x000000300b307220 */ /* 0x000fe20000410000 */
[----:B------:R-:W-:-:S02]  /*3300*/  HADD2.F32 R44, -RZ, R115.H0_H0 ;  /* 0x20000073ff2c7230 */ /* 0x000fc40000004100 */
[-C--:B------:R-:W-:Y:S01]  /*3310*/  FFMA.FTZ R108, R11, R46.reuse, -R108 ;  /* 0x0000002e0b6c7223 */ /* 0x080fe2000001086c */
[----:B------:R-:W-:Y:S02]  /*3320*/  HADD2.F32 R45, -RZ, R115.H1_H1 ;  /* 0x30000073ff2d7230 */ /* 0x000fe40000004100 */
[----:B------:R-:W-:Y:S01]  /*3330*/  FFMA.FTZ R91, R15, R46, R48 ;  /* 0x0000002e0f5b7223 */ /* 0x000fe20000010030 */
[----:B------:R-:W-:Y:S02]  /*3340*/  HADD2.F32 R9, -RZ, R8.H1_H1 ;  /* 0x30000008ff097230 */ /* 0x000fe40000004100 */
        /* <DEDUP_REMOVED lines=17> */
.L_x_5195:
[----:B------:R-:W-:Y:S05]  /*3460*/  BSYNC B2 ;  /* 0x0000000000027941 */ /* 0x000fea0003800000 */
.L_x_5194:
[----:B0-----:R0:W-:Y:S02]  /*3470*/  ST.E.128 desc[UR40][R12.64], R8 ;  /* 0x000000080c007985 */ /* 0x0011e4000c101d28 */
.L_x_5189:
[----:B------:R-:W-:Y:S05]  /*3480*/  BSYNC B1 ;  /* 0x0000000000017941 */ /* 0x000fea0003800000 */
.L_x_5188:
[----:B------:R-:W-:-:S03]  /*3490*/  UMOV UR4, 0xffffffff ;  /* 0xffffffff00047882 */ /* 0x000fc60000000000 */
[----:B------:R-:W-:Y:S05]  /*34a0*/  BRA.DIV UR4, `(.L_x_5196) ;  /* 0x0000017204147947 */ /* 0x000fea000b800000 */
[----:B-1----:R-:W1:Y:S04]  /*34b0*/  SHFL.IDX PT, R101, R101, 0x1, 0x1c1f ;  /* 0x003c1f0065657f89 */ /* 0x002e6800000e0000 */
[----:B---3--:R3:W0:Y:S02]  /*34c0*/  SHFL.IDX PT, R14, R100, 0x1, 0x1c1f ;  /* 0x003c1f00640e7f89 */ /* 0x00862400000e0000 */
.L_x_5456:
        /* <DEDUP_REMOVED lines=10> */
[----:B----4-:R-:W-:Y:S01]  /*3570*/  IMAD.MOV.U32 R15, RZ, RZ, R10 ;  /* 0x000000ffff0f7224 */ /* 0x010fe200078e000a */
        /* <DEDUP_REMOVED lines=10> */
[-C--:B------:R-:W-:Y:S01]  /*3620*/  FMUL.FTZ R46, R10, R43.reuse ;  /* 0x0000002b0a2e7220 */ /* 0x080fe20000410000 */
[----:B------:R-:W-:Y:S02]  /*3630*/  HADD2.F32 R42, -RZ, R45.H0_H0 ;  /* 0x2000002dff2a7230 */ /* 0x000fe40000004100 */
[-C--:B------:R-:W-:Y:S01]  /*3640*/  FMUL.FTZ R45, R11, R44.reuse ;  /* 0x0000002c0b2d7220 */ /* 0x080fe20000410000 */
[C---:B------:R-:W-:Y:S01]  /*3650*/  FMUL.FTZ R43, R9.reuse, R43 ;  /* 0x0000002b092b7220 */ /* 0x040fe20000410000 */
[C---:B------:R-:W-:Y:S01]  /*3660*/  FMUL.FTZ R48, R40.reuse, R44 ;  /* 0x0000002c28307220 */ /* 0x040fe20000410000 */
[-C--:B------:R-:W-:Y:S01]  /*3670*/  FFMA.FTZ R46, R9, R41.reuse, -R46 ;  /* 0x00000029092e7223 */ /* 0x080fe2000001082e */
[----:B------:R-:W-:Y:S01]  /*3680*/  FFMA.FTZ R45, R40, R42, R45 ;  /* 0x0000002a282d7223 */ /* 0x000fe2000001002d */
[----:B------:R-:W-:Y:S01]  /*3690*/  FFMA.FTZ R43, R10, R41, R43 ;  /* 0x000000290a2b7223 */ /* 0x000fe2000001002b */
[----:B------:R-:W-:-:S02]  /*36a0*/  HADD2.F32 R40, -RZ, R105.H0_H0 ;  /* 0x20000069ff287230 */ /* 0x000fc40000004100 */
[----:B------:R-:W-:Y:S01]  /*36b0*/  FFMA.FTZ R48, R11, R42, -R48 ;  /* 0x0000002a0b307223 */ /* 0x000fe20000010830 */
[----:B------:R-:W-:Y:S02]  /*36c0*/  HADD2.F32 R105, -RZ, R105.H1_H1 ;  /* 0x30000069ff697230 */ /* 0x000fe40000004100 */
[--C-:B------:R-:W-:Y:S02]  /*36d0*/  HADD2.F32 R9, -RZ, R8.reuse.H1_H1 ;  /* 0x30000008ff097230 */ /* 0x100fe40000004100 */
[--C-:B------:R-:W-:Y:S02]  /*36e0*/  HADD2.F32 R10, -RZ, R15.reuse.H1_H1 ;  /* 0x3000000fff0a7230 */ /* 0x100fe40000004100 */
[----:B------:R-:W-:Y:S02]  /*36f0*/  HADD2.F32 R8, -RZ, R8.H0_H0 ;  /* 0x20000008ff087230 */ /* 0x000fe40000004100 */
[----:B------:R-:W-:Y:S01]  /*3700*/  FMUL.FTZ R41, R9, R40 ;  /* 0x0000002809297220 */ /* 0x000fe20000410000 */
[----:B------:R-:W-:-:S02]  /*3710*/  HADD2.F32 R15, -RZ, R15.H0_H0 ;  /* 0x2000000fff0f7230 */ /* 0x000fc40000004100 */
[-C--:B------:R-:W-:Y:S01]  /*3720*/  FMUL.FTZ R42, R10, R105.reuse ;  /* 0x000000690a2a7220 */ /* 0x080fe20000410000 */
[--C-:B------:R-:W-:Y:S02]  /*3730*/  HADD2.F32 R11, -RZ, R104.reuse.H0_H0 ;  /* 0x20000068ff0b7230 */ /* 0x100fe40000004100 */
[C---:B------:R-:W-:Y:S01]  /*3740*/  FMUL.FTZ R40, R8.reuse, R40 ;  /* 0x0000002808287220 */ /* 0x040fe20000410000 */
        /* <DEDUP_REMOVED lines=10> */
.L_x_5201:
[----:B------:R-:W-:Y:S05]  /*37f0*/  BSYNC B2 ;  /* 0x0000000000027941 */ /* 0x000fea0003800000 */
.L_x_5200:
[----:B----4-:R0:W-:Y:S02]  /*3800*/  ST.E.128 desc[UR40][R12.64], R8 ;  /* 0x000000080c007985 */ /* 0x0101e4000c101d28 */
.L_x_5199:
[----:B------:R-:W-:Y:S05]  /*3810*/  BSYNC B1 ;  /* 0x0000000000017941 */ /* 0x000fea0003800000 */
.L_x_5198:
        /* <DEDUP_REMOVED lines=20> */
[C---:B------:R-:W-:Y:S01]  /*3960*/  FMUL.FTZ R37, R9.reuse, R37 ;  /* 0x0000002509257220 */ /* 0x040fe20000410000 */
[----:B------:R-:W-:Y:S02]  /*3970*/  HADD2.F32 R11, -RZ, R11.H0_H0 ;  /* 0x2000000bff0b7230 */ /* 0x000fe40000004100 */
[-C--:B------:R-:W-:Y:S01]  /*3980*/  FFMA.FTZ R42, R9, R36.reuse, -R42 ;  /* 0x00000024092a7223 */ /* 0x080fe2000001082a */
        /* <DEDUP_REMOVED lines=26> */
.L_x_5203:
[----:B------:R-:W-:Y:S05]  /*3b30*/  BSYNC B1 ;  /* 0x0000000000017941 */ /* 0x000fea0003800000 */
.L_x_5202:
[----:B----4-:R0:W-:Y:S01]  /*3b40*/  ST.E.128 desc[UR40][R12.64], R8 ;  /* 0x000000080c007985 */ /* 0x0101e2000c101d28 */
[----:B------:R-:W-:Y:S05]  /*3b50*/  BRA `(.L_x_5197) ;  /* 0x0000001800247947 */ /* 0x000fea0003800000 */
.L_x_5179:
[----:B------:R-:W-:Y:S02]  /*3b60*/  IADD3 R12, R206, 0x40, RZ ;  /* 0x00000040ce0c7810 */ /* 0x000fe40007ffe0ff */
[----:B------:R-:W-:Y:S02]  /*3b70*/  CS2R R38, SRZ ;  /* 0x0000000000267805 */ /* 0x000fe4000001ff00 */
[----:B------:R-:W-:Y:S02]  /*3b80*/  CS2R R36, SRZ ;  /* 0x0000000000247805 */ /* 0x000fe4000001ff00 */
[----:B------:R-:W-:Y:S02]  /*3b90*/  CS2R R42, SRZ ;  /* 0x00000000002a7805 */ /* 0x000fe4000001ff00 */
[----:B------:R-:W-:Y:S02]  /*3ba0*/  ISETP.GE.AND P2, PT, R12, R98, PT ;  /* 0x000000620c00720c */ /* 0x000fe40003f46270 */
[----:B------:R-:W-:-:S02]  /*3bb0*/  CS2R R40, SRZ ;  /* 0x0000000000287805 */ /* 0x000fc4000001ff00 */
[----:B------:R-:W-:-:S13]  /*3bc0*/  ISETP.GE.OR P2, PT, R16, R90, P2 ;  /* 0x0000005a1000720c */ /* 0x000fda0001746670 */
[----:B------:R-:W-:-:S04]  /*3bd0*/  @!P2 IADD3 R44, P3, P4, R20, R10, R5 ;  /* 0x0000000a142ca210 */ /* 0x000fc80007c7e005 */
[----:B------:R-:W-:Y:S02]  /*3be0*/  @!P2 IADD3.X R45, R70, R91, R4, P3, P4 ;  /* 0x0000005b462da210 */ /* 0x000fe40001fe8404 */
[----:B------:R-:W-:-:S04]  /*3bf0*/  @!P2 IADD3 R48, P3, P4, R54, R8, R35 ;  /* 0x000000083630a210 */ /* 0x000fc80007c7e023 */
[----:B------:R-:W-:Y:S02]  /*3c00*/  @!P2 IADD3.X R49, R72, R86, R31, P3, P4 ;  /* 0x000000564831a210 */ /* 0x000fe40001fe841f */
[----:B------:R-:W-:-:S04]  /*3c10*/  ISETP.GE.AND P3, PT, R206, R98, PT ;  /* 0x00000062ce00720c */ /* 0x000fc80003f66270 */
[----:B------:R-:W-:-:S13]  /*3c20*/  ISETP.GE.OR P3, PT, R16, R90, P3 ;  /* 0x0000005a1000720c */ /* 0x000fda0001f66670 */
[----:B------:R-:W-:Y:S01]  /*3c30*/  @!P3 IADD3 R9, P4, R20, R10, RZ ;  /* 0x0000000a1409b210 */ /* 0x000fe20007f9e0ff */
[----:B------:R-:W0:Y:S04]  /*3c40*/  @!P3 LDC.64 R14, c[0x0][0x400] ;  /* 0x00010000ff0ebb82 */ /* 0x000e280000000a00 */
[----:B------:R-:W-:-:S04]  /*3c50*/  @!P3 IMAD.X R12, R91, 0x1, R70, P4 ;  /* 0x000000015b0cb824 */ /* 0x000fc800020e0646 */
[----:B------:R-:W1:Y:S02]  /*3c60*/  @!P3 LDC.64 R10, c[0x0][0x3e8] ;  /* 0x0000fa00ff0abb82 */ /* 0x000e640000000a00 */
[----:B-1----:R-:W-:-:S04]  /*3c70*/  @!P3 LEA R10, P4, R9, R10, 0x1 ;  /* 0x0000000a090ab211 */ /* 0x002fc800078808ff */
[----:B------:R-:W-:Y:S02]  /*3c80*/  @!P3 LEA.HI.X R11, R9, R11, R12, 0x1, P4 ;  /* 0x0000000b090bb211 */ /* 0x000fe400020f0c0c */
[----:B------:R-:W-:Y:S01]  /*3c90*/  @!P3 IADD3 R8, P4, R54, R8, RZ ;  /* 0x000000083608b210 */ /* 0x000fe20007f9e0ff */
[----:B------:R-:W1:Y:S02]  /*3ca0*/  @!P2 LDC.64 R12, c[0x0][0x3e8] ;  /* 0x0000fa00ff0cab82 */ /* 0x000e640000000a00 */
[----:B------:R1:W2:Y:S02]  /*3cb0*/  @!P3 LDG.E.128 R36, desc[UR40][R10.64] ;  /* 0x000000280a24b981 */ /* 0x0002a4000c1e1d00 */
[----:B------:R-:W-:Y:S01]  /*3cc0*/  @!P3 IMAD.X R9, R86, 0x1, R72, P4 ;  /* 0x000000015609b824 */ /* 0x000fe200020e0648 */
[----:B0-----:R-:W-:-:S04]  /*3cd0*/  @!P3 LEA R14, P4, R8, R14, 0x1 ;  /* 0x0000000e080eb211 */ /* 0x001fc800078808ff */
[----:B------:R-:W-:Y:S02]  /*3ce0*/  @!P3 LEA.HI.X R15, R8, R15, R9, 0x1, P4 ;  /* 0x0000000f080fb211 */ /* 0x000fe400020f0c09 */
[----:B------:R-:W0:Y:S03]  /*3cf0*/  @!P2 LDC.64 R8, c[0x0][0x400] ;  /* 0x00010000ff08ab82 */ /* 0x000e260000000a00 */
[----:B------:R3:W4:Y:S01]  /*3d00*/  @!P3 LDG.E.128 R40, desc[UR40][R14.64] ;  /* 0x000000280e28b981 */ /* 0x000722000c1e1d00 */
[----:B------:R-:W-:Y:S02]  /*3d10*/  CS2R R46, SRZ ;  /* 0x00000000002e7805 */ /* 0x000fe4000001ff00 */
[----:B-1----:R-:W-:-:S04]  /*3d20*/  @!P2 LEA R10, P3, R44, R12, 0x1 ;  /* 0x0000000c2c0aa211 */ /* 0x002fc800078608ff */
[----:B------:R-:W-:Y:S02]  /*3d30*/  @!P2 LEA.HI.X R11, R44, R13, R45, 0x1, P3 ;  /* 0x0000000d2c0ba211 */ /* 0x000fe400018f0c2d */
[----:B------:R-:W-:Y:S02]  /*3d40*/  CS2R R44, SRZ ;  /* 0x00000000002c7805 */ /* 0x000fe4000001ff00 */
[----:B------:R-:W-:Y:S02]  /*3d50*/  CS2R R50, SRZ ;  /* 0x0000000000327805 */ /* 0x000fe4000001ff00 */
[C---:B0-----:R-:W-:Y:S02]  /*3d60*/  @!P2 LEA R8, P3, R48.reuse, R8, 0x1 ;  /* 0x000000083008a211 */ /* 0x041fe400078608ff */
[----:B------:R4:W5:Y:S02]  /*3d70*/  @!P2 LDG.E.128 R44, desc[UR40][R10.64] ;  /* 0x000000280a2ca981 */ /* 0x000964000c1e1d00 */
[----:B------:R-:W-:-:S02]  /*3d80*/  @!P2 LEA.HI.X R9, R48, R9, R49, 0x1, P3 ;  /* 0x000000093009a211 */ /* 0x000fc400018f0c31 */
[----:B------:R-:W-:-:S06]  /*3d90*/  CS2R R48, SRZ ;  /* 0x0000000000307805 */ /* 0x000fcc000001ff00 */
[----:B------:R0:W5:Y:S01]  /*3da0*/  @!P2 LDG.E.128 R48, desc[UR40][R8.64] ;  /* 0x000000280830a981 */ /* 0x000162000c1e1d00 */
[----:B------:R-:W-:Y:S02]  /*3db0*/  ISETP.NE.AND P3, PT, R209, 0x3, PT ;  /* 0x00000003d100780c */ /* 0x000fe40003f65270 */
[----:B------:R-:W-:Y:S01]  /*3dc0*/  ISETP.GE.AND P2, PT, R16, R90, PT ;  /* 0x0000005a1000720c */ /* 0x000fe20003f46270 */
[----:B--2---:R-:W-:Y:S02]  /*3dd0*/  IMAD.MOV.U32 R12, RZ, RZ, R38 ;  /* 0x000000ffff0c7224 */ /* 0x004fe400078e0026 */
[----:B---3--:R-:W-:-:S03]  /*3de0*/  IMAD.MOV.U32 R14, RZ, RZ, R36 ;  /* 0x000000ffff0e7224 */ /* 0x008fc600078e0024 */
[----:B------:R-:W-:Y:S02]  /*3df0*/  PRMT R110, R12, 0x7610, R110 ;  /* 0x000076100c6e7816 */ /* 0x000fe4000000006e */
[----:B------:R-:W-:Y:S01]  /*3e00*/  PRMT R119, R14, 0x7610, R119 ;  /* 0x000076100e777816 */ /* 0x000fe20000000077 */
[----:B----4-:R-:W-:Y:S01]  /*3e10*/  IMAD.MOV.U32 R10, RZ, RZ, R42 ;  /* 0x000000ffff0a7224 */ /* 0x010fe200078e002a */
[----:B0-----:R-:W-:Y:S01]  /*3e20*/  MOV R8, R43 ;  /* 0x0000002b00087202 */ /* 0x001fe20000000f00 */
[----:B------:R-:W-:Y:S02]  /*3e30*/  IMAD.MOV.U32 R9, RZ, RZ, R40 ;  /* 0x000000ffff097224 */ /* 0x000fe400078e0028 */
[----:B------:R-:W-:Y:S01]  /*3e40*/  IMAD.MOV.U32 R11, RZ, RZ, R41 ;  /* 0x000000ffff0b7224 */ /* 0x000fe200078e0029 */
[----:B------:R-:W-:Y:S02]  /*3e50*/  PRMT R110, R110, 0x5410, R10 ;  /* 0x000054106e6e7816 */ /* 0x000fe4000000000a */
[----:B------:R-:W-:-:S02]  /*3e60*/  PRMT R118, R8, 0x7610, R118 ;  /* 0x0000761008767816 */ /* 0x000fc40000000076 */
[----:B------:R-:W-:Y:S02]  /*3e70*/  PRMT R119, R119, 0x5410, R9 ;  /* 0x0000541077777816 */ /* 0x000fe40000000009 */
[----:B------:R-:W-:Y:S01]  /*3e80*/  PRMT R116, R11, 0x7610, R116 ;  /* 0x000076100b747816 */ /* 0x000fe20000000074 */
[----:B------:R-:W-:Y:S02]  /*3e90*/  IMAD.MOV.U32 R13, RZ, RZ, R39 ;  /* 0x000000ffff0d7224 */ /* 0x000fe400078e0027 */
[----:B------:R-:W-:Y:S02]  /*3ea0*/  IMAD.MOV.U32 R15, RZ, RZ, R37 ;  /* 0x000000ffff0f7224 */ /* 0x000fe400078e0025 */
[----:B-----5:R-:W-:Y:S02]  /*3eb0*/  IMAD.MOV.U32 R8, RZ, RZ, R46 ;  /* 0x000000ffff087224 */ /* 0x020fe400078e002e */
[----:B------:R-:W-:Y:S02]  /*3ec0*/  IMAD.MOV.U32 R9, RZ, RZ, R47 ;  /* 0x000000ffff097224 */ /* 0x000fe400078e002f */
[----:B------:R-:W-:-:S02]  /*3ed0*/  IMAD.MOV.U32 R10, RZ, RZ, R44 ;  /* 0x000000ffff0a7224 */ /* 0x000fc400078e002c */
[----:B------:R-:W-:Y:S01]  /*3ee0*/  IMAD.MOV.U32 R11, RZ, RZ, R45 ;  /* 0x000000ffff0b7224 */ /* 0x000fe200078e002d */
[----:B------:R-:W-:Y:S01]  /*3ef0*/  PRMT R102, R8, 0x5410, R9 ;  /* 0x0000541008667816 */ /* 0x000fe20000000009 */
[----:B------:R-:W-:-:S03]  /*3f00*/  IMAD.MOV.U32 R8, RZ, RZ, R50 ;  /* 0x000000ffff087224 */ /* 0x000fc600078e0032 */
[----:B------:R-:W-:Y:S01]  /*3f10*/  PRMT R104, R10, 0x5410, R11 ;  /* 0x000054100a687816 */ /* 0x000fe2000000000b */
[----:B------:R-:W-:Y:S01]  /*3f20*/  IMAD.MOV.U32 R10, RZ, RZ, R48 ;  /* 0x000000ffff0a7224 */ /* 0x000fe200078e0030 */
[----:B------:R-:W-:Y:S01]  /*3f30*/  MOV R9, R51 ;  /* 0x0000003300097202 */ /* 0x000fe20000000f00 */
[----:B------:R-:W-:Y:S01]  /*3f40*/  IMAD.MOV.U32 R11, RZ, RZ, R49 ;  /* 0x000000ffff0b7224 */ /* 0x000fe200078e0031 */
[----:B------:R-:W-:Y:S02]  /*3f50*/  PRMT R115, R13, 0x5410, R15 ;  /* 0x000054100d737816 */ /* 0x000fe4000000000f */
[----:B------:R-:W-:Y:S02]  /*3f60*/  PRMT R106, R8, 0x5410, R9 ;  /* 0x00005410086a7816 */ /* 0x000fe40000000009 */
[----:B------:R-:W-:Y:S01]  /*3f70*/  PRMT R108, R10, 0x5410, R11 ;  /* 0x000054100a6c7816 */ /* 0x000fe2000000000b */
[----:B------:R-:W-:Y:S06]  /*3f80*/  @!P3 BRA `(.L_x_5204) ;  /* 0x000000000004b947 */ /* 0x000fec0003800000 */
[----:B------:R-:W-:Y:S01]  /*3f90*/  BPT.TRAP 0x1 ;  /* 0x000000040000795c */ /* 0x000fe20000300000 */
.L_x_5204:
[----:B------:R-:W-:Y:S01]  /*3fa0*/  IMAD R86, R18, 0x8, R19 ;  /* 0x0000000812567824 */ /* 0x000fe200078e0213 */
[----:B------:R-:W-:Y:S01]  /*3fb0*/  SHF.L.U32 R99, R210, 0x1f, RZ ;  /* 0x0000001fd2637819 */ /* 0x000fe200000006ff */
[----:B------:R-:W0:Y:S01]  /*3fc0*/  LDC R103, c[0x0][0x2f4] ;  /* 0x0000bd00ff677b82 */ /* 0x000e220000000800 */
[----:B------:R-:W-:Y:S02]  /*3fd0*/  BSSY B1, `(.L_x_5205) ;  /* 0x0000003000017945 */ /* 0x000fe40003800000 */
[----:B------:R-:W1:Y:S02]  /*3fe0*/  SYNCS.PHASECHK.TRANS64.TRYWAIT P4, [R86+URZ+0x22890], R99 ;  /* 0x02289063560075a7 */ /* 0x000e64000808017f */
[----:B-1----:R-:W-:Y:S05]  /*3ff0*/  @!P4 BRA `(.L_x_5206) ;  /* 0x000001640088c947 */ /* 0x002fea0003800000 */
.L_x_5457:
[----:B------:R-:W-:Y:S05]  /*4000*/  BSYNC B1 ;  /* 0x0000000000017941 */ /* 0x000fea0003800000 */
.L_x_5205:
[----:B------:R-:W-:Y:S01]  /*4010*/  UMOV UR4, 0xffffffff ;  /* 0xffffffff00047882 */ /* 0x000fe20000000000 */
[----:B0-----:R-:W-:Y:S02]  /*4020*/  IMAD.IADD R105, R103, 0x1, -R64 ;  /* 0x0000000167697824 */ /* 0x001fe400078e0a40 */
[----:B------:R-:W-:Y:S05]  /*4030*/  BRA.DIV UR4, `(.L_x_5207) ;  /* 0x00000166048c7947 */ /* 0x000fea000b800000 */
[----:B------:R0:W2:Y:S04]  /*4040*/  SHFL.IDX PT, R93, R101, RZ, 0x1c1f ;  /* 0x001c1fff655d7589 */ /* 0x0000a800000e0000 */
[----:B------:R0:W3:Y:S02]  /*4050*/  SHFL.IDX PT, R92, R100, RZ, 0x1c1f ;  /* 0x001c1fff645c7589 */ /* 0x0000e400000e0000 */
.L_x_5461:
[----:B------:R-:W-:Y:S01]  /*4060*/  ISETP.GE.OR P4, PT, R206, R98, P1 ;  /* 0x00000062ce00720c */ /* 0x000fe20000f86670 */
[----:B------:R-:W-:-:S12]  /*4070*/  BSSY B1, `(.L_x_5208) ;  /* 0x0000073000017945 */ /* 0x000fd80003800000 */
[----:B------:R-:W-:Y:S05]  /*4080*/  @P4 BRA `(.L_x_5209) ;  /* 0x0000000400c44947 */ /* 0x000fea0003800000 */
[----:B------:R-:W4:Y:S01]  /*4090*/  S2R R11, SR_TID.X ;  /* 0x00000000000b7919 */ /* 0x000f220000002100 */
[----:B------:R-:W-:Y:S01]  /*40a0*/  SEL R8, R64, R105, !P0 ;  /* 0x0000006940087207 */ /* 0x000fe20004000000 */
[----:B------:R-:W-:Y:S01]  /*40b0*/  BSSY B2, `(.L_x_5210) ;  /* 0x000006a000027945 */ /* 0x000fe20003800000 */
[C---:B---3--:R-:W-:Y:S02]  /*40c0*/  LEA R90, P4, R74.reuse, R92, 0x1 ;  /* 0x0000005c4a5a7211 */ /* 0x048fe400078808ff */
[----:B------:R-:W-:Y:S02]  /*40d0*/  SHF.R.S32.HI R9, RZ, 0x1f, R8 ;  /* 0x0000001fff097819 */ /* 0x000fe40000011408 */
[----:B--2---:R-:W-:Y:S02]  /*40e0*/  LEA.HI.X R91, R74, R93, R76, 0x1, P4 ;  /* 0x0000005d4a5b7211 */ /* 0x004fe400020f0c4c */
[----:B------:R-:W-:-:S04]  /*40f0*/  LEA.HI R8, R9, R8, RZ, 0x4 ;  /* 0x0000000809087211 */ /* 0x000fc800078f20ff */
[----:B------:R-:W-:-:S05]  /*4100*/  LEA.HI.SX32 R8, R8, R73, 0x1c ;  /* 0x0000004908087211 */ /* 0x000fca00078fe2ff */
[----:B------:R-:W-:Y:S02]  /*4110*/  IMAD.SHL.U32 R107, R8, 0x8, RZ ;  /* 0x00000008086b7824 */ /* 0x000fe400078e00ff */
[----:B------:R-:W-:-:S03]  /*4120*/  IMAD R8, R18, 0x1800, R77 ;  /* 0x0000180012087824 */ /* 0x000fc600078e024d */
[----:B------:R-:W-:Y:S02]  /*4130*/  LOP3.LUT R9, R58, 0x38, R107, 0xf8, !PT ;  /* 0x000000383a097812 */ /* 0x000fe400078ef86b */
[----:B------:R-:W-:Y:S02]  /*4140*/  LEA R8, R8, R19, 0x1 ;  /* 0x0000001308087211 */ /* 0x000fe400078e08ff */
[----:B------:R-:W-:Y:S01]  /*4150*/  LOP3.LUT R9, R9, R60, RZ, 0x3c, !PT ;  /* 0x0000003c09097212 */ /* 0x000fe200078e3cff */
[----:B----4-:R-:W-:-:S05]  /*4160*/  VIADD R11, R11, 0xffffff80 ;  /* 0xffffff800b0b7836 */ /* 0x010fca0000000000 */
[----:B------:R-:W-:-:S04]  /*4170*/  SHF.R.S32.HI R10, RZ, 0x1f, R11 ;  /* 0x0000001fff0a7819 */ /* 0x000fc8000001140b */
[----:B------:R-:W-:-:S04]  /*4180*/  LEA.HI R10, R10, R11, RZ, 0x5 ;  /* 0x0000000b0a0a7211 */ /* 0x000fc800078f28ff */
[----:B------:R-:W-:-:S05]  /*4190*/  SHF.R.S32.HI R10, RZ, 0x5, R10 ;  /* 0x00000005ff0a7819 */ /* 0x000fca000001140a */
        /* <DEDUP_REMOVED lines=11> */
[----:B---3--:R-:W-:Y:S01]  /*4250*/  IMAD.MOV.U32 R40, RZ, RZ, R15 ;  /* 0x000000ffff287224 */ /* 0x008fe200078e000f */
[--C-:B------:R-:W-:Y:S01]  /*4260*/  SHF.R.U64 R36, R38, 0x10, R39.reuse ;  /* 0x0000001026247819 */ /* 0x100fe20000001227 */
[----:B--2---:R-:W-:Y:S01]  /*4270*/  IMAD.MOV.U32 R38, RZ, RZ, R8 ;  /* 0x000000ffff267224 */ /* 0x004fe200078e0008 */
[----:B------:R-:W-:Y:S01]  /*4280*/  SHF.R.U32.HI R113, RZ, 0x10, R39 ;  /* 0x00000010ff717819 */ /* 0x000fe20000011627 */
[----:B------:R-:W-:Y:S01]  /*4290*/  IMAD.MOV.U32 R39, RZ, RZ, R12 ;  /* 0x000000ffff277224 */ /* 0x000fe200078e000c */
[--C-:B------:R-:W-:Y:S01]  /*42a0*/  SHF.R.U64 R37, R42, 0x10, R43.reuse ;  /* 0x000000102a257819 */ /* 0x100fe2000000122b */
[----:B------:R-:W-:Y:S01]  /*42b0*/  HADD2.F32 R15, -RZ, R13.H0_H0 ;  /* 0x2000000dff0f7230 */ /* 0x000fe20000004100 */
[----:B------:R-:W-:Y:S01]  /*42c0*/  SHF.R.U32.HI R111, RZ, 0x10, R43 ;  /* 0x00000010ff6f7819 */ /* 0x000fe2000001162b */
[----:B------:R-:W-:-:S02]  /*42d0*/  HADD2.F32 R43, -RZ, R116.H0_H0 ;  /* 0x20000074ff2b7230 */ /* 0x000fc40000004100 */
[----:B------:R-:W-:Y:S02]  /*42e0*/  IMAD.MOV.U32 R12, RZ, RZ, R11 ;  /* 0x000000ffff0c7224 */ /* 0x000fe400078e000b */
[----:B------:R-:W-:Y:S02]  /*42f0*/  HADD2.F32 R13, -RZ, R13.H1_H1 ;  /* 0x3000000dff0d7230 */ /* 0x000fe40000004100 */
[--C-:B------:R-:W-:Y:S02]  /*4300*/  HADD2.F32 R8, -RZ, R9.reuse.H0_H0 ;  /* 0x20000009ff087230 */ /* 0x100fe40000004100 */
[----:B------:R-:W-:Y:S02]  /*4310*/  HADD2.F32 R11, -RZ, R9.H1_H1 ;  /* 0x30000009ff0b7230 */ /* 0x000fe40000004100 */
[----:B------:R-:W-:Y:S01]  /*4320*/  FMUL.FTZ R9, R15, R43 ;  /* 0x0000002b0f097220 */ /* 0x000fe20000410000 */
[----:B------:R-:W-:Y:S02]  /*4330*/  HADD2.F32 R41, -RZ, R115.H1_H1 ;  /* 0x30000073ff297230 */ /* 0x000fe40000004100 */
[----:B------:R-:W-:Y:S01]  /*4340*/  FMUL.FTZ R116, R13, R112 ;  /* 0x000000700d747220 */ /* 0x000fe20000410000 */
[----:B------:R-:W-:-:S02]  /*4350*/  HADD2.F32 R42, -RZ, R114.H0_H0 ;  /* 0x20000072ff2a7230 */ /* 0x000fc40000004100 */
[C---:B------:R-:W-:Y:S01]  /*4360*/  FMUL.FTZ R114, R8.reuse, R43 ;  /* 0x0000002b08727220 */ /* 0x040fe20000410000 */
[----:B------:R-:W-:Y:S01]  /*4370*/  FMUL.FTZ R112, R11, R112 ;  /* 0x000000700b707220 */ /* 0x000fe20000410000 */
[-C--:B------:R-:W-:Y:S01]  /*4380*/  FFMA.FTZ R8, R8, R41.reuse, -R9 ;  /* 0x0000002908087223 */ /* 0x080fe20000010809 */
[----:B------:R-:W-:Y:S02]  /*4390*/  HADD2.F32 R109, -RZ, R109.H0_H0 ;  /* 0x2000006dff6d7230 */ /* 0x000fe40000004100 */
[----:B------:R-:W-:Y:S01]  /*43a0*/  FFMA.FTZ R9, R15, R41, R114 ;  /* 0x000000290f097223 */ /* 0x000fe20000010072 */
[-C--:B------:R-:W-:Y:S01]  /*43b0*/  FFMA.FTZ R114, R13, R42.reuse, R112 ;  /* 0x0000002a0d727223 */ /* 0x080fe20000010070 */
[----:B------:R-:W-:Y:S01]  /*43c0*/  FFMA.FTZ R43, R11, R42, -R116 ;  /* 0x0000002a0b2b7223 */ /* 0x000fe20000010874 */
[--C-:B------:R-:W-:Y:S02]  /*43d0*/  HADD2.F32 R13, -RZ, R40.reuse.H0_H0 ;  /* 0x20000028ff0d7230 */ /* 0x100fe40000004100 */
[----:B------:R-:W-:-:S02]  /*43e0*/  HADD2.F32 R40, -RZ, R40.H1_H1 ;  /* 0x30000028ff287230 */ /* 0x000fc40000004100 */
[--C-:B------:R-:W-:Y:S01]  /*43f0*/  HADD2.F32 R11, -RZ, R12.reuse.H0_H0 ;  /* 0x2000000cff0b7230 */ /* 0x100fe20000004100 */
[----:B------:R-:W-:Y:S01]  /*4400*/  F2FP.F16.F32.PACK_AB R43, R43, R8 ;  /* 0x000000082b2b723e */ /* 0x000fe200000000ff */
[----:B------:R-:W-:Y:S02]  /*4410*/  HADD2.F32 R41, -RZ, R111.H0_H0 ;  /* 0x2000006fff297230 */ /* 0x000fe40000004100 */
[----:B------:R-:W-:Y:S02]  /*4420*/  HADD2.F32 R12, -RZ, R12.H1_H1 ;  /* 0x3000000cff0c7230 */ /* 0x000fe40000004100 */
[----:B------:R-:W-:Y:S02]  /*4430*/  HADD2.F32 R112, -RZ, R118.H0_H0 ;  /* 0x20000076ff707230 */ /* 0x000fe40000004100 */
[-C--:B------:R-:W-:Y:S01]  /*4440*/  FMUL.FTZ R111, R40, R41.reuse ;  /* 0x00000029286f7220 */ /* 0x080fe20000410000 */
[----:B------:R-:W-:Y:S02]  /*4450*/  HADD2.F32 R15, -RZ, R113.H0_H0 ;  /* 0x20000071ff0f7230 */ /* 0x000fe40000004100 */
[----:B------:R-:W-:Y:S01]  /*4460*/  FMUL.FTZ R41, R12, R41 ;  /* 0x000000290c297220 */ /* 0x000fe20000410000 */
[----:B------:R-:W-:-:S02]  /*4470*/  HADD2.F32 R42, -RZ, R115.H0_H0 ;  /* 0x20000073ff2a7230 */ /* 0x000fc40000004100 */
[-C--:B------:R-:W-:Y:S01]  /*4480*/  FMUL.FTZ R116, R13, R112.reuse ;  /* 0x000000700d747220 */ /* 0x080fe20000410000 */
[C---:B------:R-:W-:Y:S01]  /*4490*/  FMUL.FTZ R112, R11.reuse, R112 ;  /* 0x000000700b707220 */ /* 0x040fe20000410000 */
[-C--:B------:R-:W-:Y:S01]  /*44a0*/  FFMA.FTZ R115, R12, R15.reuse, -R111 ;  /* 0x0000000f0c737223 */ /* 0x080fe2000001086f */
[----:B------:R-:W-:Y:S01]  /*44b0*/  FFMA.FTZ R118, R40, R15, R41 ;  /* 0x0000000f28767223 */ /* 0x000fe20000010029 */
[-C--:B------:R-:W-:Y:S01]  /*44c0*/  FFMA.FTZ R116, R11, R42.reuse, -R116 ;  /* 0x0000002a0b747223 */ /* 0x080fe20000010874 */
[----:B------:R-:W-:Y:S02]  /*44d0*/  HADD2.F32 R15, -RZ, R119.H1_H1 ;  /* 0x30000077ff0f7230 */ /* 0x000fe40000004100 */
[----:B------:R-:W-:Y:S01]  /*44e0*/  FFMA.FTZ R113, R13, R42, R112 ;  /* 0x0000002a0d717223 */ /* 0x000fe20000010070 */
[----:B------:R-:W-:Y:S02]  /*44f0*/  HADD2.F32 R12, -RZ, R39.H0_H0 ;  /* 0x20000027ff0c7230 */ /* 0x000fe40000004100 */
[----:B------:R-:W-:-:S02]  /*4500*/  HADD2.F32 R11, -RZ, R38.H0_H0 ;  /* 0x20000026ff0b7230 */ /* 0x000fc40000004100 */
[----:B------:R-:W-:Y:S02]  /*4510*/  HADD2.F32 R40, -RZ, R117.H0_H0 ;  /* 0x20000075ff287230 */ /* 0x000fe40000004100 */
[-C--:B------:R-:W-:Y:S01]  /*4520*/  FMUL.FTZ R42, R12, R15.reuse ;  /* 0x0000000f0c2a7220 */ /* 0x080fe20000410000 */
[----:B------:R-:W-:Y:S02]  /*4530*/  HADD2.F32 R39, -RZ, R39.H1_H1 ;  /* 0x30000027ff277230 */ /* 0x000fe40000004100 */
[----:B------:R-:W-:Y:S01]  /*4540*/  FMUL.FTZ R15, R11, R15 ;  /* 0x0000000f0b0f7220 */ /* 0x000fe20000410000 */
[----:B------:R-:W-:Y:S02]  /*4550*/  HADD2.F32 R38, -RZ, R38.H1_H1 ;  /* 0x30000026ff267230 */ /* 0x000fe40000004100 */
[----:B------:R-:W-:Y:S02]  /*4560*/  HADD2.F32 R13, -RZ, R119.H0_H0 ;  /* 0x20000077ff0d7230 */ /* 0x000fe40000004100 */
[----:B------:R-:W-:Y:S01]  /*4570*/  FMUL.FTZ R41, R39, R40 ;  /* 0x0000002827297220 */ /* 0x000fe20000410000 */
[----:B------:R-:W-:-:S02]  /*4580*/  HADD2.F32 R37, -RZ, R37.H0_H0 ;  /* 0x20000025ff257230 */ /* 0x000fc40000004100 */
[----:B------:R-:W-:Y:S01]  /*4590*/  FMUL.FTZ R112, R38, R40 ;  /* 0x0000002826707220 */ /* 0x000fe20000410000 */
[-C--:B------:R-:W-:Y:S01]  /*45a0*/  FFMA.FTZ R40, R12, R13.reuse, R15 ;  /* 0x0000000d0c287223 */ /* 0x080fe2000001000f */
[----:B------:R-:W-:Y:S01]  /*45b0*/  FFMA.FTZ R42, R11, R13, -R42 ;  /* 0x0000000d0b2a7223 */ /* 0x000fe2000001082a */
[----:B------:R-:W-:Y:S02]  /*45c0*/  HADD2.F32 R12, -RZ, R14.H0_H0 ;  /* 0x2000000eff0c7230 */ /* 0x000fe40000004100 */
[-C--:B------:R-:W-:Y:S01]  /*45d0*/  FFMA.FTZ R41, R38, R109.reuse, -R41 ;  /* 0x0000006d26297223 */ /* 0x080fe20000010829 */
[----:B------:R-:W-:Y:S02]  /*45e0*/  HADD2.F32 R13, -RZ, R110.H0_H0 ;  /* 0x2000006eff0d7230 */ /* 0x000fe40000004100 */
[----:B------:R-:W-:Y:S01]  /*45f0*/  FFMA.FTZ R39, R39, R109, R112 ;  /* 0x0000006d27277223 */ /* 0x000fe20000010070 */
[----:B------:R-:W-:Y:S02]  /*4600*/  HADD2.F32 R11, -RZ, R10.H0_H0 ;  /* 0x2000000aff0b7230 */ /* 0x000fe40000004100 */
[----:B------:R-:W-:Y:S01]  /*4610*/  HADD2.F32 R14, -RZ, R14.H1_H1 ;  /* 0x3000000eff0e7230 */ /* 0x000fe20000004100 */
[----:B------:R-:W-:Y:S01]  /*4620*/  F2FP.F16.F32.PACK_AB R8, R41, R42 ;  /* 0x0000002a2908723e */ /* 0x000fe200000000ff */
[----:B------:R-:W-:-:S02]  /*4630*/  HADD2.F32 R110, -RZ, R110.H1_H1 ;  /* 0x3000006eff6e7230 */ /* 0x000fc40000004100 */
[----:B------:R-:W-:Y:S02]  /*4640*/  HADD2.F32 R10, -RZ, R10.H1_H1 ;  /* 0x3000000aff0a7230 */ /* 0x000fe40000004100 */
[-C--:B------:R-:W-:Y:S01]  /*4650*/  FMUL.FTZ R111, R14, R37.reuse ;  /* 0x000000250e6f7220 */ /* 0x080fe20000410000 */
[----:B------:R-:W-:Y:S02]  /*4660*/  HADD2.F32 R15, -RZ, R36.H0_H0 ;  /* 0x20000024ff0f7230 */ /* 0x000fe40000004100 */
[-C--:B------:R-:W-:Y:S01]  /*4670*/  FMUL.FTZ R36, R12, R110.reuse ;  /* 0x0000006e0c247220 */ /* 0x080fe20000410000 */
[C---:B------:R-:W-:Y:S01]  /*4680*/  FMUL.FTZ R109, R11.reuse, R110 ;  /* 0x0000006e0b6d7220 */ /* 0x040fe20000410000 */
[----:B------:R-:W-:Y:S02]  /*4690*/  FMUL.FTZ R37, R10, R37 ;  /* 0x000000250a257220 */ /* 0x000fe40000410000 */
[-C--:B------:R-:W-:Y:S01]  /*46a0*/  FFMA.FTZ R36, R11, R13.reuse, -R36 ;  /* 0x0000000d0b247223 */ /* 0x080fe20000010824 */
[----:B------:R-:W-:Y:S01]  /*46b0*/  FFMA.FTZ R109, R12, R13, R109 ;  /* 0x0000000d0c6d7223 */ /* 0x000fe2000001006d */
[-C--:B------:R-:W-:Y:S01]  /*46c0*/  FFMA.FTZ R111, R10, R15.reuse, -R111 ;  /* 0x0000000f0a6f7223 */ /* 0x080fe2000001086f */
[----:B------:R-:W-:Y:S01]  /*46d0*/  FFMA.FTZ R14, R14, R15, R37 ;  /* 0x0000000f0e0e7223 */ /* 0x000fe20000010025 */
[----:B------:R-:W-:Y:S01]  /*46e0*/  F2FP.F16.F32.PACK_AB R13, R114, R9 ;  /* 0x00000009720d723e */ /* 0x000fe200000000ff */
[----:B------:R-:W-:Y:S01]  /*46f0*/  IMAD.MOV.U32 R9, RZ, RZ, R43 ;  /* 0x000000ffff097224 */ /* 0x000fe200078e002b */
[----:B------:R-:W-:-:S02]  /*4700*/  F2FP.F16.F32.PACK_AB R11, R115, R116 ;  /* 0x00000074730b723e */ /* 0x000fc400000000ff */
[----:B------:R-:W-:Y:S02]  /*4710*/  F2FP.F16.F32.PACK_AB R15, R118, R113 ;  /* 0x00000071760f723e */ /* 0x000fe400000000ff */
[----:B------:R-:W-:Y:S02]  /*4720*/  F2FP.F16.F32.PACK_AB R12, R39, R40 ;  /* 0x00000028270c723e */ /* 0x000fe400000000ff */
[----:B------:R-:W-:Y:S02]  /*4730*/  F2FP.F16.F32.PACK_AB R10, R111, R36 ;  /* 0x000000246f0a723e */ /* 0x000fe400000000ff */
[----:B------:R-:W-:-:S07]  /*4740*/  F2FP.F16.F32.PACK_AB R14, R14, R109 ;  /* 0x0000006d0e0e723e */ /* 0x000fce00000000ff */
.L_x_5211:
[----:B------:R-:W-:Y:S05]  /*4750*/  BSYNC B2 ;  /* 0x0000000000027941 */ /* 0x000fea0003800000 */
.L_x_5210:
[----:B------:R-:W-:Y:S01]  /*4760*/  ISETP.GE.AND P4, PT, R107, R103, PT ;  /* 0x000000676b00720c */ /* 0x000fe20003f86270 */
[----:B--2---:R4:W-:-:S12]  /*4770*/  ST.E.128 desc[UR40][R90.64], R8 ;  /* 0x000000085a007985 */ /* 0x0049d8000c101d28 */
[----:B------:R-:W-:-:S05]  /*4780*/  @!P4 IMAD.WIDE R92, R107, 0x2, R92 ;  /* 0x000000026b5cc825 */ /* 0x000fca00078e025c */
[----:B---3--:R4:W-:Y:S02]  /*4790*/  @!P4 ST.E.128 desc[UR40][R92.64], R12 ;  /* 0x0000000c5c00c985 */ /* 0x0089e4000c101d28 */
.L_x_5209:
[----:B------:R-:W-:Y:S05]  /*47a0*/  BSYNC B1 ;  /* 0x0000000000017941 */ /* 0x000fea0003800000 */
.L_x_5208:
[----:B------:R-:W-:-:S03]  /*47b0*/  UMOV UR4, 0xffffffff ;  /* 0xffffffff00047882 */ /* 0x000fc60000000000 */
[----:B------:R-:W-:Y:S05]  /*47c0*/  BRA.DIV UR4, `(.L_x_5212) ;  /* 0x0000015e04f47947 */ /* 0x000fea000b800000 */
[----:B0-----:R-:W0:Y:S04]  /*47d0*/  SHFL.IDX PT, R101, R101, 0x1, 0x1c1f ;  /* 0x003c1f0065657f89 */ /* 0x001e2800000e0000 */
[----:B------:R-:W0:Y:S02]  /*47e0*/  SHFL.IDX PT, R100, R100, 0x1, 0x1c1f ;  /* 0x003c1f0064647f89 */ /* 0x000e2400000e0000 */
.L_x_5465:
[----:B----4-:R-:W-:-:S05]  /*47f0*/  VIADD R8, R206, 0x40 ;  /* 0x00000040ce087836 */ /* 0x010fca0000000000 */
[----:B------:R-:W-:-:S13]  /*4800*/  ISETP.GE.OR P4, PT, R8, R98, P1 ;  /* 0x000000620800720c */ /* 0x000fda0000f86670 */
[----:B------:R-:W-:Y:S05]  /*4810*/  @P4 BRA `(.L_x_5197) ;  /* 0x0000000800f44947 */ /* 0x000fea0003800000 */
[----:B------:R-:W4:Y:S01]  /*4820*/  LDL R9, [R1+0xc] ;  /* 0x00000c0001097983 */ /* 0x000f220000100800 */
[----:B------:R-:W-:Y:S01]  /*4830*/  SEL R105, R64, R105, !P0 ;  /* 0x0000006940697207 */ /* 0x000fe20004000000 */
[C---:B------:R-:W-:Y:S01]  /*4840*/  VIADD R11, R206.reuse, 0x40 ;  /* 0x00000040ce0b7836 */ /* 0x040fe20000000000 */
[----:B------:R-:W-:Y:S01]  /*4850*/  IADD3 R10, R206, 0x40, RZ ;  /* 0x00000040ce0a7810 */ /* 0x000fe20007ffe0ff */
[----:B------:R-:W-:Y:S01]  /*4860*/  BSSY B1, `(.L_x_5213) ;  /* 0x000006c000017945 */ /* 0x000fe20003800000 */
[----:B------:R-:W-:Y:S01]  /*4870*/  SHF.R.S32.HI R8, RZ, 0x1f, R105 ;  /* 0x0000001fff087819 */ /* 0x000fe20000011469 */
[----:B------:R-:W-:Y:S01]  /*4880*/  IMAD.SHL.U32 R11, R11, 0x40, RZ ;  /* 0x000000400b0b7824 */ /* 0x000fe200078e00ff */
[----:B0-----:R-:W-:Y:S01]  /*4890*/  LEA R36, P4, R74, R100, 0x1 ;  /* 0x000000644a247211 */ /* 0x001fe200078808ff */
[----:B------:R-:W-:Y:S01]  /*48a0*/  IMAD.SHL.U32 R10, R10, 0x40, RZ ;  /* 0x000000400a0a7824 */ /* 0x000fe200078e00ff */
[----:B------:R-:W-:Y:S02]  /*48b0*/  LEA.HI R8, R8, R105, RZ, 0x4 ;  /* 0x0000006908087211 */ /* 0x000fe400078f20ff */
[----:B------:R-:W-:-:S02]  /*48c0*/  LOP3.LUT R11, R11, 0x1c0, RZ, 0xc0, !PT ;  /* 0x000001c00b0b7812 */ /* 0x000fc400078ec0ff */
[----:B------:R-:W-:Y:S02]  /*48d0*/  LEA.HI.SX32 R8, R8, R73, 0x1c ;  /* 0x0000004908087211 */ /* 0x000fe400078fe2ff */
[----:B------:R-:W-:Y:S02]  /*48e0*/  LOP3.LUT R10, R10, 0x1c0, RZ, 0xc0, !PT ;  /* 0x000001c00a0a7812 */ /* 0x000fe400078ec0ff */
[----:B------:R-:W-:Y:S01]  /*48f0*/  LEA.HI.X R37, R74, R101, R76, 0x1, P4 ;  /* 0x000000654a257211 */ /* 0x000fe200020f0c4c */
[----:B------:R-:W-:Y:S01]  /*4900*/  IMAD.SHL.U32 R38, R8, 0x8, RZ ;  /* 0x0000000808267824 */ /* 0x000fe200078e00ff */
[----:B------:R-:W-:-:S04]  /*4910*/  SHF.R.U32.HI R10, RZ, 0x3, R10 ;  /* 0x00000003ff0a7819 */ /* 0x000fc8000001160a */
        /* <DEDUP_REMOVED lines=8> */
[----:B------:R-:W4:Y:S01]  /*49a0*/  LDS.128 R12, [R12+0x1c400] ;  /* 0x01c400000c0c7984 */ /* 0x000f220000000c00 */
[----:B------:R-:W-:Y:S05]  /*49b0*/  @P2 BRA `(.L_x_5214) ;  /* 0x0000000400582947 */ /* 0x000fea0003800000 */
[----:B---3--:R-:W-:Y:S01]  /*49c0*/  SHF.R.U64 R92, R44, 0x10, R45 ;  /* 0x000000102c5c7819 */ /* 0x008fe2000000122d */
[----:B----4-:R-:W-:Y:S01]  /*49d0*/  IMAD.MOV.U32 R40, RZ, RZ, R14 ;  /* 0x000000ffff287224 */ /* 0x010fe200078e000e */
[----:B------:R-:W-:Y:S01]  /*49e0*/  SHF.R.U32.HI R44, RZ, 0x10, R49 ;  /* 0x00000010ff2c7819 */ /* 0x000fe20000011631 */
[----:B------:R-:W-:Y:S01]  /*49f0*/  HADD2.F32 R43, -RZ, R108.H1_H1 ;  /* 0x3000006cff2b7230 */ /* 0x000fe20000004100 */
[----:B------:R-:W-:Y:S01]  /*4a00*/  MOV R39, R12 ;  /* 0x0000000c00277202 */ /* 0x000fe20000000f00 */
[----:B0-----:R-:W-:Y:S01]  /*4a10*/  IMAD.MOV.U32 R12, RZ, RZ, R10 ;  /* 0x000000ffff0c7224 */ /* 0x001fe200078e000a */
[----:B------:R-:W-:Y:S01]  /*4a20*/  SHF.R.U32.HI R42, RZ, 0x10, R45 ;  /* 0x00000010ff2a7819 */ /* 0x000fe2000001162d */
[----:B------:R-:W-:Y:S01]  /*4a30*/  HADD2.F32 R14, -RZ, R13.H0_H0 ;  /* 0x2000000dff0e7230 */ /* 0x000fe20000004100 */
[----:B------:R-:W-:Y:S01]  /*4a40*/  SHF.R.U64 R91, R46, 0x10, R47 ;  /* 0x000000102e5b7819 */ /* 0x000fe2000000122f */
[----:B------:R-:W-:Y:S01]  /*4a50*/  HADD2.F32 R10, -RZ, R9.H0_H0 ;  /* 0x20000009ff0a7230 */ /* 0x000fe20000004100 */
[----:B------:R-:W-:Y:S01]  /*4a60*/  SHF.R.U64 R90, R48, 0x10, R49 ;  /* 0x00000010305a7819 */ /* 0x000fe20000001231 */
[----:B------:R-:W-:-:S02]  /*4a70*/  HADD2.F32 R13, -RZ, R13.H1_H1 ;  /* 0x3000000dff0d7230 */ /* 0x000fc40000004100 */
[-C--:B------:R-:W-:Y:S01]  /*4a80*/  FMUL.FTZ R45, R14, R43.reuse ;  /* 0x0000002b0e2d7220 */ /* 0x080fe20000410000 */
[----:B------:R-:W-:Y:S02]  /*4a90*/  HADD2.F32 R44, -RZ, R44.H0_H0 ;  /* 0x2000002cff2c7230 */ /* 0x000fe40000004100 */
[----:B------:R-:W-:Y:S01]  /*4aa0*/  FMUL.FTZ R43, R10, R43 ;  /* 0x0000002b0a2b7220 */ /* 0x000fe20000410000 */
[----:B------:R-:W-:Y:S01]  /*4ab0*/  HADD2.F32 R41, -RZ, R104.H1_H1 ;  /* 0x30000068ff297230 */ /* 0x000fe20000004100 */
[----:B------:R-:W-:Y:S01]  /*4ac0*/  SHF.R.U32.HI R48, RZ, 0x10, R47 ;  /* 0x00000010ff307819 */ /* 0x000fe2000001162f */
[----:B------:R-:W-:Y:S02]  /*4ad0*/  HADD2.F32 R9, -RZ, R9.H1_H1 ;  /* 0x30000009ff097230 */ /* 0x000fe40000004100 */
[-C--:B------:R-:W-:Y:S01]  /*4ae0*/  FMUL.FTZ R46, R13, R44.reuse ;  /* 0x0000002c0d2e7220 */ /* 0x080fe20000410000 */
[----:B------:R-:W-:Y:S01]  /*4af0*/  HADD2.F32 R42, -RZ, R42.H0_H0 ;  /* 0x2000002aff2a7230 */ /* 0x000fe20000004100 */
[----:B------:R-:W-:Y:S01]  /*4b00*/  SHF.R.U64 R47, R50, 0x10, R51 ;  /* 0x00000010322f7819 */ /* 0x000fe20000001233 */
        /* <DEDUP_REMOVED lines=65> */
.L_x_5214:
[----:B------:R-:W-:Y:S05]  /*4f20*/  BSYNC B1 ;  /* 0x0000000000017941 */ /* 0x000fea0003800000 */
.L_x_5213:
[----:B------:R-:W-:Y:S01]  /*4f30*/  ISETP.GE.AND P2, PT, R38, R103, PT ;  /* 0x000000672600720c */ /* 0x000fe20003f46270 */
[----:B0-----:R0:W-:Y:S02]  /*4f40*/  ST.E.128 desc[UR40][R36.64], R8 ;  /* 0x0000000824007985 */ /* 0x0011e4000c101d28 */
[----:B0-----:R-:W-:Y:S02]  /*4f50*/  IMAD.MOV.U32 R8, RZ, RZ, R100 ;  /* 0x000000ffff087224 */ /* 0x001fe400078e0064 */
[----:B------:R-:W-:-:S08]  /*4f60*/  IMAD.MOV.U32 R9, RZ, RZ, R101 ;  /* 0x000000ffff097224 */ /* 0x000fd000078e0065 */
[----:B------:R-:W-:Y:S05]  /*4f70*/  @P2 BRA `(.L_x_5197) ;  /* 0x00000004001c2947 */ /* 0x000fea0003800000 */
[----:B------:R-:W-:-:S05]  /*4f80*/  IMAD.WIDE R8, R38, 0x2, R8 ;  /* 0x0000000226087825 */ /* 0x000fca00078e0208 */
[----:B----4-:R0:W-:Y:S01]  /*4f90*/  ST.E.128 desc[UR40][R8.64], R12 ;  /* 0x0000000c08007985 */ /* 0x0101e2000c101d28 */
[----:B------:R-:W-:Y:S05]  /*4fa0*/  BRA `(.L_x_5197) ;  /* 0x0000000400107947 */ /* 0x000fea0003800000 */
.L_x_5178:
[----:B------:R-:W-:-:S13]  /*4fb0*/  ISETP.NE.AND P3, PT, R209, 0x3, PT ;  /* 0x00000003d100780c */ /* 0x000fda0003f65270 */
[----:B------:R-:W-:Y:S05]  /*4fc0*/  @!P3 BRA `(.L_x_5215) ;  /* 0x000000000004b947 */ /* 0x000fea0003800000 */
[----:B------:R-:W-:Y:S01]  /*4fd0*/  BPT.TRAP 0x1 ;  /* 0x000000040000795c */ /* 0x000fe20000300000 */
.L_x_5215:
[----:B------:R-:W-:Y:S01]  /*4fe0*/  LEA R86, R18, R19, 0x3 ;  /* 0x0000001312567211 */ /* 0x000fe200078e18ff */
[----:B------:R-:W-:Y:S01]  /*4ff0*/  BSSY B1, `(.L_x_5216) ;  /* 0x0000005000017945 */ /* 0x000fe20003800000 */
[----:B------:R-:W-:Y:S02]  /*5000*/  SHF.L.U32 R99, R210, 0x1f, RZ ;  /* 0x0000001fd2637819 */ /* 0x000fe400000006ff */
[----:B------:R-:W-:Y:S02]  /*5010*/  SHF.R.S32.HI R96, RZ, 0x1f, R95 ;  /* 0x0000001fff607819 */ /* 0x000fe4000001145f */
[----:B------:R-:W0:Y:S02]  /*5020*/  SYNCS.PHASECHK.TRANS64.TRYWAIT P2, [R86+URZ+0x22890], R99 ;  /* 0x02289063560075a7 */ /* 0x000e24000804017f */
[----:B0-----:R-:W-:Y:S05]  /*5030*/  @!P2 BRA `(.L_x_5217) ;  /* 0x000001580024a947 */ /* 0x001fea0003800000 */
.L_x_5466:
[----:B------:R-:W-:Y:S05]  /*5040*/  BSYNC B1 ;  /* 0x0000000000017941 */ /* 0x000fea0003800000 */
.L_x_5216:
        /* <DEDUP_REMOVED lines=27> */
.L_x_5470:
        /* <DEDUP_REMOVED lines=13> */
.L_x_5220:
[----:B------:R-:W-:Y:S05]  /*52d0*/  BSYNC B1 ;  /* 0x0000000000017941 */ /* 0x000fea0003800000 */
.L_x_5219:
[----:B------:R-:W-:-:S03]  /*52e0*/  UMOV UR4, 0xffffffff ;  /* 0xffffffff00047882 */ /* 0x000fc60000000000 */
[----:B------:R-:W-:Y:S05]  /*52f0*/  BRA.DIV UR4, `(.L_x_5221) ;  /* 0x0000015604d47947 */ /* 0x000fea000b800000 */
[----:B--2-4-:R2:W4:Y:S04]  /*5300*/  SHFL.IDX PT, R9, R38, 0x1, 0x1c1f ;  /* 0x003c1f0026097f89 */ /* 0x01452800000e0000 */
[----:B---3--:R2:W3:Y:S02]  /*5310*/  SHFL.IDX PT, R37, R36, 0x1, 0x1c1f ;  /* 0x003c1f0024257f89 */ /* 0x0084e400000e0000 */
.L_x_5474:
[----:B------:R-:W-:-:S13]  /*5320*/  ISETP.GE.AND P2, PT, R39, 0x41, PT ;  /* 0x000000412700780c */ /* 0x000fda0003f46270 */
[----:B------:R-:W-:Y:S05]  /*5330*/  @!P2 BRA `(.L_x_5197) ;  /* 0x00000000002ca947 */ /* 0x000fea0003800000 */
[----:B------:R-:W-:Y:S02]  /*5340*/  ULDC UR4, c[0x0][0x2f4] ;  /* 0x0000bd0000047ab9 */ /* 0x000fe40000000800 */
[----:B------:R-:W-:-:S13]  /*5350*/  ISETP.GE.AND P2, PT, R16, UR4, PT ;  /* 0x0000000410007c0c */ /* 0x000fda000bf46270 */
[----:B---3--:R-:W-:-:S04]  /*5360*/  @!P2 LEA R14, P4, R16, R37, 0x1 ;  /* 0x00000025100ea211 */ /* 0x008fc800078808ff */
[----:B----4-:R-:W-:Y:S02]  /*5370*/  @!P2 LEA.HI.X R15, R16, R9, R17, 0x1, P4 ;  /* 0x00000009100fa211 */ /* 0x010fe400020f0c11 */
[----:B------:R-:W-:-:S13]  /*5380*/  ISETP.GE.AND P4, PT, R2, UR4, PT ;  /* 0x0000000402007c0c */ /* 0x000fda000bf86270 */
[----:B------:R-:W-:-:S04]  /*5390*/  @!P4 LEA R12, P5, R2, R37, 0x1 ;  /* 0x00000025020cc211 */ /* 0x000fc800078a08ff */
[----:B------:R-:W-:Y:S02]  /*53a0*/  @!P4 LEA.HI.X R13, R2, R9, R208, 0x1, P5 ;  /* 0x00000009020dc211 */ /* 0x000fe400028f0cd0 */
[----:B------:R-:W3:Y:S04]  /*53b0*/  @!P2 LDS.128 R8, [R93+0x2000] ;  /* 0x002000005d08a984 */ /* 0x000ee80000000c00 */
[----:B---3--:R-:W-:Y:S04]  /*53c0*/  @!P2 ST.E.128 desc[UR40][R14.64], R8 ;  /* 0x000000080e00a985 */ /* 0x008fe8000c101d28 */
[----:B------:R-:W3:Y:S04]  /*53d0*/  @!P4 LDS.128 R8, [R92+0x2000] ;  /* 0x002000005c08c984 */ /* 0x000ee80000000c00 */
[----:B---3--:R3:W-:Y:S02]  /*53e0*/  @!P4 ST.E.128 desc[UR40][R12.64], R8 ;  /* 0x000000080c00c985 */ /* 0x0087e4000c101d28 */
.L_x_5197:
[----:B------:R-:W-:Y:S05]  /*53f0*/  BSYNC B0 ;  /* 0x0000000000007941 */ /* 0x000fea0003800000 */
.L_x_5177:
[----:B0--34-:R-:W0:Y:S01]  /*5400*/  S2R R8, SR_TID.X ;  /* 0x0000000000087919 */ /* 0x019e220000002100 */
[----:B------:R-:W-:Y:S01]  /*5410*/  @!PT LDS RZ, [RZ] ;  /* 0x00000000fffff984 */ /* 0x000fe20000000800 */
[----:B------:R-:W-:Y:S01]  /*5420*/  @!PT LDS RZ, [RZ] ;  /* 0x00000000fffff984 */ /* 0x000fe20000000800 */
[----:B------:R-:W-:Y:S01]  /*5430*/  @!PT LDS RZ, [RZ] ;  /* 0x00000000fffff984 */ /* 0x000fe20000000800 */
[----:B------:R-:W-:Y:S01]  /*5440*/  @!PT LDS RZ, [RZ] ;  /* 0x00000000fffff984 */ /* 0x000fe20000000800 */
[----:B------:R3:W-:Y:S06]  /*5450*/  MEMBAR.ALL.CTA ;  /* 0x0000000000007992 */ /* 0x0007ec0000008000 */
[----:B---3--:R-:W3:Y:S01]  /*5460*/  FENCE.VIEW.ASYNC.S ;  /* 0x00000000000073c6 */ /* 0x008ee20000000000 */
[----:B------:R-:W-:Y:S05]  /*5470*/  WARPSYNC.ALL ;  /* 0x0000000000007948 */ /* 0x000fea0003800000 */
[----:B------:R-:W-:Y:S01]  /*5480*/  BSSY B0, `(.L_x_5222) ;  /* 0x0000009000007945 */ /* 0x000fe20003800000 */
[----:B0-----:R-:W-:Y:S01]  /*5490*/  LOP3.LUT R8, R8, 0x7f, RZ, 0xc0, !PT ;  /* 0x0000007f08087812 */ /* 0x001fe200078ec0ff */
[----:B---3--:R0:W-:Y:S03]  /*54a0*/  BAR.SYNC.DEFER_BLOCKING R61, 0x80 ;  /* 0x0002003d0000751d */ /* 0x0081e60000010000 */
[----:B------:R-:W-:-:S13]  /*54b0*/  ISETP.NE.AND P2, PT, R8, RZ, PT ;  /* 0x000000ff0800720c */ /* 0x000fda0003f45270 */
[----:B------:R-:W-:-:S05]  /*54c0*/  @!P2 VIADD R8, R86, 0x228a0 ;  /* 0x000228a05608a836 */ /* 0x000fca0000000000 */
[----:B------:R-:W-:-:S04]  /*54d0*/  @!P2 PRMT R8, RZ, 0x654, R8 ;  /* 0x00000654ff08a816 */ /* 0x000fc80000000008 */
[----:B------:R0:W-:Y:S01]  /*54e0*/  @!P2 SYNCS.ARRIVE.TRANS64.RED.A1T0 RZ, [R8+URZ], RZ ;  /* 0x000000ff08ffa9a7 */ /* 0x0001e2000810043f */
[----:B------:R-:W-:Y:S05]  /*54f0*/  @!P3 BRA `(.L_x_5223) ;  /* 0x000000000004b947 */ /* 0x000fea0003800000 */
[----:B------:R-:W-:Y:S01]  /*5500*/  BPT.TRAP 0x1 ;  /* 0x000000040000795c */ /* 0x000fe20000300000 */
.L_x_5223:
[----:B------:R-:W-:Y:S05]  /*5510*/  BSYNC B0 ;  /* 0x0000000000007941 */ /* 0x000fea0003800000 */
.L_x_5222:
[----:B------:R-:W3:Y:S01]  /*5520*/  SYNCS.PHASECHK.TRANS64.TRYWAIT P3, [R86+URZ+0x228b0], R99 ;  /* 0x0228b063560075a7 */ /* 0x000ee2000806017f */
[----:B------:R-:W-:Y:S04]  /*5530*/  BSSY B0, `(.L_x_5224) ;  /* 0x0000002000007945 */ /* 0x000fe80003800000 */
[----:B---3--:R-:W-:Y:S05]  /*5540*/  @!P3 BRA `(.L_x_5225) ;  /* 0x00000154008cb947 */ /* 0x008fea0003800000 */
.L_x_5475:
[----:B------:R-:W-:Y:S05]  /*5550*/  BSYNC B0 ;  /* 0x0000000000007941 */ /* 0x000fea0003800000 */
.L_x_5224:
[----:B------:R-:W-:Y:S01]  /*5560*/  ULDC.64 UR4, c[0x0][0x328] ;  /* 0x0000ca0000047ab9 */ /* 0x000fe20000000a00 */
[----:B------:R-:W-:Y:S01]  /*5570*/  IMAD.IADD R98, R98, 0x1, -R206 ;  /* 0x0000000162627824 */ /* 0x000fe200078e0ace */
[----:B------:R-:W-:Y:S01]  /*5580*/  BSSY B0, `(.L_x_5226) ;  /* 0x0000043000007945 */ /* 0x000fe20003800000 */
[----:B------:R-:W-:Y:S02]  /*5590*/  IMAD R96, R96, UR4, RZ ;  /* 0x0000000460607c24 */ /* 0x000fe4000f8e02ff */
[----:B0-----:R-:W-:-:S04]  /*55a0*/  IMAD.WIDE.U32 R8, R95, UR4, RZ ;  /* 0x000000045f087c25 */ /* 0x001fc8000f8e00ff */
[----:B------:R-:W-:Y:S01]  /*55b0*/  IMAD R95, R95, UR5, R96 ;  /* 0x000000055f5f7c24 */ /* 0x000fe2000f8e0260 */
[----:B------:R-:W-:Y:S01]  /*55c0*/  ULDC.64 UR4, c[0x0][0x338] ;  /* 0x0000ce0000047ab9 */ /* 0x000fe20000000a00 */
[----:B------:R-:W-:Y:S02]  /*55d0*/  IMAD R10, R18, 0x6000, R67 ;  /* 0x00006000120a7824 */ /* 0x000fe400078e0243 */
        /* <DEDUP_REMOVED lines=10> */
[----:B------:R-:W-:Y:S01]  /*5680*/  IMAD R42, R10, 0x2, R27 ;  /* 0x000000020a2a7824 */ /* 0x000fe200078e021b */
[----:B------:R-:W-:Y:S02]  /*5690*/  IADD3 R9, R9, R11, RZ ;  /* 0x0000000b09097210 */ /* 0x000fe40007ffe0ff */
[----:B------:R-:W-:-:S04]  /*56a0*/  LEA R39, P3, R8, UR4, 0x1 ;  /* 0x0000000408277c11 */ /* 0x000fc8000f8608ff */
[----:B------:R-:W-:Y:S01]  /*56b0*/  LEA.HI.X R40, R8, UR5, R9, 0x1, P3 ;  /* 0x0000000508287c11 */ /* 0x000fe200098f0c09 */
[----:B------:R-:W-:Y:S01]  /*56c0*/  IMAD.IADD R8, R63, 0x1, R10 ;  /* 0x000000013f087824 */ /* 0x000fe200078e020a */
[----:B------:R-:W-:Y:S01]  /*56d0*/  ISETP.GE.AND P3, PT, R98, 0x1, PT ;  /* 0x000000016200780c */ /* 0x000fe20003f66270 */
[----:B------:R0:W4:Y:S02]  /*56e0*/  SHFL.IDX PT, R43, R39, RZ, 0x1c1f ;  /* 0x001c1fff272b7589 */ /* 0x00012400000e0000 */
[----:B------:R-:W-:Y:S02]  /*56f0*/  IMAD R44, R8, 0x2, R27 ;  /* 0x00000002082c7824 */ /* 0x000fe400078e021b */
[----:B------:R0:W0:Y:S08]  /*5700*/  SHFL.IDX PT, R41, R40, RZ, 0x1c1f ;  /* 0x001c1fff28297589 */ /* 0x00003000000e0000 */
[----:B------:R-:W-:Y:S05]  /*5710*/  @!P3 BRA `(.L_x_5227) ;  /* 0x0000000000a4b947 */ /* 0x000fea0003800000 */
[----:B------:R-:W-:Y:S02]  /*5720*/  ISETP.NE.AND P5, PT, R79, RZ, PT ;  /* 0x000000ff4f00720c */ /* 0x000fe40003fa5270 */
[----:B------:R-:W-:Y:S02]  /*5730*/  ISETP.NE.AND P4, PT, R80, RZ, PT ;  /* 0x000000ff5000720c */ /* 0x000fe40003f85270 */
[----:B-12---:R-:W-:-:S09]  /*5740*/  PRMT R38, R3, 0x8880, RZ ;  /* 0x0000888003267816 */ /* 0x006fd200000000ff */
[----:B------:R-:W1:Y:S01]  /*5750*/  @P5 LDS.128 R8, [R42] ;  /* 0x000000002a085984 */ /* 0x000e620000000c00 */
[----:B----4-:R-:W-:-:S04]  /*5760*/  @P5 LEA R36, P3, R16, R43, 0x1 ;  /* 0x0000002b10245211 */ /* 0x010fc800078608ff */
[----:B0-----:R-:W-:Y:S02]  /*5770*/  @P5 LEA.HI.X R37, R16, R41, R17, 0x1, P3 ;  /* 0x0000002910255211 */ /* 0x001fe400018f0c11 */
[----:B------:R-:W-:-:S04]  /*5780*/  @P4 LEA R14, P3, R2, R43, 0x1 ;  /* 0x0000002b020e4211 */ /* 0x000fc800078608ff */
[----:B------:R-:W-:Y:S02]  /*5790*/  @P4 LEA.HI.X R15, R2, R41, R208, 0x1, P3 ;  /* 0x00000029020f4211 */ /* 0x000fe400018f0cd0 */
[----:B------:R-:W-:-:S13]  /*57a0*/  ISETP.NE.AND P3, PT, R81, RZ, PT ;  /* 0x000000ff5100720c */ /* 0x000fda0003f65270 */
[----:B------:R-:W-:-:S04]  /*57b0*/  @P3 LEA R12, P6, R216, R43, 0x1 ;  /* 0x0000002bd80c3211 */ /* 0x000fc800078c08ff */
[----:B------:R-:W-:Y:S01]  /*57c0*/  @P3 LEA.HI.X R13, R216, R41, R229, 0x1, P6 ;  /* 0x00000029d80d3211 */ /* 0x000fe200030f0ce5 */
[----:B-1----:R0:W-:Y:S01]  /*57d0*/  @P5 ST.E.128 desc[UR40][R36.64], R8 ;  /* 0x0000000824005985 */ /* 0x0021e2000c101d28 */
        /* <DEDUP_REMOVED lines=29> */
.L_x_5227:
[----:B------:R-:W-:Y:S05]  /*59b0*/  BSYNC B0 ;  /* 0x0000000000007941 */ /* 0x000fea0003800000 */
.L_x_5226:
[----:B------:R-:W-:Y:S01]  /*59c0*/  ISETP.GE.AND P3, PT, R98, 0x41, PT ;  /* 0x000000416200780c */ /* 0x000fe20003f66270 */
[----:B0-----:R0:W0:Y:S01]  /*59d0*/  SHFL.IDX PT, R41, R40, 0x1, 0x1c1f ;  /* 0x003c1f0028297f89 */ /* 0x00102200000e0000 */
[----:B------:R-:W-:Y:S03]  /*59e0*/  BSSY B0, `(.L_x_5228) ;  /* 0x000002c000007945 */ /* 0x000fe60003800000 */
[----:B------:R-:W0:Y:S08]  /*59f0*/  SHFL.IDX PT, R39, R39, 0x1, 0x1c1f ;  /* 0x003c1f0027277f89 */ /* 0x000e3000000e0000 */
[----:B------:R-:W-:Y:S05]  /*5a00*/  @!P3 BRA `(.L_x_5229) ;  /* 0x0000000000a4b947 */ /* 0x000fea0003800000 */
[----:B------:R-:W-:Y:S02]  /*5a10*/  ISETP.NE.AND P5, PT, R79, RZ, PT ;  /* 0x000000ff4f00720c */ /* 0x000fe40003fa5270 */
[----:B------:R-:W-:Y:S02]  /*5a20*/  ISETP.NE.AND P4, PT, R80, RZ, PT ;  /* 0x000000ff5000720c */ /* 0x000fe40003f85270 */
[----:B-12---:R-:W-:-:S09]  /*5a30*/  PRMT R38, R3, 0x8880, RZ ;  /* 0x0000888003267816 */ /* 0x006fd200000000ff */
[----:B------:R-:W1:Y:S01]  /*5a40*/  @P5 LDS.128 R8, [R42+0x2000] ;  /* 0x002000002a085984 */ /* 0x000e620000000c00 */
[----:B0-----:R-:W-:-:S04]  /*5a50*/  @P5 LEA R36, P3, R16, R39, 0x1 ;  /* 0x0000002710245211 */ /* 0x001fc800078608ff */
[----:B------:R-:W-:Y:S02]  /*5a60*/  @P5 LEA.HI.X R37, R16, R41, R17, 0x1, P3 ;  /* 0x0000002910255211 */ /* 0x000fe400018f0c11 */
[----:B------:R-:W-:-:S04]  /*5a70*/  @P4 LEA R14, P3, R2, R39, 0x1 ;  /* 0x00000027020e4211 */ /* 0x000fc800078608ff */
[----:B------:R-:W-:Y:S02]  /*5a80*/  @P4 LEA.HI.X R15, R2, R41, R208, 0x1, P3 ;  /* 0x00000029020f4211 */ /* 0x000fe400018f0cd0 */
[----:B------:R-:W-:-:S13]  /*5a90*/  ISETP.NE.AND P3, PT, R81, RZ, PT ;  /* 0x000000ff5100720c */ /* 0x000fda0003f65270 */
[----:B------:R-:W-:-:S04]  /*5aa0*/  @P3 LEA R12, P6, R216, R39, 0x1 ;  /* 0x00000027d80c3211 */ /* 0x000fc800078c08ff */
        /* <DEDUP_REMOVED lines=31> */
.L_x_5229:
[----:B------:R-:W-:Y:S05]  /*5ca0*/  BSYNC B0 ;  /* 0x0000000000007941 */ /* 0x000fea0003800000 */
.L_x_5228:
[----:B------:R-:W-:Y:S01]  /*5cb0*/  @!PT LDS RZ, [RZ] ;  /* 0x00000000fffff984 */ /* 0x000fe20000000800 */
[----:B------:R-:W-:Y:S01]  /*5cc0*/  @!PT LDS RZ, [RZ] ;  /* 0x00000000fffff984 */ /* 0x000fe20000000800 */
[----:B------:R-:W-:Y:S01]  /*5cd0*/  @!PT LDS RZ, [RZ] ;  /* 0x00000000fffff984 */ /* 0x000fe20000000800 */
[----:B------:R-:W-:Y:S01]  /*5ce0*/  @!PT LDS RZ, [RZ] ;  /* 0x00000000fffff984 */ /* 0x000fe20000000800 */
[----:B------:R5:W-:Y:S06]  /*5cf0*/  MEMBAR.ALL.CTA ;  /* 0x0000000000007992 */ /* 0x000bec0000008000 */
[----:B-----5:R-:W5:Y:S01]  /*5d00*/  FENCE.VIEW.ASYNC.S ;  /* 0x00000000000073c6 */ /* 0x020f620000000000 */
[----:B-1-3--:R-:W-:Y:S01]  /*5d10*/  @!P2 VIADD R86, R86, 0x228c0 ;  /* 0x000228c05656a836 */ /* 0x00afe20000000000 */
        /* <DEDUP_REMOVED lines=15> */
.L_x_5172:
[----:B------:R-:W0:Y:S01]  /*5e10*/  LDC R0, c[0x0][0x448] ;  /* 0x00011200ff007b82 */ /* 0x000e220000000800 */
        /* <DEDUP_REMOVED lines=23> */
[----:B0-----:R-:W-:Y:S01]  /*5f90*/  ISETP.NE.AND P1, PT, R0, 0x1, PT ;  /* 0x000000010000780c */ /* 0x001fe20003f25270 */
[----:B------:R-:W-:Y:S01]  /*5fa0*/  VIADD R0, R223, 0x7f ;  /* 0x0000007fdf007836 */ /* 0x000fe20000000000 */
[----:B------:R-:W-:-:S02]  /*5fb0*/  CS2R R56, SRZ ;  /* 0x0000000000387805 */ /* 0x000fc4000001ff00 */
[----:B--2---:R-:W-:Y:S02]  /*5fc0*/  CS2R R92, SRZ ;  /* 0x00000000005c7805 */ /* 0x004fe4000001ff00 */
        /* <DEDUP_REMOVED lines=9> */
[----:B------:R-:W0:Y:S01]  /*6060*/  @P1 LDC R3, c[0x0][0x44c] ;  /* 0x00011300ff031b82 */ /* 0x000e220000000800 */
[----:B------:R-:W-:Y:S02]  /*6070*/  CS2R R164, SRZ ;  /* 0x0000000000a47805 */ /* 0x000fe4000001ff00 */
[----:B------:R-:W-:-:S02]  /*6080*/  CS2R R94, SRZ ;  /* 0x00000000005e7805 */ /* 0x000fc4000001ff00 */
[----:B------:R-:W-:Y:S02]  /*6090*/  CS2R R90, SRZ ;  /* 0x00000000005a7805 */ /* 0x000fe4000001ff00 */
[----:B------:R-:W-:Y:S02]  /*60a0*/  CS2R R162, SRZ ;  /* 0x0000000000a27805 */ /* 0x000fe4000001ff00 */
[----:B------:R-:W-:Y:S01]  /*60b0*/  CS2R R38, SRZ ;  /* 0x0000000000267805 */ /* 0x000fe2000001ff00 */
[----:B------:R-:W-:Y:S01]  /*60c0*/  IMAD.MOV.U32 R86, RZ, RZ, RZ ;  /* 0x000000ffff567224 */ /* 0x000fe200078e00ff */
[----:B------:R-:W-:Y:S01]  /*60d0*/  CS2R R82, SRZ ;  /* 0x0000000000527805 */ /* 0x000fe2000001ff00 */
[----:B------:R-:W1:Y:S01]  /*60e0*/  @P1 LDC R4, c[0x0][0x450] ;  /* 0x00011400ff041b82 */ /* 0x000e620000000800 */
        /* <DEDUP_REMOVED lines=15> */
[----:B0-----:R-:W-:Y:S01]  /*61e0*/  @P1 IMAD.HI.U32 R3, R0, R3, RZ ;  /* 0x0000000300031227 */ /* 0x001fe200078e00ff */
[----:B------:R-:W-:-:S02]  /*61f0*/  CS2R R152, SRZ ;  /* 0x0000000000987805 */ /* 0x000fc4000001ff00 */
[----:B----4-:R-:W-:Y:S02]  /*6200*/  CS2R R42, SRZ ;  /* 0x00000000002a7805 */ /* 0x010fe4000001ff00 */
[----:B------:R-:W-:Y:S02]  /*6210*/  CS2R R40, SRZ ;  /* 0x0000000000287805 */ /* 0x000fe4000001ff00 */
[----:B------:R-:W-:Y:S02]  /*6220*/  CS2R R14, SRZ ;  /* 0x00000000000e7805 */ /* 0x000fe4000001ff00 */
[----:B------:R-:W-:Y:S01]  /*6230*/  CS2R R36, SRZ ;  /* 0x0000000000247805 */ /* 0x000fe2000001ff00 */
[----:B------:R-:W-:Y:S01]  /*6240*/  IMAD.MOV.U32 R6, RZ, RZ, RZ ;  /* 0x000000ffff067224 */ /* 0x000fe200078e00ff */
[----:B------:R-:W-:Y:S02]  /*6250*/  CS2R R10, SRZ ;  /* 0x00000000000a7805 */ /* 0x000fe4000001ff00 */
[----:B-1----:R-:W-:-:S02]  /*6260*/  @P1 SHF.R.U32.HI R0, RZ, R4, R3 ;  /* 0x00000004ff001219 */ /* 0x002fc40000011603 */
[----:B------:R-:W-:Y:S02]  /*6270*/  CS2R R28, SRZ ;  /* 0x00000000001c7805 */ /* 0x000fe4000001ff00 */
[----:B------:R-:W-:Y:S02]  /*6280*/  PLOP3.LUT P1, PT, PT, PT, PT, 0x80, 0x0 ;  /* 0x000000000000781c */ /* 0x000fe40003f2f070 */
[----:B------:R-:W-:Y:S02]  /*6290*/  IADD3 R0, R89, R0, RZ ;  /* 0x0000000059007210 */ /* 0x000fe40007ffe0ff */
[----:B------:R-:W-:-:S03]  /*62a0*/  CS2R R88, SRZ ;  /* 0x0000000000587805 */ /* 0x000fc6000001ff00 */
[----:B------:R-:W-:-:S05]  /*62b0*/  IMAD.HI R0, R0, 0x2aaaaaab, RZ ;  /* 0x2aaaaaab00007827 */ /* 0x000fca00078e02ff */
[----:B------:R-:W-:-:S04]  /*62c0*/  SHF.R.U32.HI R3, RZ, 0x1f, R0 ;  /* 0x0000001fff037819 */ /* 0x000fc80000011600 */
[----:B------:R-:W-:Y:S01]  /*62d0*/  LEA.HI.SX32 R3, R0, R3, 0x1c ;  /* 0x0000000300037211 */ /* 0x000fe200078fe2ff */
[----:B------:R-:W-:-:S03]  /*62e0*/  IMAD.MOV.U32 R0, RZ, RZ, RZ ;  /* 0x000000ffff007224 */ /* 0x000fc600078e00ff */
[----:B------:R-:W-:-:S04]  /*62f0*/  VIMNMX R172, R172, R3, PT ;  /* 0x00000003acac7248 */ /* 0x000fc80003fe0100 */
[----:B------:R-:W-:Y:S01]  /*6300*/  ISETP.GE.AND P2, PT, R172, 0x1, PT ;  /* 0x00000001ac00780c */ /* 0x000fe20003f46270 */
[----:B------:R-:W-:-:S12]  /*6310*/  @P0 BRA `(.L_x_5231) ;  /* 0x00000000000c0947 */ /* 0x000fd80003800000 */
[----:B------:R-:W0:Y:S01]  /*6320*/  FENCE.VIEW.ASYNC.G ;  /* 0x00000000000073c6 */ /* 0x000e220000000100 */
[----:B------:R-:W-:Y:S05]  /*6330*/  WARPSYNC.ALL ;  /* 0x0000000000007948 */ /* 0x000fea0003800000 */
[----:B0-----:R-:W-:Y:S06]  /*6340*/  BAR.ARV 0xc, 0x180 ;  /* 0x0306000000007b1d */ /* 0x001fec0000002000 */
.L_x_5231:
        /* <DEDUP_REMOVED lines=11> */
.L_x_5478:
[----:B01----:R-:W-:Y:S01]  /*6400*/  LEA.HI R0, R14, R14, RZ, 0x1 ;  /* 0x0000000e0e007211 */ /* 0x003fe200078f08ff */
[----:B------:R-:W-:Y:S01]  /*6410*/  BSSY B6, `(.L_x_5234) ;  /* 0x0000019000067945 */ /* 0x000fe20003800000 */
[----:B------:R-:W-:Y:S02]  /*6420*/  IADD3 R26, R19, 0x18400, RZ ;  /* 0x00018400131a7810 */ /* 0x000fe40007ffe0ff */
        /* <DEDUP_REMOVED lines=23> */
.L_x_5235:
[----:B------:R-:W-:Y:S05]  /*65a0*/  BSYNC B6 ;  /* 0x0000000000067941 */ /* 0x000fea0003800000 */
.L_x_5234:
        /* <DEDUP_REMOVED lines=13> */
.L_x_5239:
[----:B-1----:R1:W2:Y:S02]  /*6680*/  SYNCS.PHASECHK.TRANS64.TRYWAIT P0, [R19+URZ+0x22800], R0 ;  /* 0x02280000130075a7 */ /* 0x0022a4000800017f */
[----:B--2---:R-:W-:Y:S05]  /*6690*/  @!P0 NANOSLEEP.SYNCS 0x989680 ;  /* 0x009896800000895d */ /* 0x004fea0003900000 */
[----:B------:R-:W2:Y:S02]  /*66a0*/  @!P0 SYNCS.PHASECHK.TRANS64 P0, [R19+URZ+0x22800], R0 ;  /* 0x02280000130085a7 */ /* 0x000ea4000800007f */
[----:B--2---:R-:W-:Y:S05]  /*66b0*/  @!P0 BRA `(.L_x_5239) ;  /* 0xfffffffc00f08947 */ /* 0x004fea000383ffff */
.L_x_5238:
[----:B------:R-:W-:Y:S05]  /*66c0*/  BSYNC B0 ;  /* 0x0000000000007941 */ /* 0x000fea0003800000 */
.L_x_5237:
[----:B------:R-:W-:Y:S05]  /*66d0*/  BRA `(.L_x_5240) ;  /* 0x0000002c00747947 */ /* 0x000fea0003800000 */
.L_x_5236:
        /* <DEDUP_REMOVED lines=30> */
.L_x_5242:
[----:B------:R-:W-:Y:S05]  /*68c0*/  BSYNC B6 ;  /* 0x0000000000067941 */ /* 0x000fea0003800000 */
.L_x_5241:
[----:B------:R-:W-:Y:S01]  /*68d0*/  ULDC.U8 UR4, c[0x0][0x410] ;  /* 0x0001040000047ab9 */ /* 0x000fe20000000000 */
[----:B------:R-:W-:Y:S01]  /*68e0*/  BSSY B0, `(.L_x_5243) ;  /* 0x00002b4000007945 */ /* 0x000fe20003800000 */
[----:B------:R-:W-:Y:S02]  /*68f0*/  ISETP.NE.AND P0, PT, RZ, UR4, PT ;  /* 0x00000004ff007c0c */ /* 0x000fe4000bf05270 */
[----:B------:R-:W-:-:S11]  /*6900*/  IADD3 R33, R206, R223, RZ ;  /* 0x000000dfce217210 */ /* 0x000fd60007ffe0ff */
[----:B------:R-:W-:Y:S05]  /*6910*/  @!P0 BRA `(.L_x_5244) ;  /* 0x0000001400908947 */ /* 0x000fea0003800000 */
[----:B------:R-:W0:Y:S01]  /*6920*/  LDC R21, c[0x0][0x448] ;  /* 0x00011200ff157b82 */ /* 0x000e220000000800 */
[----:B------:R-:W1:Y:S01]  /*6930*/  S2R R28, SR_TID.X ;  /* 0x00000000001c7919 */ /* 0x000e620000002100 */
[----:B------:R-:W-:Y:S01]  /*6940*/  ULDC.64 UR4, c[0x0][0x3f8] ;  /* 0x0000fe0000047ab9 */ /* 0x000fe20000000a00 */
[----:B------:R-:W-:Y:S01]  /*6950*/  ULDC.64 UR6, c[0x0][0x408] ;  /* 0x0001020000067ab9 */ /* 0x000fe20000000a00 */
[----:B------:R-:W-:Y:S02]  /*6960*/  IMAD.MOV.U32 R8, RZ, RZ, R26 ;  /* 0x000000ffff087224 */ /* 0x000fe400078e001a */
[----:B------:R-:W-:Y:S02]  /*6970*/  IMAD.MOV.U32 R9, RZ, RZ, R29 ;  /* 0x000000ffff097224 */ /* 0x000fe400078e001d */
[----:B------:R-:W-:Y:S02]  /*6980*/  IMAD.MOV.U32 R10, RZ, RZ, R24 ;  /* 0x000000ffff0a7224 */ /* 0x000fe400078e0018 */
[----:B------:R-:W-:Y:S01]  /*6990*/  IMAD.MOV.U32 R11, RZ, RZ, R31 ;  /* 0x000000ffff0b7224 */ /* 0x000fe200078e001f */
[----:B0-----:R-:W-:Y:S01]  /*69a0*/  ISETP.NE.AND P0, PT, R21, 0x1, PT ;  /* 0x000000011500780c */ /* 0x001fe20003f05270 */
[----:B-1----:R-:W-:-:S12]  /*69b0*/  VIADD R28, R28, 0xffffff80 ;  /* 0xffffff801c1c7836 */ /* 0x002fd80000000000 */
[----:B------:R-:W0:Y:S01]  /*69c0*/  @P0 LDC R0, c[0x0][0x44c] ;  /* 0x00011300ff000b82 */ /* 0x000e220000000800 */
[----:B------:R-:W-:-:S04]  /*69d0*/  SHF.R.S32.HI R20, RZ, 0x1f, R28 ;  /* 0x0000001fff147819 */ /* 0x000fc8000001141c */
[----:B------:R-:W-:-:S03]  /*69e0*/  LEA.HI R20, R20, R28, RZ, 0x2 ;  /* 0x0000001c14147211 */ /* 0x000fc600078f10ff */
[----:B------:R-:W1:Y:S01]  /*69f0*/  @P0 LDC R5, c[0x0][0x450] ;  /* 0x00011400ff050b82 */ /* 0x000e620000000800 */
[----:B------:R-:W-:-:S05]  /*6a00*/  LOP3.LUT R20, R20, 0xfffffffc, RZ, 0xc0, !PT ;  /* 0xfffffffc14147812 */ /* 0x000fca00078ec0ff */
[----:B------:R-:W-:-:S04]  /*6a10*/  IMAD.IADD R20, R28, 0x1, -R20 ;  /* 0x000000011c147824 */ /* 0x000fc800078e0a14 */
[----:B------:R-:W-:-:S04]  /*6a20*/  IMAD R3, R20, 0x40, R33 ;  /* 0x0000004014037824 */ /* 0x000fc800078e0221 */
[----:B0-----:R-:W-:-:S05]  /*6a30*/  @P0 IMAD.HI.U32 R0, R3, R0, RZ ;  /* 0x0000000003000227 */ /* 0x001fca00078e00ff */
[----:B-1----:R-:W-:-:S04]  /*6a40*/  @P0 SHF.R.U32.HI R3, RZ, R5, R0 ;  /* 0x00000005ff030219 */ /* 0x002fc80000011600 */
[----:B------:R-:W-:Y:S01]  /*6a50*/  SHF.R.S32.HI R0, RZ, 0x1f, R3 ;  /* 0x0000001fff007819 */ /* 0x000fe20000011403 */
[----:B------:R-:W-:-:S04]  /*6a60*/  IMAD.WIDE.U32 R8, R3, UR4, R8 ;  /* 0x0000000403087c25 */ /* 0x000fc8000f8e0008 */
[C---:B------:R-:W-:Y:S02]  /*6a70*/  IMAD R4, R0.reuse, UR4, RZ ;  /* 0x0000000400047c24 */ /* 0x040fe4000f8e02ff */
[----:B------:R-:W-:Y:S02]  /*6a80*/  IMAD R0, R0, UR6, RZ ;  /* 0x0000000600007c24 */ /* 0x000fe4000f8e02ff */
[C---:B------:R-:W-:Y:S01]  /*6a90*/  IMAD R5, R3.reuse, UR5, R4 ;  /* 0x0000000503057c24 */ /* 0x040fe2000f8e0204 */
[----:B------:R-:W-:Y:S01]  /*6aa0*/  ULDC.64 UR4, c[0x0][0x3e8] ;  /* 0x0000fa0000047ab9 */ /* 0x000fe20000000a00 */
[----:B------:R-:W-:Y:S01]  /*6ab0*/  IMAD.WIDE.U32 R10, R3, UR6, R10 ;  /* 0x00000006030a7c25 */ /* 0x000fe2000f8e000a */
[----:B------:R-:W-:Y:S01]  /*6ac0*/  LEA R4, P0, R8, UR4, 0x1 ;  /* 0x0000000408047c11 */ /* 0x000fe2000f8008ff */
[----:B------:R-:W-:Y:S01]  /*6ad0*/  UMOV UR4, 0xffffffff ;  /* 0xffffffff00047882 */ /* 0x000fe20000000000 */
[----:B------:R-:W-:Y:S01]  /*6ae0*/  IADD3 R5, R9, R5, RZ ;  /* 0x0000000509057210 */ /* 0x000fe20007ffe0ff */
[----:B------:R-:W-:Y:S01]  /*6af0*/  IMAD R3, R3, UR7, R0 ;  /* 0x0000000703037c24 */ /* 0x000fe2000f8e0200 */
[----:B------:R-:W-:-:S02]  /*6b00*/  ULDC.64 UR6, c[0x0][0x400] ;  /* 0x0001000000067ab9 */ /* 0x000fc40000000a00 */
[----:B------:R-:W-:Y:S01]  /*6b10*/  LEA R7, P1, R10, UR6, 0x1 ;  /* 0x000000060a077c11 */ /* 0x000fe2000f8208ff */
[----:B------:R-:W-:Y:S01]  /*6b20*/  IMAD.IADD R3, R11, 0x1, R3 ;  /* 0x000000010b037824 */ /* 0x000fe200078e0203 */
[----:B------:R-:W-:-:S04]  /*6b30*/  LEA.HI.X R6, R8, UR5, R5, 0x1, P0 ;  /* 0x0000000508067c11 */ /* 0x000fc800080f0c05 */
[----:B------:R-:W-:Y:S01]  /*6b40*/  LEA.HI.X R8, R10, UR7, R3, 0x1, P1 ;  /* 0x000000070a087c11 */ /* 0x000fe200088f0c03 */
[----:B------:R-:W-:Y:S06]  /*6b50*/  BRA.DIV UR4, `(.L_x_5245) ;  /* 0x0000014204587947 */ /* 0x000fec000b800000 */
[----:B------:R0:W1:Y:S04]  /*6b60*/  SHFL.IDX PT, R3, R6, RZ, 0x1c1f ;  /* 0x001c1fff06037589 */ /* 0x00006800000e0000 */
[----:B------:R0:W2:Y:S04]  /*6b70*/  SHFL.IDX PT, R0, R4, RZ, 0x1c1f ;  /* 0x001c1fff04007589 */ /* 0x0000a800000e0000 */
[----:B------:R0:W3:Y:S04]  /*6b80*/  SHFL.IDX PT, R5, R8, RZ, 0x1c1f ;  /* 0x001c1fff08057589 */ /* 0x0000e800000e0000 */
[----:B------:R0:W4:Y:S02]  /*6b90*/  SHFL.IDX PT, R14, R7, RZ, 0x1c1f ;  /* 0x001c1fff070e7589 */ /* 0x00012400000e0000 */
.L_x_5484:
        /* <DEDUP_REMOVED lines=10> */
[----:B--2---:R-:W-:Y:S01]  /*6c40*/  IMAD.MOV.U32 R10, RZ, RZ, R0 ;  /* 0x000000ffff0a7224 */ /* 0x004fe200078e0000 */
[----:B------:R-:W-:Y:S01]  /*6c50*/  ISETP.GE.AND P3, PT, R211, UR4, PT ;  /* 0x00000004d3007c0c */ /* 0x000fe2000bf66270 */
[----:B-1----:R-:W-:Y:S01]  /*6c60*/  IMAD.MOV.U32 R11, RZ, RZ, R3 ;  /* 0x000000ffff0b7224 */ /* 0x002fe200078e0003 */
[----:B------:R-:W-:Y:S01]  /*6c70*/  ISETP.GE.AND P2, PT, R204, UR4, PT ;  /* 0x00000004cc007c0c */ /* 0x000fe2000bf46270 */
[----:B---3--:R-:W-:Y:S01]  /*6c80*/  IMAD.MOV.U32 R15, RZ, RZ, R5 ;  /* 0x000000ffff0f7224 */ /* 0x008fe200078e0005 */
[----:B------:R-:W-:-:S09]  /*6c90*/  CS2R R28, SRZ ;  /* 0x00000000001c7805 */ /* 0x000fd2000001ff00 */
[C---:B------:R-:W-:Y:S01]  /*6ca0*/  @!P3 IMAD.SHL.U32 R35, R211.reuse, 0x2, RZ ;  /* 0x00000002d323b824 */ /* 0x040fe200078e00ff */
[----:B------:R-:W-:Y:S02]  /*6cb0*/  CS2R R30, SRZ ;  /* 0x00000000001e7805 */ /* 0x000fe4000001ff00 */
[----:B------:R-:W-:Y:S01]  /*6cc0*/  CS2R R24, SRZ ;  /* 0x0000000000187805 */ /* 0x000fe2000001ff00 */
[----:B------:R-:W-:Y:S01]  /*6cd0*/  @!P2 IMAD.WIDE R10, R204, 0x2, R10 ;  /* 0x00000002cc0aa825 */ /* 0x000fe200078e020a */
[-C--:B------:R-:W-:Y:S02]  /*6ce0*/  @!P3 IADD3 R26, P0, R0, R35.reuse, RZ ;  /* 0x00000023001ab210 */ /* 0x080fe40007f1e0ff */
[----:B----4-:R-:W-:Y:S01]  /*6cf0*/  @!P3 IADD3 R34, P1, R14, R35, RZ ;  /* 0x000000230e22b210 */ /* 0x010fe20007f3e0ff */
        /* <DEDUP_REMOVED lines=9> */
.L_x_5247:
[----:B------:R-:W-:Y:S05]  /*6d90*/  BSYNC B1 ;  /* 0x0000000000017941 */ /* 0x000fea0003800000 */
.L_x_5246:
[----:B-1---5:R-:W-:Y:S01]  /*6da0*/  IMAD.MOV.U32 R3, RZ, RZ, R31 ;  /* 0x000000ffff037224 */ /* 0x022fe200078e001f */
[----:B--2---:R-:W-:Y:S01]  /*6db0*/  MOV R0, R30 ;  /* 0x0000001e00007202 */ /* 0x004fe20000000f00 */
[----:B---3--:R-:W-:Y:S01]  /*6dc0*/  IMAD.MOV.U32 R5, RZ, RZ, R20 ;  /* 0x000000ffff057224 */ /* 0x008fe200078e0014 */
[----:B------:R-:W-:Y:S01]  /*6dd0*/  UMOV UR4, 0xffffffff ;  /* 0xffffffff00047882 */ /* 0x000fe20000000000 */
        /* <DEDUP_REMOVED lines=9> */
[----:B------:R-:W-:-:S02]  /*6e70*/  PRMT R43, R43, 0x5410, R3 ;  /* 0x000054102b2b7816 */ /* 0x000fc40000000003 */
[----:B------:R-:W-:Y:S02]  /*6e80*/  CS2R R26, SRZ ;  /* 0x00000000001a7805 */ /* 0x000fe4000001ff00 */
[----:B------:R-:W-:Y:S01]  /*6e90*/  PRMT R44, R5, 0x5410, R9 ;  /* 0x00005410052c7816 */ /* 0x000fe20000000009 */
[----:B------:R-:W-:Y:S06]  /*6ea0*/  BRA.DIV UR4, `(.L_x_5248) ;  /* 0x0000013e04f47947 */ /* 0x000fec000b800000 */
[----:B------:R1:W2:Y:S04]  /*6eb0*/  SHFL.IDX PT, R3, R6, 0x1, 0x1c1f ;  /* 0x003c1f0006037f89 */ /* 0x0002a800000e0000 */
[----:B------:R1:W3:Y:S04]  /*6ec0*/  SHFL.IDX PT, R0, R4, 0x1, 0x1c1f ;  /* 0x003c1f0004007f89 */ /* 0x0002e800000e0000 */
[----:B------:R1:W0:Y:S04]  /*6ed0*/  SHFL.IDX PT, R5, R8, 0x1, 0x1c1f ;  /* 0x003c1f0008057f89 */ /* 0x00022800000e0000 */
[----:B----4-:R1:W4:Y:S02]  /*6ee0*/  SHFL.IDX PT, R14, R7, 0x1, 0x1c1f ;  /* 0x003c1f00070e7f89 */ /* 0x01032400000e0000 */
.L_x_5490:
[----:B01----:R-:W5:Y:S04]  /*6ef0*/  LDL R6, [R1+0x3c] ;  /* 0x00003c0001067983 */ /* 0x003f680000100800 */
[----:B------:R-:W2:Y:S01]  /*6f00*/  LDL R39, [R1+0x40] ;  /* 0x0000400001277983 */ /* 0x000ea20000100800 */
[----:B------:R-:W-:Y:S01]  /*6f10*/  IADD3 R33, R33, 0x40, RZ ;  /* 0x0000004021217810 */ /* 0x000fe20007ffe0ff */
[----:B------:R-:W-:Y:S01]  /*6f20*/  BSSY B1, `(.L_x_5249) ;  /* 0x0000022000017945 */ /* 0x000fe20003800000 */
[----:B------:R-:W-:Y:S02]  /*6f30*/  CS2R R8, SRZ ;  /* 0x0000000000087805 */ /* 0x000fe4000001ff00 */
[----:B------:R-:W-:Y:S02]  /*6f40*/  CS2R R12, SRZ ;  /* 0x00000000000c7805 */ /* 0x000fe4000001ff00 */
[----:B------:R-:W-:-:S02]  /*6f50*/  ISETP.GE.AND P0, PT, R33, R38, PT ;  /* 0x000000262100720c */ /* 0x000fc40003f06270 */
[----:B------:R-:W-:Y:S02]  /*6f60*/  CS2R R10, SRZ ;  /* 0x00000000000a7805 */ /* 0x000fe4000001ff00 */
[----:B-----5:R-:W-:-:S04]  /*6f70*/  LEA.HI R4, R6, R6, RZ, 0x1 ;  /* 0x0000000606047211 */ /* 0x020fc800078f08ff */
[----:B------:R-:W-:Y:S01]  /*6f80*/  LOP3.LUT R4, R4, 0xfffffffe, RZ, 0xc0, !PT ;  /* 0xfffffffe04047812 */ /* 0x000fe200078ec0ff */
[----:B--2---:R-:W-:-:S04]  /*6f90*/  IMAD.SHL.U32 R33, R39, 0x40, RZ ;  /* 0x0000004027217824 */ /* 0x004fc800078e00ff */
[----:B------:R-:W-:-:S05]  /*6fa0*/  IMAD.IADD R4, R6, 0x1, -R4 ;  /* 0x0000000106047824 */ /* 0x000fca00078e0a04 */
[----:B------:R-:W-:Y:S01]  /*6fb0*/  SHF.L.U32 R36, R4, 0x1f, RZ ;  /* 0x0000001f04247819 */ /* 0x000fe200000006ff */
[----:B------:R-:W-:Y:S06]  /*6fc0*/  @P0 BRA `(.L_x_5250) ;  /* 0x00000000005c0947 */ /* 0x000fec0003800000 */
[----:B------:R-:W2:Y:S01]  /*6fd0*/  LDL R15, [R1+0x48] ;  /* 0x00004800010f7983 */ /* 0x000ea20000100800 */
[----:B------:R-:W-:Y:S01]  /*6fe0*/  ULDC UR4, c[0x0][0x3f4] ;  /* 0x0000fd0000047ab9 */ /* 0x000fe20000000800 */
[----:B---3--:R-:W-:Y:S01]  /*6ff0*/  IMAD.MOV.U32 R6, RZ, RZ, R0 ;  /* 0x000000ffff067224 */ /* 0x008fe200078e0000 */
[----:B------:R-:W-:Y:S01]  /*7000*/  ISETP.GE.AND P3, PT, R211, UR4, PT ;  /* 0x00000004d3007c0c */ /* 0x000fe2000bf66270 */
[----:B------:R-:W-:Y:S01]  /*7010*/  IMAD.MOV.U32 R7, RZ, RZ, R3 ;  /* 0x000000ffff077224 */ /* 0x000fe200078e0003 */
[----:B------:R-:W-:Y:S02]  /*7020*/  ISETP.GE.AND P2, PT, R204, UR4, PT ;  /* 0x00000004cc007c0c */ /* 0x000fe4000bf46270 */
[----:B------:R-:W-:-:S09]  /*7030*/  CS2R R12, SRZ ;  /* 0x00000000000c7805 */ /* 0x000fd2000001ff00 */
[C---:B------:R-:W-:Y:S01]  /*7040*/  @!P3 IMAD.SHL.U32 R9, R211.reuse, 0x2, RZ ;  /* 0x00000002d309b824 */ /* 0x040fe200078e00ff */
[----:B------:R-:W-:Y:S02]  /*7050*/  CS2R R26, SRZ ;  /* 0x00000000001a7805 */ /* 0x000fe4000001ff00 */
[----:B------:R-:W-:Y:S01]  /*7060*/  CS2R R10, SRZ ;  /* 0x00000000000a7805 */ /* 0x000fe2000001ff00 */
[----:B------:R-:W-:Y:S01]  /*7070*/  @!P2 IMAD.WIDE R6, R204, 0x2, R6 ;  /* 0x00000002cc06a825 */ /* 0x000fe200078e0206 */
[-C--:B------:R-:W-:Y:S02]  /*7080*/  @!P3 IADD3 R34, P0, R0, R9.reuse, RZ ;  /* 0x000000090022b210 */ /* 0x080fe40007f1e0ff */
[----:B----4-:R-:W-:Y:S02]  /*7090*/  @!P3 IADD3 R4, P1, R14, R9, RZ ;  /* 0x000000090e04b210 */ /* 0x010fe40007f3e0ff */
[----:B------:R0:W5:Y:S01]  /*70a0*/  @!P2 LD.E.64 R12, desc[UR40][R6.64] ;  /* 0x00000028060ca980 */ /* 0x000162000c101b00 */
[----:B--2---:R-:W-:Y:S01]  /*70b0*/  @!P3 SHF.L.U64.HI R8, R211, 0x1, R15 ;  /* 0x00000001d308b819 */ /* 0x004fe2000001020f */
[----:B------:R-:W-:-:S03]  /*70c0*/  IMAD.MOV.U32 R15, RZ, RZ, R5 ;  /* 0x000000ffff0f7224 */ /* 0x000fc600078e0005 */
[----:B------:R-:W-:Y:S01]  /*70d0*/  @!P3 IADD3.X R5, R5, R8, RZ, P1, !PT ;  /* 0x000000080505b210 */ /* 0x000fe20000ffe4ff */
[----:B------:R-:W-:Y:S01]  /*70e0*/  @!P3 IMAD.X R35, R3, 0x1, R8, P0 ;  /* 0x000000010323b824 */ /* 0x000fe200000e0608 */
[----:B------:R-:W-:Y:S01]  /*70f0*/  CS2R R8, SRZ ;  /* 0x0000000000087805 */ /* 0x000fe2000001ff00 */
[----:B------:R-:W-:-:S03]  /*7100*/  @!P2 IMAD.WIDE R14, R204, 0x2, R14 ;  /* 0x00000002cc0ea825 */ /* 0x000fc600078e020e */
[----:B------:R0:W5:Y:S04]  /*7110*/  @!P3 LD.E.64 R10, desc[UR40][R34.64] ;  /* 0x00000028220ab980 */ /* 0x000168000c101b00 */
[----:B------:R0:W5:Y:S04]  /*7120*/  @!P2 LD.E.64 R26, desc[UR40][R14.64] ;  /* 0x000000280e1aa980 */ /* 0x000168000c101b00 */
[----:B------:R0:W5:Y:S02]  /*7130*/  @!P3 LD.E.64 R8, desc[UR40][R4.64] ;  /* 0x000000280408b980 */ /* 0x000164000c101b00 */
.L_x_5250:
[----:B------:R-:W-:Y:S05]  /*7140*/  BSYNC B1 ;  /* 0x0000000000017941 */ /* 0x000fea0003800000 */
.L_x_5249:
[----:B0-----:R-:W0:Y:S01]  /*7150*/  S2R R15, SR_TID.X ;  /* 0x00000000000f7919 */ /* 0x001e220000002100 */
[----:B------:R-:W1:Y:S01]  /*7160*/  SYNCS.PHASECHK.TRANS64.TRYWAIT P0, [R19+URZ+0x22800], R36 ;  /* 0x02280024130075a7 */ /* 0x000e62000800017f */
[----:B------:R-:W-:Y:S01]  /*7170*/  LOP3.LUT R33, R33, 0x1c0, RZ, 0xc0, !PT ;  /* 0x000001c021217812 */ /* 0x000fe200078ec0ff */
[----:B-----5:R-:W-:Y:S01]  /*7180*/  IMAD.MOV.U32 R3, RZ, RZ, R26 ;  /* 0x000000ffff037224 */ /* 0x020fe200078e001a */
[----:B------:R-:W-:Y:S01]  /*7190*/  VIADDMNMX R41, R38, -R223, 0x80, PT ;  /* 0x0000008026297446 */ /* 0x000fe200038009df */
[----:B------:R-:W-:Y:S01]  /*71a0*/  IMAD.MOV.U32 R5, RZ, RZ, R9 ;  /* 0x000000ffff057224 */ /* 0x000fe200078e0009 */
[----:B---3--:R-:W-:Y:S01]  /*71b0*/  LOP3.LUT R0, R33, 0x18, R16, 0xf8, !PT ;  /* 0x0000001821007812 */ /* 0x008fe200078ef810 */
[----:B------:R-:W-:Y:S01]  /*71c0*/  IMAD.MOV.U32 R4, RZ, RZ, R8 ;  /* 0x000000ffff047224 */ /* 0x000fe200078e0008 */
[----:B------:R-:W-:Y:S01]  /*71d0*/  SHF.R.U32.HI R33, RZ, 0x3, R33 ;  /* 0x00000003ff217819 */ /* 0x000fe20000011621 */
[----:B------:R-:W-:Y:S01]  /*71e0*/  IMAD.MOV.U32 R6, RZ, RZ, R12 ;  /* 0x000000ffff067224 */ /* 0x000fe200078e000c */
[----:B----4-:R-:W-:Y:S01]  /*71f0*/  PRMT R14, R14, 0x5410, R3 ;  /* 0x000054100e0e7816 */ /* 0x010fe20000000003 */
[----:B------:R-:W-:Y:S01]  /*7200*/  IMAD.MOV.U32 R3, RZ, RZ, R27 ;  /* 0x000000ffff037224 */ /* 0x000fe200078e001b */
[----:B------:R-:W-:Y:S01]  /*7210*/  LOP3.LUT R0, R0, R33, RZ, 0x3c, !PT ;  /* 0x0000002100007212 */ /* 0x000fe200078e3cff */
[----:B------:R-:W-:Y:S01]  /*7220*/  BSSY B1, `(.L_x_5251) ;  /* 0x0000014000017945 */ /* 0x000fe20003800000 */
[----:B------:R-:W-:Y:S01]  /*7230*/  PRMT R14, R5, 0x7610, R14 ;  /* 0x00007610050e7816 */ /* 0x000fe2000000000e */
[----:B------:R-:W-:Y:S01]  /*7240*/  IMAD.MOV.U32 R5, RZ, RZ, R10 ;  /* 0x000000ffff057224 */ /* 0x000fe200078e000a */
[----:B------:R-:W-:-:S02]  /*7250*/  PRMT R45, R3, 0x5410, R4 ;  /* 0x00005410032d7816 */ /* 0x000fc40000000004 */
[----:B------:R-:W-:Y:S02]  /*7260*/  PRMT R46, R6, 0x7610, R46 ;  /* 0x00007610062e7816 */ /* 0x000fe4000000002e */
[----:B------:R-:W-:Y:S02]  /*7270*/  MOV R4, R13 ;  /* 0x0000000d00047202 */ /* 0x000fe40000000f00 */
[----:B------:R-:W-:Y:S01]  /*7280*/  PRMT R47, R5, 0x7610, R47 ;  /* 0x00007610052f7816 */ /* 0x000fe2000000002f */
[----:B------:R-:W-:Y:S01]  /*7290*/  IMAD.MOV.U32 R5, RZ, RZ, R11 ;  /* 0x000000ffff057224 */ /* 0x000fe200078e000b */
[----:B------:R-:W-:Y:S02]  /*72a0*/  PRMT R46, R46, 0x5410, R4 ;  /* 0x000054102e2e7816 */ /* 0x000fe40000000004 */
[----:B------:R-:W-:Y:S02]  /*72b0*/  LOP3.LUT P2, RZ, R39, 0x4, RZ, 0xc0, !PT ;  /* 0x0000000427ff7812 */ /* 0x000fe4000784c0ff */
        /* <DEDUP_REMOVED lines=10> */
.L_x_5491:
[----:B------:R-:W-:Y:S05]  /*7360*/  BSYNC B1 ;  /* 0x0000000000017941 */ /* 0x000fea0003800000 */
.L_x_5251:
        /* <DEDUP_REMOVED lines=12> */
[----:B------:R-:W-:Y:S02]  /*7430*/  SHF.R.U32.HI R35, RZ, 0x10, R31 ;  /* 0x00000010ff237819 */ /* 0x000fe4000001161f */
[----:B------:R-:W-:Y:S01]  /*7440*/  SHF.R.U64 R40, R28, 0x10, R29 ;  /* 0x000000101c287819 */ /* 0x000fe2000000121d */
[----:B------:R-:W-:Y:S01]  /*7450*/  HADD2.F32 R33, -RZ, R33.H0_H0 ;  /* 0x20000021ff217230 */ /* 0x000fe20000004100 */
[----:B------:R-:W-:Y:S01]  /*7460*/  SHF.R.U64 R39, R30, 0x10, R31 ;  /* 0x000000101e277819 */ /* 0x000fe2000000121f */
[----:B------:R-:W-:Y:S02]  /*7470*/  HADD2.F32 R35, -RZ, R35.H0_H0 ;  /* 0x20000023ff237230 */ /* 0x000fe40000004100 */
[----:B------:R-:W-:-:S02]  /*7480*/  HADD2.F32 R31, -RZ, R37.H1_H1 ;  /* 0x30000025ff1f7230 */ /* 0x000fc40000004100 */
[--C-:B-1----:R-:W-:Y:S02]  /*7490*/  HADD2.F32 R29, -RZ, R7.reuse.H0_H0 ;  /* 0x20000007ff1d7230 */ /* 0x102fe40000004100 */
[----:B------:R-:W-:Y:S02]  /*74a0*/  HADD2.F32 R30, -RZ, R7.H1_H1 ;  /* 0x30000007ff1e7230 */ /* 0x000fe40000004100 */
[--C-:B------:R-:W-:Y:S02]  /*74b0*/  HADD2.F32 R7, -RZ, R4.reuse.H0_H0 ;  /* 0x20000004ff077230 */ /* 0x100fe40000004100 */
[----:B------:R-:W-:Y:S02]  /*74c0*/  HADD2.F32 R4, -RZ, R4.H1_H1 ;  /* 0x30000004ff047230 */ /* 0x000fe40000004100 */
[C---:B0-----:R-:W-:Y:S01]  /*74d0*/  FMUL.FTZ R36, R30.reuse, R35 ;  /* 0x000000231e247220 */ /* 0x041fe20000410000 */
[----:B------:R-:W-:Y:S01]  /*74e0*/  FMUL.FTZ R38, R30, R33 ;  /* 0x000000211e267220 */ /* 0x000fe20000410000 */
[----:B------:R-:W-:-:S02]  /*74f0*/  HADD2.F32 R15, -RZ, R6.H0_H0 ;  /* 0x20000006ff0f7230 */ /* 0x000fc40000004100 */
[CC--:B------:R-:W-:Y:S01]  /*7500*/  FMUL.FTZ R30, R4.reuse, R34.reuse ;  /* 0x00000022041e7220 */ /* 0x0c0fe20000410000 */
[----:B------:R-:W-:Y:S01]  /*7510*/  FFMA.FTZ R37, R29, R33, -R36 ;  /* 0x000000211d257223 */ /* 0x000fe20000010824 */
[----:B------:R-:W-:Y:S02]  /*7520*/  HADD2.F32 R28, -RZ, R6.H1_H1 ;  /* 0x30000006ff1c7230 */ /* 0x000fe40000004100 */
[-C--:B------:R-:W-:Y:S01]  /*7530*/  FMUL.FTZ R36, R4, R31.reuse ;  /* 0x0000001f04247220 */ /* 0x080fe20000410000 */
[----:B------:R-:W-:Y:S01]  /*7540*/  FFMA.FTZ R33, R7, R31, -R30 ;  /* 0x0000001f07217223 */ /* 0x000fe2000001081e */
[--C-:B------:R-:W-:Y:S02]  /*7550*/  HADD2.F32 R6, -RZ, R5.reuse.H0_H0 ;  /* 0x20000005ff067230 */ /* 0x100fe40000004100 */
[----:B------:R-:W-:Y:S01]  /*7560*/  FFMA.FTZ R38, R29, R35, R38 ;  /* 0x000000231d267223 */ /* 0x000fe20000010026 */
        /* <DEDUP_REMOVED lines=18> */
[----:B------:R1:W-:Y:S02]  /*7690*/  STS.128 [R3+0x18400], R4 ;  /* 0x0184000403007388 */ /* 0x0003e40000000c00 */
.L_x_5256:
[----:B------:R-:W-:Y:S05]  /*76a0*/  BSYNC B2 ;  /* 0x0000000000027941 */ /* 0x000fea0003800000 */
.L_x_5255:
[----:B------:R-:W-:Y:S05]  /*76b0*/  @P1 BRA `(.L_x_5254) ;  /* 0x0000000000a81947 */ /* 0x000fea0003800000 */
[----:B-1----:R-:W1:Y:S01]  /*76c0*/  LDS.128 R4, [R0] ;  /* 0x0000000000047984 */ /* 0x002e620000000c00 */
[----:B------:R-:W-:Y:S01]  /*76d0*/  SHF.R.U32.HI R28, RZ, 0x10, R25 ;  /* 0x00000010ff1c7819 */ /* 0x000fe20000011619 */
[----:B------:R-:W-:Y:S01]  /*76e0*/  HADD2.F32 R29, -RZ, R42.H1_H1 ;  /* 0x3000002aff1d7230 */ /* 0x000fe20000004100 */
[----:B------:R-:W-:Y:S02]  /*76f0*/  SHF.R.U32.HI R30, RZ, 0x10, R21 ;  /* 0x00000010ff1e7819 */ /* 0x000fe40000011615 */
[----:B0-----:R-:W-:Y:S01]  /*7700*/  SHF.R.U64 R36, R24, 0x10, R25 ;  /* 0x0000001018247819 */ /* 0x001fe20000001219 */
[----:B------:R-:W-:Y:S01]  /*7710*/  HADD2.F32 R28, -RZ, R28.H0_H0 ;  /* 0x2000001cff1c7230 */ /* 0x000fe20000004100 */
        /* <DEDUP_REMOVED lines=36> */
.L_x_5254:
[----:B------:R-:W-:Y:S05]  /*7960*/  BSYNC B1 ;  /* 0x0000000000017941 */ /* 0x000fea0003800000 */
.L_x_5253:
        /* <DEDUP_REMOVED lines=9> */
[----:B------:R-:W-:Y:S01]  /*7a00*/  SHF.R.U64 R30, R26, 0x10, R27 ;  /* 0x000000101a1e7819 */ /* 0x000fe2000000121b */
[----:B------:R-:W-:Y:S01]  /*7a10*/  HADD2.F32 R25, -RZ, R14.H1_H1 ;  /* 0x3000000eff197230 */ /* 0x000fe20000004100 */
        /* <DEDUP_REMOVED lines=39> */
.L_x_5259:
[----:B------:R-:W-:Y:S05]  /*7c90*/  BSYNC B1 ;  /* 0x0000000000017941 */ /* 0x000fea0003800000 */
.L_x_5258:
[----:B------:R-:W-:Y:S05]  /*7ca0*/  @P1 BRA `(.L_x_5257) ;  /* 0x0000001400dc1947 */ /* 0x000fea0003800000 */
[----:B-1----:R-:W1:Y:S01]  /*7cb0*/  LDS.128 R4, [R0+0x2000] ;  /* 0x0020000000047984 */ /* 0x002e620000000c00 */
[----:B------:R-:W-:Y:S01]  /*7cc0*/  SHF.R.U32.HI R15, RZ, 0x10, R9 ;  /* 0x00000010ff0f7819 */ /* 0x000fe20000011609 */
[----:B------:R-:W-:Y:S01]  /*7cd0*/  HADD2.F32 R13, -RZ, R45.H1_H1 ;  /* 0x3000002dff0d7230 */ /* 0x000fe20000004100 */
[--C-:B------:R-:W-:Y:S01]  /*7ce0*/  SHF.R.U32.HI R12, RZ, 0x10, R11.reuse ;  /* 0x00000010ff0c7819 */ /* 0x100fe2000001160b */
[----:B------:R-:W-:Y:S01]  /*7cf0*/  HADD2.F32 R14, -RZ, R14.H0_H0 ;  /* 0x2000000eff0e7230 */ /* 0x000fe20000004100 */
[----:B------:R-:W-:Y:S01]  /*7d00*/  SHF.R.U64 R26, R10, 0x10, R11 ;  /* 0x000000100a1a7819 */ /* 0x000fe2000000120b */
[----:B------:R-:W-:Y:S01]  /*7d10*/  HADD2.F32 R15, -RZ, R15.H0_H0 ;  /* 0x2000000fff0f7230 */ /* 0x000fe20000004100 */
[----:B------:R-:W-:Y:S01]  /*7d20*/  SHF.R.U64 R25, R8, 0x10, R9 ;  /* 0x0000001008197819 */ /* 0x000fe20000001209 */
[----:B------:R-:W-:Y:S02]  /*7d30*/  HADD2.F32 R12, -RZ, R12.H0_H0 ;  /* 0x2000000cff0c7230 */ /* 0x000fe40000004100 */
[----:B------:R-:W-:-:S02]  /*7d40*/  HADD2.F32 R11, -RZ, R47.H0_H0 ;  /* 0x2000002fff0b7230 */ /* 0x000fc40000004100 */
[--C-:B-1----:R-:W-:Y:S02]  /*7d50*/  HADD2.F32 R10, -RZ, R7.reuse.H1_H1 ;  /* 0x30000007ff0a7230 */ /* 0x102fe40000004100 */
[--C-:B------:R-:W-:Y:S02]  /*7d60*/  HADD2.F32 R3, -RZ, R4.reuse.H0_H0 ;  /* 0x20000004ff037230 */ /* 0x100fe40000004100 */
[----:B------:R-:W-:Y:S02]  /*7d70*/  HADD2.F32 R4, -RZ, R4.H1_H1 ;  /* 0x30000004ff047230 */ /* 0x000fe40000004100 */
[C---:B------:R-:W-:Y:S01]  /*7d80*/  FMUL.FTZ R20, R10.reuse, R15 ;  /* 0x0000000f0a147220 */ /* 0x040fe20000410000 */
[----:B------:R-:W-:Y:S02]  /*7d90*/  HADD2.F32 R9, -RZ, R7.H0_H0 ;  /* 0x20000007ff097230 */ /* 0x000fe40000004100 */
[----:B------:R-:W-:Y:S01]  /*7da0*/  FMUL.FTZ R24, R10, R12 ;  /* 0x0000000c0a187220 */ /* 0x000fe20000410000 */
[----:B------:R-:W-:-:S02]  /*7db0*/  HADD2.F32 R7, -RZ, R6.H0_H0 ;  /* 0x20000006ff077230 */ /* 0x000fc40000004100 */
[C---:B------:R-:W-:Y:S01]  /*7dc0*/  FMUL.FTZ R10, R4.reuse, R13 ;  /* 0x0000000d040a7220 */ /* 0x040fe20000410000 */
[----:B------:R-:W-:Y:S02]  /*7dd0*/  HADD2.F32 R8, -RZ, R6.H1_H1 ;  /* 0x30000006ff087230 */ /* 0x000fe40000004100 */
[----:B------:R-:W-:Y:S01]  /*7de0*/  FFMA.FTZ R21, R9, R12, -R20 ;  /* 0x0000000c09157223 */ /* 0x000fe20000010814 */
[-C--:B------:R-:W-:Y:S01]  /*7df0*/  FMUL.FTZ R12, R4, R11.reuse ;  /* 0x0000000b040c7220 */ /* 0x080fe20000410000 */
[--C-:B------:R-:W-:Y:S02]  /*7e00*/  HADD2.F32 R6, -RZ, R5.reuse.H0_H0 ;  /* 0x20000005ff067230 */ /* 0x100fe40000004100 */
[----:B------:R-:W-:Y:S01]  /*7e10*/  FFMA.FTZ R11, R3, R11, -R10 ;  /* 0x0000000b030b7223 */ /* 0x000fe2000001080a */
[----:B------:R-:W-:Y:S02]  /*7e20*/  HADD2.F32 R5, -RZ, R5.H1_H1 ;  /* 0x30000005ff057230 */ /* 0x000fe40000004100 */
[----:B------:R-:W-:Y:S01]  /*7e30*/  FFMA.FTZ R24, R9, R15, R24 ;  /* 0x0000000f09187223 */ /* 0x000fe20000010018 */
[----:B------:R-:W-:-:S02]  /*7e40*/  HADD2.F32 R10, -RZ, R25.H0_H0 ;  /* 0x20000019ff0a7230 */ /* 0x000fc40000004100 */
[----:B------:R-:W-:Y:S01]  /*7e50*/  FFMA.FTZ R12, R3, R13, R12 ;  /* 0x0000000d030c7223 */ /* 0x000fe2000001000c */
[----:B------:R-:W-:Y:S02]  /*7e60*/  HADD2.F32 R9, -RZ, R47.H1_H1 ;  /* 0x3000002fff097230 */ /* 0x000fe40000004100 */
[C---:B------:R-:W-:Y:S01]  /*7e70*/  FMUL.FTZ R20, R8.reuse, R14 ;  /* 0x0000000e08147220 */ /* 0x040fe20000410000 */
[----:B------:R-:W-:Y:S02]  /*7e80*/  HADD2.F32 R4, -RZ, R26.H0_H0 ;  /* 0x2000001aff047230 */ /* 0x000fe40000004100 */
[----:B------:R-:W-:Y:S01]  /*7e90*/  FMUL.FTZ R3, R5, R10 ;  /* 0x0000000a05037220 */ /* 0x000fe20000410000 */
[-C--:B------:R-:W-:Y:S01]  /*7ea0*/  FMUL.FTZ R13, R8, R9.reuse ;  /* 0x00000009080d7220 */ /* 0x080fe20000410000 */
[----:B------:R-:W-:Y:S01]  /*7eb0*/  FFMA.FTZ R20, R7, R9, -R20 ;  /* 0x0000000907147223 */ /* 0x000fe20000010814 */
[-C--:B------:R-:W-:Y:S01]  /*7ec0*/  FMUL.FTZ R5, R5, R4.reuse ;  /* 0x0000000405057220 */ /* 0x080fe20000410000 */
[----:B------:R-:W-:Y:S01]  /*7ed0*/  FFMA.FTZ R3, R6, R4, -R3 ;  /* 0x0000000406037223 */ /* 0x000fe20000010803 */
[----:B------:R-:W-:Y:S01]  /*7ee0*/  FFMA.FTZ R13, R7, R14, R13 ;  /* 0x0000000e070d7223 */ /* 0x000fe2000001000d */
[----:B------:R-:W-:Y:S01]  /*7ef0*/  F2FP.F16.F32.PACK_AB R7, R24, R21 ;  /* 0x000000151807723e */ /* 0x000fe200000000ff */
[----:B------:R-:W-:Y:S01]  /*7f00*/  FFMA.FTZ R10, R6, R10, R5 ;  /* 0x0000000a060a7223 */ /* 0x000fe20000010005 */
[----:B------:R-:W-:-:S02]  /*7f10*/  F2FP.F16.F32.PACK_AB R4, R12, R11 ;  /* 0x0000000b0c04723e */ /* 0x000fc400000000ff */
[----:B------:R-:W-:Y:S02]  /*7f20*/  F2FP.F16.F32.PACK_AB R6, R13, R20 ;  /* 0x000000140d06723e */ /* 0x000fe400000000ff */
[----:B------:R-:W-:-:S05]  /*7f30*/  F2FP.F16.F32.PACK_AB R5, R10, R3 ;  /* 0x000000030a05723e */ /* 0x000fca00000000ff */
[----:B------:R2:W-:Y:S01]  /*7f40*/  STS.128 [R0+0x2000], R4 ;  /* 0x0020000400007388 */ /* 0x0005e20000000c00 */
[----:B------:R-:W-:Y:S05]  /*7f50*/  BRA `(.L_x_5257) ;  /* 0x0000001400307947 */ /* 0x000fea0003800000 */
.L_x_5244:
[----:B------:R-:W0:Y:S01]  /*7f60*/  S2R R0, SR_TID.X ;  /* 0x0000000000007919 */ /* 0x000e220000002100 */
[----:B------:R-:W1:Y:S01]  /*7f70*/  LDC R21, c[0x0][0x448] ;  /* 0x00011200ff157b82 */ /* 0x000e620000000800 */
[----:B------:R-:W-:Y:S01]  /*7f80*/  ULDC.64 UR4, c[0x0][0x3f8] ;  /* 0x0000fe0000047ab9 */ /* 0x000fe20000000a00 */
[----:B------:R-:W-:Y:S01]  /*7f90*/  ULDC.64 UR6, c[0x0][0x408] ;  /* 0x0001020000067ab9 */ /* 0x000fe20000000a00 */
[----:B------:R-:W-:Y:S02]  /*7fa0*/  IMAD.MOV.U32 R4, RZ, RZ, R26 ;  /* 0x000000ffff047224 */ /* 0x000fe400078e001a */
[----:B------:R-:W-:Y:S02]  /*7fb0*/  IMAD.MOV.U32 R6, RZ, RZ, R24 ;  /* 0x000000ffff067224 */ /* 0x000fe400078e0018 */
[----:B------:R-:W-:Y:S01]  /*7fc0*/  IMAD.MOV.U32 R7, RZ, RZ, R31 ;  /* 0x000000ffff077224 */ /* 0x000fe200078e001f */
[----:B-1----:R-:W-:Y:S02]  /*7fd0*/  ISETP.NE.AND P0, PT, R21, 0x1, PT ;  /* 0x000000011500780c */ /* 0x002fe40003f05270 */
[----:B0-----:R-:W-:-:S04]  /*7fe0*/  IADD3 R0, R0, -0x80, RZ ;  /* 0xffffff8000007810 */ /* 0x001fc80007ffe0ff */
[----:B------:R-:W-:-:S07]  /*7ff0*/  SHF.R.S32.HI R3, RZ, 0x1f, R0 ;  /* 0x0000001fff037819 */ /* 0x000fce0000011400 */
[----:B------:R-:W0:Y:S01]  /*8000*/  @P0 LDC R5, c[0x0][0x450] ;  /* 0x00011400ff050b82 */ /* 0x000e220000000800 */
[----:B------:R-:W-:-:S04]  /*8010*/  LEA.HI R3, R3, R0, RZ, 0x2 ;  /* 0x0000000003037211 */ /* 0x000fc800078f10ff */
[----:B------:R-:W-:-:S05]  /*8020*/  LOP3.LUT R3, R3, 0xfffffffc, RZ, 0xc0, !PT ;  /* 0xfffffffc03037812 */ /* 0x000fca00078ec0ff */
[----:B------:R-:W-:Y:S02]  /*8030*/  IMAD.IADD R3, R0, 0x1, -R3 ;  /* 0x0000000100037824 */ /* 0x000fe400078e0a03 */
[----:B------:R-:W1:Y:S02]  /*8040*/  @P0 LDC R0, c[0x0][0x44c] ;  /* 0x00011300ff000b82 */ /* 0x000e640000000800 */
[----:B------:R-:W-:-:S04]  /*8050*/  IMAD R3, R3, 0x40, R33 ;  /* 0x0000004003037824 */ /* 0x000fc800078e0221 */
[----:B-1----:R-:W-:-:S05]  /*8060*/  @P0 IMAD.HI.U32 R0, R3, R0, RZ ;  /* 0x0000000003000227 */ /* 0x002fca00078e00ff */
[----:B0-----:R-:W-:Y:S01]  /*8070*/  @P0 SHF.R.U32.HI R3, RZ, R5, R0 ;  /* 0x00000005ff030219 */ /* 0x001fe20000011600 */
        /* <DEDUP_REMOVED lines=13> */
[----:B------:R-:W-:-:S02]  /*8150*/  LEA R27, P1, R6, UR6, 0x1 ;  /* 0x00000006061b7c11 */ /* 0x000fc4000f8208ff */
[----:B------:R-:W-:Y:S02]  /*8160*/  IADD3 R3, R7, R3, RZ ;  /* 0x0000000307037210 */ /* 0x000fe40007ffe0ff */
[----:B------:R-:W-:Y:S02]  /*8170*/  LEA.HI.X R26, R4, UR5, R5, 0x1, P0 ;  /* 0x00000005041a7c11 */ /* 0x000fe400080f0c05 */
[----:B------:R-:W-:Y:S01]  /*8180*/  LEA.HI.X R24, R6, UR7, R3, 0x1, P1 ;  /* 0x0000000706187c11 */ /* 0x000fe200088f0c03 */
[----:B------:R-:W-:Y:S06]  /*8190*/  BRA.DIV UR4, `(.L_x_5260) ;  /* 0x0000012e04bc7947 */ /* 0x000fec000b800000 */
        /* <DEDUP_REMOVED lines=11> */
[----:B--2---:R-:W-:-:S05]  /*8250*/  @!P1 IMAD.X R7, R0, 0x1, R21, P2 ;  /* 0x0000000100079824 */ /* 0x004fca00010e0615 */
[----:B------:R-:W2:Y:S01]  /*8260*/  @!P1 LD.E.128 R8, desc[UR40][R6.64] ;  /* 0x0000002806089980 */ /* 0x000ea2000c101d00 */
[----:B---3--:R-:W-:-:S05]  /*8270*/  @!P1 IADD3 R14, P2, R14, R5, RZ ;  /* 0x000000050e0e9210 */ /* 0x008fca0007f5e0ff */
[----:B----4-:R-:W-:-:S04]  /*8280*/  @!P1 IMAD.X R3, R4, 0x1, R21, P2 ;  /* 0x0000000104039824 */ /* 0x010fc800010e0615 */
[----:B------:R-:W-:-:S05]  /*8290*/  @!P1 IMAD.MOV.U32 R15, RZ, RZ, R3 ;  /* 0x000000ffff0f9224 */ /* 0x000fca00078e0003 */
[----:B------:R0:W3:Y:S01]  /*82a0*/  @!P1 LD.E.128 R4, desc[UR40][R14.64] ;  /* 0x000000280e049980 */ /* 0x0000e2000c101d00 */
[----:B------:R-:W-:Y:S02]  /*82b0*/  CS2R R36, SRZ ;  /* 0x0000000000247805 */ /* 0x000fe4000001ff00 */
[----:B------:R-:W-:Y:S02]  /*82c0*/  CS2R R20, SRZ ;  /* 0x0000000000147805 */ /* 0x000fe4000001ff00 */
[----:B------:R-:W-:Y:S01]  /*82d0*/  CS2R R28, SRZ ;  /* 0x00000000001c7805 */ /* 0x000fe2000001ff00 */
[----:B------:R-:W1:Y:S01]  /*82e0*/  SHFL.IDX PT, R24, R24, 0x1, 0x1c1f ;  /* 0x003c1f0018187f89 */ /* 0x000e6200000e0000 */
[----:B------:R-:W-:-:S03]  /*82f0*/  CS2R R34, SRZ ;  /* 0x0000000000227805 */ /* 0x000fc6000001ff00 */
[----:B0-----:R0:W4:Y:S01]  /*8300*/  SHFL.IDX PT, R14, R27, 0x1, 0x1c1f ;  /* 0x003c1f001b0e7f89 */ /* 0x00112200000e0000 */
[----:B--2---:R-:W-:Y:S02]  /*8310*/  @!P1 IMAD.MOV.U32 R37, RZ, RZ, R9 ;  /* 0x000000ffff259224 */ /* 0x004fe400078e0009 */
[----:B------:R-:W-:Y:S02]  /*8320*/  @!P1 IMAD.MOV.U32 R36, RZ, RZ, R8 ;  /* 0x000000ffff249224 */ /* 0x000fe400078e0008 */
[----:B------:R-:W-:Y:S01]  /*8330*/  @!P1 IMAD.MOV.U32 R34, RZ, RZ, R10 ;  /* 0x000000ffff229224 */ /* 0x000fe200078e000a */
[----:B------:R-:W-:Y:S01]  /*8340*/  MOV R3, R37 ;  /* 0x0000002500037202 */ /* 0x000fe20000000f00 */
[----:B------:R-:W-:Y:S02]  /*8350*/  IMAD.MOV.U32 R0, RZ, RZ, R36 ;  /* 0x000000ffff007224 */ /* 0x000fe400078e0024 */
[----:B------:R-:W-:Y:S01]  /*8360*/  @!P1 IMAD.MOV.U32 R35, RZ, RZ, R11 ;  /* 0x000000ffff239224 */ /* 0x000fe200078e000b */
[----:B------:R-:W-:Y:S01]  /*8370*/  PRMT R41, R3, 0x7610, R41 ;  /* 0x0000761003297816 */ /* 0x000fe20000000029 */
[----:B------:R-:W-:Y:S01]  /*8380*/  IMAD.MOV.U32 R8, RZ, RZ, R34 ;  /* 0x000000ffff087224 */ /* 0x000fe200078e0022 */
[----:B------:R-:W-:Y:S01]  /*8390*/  PRMT R51, R0, 0x7610, R51 ;  /* 0x0000761000337816 */ /* 0x000fe20000000033 */
[----:B------:R0:W2:Y:S01]  /*83a0*/  SHFL.IDX PT, R3, R25, 0x1, 0x1c1f ;  /* 0x003c1f0019037f89 */ /* 0x0000a200000e0000 */
[----:B------:R-:W-:Y:S01]  /*83b0*/  IMAD.MOV.U32 R9, RZ, RZ, R35 ;  /* 0x000000ffff097224 */ /* 0x000fe200078e0023 */
[----:B---3--:R-:W-:-:S02]  /*83c0*/  @!P1 MOV R21, R7 ;  /* 0x0000000700159202 */ /* 0x008fc40000000f00 */
[----:B------:R0:W3:Y:S01]  /*83d0*/  SHFL.IDX PT, R0, R26, 0x1, 0x1c1f ;  /* 0x003c1f001a007f89 */ /* 0x0000e200000e0000 */
[----:B------:R-:W-:Y:S01]  /*83e0*/  @!P1 IMAD.MOV.U32 R28, RZ, RZ, R4 ;  /* 0x000000ffff1c9224 */ /* 0x000fe200078e0004 */
[----:B------:R-:W-:Y:S01]  /*83f0*/  PRMT R31, R8, 0x5410, R9 ;  /* 0x00005410081f7816 */ /* 0x000fe20000000009 */
[----:B------:R-:W-:Y:S02]  /*8400*/  @!P1 IMAD.MOV.U32 R29, RZ, RZ, R5 ;  /* 0x000000ffff1d9224 */ /* 0x000fe400078e0005 */
[----:B------:R-:W-:Y:S02]  /*8410*/  @!P1 IMAD.MOV.U32 R20, RZ, RZ, R6 ;  /* 0x000000ffff149224 */ /* 0x000fe400078e0006 */
[----:B------:R-:W-:Y:S02]  /*8420*/  IMAD.MOV.U32 R4, RZ, RZ, R28 ;  /* 0x000000ffff047224 */ /* 0x000fe400078e001c */
[----:B------:R-:W-:Y:S02]  /*8430*/  IMAD.MOV.U32 R5, RZ, RZ, R29 ;  /* 0x000000ffff057224 */ /* 0x000fe400078e001d */
[----:B------:R-:W-:-:S02]  /*8440*/  IMAD.MOV.U32 R6, RZ, RZ, R20 ;  /* 0x000000ffff067224 */ /* 0x000fc400078e0014 */
[----:B------:R-:W-:-:S03]  /*8450*/  IMAD.MOV.U32 R7, RZ, RZ, R21 ;  /* 0x000000ffff077224 */ /* 0x000fc600078e0015 */
[----:B------:R-:W-:Y:S02]  /*8460*/  PRMT R46, R4, 0x5410, R6 ;  /* 0x00005410042e7816 */ /* 0x000fe40000000006 */
[----:B------:R-:W-:Y:S02]  /*8470*/  PRMT R40, R5, 0x5410, R7 ;  /* 0x0000541005287816 */ /* 0x000fe40000000007 */
[----:B012-4-:R-:W-:-:S07]  /*8480*/  CS2R R4, SRZ ;  /* 0x0000000000047805 */ /* 0x017fce000001ff00 */
.L_x_5501:
        /* <DEDUP_REMOVED lines=19> */
[----:B------:R-:W-:Y:S02]  /*85c0*/  IADD3 R4, P2, R14, R4, RZ ;  /* 0x000000040e047210 */ /* 0x000fe40007f5e0ff */
[----:B---3--:R-:W-:-:S03]  /*85d0*/  IADD3.X R9, R0, R5, RZ, P1, !PT ;  /* 0x0000000500097210 */ /* 0x008fc60000ffe4ff */
[----:B------:R-:W-:-:S03]  /*85e0*/  IMAD.X R5, R24, 0x1, R5, P2 ;  /* 0x0000000118057824 */ /* 0x000fc600010e0605 */
[----:B------:R-:W5:Y:S04]  /*85f0*/  LD.E.128 R8, desc[UR40][R8.64] ;  /* 0x0000002808087980 */ /* 0x000f68000c101d00 */
[----:B------:R-:W5:Y:S02]  /*8600*/  LD.E.128 R4, desc[UR40][R4.64] ;  /* 0x0000002804047980 */ /* 0x000f64000c101d00 */
.L_x_5262:
[----:B------:R-:W-:Y:S05]  /*8610*/  BSYNC B1 ;  /* 0x0000000000017941 */ /* 0x000fea0003800000 */
.L_x_5261:
[----:B------:R-:W0:Y:S01]  /*8620*/  SYNCS.PHASECHK.TRANS64.TRYWAIT P1, [R19+URZ+0x22800], R12 ;  /* 0x0228000c130075a7 */ /* 0x000e22000802017f */
[----:B---3-5:R-:W-:Y:S01]  /*8630*/  IMAD.MOV.U32 R0, RZ, RZ, R4 ;  /* 0x000000ffff007224 */ /* 0x028fe200078e0004 */
[----:B------:R-:W-:Y:S01]  /*8640*/  VIADDMNMX R3, R30, -R223, 0x80, PT ;  /* 0x000000801e037446 */ /* 0x000fe200038009df */
[C---:B------:R-:W-:Y:S01]  /*8650*/  VIADD R14, R206.reuse, 0x40 ;  /* 0x00000040ce0e7836 */ /* 0x040fe20000000000 */
[----:B------:R-:W-:Y:S01]  /*8660*/  BSSY B1, `(.L_x_5263) ;  /* 0x000000f000017945 */ /* 0x000fe20003800000 */
[----:B------:R-:W-:Y:S01]  /*8670*/  IMAD.MOV.U32 R13, RZ, RZ, R5 ;  /* 0x000000ffff0d7224 */ /* 0x000fe200078e0005 */
[-C--:B------:R-:W-:Y:S02]  /*8680*/  ISETP.GE.OR P2, PT, R206, R3.reuse, P0 ;  /* 0x00000003ce00720c */ /* 0x080fe40000746670 */
[----:B------:R-:W-:Y:S01]  /*8690*/  PRMT R51, R51, 0x5410, R0 ;  /* 0x0000541033337816 */ /* 0x000fe20000000000 */
[----:B------:R-:W-:Y:S01]  /*86a0*/  IMAD.MOV.U32 R0, RZ, RZ, R6 ;  /* 0x000000ffff007224 */ /* 0x000fe200078e0006 */
[----:B------:R-:W-:Y:S01]  /*86b0*/  ISETP.GE.OR P0, PT, R14, R3, P0 ;  /* 0x000000030e00720c */ /* 0x000fe20000706670 */
[----:B------:R-:W-:Y:S01]  /*86c0*/  IMAD.MOV.U32 R3, RZ, RZ, R7 ;  /* 0x000000ffff037224 */ /* 0x000fe200078e0007 */
[----:B------:R-:W-:Y:S01]  /*86d0*/  PRMT R52, R13, 0x7610, R52 ;  /* 0x000076100d347816 */ /* 0x000fe20000000034 */
[----:B------:R-:W-:Y:S01]  /*86e0*/  IMAD.MOV.U32 R13, RZ, RZ, R8 ;  /* 0x000000ffff0d7224 */ /* 0x000fe200078e0008 */
[----:B------:R-:W-:-:S02]  /*86f0*/  MOV R14, R9 ;  /* 0x00000009000e7202 */ /* 0x000fc40000000f00 */
[----:B------:R-:W-:Y:S01]  /*8700*/  PRMT R52, R52, 0x5410, R0 ;  /* 0x0000541034347816 */ /* 0x000fe20000000000 */
[----:B------:R-:W-:Y:S01]  /*8710*/  IMAD.IADD R0, R16, 0x1, R39 ;  /* 0x0000000110007824 */ /* 0x000fe200078e0227 */
[----:B------:R-:W-:Y:S02]  /*8720*/  PRMT R53, R3, 0x5410, R13 ;  /* 0x0000541003357816 */ /* 0x000fe4000000000d */
[----:B------:R-:W-:Y:S01]  /*8730*/  PRMT R54, R14, 0x7610, R54 ;  /* 0x000076100e367816 */ /* 0x000fe20000000036 */
[----:B0-----:R-:W-:Y:S06]  /*8740*/  @!P1 BRA `(.L_x_5264) ;  /* 0x0000012c00b49947 */ /* 0x001fec0003800000 */
.L_x_5502:
[----:B------:R-:W-:Y:S05]  /*8750*/  BSYNC B1 ;  /* 0x0000000000017941 */ /* 0x000fea0003800000 */
.L_x_5263:
[----:B------:R-:W-:Y:S01]  /*8760*/  BSSY B1, `(.L_x_5265) ;  /* 0x0000069000017945 */ /* 0x000fe20003800000 */
[----:B------:R-:W-:Y:S01]  /*8770*/  IMAD.MOV.U32 R55, RZ, RZ, R10 ;  /* 0x000000ffff377224 */ /* 0x000fe200078e000a */
[----:B------:R-:W-:Y:S01]  /*8780*/  LOP3.LUT R0, R0, 0x38, RZ, 0xc0, !PT ;  /* 0x0000003800007812 */ /* 0x000fe200078ec0ff */
[----:B------:R-:W-:Y:S01]  /*8790*/  IMAD.MOV.U32 R56, RZ, RZ, R11 ;  /* 0x000000ffff387224 */ /* 0x000fe200078e000b */
[----:B------:R-:W-:Y:S06]  /*87a0*/  @P2 BRA `(.L_x_5266) ;  /* 0x0000000400902947 */ /* 0x000fec0003800000 */
[----:B------:R-:W2:Y:S01]  /*87b0*/  LDL R3, [R1+0x40] ;  /* 0x0000400001037983 */ /* 0x000ea20000100800 */
[--C-:B------:R-:W-:Y:S01]  /*87c0*/  SHF.R.U64 R50, R36, 0x10, R37.reuse ;  /* 0x0000001024327819 */ /* 0x100fe20000001225 */
[----:B------:R-:W-:Y:S01]  /*87d0*/  HADD2.F32 R36, -RZ, R40.H0_H0 ;  /* 0x20000028ff247230 */ /* 0x000fe20000004100 */
[----:B------:R-:W-:Y:S01]  /*87e0*/  SHF.R.U32.HI R38, RZ, 0x10, R37 ;  /* 0x00000010ff267819 */ /* 0x000fe20000011625 */
[----:B------:R-:W1:Y:S01]  /*87f0*/  S2R R14, SR_TID.X ;  /* 0x00000000000e7919 */ /* 0x000e620000002100 */
[--C-:B------:R-:W-:Y:S02]  /*8800*/  SHF.R.U64 R48, R28, 0x10, R29.reuse ;  /* 0x000000101c307819 */ /* 0x100fe4000000121d */
[----:B------:R-:W-:Y:S02]  /*8810*/  SHF.R.U32.HI R37, RZ, 0x10, R29 ;  /* 0x00000010ff257819 */ /* 0x000fe4000001161d */
[--C-:B------:R-:W-:Y:S02]  /*8820*/  SHF.R.U64 R49, R34, 0x10, R35.reuse ;  /* 0x0000001022317819 */ /* 0x100fe40000001223 */
[----:B------:R-:W-:Y:S01]  /*8830*/  SHF.R.U32.HI R44, RZ, 0x10, R35 ;  /* 0x00000010ff2c7819 */ /* 0x000fe20000011623 */
[----:B------:R-:W-:Y:S01]  /*8840*/  HADD2.F32 R35, -RZ, R41.H0_H0 ;  /* 0x20000029ff237230 */ /* 0x000fe20000004100 */
[--C-:B------:R-:W-:Y:S01]  /*8850*/  SHF.R.U64 R47, R20, 0x10, R21.reuse ;  /* 0x00000010142f7819 */ /* 0x100fe20000001215 */
[----:B------:R-:W-:Y:S01]  /*8860*/  HADD2.F32 R37, -RZ, R37.H0_H0 ;  /* 0x20000025ff257230 */ /* 0x000fe20000004100 */
[----:B------:R-:W-:Y:S01]  /*8870*/  SHF.R.U32.HI R42, RZ, 0x10, R21 ;  /* 0x00000010ff2a7819 */ /* 0x000fe20000011615 */
[----:B-1----:R-:W-:-:S05]  /*8880*/  VIADD R14, R14, 0xffffff80 ;  /* 0xffffff800e0e7836 */ /* 0x002fca0000000000 */
        /* <DEDUP_REMOVED lines=8> */
[----:B0-----:R-:W-:Y:S01]  /*8910*/  IMAD R12, R24, 0x200, R3 ;  /* 0x00000200180c7824 */ /* 0x001fe200078e0203 */
[----:B------:R-:W-:-:S03]  /*8920*/  LOP3.LUT R3, R14, R0, R13, 0x1e, !PT ;  /* 0x000000000e037212 */ /* 0x000fc600078e1e0d */
[----:B------:R-:W-:Y:S01]  /*8930*/  IMAD R43, R12, 0x2, R19 ;  /* 0x000000020c2b7824 */ /* 0x000fe200078e0213 */
[----:B------:R-:W-:-:S04]  /*8940*/  LEA R24, R24, R3, 0x9 ;  /* 0x0000000318187211 */ /* 0x000fc800078e48ff */
[----:B------:R-:W0:Y:S01]  /*8950*/  LDS.128 R12, [R43+0x18400] ;  /* 0x018400002b0c7984 */ /* 0x000e220000000c00 */
[----:B------:R-:W-:-:S05]  /*8960*/  IMAD R45, R24, 0x2, R19 ;  /* 0x00000002182d7824 */ /* 0x000fca00078e0213 */
[----:B------:R-:W1:Y:S01]  /*8970*/  LDS.128 R24, [R45+0x18400] ;  /* 0x018400002d187984 */ /* 0x000e620000000c00 */
[--C-:B0-----:R-:W-:Y:S02]  /*8980*/  HADD2.F32 R20, -RZ, R13.reuse.H0_H0 ;  /* 0x2000000dff147230 */ /* 0x101fe40000004100 */
[----:B------:R-:W-:Y:S02]  /*8990*/  HADD2.F32 R13, -RZ, R13.H1_H1 ;  /* 0x3000000dff0d7230 */ /* 0x000fe40000004100 */
[----:B------:R-:W-:Y:S02]  /*89a0*/  HADD2.F32 R21, -RZ, R15.H0_H0 ;  /* 0x2000000fff157230 */ /* 0x000fe40000004100 */
[--C-:B-1----:R-:W-:Y:S02]  /*89b0*/  HADD2.F32 R29, -RZ, R25.reuse.H0_H0 ;  /* 0x20000019ff1d7230 */ /* 0x102fe40000004100 */
[----:B------:R-:W-:Y:S02]  /*89c0*/  HADD2.F32 R30, -RZ, R25.H1_H1 ;  /* 0x30000019ff1e7230 */ /* 0x000fe40000004100 */
[----:B------:R-:W-:-:S02]  /*89d0*/  HADD2.F32 R33, -RZ, R27.H0_H0 ;  /* 0x2000001bff217230 */ /* 0x000fc40000004100 */
[CC--:B------:R-:W-:Y:S01]  /*89e0*/  FMUL.FTZ R39, R29.reuse, R36.reuse ;  /* 0x000000241d277220 */ /* 0x0c0fe20000410000 */
[-C--:B------:R-:W-:Y:S01]  /*89f0*/  FMUL.FTZ R41, R29, R35.reuse ;  /* 0x000000231d297220 */ /* 0x080fe20000410000 */
[----:B------:R-:W-:Y:S02]  /*8a00*/  HADD2.F32 R29, -RZ, R38.H0_H0 ;  /* 0x20000026ff1d7230 */ /* 0x000fe40000004100 */
[----:B------:R-:W-:Y:S02]  /*8a10*/  HADD2.F32 R38, -RZ, R40.H1_H1 ;  /* 0x30000028ff267230 */ /* 0x000fe40000004100 */
[C---:B------:R-:W-:Y:S01]  /*8a20*/  FFMA.FTZ R39, R20.reuse, R35, -R39 ;  /* 0x0000002314277223 */ /* 0x040fe20000010827 */
[----:B------:R-:W-:Y:S01]  /*8a30*/  FFMA.FTZ R41, R20, R36, R41 ;  /* 0x0000002414297223 */ /* 0x000fe20000010029 */
[C---:B------:R-:W-:Y:S01]  /*8a40*/  FMUL.FTZ R40, R30.reuse, R37 ;  /* 0x000000251e287220 */ /* 0x040fe20000410000 */
[----:B------:R-:W-:Y:S02]  /*8a50*/  HADD2.F32 R20, -RZ, R31.H1_H1 ;  /* 0x3000001fff147230 */ /* 0x000fe40000004100 */
[-C--:B------:R-:W-:Y:S01]  /*8a60*/  FMUL.FTZ R30, R30, R29.reuse ;  /* 0x0000001d1e1e7220 */ /* 0x080fe20000410000 */
[----:B------:R-:W-:Y:S01]  /*8a70*/  FMUL.FTZ R36, R33, R38 ;  /* 0x0000002621247220 */ /* 0x000fe20000410000 */
[----:B------:R-:W-:Y:S01]  /*8a80*/  FFMA.FTZ R40, R13, R29, -R40 ;  /* 0x0000001d0d287223 */ /* 0x000fe20000010828 */
[----:B------:R-:W-:-:S02]  /*8a90*/  HADD2.F32 R29, -RZ, R42.H0_H0 ;  /* 0x2000002aff1d7230 */ /* 0x000fc40000004100 */
[-C--:B------:R-:W-:Y:S01]  /*8aa0*/  FMUL.FTZ R35, R33, R20.reuse ;  /* 0x0000001421237220 */ /* 0x080fe20000410000 */
[----:B------:R-:W-:Y:S01]  /*8ab0*/  FFMA.FTZ R42, R13, R37, R30 ;  /* 0x000000250d2a7223 */ /* 0x000fe2000001001e */
[C---:B------:R-:W-:Y:S01]  /*8ac0*/  FFMA.FTZ R33, R21.reuse, R20, -R36 ;  /* 0x0000001415217223 */ /* 0x040fe20000010824 */
[----:B------:R-:W-:Y:S02]  /*8ad0*/  HADD2.F32 R34, -RZ, R27.H1_H1 ;  /* 0x3000001bff227230 */ /* 0x000fe40000004100 */
[----:B------:R-:W-:Y:S01]  /*8ae0*/  FFMA.FTZ R35, R21, R38, R35 ;  /* 0x0000002615237223 */ /* 0x000fe20000010023 */
[----:B------:R-:W-:Y:S02]  /*8af0*/  HADD2.F32 R25, -RZ, R24.H0_H0 ;  /* 0x20000018ff197230 */ /* 0x000fe40000004100 */
[----:B------:R-:W-:Y:S02]  /*8b00*/  HADD2.F32 R13, -RZ, R44.H0_H0 ;  /* 0x2000002cff0d7230 */ /* 0x000fe40000004100 */
[----:B------:R-:W-:Y:S01]  /*8b10*/  FMUL.FTZ R21, R34, R29 ;  /* 0x0000001d22157220 */ /* 0x000fe20000410000 */
[----:B------:R-:W-:-:S02]  /*8b20*/  HADD2.F32 R36, -RZ, R46.H0_H0 ;  /* 0x2000002eff247230 */ /* 0x000fc40000004100 */
[----:B------:R-:W-:Y:S02]  /*8b30*/  HADD2.F32 R20, -RZ, R51.H0_H0 ;  /* 0x20000033ff147230 */ /* 0x000fe40000004100 */
[-C--:B------:R-:W-:Y:S01]  /*8b40*/  FMUL.FTZ R37, R34, R13.reuse ;  /* 0x0000000d22257220 */ /* 0x080fe20000410000 */
[----:B------:R-:W-:Y:S02]  /*8b50*/  HADD2.F32 R28, -RZ, R15.H1_H1 ;  /* 0x3000000fff1c7230 */ /* 0x000fe40000004100 */
[C---:B------:R-:W-:Y:S01]  /*8b60*/  FMUL.FTZ R38, R25.reuse, R36 ;  /* 0x0000002419267220 */ /* 0x040fe20000410000 */
[----:B------:R-:W-:Y:S02]  /*8b70*/  HADD2.F32 R3, -RZ, R12.H0_H0 ;  /* 0x2000000cff037230 */ /* 0x000fe40000004100 */
[----:B------:R-:W-:Y:S01]  /*8b80*/  FMUL.FTZ R25, R25, R20 ;  /* 0x0000001419197220 */ /* 0x000fe20000410000 */
[----:B------:R-:W-:Y:S02]  /*8b90*/  HADD2.F32 R27, -RZ, R26.H0_H0 ;  /* 0x2000001aff1b7230 */ /* 0x000fe40000004100 */
[----:B------:R-:W-:Y:S01]  /*8ba0*/  FFMA.FTZ R44, R28, R13, -R21 ;  /* 0x0000000d1c2c7223 */ /* 0x000fe20000010815 */
[----:B------:R-:W-:-:S02]  /*8bb0*/  HADD2.F32 R34, -RZ, R46.H1_H1 ;  /* 0x3000002eff227230 */ /* 0x000fc40000004100 */
[----:B------:R-:W-:Y:S01]  /*8bc0*/  FFMA.FTZ R46, R28, R29, R37 ;  /* 0x0000001d1c2e7223 */ /* 0x000fe20000010025 */
[----:B------:R-:W-:Y:S02]  /*8bd0*/  HADD2.F32 R30, -RZ, R31.H0_H0 ;  /* 0x2000001fff1e7230 */ /* 0x000fe40000004100 */
[C---:B------:R-:W-:Y:S01]  /*8be0*/  FFMA.FTZ R38, R3.reuse, R20, -R38 ;  /* 0x0000001403267223 */ /* 0x040fe20000010826 */
[----:B------:R-:W-:Y:S02]  /*8bf0*/  HADD2.F32 R15, -RZ, R14.H0_H0 ;  /* 0x2000000eff0f7230 */ /* 0x000fe40000004100 */
[----:B------:R-:W-:Y:S01]  /*8c00*/  FFMA.FTZ R36, R3, R36, R25 ;  /* 0x0000002403247223 */ /* 0x000fe20000010019 */
[----:B------:R-:W-:Y:S02]  /*8c10*/  HADD2.F32 R24, -RZ, R24.H1_H1 ;  /* 0x30000018ff187230 */ /* 0x000fe40000004100 */
[----:B------:R-:W-:Y:S01]  /*8c20*/  FMUL.FTZ R28, R27, R34 ;  /* 0x000000221b1c7220 */ /* 0x000fe20000410000 */
[----:B------:R-:W-:-:S02]  /*8c30*/  HADD2.F32 R26, -RZ, R26.H1_H1 ;  /* 0x3000001aff1a7230 */ /* 0x000fc40000004100 */
[-C--:B------:R-:W-:Y:S01]  /*8c40*/  FMUL.FTZ R20, R27, R30.reuse ;  /* 0x0000001e1b147220 */ /* 0x080fe20000410000 */
[----:B------:R-:W-:Y:S02]  /*8c50*/  HADD2.F32 R21, -RZ, R48.H0_H0 ;  /* 0x20000030ff157230 */ /* 0x000fe40000004100 */
[C---:B------:R-:W-:Y:S01]  /*8c60*/  FFMA.FTZ R28, R15.reuse, R30, -R28 ;  /* 0x0000001e0f1c7223 */ /* 0x040fe2000001081c */
[----:B------:R-:W-:Y:S02]  /*8c70*/  HADD2.F32 R25, -RZ, R47.H0_H0 ;  /* 0x2000002fff197230 */ /* 0x000fe40000004100 */
[----:B------:R-:W-:Y:S01]  /*8c80*/  FFMA.FTZ R20, R15, R34, R20 ;  /* 0x000000220f147223 */ /* 0x000fe20000010014 */
[----:B------:R-:W-:Y:S02]  /*8c90*/  HADD2.F32 R3, -RZ, R50.H0_H0 ;  /* 0x20000032ff037230 */ /* 0x000fe40000004100 */
[----:B------:R-:W-:Y:S01]  /*8ca0*/  FMUL.FTZ R15, R24, R21 ;  /* 0x00000015180f7220 */ /* 0x000fe20000410000 */
[----:B------:R-:W-:-:S02]  /*8cb0*/  HADD2.F32 R13, -RZ, R49.H0_H0 ;  /* 0x20000031ff0d7230 */ /* 0x000fc40000004100 */
[----:B------:R-:W-:Y:S01]  /*8cc0*/  FMUL.FTZ R27, R26, R25 ;  /* 0x000000191a1b7220 */ /* 0x000fe20000410000 */
[----:B------:R-:W-:Y:S02]  /*8cd0*/  HADD2.F32 R12, -RZ, R12.H1_H1 ;  /* 0x3000000cff0c7230 */ /* 0x000fe40000004100 */
[----:B------:R-:W-:Y:S01]  /*8ce0*/  FMUL.FTZ R24, R24, R3 ;  /* 0x0000000318187220 */ /* 0x000fe20000410000 */
[----:B------:R-:W-:Y:S02]  /*8cf0*/  HADD2.F32 R14, -RZ, R14.H1_H1 ;  /* 0x3000000eff0e7230 */ /* 0x000fe40000004100 */
[----:B------:R-:W-:Y:S01]  /*8d00*/  FMUL.FTZ R26, R26, R13 ;  /* 0x0000000d1a1a7220 */ /* 0x000fe20000410000 */
        /* <DEDUP_REMOVED lines=14> */
.L_x_5266:
[----:B------:R-:W-:Y:S05]  /*8df0*/  BSYNC B1 ;  /* 0x0000000000017941 */ /* 0x000fea0003800000 */
.L_x_5265:
[----:B------:R-:W-:Y:S01]  /*8e00*/  PRMT R41, R55, 0x5410, R56 ;  /* 0x0000541037297816 */ /* 0x000fe20000000038 */
[----:B------:R-:W-:Y:S06]  /*8e10*/  @P0 BRA `(.L_x_5257) ;  /* 0x0000000400800947 */ /* 0x000fec0003800000 */
[----:B------:R-:W2:Y:S01]  /*8e20*/  LDL R3, [R1+0xc] ;  /* 0x00000c0001037983 */ /* 0x000ea20000100800 */
[C---:B01----:R-:W-:Y:S02]  /*8e30*/  VIADD R12, R206.reuse, 0x40 ;  /* 0x00000040ce0c7836 */ /* 0x043fe40000000000 */
[----:B------:R-:W-:Y:S01]  /*8e40*/  VIADD R13, R206, 0x40 ;  /* 0x00000040ce0d7836 */ /* 0x000fe20000000000 */
[----:B------:R-:W3:Y:S01]  /*8e50*/  LDL R42, [R1+0x4c] ;  /* 0x00004c00012a7983 */ /* 0x000ee20000100800 */
[----:B------:R-:W-:Y:S02]  /*8e60*/  IMAD.SHL.U32 R12, R12, 0x40, RZ ;  /* 0x000000400c0c7824 */ /* 0x000fe400078e00ff */
[----:B------:R-:W-:-:S03]  /*8e70*/  IMAD.SHL.U32 R13, R13, 0x40, RZ ;  /* 0x000000400d0d7824 */ /* 0x000fc600078e00ff */
[----:B------:R-:W-:Y:S02]  /*8e80*/  LOP3.LUT R12, R12, 0x1c0, RZ, 0xc0, !PT ;  /* 0x000001c00c0c7812 */ /* 0x000fe400078ec0ff */
[----:B------:R-:W-:Y:S02]  /*8e90*/  LOP3.LUT R13, R13, 0x1c0, RZ, 0xc0, !PT ;  /* 0x000001c00d0d7812 */ /* 0x000fe400078ec0ff */
[----:B------:R-:W-:-:S04]  /*8ea0*/  SHF.R.U32.HI R12, RZ, 0x3, R12 ;  /* 0x00000003ff0c7819 */ /* 0x000fc8000001160c */
[----:B------:R-:W-:Y:S01]  /*8eb0*/  LOP3.LUT R0, R12, R0, R13, 0x1e, !PT ;  /* 0x000000000c007212 */ /* 0x000fe200078e1e0d */
[----:B------:R-:W-:Y:S01]  /*8ec0*/  HADD2.F32 R21, -RZ, R52.H0_H0 ;  /* 0x20000034ff157230 */ /* 0x000fe20000004100 */
[----:B------:R-:W-:Y:S02]  /*8ed0*/  SHF.R.U64 R40, R8, 0x10, R9 ;  /* 0x0000001008287819 */ /* 0x000fe40000001209 */
[----:B------:R-:W-:Y:S02]  /*8ee0*/  SHF.R.U32.HI R28, RZ, 0x10, R5 ;  /* 0x00000010ff1c7819 */ /* 0x000fe40000011605 */
[--C-:B------:R-:W-:Y:S02]  /*8ef0*/  SHF.R.U64 R39, R10, 0x10, R11.reuse ;  /* 0x000000100a277819 */ /* 0x100fe4000000120b */
[----:B------:R-:W-:Y:S01]  /*8f00*/  SHF.R.U32.HI R38, RZ, 0x10, R11 ;  /* 0x00000010ff267819 */ /* 0x000fe2000001160b */
[----:B------:R-:W-:Y:S01]  /*8f10*/  HADD2.F32 R11, -RZ, R54.H0_H0 ;  /* 0x20000036ff0b7230 */ /* 0x000fe20000004100 */
[----:B------:R-:W-:Y:S01]  /*8f20*/  SHF.R.U32.HI R20, RZ, 0x10, R9 ;  /* 0x00000010ff147819 */ /* 0x000fe20000011609 */
[----:B------:R-:W-:Y:S01]  /*8f30*/  HADD2.F32 R28, -RZ, R28.H0_H0 ;  /* 0x2000001cff1c7230 */ /* 0x000fe20000004100 */
[----:B------:R-:W-:-:S02]  /*8f40*/  SHF.R.U64 R37, R4, 0x10, R5 ;  /* 0x0000001004257819 */ /* 0x000fc40000001205 */
[--C-:B------:R-:W-:Y:S02]  /*8f50*/  SHF.R.U64 R35, R6, 0x10, R7.reuse ;  /* 0x0000001006237819 */ /* 0x100fe40000001207 */
[----:B------:R-:W-:Y:S01]  /*8f60*/  SHF.R.U32.HI R33, RZ, 0x10, R7 ;  /* 0x00000010ff217819 */ /* 0x000fe20000011607 */
[----:B--2---:R-:W-:-:S04]  /*8f70*/  IMAD.IADD R0, R3, 0x1, R0 ;  /* 0x0000000103007824 */ /* 0x004fc800078e0200 */
[----:B------:R-:W-:Y:S01]  /*8f80*/  IMAD R0, R0, 0x2, R19 ;  /* 0x0000000200007824 */ /* 0x000fe200078e0213 */
[----:B---3--:R-:W0:Y:S04]  /*8f90*/  LDS.128 R12, [R42+0x18400] ;  /* 0x018400002a0c7984 */ /* 0x008e280000000c00 */
[----:B------:R-:W1:Y:S01]  /*8fa0*/  LDS.128 R24, [R0+0x18400] ;  /* 0x0184000000187984 */ /* 0x000e620000000c00 */
[----:B0-----:R-:W-:Y:S02]  /*8fb0*/  HADD2.F32 R4, -RZ, R13.H0_H0 ;  /* 0x2000000dff047230 */ /* 0x001fe40000004100 */
[--C-:B-1----:R-:W-:Y:S02]  /*8fc0*/  HADD2.F32 R8, -RZ, R25.reuse.H0_H0 ;  /* 0x20000019ff087230 */ /* 0x102fe40000004100 */
[----:B------:R-:W-:-:S03]  /*8fd0*/  HADD2.F32 R25, -RZ, R25.H1_H1 ;  /* 0x30000019ff197230 */ /* 0x000fc60000004100 */
[C---:B------:R-:W-:Y:S01]  /*8fe0*/  FMUL.FTZ R29, R8.reuse, R21 ;  /* 0x00000015081d7220 */ /* 0x040fe20000410000 */
[-C--:B------:R-:W-:Y:S01]  /*8ff0*/  FMUL.FTZ R31, R8, R11.reuse ;  /* 0x0000000b081f7220 */ /* 0x080fe20000410000 */
[----:B------:R-:W-:Y:S02]  /*9000*/  HADD2.F32 R13, -RZ, R13.H1_H1 ;  /* 0x3000000dff0d7230 */ /* 0x000fe40000004100 */
[----:B------:R-:W-:Y:S01]  /*9010*/  FMUL.FTZ R30, R25, R28 ;  /* 0x0000001c191e7220 */ /* 0x000fe20000410000 */
[----:B------:R-:W-:Y:S02]  /*9020*/  HADD2.F32 R8, -RZ, R20.H0_H0 ;  /* 0x20000014ff087230 */ /* 0x000fe40000004100 */
[C---:B------:R-:W-:Y:S01]  /*9030*/  FFMA.FTZ R29, R4.reuse, R11, -R29 ;  /* 0x0000000b041d7223 */ /* 0x040fe2000001081d */
[----:B------:R-:W-:Y:S02]  /*9040*/  HADD2.F32 R7, -RZ, R24.H0_H0 ;  /* 0x20000018ff077230 */ /* 0x000fe40000004100 */
[----:B------:R-:W-:Y:S01]  /*9050*/  FFMA.FTZ R31, R4, R21, R31 ;  /* 0x00000015041f7223 */ /* 0x000fe2000001001f */
[----:B------:R-:W-:-:S02]  /*9060*/  HADD2.F32 R20, -RZ, R51.H1_H1 ;  /* 0x30000033ff147230 */ /* 0x000fc40000004100 */
[----:B------:R-:W-:Y:S02]  /*9070*/  HADD2.F32 R4, -RZ, R53.H1_H1 ;  /* 0x30000035ff047230 */ /* 0x000fe40000004100 */
[-C--:B------:R-:W-:Y:S01]  /*9080*/  FFMA.FTZ R34, R13, R8.reuse, -R30 ;  /* 0x000000080d227223 */ /* 0x080fe2000001081e */
[----:B------:R-:W-:Y:S02]  /*9090*/  HADD2.F32 R3, -RZ, R12.H0_H0 ;  /* 0x2000000cff037230 */ /* 0x000fe40000004100 */
[----:B------:R-:W-:Y:S01]  /*90a0*/  FMUL.FTZ R36, R25, R8 ;  /* 0x0000000819247220 */ /* 0x000fe20000410000 */
[C---:B------:R-:W-:Y:S01]  /*90b0*/  FMUL.FTZ R30, R7.reuse, R20 ;  /* 0x00000014071e7220 */ /* 0x040fe20000410000 */
[----:B------:R-:W-:Y:S02]  /*90c0*/  HADD2.F32 R9, -RZ, R26.H0_H0 ;  /* 0x2000001aff097230 */ /* 0x000fe40000004100 */
[----:B------:R-:W-:Y:S01]  /*90d0*/  FMUL.FTZ R7, R7, R4 ;  /* 0x0000000407077220 */ /* 0x000fe20000410000 */
[----:B------:R-:W-:-:S02]  /*90e0*/  HADD2.F32 R8, -RZ, R52.H1_H1 ;  /* 0x30000034ff087230 */ /* 0x000fc40000004100 */
[----:B------:R-:W-:Y:S01]  /*90f0*/  FFMA.FTZ R36, R13, R28, R36 ;  /* 0x0000001c0d247223 */ /* 0x000fe20000010024 */
[C---:B------:R-:W-:Y:S01]  /*9100*/  FFMA.FTZ R30, R3.reuse, R4, -R30 ;  /* 0x00000004031e7223 */ /* 0x040fe2000001081e */
[----:B------:R-:W-:Y:S02]  /*9110*/  HADD2.F32 R5, -RZ, R14.H0_H0 ;  /* 0x2000000eff057230 */ /* 0x000fe40000004100 */
[----:B------:R-:W-:Y:S01]  /*9120*/  FFMA.FTZ R13, R3, R20, R7 ;  /* 0x00000014030d7223 */ /* 0x000fe20000010007 */
[----:B------:R-:W-:Y:S02]  /*9130*/  HADD2.F32 R4, -RZ, R41.H0_H0 ;  /* 0x20000029ff047230 */ /* 0x000fe40000004100 */
[----:B------:R-:W-:Y:S01]  /*9140*/  FMUL.FTZ R20, R9, R8 ;  /* 0x0000000809147220 */ /* 0x000fe20000410000 */
[----:B------:R-:W-:Y:S02]  /*9150*/  HADD2.F32 R10, -RZ, R27.H0_H0 ;  /* 0x2000001bff0a7230 */ /* 0x000fe40000004100 */
[----:B------:R-:W-:-:S02]  /*9160*/  HADD2.F32 R3, -RZ, R41.H1_H1 ;  /* 0x30000029ff037230 */ /* 0x000fc40000004100 */
[----:B------:R-:W-:Y:S02]  /*9170*/  HADD2.F32 R7, -RZ, R53.H0_H0 ;  /* 0x20000035ff077230 */ /* 0x000fe40000004100 */
[-C--:B------:R-:W-:Y:S01]  /*9180*/  FMUL.FTZ R28, R9, R4.reuse ;  /* 0x00000004091c7220 */ /* 0x080fe20000410000 */
[----:B------:R-:W-:Y:S01]  /*9190*/  FFMA.FTZ R21, R5, R4, -R20 ;  /* 0x0000000405157223 */ /* 0x000fe20000010814 */
[----:B------:R-:W-:Y:S02]  /*91a0*/  HADD2.F32 R6, -RZ, R15.H0_H0 ;  /* 0x2000000fff067230 */ /* 0x000fe40000004100 */
[----:B------:R-:W-:Y:S02]  /*91b0*/  HADD2.F32 R4, -RZ, R38.H0_H0 ;  /* 0x20000026ff047230 */ /* 0x000fe40000004100 */
[C---:B------:R-:W-:Y:S01]  /*91c0*/  FMUL.FTZ R9, R10.reuse, R7 ;  /* 0x000000070a097220 */ /* 0x040fe20000410000 */
[----:B------:R-:W-:Y:S02]  /*91d0*/  HADD2.F32 R27, -RZ, R27.H1_H1 ;  /* 0x3000001bff1b7230 */ /* 0x000fe40000004100 */
[----:B------:R-:W-:Y:S01]  /*91e0*/  FMUL.FTZ R38, R10, R3 ;  /* 0x000000030a267220 */ /* 0x000fe20000410000 */
[----:B------:R-:W-:-:S02]  /*91f0*/  HADD2.F32 R20, -RZ, R33.H0_H0 ;  /* 0x20000021ff147230 */ /* 0x000fc40000004100 */
[----:B------:R-:W-:Y:S01]  /*9200*/  FFMA.FTZ R10, R5, R8, R28 ;  /* 0x00000008050a7223 */ /* 0x000fe2000001001c */
[----:B------:R-:W-:Y:S02]  /*9210*/  HADD2.F32 R15, -RZ, R15.H1_H1 ;  /* 0x3000000fff0f7230 */ /* 0x000fe40000004100 */
[C---:B------:R-:W-:Y:S01]  /*9220*/  FFMA.FTZ R25, R6.reuse, R3, -R9 ;  /* 0x0000000306197223 */ /* 0x040fe20000010809 */
[----:B------:R-:W-:Y:S01]  /*9230*/  FFMA.FTZ R38, R6, R7, R38 ;  /* 0x0000000706267223 */ /* 0x000fe20000010026 */
[----:B------:R-:W-:Y:S02]  /*9240*/  HADD2.F32 R24, -RZ, R24.H1_H1 ;  /* 0x30000018ff187230 */ /* 0x000fe40000004100 */
[C---:B------:R-:W-:Y:S01]  /*9250*/  FMUL.FTZ R8, R27.reuse, R20 ;  /* 0x000000141b087220 */ /* 0x040fe20000410000 */
[----:B------:R-:W-:Y:S02]  /*9260*/  HADD2.F32 R26, -RZ, R26.H1_H1 ;  /* 0x3000001aff1a7230 */ /* 0x000fe40000004100 */
[----:B------:R-:W-:Y:S01]  /*9270*/  FMUL.FTZ R6, R27, R4 ;  /* 0x000000041b067220 */ /* 0x000fe20000410000 */
[----:B------:R-:W-:-:S02]  /*9280*/  HADD2.F32 R7, -RZ, R37.H0_H0 ;  /* 0x20000025ff077230 */ /* 0x000fc40000004100 */
[----:B------:R-:W-:Y:S02]  /*9290*/  HADD2.F32 R9, -RZ, R35.H0_H0 ;  /* 0x20000023ff097230 */ /* 0x000fe40000004100 */
[----:B------:R-:W-:Y:S02]  /*92a0*/  HADD2.F32 R3, -RZ, R40.H0_H0 ;  /* 0x20000028ff037230 */ /* 0x000fe40000004100 */
[----:B------:R-:W-:Y:S02]  /*92b0*/  HADD2.F32 R5, -RZ, R39.H0_H0 ;  /* 0x20000027ff057230 */ /* 0x000fe40000004100 */
[C---:B------:R-:W-:Y:S01]  /*92c0*/  FFMA.FTZ R4, R15.reuse, R4, -R8 ;  /* 0x000000040f047223 */ /* 0x040fe20000010808 */
[----:B------:R-:W-:Y:S02]  /*92d0*/  HADD2.F32 R12, -RZ, R12.H1_H1 ;  /* 0x3000000cff0c7230 */ /* 0x000fe40000004100 */
        /* <DEDUP_REMOVED lines=20> */
.L_x_5257:
[----:B------:R-:W-:Y:S05]  /*9420*/  BSYNC B0 ;  /* 0x0000000000007941 */ /* 0x000fea0003800000 */
.L_x_5243:
        /* <DEDUP_REMOVED lines=8> */
.L_x_5240:
        /* <DEDUP_REMOVED lines=8> */
.L_x_5267:
[----:B------:R-:W-:Y:S01]  /*9530*/  IMAD R9, R22, 0x8, R19 ;  /* 0x0000000816097824 */ /* 0x000fe200078e0213 */
[----:B------:R-:W-:-:S04]  /*9540*/  SHF.L.U32 R72, R207, 0x1f, RZ ;  /* 0x0000001fcf487819 */ /* 0x000fc800000006ff */
[----:B------:R1:W2:Y:S01]  /*9550*/  SYNCS.PHASECHK.TRANS64.TRYWAIT P1, [R9+URZ+0x22830], R72 ;  /* 0x02283048090075a7 */ /* 0x0002a2000802017f */
[----:B------:R-:W-:Y:S05]  /*9560*/  @!P0 BRA `(.L_x_5268) ;  /* 0x0000000000048947 */ /* 0x000fea0003800000 */
[----:B------:R-:W-:Y:S01]  /*9570*/  BPT.TRAP 0x1 ;  /* 0x000000040000795c */ /* 0x000fe20000300000 */
.L_x_5268:
        /* <DEDUP_REMOVED lines=9> */
.L_x_5269:
[----:B------:R-:W-:Y:S01]  /*9610*/  IMAD R4, R22, 0x300, R222 ;  /* 0x0000030016047824 */ /* 0x000fe200078e02de */
[----:B------:R-:W-:Y:S05]  /*9620*/  WARPSYNC.ALL ;  /* 0x0000000000007948 */ /* 0x000fea0003800000 */
[----:B------:R-:W-:Y:S01]  /*9630*/  IMAD.MOV.U32 R5, RZ, RZ, 0x40000040 ;  /* 0x40000040ff057424 */ /* 0x000fe200078e00ff */
[C---:B------:R-:W-:Y:S01]  /*9640*/  R2UR UR4, R6.reuse ;  /* 0x00000000060472ca */ /* 0x040fe200000e0000 */
[----:B-----5:R-:W-:Y:S01]  /*9650*/  WARPGROUP.ARRIVE ;  /* 0x00000000000079c5 */ /* 0x020fe20000000000 */
[----:B------:R-:W-:Y:S01]  /*9660*/  R2UR UR5, R7 ;  /* 0x00000000070572ca */ /* 0x000fe200000e0000 */
[----:B------:R-:W-:Y:S01]  /*9670*/  VIADD R20, R6, 0x2 ;  /* 0x0000000206147836 */ /* 0x000fe20000000000 */
[C---:B------:R-:W-:Y:S01]  /*9680*/  R2UR UR6, R4.reuse ;  /* 0x00000000040672ca */ /* 0x040fe200000e0000 */
[----:B------:R-:W-:Y:S01]  /*9690*/  VIADD R10, R4, 0x2 ;  /* 0x00000002040a7836 */ /* 0x000fe20000000000 */
[----:B------:R-:W-:Y:S01]  /*96a0*/  R2UR UR7, R5 ;  /* 0x00000000050772ca */ /* 0x000fe200000e0000 */
[----:B------:R-:W-:Y:S01]  /*96b0*/  IMAD.MOV.U32 R21, RZ, RZ, 0x40000040 ;  /* 0x40000040ff157424 */ /* 0x000fe200078e00ff */
[----:B------:R-:W-:Y:S01]  /*96c0*/  MOV R11, 0x40000040 ;  /* 0x40000040000b7802 */ /* 0x000fe20000000f00 */
[----:B------:R-:W-:Y:S01]  /*96d0*/  VIADD R12, R6, 0x4 ;  /* 0x00000004060c7836 */ /* 0x000fe20000000000 */
[----:B------:R-:W-:Y:S01]  /*96e0*/  MOV R5, 0x40000040 ;  /* 0x4000004000057802 */ /* 0x000fe20000000f00 */
[----:B------:R-:W-:Y:S01]  /*96f0*/  IMAD.MOV.U32 R13, RZ, RZ, 0x40000040 ;  /* 0x40000040ff0d7424 */ /* 0x000fe200078e00ff */
[----:B------:R-:W3:Y:S07]  /*9700*/  S2R R0, SR_TID.X ;  /* 0x0000000000007919 */ /* 0x000eee0000002100 */
[----:B------:R-:W-:Y:S01]  /*9710*/  HGMMA.64x96x16.F32 R24, gdesc[UR4], RZ, !UPT, gsb0 ;  /* 0x01600000041879f0 */ /* 0x000fe2000c0008ff */
[----:B------:R-:W-:-:S02]  /*9720*/  R2UR UR4, R20 ;  /* 0x00000000140472ca */ /* 0x000fc400000e0000 */
[----:B------:R-:W-:Y:S02]  /*9730*/  R2UR UR5, R21 ;  /* 0x00000000150572ca */ /* 0x000fe400000e0000 */
[----:B------:R-:W-:Y:S01]  /*9740*/  R2UR UR6, R10 ;  /* 0x000000000a0672ca */ /* 0x000fe200000e0000 */
[C---:B------:R-:W-:Y:S01]  /*9750*/  VIADD R10, R4.reuse, 0x4 ;  /* 0x00000004040a7836 */ /* 0x040fe20000000000 */
[----:B------:R-:W-:Y:S01]  /*9760*/  R2UR UR7, R11 ;  /* 0x000000000b0772ca */ /* 0x000fe200000e0000 */
[----:B------:R-:W-:Y:S02]  /*9770*/  IMAD.MOV.U32 R11, RZ, RZ, 0x40000040 ;  /* 0x40000040ff0b7424 */ /* 0x000fe400078e00ff */
[----:B------:R-:W-:Y:S01]  /*9780*/  VIADD R4, R4, 0x6 ;  /* 0x0000000604047836 */ /* 0x000fe20000000000 */
[----:B---3--:R-:W-:-:S04]  /*9790*/  SHF.R.U32.HI R0, RZ, 0x7, R0 ;  /* 0x00000007ff007819 */ /* 0x008fc80000011600 */
[----:B------:R-:W-:Y:S01]  /*97a0*/  IADD3 R212, -R0, 0xb, RZ ;  /* 0x0000000b00d47810 */ /* 0x000fe20007ffe1ff */
[----:B------:R-:W-:Y:S02]  /*97b0*/  WARPGROUP.DEPBAR.LE gsb0, 0x0 ;  /* 0x00008000000079c5 */ /* 0x000fe40000010000 */
[----:B------:R-:W-:-:S06]  /*97c0*/  WARPGROUP.ARRIVE ;  /* 0x00000000000079c5 */ /* 0x000fcc0000000000 */
[----:B------:R-:W-:Y:S01]  /*97d0*/  HGMMA.64x96x16.F32 R24, gdesc[UR4], R24, gsb0 ;  /* 0x01600000041879f0 */ /* 0x000fe20008000818 */
[----:B------:R-:W-:Y:S02]  /*97e0*/  R2UR UR4, R12 ;  /* 0x000000000c0472ca */ /* 0x000fe400000e0000 */
[----:B------:R-:W-:Y:S02]  /*97f0*/  R2UR UR5, R13 ;  /* 0x000000000d0572ca */ /* 0x000fe400000e0000 */
[----:B------:R-:W-:Y:S01]  /*9800*/  R2UR UR6, R10 ;  /* 0x000000000a0672ca */ /* 0x000fe200000e0000 */
[----:B------:R-:W-:Y:S01]  /*9810*/  VIADD R10, R6, 0x6 ;  /* 0x00000006060a7836 */ /* 0x000fe20000000000 */
[----:B------:R-:W-:Y:S01]  /*9820*/  R2UR UR7, R11 ;  /* 0x000000000b0772ca */ /* 0x000fe200000e0000 */
[----:B------:R-:W-:Y:S01]  /*9830*/  IMAD.MOV.U32 R11, RZ, RZ, 0x40000040 ;  /* 0x40000040ff0b7424 */ /* 0x000fe200078e00ff */
[----:B------:R-:W-:Y:S02]  /*9840*/  WARPGROUP.DEPBAR.LE gsb0, 0x0 ;  /* 0x00008000000079c5 */ /* 0x000fe40000010000 */
[----:B------:R-:W-:-:S09]  /*9850*/  WARPGROUP.ARRIVE ;  /* 0x00000000000079c5 */ /* 0x000fd20000000000 */
        /* <DEDUP_REMOVED lines=12> */
.L_x_5271:
[----:B------:R-:W4:Y:S01]  /*9920*/  LDL R0, [R1+0x10] ;  /* 0x0000100001007983 */ /* 0x000f220000100800 */
[----:B------:R-:W5:Y:S03]  /*9930*/  LDC R3, c[0x0][0x448] ;  /* 0x00011200ff037b82 */ /* 0x000f660000000800 */
[----:B------:R-:W2:Y:S04]  /*9940*/  LDL R8, [R1+0x4] ;  /* 0x0000040001087983 */ /* 0x000ea80000100800 */
[----:B------:R-:W3:Y:S01]  /*9950*/  LDL R5, [R1+0x18] ;  /* 0x0000180001057983 */ /* 0x000ee20000100800 */
[----:B------:R-:W-:Y:S01]  /*9960*/  LOP3.LUT R23, R23, 0xfffffff7, RZ, 0xc0, !PT ;  /* 0xfffffff717177812 */ /* 0x000fe200078ec0ff */
[----:B------:R-:W-:Y:S01]  /*9970*/  ULDC UR4, c[0x0][0x988] ;  /* 0x0002620000047ab9 */ /* 0x000fe20000000800 */
[----:B------:R-:W0:Y:S01]  /*9980*/  S2R R75, SR_CgaCtaId ;  /* 0x00000000004b7919 */ /* 0x000e220000008800 */
[----:B-----5:R-:W-:-:S13]  /*9990*/  ISETP.NE.AND P1, PT, R3, 0x1, PT ;  /* 0x000000010300780c */ /* 0x020fda0003f25270 */
[----:B------:R-:W5:Y:S01]  /*99a0*/  @P1 LDC R3, c[0x0][0x44c] ;  /* 0x00011300ff031b82 */ /* 0x000f620000000800 */
[----:B------:R-:W-:-:S07]  /*99b0*/  @P1 LOP3.LUT R23, R23, 0x8, RZ, 0xfc, !PT ;  /* 0x0000000817171812 */ /* 0x000fce00078efcff */
[----:B------:R-:W1:Y:S01]  /*99c0*/  @P1 LDC R4, c[0x0][0x450] ;  /* 0x00011400ff041b82 */ /* 0x000e620000000800 */
[----:B----4-:R-:W-:-:S04]  /*99d0*/  IMAD.IADD R0, R0, 0x1, R223 ;  /* 0x0000000100007824 */ /* 0x010fc800078e02df */
[----:B-----5:R-:W-:-:S05]  /*99e0*/  @P1 IMAD.HI.U32 R3, R0, R3, RZ ;  /* 0x0000000300031227 */ /* 0x020fca00078e00ff */
[----:B-1----:R-:W-:Y:S01]  /*99f0*/  @P1 SHF.R.U32.HI R0, RZ, R4, R3 ;  /* 0x00000004ff001219 */ /* 0x002fe20000011603 */
[----:B--2---:R-:W-:-:S04]  /*9a00*/  IMAD R3, R172, -0x60, R8 ;  /* 0xffffffa0ac037824 */ /* 0x004fc800078e0208 */
[----:B------:R-:W1:Y:S01]  /*9a10*/  SHFL.IDX PT, R4, R0, 0x1, 0x1c1f ;  /* 0x003c1f0000047f89 */ /* 0x000e6200000e0000 */
[----:B------:R-:W-:-:S03]  /*9a20*/  VIADD R3, R3, 0x60 ;  /* 0x0000006003037836 */ /* 0x000fc60000000000 */
[----:B------:R-:W2:Y:S01]  /*9a30*/  SHFL.IDX PT, R0, R0, RZ, 0x1c1f ;  /* 0x001c1fff00007589 */ /* 0x000ea200000e0000 */
[----:B---3--:R-:W-:-:S05]  /*9a40*/  IMAD R3, R5, -0x2, R3 ;  /* 0xfffffffe05037824 */ /* 0x008fca00078e0203 */
[----:B------:R-:W-:-:S04]  /*9a50*/  IADD3 R8, -R220, 0x1, R3 ;  /* 0x00000001dc087810 */ /* 0x000fc80007ffe103 */
        /* <DEDUP_REMOVED lines=58> */
[C---:B------:R-:W-:Y:S02]  /*9e00*/  ISETP.GT.AND P2, PT, R5.reuse, 0x50, PT ;  /* 0x000000500500780c */ /* 0x040fe40003f44270 */
[----:B------:R-:W-:Y:S02]  /*9e10*/  FMNMX.FTZ R15, R62, R15, !PT ;  /* 0x0000000f3e0f7209 */ /* 0x000fe40007810000 */
[----:B------:R-:W-:-:S02]  /*9e20*/  ISETP.GT.AND P1, PT, R5, 0x51, PT ;  /* 0x000000510500780c */ /* 0x000fc40003f24270 */
[----:B------:R-:W-:Y:S02]  /*9e30*/  FSEL R66, R66, -INF , P2 ;  /* 0xff80000042427808 */ /* 0x000fe40001000000 */
[----:B------:R-:W-:Y:S02]  /*9e40*/  FMNMX.FTZ R15, R78, R15, !PT ;  /* 0x0000000f4e0f7209 */ /* 0x000fe40007810000 */
[----:B------:R-:W-:Y:S02]  /*9e50*/  FSEL R76, R67, -INF , P1 ;  /* 0xff800000434c7808 */ /* 0x000fe40000800000 */
[C---:B------:R-:W-:Y:S02]  /*9e60*/  ISETP.GT.AND P2, PT, R5.reuse, 0x58, PT ;  /* 0x000000580500780c */ /* 0x040fe40003f44270 */
[----:B------:R-:W-:Y:S02]  /*9e70*/  ISETP.GT.AND P1, PT, R5, 0x59, PT ;  /* 0x000000590500780c */ /* 0x000fe40003f24270 */
[----:B--2---:R-:W-:Y:S01]  /*9e80*/  VIADDMNMX R51, R0, R8, R3, PT ;  /* 0x0000000800337246 */ /* 0x004fe20003800103 */
[----:B------:R-:W-:Y:S01]  /*9e90*/  IMAD.U32 R0, RZ, RZ, UR4 ;  /* 0x00000004ff007e24 */ /* 0x000fe2000f8e00ff */
[----:B------:R-:W-:-:S02]  /*9ea0*/  FMNMX.FTZ R15, R66, R15, !PT ;  /* 0x0000000f420f7209 */ /* 0x000fc40007810000 */
[----:B------:R-:W-:Y:S02]  /*9eb0*/  FSEL R70, R70, -INF , P2 ;  /* 0xff80000046467808 */ /* 0x000fe40001000000 */
[----:B------:R-:W-:Y:S02]  /*9ec0*/  FSEL R71, R71, -INF , P1 ;  /* 0xff80000047477808 */ /* 0x000fe40000800000 */
[C---:B------:R-:W-:Y:S02]  /*9ed0*/  ISETP.GT.AND P1, PT, R51.reuse, RZ, PT ;  /* 0x000000ff3300720c */ /* 0x040fe40003f24270 */
[C---:B------:R-:W-:Y:S02]  /*9ee0*/  ISETP.GT.AND P2, PT, R51.reuse, 0x1, PT ;  /* 0x000000013300780c */ /* 0x040fe40003f44270 */
[----:B------:R-:W-:Y:S02]  /*9ef0*/  FMNMX.FTZ R15, R76, R15, !PT ;  /* 0x0000000f4c0f7209 */ /* 0x000fe40007810000 */
[----:B------:R-:W-:-:S02]  /*9f00*/  ISETP.GT.AND P3, PT, R51, 0x8, PT ;  /* 0x000000083300780c */ /* 0x000fc40003f64270 */
[----:B------:R-:W-:Y:S02]  /*9f10*/  FSEL R39, R24, -INF , P1 ;  /* 0xff80000018277808 */ /* 0x000fe40000800000 */
[----:B------:R-:W-:Y:S02]  /*9f20*/  FSEL R35, R25, -INF , P2 ;  /* 0xff80000019237808 */ /* 0x000fe40001000000 */
[----:B------:R-:W-:Y:S02]  /*9f30*/  FMNMX.FTZ R94, R70, R15, !PT ;  /* 0x0000000f465e7209 */ /* 0x000fe40007810000 */
[----:B------:R-:W-:Y:S02]  /*9f40*/  ISETP.GT.AND P1, PT, R51, 0x9, PT ;  /* 0x000000093300780c */ /* 0x000fe40003f24270 */
[----:B------:R-:W-:Y:S02]  /*9f50*/  FSEL R27, R28, -INF , P3 ;  /* 0xff8000001c1b7808 */ /* 0x000fe40001800000 */
[----:B------:R-:W-:-:S02]  /*9f60*/  FMNMX.FTZ R8, R39, R35, !PT ;  /* 0x0000002327087209 */ /* 0x000fc40007810000 */
[----:B------:R-:W-:Y:S02]  /*9f70*/  FMNMX.FTZ R94, R71, R94, !PT ;  /* 0x0000005e475e7209 */ /* 0x000fe40007810000 */
[----:B------:R-:W-:Y:S02]  /*9f80*/  ISETP.GT.AND P2, PT, R51, 0x10, PT ;  /* 0x000000103300780c */ /* 0x000fe40003f44270 */
[----:B------:R-:W-:Y:S01]  /*9f90*/  FSEL R29, R29, -INF , P1 ;  /* 0xff8000001d1d7808 */ /* 0x000fe20000800000 */
[----:B------:R-:W1:Y:S01]  /*9fa0*/  SHFL.BFLY PT, R5, R94, 0x2, 0x1f ;  /* 0x0c401f005e057f89 */ /* 0x000e6200000e0000 */
        /* <DEDUP_REMOVED lines=19> */
[----:B-1----:R-:W-:Y:S02]  /*a0e0*/  FMNMX.FTZ R5, R94, R5, !PT ;  /* 0x000000055e057209 */ /* 0x002fe40007810000 */
[----:B------:R-:W-:-:S02]  /*a0f0*/  ISETP.GT.AND P2, PT, R51, 0x29, PT ;  /* 0x000000293300780c */ /* 0x000fc40003f44270 */
[----:B------:R-:W-:Y:S01]  /*a100*/  FSEL R43, R44, -INF , P1 ;  /* 0xff8000002c2b7808 */ /* 0x000fe20000800000 */
[----:B------:R-:W1:Y:S01]  /*a110*/  SHFL.BFLY PT, R96, R5, 0x1, 0x1f ;  /* 0x0c201f0005607f89 */ /* 0x000e6200000e0000 */
        /* <DEDUP_REMOVED lines=19> */
[----:B-1----:R-:W-:Y:S02]  /*a250*/  FMNMX.FTZ R3, R5, R96, !PT ;  /* 0x0000006005037209 */ /* 0x002fe40007810000 */
[----:B------:R-:W-:Y:S02]  /*a260*/  ISETP.GT.AND P1, PT, R51, 0x48, PT ;  /* 0x000000483300780c */ /* 0x000fe40003f24270 */
[----:B------:R-:W-:Y:S01]  /*a270*/  FSEL R57, R57, -INF , P2 ;  /* 0xff80000039397808 */ /* 0x000fe20001000000 */
[----:B------:R-:W-:Y:S01]  /*a280*/  FMUL.FTZ R5, R3, R0 ;  /* 0x0000000003057220 */ /* 0x000fe20000410000 */
[----:B------:R-:W-:-:S02]  /*a290*/  FMNMX.FTZ R32, R73, R28, !PT ;  /* 0x0000001c49207209 */ /* 0x000fc40007810000 */
[----:B------:R-:W-:Y:S02]  /*a2a0*/  ISETP.GT.AND P2, PT, R51, 0x49, PT ;  /* 0x000000493300780c */ /* 0x000fe40003f44270 */
[----:B------:R-:W-:Y:S02]  /*a2b0*/  FSEL R45, R60, -INF , P1 ;  /* 0xff8000003c2d7808 */ /* 0x000fe40000800000 */
[----:B------:R-:W-:Y:S02]  /*a2c0*/  FMNMX.FTZ R32, R57, R32, !PT ;  /* 0x0000002039207209 */ /* 0x000fe40007810000 */
[----:B------:R-:W-:Y:S02]  /*a2d0*/  FSETP.NEU.FTZ.AND P4, PT, R3, -INF , PT ;  /* 0xff8000000300780b */ /* 0x000fe40003f9d000 */
[----:B------:R-:W-:Y:S02]  /*a2e0*/  ISETP.GT.AND P1, PT, R51, 0x50, PT ;  /* 0x000000503300780c */ /* 0x000fe40003f24270 */
[----:B------:R-:W-:-:S02]  /*a2f0*/  FSEL R61, R61, -INF , P2 ;  /* 0xff8000003d3d7808 */ /* 0x000fc40001000000 */
[----:B------:R-:W-:Y:S02]  /*a300*/  FMNMX.FTZ R32, R45, R32, !PT ;  /* 0x000000202d207209 */ /* 0x000fe40007810000 */
[----:B------:R-:W-:Y:S02]  /*a310*/  FSEL R5, R5, RZ, P4 ;  /* 0x000000ff05057208 */ /* 0x000fe40002000000 */
[----:B------:R-:W-:Y:S02]  /*a320*/  ISETP.GT.AND P2, PT, R51, 0x51, PT ;  /* 0x000000513300780c */ /* 0x000fe40003f44270 */
[----:B------:R-:W-:Y:S01]  /*a330*/  FSEL R47, R64, -INF , P1 ;  /* 0xff800000402f7808 */ /* 0x000fe20000800000 */
[--C-:B------:R-:W-:Y:S01]  /*a340*/  FFMA.FTZ R36, R34, R0, -R5.reuse ;  /* 0x0000000022247223 */ /* 0x100fe20000010805 */
[----:B------:R-:W-:Y:S01]  /*a350*/  FMNMX.FTZ R32, R61, R32, !PT ;  /* 0x000000203d207209 */ /* 0x000fe20007810000 */
[-CC-:B------:R-:W-:Y:S01]  /*a360*/  FFMA.FTZ R157, R42, R0.reuse, -R5.reuse ;  /* 0x000000002a9d7223 */ /* 0x180fe20000010805 */
[----:B------:R-:W-:Y:S01]  /*a370*/  ISETP.GT.AND P1, PT, R51, 0x58, PT ;  /* 0x000000583300780c */ /* 0x000fe20003f24270 */
[-CC-:B------:R-:W-:Y:S01]  /*a380*/  FFMA.FTZ R201, R80, R0.reuse, -R5.reuse ;  /* 0x0000000050c97223 */ /* 0x180fe20000010805 */
[----:B------:R-:W-:Y:S01]  /*a390*/  FSEL R65, R65, -INF , P2 ;  /* 0xff80000041417808 */ /* 0x000fe20001000000 */
[--C-:B------:R-:W-:Y:S01]  /*a3a0*/  FFMA.FTZ R82, R82, R0, -R5.reuse ;  /* 0x0000000052527223 */ /* 0x100fe20000010805 */
[----:B------:R-:W-:Y:S01]  /*a3b0*/  FMNMX.FTZ R34, R47, R32, !PT ;  /* 0x000000202f227209 */ /* 0x000fe20007810000 */
[-CC-:B------:R-:W-:Y:S01]  /*a3c0*/  FFMA.FTZ R203, R84, R0.reuse, -R5.reuse ;  /* 0x0000000054cb7223 */ /* 0x180fe20000010805 */
[----:B------:R-:W-:Y:S01]  /*a3d0*/  ISETP.GT.AND P2, PT, R51, 0x59, PT ;  /* 0x000000593300780c */ /* 0x000fe20003f44270 */
        /* <DEDUP_REMOVED lines=8> */
[----:B------:R-:W1:Y:S01]  /*a460*/  MUFU.EX2 R8, R82 ;  /* 0x0000005200087308 */ /* 0x000e620000000800 */
[-CC-:B------:R-:W-:Y:S01]  /*a470*/  FFMA.FTZ R155, R92, R0.reuse, -R5.reuse ;  /* 0x000000005c9b7223 */ /* 0x180fe20000010805 */
[--C-:B------:R-:W-:Y:S01]  /*a480*/  FFMA.FTZ R159, R46, R0, -R5.reuse ;  /* 0x000000002e9f7223 */ /* 0x100fe20000010805 */
[----:B------:R-:W-:Y:S01]  /*a490*/  FMNMX.FTZ R42, R69, R34, !PT ;  /* 0x00000022452a7209 */ /* 0x000fe20007810000 */
[-CC-:B------:R-:W-:Y:S01]  /*a4a0*/  FFMA.FTZ R34, R4, R0.reuse, -R5.reuse ;  /* 0x0000000004227223 */ /* 0x180fe20000010805 */
[-CC-:B------:R-:W-:Y:S01]  /*a4b0*/  FFMA.FTZ R161, R50, R0.reuse, -R5.reuse ;  /* 0x0000000032a17223 */ /* 0x180fe20000010805 */
[-CC-:B------:R-:W-:Y:S01]  /*a4c0*/  FFMA.FTZ R40, R30, R0.reuse, -R5.reuse ;  /* 0x000000001e287223 */ /* 0x180fe20000010805 */
[-CC-:B------:R-:W-:Y:S01]  /*a4d0*/  FFMA.FTZ R163, R54, R0.reuse, -R5.reuse ;  /* 0x0000000036a37223 */ /* 0x180fe20000010805 */
[----:B------:R-:W2:Y:S01]  /*a4e0*/  SHFL.BFLY PT, R51, R42, 0x2, 0x1f ;  /* 0x0c401f002a337f89 */ /* 0x000ea200000e0000 */
[----:B------:R-:W-:Y:S01]  /*a4f0*/  MUFU.EX2 R203, R203 ;  /* 0x000000cb00cb7308 */ /* 0x000fe20000000800 */
[-CC-:B------:R-:W-:Y:S01]  /*a500*/  FFMA.FTZ R165, R58, R0.reuse, -R5.reuse ;  /* 0x000000003aa57223 */ /* 0x180fe20000010805 */
[-CC-:B------:R-:W-:Y:S01]  /*a510*/  FFMA.FTZ R167, R62, R0.reuse, -R5.reuse ;  /* 0x000000003ea77223 */ /* 0x180fe20000010805 */
[-CC-:B------:R-:W-:Y:S01]  /*a520*/  FFMA.FTZ R30, R78, R0.reuse, -R5.reuse ;  /* 0x000000004e1e7223 */ /* 0x180fe20000010805 */
[-CC-:B------:R-:W-:Y:S01]  /*a530*/  FFMA.FTZ R169, R66, R0.reuse, -R5.reuse ;  /* 0x0000000042a97223 */ /* 0x180fe20000010805 */
[----:B------:R-:W-:-:S03]  /*a540*/  FFMA.FTZ R171, R70, R0, -R5 ;  /* 0x0000000046ab7223 */ /* 0x000fc60000010805 */
[----:B------:R-:W-:Y:S01]  /*a550*/  MUFU.EX2 R24, R86 ;  /* 0x0000005600187308 */ /* 0x000fe20000000800 */
[----:B-1----:R-:W-:Y:S01]  /*a560*/  FADD.FTZ R48, R201, R8 ;  /* 0x00000008c9307221 */ /* 0x002fe20000010000 */
[----:B------:R-:W-:-:S06]  /*a570*/  F2FP.F16.F32.PACK_AB R201, R8, R201 ;  /* 0x000000c908c9723e */ /* 0x000fcc00000000ff */
[----:B------:R-:W-:Y:S01]  /*a580*/  MUFU.EX2 R153, R153 ;  /* 0x0000009900997308 */ /* 0x000fe20000000800 */
[----:B--2---:R-:W-:-:S07]  /*a590*/  FMNMX.FTZ R51, R42, R51, !PT ;  /* 0x000000332a337209 */ /* 0x004fce0007810000 */
[----:B------:R-:W-:Y:S01]  /*a5a0*/  MUFU.EX2 R28, R90 ;  /* 0x0000005a001c7308 */ /* 0x000fe20000000800 */
[-CC-:B------:R-:W-:Y:S01]  /*a5b0*/  FFMA.FTZ R42, R38, R0.reuse, -R5.reuse ;  /* 0x00000000262a7223 */ /* 0x180fe20000010805 */
[-CC-:B------:R-:W-:Y:S01]  /*a5c0*/  FFMA.FTZ R38, R76, R0.reuse, -R5.reuse ;  /* 0x000000004c267223 */ /* 0x180fe20000010805 */
[----:B------:R-:W1:Y:S05]  /*a5d0*/  SHFL.BFLY PT, R4, R51, 0x1, 0x1f ;  /* 0x0c201f0033047f89 */ /* 0x000e6a00000e0000 */
[----:B------:R-:W-:Y:S08]  /*a5e0*/  MUFU.EX2 R155, R155 ;  /* 0x0000009b009b7308 */ /* 0x000ff00000000800 */
[----:B------:R2:W-:Y:S08]  /*a5f0*/  MUFU.EX2 R32, R36 ;  /* 0x0000002400207308 */ /* 0x0005f00000000800 */
[----:B------:R-:W-:Y:S01]  /*a600*/  MUFU.EX2 R157, R157 ;  /* 0x0000009d009d7308 */ /* 0x000fe20000000800 */
[-CC-:B--2---:R-:W-:Y:S01]  /*a610*/  FFMA.FTZ R36, R26, R0.reuse, -R5.reuse ;  /* 0x000000001a247223 */ /* 0x184fe20000010805 */
[-CC-:B------:R-:W-:Y:S01]  /*a620*/  FFMA.FTZ R26, R74, R0.reuse, -R5.reuse ;  /* 0x000000004a1a7223 */ /* 0x180fe20000010805 */
[----:B------:R-:W-:Y:S01]  /*a630*/  FFMA.FTZ R5, R71, R0, -R5 ;  /* 0x0000000047057223 */ /* 0x000fe20000010805 */
[----:B-1----:R-:W-:-:S04]  /*a640*/  FMNMX.FTZ R4, R51, R4, !PT ;  /* 0x0000000433047209 */ /* 0x002fc80007810000 */
[C---:B------:R-:W-:Y:S01]  /*a650*/  FSETP.NEU.FTZ.AND P1, PT, R4.reuse, -INF , PT ;  /* 0xff8000000400780b */ /* 0x040fe20003f3d000 */
[----:B------:R-:W-:Y:S01]  /*a660*/  FMUL.FTZ R44, R4, R0 ;  /* 0x00000000042c7220 */ /* 0x000fe20000410000 */
[----:B------:R-:W-:Y:S04]  /*a670*/  MUFU.EX2 R34, R34 ;  /* 0x0000002200227308 */ /* 0x000fe80000000800 */
[----:B------:R-:W-:-:S04]  /*a680*/  FSEL R44, R44, RZ, P1 ;  /* 0x000000ff2c2c7208 */ /* 0x000fc80000800000 */
        /* <DEDUP_REMOVED lines=24> */
[----:B------:R-:W2:Y:S01]  /*a810*/  MUFU.EX2 R27, R27 ;  /* 0x0000001b001b7308 */ /* 0x000ea20000000800 */
[-CC-:B------:R-:W-:Y:S01]  /*a820*/  FFMA.FTZ R65, R65, R0.reuse, -R44.reuse ;  /* 0x0000000041417223 */ /* 0x180fe2000001082c */
[-CC-:B------:R-:W-:Y:S01]  /*a830*/  FFMA.FTZ R49, R49, R0.reuse, -R44.reuse ;  /* 0x0000000031317223 */ /* 0x180fe2000001082c */
[----:B------:R-:W-:-:S05]  /*a840*/  FFMA.FTZ R44, R69, R0, -R44 ;  /* 0x00000000452c7223 */ /* 0x000fca000001082c */
[----:B------:R2:W3:Y:S01]  /*a850*/  MUFU.EX2 R202, R29 ;  /* 0x0000001d00ca7308 */ /* 0x0004e20000000800 */
[----:B-1----:R-:W-:Y:S01]  /*a860*/  FADD.FTZ R46, R39, R200 ;  /* 0x000000c8272e7221 */ /* 0x002fe20000010000 */
[----:B------:R-:W-:-:S06]  /*a870*/  F2FP.F16.F32.PACK_AB R200, R200, R39 ;  /* 0x00000027c8c8723e */ /* 0x000fcc00000000ff */
[----:B------:R1:W4:Y:S01]  /*a880*/  MUFU.EX2 R152, R15 ;  /* 0x0000000f00987308 */ /* 0x0003220000000800 */
[----:B--2---:R-:W-:-:S07]  /*a890*/  FADD.FTZ R29, R27, R46 ;  /* 0x0000002e1b1d7221 */ /* 0x004fce0000010000 */
[----:B------:R-:W2:Y:S01]  /*a8a0*/  MUFU.EX2 R33, R33 ;  /* 0x0000002100217308 */ /* 0x000ea20000000800 */
[----:B-1----:R-:W-:Y:S01]  /*a8b0*/  FADD.FTZ R15, R203, R48 ;  /* 0x00000030cb0f7221 */ /* 0x002fe20000010000 */
[----:B---3--:R-:W-:Y:S01]  /*a8c0*/  FADD.FTZ R29, R202, R29 ;  /* 0x0000001dca1d7221 */ /* 0x008fe20000010000 */
[C---:B------:R-:W-:Y:S02]  /*a8d0*/  F2FP.F16.F32.PACK_AB R203, R24.reuse, R203 ;  /* 0x000000cb18cb723e */ /* 0x040fe400000000ff */
[----:B------:R-:W-:Y:S01]  /*a8e0*/  FADD.FTZ R46, R24, R15 ;  /* 0x0000000f182e7221 */ /* 0x000fe20000010000 */
[----:B------:R-:W-:Y:S01]  /*a8f0*/  VIADD R15, R9, 0x22840 ;  /* 0x00022840090f7836 */ /* 0x000fe20000000000 */
[----:B------:R-:W-:Y:S01]  /*a900*/  F2FP.F16.F32.PACK_AB R202, R202, R27 ;  /* 0x0000001bcaca723e */ /* 0x000fe200000000ff */
[----:B------:R-:W1:Y:S01]  /*a910*/  MUFU.EX2 R25, R25 ;  /* 0x0000001900197308 */ /* 0x000e620000000800 */
[----:B------:R-:W-:Y:S01]  /*a920*/  FADD.FTZ R35, R153, R46 ;  /* 0x0000002e99237221 */ /* 0x000fe20000010000 */
[----:B----4-:R-:W-:Y:S01]  /*a930*/  FADD.FTZ R46, R152, R29 ;  /* 0x0000001d982e7221 */ /* 0x010fe20000010000 */
[----:B0-----:R-:W-:-:S02]  /*a940*/  PRMT R15, R75, 0x654, R15 ;  /* 0x000006544b0f7816 */ /* 0x001fc4000000000f */
[C---:B------:R-:W-:Y:S01]  /*a950*/  FADD.FTZ R48, R28.reuse, R35 ;  /* 0x000000231c307221 */ /* 0x040fe20000010000 */
[----:B------:R-:W-:Y:S01]  /*a960*/  F2FP.F16.F32.PACK_AB R153, R28, R153 ;  /* 0x000000991c99723e */ /* 0x000fe200000000ff */
[----:B------:R1:W-:Y:S01]  /*a970*/  SYNCS.ARRIVE.TRANS64.RED.A1T0 RZ, [R15+URZ], RZ ;  /* 0x000000ff0fff79a7 */ /* 0x0003e2000810043f */
[----:B------:R-:W0:Y:S01]  /*a980*/  MUFU.EX2 R154, R37 ;  /* 0x00000025009a7308 */ /* 0x000e220000000800 */
[----:B--2---:R-:W-:Y:S01]  /*a990*/  FADD.FTZ R46, R33, R46 ;  /* 0x0000002e212e7221 */ /* 0x004fe20000010000 */
[----:B------:R-:W-:Y:S01]  /*a9a0*/  FADD.FTZ R29, R155, R48 ;  /* 0x000000309b1d7221 */ /* 0x000fe20000010000 */
[C---:B------:R-:W-:Y:S02]  /*a9b0*/  F2FP.F16.F32.PACK_AB R155, R32.reuse, R155 ;  /* 0x0000009b209b723e */ /* 0x040fe400000000ff */
[----:B------:R-:W-:Y:S01]  /*a9c0*/  F2FP.F16.F32.PACK_AB R152, R33, R152 ;  /* 0x000000982198723e */ /* 0x000fe200000000ff */
[----:B------:R-:W-:Y:S02]  /*a9d0*/  FADD.FTZ R48, R32, R29 ;  /* 0x0000001d20307221 */ /* 0x000fe40000010000 */
[----:B------:R-:W2:Y:S01]  /*a9e0*/  MUFU.EX2 R31, R31 ;  /* 0x0000001f001f7308 */ /* 0x000ea20000000800 */
[----:B-1----:R-:W-:Y:S01]  /*a9f0*/  FADD.FTZ R15, R25, R46 ;  /* 0x0000002e190f7221 */ /* 0x002fe20000010000 */
[----:B------:R-:W-:Y:S01]  /*aa00*/  FADD.FTZ R29, R157, R48 ;  /* 0x000000309d1d7221 */ /* 0x000fe20000010000 */
[----:B------:R-:W-:-:S03]  /*aa10*/  F2FP.F16.F32.PACK_AB R157, R34, R157 ;  /* 0x0000009d229d723e */ /* 0x000fc600000000ff */
[----:B------:R-:W-:Y:S02]  /*aa20*/  FADD.FTZ R48, R34, R29 ;  /* 0x0000001d22307221 */ /* 0x000fe40000010000 */
[----:B------:R-:W1:Y:S01]  /*aa30*/  MUFU.EX2 R156, R41 ;  /* 0x00000029009c7308 */ /* 0x000e620000000800 */
[C---:B0-----:R-:W-:Y:S01]  /*aa40*/  FADD.FTZ R46, R154.reuse, R15 ;  /* 0x0000000f9a2e7221 */ /* 0x041fe20000010000 */
[----:B------:R-:W-:Y:S01]  /*aa50*/  FADD.FTZ R29, R159, R48 ;  /* 0x000000309f1d7221 */ /* 0x000fe20000010000 */
[----:B------:R-:W-:-:S05]  /*aa60*/  F2FP.F16.F32.PACK_AB R154, R154, R25 ;  /* 0x000000199a9a723e */ /* 0x000fca00000000ff */
[----:B------:R-:W0:Y:S01]  /*aa70*/  MUFU.EX2 R43, R43 ;  /* 0x0000002b002b7308 */ /* 0x000e220000000800 */
[----:B--2---:R-:W-:-:S07]  /*aa80*/  FADD.FTZ R15, R31, R46 ;  /* 0x0000002e1f0f7221 */ /* 0x004fce0000010000 */
[----:B------:R-:W2:Y:S01]  /*aa90*/  MUFU.EX2 R158, R55 ;  /* 0x00000037009e7308 */ /* 0x000ea20000000800 */
[C---:B-1----:R-:W-:Y:S01]  /*aaa0*/  FADD.FTZ R46, R156.reuse, R15 ;  /* 0x0000000f9c2e7221 */ /* 0x042fe20000010000 */
[----:B------:R-:W-:-:S06]  /*aab0*/  F2FP.F16.F32.PACK_AB R156, R156, R31 ;  /* 0x0000001f9c9c723e */ /* 0x000fcc00000000ff */
        /* <DEDUP_REMOVED lines=52> */
[----:B------:R-:W-:Y:S01]  /*ae00*/  MUFU.EX2 R49, R49 ;  /* 0x0000003100317308 */ /* 0x000fe20000000800 */
[C---:B0-----:R-:W-:Y:S01]  /*ae10*/  FADD.FTZ R8, R168.reuse, R15 ;  /* 0x0000000fa8087221 */ /* 0x041fe20000010000 */
[----:B------:R-:W-:-:S06]  /*ae20*/  F2FP.F16.F32.PACK_AB R168, R168, R47 ;  /* 0x0000002fa8a8723e */ /* 0x000fcc00000000ff */
[----:B------:R-:W0:Y:S01]  /*ae30*/  MUFU.EX2 R171, R171 ;  /* 0x000000ab00ab7308 */ /* 0x000e220000000800 */
[C---:B--2---:R-:W-:Y:S01]  /*ae40*/  FADD.FTZ R26, R38.reuse, R25 ;  /* 0x00000019261a7221 */ /* 0x044fe20000010000 */
[----:B------:R-:W-:-:S06]  /*ae50*/  F2FP.F16.F32.PACK_AB R169, R38, R169 ;  /* 0x000000a926a9723e */ /* 0x000fcc00000000ff */
[----:B------:R-:W1:Y:S08]  /*ae60*/  MUFU.EX2 R44, R44 ;  /* 0x0000002c002c7308 */ /* 0x000e700000000800 */
[----:B------:R2:W3:Y:S01]  /*ae70*/  MUFU.EX2 R24, R5 ;  /* 0x0000000500187308 */ /* 0x0004e20000000800 */
[----:B0-----:R-:W-:Y:S01]  /*ae80*/  FADD.FTZ R15, R171, R26 ;  /* 0x0000001aab0f7221 */ /* 0x001fe20000010000 */
[----:B--2---:R-:W-:Y:S01]  /*ae90*/  FADD.FTZ R5, R49, R8 ;  /* 0x0000000831057221 */ /* 0x004fe20000010000 */
[----:B-1----:R-:W-:-:S03]  /*aea0*/  F2FP.F16.F32.PACK_AB R170, R44, R49 ;  /* 0x000000312caa723e */ /* 0x002fc600000000ff */
[----:B------:R-:W-:Y:S01]  /*aeb0*/  FADD.FTZ R8, R44, R5 ;  /* 0x000000052c087221 */ /* 0x000fe20000010000 */
[C---:B---3--:R-:W-:Y:S01]  /*aec0*/  FADD.FTZ R5, R24.reuse, R15 ;  /* 0x0000000f18057221 */ /* 0x048fe20000010000 */
[----:B------:R-:W-:Y:S01]  /*aed0*/  F2FP.F16.F32.PACK_AB R171, R24, R171 ;  /* 0x000000ab18ab723e */ /* 0x000fe200000000ff */
[----:B------:R-:W-:Y:S06]  /*aee0*/  @!P0 BRA `(.L_x_5272) ;  /* 0x0000000000048947 */ /* 0x000fec0003800000 */
[----:B------:R-:W-:Y:S01]  /*aef0*/  BPT.TRAP 0x1 ;  /* 0x000000040000795c */ /* 0x000fe20000300000 */
.L_x_5272:
[----:B------:R0:W1:Y:S01]  /*af00*/  SYNCS.PHASECHK.TRANS64.TRYWAIT P1, [R9+URZ+0x22850], R72 ;  /* 0x02285048090075a7 */ /* 0x000062000802017f */
[----:B------:R-:W-:Y:S05]  /*af10*/  @!P0 BRA `(.L_x_5273) ;  /* 0x0000000000048947 */ /* 0x000fea0003800000 */
[----:B------:R-:W-:Y:S01]  /*af20*/  BPT.TRAP 0x1 ;  /* 0x000000040000795c */ /* 0x000fe20000300000 */
.L_x_5273:
[----:B------:R-:W-:Y:S04]  /*af30*/  BSSY B0, `(.L_x_5274) ;  /* 0x0000004000007945 */ /* 0x000fe80003800000 */
[----:B-1----:R-:W-:Y:S05]  /*af40*/  @P1 BRA `(.L_x_5275) ;  /* 0x0000000000081947 */ /* 0x002fea0003800000 */
[----:B------:R-:W1:Y:S02]  /*af50*/  SYNCS.PHASECHK.TRANS64.TRYWAIT P1, [R9+URZ+0x22850], R72 ;  /* 0x02285048090075a7 */ /* 0x000e64000802017f */
[----:B-1----:R-:W-:Y:S05]  /*af60*/  @!P1 BRA `(.L_x_5276) ;  /* 0x0000010400d49947 */ /* 0x002fea0003800000 */
.L_x_5275:
[----:B------:R-:W-:Y:S05]  /*af70*/  BSYNC B0 ;  /* 0x0000000000007941 */ /* 0x000fea0003800000 */
.L_x_5274:
[----:B------:R-:W-:Y:S05]  /*af80*/  WARPSYNC.ALL ;  /* 0x0000000000007948 */ /* 0x000fea0003800000 */
[----:B------:R-:W-:Y:S01]  /*af90*/  VIADD R15, R19, 0x400 ;  /* 0x00000400130f7836 */ /* 0x000fe20000000000 */
[----:B------:R2:W-:Y:S01]  /*afa0*/  BAR.SYNC.DEFER_BLOCKING R14, 0x100 ;  /* 0x0004000e0000751d */ /* 0x0005e20000010000 */
[----:B------:R-:W-:Y:S02]  /*afb0*/  IMAD.MOV.U32 R25, RZ, RZ, 0x40000040 ;  /* 0x40000040ff197424 */ /* 0x000fe400078e00ff */
[----:B------:R-:W-:Y:S01]  /*afc0*/  IMAD.MOV.U32 R27, RZ, RZ, 0x40000040 ;  /* 0x40000040ff1b7424 */ /* 0x000fe200078e00ff */
[----:B------:R-:W-:Y:S01]  /*afd0*/  SHF.R.U32.HI R15, RZ, 0x4, R15 ;  /* 0x00000004ff0f7819 */ /* 0x000fe2000001160f */
[----:B------:R-:W-:Y:S01]  /*afe0*/  IMAD.MOV.U32 R29, RZ, RZ, 0x40000040 ;  /* 0x40000040ff1d7424 */ /* 0x000fe200078e00ff */
[----:B------:R-:W-:Y:S01]  /*aff0*/  R2UR UR7, R25 ;  /* 0x00000000190772ca */ /* 0x000fe200000e0000 */
[----:B------:R-:W-:Y:S01]  /*b000*/  IMAD.MOV.U32 R31, RZ, RZ, 0x40000040 ;  /* 0x40000040ff1f7424 */ /* 0x000fe200078e00ff */
[----:B------:R-:W-:-:S02]  /*b010*/  LOP3.LUT R15, R15, 0x3fff, RZ, 0xc0, !PT ;  /* 0x00003fff0f0f7812 */ /* 0x000fc400078ec0ff */
[----:B------:R-:W-:Y:S02]  /*b020*/  R2UR UR11, R27 ;  /* 0x000000001b0b72ca */ /* 0x000fe400000e0000 */
[----:B------:R-:W-:Y:S02]  /*b030*/  LOP3.LUT R221, R15, 0x3000000, RZ, 0xfc, !PT ;  /* 0x030000000fdd7812 */ /* 0x000fe400078efcff */
[----:B------:R-:W-:Y:S02]  /*b040*/  R2UR UR15, R29 ;  /* 0x000000001d0f72ca */ /* 0x000fe400000e0000 */
[----:B------:R-:W-:Y:S01]  /*b050*/  R2UR UR19, R27 ;  /* 0x000000001b1372ca */ /* 0x000fe200000e0000 */
[----:B------:R-:W-:Y:S01]  /*b060*/  IMAD R24, R22, 0xc00, R221 ;  /* 0x00000c0016187824 */ /* 0x000fe200078e02dd */
[----:B------:R-:W-:Y:S02]  /*b070*/  R2UR UR23, R31 ;  /* 0x000000001f1772ca */ /* 0x000fe400000e0000 */
[----:B------:R-:W-:Y:S01]  /*b080*/  R2UR UR27, R25 ;  /* 0x00000000191b72ca */ /* 0x000fe200000e0000 */
[C---:B------:R-:W-:Y:S01]  /*b090*/  VIADD R26, R24.reuse, 0x80 ;  /* 0x00000080181a7836 */ /* 0x040fe20000000000 */
[C---:B------:R-:W-:Y:S01]  /*b0a0*/  R2UR UR6, R24.reuse ;  /* 0x00000000180672ca */ /* 0x040fe200000e0000 */
[C---:B------:R-:W-:Y:S01]  /*b0b0*/  VIADD R30, R24.reuse, 0x200 ;  /* 0x00000200181e7836 */ /* 0x040fe20000000000 */
[----:B------:R-:W-:-:S02]  /*b0c0*/  IADD3 R28, R24, 0x100, RZ ;  /* 0x00000100181c7810 */ /* 0x000fc40007ffe0ff */
[----:B------:R-:W-:Y:S01]  /*b0d0*/  R2UR UR10, R26 ;  /* 0x000000001a0a72ca */ /* 0x000fe200000e0000 */
[----:B------:R-:W-:Y:S01]  /*b0e0*/  VIADD R26, R24, 0x180 ;  /* 0x00000180181a7836 */ /* 0x000fe20000000000 */
[----:B------:R-:W-:Y:S01]  /*b0f0*/  R2UR UR14, R28 ;  /* 0x000000001c0e72ca */ /* 0x000fe200000e0000 */
[----:B------:R-:W-:Y:S01]  /*b100*/  VIADD R24, R24, 0x280 ;  /* 0x0000028018187836 */ /* 0x000fe20000000000 */
[----:B------:R-:W-:Y:S02]  /*b110*/  R2UR UR22, R30 ;  /* 0x000000001e1672ca */ /* 0x000fe400000e0000 */
        /* <DEDUP_REMOVED lines=27> */
.L_x_5277:
[----:B------:R-:W2:Y:S01]  /*b2d0*/  LDL R154, [R1+0x4] ;  /* 0x00000400019a7983 */ /* 0x000ea20000100800 */
[----:B------:R-:W0:Y:S02]  /*b2e0*/  LDC R14, c[0x0][0x448] ;  /* 0x00011200ff0e7b82 */ /* 0x000e240000000800 */
[----:B0-----:R-:W-:-:S13]  /*b2f0*/  ISETP.NE.AND P1, PT, R14, 0x1, PT ;  /* 0x000000010e00780c */ /* 0x001fda0003f25270 */
[----:B------:R-:W0:Y:S08]  /*b300*/  @P1 LDC R14, c[0x0][0x44c] ;  /* 0x00011300ff0e1b82 */ /* 0x000e300000000800 */
[----:B------:R-:W1:Y:S01]  /*b310*/  @P1 LDC R153, c[0x0][0x450] ;  /* 0x00011400ff991b82 */ /* 0x000e620000000800 */
[----:B------:R-:W3:Y:S01]  /*b320*/  S2R R152, SR_CgaCtaId ;  /* 0x0000000000987919 */ /* 0x000ee20000008800 */
[----:B------:R-:W-:-:S02]  /*b330*/  IMAD.MOV.U32 R15, RZ, RZ, R223 ;  /* 0x000000ffff0f7224 */ /* 0x000fc400078e00df */
[----:B0-----:R-:W-:-:S05]  /*b340*/  @P1 IMAD.HI.U32 R14, R223, R14, RZ ;  /* 0x0000000edf0e1227 */ /* 0x001fca00078e00ff */
[----:B-1----:R-:W-:Y:S02]  /*b350*/  @P1 SHF.R.U32.HI R15, RZ, R153, R14 ;  /* 0x00000099ff0f1219 */ /* 0x002fe4000001160e */
[----:B------:R-:W-:-:S04]  /*b360*/  IADD3 R9, R9, 0x22860, RZ ;  /* 0x0002286009097810 */ /* 0x000fc80007ffe0ff */
[----:B---3--:R-:W-:-:S04]  /*b370*/  PRMT R9, R152, 0x654, R9 ;  /* 0x0000065498097816 */ /* 0x008fc80000000009 */
[----:B------:R0:W-:Y:S02]  /*b380*/  SYNCS.ARRIVE.TRANS64.RED.A1T0 RZ, [R9+URZ], RZ ;  /* 0x000000ff09ff79a7 */ /* 0x0001e4000810043f */
[----:B0-----:R-:W-:Y:S01]  /*b390*/  VIADD R9, R172, 0xfffffffe ;  /* 0xfffffffeac097836 */ /* 0x001fe20000000000 */
[----:B--2---:R-:W-:-:S05]  /*b3a0*/  IADD3 R14, R15, R154, -R220 ;  /* 0x0000009a0f0e7210 */ /* 0x004fca0007ffe8dc */
[----:B------:R-:W-:-:S05]  /*b3b0*/  IMAD.HI R14, R14, 0x2aaaaaab, RZ ;  /* 0x2aaaaaab0e0e7827 */ /* 0x000fca00078e02ff */
[----:B------:R-:W-:-:S04]  /*b3c0*/  SHF.R.U32.HI R15, RZ, 0x1f, R14 ;  /* 0x0000001fff0f7819 */ /* 0x000fc8000001160e */
[----:B------:R-:W-:-:S04]  /*b3d0*/  LEA.HI.SX32 R15, R14, R15, 0x1c ;  /* 0x0000000f0e0f7211 */ /* 0x000fc800078fe2ff */
[----:B------:R-:W-:-:S05]  /*b3e0*/  VIMNMX R152, RZ, R15, !PT ;  /* 0x0000000fff987248 */ /* 0x000fca0007fe0100 */
[----:B------:R0:W-:Y:S01]  /*b3f0*/  STL [R1], R152 ;  /* 0x0000009801007387 */ /* 0x0001e20000100800 */
[----:B------:R-:W-:-:S13]  /*b400*/  ISETP.GE.AND P1, PT, R9, R152, PT ;  /* 0x000000980900720c */ /* 0x000fda0003f26270 */
[----:B0-----:R-:W-:Y:S05]  /*b410*/  @!P1 BRA `(.L_x_5278) ;  /* 0x0000002400c49947 */ /* 0x001fea0003800000 */
[----:B------:R-:W-:Y:S02]  /*b420*/  IMAD.MOV.U32 R201, RZ, RZ, R3 ;  /* 0x000000ffffc97224 */ /* 0x000fe400078e0003 */
[----:B------:R-:W-:-:S07]  /*b430*/  IMAD.MOV.U32 R200, RZ, RZ, R4 ;  /* 0x000000ffffc87224 */ /* 0x000fce00078e0004 */
.L_x_5290:
[----:B------:R-:W-:Y:S01]  /*b440*/  VIADD R22, R22, 0x1 ;  /* 0x0000000116167836 */ /* 0x000fe20000000000 */
[----:B------:R-:W-:Y:S05]  /*b450*/  YIELD ;  /* 0x0000000000007946 */ /* 0x000fea0003800000 */
[----:B------:R-:W-:-:S04]  /*b460*/  ISETP.NE.AND P1, PT, R22, 0x2, PT ;  /* 0x000000021600780c */ /* 0x000fc80003f25270 */
[----:B------:R-:W-:Y:S02]  /*b470*/  SEL R0, RZ, 0x1, P1 ;  /* 0x00000001ff007807 */ /* 0x000fe40000800000 */
[----:B------:R-:W-:Y:S02]  /*b480*/  SEL R22, R22, RZ, P1 ;  /* 0x000000ff16167207 */ /* 0x000fe40000800000 */
[----:B------:R-:W-:Y:S01]  /*b490*/  LOP3.LUT R207, R207, R0, RZ, 0x3c, !PT ;  /* 0x00000000cfcf7212 */ /* 0x000fe200078e3cff */
[----:B------:R-:W-:Y:S06]  /*b4a0*/  @!P0 BRA `(.L_x_5279) ;  /* 0x0000000000048947 */ /* 0x000fec0003800000 */
[----:B------:R-:W-:Y:S01]  /*b4b0*/  BPT.TRAP 0x1 ;  /* 0x000000040000795c */ /* 0x000fe20000300000 */
.L_x_5279:
[----:B------:R-:W-:Y:S01]  /*b4c0*/  IMAD R14, R22, 0x8, R19 ;  /* 0x00000008160e7824 */ /* 0x000fe200078e0213 */
[----:B------:R-:W-:-:S04]  /*b4d0*/  SHF.L.U32 R15, R207, 0x1f, RZ ;  /* 0x0000001fcf0f7819 */ /* 0x000fc800000006ff */
[----:B------:R0:W1:Y:S01]  /*b4e0*/  SYNCS.PHASECHK.TRANS64.TRYWAIT P1, [R14+URZ+0x22830], R15 ;  /* 0x0228300f0e0075a7 */ /* 0x000062000802017f */
[----:B------:R-:W-:Y:S05]  /*b4f0*/  @!P0 BRA `(.L_x_5280) ;  /* 0x0000000000048947 */ /* 0x000fea0003800000 */
[----:B------:R-:W-:Y:S01]  /*b500*/  BPT.TRAP 0x1 ;  /* 0x000000040000795c */ /* 0x000fe20000300000 */
.L_x_5280:
[----:B------:R-:W-:Y:S02]  /*b510*/  IMAD R156, R22, 0x300, R222 ;  /* 0x00000300169c7824 */ /* 0x000fe400078e02de */
[----:B------:R-:W-:Y:S01]  /*b520*/  IMAD.MOV.U32 R157, RZ, RZ, 0x40000040 ;  /* 0x40000040ff9d7424 */ /* 0x000fe200078e00ff */
[----:B-1----:R-:W-:Y:S06]  /*b530*/  @P1 BRA `(.L_x_5281) ;  /* 0x0000000000081947 */ /* 0x002fec0003800000 */
[----:B------:R-:W1:Y:S02]  /*b540*/  SYNCS.PHASECHK.TRANS64.TRYWAIT P1, [R14+URZ+0x22830], R15 ;  /* 0x0228300f0e0075a7 */ /* 0x000e64000802017f */
[----:B-1----:R-:W-:Y:S05]  /*b550*/  @!P1 BRA `(.L_x_5282) ;  /* 0x00000100006c9947 */ /* 0x002fea0003800000 */
.L_x_5281:
[----:B------:R-:W-:Y:S05]  /*b560*/  WARPSYNC.ALL ;  /* 0x0000000000007948 */ /* 0x000fea0003800000 */
[C---:B------:R-:W-:Y:S01]  /*b570*/  R2UR UR6, R156.reuse ;  /* 0x000000009c0672ca */ /* 0x040fe200000e0000 */
[----:B------:R-:W-:Y:S01]  /*b580*/  VIADD R154, R156, 0x2 ;  /* 0x000000029c9a7836 */ /* 0x000fe20000000000 */
[----:B------:R-:W-:Y:S01]  /*b590*/  R2UR UR7, R157 ;  /* 0x000000009d0772ca */ /* 0x000fe200000e0000 */
[----:B------:R-:W-:Y:S01]  /*b5a0*/  IMAD.MOV.U32 R155, RZ, RZ, 0x40000040 ;  /* 0x40000040ff9b7424 */ /* 0x000fe200078e00ff */
[----:B------:R-:W-:Y:S01]  /*b5b0*/  R2UR UR4, R6 ;  /* 0x00000000060472ca */ /* 0x000fe200000e0000 */
[----:B------:R-:W-:Y:S01]  /*b5c0*/  IMAD.MOV.U32 R153, RZ, RZ, 0x40000040 ;  /* 0x40000040ff997424 */ /* 0x000fe200078e00ff */
[----:B------:R-:W-:Y:S01]  /*b5d0*/  R2UR UR5, R7 ;  /* 0x00000000070572ca */ /* 0x000fe200000e0000 */
[----:B------:R-:W-:Y:S01]  /*b5e0*/  IMAD.MOV.U32 R157, RZ, RZ, 0x40000040 ;  /* 0x40000040ff9d7424 */ /* 0x000fe200078e00ff */
[C---:B------:R-:W-:Y:S01]  /*b5f0*/  IADD3 R152, R156.reuse, 0x4, RZ ;  /* 0x000000049c987810 */ /* 0x040fe20007ffe0ff */
[----:B------:R-:W-:Y:S01]  /*b600*/  VIADD R156, R156, 0x6 ;  /* 0x000000069c9c7836 */ /* 0x000fe20000000000 */
        /* <DEDUP_REMOVED lines=30> */
.L_x_5283:
[----:B------:R-:W3:Y:S01]  /*b7f0*/  LDL R0, [R1+0x10] ;  /* 0x0000100001007983 */ /* 0x000ee20000100800 */
[----:B------:R-:W4:Y:S03]  /*b800*/  LDC R3, c[0x0][0x448] ;  /* 0x00011200ff037b82 */ /* 0x000f260000000800 */
[----:B------:R-:W5:Y:S04]  /*b810*/  LDL R203, [R1+0x18] ;  /* 0x0000180001cb7983 */ /* 0x000f680000100800 */
[----:B------:R-:W2:Y:S01]  /*b820*/  LDL R202, [R1+0x4] ;  /* 0x0000040001ca7983 */ /* 0x000ea20000100800 */
[----:B----4-:R-:W-:-:S13]  /*b830*/  ISETP.NE.AND P1, PT, R3, 0x1, PT ;  /* 0x000000010300780c */ /* 0x010fda0003f25270 */
[----:B------:R-:W4:Y:S08]  /*b840*/  @P1 LDC R4, c[0x0][0x44c] ;  /* 0x00011300ff041b82 */ /* 0x000f300000000800 */
[----:B------:R-:W0:Y:S01]  /*b850*/  @P1 LDC R3, c[0x0][0x450] ;  /* 0x00011400ff031b82 */ /* 0x000e220000000800 */
[----:B---3--:R-:W-:-:S04]  /*b860*/  IMAD.IADD R0, R0, 0x1, R223 ;  /* 0x0000000100007824 */ /* 0x008fc800078e02df */
[----:B----4-:R-:W-:-:S05]  /*b870*/  @P1 IMAD.HI.U32 R4, R0, R4, RZ ;  /* 0x0000000400041227 */ /* 0x010fca00078e00ff */
[----:B0-----:R-:W-:-:S05]  /*b880*/  @P1 SHF.R.U32.HI R0, RZ, R3, R4 ;  /* 0x00000003ff001219 */ /* 0x001fca0000011604 */
[----:B------:R-:W-:Y:S04]  /*b890*/  SHFL.IDX PT, R4, R0, RZ, 0x1c1f ;  /* 0x001c1fff00047589 */ /* 0x000fe800000e0000 */
[----:B------:R-:W0:Y:S01]  /*b8a0*/  SHFL.IDX PT, R0, R0, 0x1, 0x1c1f ;  /* 0x003c1f0000007f89 */ /* 0x000e2200000e0000 */
[----:B------:R-:W-:-:S04]  /*b8b0*/  IMAD.MOV.U32 R3, RZ, RZ, -0x60 ;  /* 0xffffffa0ff037424 */ /* 0x000fc800078e00ff */
[----:B------:R-:W-:-:S04]  /*b8c0*/  IMAD R3, R9, R3, 0x1 ;  /* 0x0000000109037424 */ /* 0x000fc800078e0203 */
[----:B-----5:R-:W-:-:S05]  /*b8d0*/  IMAD R3, R203, -0x2, R3 ;  /* 0xfffffffecb037824 */ /* 0x020fca00078e0203 */
[----:B--2---:R-:W-:-:S04]  /*b8e0*/  IADD3 R3, -R220, R3, R202 ;  /* 0x00000003dc037210 */ /* 0x004fc80007ffe1ca */
[----:B0-----:R-:W-:-:S04]  /*b8f0*/  IADD3 R0, R3, R0, RZ ;  /* 0x0000000003007210 */ /* 0x001fc80007ffe0ff */
[----:B------:R-:W-:-:S04]  /*b900*/  ISETP.GT.AND P6, PT, R0, RZ, PT ;  /* 0x000000ff0000720c */ /* 0x000fc80003fc4270 */
[----:B------:R-:W-:Y:S02]  /*b910*/  FSEL R154, R154, -INF , P6 ;  /* 0xff8000009a9a7808 */ /* 0x000fe40003000000 */
[----:B------:R-:W-:-:S04]  /*b920*/  ISETP.GT.AND P6, PT, R0, 0x1, PT ;  /* 0x000000010000780c */ /* 0x000fc80003fc4270 */
        /* <DEDUP_REMOVED lines=43> */
[----:B------:R-:W-:Y:S02]  /*bbe0*/  ISETP.GT.AND P6, PT, R0, 0x59, PT ;  /* 0x000000590000780c */ /* 0x000fe40003fc4270 */
        /* <DEDUP_REMOVED lines=22> */
[----:B------:R-:W-:Y:S02]  /*bd50*/  FSEL R199, R199, -INF , P6 ;  /* 0xff800000c7c77808 */ /* 0x000fe40003000000 */
[----:B------:R-:W-:-:S04]  /*bd60*/  FMNMX.FTZ R0, R198, R0, !PT ;  /* 0x00000000c6007209 */ /* 0x000fc80007810000 */
[----:B------:R-:W-:Y:S01]  /*bd70*/  FMNMX.FTZ R0, R199, R0, !PT ;  /* 0x00000000c7007209 */ /* 0x000fe20007810000 */
[----:B------:R-:W-:-:S04]  /*bd80*/  IMAD.IADD R4, R3, 0x1, R4 ;  /* 0x0000000103047824 */ /* 0x000fc800078e0204 */
[----:B------:R-:W0:Y:S02]  /*bd90*/  SHFL.BFLY PT, R3, R0, 0x2, 0x1f ;  /* 0x0c401f0000037f89 */ /* 0x000e2400000e0000 */
[----:B0-----:R-:W-:-:S05]  /*bda0*/  FMNMX.FTZ R3, R0, R3, !PT ;  /* 0x0000000300037209 */ /* 0x001fca0007810000 */
[----:B------:R-:W0:Y:S01]  /*bdb0*/  SHFL.BFLY PT, R0, R3, 0x1, 0x1f ;  /* 0x0c201f0003007f89 */ /* 0x000e2200000e0000 */
[C---:B------:R-:W-:Y:S02]  /*bdc0*/  ISETP.GT.AND P4, PT, R4.reuse, RZ, PT ;  /* 0x000000ff0400720c */ /* 0x040fe40003f84270 */
[C---:B------:R-:W-:Y:S02]  /*bdd0*/  ISETP.GT.AND P3, PT, R4.reuse, 0x1, PT ;  /* 0x000000010400780c */ /* 0x040fe40003f64270 */
[C---:B------:R-:W-:Y:S02]  /*bde0*/  ISETP.GT.AND P2, PT, R4.reuse, 0x8, PT ;  /* 0x000000080400780c */ /* 0x040fe40003f44270 */
[----:B0-----:R-:W-:Y:S02]  /*bdf0*/  FMNMX.FTZ R3, R3, R0, !PT ;  /* 0x0000000003037209 */ /* 0x001fe40007810000 */
[----:B------:R-:W0:Y:S01]  /*be00*/  LDC R0, c[0x0][0x988] ;  /* 0x00026200ff007b82 */ /* 0x000e220000000800 */
[----:B------:R-:W-:-:S02]  /*be10*/  ISETP.GT.AND P1, PT, R4, 0x9, PT ;  /* 0x000000090400780c */ /* 0x000fc40003f24270 */
[----:B------:R-:W-:Y:S02]  /*be20*/  LOP3.LUT R23, R23, 0xfffffeff, RZ, 0xc0, !PT ;  /* 0xfffffeff17177812 */ /* 0x000fe400078ec0ff */
[----:B------:R-:W-:Y:S02]  /*be30*/  FSEL R152, R152, -INF , P4 ;  /* 0xff80000098987808 */ /* 0x000fe40002000000 */
[----:B------:R-:W-:Y:S02]  /*be40*/  FSEL R202, R153, -INF , P3 ;  /* 0xff80000099ca7808 */ /* 0x000fe40001800000 */
[----:B------:R-:W-:Y:S02]  /*be50*/  FSEL R156, R156, -INF , P2 ;  /* 0xff8000009c9c7808 */ /* 0x000fe40001000000 */
[----:B------:R-:W-:Y:S02]  /*be60*/  FSEL R203, R157, -INF , P1 ;  /* 0xff8000009dcb7808 */ /* 0x000fe40000800000 */
[----:B------:R-:W-:-:S02]  /*be70*/  @P0 LOP3.LUT R23, R23, 0x100, RZ, 0xfc, !PT ;  /* 0x0000010017170812 */ /* 0x000fc400078efcff */
[C---:B------:R-:W-:Y:S02]  /*be80*/  ISETP.GT.AND P4, PT, R4.reuse, 0x10, PT ;  /* 0x000000100400780c */ /* 0x040fe40003f84270 */
[C---:B------:R-:W-:Y:S02]  /*be90*/  ISETP.GT.AND P3, PT, R4.reuse, 0x11, PT ;  /* 0x000000110400780c */ /* 0x040fe40003f64270 */
[C---:B------:R-:W-:Y:S02]  /*bea0*/  ISETP.GT.AND P2, PT, R4.reuse, 0x18, PT ;  /* 0x000000180400780c */ /* 0x040fe40003f44270 */
[C---:B------:R-:W-:Y:S02]  /*beb0*/  ISETP.GT.AND P1, PT, R4.reuse, 0x19, PT ;  /* 0x000000190400780c */ /* 0x040fe40003f24270 */
[C---:B------:R-:W-:Y:S01]  /*bec0*/  FSETP.NEU.FTZ.AND P6, PT, R3.reuse, -INF , PT ;  /* 0xff8000000300780b */ /* 0x040fe20003fdd000 */
[----:B0-----:R-:W-:Y:S01]  /*bed0*/  FMUL.FTZ R153, R3, R0 ;  /* 0x0000000003997220 */ /* 0x001fe20000410000 */
[----:B------:R-:W-:-:S02]  /*bee0*/  ISETP.GT.AND P0, PT, R4, 0x41, PT ;  /* 0x000000410400780c */ /* 0x000fc40003f04270 */
[----:B------:R-:W-:Y:S02]  /*bef0*/  FSEL R160, R160, -INF , P4 ;  /* 0xff800000a0a07808 */ /* 0x000fe40002000000 */
[----:B------:R-:W-:Y:S02]  /*bf00*/  FSEL R161, R161, -INF , P3 ;  /* 0xff800000a1a17808 */ /* 0x000fe40001800000 */
[----:B------:R-:W-:Y:S02]  /*bf10*/  FSEL R164, R164, -INF , P2 ;  /* 0xff800000a4a47808 */ /* 0x000fe40001000000 */
[----:B------:R-:W-:Y:S02]  /*bf20*/  FSEL R165, R165, -INF , P1 ;  /* 0xff800000a5a57808 */ /* 0x000fe40000800000 */
[----:B------:R-:W-:Y:S02]  /*bf30*/  FSEL R157, R3, RZ, P6 ;  /* 0x000000ff039d7208 */ /* 0x000fe40003000000 */
[----:B------:R-:W-:-:S02]  /*bf40*/  ISETP.GT.AND P4, PT, R4, 0x20, PT ;  /* 0x000000200400780c */ /* 0x000fc40003f84270 */
[C---:B------:R-:W-:Y:S02]  /*bf50*/  ISETP.GT.AND P3, PT, R4.reuse, 0x21, PT ;  /* 0x000000210400780c */ /* 0x040fe40003f64270 */
[C---:B------:R-:W-:Y:S02]  /*bf60*/  ISETP.GT.AND P2, PT, R4.reuse, 0x28, PT ;  /* 0x000000280400780c */ /* 0x040fe40003f44270 */
[----:B------:R-:W-:Y:S02]  /*bf70*/  ISETP.GT.AND P1, PT, R4, 0x29, PT ;  /* 0x000000290400780c */ /* 0x000fe40003f24270 */
[----:B------:R-:W-:Y:S01]  /*bf80*/  FSEL R153, R153, RZ, P6 ;  /* 0x000000ff99997208 */ /* 0x000fe20003000000 */
[----:B------:R-:W-:Y:S01]  /*bf90*/  FADD.FTZ R157, -R157, R201 ;  /* 0x000000c99d9d7221 */ /* 0x000fe20000010100 */
[----:B------:R-:W-:Y:S02]  /*bfa0*/  FSEL R168, R168, -INF , P4 ;  /* 0xff800000a8a87808 */ /* 0x000fe40002000000 */
[----:B------:R-:W-:-:S02]  /*bfb0*/  FSEL R169, R169, -INF , P3 ;  /* 0xff800000a9a97808 */ /* 0x000fc40001800000 */
[----:B------:R-:W-:Y:S02]  /*bfc0*/  FSEL R172, R172, -INF , P2 ;  /* 0xff800000acac7808 */ /* 0x000fe40001000000 */
[----:B------:R-:W-:Y:S01]  /*bfd0*/  FSEL R173, R173, -INF , P1 ;  /* 0xff800000adad7808 */ /* 0x000fe20000800000 */
[-CC-:B------:R-:W-:Y:S01]  /*bfe0*/  FFMA.FTZ R154, R154, R0.reuse, -R153.reuse ;  /* 0x000000009a9a7223 */ /* 0x180fe20000010899 */
[C---:B------:R-:W-:Y:S01]  /*bff0*/  ISETP.GT.AND P4, PT, R4.reuse, 0x30, PT ;  /* 0x000000300400780c */ /* 0x040fe20003f84270 */
[----:B------:R-:W-:Y:S01]  /*c000*/  FFMA.FTZ R155, R155, R0, -R153 ;  /* 0x000000009b9b7223 */ /* 0x000fe20000010899 */
[C---:B------:R-:W-:Y:S02]  /*c010*/  ISETP.GT.AND P3, PT, R4.reuse, 0x31, PT ;  /* 0x000000310400780c */ /* 0x040fe40003f64270 */
[C---:B------:R-:W-:Y:S02]  /*c020*/  ISETP.GT.AND P2, PT, R4.reuse, 0x38, PT ;  /* 0x000000380400780c */ /* 0x040fe40003f44270 */
[----:B------:R-:W-:-:S02]  /*c030*/  ISETP.GT.AND P1, PT, R4, 0x39, PT ;  /* 0x000000390400780c */ /* 0x000fc40003f24270 */
[----:B------:R-:W-:Y:S01]  /*c040*/  LOP3.LUT R23, R23, 0xfffffdff, RZ, 0xc0, !PT ;  /* 0xfffffdff17177812 */ /* 0x000fe200078ec0ff */
[----:B------:R-:W-:Y:S01]  /*c050*/  FMUL.FTZ R157, R157, R0 ;  /* 0x000000009d9d7220 */ /* 0x000fe20000410000 */
[----:B------:R-:W-:Y:S02]  /*c060*/  FSEL R176, R176, -INF , P4 ;  /* 0xff800000b0b07808 */ /* 0x000fe40002000000 */
[----:B------:R-:W-:Y:S02]  /*c070*/  FSEL R177, R177, -INF , P3 ;  /* 0xff800000b1b17808 */ /* 0x000fe40001800000 */
[----:B------:R-:W-:Y:S02]  /*c080*/  @P0 LOP3.LUT R23, R23, 0x200, RZ, 0xfc, !PT ;  /* 0x0000020017170812 */ /* 0x000fe400078efcff */
[----:B------:R-:W-:Y:S02]  /*c090*/  FSEL R180, R180, -INF , P2 ;  /* 0xff800000b4b47808 */ /* 0x000fe40001000000 */
[----:B------:R-:W-:-:S02]  /*c0a0*/  FSEL R181, R181, -INF , P1 ;  /* 0xff800000b5b57808 */ /* 0x000fc40000800000 */
[C---:B------:R-:W-:Y:S02]  /*c0b0*/  ISETP.GT.AND P5, PT, R4.reuse, 0x49, PT ;  /* 0x000000490400780c */ /* 0x040fe40003fa4270 */
[C---:B------:R-:W-:Y:S02]  /*c0c0*/  ISETP.GT.AND P4, PT, R4.reuse, 0x50, PT ;  /* 0x000000500400780c */ /* 0x040fe40003f84270 */
[C---:B------:R-:W-:Y:S02]  /*c0d0*/  ISETP.GT.AND P3, PT, R4.reuse, 0x51, PT ;  /* 0x000000510400780c */ /* 0x040fe40003f64270 */
[C---:B------:R-:W-:Y:S02]  /*c0e0*/  ISETP.GT.AND P2, PT, R4.reuse, 0x58, PT ;  /* 0x000000580400780c */ /* 0x040fe40003f44270 */
[C---:B------:R-:W-:Y:S02]  /*c0f0*/  ISETP.GT.AND P1, PT, R4.reuse, 0x59, PT ;  /* 0x000000590400780c */ /* 0x040fe40003f24270 */
[----:B------:R-:W-:-:S02]  /*c100*/  ISETP.GT.AND P0, PT, R4, 0x40, PT ;  /* 0x000000400400780c */ /* 0x000fc40003f04270 */
[----:B------:R-:W-:Y:S01]  /*c110*/  ISETP.GT.AND P6, PT, R4, 0x48, PT ;  /* 0x000000480400780c */ /* 0x000fe20003fc4270 */
[----:B------:R-:W-:Y:S01]  /*c120*/  FFMA.FTZ R4, R178, R0, -R153 ;  /* 0x00000000b2047223 */ /* 0x000fe20000010899 */
[----:B------:R-:W-:Y:S08]  /*c130*/  MUFU.EX2 R154, R154 ;  /* 0x0000009a009a7308 */ /* 0x000ff00000000800 */
[----:B------:R-:W0:Y:S08]  /*c140*/  MUFU.EX2 R178, R157 ;  /* 0x0000009d00b27308 */ /* 0x000e300000000800 */
[----:B------:R-:W2:Y:S01]  /*c150*/  MUFU.EX2 R155, R155 ;  /* 0x0000009b009b7308 */ /* 0x000ea20000000800 */
[----:B0-----:R-:W-:Y:S01]  /*c160*/  FFMA.FTZ R5, R178, R5, R154 ;  /* 0x00000005b2057223 */ /* 0x001fe2000001009a */
[----:B--2---:R-:W-:-:S02]  /*c170*/  F2FP.F16.F32.PACK_AB R157, R155, R154 ;  /* 0x0000009a9b9d723e */ /* 0x004fc400000000ff */
        /* <DEDUP_REMOVED lines=16> */
[----:B------:R-:W-:Y:S02]  /*c280*/  LOP3.LUT P0, RZ, R23, 0x200, RZ, 0xc0, !PT ;  /* 0x0000020017ff7812 */ /* 0x000fe4000780c0ff */
        /* <DEDUP_REMOVED lines=12> */
[----:B------:R-:W-:Y:S01]  /*c350*/  FMNMX.FTZ R154, R193, R154, !PT ;  /* 0x0000009ac19a7209 */ /* 0x000fe20007810000 */
[--C-:B------:R-:W-:Y:S01]  /*c360*/  FFMA.FTZ R162, R162, R0, -R153.reuse ;  /* 0x00000000a2a27223 */ /* 0x100fe20000010899 */
[----:B------:R-:W-:Y:S02]  /*c370*/  FSEL R197, R197, -INF , P1 ;  /* 0xff800000c5c57808 */ /* 0x000fe40000800000 */
[----:B------:R-:W-:Y:S01]  /*c380*/  FMNMX.FTZ R154, R196, R154, !PT ;  /* 0x0000009ac49a7209 */ /* 0x000fe20007810000 */
        /* <DEDUP_REMOVED lines=19> */
[----:B------:R-:W-:-:S02]  /*c4c0*/  FFMA.FTZ R199, R199, R0, -R153 ;  /* 0x00000000c7c77223 */ /* 0x000fc40000010899 */
[----:B------:R0:W-:Y:S02]  /*c4d0*/  MUFU.EX2 R153, R162 ;  /* 0x000000a200997308 */ /* 0x0001e40000000800 */
[----:B0-----:R-:W-:-:S05]  /*c4e0*/  FMNMX.FTZ R162, R197, R154, !PT ;  /* 0x0000009ac5a27209 */ /* 0x001fca0007810000 */
[----:B------:R-:W0:Y:S01]  /*c4f0*/  SHFL.BFLY PT, R154, R162, 0x2, 0x1f ;  /* 0x0c401f00a29a7f89 */ /* 0x000e2200000e0000 */
[----:B------:R-:W2:Y:S01]  /*c500*/  MUFU.EX2 R158, R158 ;  /* 0x0000009e009e7308 */ /* 0x000ea20000000800 */
[----:B0-----:R-:W-:-:S05]  /*c510*/  FMNMX.FTZ R162, R162, R154, !PT ;  /* 0x0000009aa2a27209 */ /* 0x001fca0007810000 */
[----:B------:R-:W0:Y:S02]  /*c520*/  SHFL.BFLY PT, R201, R162, 0x1, 0x1f ;  /* 0x0c201f00a2c97f89 */ /* 0x000e2400000e0000 */
[----:B------:R-:W-:Y:S01]  /*c530*/  MUFU.EX2 R154, R167 ;  /* 0x000000a7009a7308 */ /* 0x000fe20000000800 */
[----:B------:R-:W-:-:S07]  /*c540*/  FADD.FTZ R5, R155, R5 ;  /* 0x000000059b057221 */ /* 0x000fce0000010000 */
[----:B------:R-:W3:Y:S08]  /*c550*/  MUFU.EX2 R159, R159 ;  /* 0x0000009f009f7308 */ /* 0x000ef00000000800 */
[----:B------:R4:W-:Y:S02]  /*c560*/  MUFU.EX2 R167, R182 ;  /* 0x000000b600a77308 */ /* 0x0009e40000000800 */
[----:B----4-:R-:W4:Y:S06]  /*c570*/  S2R R182, SR_CgaCtaId ;  /* 0x0000000000b67919 */ /* 0x010f2c0000008800 */
[----:B------:R-:W-:Y:S01]  /*c580*/  MUFU.EX2 R155, R166 ;  /* 0x000000a6009b7308 */ /* 0x000fe20000000800 */
[----:B--2---:R-:W-:-:S07]  /*c590*/  FADD.FTZ R5, R158, R5 ;  /* 0x000000059e057221 */ /* 0x004fce0000010000 */
[----:B------:R0:W-:Y:S08]  /*c5a0*/  MUFU.EX2 R166, R4 ;  /* 0x0000000400a67308 */ /* 0x0001f00000000800 */
[----:B------:R-:W2:Y:S01]  /*c5b0*/  MUFU.EX2 R163, R163 ;  /* 0x000000a300a37308 */ /* 0x000ea20000000800 */
[----:B0-----:R-:W-:Y:S01]  /*c5c0*/  FMNMX.FTZ R4, R162, R201, !PT ;  /* 0x000000c9a2047209 */ /* 0x001fe20007810000 */
[----:B---3--:R-:W-:-:S03]  /*c5d0*/  FADD.FTZ R5, R159, R5 ;  /* 0x000000059f057221 */ /* 0x008fc60000010000 */
[C---:B------:R-:W-:Y:S01]  /*c5e0*/  FSETP.NEU.FTZ.AND P1, PT, R4.reuse, -INF , PT ;  /* 0xff8000000400780b */ /* 0x040fe20003f3d000 */
[----:B------:R-:W-:Y:S01]  /*c5f0*/  FMUL.FTZ R201, R4, R0 ;  /* 0x0000000004c97220 */ /* 0x000fe20000410000 */
[----:B------:R-:W-:-:S04]  /*c600*/  FADD.FTZ R5, R153, R5 ;  /* 0x0000000599057221 */ /* 0x000fc80000010000 */
[----:B------:R-:W-:Y:S02]  /*c610*/  FSEL R201, R201, RZ, P1 ;  /* 0x000000ffc9c97208 */ /* 0x000fe40000800000 */
[----:B------:R-:W-:-:S03]  /*c620*/  FSEL R162, R4, RZ, P1 ;  /* 0x000000ff04a27208 */ /* 0x000fc60000800000 */
[-C--:B------:R-:W-:Y:S01]  /*c630*/  FFMA.FTZ R156, R156, R0.reuse, -R201 ;  /* 0x000000009c9c7223 */ /* 0x080fe200000108c9 */
[C---:B--2---:R-:W-:Y:S01]  /*c640*/  FADD.FTZ R5, R163.reuse, R5 ;  /* 0x00000005a3057221 */ /* 0x044fe20000010000 */
[----:B------:R-:W-:Y:S01]  /*c650*/  F2FP.F16.F32.PACK_AB R153, R163, R153 ;  /* 0x00000099a399723e */ /* 0x000fe200000000ff */
[----:B------:R-:W-:Y:S01]  /*c660*/  FADD.FTZ R162, -R162, R200 ;  /* 0x000000c8a2a27221 */ /* 0x000fe20000010100 */
[----:B------:R-:W-:Y:S01]  /*c670*/  MUFU.EX2 R163, R174 ;  /* 0x000000ae00a37308 */ /* 0x000fe20000000800 */
[-C--:B------:R-:W-:Y:S02]  /*c680*/  FFMA.FTZ R152, R152, R0.reuse, -R201 ;  /* 0x0000000098987223 */ /* 0x080fe400000108c9 */
[----:B------:R-:W-:-:S05]  /*c690*/  FMUL.FTZ R162, R162, R0 ;  /* 0x00000000a2a27220 */ /* 0x000fca0000410000 */
[----:B------:R0:W-:Y:S01]  /*c6a0*/  MUFU.EX2 R174, R156 ;  /* 0x0000009c00ae7308 */ /* 0x0001e20000000800 */
[----:B------:R-:W-:Y:S01]  /*c6b0*/  FFMA.FTZ R202, R202, R0, -R201 ;  /* 0x00000000caca7223 */ /* 0x000fe200000108c9 */
[----:B0-----:R-:W-:-:S06]  /*c6c0*/  VIADD R156, R14, 0x22840 ;  /* 0x000228400e9c7836 */ /* 0x001fcc0000000000 */
[----:B------:R-:W-:Y:S01]  /*c6d0*/  MUFU.EX2 R152, R152 ;  /* 0x0000009800987308 */ /* 0x000fe20000000800 */
[----:B----4-:R-:W-:-:S07]  /*c6e0*/  PRMT R156, R182, 0x654, R156 ;  /* 0x00000654b69c7816 */ /* 0x010fce000000009c */
[----:B------:R-:W0:Y:S01]  /*c6f0*/  MUFU.EX2 R182, R162 ;  /* 0x000000a200b67308 */ /* 0x000e220000000800 */
[-CC-:B------:R-:W-:Y:S01]  /*c700*/  FFMA.FTZ R203, R203, R0.reuse, -R201.reuse ;  /* 0x00000000cbcb7223 */ /* 0x180fe200000108c9 */
[-CC-:B------:R-:W-:Y:S01]  /*c710*/  FFMA.FTZ R160, R160, R0.reuse, -R201.reuse ;  /* 0x00000000a0a07223 */ /* 0x180fe200000108c9 */
[--C-:B------:R-:W-:Y:S01]  /*c720*/  FFMA.FTZ R161, R161, R0, -R201.reuse ;  /* 0x00000000a1a17223 */ /* 0x100fe200000108c9 */
[----:B------:R-:W-:Y:S01]  /*c730*/  F2FP.F16.F32.PACK_AB R159, R159, R158 ;  /* 0x0000009e9f9f723e */ /* 0x000fe200000000ff */
[-CC-:B------:R-:W-:Y:S01]  /*c740*/  FFMA.FTZ R164, R164, R0.reuse, -R201.reuse ;  /* 0x00000000a4a47223 */ /* 0x180fe200000108c9 */
[-CC-:B------:R-:W-:Y:S01]  /*c750*/  FFMA.FTZ R165, R165, R0.reuse, -R201.reuse ;  /* 0x00000000a5a57223 */ /* 0x180fe200000108c9 */
[-CC-:B------:R-:W-:Y:S01]  /*c760*/  FFMA.FTZ R168, R168, R0.reuse, -R201.reuse ;  /* 0x00000000a8a87223 */ /* 0x180fe200000108c9 */
[----:B------:R-:W2:Y:S01]  /*c770*/  MUFU.EX2 R202, R202 ;  /* 0x000000ca00ca7308 */ /* 0x000ea20000000800 */
[-CC-:B------:R-:W-:Y:S01]  /*c780*/  FFMA.FTZ R169, R169, R0.reuse, -R201.reuse ;  /* 0x00000000a9a97223 */ /* 0x180fe200000108c9 */
[----:B------:R-:W-:-:S06]  /*c790*/  FFMA.FTZ R172, R172, R0, -R201 ;  /* 0x00000000acac7223 */ /* 0x000fcc00000108c9 */
[----:B------:R-:W-:Y:S01]  /*c7a0*/  MUFU.EX2 R170, R170 ;  /* 0x000000aa00aa7308 */ /* 0x000fe20000000800 */
[----:B0-----:R-:W-:Y:S01]  /*c7b0*/  FFMA.FTZ R8, R182, R8, R152 ;  /* 0x00000008b6087223 */ /* 0x001fe20000010098 */
[-C--:B------:R-:W-:Y:S01]  /*c7c0*/  FFMA.FTZ R173, R173, R0.reuse, -R201 ;  /* 0x00000000adad7223 */ /* 0x080fe200000108c9 */
[----:B------:R-:W-:Y:S01]  /*c7d0*/  FADD.FTZ R5, R155, R5 ;  /* 0x000000059b057221 */ /* 0x000fe20000010000 */
[-CC-:B------:R-:W-:Y:S01]  /*c7e0*/  FFMA.FTZ R176, R176, R0.reuse, -R201.reuse ;  /* 0x00000000b0b07223 */ /* 0x180fe200000108c9 */
[----:B------:R-:W-:-:S03]  /*c7f0*/  FFMA.FTZ R177, R177, R0, -R201 ;  /* 0x00000000b1b17223 */ /* 0x000fc600000108c9 */
[----:B------:R-:W-:Y:S01]  /*c800*/  MUFU.EX2 R175, R175 ;  /* 0x000000af00af7308 */ /* 0x000fe20000000800 */
[-CC-:B------:R-:W-:Y:S01]  /*c810*/  FFMA.FTZ R180, R180, R0.reuse, -R201.reuse ;  /* 0x00000000b4b47223 */ /* 0x180fe200000108c9 */
[----:B------:R-:W-:-:S06]  /*c820*/  FFMA.FTZ R181, R181, R0, -R201 ;  /* 0x00000000b5b57223 */ /* 0x000fcc00000108c9 */
[----:B------:R-:W-:Y:S01]  /*c830*/  MUFU.EX2 R179, R179 ;  /* 0x000000b300b37308 */ /* 0x000fe20000000800 */
[----:B------:R-:W-:Y:S01]  /*c840*/  FFMA.FTZ R184, R184, R0, -R201 ;  /* 0x00000000b8b87223 */ /* 0x000fe200000108c9 */
[----:B------:R0:W-:Y:S06]  /*c850*/  SYNCS.ARRIVE.TRANS64.RED.A1T0 RZ, [R156+URZ], RZ ;  /* 0x000000ff9cff79a7 */ /* 0x0001ec000810043f */
[----:B------:R-:W3:Y:S01]  /*c860*/  MUFU.EX2 R203, R203 ;  /* 0x000000cb00cb7308 */ /* 0x000ee20000000800 */
[----:B--2---:R-:W-:-:S07]  /*c870*/  FADD.FTZ R8, R202, R8 ;  /* 0x00000008ca087221 */ /* 0x004fce0000010000 */
[----:B------:R-:W2:Y:S01]  /*c880*/  MUFU.EX2 R160, R160 ;  /* 0x000000a000a07308 */ /* 0x000ea20000000800 */
[----:B------:R-:W-:-:S07]  /*c890*/  FADD.FTZ R8, R174, R8 ;  /* 0x00000008ae087221 */ /* 0x000fce0000010000 */
[----:B------:R-:W-:Y:S08]  /*c8a0*/  MUFU.EX2 R158, R171 ;  /* 0x000000ab009e7308 */ /* 0x000ff00000000800 */
[----:B------:R-:W-:Y:S08]  /*c8b0*/  MUFU.EX2 R171, R190 ;  /* 0x000000be00ab7308 */ /* 0x000ff00000000800 */
[----:B------:R-:W4:Y:S01]  /*c8c0*/  MUFU.EX2 R190, R161 ;  /* 0x000000a100be7308 */ /* 0x000f220000000800 */
[----:B---3--:R-:W-:-:S07]  /*c8d0*/  FADD.FTZ R8, R203, R8 ;  /* 0x00000008cb087221 */ /* 0x008fce0000010000 */
[----:B------:R-:W3:Y:S01]  /*c8e0*/  MUFU.EX2 R164, R164 ;  /* 0x000000a400a47308 */ /* 0x000ee20000000800 */
[----:B--2---:R-:W-:-:S07]  /*c8f0*/  FADD.FTZ R8, R160, R8 ;  /* 0x00000008a0087221 */ /* 0x004fce0000010000 */
[----:B------:R-:W2:Y:S01]  /*c900*/  MUFU.EX2 R165, R165 ;  /* 0x000000a500a57308 */ /* 0x000ea20000000800 */
[----:B----4-:R-:W-:-:S07]  /*c910*/  FADD.FTZ R8, R190, R8 ;  /* 0x00000008be087221 */ /* 0x010fce0000010000 */
[----:B------:R-:W4:Y:S01]  /*c920*/  MUFU.EX2 R168, R168 ;  /* 0x000000a800a87308 */ /* 0x000f220000000800 */
[----:B---3--:R-:W-:-:S07]  /*c930*/  FADD.FTZ R8, R164, R8 ;  /* 0x00000008a4087221 */ /* 0x008fce0000010000 */
[----:B------:R-:W3:Y:S01]  /*c940*/  MUFU.EX2 R169, R169 ;  /* 0x000000a900a97308 */ /* 0x000ee20000000800 */
[----:B------:R-:W-:Y:S01]  /*c950*/  FADD.FTZ R5, R154, R5 ;  /* 0x000000059a057221 */ /* 0x000fe20000010000 */
[----:B--2---:R-:W-:-:S06]  /*c960*/  FADD.FTZ R8, R165, R8 ;  /* 0x00000008a5087221 */ /* 0x004fcc0000010000 */
[----:B------:R-:W2:Y:S01]  /*c970*/  MUFU.EX2 R162, R172 ;  /* 0x000000ac00a27308 */ /* 0x000ea20000000800 */
[----:B------:R-:W-:Y:S01]  /*c980*/  FADD.FTZ R5, R170, R5 ;  /* 0x00000005aa057221 */ /* 0x000fe20000010000 */
[----:B----4-:R-:W-:-:S06]  /*c990*/  FADD.FTZ R8, R168, R8 ;  /* 0x00000008a8087221 */ /* 0x010fcc0000010000 */
[----:B------:R-:W4:Y:S01]  /*c9a0*/  MUFU.EX2 R173, R173 ;  /* 0x000000ad00ad7308 */ /* 0x000f220000000800 */
[----:B------:R-:W-:Y:S01]  /*c9b0*/  FADD.FTZ R5, R158, R5 ;  /* 0x000000059e057221 */ /* 0x000fe20000010000 */
[----:B---3--:R-:W-:-:S06]  /*c9c0*/  FADD.FTZ R8, R169, R8 ;  /* 0x00000008a9087221 */ /* 0x008fcc0000010000 */
[----:B------:R-:W3:Y:S01]  /*c9d0*/  MUFU.EX2 R176, R176 ;  /* 0x000000b000b07308 */ /* 0x000ee20000000800 */
[----:B------:R-:W-:Y:S01]  /*c9e0*/  FADD.FTZ R5, R163, R5 ;  /* 0x00000005a3057221 */ /* 0x000fe20000010000 */
[----:B--2---:R-:W-:-:S06]  /*c9f0*/  FADD.FTZ R8, R162, R8 ;  /* 0x00000008a2087221 */ /* 0x004fcc0000010000 */
[----:B------:R-:W2:Y:S01]  /*ca00*/  MUFU.EX2 R177, R177 ;  /* 0x000000b100b17308 */ /* 0x000ea20000000800 */
[----:B------:R-:W-:Y:S01]  /*ca10*/  FADD.FTZ R5, R175, R5 ;  /* 0x00000005af057221 */ /* 0x000fe20000010000 */
[----:B0-----:R-:W-:Y:S01]  /*ca20*/  F2FP.F16.F32.PACK_AB R156, R202, R152 ;  /* 0x00000098ca9c723e */ /* 0x001fe200000000ff */
[----:B----4-:R-:W-:-:S05]  /*ca30*/  FADD.FTZ R8, R173, R8 ;  /* 0x00000008ad087221 */ /* 0x010fca0000010000 */
[----:B------:R-:W0:Y:S01]  /*ca40*/  MUFU.EX2 R180, R180 ;  /* 0x000000b400b47308 */ /* 0x000e220000000800 */
[----:B------:R-:W-:Y:S01]  /*ca50*/  FFMA.FTZ R185, R185, R0, -R201 ;  /* 0x00000000b9b97223 */ /* 0x000fe200000108c9 */
[----:B------:R-:W-:Y:S01]  /*ca60*/  F2FP.F16.F32.PACK_AB R152, R190, R160 ;  /* 0x000000a0be98723e */ /* 0x000fe200000000ff */
[----:B------:R-:W-:Y:S01]  /*ca70*/  FADD.FTZ R5, R166, R5 ;  /* 0x00000005a6057221 */ /* 0x000fe20000010000 */
[----:B------:R-:W-:-:S04]  /*ca80*/  F2FP.F16.F32.PACK_AB R160, R169, R168 ;  /* 0x000000a8a9a0723e */ /* 0x000fc800000000ff */
[----:B------:R-:W4:Y:S01]  /*ca90*/  MUFU.EX2 R183, R183 ;  /* 0x000000b700b77308 */ /* 0x000f220000000800 */
[----:B---3--:R-:W-:-:S07]  /*caa0*/  FADD.FTZ R8, R176, R8 ;  /* 0x00000008b0087221 */ /* 0x008fce0000010000 */
[----:B------:R-:W3:Y:S01]  /*cab0*/  MUFU.EX2 R181, R181 ;  /* 0x000000b500b57308 */ /* 0x000ee20000000800 */
[----:B------:R-:W-:Y:S01]  /*cac0*/  FFMA.FTZ R188, R188, R0, -R201 ;  /* 0x00000000bcbc7223 */ /* 0x000fe200000108c9 */
[----:B------:R-:W-:-:S06]  /*cad0*/  FADD.FTZ R5, R179, R5 ;  /* 0x00000005b3057221 */ /* 0x000fcc0000010000 */
[----:B------:R-:W5:Y:S01]  /*cae0*/  MUFU.EX2 R186, R186 ;  /* 0x000000ba00ba7308 */ /* 0x000f620000000800 */
[----:B--2---:R-:W-:Y:S01]  /*caf0*/  FADD.FTZ R8, R177, R8 ;  /* 0x00000008b1087221 */ /* 0x004fe20000010000 */
[----:B------:R-:W-:-:S06]  /*cb00*/  FFMA.FTZ R189, R189, R0, -R201 ;  /* 0x00000000bdbd7223 */ /* 0x000fcc00000108c9 */
[----:B------:R-:W2:Y:S01]  /*cb10*/  MUFU.EX2 R168, R184 ;  /* 0x000000b800a87308 */ /* 0x000ea20000000800 */
[----:B------:R-:W-:Y:S01]  /*cb20*/  F2FP.F16.F32.PACK_AB R161, R158, R170 ;  /* 0x000000aa9ea1723e */ /* 0x000fe200000000ff */
[----:B------:R-:W-:-:S06]  /*cb30*/  FADD.FTZ R5, R167, R5 ;  /* 0x00000005a7057221 */ /* 0x000fcc0000010000 */
[----:B------:R-:W1:Y:S01]  /*cb40*/  MUFU.EX2 R187, R187 ;  /* 0x000000bb00bb7308 */ /* 0x000e620000000800 */
[----:B0-----:R-:W-:-:S07]  /*cb50*/  FADD.FTZ R8, R180, R8 ;  /* 0x00000008b4087221 */ /* 0x001fce0000010000 */
[----:B------:R-:W0:Y:S01]  /*cb60*/  MUFU.EX2 R185, R185 ;  /* 0x000000b900b97308 */ /* 0x000e220000000800 */
[----:B------:R-:W-:Y:S01]  /*cb70*/  FFMA.FTZ R192, R192, R0, -R201 ;  /* 0x00000000c0c07223 */ /* 0x000fe200000108c9 */
[----:B----4-:R-:W-:Y:S01]  /*cb80*/  FADD.FTZ R5, R183, R5 ;  /* 0x00000005b7057221 */ /* 0x010fe20000010000 */
[----:B---3--:R-:W-:-:S05]  /*cb90*/  FADD.FTZ R8, R181, R8 ;  /* 0x00000008b5087221 */ /* 0x008fca0000010000 */
[----:B------:R-:W3:Y:S01]  /*cba0*/  MUFU.EX2 R170, R188 ;  /* 0x000000bc00aa7308 */ /* 0x000ee20000000800 */
[----:B------:R-:W-:Y:S01]  /*cbb0*/  FFMA.FTZ R193, R193, R0, -R201 ;  /* 0x00000000c1c17223 */ /* 0x000fe200000108c9 */
[----:B-----5:R-:W-:-:S06]  /*cbc0*/  FADD.FTZ R5, R186, R5 ;  /* 0x00000005ba057221 */ /* 0x020fcc0000010000 */
[----:B------:R-:W4:Y:S01]  /*cbd0*/  MUFU.EX2 R191, R191 ;  /* 0x000000bf00bf7308 */ /* 0x000f220000000800 */
[----:B--2---:R-:W-:-:S07]  /*cbe0*/  FADD.FTZ R8, R168, R8 ;  /* 0x00000008a8087221 */ /* 0x004fce0000010000 */
[----:B------:R-:W2:Y:S01]  /*cbf0*/  MUFU.EX2 R189, R189 ;  /* 0x000000bd00bd7308 */ /* 0x000ea20000000800 */
[----:B------:R-:W-:Y:S01]  /*cc00*/  FFMA.FTZ R196, R196, R0, -R201 ;  /* 0x00000000c4c47223 */ /* 0x000fe200000108c9 */
[----:B-1----:R-:W-:-:S06]  /*cc10*/  FADD.FTZ R5, R187, R5 ;  /* 0x00000005bb057221 */ /* 0x002fcc0000010000 */
[----:B------:R-:W1:Y:S01]  /*cc20*/  MUFU.EX2 R194, R194 ;  /* 0x000000c200c27308 */ /* 0x000e620000000800 */
[----:B0-----:R-:W-:Y:S01]  /*cc30*/  FADD.FTZ R8, R185, R8 ;  /* 0x00000008b9087221 */ /* 0x001fe20000010000 */
[----:B------:R-:W-:-:S06]  /*cc40*/  FFMA.FTZ R197, R197, R0, -R201 ;  /* 0x00000000c5c57223 */ /* 0x000fcc00000108c9 */
[----:B------:R-:W0:Y:S01]  /*cc50*/  MUFU.EX2 R172, R192 ;  /* 0x000000c000ac7308 */ /* 0x000e220000000800 */
[----:B------:R-:W-:Y:S01]  /*cc60*/  F2FP.F16.F32.PACK_AB R158, R203, R174 ;  /* 0x000000aecb9e723e */ /* 0x000fe200000000ff */
[----:B------:R-:W-:-:S06]  /*cc70*/  FADD.FTZ R5, R171, R5 ;  /* 0x00000005ab057221 */ /* 0x000fcc0000010000 */
[----:B------:R-:W5:Y:S01]  /*cc80*/  MUFU.EX2 R195, R195 ;  /* 0x000000c300c37308 */ /* 0x000f620000000800 */
[----:B---3--:R-:W-:Y:S01]  /*cc90*/  FADD.FTZ R8, R170, R8 ;  /* 0x00000008aa087221 */ /* 0x008fe20000010000 */
[----:B------:R-:W-:-:S06]  /*cca0*/  F2FP.F16.F32.PACK_AB R163, R175, R163 ;  /* 0x000000a3afa3723e */ /* 0x000fcc00000000ff */
[----:B------:R-:W3:Y:S01]  /*ccb0*/  MUFU.EX2 R193, R193 ;  /* 0x000000c100c17308 */ /* 0x000ee20000000800 */
[----:B----4-:R-:W-:Y:S01]  /*ccc0*/  FADD.FTZ R5, R191, R5 ;  /* 0x00000005bf057221 */ /* 0x010fe20000010000 */
[----:B--2---:R-:W-:-:S06]  /*ccd0*/  FADD.FTZ R8, R189, R8 ;  /* 0x00000008bd087221 */ /* 0x004fcc0000010000 */
[----:B------:R-:W2:Y:S01]  /*cce0*/  MUFU.EX2 R198, R198 ;  /* 0x000000c600c67308 */ /* 0x000ea20000000800 */
[----:B------:R-:W-:-:S07]  /*ccf0*/  LOP3.LUT P0, RZ, R23, 0x100, RZ, 0xc0, !PT ;  /* 0x0000010017ff7812 */ /* 0x000fce000780c0ff */
[----:B------:R-:W4:Y:S01]  /*cd00*/  MUFU.EX2 R174, R196 ;  /* 0x000000c400ae7308 */ /* 0x000f220000000800 */
[----:B-1----:R-:W-:Y:S01]  /*cd10*/  FADD.FTZ R5, R194, R5 ;  /* 0x00000005c2057221 */ /* 0x002fe20000010000 */
[----:B0-----:R-:W-:-:S06]  /*cd20*/  FADD.FTZ R8, R172, R8 ;  /* 0x00000008ac087221 */ /* 0x001fcc0000010000 */
[----:B------:R-:W0:Y:S08]  /*cd30*/  MUFU.EX2 R175, R199 ;  /* 0x000000c700af7308 */ /* 0x000e300000000800 */
[----:B------:R-:W1:Y:S01]  /*cd40*/  MUFU.EX2 R197, R197 ;  /* 0x000000c500c57308 */ /* 0x000e620000000800 */
[----:B-----5:R-:W-:Y:S01]  /*cd50*/  FADD.FTZ R5, R195, R5 ;  /* 0x00000005c3057221 */ /* 0x020fe20000010000 */
[----:B---3--:R-:W-:Y:S01]  /*cd60*/  FADD.FTZ R8, R193, R8 ;  /* 0x00000008c1087221 */ /* 0x008fe20000010000 */
[----:B------:R-:W-:-:S02]  /*cd70*/  F2FP.F16.F32.PACK_AB R155, R154, R155 ;  /* 0x0000009b9a9b723e */ /* 0x000fc400000000ff */
[----:B--2---:R-:W-:Y:S01]  /*cd80*/  FADD.FTZ R5, R198, R5 ;  /* 0x00000005c6057221 */ /* 0x004fe20000010000 */
[----:B----4-:R-:W-:Y:S01]  /*cd90*/  FADD.FTZ R8, R174, R8 ;  /* 0x00000008ae087221 */ /* 0x010fe20000010000 */
[----:B------:R-:W-:Y:S01]  /*cda0*/  F2FP.F16.F32.PACK_AB R154, R165, R164 ;  /* 0x000000a4a59a723e */ /* 0x000fe200000000ff */
[----:B------:R-:W-:Y:S01]  /*cdb0*/  FMUL.FTZ R24, R24, R182 ;  /* 0x000000b618187220 */ /* 0x000fe20000410000 */
[----:B------:R-:W-:Y:S01]  /*cdc0*/  F2FP.F16.F32.PACK_AB R162, R173, R162 ;  /* 0x000000a2ada2723e */ /* 0x000fe200000000ff */
[----:B0-----:R-:W-:Y:S01]  /*cdd0*/  FADD.FTZ R5, R175, R5 ;  /* 0x00000005af057221 */ /* 0x001fe20000010000 */
[----:B------:R-:W-:Y:S01]  /*cde0*/  F2FP.F16.F32.PACK_AB R165, R179, R166 ;  /* 0x000000a6b3a5723e */ /* 0x000fe200000000ff */
[----:B------:R-:W-:Y:S01]  /*cdf0*/  FMUL.FTZ R25, R25, R182 ;  /* 0x000000b619197220 */ /* 0x000fe20000410000 */
[----:B------:R-:W-:Y:S01]  /*ce00*/  F2FP.F16.F32.PACK_AB R164, R177, R176 ;  /* 0x000000b0b1a4723e */ /* 0x000fe200000000ff */
[----:B------:R-:W-:Y:S01]  /*ce10*/  FMUL.FTZ R28, R28, R182 ;  /* 0x000000b61c1c7220 */ /* 0x000fe20000410000 */
[----:B------:R-:W-:Y:S01]  /*ce20*/  F2FP.F16.F32.PACK_AB R166, R181, R180 ;  /* 0x000000b4b5a6723e */ /* 0x000fe200000000ff */
[----:B------:R-:W-:Y:S01]  /*ce30*/  FMUL.FTZ R29, R29, R182 ;  /* 0x000000b61d1d7220 */ /* 0x000fe20000410000 */
[----:B------:R-:W-:Y:S01]  /*ce40*/  F2FP.F16.F32.PACK_AB R167, R183, R167 ;  /* 0x000000a7b7a7723e */ /* 0x000fe200000000ff */
[----:B-1----:R-:W-:Y:S01]  /*ce50*/  FADD.FTZ R8, R197, R8 ;  /* 0x00000008c5087221 */ /* 0x002fe20000010000 */
[----:B------:R-:W-:Y:S01]  /*ce60*/  F2FP.F16.F32.PACK_AB R168, R185, R168 ;  /* 0x000000a8b9a8723e */ /* 0x000fe200000000ff */
[----:B------:R-:W-:Y:S01]  /*ce70*/  FMUL.FTZ R32, R32, R182 ;  /* 0x000000b620207220 */ /* 0x000fe20000410000 */
[----:B------:R-:W-:Y:S01]  /*ce80*/  F2FP.F16.F32.PACK_AB R169, R187, R186 ;  /* 0x000000babba9723e */ /* 0x000fe200000000ff */
[----:B------:R-:W-:Y:S01]  /*ce90*/  FMUL.FTZ R33, R33, R182 ;  /* 0x000000b621217220 */ /* 0x000fe20000410000 */
[----:B------:R-:W-:Y:S01]  /*cea0*/  F2FP.F16.F32.PACK_AB R170, R189, R170 ;  /* 0x000000aabdaa723e */ /* 0x000fe200000000ff */
[-C--:B------:R-:W-:Y:S01]  /*ceb0*/  FMUL.FTZ R36, R36, R182.reuse ;  /* 0x000000b624247220 */ /* 0x080fe20000410000 */
[----:B------:R-:W-:Y:S01]  /*cec0*/  F2FP.F16.F32.PACK_AB R171, R191, R171 ;  /* 0x000000abbfab723e */ /* 0x000fe200000000ff */
[----:B------:R-:W-:Y:S01]  /*ced0*/  FMUL.FTZ R37, R37, R182 ;  /* 0x000000b625257220 */ /* 0x000fe20000410000 */
[----:B------:R-:W-:Y:S01]  /*cee0*/  F2FP.F16.F32.PACK_AB R172, R193, R172 ;  /* 0x000000acc1ac723e */ /* 0x000fe200000000ff */
[----:B------:R-:W-:Y:S01]  /*cef0*/  FMUL.FTZ R40, R40, R182 ;  /* 0x000000b628287220 */ /* 0x000fe20000410000 */
[----:B------:R-:W-:Y:S01]  /*cf00*/  F2FP.F16.F32.PACK_AB R173, R195, R194 ;  /* 0x000000c2c3ad723e */ /* 0x000fe200000000ff */
[----:B------:R-:W-:Y:S01]  /*cf10*/  FMUL.FTZ R41, R41, R182 ;  /* 0x000000b629297220 */ /* 0x000fe20000410000 */
[----:B------:R-:W-:Y:S01]  /*cf20*/  F2FP.F16.F32.PACK_AB R174, R197, R174 ;  /* 0x000000aec5ae723e */ /* 0x000fe200000000ff */
[----:B------:R-:W-:Y:S01]  /*cf30*/  FMUL.FTZ R44, R44, R182 ;  /* 0x000000b62c2c7220 */ /* 0x000fe20000410000 */
[----:B------:R-:W-:Y:S01]  /*cf40*/  F2FP.F16.F32.PACK_AB R175, R175, R198 ;  /* 0x000000c6afaf723e */ /* 0x000fe200000000ff */
        /* <DEDUP_REMOVED lines=117> */
[----:B------:R-:W-:Y:S06]  /*d6a0*/  @!P0 BRA `(.L_x_5284) ;  /* 0x0000000000048947 */ /* 0x000fec0003800000 */
[----:B------:R-:W-:Y:S01]  /*d6b0*/  BPT.TRAP 0x1 ;  /* 0x000000040000795c */ /* 0x000fe20000300000 */
.L_x_5284:
[----:B------:R0:W1:Y:S01]  /*d6c0*/  SYNCS.PHASECHK.TRANS64.TRYWAIT P1, [R14+URZ+0x22850], R15 ;  /* 0x0228500f0e0075a7 */ /* 0x000062000802017f */
[----:B------:R-:W-:Y:S05]  /*d6d0*/  @!P0 BRA `(.L_x_5285) ;  /* 0x0000000000048947 */ /* 0x000fea0003800000 */
[----:B------:R-:W-:Y:S01]  /*d6e0*/  BPT.TRAP 0x1 ;  /* 0x000000040000795c */ /* 0x000fe20000300000 */
.L_x_5285:
[----:B------:R-:W-:Y:S04]  /*d6f0*/  BSSY B0, `(.L_x_5286) ;  /* 0x0000004000007945 */ /* 0x000fe80003800000 */
[----:B-1----:R-:W-:Y:S05]  /*d700*/  @P1 BRA `(.L_x_5287) ;  /* 0x0000000000081947 */ /* 0x002fea0003800000 */
[----:B------:R-:W1:Y:S02]  /*d710*/  SYNCS.PHASECHK.TRANS64.TRYWAIT P1, [R14+URZ+0x22850], R15 ;  /* 0x0228500f0e0075a7 */ /* 0x000e64000802017f */
[----:B-1----:R-:W-:Y:S05]  /*d720*/  @!P1 BRA `(.L_x_5288) ;  /* 0x000000e0000c9947 */ /* 0x002fea0003800000 */
.L_x_5287:
[----:B------:R-:W-:Y:S05]  /*d730*/  BSYNC B0 ;  /* 0x0000000000007941 */ /* 0x000fea0003800000 */
.L_x_5286:
[----:B------:R-:W2:Y:S01]  /*d740*/  S2R R178, SR_TID.X ;  /* 0x0000000000b27919 */ /* 0x000ea20000002100 */
[----:B------:R-:W-:Y:S05]  /*d750*/  WARPSYNC.ALL ;  /* 0x0000000000007948 */ /* 0x000fea0003800000 */
[----:B------:R-:W-:Y:S02]  /*d760*/  IMAD R176, R22, 0xc00, R221 ;  /* 0x00000c0016b07824 */ /* 0x000fe400078e02dd */
[----:B------:R-:W-:-:S03]  /*d770*/  IMAD.MOV.U32 R177, RZ, RZ, 0x40000040 ;  /* 0x40000040ffb17424 */ /* 0x000fc600078e00ff */
[----:B------:R-:W-:Y:S02]  /*d780*/  R2UR UR6, R176 ;  /* 0x00000000b00672ca */ /* 0x000fe400000e0000 */
[----:B------:R-:W-:Y:S01]  /*d790*/  R2UR UR7, R177 ;  /* 0x00000000b10772ca */ /* 0x000fe200000e0000 */
[----:B------:R-:W-:Y:S01]  /*d7a0*/  IMAD.MOV.U32 R177, RZ, RZ, 0x40000040 ;  /* 0x40000040ffb17424 */ /* 0x000fe200078e00ff */
[----:B--2---:R-:W-:-:S05]  /*d7b0*/  SHF.R.U32.HI R178, RZ, 0x7, R178 ;  /* 0x00000007ffb27819 */ /* 0x004fca00000116b2 */
[----:B01----:R-:W-:-:S05]  /*d7c0*/  VIADD R15, R178, 0x8 ;  /* 0x00000008b20f7836 */ /* 0x003fca0000000000 */
[----:B------:R0:W-:Y:S06]  /*d7d0*/  BAR.SYNC.DEFER_BLOCKING R15, 0x100 ;  /* 0x0004000f0000751d */ /* 0x0001ec0000010000 */
[----:B------:R-:W-:-:S06]  /*d7e0*/  WARPGROUP.ARRIVE ;  /* 0x00000000000079c5 */ /* 0x000fcc0000000000 */
[----:B------:R-:W-:Y:S03]  /*d7f0*/  HGMMA.64x256x16.F32 R24, R156, gdesc[UR4].tnspB, R24, gsb0 ;  /* 0x43e000049c187df0 */ /* 0x000fe60008000818 */
[----:B------:R-:W-:Y:S02]  /*d800*/  WARPGROUP.DEPBAR.LE gsb0, 0x0 ;  /* 0x00008000000079c5 */ /* 0x000fe40000010000 */
[----:B------:R-:W-:Y:S01]  /*d810*/  VIADD R156, R176, 0x80 ;  /* 0x00000080b09c7836 */ /* 0x000fe20000000000 */
[----:B------:R-:W-:Y:S01]  /*d820*/  WARPGROUP.ARRIVE ;  /* 0x00000000000079c5 */ /* 0x000fe20000000000 */
[----:B------:R-:W-:-:S03]  /*d830*/  IMAD.MOV.U32 R157, RZ, RZ, 0x40000040 ;  /* 0x40000040ff9d7424 */ /* 0x000fc600078e00ff */
[----:B------:R-:W-:Y:S02]  /*d840*/  R2UR UR6, R156 ;  /* 0x000000009c0672ca */ /* 0x000fe400000e0000 */
[----:B------:R-:W-:-:S15]  /*d850*/  R2UR UR7, R157 ;  /* 0x000000009d0772ca */ /* 0x000fde00000e0000 */
[----:B------:R-:W-:-:S01]  /*d860*/  NOP ;  /* 0x0000000000007918 */ /* 0x000fc20000000000 */
[----:B------:R-:W-:Y:S03]  /*d870*/  HGMMA.64x256x16.F32 R24, R152, gdesc[UR4].tnspB, R24, gsb0 ;  /* 0x43e0000498187df0 */ /* 0x000fe60008000818 */
[----:B------:R-:W-:Y:S02]  /*d880*/  WARPGROUP.DEPBAR.LE gsb0, 0x0 ;  /* 0x00008000000079c5 */ /* 0x000fe40000010000 */
[----:B------:R-:W-:Y:S01]  /*d890*/  VIADD R152, R176, 0x100 ;  /* 0x00000100b0987836 */ /* 0x000fe20000000000 */
[----:B------:R-:W-:Y:S01]  /*d8a0*/  WARPGROUP.ARRIVE ;  /* 0x00000000000079c5 */ /* 0x000fe20000000000 */
[----:B------:R-:W-:-:S03]  /*d8b0*/  IMAD.MOV.U32 R153, RZ, RZ, 0x40000040 ;  /* 0x40000040ff997424 */ /* 0x000fc600078e00ff */
[----:B------:R-:W-:Y:S02]  /*d8c0*/  R2UR UR6, R152 ;  /* 0x00000000980672ca */ /* 0x000fe400000e0000 */
[----:B------:R-:W-:Y:S01]  /*d8d0*/  R2UR UR7, R153 ;  /* 0x00000000990772ca */ /* 0x000fe200000e0000 */
[----:B------:R-:W-:Y:S01]  /*d8e0*/  IMAD.MOV.U32 R153, RZ, RZ, 0x40000040 ;  /* 0x40000040ff997424 */ /* 0x000fe200078e00ff */
[----:B------:R-:W-:-:S14]  /*d8f0*/  IADD3 R152, R176, 0x180, RZ ;  /* 0x00000180b0987810 */ /* 0x000fdc0007ffe0ff */
        /* <DEDUP_REMOVED lines=25> */
.L_x_5289:
[----:B------:R-:W2:Y:S01]  /*da90*/  LDL R15, [R1] ;  /* 0x00000000010f7983 */ /* 0x000ea20000100800 */
[----:B------:R-:W0:Y:S01]  /*daa0*/  S2R R152, SR_CgaCtaId ;  /* 0x0000000000987919 */ /* 0x000e220000008800 */
[----:B------:R-:W-:Y:S01]  /*dab0*/  VIADD R14, R14, 0x22860 ;  /* 0x000228600e0e7836 */ /* 0x000fe20000000000 */
[----:B------:R-:W-:Y:S01]  /*dac0*/  MOV R201, R3 ;  /* 0x0000000300c97202 */ /* 0x000fe20000000f00 */
[----:B------:R-:W-:-:S03]  /*dad0*/  IMAD.MOV.U32 R200, RZ, RZ, R4 ;  /* 0x000000ffffc87224 */ /* 0x000fc600078e0004 */
[----:B0-----:R-:W-:-:S04]  /*dae0*/  PRMT R14, R152, 0x654, R14 ;  /* 0x00000654980e7816 */ /* 0x001fc8000000000e */
[----:B------:R0:W-:Y:S01]  /*daf0*/  SYNCS.ARRIVE.TRANS64.RED.A1T0 RZ, [R14+URZ], RZ ;  /* 0x000000ff0eff79a7 */ /* 0x0001e2000810043f */
[C---:B--2---:R-:W-:Y:S01]  /*db00*/  ISETP.GT.AND P1, PT, R9.reuse, R15, PT ;  /* 0x0000000f0900720c */ /* 0x044fe20003f24270 */
[----:B------:R-:W-:-:S12]  /*db10*/  VIADD R9, R9, 0xffffffff ;  /* 0xffffffff09097836 */ /* 0x000fd80000000000 */
[----:B0-----:R-:W-:Y:S05]  /*db20*/  @P1 BRA `(.L_x_5290) ;  /* 0xffffffd800441947 */ /* 0x001fea000383ffff */
.L_x_5278:
[----:B------:R-:W-:-:S13]  /*db30*/  ISETP.GE.AND P1, PT, R9, RZ, PT ;  /* 0x000000ff0900720c */ /* 0x000fda0003f26270 */
[----:B------:R-:W-:Y:S05]  /*db40*/  @!P1 BRA `(.L_x_5291) ;  /* 0x0000001c00c89947 */ /* 0x000fea0003800000 */
[----:B------:R-:W-:Y:S02]  /*db50*/  IMAD.MOV.U32 R201, RZ, RZ, R3 ;  /* 0x000000ffffc97224 */ /* 0x000fe400078e0003 */
[----:B------:R-:W-:-:S07]  /*db60*/  IMAD.MOV.U32 R200, RZ, RZ, R4 ;  /* 0x000000ffffc87224 */ /* 0x000fce00078e0004 */
.L_x_5303:
[----:B------:R-:W-:Y:S01]  /*db70*/  VIADD R22, R22, 0x1 ;  /* 0x0000000116167836 */ /* 0x000fe20000000000 */
[----:B------:R-:W-:Y:S05]  /*db80*/  YIELD ;  /* 0x0000000000007946 */ /* 0x000fea0003800000 */
[----:B------:R-:W-:-:S04]  /*db90*/  ISETP.NE.AND P1, PT, R22, 0x2, PT ;  /* 0x000000021600780c */ /* 0x000fc80003f25270 */
[----:B------:R-:W-:Y:S02]  /*dba0*/  SEL R0, RZ, 0x1, P1 ;  /* 0x00000001ff007807 */ /* 0x000fe40000800000 */
[----:B------:R-:W-:Y:S02]  /*dbb0*/  SEL R22, R22, RZ, P1 ;  /* 0x000000ff16167207 */ /* 0x000fe40000800000 */
[----:B------:R-:W-:Y:S01]  /*dbc0*/  LOP3.LUT R207, R207, R0, RZ, 0x3c, !PT ;  /* 0x00000000cfcf7212 */ /* 0x000fe200078e3cff */
[----:B0-2---:R-:W-:Y:S06]  /*dbd0*/  @!P0 BRA `(.L_x_5292) ;  /* 0x0000000000048947 */ /* 0x005fec0003800000 */
[----:B------:R-:W-:Y:S01]  /*dbe0*/  BPT.TRAP 0x1 ;  /* 0x000000040000795c */ /* 0x000fe20000300000 */
.L_x_5292:
[----:B------:R-:W-:Y:S01]  /*dbf0*/  IMAD R14, R22, 0x8, R19 ;  /* 0x00000008160e7824 */ /* 0x000fe200078e0213 */
[----:B------:R-:W-:-:S04]  /*dc00*/  SHF.L.U32 R15, R207, 0x1f, RZ ;  /* 0x0000001fcf0f7819 */ /* 0x000fc800000006ff */
[----:B------:R0:W1:Y:S01]  /*dc10*/  SYNCS.PHASECHK.TRANS64.TRYWAIT P1, [R14+URZ+0x22830], R15 ;  /* 0x0228300f0e0075a7 */ /* 0x000062000802017f */
[----:B------:R-:W-:Y:S05]  /*dc20*/  @!P0 BRA `(.L_x_5293) ;  /* 0x0000000000048947 */ /* 0x000fea0003800000 */
[----:B------:R-:W-:Y:S01]  /*dc30*/  BPT.TRAP 0x1 ;  /* 0x000000040000795c */ /* 0x000fe20000300000 */
.L_x_5293:
[----:B------:R-:W-:Y:S02]  /*dc40*/  IMAD R156, R22, 0x300, R222 ;  /* 0x00000300169c7824 */ /* 0x000fe400078e02de */
[----:B------:R-:W-:Y:S01]  /*dc50*/  IMAD.MOV.U32 R157, RZ, RZ, 0x40000040 ;  /* 0x40000040ff9d7424 */ /* 0x000fe200078e00ff */
[----:B-1----:R-:W-:Y:S06]  /*dc60*/  @P1 BRA `(.L_x_5294) ;  /* 0x0000000000081947 */ /* 0x002fec0003800000 */
[----:B------:R-:W1:Y:S02]  /*dc70*/  SYNCS.PHASECHK.TRANS64.TRYWAIT P1, [R14+URZ+0x22830], R15 ;  /* 0x0228300f0e0075a7 */ /* 0x000e64000802017f */
[----:B-1----:R-:W-:Y:S05]  /*dc80*/  @!P1 BRA `(.L_x_5295) ;  /* 0x000000d800c89947 */ /* 0x002fea0003800000 */
.L_x_5294:
        /* <DEDUP_REMOVED lines=41> */
.L_x_5296:
        /* <DEDUP_REMOVED lines=25> */
[----:B---3--:R-:W-:Y:S02]  /*e0b0*/  FMNMX.FTZ R3, R0, R3, !PT ;  /* 0x0000000300037209 */ /* 0x008fe40007810000 */
[----:B------:R-:W3:Y:S03]  /*e0c0*/  LDC R0, c[0x0][0x988] ;  /* 0x00026200ff007b82 */ /* 0x000ee60000000800 */
[----:B------:R-:W4:Y:S02]  /*e0d0*/  SHFL.BFLY PT, R4, R3, 0x1, 0x1f ;  /* 0x0c201f0003047f89 */ /* 0x000f2400000e0000 */
[----:B----4-:R-:W-:-:S05]  /*e0e0*/  FMNMX.FTZ R4, R3, R4, !PT ;  /* 0x0000000403047209 */ /* 0x010fca0007810000 */
[C---:B---3--:R-:W-:Y:S01]  /*e0f0*/  FMUL.FTZ R3, R4.reuse, R0 ;  /* 0x0000000004037220 */ /* 0x048fe20000410000 */
[----:B------:R-:W-:-:S03]  /*e100*/  FADD.FTZ R200, -R4, R200 ;  /* 0x000000c804c87221 */ /* 0x000fc60000010100 */
[-CC-:B------:R-:W-:Y:S01]  /*e110*/  FFMA.FTZ R203, R172, R0.reuse, -R3.reuse ;  /* 0x00000000accb7223 */ /* 0x180fe20000010803 */
[-CC-:B------:R-:W-:Y:S01]  /*e120*/  FFMA.FTZ R152, R152, R0.reuse, -R3.reuse ;  /* 0x0000000098987223 */ /* 0x180fe20000010803 */
[-CC-:B------:R-:W-:Y:S01]  /*e130*/  FFMA.FTZ R153, R153, R0.reuse, -R3.reuse ;  /* 0x0000000099997223 */ /* 0x180fe20000010803 */
[-C--:B------:R-:W-:Y:S01]  /*e140*/  FMUL.FTZ R172, R200, R0.reuse ;  /* 0x00000000c8ac7220 */ /* 0x080fe20000410000 */
        /* <DEDUP_REMOVED lines=23> */
[----:B------:R-:W-:-:S04]  /*e2c0*/  FFMA.FTZ R197, R197, R0, -R3 ;  /* 0x00000000c5c57223 */ /* 0x000fc80000010803 */
        /* <DEDUP_REMOVED lines=9> */
[C---:B----4-:R-:W-:Y:S01]  /*e360*/  F2FP.F16.F32.PACK_AB R200, R153.reuse, R152 ;  /* 0x0000009899c8723e */ /* 0x050fe200000000ff */
[----:B------:R-:W-:Y:S01]  /*e370*/  FADD.FTZ R3, R153, R3 ;  /* 0x0000000399037221 */ /* 0x000fe20000010000 */
[-C--:B------:R-:W-:Y:S01]  /*e380*/  FMUL.FTZ R36, R36, R172.reuse ;  /* 0x000000ac24247220 */ /* 0x080fe20000410000 */
[-C--:B------:R-:W-:Y:S01]  /*e390*/  FMUL.FTZ R37, R37, R172.reuse ;  /* 0x000000ac25257220 */ /* 0x080fe20000410000 */
[-C--:B------:R-:W-:Y:S01]  /*e3a0*/  FMUL.FTZ R40, R40, R172.reuse ;  /* 0x000000ac28287220 */ /* 0x080fe20000410000 */
[-C--:B------:R-:W-:Y:S01]  /*e3b0*/  FMUL.FTZ R41, R41, R172.reuse ;  /* 0x000000ac29297220 */ /* 0x080fe20000410000 */
[-C--:B------:R-:W-:Y:S01]  /*e3c0*/  FMUL.FTZ R44, R44, R172.reuse ;  /* 0x000000ac2c2c7220 */ /* 0x080fe20000410000 */
[----:B------:R-:W4:Y:S01]  /*e3d0*/  MUFU.EX2 R152, R160 ;  /* 0x000000a000987308 */ /* 0x000f220000000800 */
[----:B-----5:R-:W-:Y:S01]  /*e3e0*/  FADD.FTZ R3, R156, R3 ;  /* 0x000000039c037221 */ /* 0x020fe20000010000 */
[-C--:B------:R-:W-:Y:S01]  /*e3f0*/  FMUL.FTZ R45, R45, R172.reuse ;  /* 0x000000ac2d2d7220 */ /* 0x080fe20000410000 */
[-C--:B------:R-:W-:Y:S01]  /*e400*/  FMUL.FTZ R48, R48, R172.reuse ;  /* 0x000000ac30307220 */ /* 0x080fe20000410000 */
[-C--:B------:R-:W-:Y:S01]  /*e410*/  FMUL.FTZ R49, R49, R172.reuse ;  /* 0x000000ac31317220 */ /* 0x080fe20000410000 */
[-C--:B------:R-:W-:Y:S01]  /*e420*/  FMUL.FTZ R52, R52, R172.reuse ;  /* 0x000000ac34347220 */ /* 0x080fe20000410000 */
[-C--:B------:R-:W-:Y:S01]  /*e430*/  FMUL.FTZ R53, R53, R172.reuse ;  /* 0x000000ac35357220 */ /* 0x080fe20000410000 */
[----:B------:R-:W-:Y:S01]  /*e440*/  FMUL.FTZ R56, R56, R172 ;  /* 0x000000ac38387220 */ /* 0x000fe20000410000 */
[----:B------:R-:W5:Y:S01]  /*e450*/  MUFU.EX2 R161, R161 ;  /* 0x000000a100a17308 */ /* 0x000f620000000800 */
[C---:B---3--:R-:W-:Y:S01]  /*e460*/  FADD.FTZ R3, R157.reuse, R3 ;  /* 0x000000039d037221 */ /* 0x048fe20000010000 */
[----:B------:R-:W-:Y:S01]  /*e470*/  F2FP.F16.F32.PACK_AB R202, R157, R156 ;  /* 0x0000009c9dca723e */ /* 0x000fe200000000ff */
[-C--:B------:R-:W-:Y:S01]  /*e480*/  FMUL.FTZ R57, R57, R172.reuse ;  /* 0x000000ac39397220 */ /* 0x080fe20000410000 */
[-C--:B------:R-:W-:Y:S01]  /*e490*/  FMUL.FTZ R60, R60, R172.reuse ;  /* 0x000000ac3c3c7220 */ /* 0x080fe20000410000 */
[-C--:B------:R-:W-:Y:S01]  /*e4a0*/  FMUL.FTZ R61, R61, R172.reuse ;  /* 0x000000ac3d3d7220 */ /* 0x080fe20000410000 */
[-C--:B------:R-:W-:Y:S01]  /*e4b0*/  FMUL.FTZ R64, R64, R172.reuse ;  /* 0x000000ac40407220 */ /* 0x080fe20000410000 */
[-C--:B------:R-:W-:Y:S01]  /*e4c0*/  FMUL.FTZ R65, R65, R172.reuse ;  /* 0x000000ac41417220 */ /* 0x080fe20000410000 */
[----:B------:R-:W-:Y:S01]  /*e4d0*/  MUFU.EX2 R156, R169 ;  /* 0x000000a9009c7308 */ /* 0x000fe20000000800 */
[----:B----4-:R-:W-:Y:S01]  /*e4e0*/  FADD.FTZ R3, R152, R3 ;  /* 0x0000000398037221 */ /* 0x010fe20000010000 */
[-C--:B------:R-:W-:Y:S01]  /*e4f0*/  FMUL.FTZ R68, R68, R172.reuse ;  /* 0x000000ac44447220 */ /* 0x080fe20000410000 */
[-C--:B------:R-:W-:Y:S01]  /*e500*/  FMUL.FTZ R69, R69, R172.reuse ;  /* 0x000000ac45457220 */ /* 0x080fe20000410000 */
[-C--:B------:R-:W-:Y:S01]  /*e510*/  FMUL.FTZ R72, R72, R172.reuse ;  /* 0x000000ac48487220 */ /* 0x080fe20000410000 */
[-C--:B------:R-:W-:Y:S01]  /*e520*/  FMUL.FTZ R73, R73, R172.reuse ;  /* 0x000000ac49497220 */ /* 0x080fe20000410000 */
[-C--:B------:R-:W-:Y:S01]  /*e530*/  FMUL.FTZ R76, R76, R172.reuse ;  /* 0x000000ac4c4c7220 */ /* 0x080fe20000410000 */
[-C--:B------:R-:W-:Y:S01]  /*e540*/  FMUL.FTZ R77, R77, R172.reuse ;  /* 0x000000ac4d4d7220 */ /* 0x080fe20000410000 */
[----:B------:R-:W-:Y:S01]  /*e550*/  MUFU.EX2 R160, R176 ;  /* 0x000000b000a07308 */ /* 0x000fe20000000800 */
[C---:B-----5:R-:W-:Y:S01]  /*e560*/  FADD.FTZ R8, R161.reuse, R3 ;  /* 0x00000003a1087221 */ /* 0x060fe20000010000 */
[----:B------:R-:W-:Y:S01]  /*e570*/  FMNMX.FTZ R3, R154, R201, !PT ;  /* 0x000000c99a037209 */ /* 0x000fe20007810000 */
[----:B------:R-:W-:Y:S01]  /*e580*/  FMUL.FTZ R80, R80, R172 ;  /* 0x000000ac50507220 */ /* 0x000fe20000410000 */
[----:B------:R-:W-:Y:S01]  /*e590*/  F2FP.F16.F32.PACK_AB R152, R161, R152 ;  /* 0x00000098a198723e */ /* 0x000fe200000000ff */
[-C--:B------:R-:W-:Y:S01]  /*e5a0*/  FMUL.FTZ R81, R81, R172.reuse ;  /* 0x000000ac51517220 */ /* 0x080fe20000410000 */
[----:B------:R-:W-:Y:S01]  /*e5b0*/  FMNMX.FTZ R3, R155, R3, !PT ;  /* 0x000000039b037209 */ /* 0x000fe20007810000 */
[-C--:B------:R-:W-:Y:S01]  /*e5c0*/  FMUL.FTZ R84, R84, R172.reuse ;  /* 0x000000ac54547220 */ /* 0x080fe20000410000 */
[----:B------:R3:W-:Y:S01]  /*e5d0*/  MUFU.EX2 R161, R203 ;  /* 0x000000cb00a17308 */ /* 0x0007e20000000800 */
[-C--:B------:R-:W-:Y:S01]  /*e5e0*/  FMUL.FTZ R85, R85, R172.reuse ;  /* 0x000000ac55557220 */ /* 0x080fe20000410000 */
[----:B------:R-:W-:Y:S01]  /*e5f0*/  FMNMX.FTZ R3, R158, R3, !PT ;  /* 0x000000039e037209 */ /* 0x000fe20007810000 */
[-C--:B------:R-:W-:Y:S01]  /*e600*/  FMUL.FTZ R88, R88, R172.reuse ;  /* 0x000000ac58587220 */ /* 0x080fe20000410000 */
[-C--:B------:R-:W-:Y:S01]  /*e610*/  FMUL.FTZ R89, R89, R172.reuse ;  /* 0x000000ac59597220 */ /* 0x080fe20000410000 */
[-C--:B------:R-:W-:Y:S01]  /*e620*/  FMUL.FTZ R92, R92, R172.reuse ;  /* 0x000000ac5c5c7220 */ /* 0x080fe20000410000 */
[----:B------:R-:W-:Y:S01]  /*e630*/  FMNMX.FTZ R3, R159, R3, !PT ;  /* 0x000000039f037209 */ /* 0x000fe20007810000 */
[-C--:B------:R-:W-:Y:S01]  /*e640*/  FMUL.FTZ R93, R93, R172.reuse ;  /* 0x000000ac5d5d7220 */ /* 0x080fe20000410000 */
[----:B------:R-:W4:Y:S01]  /*e650*/  MUFU.EX2 R220, R164 ;  /* 0x000000a400dc7308 */ /* 0x000f220000000800 */
[----:B---3--:R-:W3:Y:S01]  /*e660*/  S2R R203, SR_CgaCtaId ;  /* 0x0000000000cb7919 */ /* 0x008ee20000008800 */
        /* <DEDUP_REMOVED lines=14> */
[----:B------:R-:W5:Y:S01]  /*e750*/  MUFU.EX2 R165, R165 ;  /* 0x000000a500a57308 */ /* 0x000f620000000800 */
[----:B----4-:R-:W-:Y:S01]  /*e760*/  FADD.FTZ R8, R220, R8 ;  /* 0x00000008dc087221 */ /* 0x010fe20000010000 */
[----:B------:R-:W-:Y:S01]  /*e770*/  FMNMX.FTZ R3, R170, R3, !PT ;  /* 0x00000003aa037209 */ /* 0x000fe20007810000 */
[-C--:B------:R-:W-:Y:S01]  /*e780*/  FMUL.FTZ R113, R113, R172.reuse ;  /* 0x000000ac71717220 */ /* 0x080fe20000410000 */
[-C--:B------:R-:W-:Y:S01]  /*e790*/  FMUL.FTZ R116, R116, R172.reuse ;  /* 0x000000ac74747220 */ /* 0x080fe20000410000 */
[-C--:B------:R-:W-:Y:S01]  /*e7a0*/  FMUL.FTZ R117, R117, R172.reuse ;  /* 0x000000ac75757220 */ /* 0x080fe20000410000 */
[----:B------:R-:W-:Y:S01]  /*e7b0*/  FMNMX.FTZ R3, R171, R3, !PT ;  /* 0x00000003ab037209 */ /* 0x000fe20007810000 */
[-C--:B------:R-:W-:Y:S01]  /*e7c0*/  FMUL.FTZ R120, R120, R172.reuse ;  /* 0x000000ac78787220 */ /* 0x080fe20000410000 */
[----:B------:R-:W4:Y:S01]  /*e7d0*/  MUFU.EX2 R157, R168 ;  /* 0x000000a8009d7308 */ /* 0x000f220000000800 */
[-C--:B------:R-:W-:Y:S01]  /*e7e0*/  FMUL.FTZ R121, R121, R172.reuse ;  /* 0x000000ac79797220 */ /* 0x080fe20000410000 */
[----:B------:R-:W-:Y:S01]  /*e7f0*/  FMNMX.FTZ R3, R174, R3, !PT ;  /* 0x00000003ae037209 */ /* 0x000fe20007810000 */
[-C--:B------:R-:W-:Y:S01]  /*e800*/  FMUL.FTZ R124, R124, R172.reuse ;  /* 0x000000ac7c7c7220 */ /* 0x080fe20000410000 */
[-C--:B------:R-:W-:Y:S01]  /*e810*/  FMUL.FTZ R125, R125, R172.reuse ;  /* 0x000000ac7d7d7220 */ /* 0x080fe20000410000 */
[-C--:B------:R-:W-:Y:S01]  /*e820*/  FMUL.FTZ R128, R128, R172.reuse ;  /* 0x000000ac80807220 */ /* 0x080fe20000410000 */
[----:B------:R-:W-:Y:S01]  /*e830*/  FMNMX.FTZ R3, R175, R3, !PT ;  /* 0x00000003af037209 */ /* 0x000fe20007810000 */
[-C--:B------:R-:W-:Y:S01]  /*e840*/  FMUL.FTZ R129, R129, R172.reuse ;  /* 0x000000ac81817220 */ /* 0x080fe20000410000 */
[----:B------:R-:W0:Y:S01]  /*e850*/  MUFU.EX2 R173, R173 ;  /* 0x000000ad00ad7308 */ /* 0x000e220000000800 */
[----:B-----5:R-:W-:Y:S01]  /*e860*/  FADD.FTZ R8, R165, R8 ;  /* 0x00000008a5087221 */ /* 0x020fe20000010000 */
        /* <DEDUP_REMOVED lines=11> */
[----:B------:R-:W-:Y:S01]  /*e920*/  FADD.FTZ R8, R156, R8 ;  /* 0x000000089c087221 */ /* 0x000fe20000010000 */
[----:B------:R-:W-:Y:S01]  /*e930*/  FMNMX.FTZ R3, R183, R3, !PT ;  /* 0x00000003b7037209 */ /* 0x000fe20007810000 */
[-C--:B------:R-:W-:Y:S01]  /*e940*/  FMUL.FTZ R144, R144, R172.reuse ;  /* 0x000000ac90907220 */ /* 0x080fe20000410000 */
[----:B------:R-:W4:Y:S01]  /*e950*/  MUFU.EX2 R180, R180 ;  /* 0x000000b400b47308 */ /* 0x000f220000000800 */
[----:B------:R-:W-:Y:S01]  /*e960*/  FADD.FTZ R8, R161, R8 ;  /* 0x00000008a1087221 */ /* 0x000fe20000010000 */
[----:B------:R-:W-:Y:S01]  /*e970*/  FMNMX.FTZ R3, R186, R3, !PT ;  /* 0x00000003ba037209 */ /* 0x000fe20007810000 */
[-C--:B------:R-:W-:Y:S01]  /*e980*/  FMUL.FTZ R145, R145, R172.reuse ;  /* 0x000000ac91917220 */ /* 0x080fe20000410000 */
[----:B------:R-:W-:Y:S01]  /*e990*/  F2FP.F16.F32.PACK_AB R156, R156, R157 ;  /* 0x0000009d9c9c723e */ /* 0x000fe200000000ff */
[----:B0-----:R-:W-:Y:S01]  /*e9a0*/  FADD.FTZ R8, R173, R8 ;  /* 0x00000008ad087221 */ /* 0x001fe20000010000 */
[----:B------:R-:W-:Y:S01]  /*e9b0*/  FMNMX.FTZ R3, R187, R3, !PT ;  /* 0x00000003bb037209 */ /* 0x000fe20007810000 */
[-C--:B------:R-:W-:Y:S01]  /*e9c0*/  FMUL.FTZ R148, R148, R172.reuse ;  /* 0x000000ac94947220 */ /* 0x080fe20000410000 */
[----:B------:R-:W0:Y:S01]  /*e9d0*/  MUFU.EX2 R181, R181 ;  /* 0x000000b500b57308 */ /* 0x000e220000000800 */
[----:B------:R-:W-:Y:S01]  /*e9e0*/  FADD.FTZ R8, R160, R8 ;  /* 0x00000008a0087221 */ /* 0x000fe20000010000 */
[----:B------:R-:W-:Y:S01]  /*e9f0*/  FMNMX.FTZ R3, R190, R3, !PT ;  /* 0x00000003be037209 */ /* 0x000fe20007810000 */
[----:B------:R-:W-:Y:S01]  /*ea00*/  FMUL.FTZ R149, R149, R172 ;  /* 0x000000ac95957220 */ /* 0x000fe20000410000 */
[C---:B-----5:R-:W-:Y:S01]  /*ea10*/  F2FP.F16.F32.PACK_AB R160, R177.reuse, R160 ;  /* 0x000000a0b1a0723e */ /* 0x060fe200000000ff */
[----:B------:R-:W-:Y:S01]  /*ea20*/  FADD.FTZ R8, R177, R8 ;  /* 0x00000008b1087221 */ /* 0x000fe20000010000 */
[----:B------:R-:W-:-:S02]  /*ea30*/  FMNMX.FTZ R3, R191, R3, !PT ;  /* 0x00000003bf037209 */ /* 0x000fc40007810000 */
[----:B------:R-:W5:Y:S01]  /*ea40*/  MUFU.EX2 R185, R185 ;  /* 0x000000b900b97308 */ /* 0x000f620000000800 */
[----:B----4-:R-:W-:Y:S01]  /*ea50*/  FADD.FTZ R8, R180, R8 ;  /* 0x00000008b4087221 */ /* 0x010fe20000010000 */
[----:B------:R-:W-:-:S04]  /*ea60*/  FMNMX.FTZ R3, R194, R3, !PT ;  /* 0x00000003c2037209 */ /* 0x000fc80007810000 */
[----:B------:R-:W-:Y:S02]  /*ea70*/  FMNMX.FTZ R3, R195, R3, !PT ;  /* 0x00000003c3037209 */ /* 0x000fe40007810000 */
[----:B------:R-:W4:Y:S01]  /*ea80*/  MUFU.EX2 R188, R188 ;  /* 0x000000bc00bc7308 */ /* 0x000f220000000800 */
[----:B0-----:R-:W-:Y:S01]  /*ea90*/  FADD.FTZ R8, R181, R8 ;  /* 0x00000008b5087221 */ /* 0x001fe20000010000 */
[----:B------:R-:W-:-:S03]  /*eaa0*/  FMNMX.FTZ R3, R198, R3, !PT ;  /* 0x00000003c6037209 */ /* 0x000fc60007810000 */
[----:B------:R-:W-:Y:S01]  /*eab0*/  FADD.FTZ R8, R164, R8 ;  /* 0x00000008a4087221 */ /* 0x000fe20000010000 */
[----:B------:R-:W-:Y:S02]  /*eac0*/  FMNMX.FTZ R153, R199, R3, !PT ;  /* 0x00000003c7997209 */ /* 0x000fe40007810000 */
[----:B------:R-:W0:Y:S01]  /*ead0*/  MUFU.EX2 R189, R189 ;  /* 0x000000bd00bd7308 */ /* 0x000e220000000800 */
[C---:B-----5:R-:W-:Y:S01]  /*eae0*/  FADD.FTZ R8, R185.reuse, R8 ;  /* 0x00000008b9087221 */ /* 0x060fe20000010000 */
[----:B------:R-:W-:Y:S01]  /*eaf0*/  F2FP.F16.F32.PACK_AB R164, R185, R164 ;  /* 0x000000a4b9a4723e */ /* 0x000fe200000000ff */
[----:B------:R-:W5:Y:S05]  /*eb00*/  SHFL.BFLY PT, R3, R153, 0x2, 0x1f ;  /* 0x0c401f0099037f89 */ /* 0x000f6a00000e0000 */
[----:B------:R-:W1:Y:S01]  /*eb10*/  MUFU.EX2 R168, R192 ;  /* 0x000000c000a87308 */ /* 0x000e620000000800 */
[----:B----4-:R-:W-:-:S07]  /*eb20*/  FADD.FTZ R8, R188, R8 ;  /* 0x00000008bc087221 */ /* 0x010fce0000010000 */
[----:B------:R-:W4:Y:S01]  /*eb30*/  MUFU.EX2 R193, R193 ;  /* 0x000000c100c17308 */ /* 0x000f220000000800 */
[----:B0-----:R-:W-:-:S07]  /*eb40*/  FADD.FTZ R8, R189, R8 ;  /* 0x00000008bd087221 */ /* 0x001fce0000010000 */
[----:B------:R-:W0:Y:S01]  /*eb50*/  MUFU.EX2 R196, R196 ;  /* 0x000000c400c47308 */ /* 0x000e220000000800 */
[----:B-1----:R-:W-:Y:S01]  /*eb60*/  FADD.FTZ R8, R168, R8 ;  /* 0x00000008a8087221 */ /* 0x002fe20000010000 */
[----:B-----5:R-:W-:-:S05]  /*eb70*/  FMNMX.FTZ R153, R153, R3, !PT ;  /* 0x0000000399997209 */ /* 0x020fca0007810000 */
[----:B------:R-:W1:Y:S01]  /*eb80*/  SHFL.BFLY PT, R3, R153, 0x1, 0x1f ;  /* 0x0c201f0099037f89 */ /* 0x000e6200000e0000 */
[C---:B----4-:R-:W-:Y:S01]  /*eb90*/  FADD.FTZ R8, R193.reuse, R8 ;  /* 0x00000008c1087221 */ /* 0x050fe20000010000 */
[----:B------:R-:W-:-:S03]  /*eba0*/  F2FP.F16.F32.PACK_AB R168, R193, R168 ;  /* 0x000000a8c1a8723e */ /* 0x000fc600000000ff */
[----:B0-----:R-:W-:Y:S01]  /*ebb0*/  FADD.FTZ R8, R196, R8 ;  /* 0x00000008c4087221 */ /* 0x001fe20000010000 */
[----:B-1----:R-:W-:-:S05]  /*ebc0*/  FMNMX.FTZ R3, R153, R3, !PT ;  /* 0x0000000399037209 */ /* 0x002fca0007810000 */
[C---:B------:R-:W-:Y:S01]  /*ebd0*/  FMUL.FTZ R153, R3.reuse, R0 ;  /* 0x0000000003997220 */ /* 0x040fe20000410000 */
[----:B------:R-:W-:-:S03]  /*ebe0*/  FADD.FTZ R169, -R3, R201 ;  /* 0x000000c903a97221 */ /* 0x000fc60000010100 */
[-CC-:B------:R-:W-:Y:S01]  /*ebf0*/  FFMA.FTZ R154, R154, R0.reuse, -R153.reuse ;  /* 0x000000009a9a7223 */ /* 0x180fe20000010899 */
[-C--:B------:R-:W-:Y:S01]  /*ec00*/  FMUL.FTZ R169, R169, R0.reuse ;  /* 0x00000000a9a97220 */ /* 0x080fe20000410000 */
[-CC-:B------:R-:W-:Y:S01]  /*ec10*/  FFMA.FTZ R155, R155, R0.reuse, -R153.reuse ;  /* 0x000000009b9b7223 */ /* 0x180fe20000010899 */
[-CC-:B------:R-:W-:Y:S01]  /*ec20*/  FFMA.FTZ R176, R174, R0.reuse, -R153.reuse ;  /* 0x00000000aeb07223 */ /* 0x180fe20000010899 */
[-CC-:B------:R-:W-:Y:S01]  /*ec30*/  FFMA.FTZ R158, R158, R0.reuse, -R153.reuse ;  /* 0x000000009e9e7223 */ /* 0x180fe20000010899 */
[----:B------:R-:W0:Y:S01]  /*ec40*/  MUFU.EX2 R174, R169 ;  /* 0x000000a900ae7308 */ /* 0x000e220000000800 */
        /* <DEDUP_REMOVED lines=19> */
[-CC-:B------:R-:W-:Y:S01]  /*ed80*/  FFMA.FTZ R195, R195, R0.reuse, -R153.reuse ;  /* 0x00000000c3c37223 */ /* 0x180fe20000010899 */
[-CC-:B------:R-:W-:Y:S01]  /*ed90*/  FFMA.FTZ R198, R198, R0.reuse, -R153.reuse ;  /* 0x00000000c6c67223 */ /* 0x180fe20000010899 */
[----:B------:R-:W-:Y:S01]  /*eda0*/  FFMA.FTZ R199, R199, R0, -R153 ;  /* 0x00000000c7c77223 */ /* 0x000fe20000010899 */
[-C--:B0-----:R-:W-:Y:S01]  /*edb0*/  FMUL.FTZ R26, R26, R174.reuse ;  /* 0x000000ae1a1a7220 */ /* 0x081fe20000410000 */
[----:B------:R-:W0:Y:S01]  /*edc0*/  MUFU.EX2 R158, R158 ;  /* 0x0000009e009e7308 */ /* 0x000e220000000800 */
[----:B-1----:R-:W-:Y:S01]  /*edd0*/  FFMA.FTZ R5, R174, R5, R154 ;  /* 0x00000005ae057223 */ /* 0x002fe2000001009a */
        /* <DEDUP_REMOVED lines=14> */
[----:B------:R4:W5:Y:S01]  /*eec0*/  MUFU.EX2 R153, R162 ;  /* 0x000000a200997308 */ /* 0x0009620000000800 */
        /* <DEDUP_REMOVED lines=8> */
[----:B-1----:R-:W-:Y:S01]  /*ef50*/  FADD.FTZ R5, R159, R5 ;  /* 0x000000059f057221 */ /* 0x002fe20000010000 */
[----:B----4-:R-:W-:-:S02]  /*ef60*/  VIADD R162, R14, 0x22840 ;  /* 0x000228400ea27836 */ /* 0x010fc40000000000 */
[-C--:B------:R-:W-:Y:S01]  /*ef70*/  FMUL.FTZ R59, R59, R174.reuse ;  /* 0x000000ae3b3b7220 */ /* 0x080fe20000410000 */
[-C--:B------:R-:W-:Y:S01]  /*ef80*/  FMUL.FTZ R62, R62, R174.reuse ;  /* 0x000000ae3e3e7220 */ /* 0x080fe20000410000 */
[-C--:B------:R-:W-:Y:S01]  /*ef90*/  FMUL.FTZ R63, R63, R174.reuse ;  /* 0x000000ae3f3f7220 */ /* 0x080fe20000410000 */
[----:B------:R-:W-:Y:S01]  /*efa0*/  FMUL.FTZ R66, R66, R174 ;  /* 0x000000ae42427220 */ /* 0x000fe20000410000 */
[----:B---3--:R-:W-:Y:S01]  /*efb0*/  PRMT R162, R203, 0x654, R162 ;  /* 0x00000654cba27816 */ /* 0x008fe200000000a2 */
[----:B------:R-:W1:Y:S01]  /*efc0*/  MUFU.EX2 R166, R166 ;  /* 0x000000a600a67308 */ /* 0x000e620000000800 */
[----:B-----5:R-:W-:Y:S01]  /*efd0*/  FADD.FTZ R5, R153, R5 ;  /* 0x0000000599057221 */ /* 0x020fe20000010000 */
[----:B------:R-:W-:Y:S01]  /*efe0*/  F2FP.F16.F32.PACK_AB R203, R159, R158 ;  /* 0x0000009e9fcb723e */ /* 0x000fe200000000ff */
[----:B------:R3:W-:Y:S01]  /*eff0*/  SYNCS.ARRIVE.TRANS64.RED.A1T0 RZ, [R162+URZ], RZ ;  /* 0x000000ffa2ff79a7 */ /* 0x0007e2000810043f */
[----:B------:R-:W-:Y:S01]  /*f000*/  F2FP.F16.F32.PACK_AB R158, R173, R161 ;  /* 0x000000a1ad9e723e */ /* 0x000fe200000000ff */
[-C--:B------:R-:W-:Y:S01]  /*f010*/  FMUL.FTZ R67, R67, R174.reuse ;  /* 0x000000ae43437220 */ /* 0x080fe20000410000 */
[-C--:B------:R-:W-:Y:S01]  /*f020*/  FMUL.FTZ R70, R70, R174.reuse ;  /* 0x000000ae46467220 */ /* 0x080fe20000410000 */
[-C--:B------:R-:W-:Y:S01]  /*f030*/  FMUL.FTZ R71, R71, R174.reuse ;  /* 0x000000ae47477220 */ /* 0x080fe20000410000 */
[----:B------:R-:W4:Y:S01]  /*f040*/  MUFU.EX2 R167, R167 ;  /* 0x000000a700a77308 */ /* 0x000f220000000800 */
[C---:B0-----:R-:W-:Y:S01]  /*f050*/  FADD.FTZ R5, R163.reuse, R5 ;  /* 0x00000005a3057221 */ /* 0x041fe20000010000 */
[----:B------:R-:W-:Y:S01]  /*f060*/  F2FP.F16.F32.PACK_AB R153, R163, R153 ;  /* 0x00000099a399723e */ /* 0x000fe200000000ff */
[----:B------:R-:W-:Y:S01]  /*f070*/  FMUL.FTZ R74, R74, R174 ;  /* 0x000000ae4a4a7220 */ /* 0x000fe20000410000 */
[----:B---3--:R-:W-:Y:S01]  /*f080*/  F2FP.F16.F32.PACK_AB R162, R181, R180 ;  /* 0x000000b4b5a2723e */ /* 0x008fe200000000ff */
        /* <DEDUP_REMOVED lines=56> */
[----:B------:R-:W-:-:S03]  /*f410*/  FMUL.FTZ R151, R151, R174 ;  /* 0x000000ae97977220 */ /* 0x000fc60000410000 */
        /* <DEDUP_REMOVED lines=31> */
.L_x_5297:
[----:B------:R0:W1:Y:S01]  /*f610*/  SYNCS.PHASECHK.TRANS64.TRYWAIT P1, [R14+URZ+0x22850], R15 ;  /* 0x0228500f0e0075a7 */ /* 0x000062000802017f */
[----:B------:R-:W-:Y:S05]  /*f620*/  @!P0 BRA `(.L_x_5298) ;  /* 0x0000000000048947 */ /* 0x000fea0003800000 */
[----:B------:R-:W-:Y:S01]  /*f630*/  BPT.TRAP 0x1 ;  /* 0x000000040000795c */ /* 0x000fe20000300000 */
.L_x_5298:
[----:B------:R-:W-:Y:S04]  /*f640*/  BSSY B0, `(.L_x_5299) ;  /* 0x0000004000007945 */ /* 0x000fe80003800000 */
[----:B-1----:R-:W-:Y:S05]  /*f650*/  @P1 BRA `(.L_x_5300) ;  /* 0x0000000000081947 */ /* 0x002fea0003800000 */
[----:B------:R-:W1:Y:S02]  /*f660*/  SYNCS.PHASECHK.TRANS64.TRYWAIT P1, [R14+URZ+0x22850], R15 ;  /* 0x0228500f0e0075a7 */ /* 0x000e64000802017f */
[----:B-1----:R-:W-:Y:S05]  /*f670*/  @!P1 BRA `(.L_x_5301) ;  /* 0x000000c000609947 */ /* 0x002fea0003800000 */
.L_x_5300:
[----:B------:R-:W-:Y:S05]  /*f680*/  BSYNC B0 ;  /* 0x0000000000007941 */ /* 0x000fea0003800000 */
.L_x_5299:
[----:B------:R-:W3:Y:S01]  /*f690*/  S2R R174, SR_TID.X ;  /* 0x0000000000ae7919 */ /* 0x000ee20000002100 */
[----:B------:R-:W-:Y:S05]  /*f6a0*/  WARPSYNC.ALL ;  /* 0x0000000000007948 */ /* 0x000fea0003800000 */
[----:B------:R-:W-:Y:S02]  /*f6b0*/  IMAD R172, R22, 0xc00, R221 ;  /* 0x00000c0016ac7824 */ /* 0x000fe400078e02dd */
[----:B------:R-:W-:Y:S02]  /*f6c0*/  IMAD.MOV.U32 R173, RZ, RZ, 0x40000040 ;  /* 0x40000040ffad7424 */ /* 0x000fe400078e00ff */
[----:B------:R-:W-:Y:S01]  /*f6d0*/  IMAD.MOV.U32 R175, RZ, RZ, 0x40000040 ;  /* 0x40000040ffaf7424 */ /* 0x000fe200078e00ff */
[----:B------:R-:W-:-:S02]  /*f6e0*/  R2UR UR6, R172 ;  /* 0x00000000ac0672ca */ /* 0x000fc400000e0000 */
[----:B------:R-:W-:Y:S01]  /*f6f0*/  R2UR UR7, R173 ;  /* 0x00000000ad0772ca */ /* 0x000fe200000e0000 */
[----:B------:R-:W-:Y:S01]  /*f700*/  IMAD.MOV.U32 R173, RZ, RZ, 0x40000040 ;  /* 0x40000040ffad7424 */ /* 0x000fe200078e00ff */
[----:B---3--:R-:W-:-:S05]  /*f710*/  SHF.R.U32.HI R174, RZ, 0x7, R174 ;  /* 0x00000007ffae7819 */ /* 0x008fca00000116ae */
[----:B01----:R-:W-:Y:S01]  /*f720*/  VIADD R15, R174, 0x8 ;  /* 0x00000008ae0f7836 */ /* 0x003fe20000000000 */
[----:B------:R-:W-:-:S04]  /*f730*/  IADD3 R174, R172, 0x80, RZ ;  /* 0x00000080acae7810 */ /* 0x000fc80007ffe0ff */
        /* <DEDUP_REMOVED lines=21> */
[----:B------:R-:W-:Y:S01]  /*f890*/  IMAD.MOV.U32 R153, RZ, RZ, 0x40000040 ;  /* 0x40000040ff997424 */ /* 0x000fe200078e00ff */
[----:B------:R-:W-:Y:S01]  /*f8a0*/  IADD3 R172, R172, 0x280, RZ ;  /* 0x00000280acac7810 */ /* 0x000fe20007ffe0ff */
[----:B------:R-:W-:Y:S02]  /*f8b0*/  WARPGROUP.DEPBAR.LE gsb0, 0x0 ;  /* 0x00008000000079c5 */ /* 0x000fe40000010000 */
[----:B------:R-:W-:-:S15]  /*f8c0*/  WARPGROUP.ARRIVE ;  /* 0x00000000000079c5 */ /* 0x000fde0000000000 */
[----:B------:R-:W-:-:S05]  /*f8d0*/  NOP ;  /* 0x0000000000007918 */ /* 0x000fca0000000000 */
        /* <DEDUP_REMOVED lines=16> */
.L_x_5302:
[----:B------:R-:W0:Y:S01]  /*f9e0*/  S2R R15, SR_CgaCtaId ;  /* 0x00000000000f7919 */ /* 0x000e220000008800 */
[C---:B------:R-:W-:Y:S01]  /*f9f0*/  ISETP.GT.AND P1, PT, R9.reuse, RZ, PT ;  /* 0x000000ff0900720c */ /* 0x040fe20003f24270 */
[----:B------:R-:W-:Y:S02]  /*fa00*/  VIADD R14, R14, 0x22860 ;  /* 0x000228600e0e7836 */ /* 0x000fe40000000000 */
[----:B------:R-:W-:Y:S02]  /*fa10*/  VIADD R9, R9, 0xffffffff ;  /* 0xffffffff09097836 */ /* 0x000fe40000000000 */
[----:B------:R-:W-:Y:S02]  /*fa20*/  IMAD.MOV.U32 R201, RZ, RZ, R3 ;  /* 0x000000ffffc97224 */ /* 0x000fe400078e0003 */
[----:B------:R-:W-:Y:S01]  /*fa30*/  IMAD.MOV.U32 R200, RZ, RZ, R4 ;  /* 0x000000ffffc87224 */ /* 0x000fe200078e0004 */
[----:B0-----:R-:W-:-:S04]  /*fa40*/  PRMT R14, R15, 0x654, R14 ;  /* 0x000006540f0e7816 */ /* 0x001fc8000000000e */
[----:B------:R0:W-:Y:S01]  /*fa50*/  SYNCS.ARRIVE.TRANS64.RED.A1T0 RZ, [R14+URZ], RZ ;  /* 0x000000ff0eff79a7 */ /* 0x0001e2000810043f */
[----:B------:R-:W-:Y:S05]  /*fa60*/  @P1 BRA `(.L_x_5303) ;  /* 0xffffffe000401947 */ /* 0x000fea000383ffff */
.L_x_5291:
[----:B------:R-:W3:Y:S01]  /*fa70*/  LDL.LU R172, [R1+0x3c] ;  /* 0x00003c0001ac7983 */ /* 0x000ee20000300800 */
[----:B------:R-:W-:Y:S05]  /*fa80*/  WARPSYNC.ALL ;  /* 0x0000000000007948 */ /* 0x000fea0003800000 */
[----:B------:R-:W1:Y:S01]  /*fa90*/  SHFL.BFLY PT, R7, R8, 0x2, 0x1f ;  /* 0x0c401f0008077f89 */ /* 0x000e6200000e0000 */
[----:B------:R-:W-:Y:S01]  /*faa0*/  VIADD R22, R22, 0x1 ;  /* 0x0000000116167836 */ /* 0x000fe20000000000 */
[----:B------:R4:W-:Y:S08]  /*fab0*/  BAR.ARV R212, 0x100 ;  /* 0x000400d40000751d */ /* 0x0009f00000002000 */
[----:B------:R-:W-:Y:S06]  /*fac0*/  BAR.ARV 0x8, 0x180 ;  /* 0x0206000000007b1d */ /* 0x000fec0000002000 */
[----:B------:R-:W-:Y:S01]  /*fad0*/  ISETP.NE.AND P0, PT, R22, 0x2, PT ;  /* 0x000000021600780c */ /* 0x000fe20003f05270 */
[----:B------:R-:W-:Y:S01]  /*fae0*/  IMAD.MOV.U32 R13, RZ, RZ, -0x800000 ;  /* 0xff800000ff0d7424 */ /* 0x000fe200078e00ff */
[----:B------:R-:W5:Y:S01]  /*faf0*/  SHFL.BFLY PT, R10, R5, 0x2, 0x1f ;  /* 0x0c401f00050a7f89 */ /* 0x000f6200000e0000 */
[----:B------:R-:W-:-:S02]  /*fb00*/  PLOP3.LUT P1, PT, PT, PT, PT, 0x8, 0x0 ;  /* 0x000000000000781c */ /* 0x000fc40003f2e170 */
[----:B------:R-:W-:Y:S01]  /*fb10*/  SEL R22, R22, RZ, P0 ;  /* 0x000000ff16167207 */ /* 0x000fe20000000000 */
[----:B-1----:R-:W-:-:S05]  /*fb20*/  FADD.FTZ R7, R7, R8 ;  /* 0x0000000807077221 */ /* 0x002fca0000010000 */
[----:B------:R-:W1:Y:S01]  /*fb30*/  SHFL.BFLY PT, R6, R7, 0x1, 0x1f ;  /* 0x0c201f0007067f89 */ /* 0x000e6200000e0000 */
[----:B-----5:R-:W-:Y:S01]  /*fb40*/  FADD.FTZ R11, R10, R5 ;  /* 0x000000050a0b7221 */ /* 0x020fe20000010000 */
[----:B------:R-:W-:-:S04]  /*fb50*/  IMAD.MOV.U32 R10, RZ, RZ, RZ ;  /* 0x000000ffff0a7224 */ /* 0x000fc800078e00ff */
[----:B------:R-:W5:Y:S01]  /*fb60*/  SHFL.BFLY PT, R12, R11, 0x1, 0x1f ;  /* 0x0c201f000b0c7f89 */ /* 0x000f6200000e0000 */
[----:B-1----:R-:W-:Y:S01]  /*fb70*/  FADD.FTZ R8, R7, R6 ;  /* 0x0000000607087221 */ /* 0x002fe20000010000 */
[----:B------:R-:W-:Y:S02]  /*fb80*/  MOV R7, RZ ;  /* 0x000000ff00077202 */ /* 0x000fe40000000f00 */
[----:B------:R-:W-:Y:S02]  /*fb90*/  SEL R6, RZ, 0x1, P0 ;  /* 0x00000001ff067807 */ /* 0x000fe40000000000 */
[----:B------:R-:W-:Y:S02]  /*fba0*/  FSETP.NE.FTZ.AND P2, PT, R8, RZ, PT ;  /* 0x000000ff0800720b */ /* 0x000fe40003f55000 */
[----:B------:R-:W-:-:S11]  /*fbb0*/  LOP3.LUT R207, R207, R6, RZ, 0x3c, !PT ;  /* 0x00000006cfcf7212 */ /* 0x000fd600078e3cff */
[----:B------:R-:W1:Y:S01]  /*fbc0*/  @P2 MUFU.RCP R10, R8 ;  /* 0x00000008000a2308 */ /* 0x000e620000001000 */
[----:B------:R-:W-:Y:S01]  /*fbd0*/  @P2 FMUL.FTZ R20, R0, 0.69314718246459960938 ;  /* 0x3f31721800142820 */ /* 0x000fe20000410000 */
[----:B-----5:R-:W-:Y:S01]  /*fbe0*/  FADD.FTZ R9, R11, R12 ;  /* 0x0000000c0b097221 */ /* 0x020fe20000010000 */
[----:B------:R-:W-:-:S04]  /*fbf0*/  IMAD.MOV.U32 R12, RZ, RZ, -0x800000 ;  /* 0xff800000ff0c7424 */ /* 0x000fc800078e00ff */
[----:B------:R-:W-:Y:S01]  /*fc00*/  FSETP.NE.FTZ.AND P3, PT, R9, RZ, PT ;  /* 0x000000ff0900720b */ /* 0x000fe20003f75000 */
[----:B------:R-:W5:Y:S01]  /*fc10*/  @P2 MUFU.LG2 R8, R8 ;  /* 0x0000000800082308 */ /* 0x000f620000000c00 */
[-C--:B-1----:R-:W-:Y:S01]  /*fc20*/  FMUL.FTZ R162, R84, R10.reuse ;  /* 0x0000000a54a27220 */ /* 0x082fe20000410000 */
[-C--:B------:R-:W-:Y:S01]  /*fc30*/  FMUL.FTZ R163, R88, R10.reuse ;  /* 0x0000000a58a37220 */ /* 0x080fe20000410000 */
[----:B------:R-:W-:-:S09]  /*fc40*/  FMUL.FTZ R164, R92, R10 ;  /* 0x0000000a5ca47220 */ /* 0x000fd20000410000 */
[----:B------:R-:W-:Y:S01]  /*fc50*/  @P3 MUFU.RCP R7, R9 ;  /* 0x0000000900073308 */ /* 0x000fe20000001000 */
[-C--:B------:R-:W-:Y:S01]  /*fc60*/  FMUL.FTZ R165, R96, R10.reuse ;  /* 0x0000000a60a57220 */ /* 0x080fe20000410000 */
[-C--:B------:R-:W-:Y:S01]  /*fc70*/  FMUL.FTZ R166, R100, R10.reuse ;  /* 0x0000000a64a67220 */ /* 0x080fe20000410000 */
[----:B------:R-:W-:Y:S01]  /*fc80*/  @P3 FMUL.FTZ R19, R0, 0.69314718246459960938 ;  /* 0x3f31721800133820 */ /* 0x000fe20000410000 */
[-C--:B------:R-:W-:Y:S01]  /*fc90*/  FMUL.FTZ R5, R24, R10.reuse ;  /* 0x0000000a18057220 */ /* 0x080fe20000410000 */
[----:B-----5:R-:W-:Y:S01]  /*fca0*/  @P2 FMUL.FTZ R21, R8, 0.69314718246459960938 ;  /* 0x3f31721808152820 */ /* 0x020fe20000410000 */
        /* <DEDUP_REMOVED lines=128> */
.L_x_5232:
[----:B------:R-:W-:Y:S05]  /*104b0*/  WARPSYNC.ALL ;  /* 0x0000000000007948 */ /* 0x000fea0003800000 */
[----:B------:R-:W0:Y:S01]  /*104c0*/  S2R R3, SR_CgaCtaId ;  /* 0x0000000000037919 */ /* 0x000e220000008800 */
[----:B------:R-:W-:Y:S01]  /*104d0*/  MOV R19, 0x400 ;  /* 0x0000040000137802 */ /* 0x000fe20000000f00 */
[----:B------:R-:W-:Y:S01]  /*104e0*/  BSSY B0, `(.L_x_5304) ;  /* 0x0000319000007945 */ /* 0x000fe20003800000 */
[----:B------:R-:W-:Y:S02]  /*104f0*/  BAR.SYNC.DEFER_BLOCKING 0x5, 0x180 ;  /* 0x0146000000007b1d */ /* 0x000fe40000010000 */
[----:B0-----:R-:W-:-:S05]  /*10500*/  LEA R19, R3, R19, 0x18 ;  /* 0x0000001303137211 */ /* 0x001fca00078ec0ff */
[----:B------:R0:W1:Y:S01]  /*10510*/  LDS.128 R32, [R19+0x228d0] ;  /* 0x0228d00013207984 */ /* 0x0000620000000c00 */
[----:B------:R-:W-:Y:S06]  /*10520*/  BAR.ARV 0x4, 0x180 ;  /* 0x0106000000007b1d */ /* 0x000fec0000002000 */
[----:B------:R-:W-:Y:S05]  /*10530*/  @P1 BRA `(.L_x_5305) ;  /* 0x0000002000281947 */ /* 0x000fea0003800000 */
[----:B------:R-:W3:Y:S04]  /*10540*/  LDL R3, [R1+0x54] ;  /* 0x0000540001037983 */ /* 0x000ee80000100800 */
[----:B------:R-:W2:Y:S04]  /*10550*/  LDL.LU R174, [R1+0x30] ;  /* 0x0000300001ae7983 */ /* 0x000ea80000300800 */
[----:B------:R-:W2:Y:S01]  /*10560*/  LDL.LU R173, [R1+0x34] ;  /* 0x0000340001ad7983 */ /* 0x000ea20000300800 */
[----:B------:R-:W0:Y:S01]  /*10570*/  S2R R4, SR_SWINHI ;  /* 0x0000000000047919 */ /* 0x000e220000002f00 */
[----:B------:R-:W-:Y:S05]  /*10580*/  WARPSYNC.ALL ;  /* 0x0000000000007948 */ /* 0x000fea0003800000 */
[----:B------:R-:W-:Y:S01]  /*10590*/  F2FP.F16.F32.PACK_AB R11, R30, R11 ;  /* 0x0000000b1e0b723e */ /* 0x000fe200000000ff */
[----:B------:R-:W-:Y:S01]  /*105a0*/  ULDC.64 UR4, c[0x0][0xc00] ;  /* 0x0003000000047ab9 */ /* 0x000fe20000000a00 */
[----:B------:R-:W-:Y:S01]  /*105b0*/  F2FP.F16.F32.PACK_AB R27, R55, R27 ;  /* 0x0000001b371b723e */ /* 0x000fe200000000ff */
[----:B----4-:R-:W4:Y:S01]  /*105c0*/  LDL R172, [R1+0x10] ;  /* 0x0000100001ac7983 */ /* 0x010f220000100800 */
[----:B------:R-:W-:-:S02]  /*105d0*/  MOV R20, R19 ;  /* 0x0000001300147202 */ /* 0x000fc40000000f00 */
[----:B0-----:R-:W-:Y:S02]  /*105e0*/  MOV R21, R4 ;  /* 0x0000000400157202 */ /* 0x001fe40000000f00 */
        /* <DEDUP_REMOVED lines=14> */
[----:B------:R-:W-:Y:S01]  /*106d0*/  BAR.SYNC.DEFER_BLOCKING 0x1, 0x100 ;  /* 0x0044000000007b1d */ /* 0x000fe20000010000 */
[----:B---3--:R-:W-:-:S03]  /*106e0*/  IMAD.WIDE R114, R3, 0x2, R20 ;  /* 0x0000000203727825 */ /* 0x008fc600078e0214 */
[----:B------:R-:W-:-:S04]  /*106f0*/  IADD3 R3, P2, R114, 0x40, RZ ;  /* 0x0000004072037810 */ /* 0x000fc80007f5e0ff */
[----:B------:R-:W-:-:S04]  /*10700*/  LOP3.LUT R4, R3, 0x380, RZ, 0xc0, !PT ;  /* 0x0000038003047812 */ /* 0x000fc800078ec0ff */
[----:B------:R-:W-:Y:S02]  /*10710*/  SHF.R.U64 R4, R4, 0x3, RZ ;  /* 0x0000000304047819 */ /* 0x000fe400000012ff */
[----:B------:R-:W-:Y:S02]  /*10720*/  LOP3.LUT R9, R114, 0x380, RZ, 0xc0, !PT ;  /* 0x0000038072097812 */ /* 0x000fe400078ec0ff */
[----:B------:R-:W-:Y:S02]  /*10730*/  LOP3.LUT R4, R4, R3, RZ, 0x3c, !PT ;  /* 0x0000000304047212 */ /* 0x000fe400078e3cff */
[C---:B------:R-:W-:Y:S02]  /*10740*/  IADD3 R3, P4, R114.reuse, 0x4000, RZ ;  /* 0x0000400072037810 */ /* 0x040fe40007f9e0ff */
[----:B------:R-:W-:Y:S02]  /*10750*/  IADD3 R105, P1, R114, 0x20, RZ ;  /* 0x0000002072697810 */ /* 0x000fe40007f3e0ff */
[----:B------:R-:W-:-:S02]  /*10760*/  SHF.R.U64 R9, R9, 0x3, RZ ;  /* 0x0000000309097819 */ /* 0x000fc400000012ff */
[----:B-----5:R-:W-:Y:S02]  /*10770*/  LOP3.LUT R24, R3, 0x380, RZ, 0xc0, !PT ;  /* 0x0000038003187812 */ /* 0x020fe400078ec0ff */
[----:B------:R-:W-:Y:S02]  /*10780*/  LOP3.LUT R104, R105, 0x380, RZ, 0xc0, !PT ;  /* 0x0000038069687812 */ /* 0x000fe400078ec0ff */
[----:B------:R-:W-:Y:S02]  /*10790*/  IADD3 R113, P3, R114, 0x60, RZ ;  /* 0x0000006072717810 */ /* 0x000fe40007f7e0ff */
[----:B------:R-:W-:Y:S01]  /*107a0*/  LOP3.LUT R8, R9, R114, RZ, 0x3c, !PT ;  /* 0x0000007209087212 */ /* 0x000fe200078e3cff */
[----:B------:R-:W-:Y:S01]  /*107b0*/  IMAD.MOV.U32 R9, RZ, RZ, R115 ;  /* 0x000000ffff097224 */ /* 0x000fe200078e0073 */
[----:B------:R-:W-:Y:S02]  /*107c0*/  SHF.R.U64 R24, R24, 0x3, RZ ;  /* 0x0000000318187819 */ /* 0x000fe400000012ff */
[----:B------:R-:W-:-:S02]  /*107d0*/  SHF.R.U64 R104, R104, 0x3, RZ ;  /* 0x0000000368687819 */ /* 0x000fc400000012ff */
[----:B------:R-:W-:Y:S02]  /*107e0*/  LOP3.LUT R112, R113, 0x380, RZ, 0xc0, !PT ;  /* 0x0000038071707812 */ /* 0x000fe400078ec0ff */
[----:B------:R-:W-:Y:S02]  /*107f0*/  LOP3.LUT R24, R24, R3, RZ, 0x3c, !PT ;  /* 0x0000000318187212 */ /* 0x000fe400078e3cff */
[----:B------:R-:W-:Y:S02]  /*10800*/  MOV R3, R8 ;  /* 0x0000000800037202 */ /* 0x000fe40000000f00 */
[----:B------:R-:W-:Y:S01]  /*10810*/  LOP3.LUT R104, R104, R105, RZ, 0x3c, !PT ;  /* 0x0000006968687212 */ /* 0x000fe200078e3cff */
[--C-:B------:R-:W-:Y:S01]  /*10820*/  IMAD.X R105, RZ, RZ, R115.reuse, P1 ;  /* 0x000000ffff697224 */ /* 0x100fe200008e0673 */
[----:B------:R-:W-:Y:S01]  /*10830*/  F2FP.F16.F32.PACK_AB R8, R25, R5 ;  /* 0x000000051908723e */ /* 0x000fe200000000ff */
[----:B------:R-:W-:Y:S01]  /*10840*/  IMAD.X R5, RZ, RZ, R115, P2 ;  /* 0x000000ffff057224 */ /* 0x000fe200010e0673 */
[----:B------:R-:W-:-:S02]  /*10850*/  F2FP.F16.F32.PACK_AB R9, R10, R26 ;  /* 0x0000001a0a09723e */ /* 0x000fc400000000ff */
[----:B------:R-:W-:Y:S02]  /*10860*/  SHF.R.U64 R112, R112, 0x3, RZ ;  /* 0x0000000370707819 */ /* 0x000fe400000012ff */
[----:B------:R-:W-:Y:S02]  /*10870*/  F2FP.F16.F32.PACK_AB R10, R29, R28 ;  /* 0x0000001c1d0a723e */ /* 0x000fe400000000ff */
[C---:B------:R-:W-:Y:S02]  /*10880*/  IADD3 R111, P5, R114.reuse, 0x4020, RZ ;  /* 0x00004020726f7810 */ /* 0x040fe40007fbe0ff */
[C---:B------:R-:W-:Y:S02]  /*10890*/  IADD3 R109, P0, R114.reuse, 0x4040, RZ ;  /* 0x00004040726d7810 */ /* 0x040fe40007f1e0ff */
[C---:B------:R-:W-:Y:S02]  /*108a0*/  IADD3 R107, P1, R114.reuse, 0x4060, RZ ;  /* 0x00004060726b7810 */ /* 0x040fe40007f3e0ff */
[----:B------:R-:W-:-:S02]  /*108b0*/  IADD3 R29, P2, R114, 0x8000, RZ ;  /* 0x00008000721d7810 */ /* 0x000fc40007f5e0ff */
[----:B------:R-:W-:Y:S01]  /*108c0*/  LOP3.LUT R112, R112, R113, RZ, 0x3c, !PT ;  /* 0x0000007170707212 */ /* 0x000fe200078e3cff */
[----:B------:R-:W-:Y:S01]  /*108d0*/  IMAD.X R113, RZ, RZ, R115, P3 ;  /* 0x000000ffff717224 */ /* 0x000fe200018e0673 */
[----:B------:R-:W-:Y:S02]  /*108e0*/  LOP3.LUT R110, R111, 0x380, RZ, 0xc0, !PT ;  /* 0x000003806f6e7812 */ /* 0x000fe400078ec0ff */
[----:B------:R-:W-:Y:S02]  /*108f0*/  LOP3.LUT R108, R109, 0x380, RZ, 0xc0, !PT ;  /* 0x000003806d6c7812 */ /* 0x000fe400078ec0ff */
[----:B------:R-:W-:Y:S02]  /*10900*/  LOP3.LUT R106, R107, 0x380, RZ, 0xc0, !PT ;  /* 0x000003806b6a7812 */ /* 0x000fe400078ec0ff */
[----:B------:R-:W-:Y:S02]  /*10910*/  LOP3.LUT R7, R29, 0x380, RZ, 0xc0, !PT ;  /* 0x000003801d077812 */ /* 0x000fe400078ec0ff */
[----:B------:R-:W-:Y:S01]  /*10920*/  IADD3 R87, P3, R114, 0x8020, RZ ;  /* 0x0000802072577810 */ /* 0x000fe20007f7e0ff */
[----:B------:R0:W-:Y:S01]  /*10930*/  STSM.16.M88.4 [R3], R8 ;  /* 0x0000000803007844 */ /* 0x0001e20000000200 */
[----:B------:R-:W-:-:S02]  /*10940*/  SHF.R.U64 R110, R110, 0x3, RZ ;  /* 0x000000036e6e7819 */ /* 0x000fc400000012ff */
[----:B------:R-:W-:Y:S02]  /*10950*/  SHF.R.U64 R108, R108, 0x3, RZ ;  /* 0x000000036c6c7819 */ /* 0x000fe400000012ff */
[----:B------:R-:W-:Y:S02]  /*10960*/  SHF.R.U64 R106, R106, 0x3, RZ ;  /* 0x000000036a6a7819 */ /* 0x000fe400000012ff */
[----:B------:R-:W-:Y:S01]  /*10970*/  LOP3.LUT R110, R110, R111, RZ, 0x3c, !PT ;  /* 0x0000006f6e6e7212 */ /* 0x000fe200078e3cff */
[--C-:B------:R-:W-:Y:S01]  /*10980*/  IMAD.X R111, RZ, RZ, R115.reuse, P5 ;  /* 0x000000ffff6f7224 */ /* 0x100fe200028e0673 */
[----:B------:R-:W-:Y:S01]  /*10990*/  LOP3.LUT R108, R108, R109, RZ, 0x3c, !PT ;  /* 0x0000006d6c6c7212 */ /* 0x000fe200078e3cff */
[--C-:B------:R-:W-:Y:S01]  /*109a0*/  IMAD.X R109, RZ, RZ, R115.reuse, P0 ;  /* 0x000000ffff6d7224 */ /* 0x100fe200000e0673 */
[----:B------:R-:W-:Y:S02]  /*109b0*/  LOP3.LUT R106, R106, R107, RZ, 0x3c, !PT ;  /* 0x0000006b6a6a7212 */ /* 0x000fe400078e3cff */
[----:B0-----:R-:W-:Y:S01]  /*109c0*/  SHF.R.U64 R8, R7, 0x3, RZ ;  /* 0x0000000307087819 */ /* 0x001fe200000012ff */
[--C-:B------:R-:W-:Y:S01]  /*109d0*/  IMAD.X R11, RZ, RZ, R115.reuse, P3 ;  /* 0x000000ffff0b7224 */ /* 0x100fe200018e0673 */
[----:B------:R-:W-:Y:S01]  /*109e0*/  IADD3 R3, P3, R114, 0xc060, RZ ;  /* 0x0000c06072037810 */ /* 0x000fe20007f7e0ff */
[--C-:B------:R-:W-:Y:S01]  /*109f0*/  IMAD.X R9, RZ, RZ, R115.reuse, P2 ;  /* 0x000000ffff097224 */ /* 0x100fe200010e0673 */
[----:B------:R-:W-:Y:S01]  /*10a00*/  LOP3.LUT R26, R87, 0x380, RZ, 0xc0, !PT ;  /* 0x00000380571a7812 */ /* 0x000fe200078ec0ff */
[----:B------:R-:W-:Y:S01]  /*10a10*/  IMAD.X R107, RZ, RZ, R115, P1 ;  /* 0x000000ffff6b7224 */ /* 0x000fe200008e0673 */
[----:B------:R-:W-:-:S02]  /*10a20*/  LOP3.LUT R8, R8, R29, RZ, 0x3c, !PT ;  /* 0x0000001d08087212 */ /* 0x000fc400078e3cff */
[----:B------:R-:W-:Y:S02]  /*10a30*/  IADD3.X R25, RZ, R115, RZ, P4, !PT ;  /* 0x00000073ff197210 */ /* 0x000fe400027fe4ff */
[C---:B------:R-:W-:Y:S02]  /*10a40*/  IADD3 R29, P2, R114.reuse, 0xc040, RZ ;  /* 0x0000c040721d7810 */ /* 0x040fe40007f5e0ff */
[C---:B------:R-:W-:Y:S02]  /*10a50*/  IADD3 R117, P4, R114.reuse, 0x8040, RZ ;  /* 0x0000804072757810 */ /* 0x040fe40007f9e0ff */
[C---:B------:R-:W-:Y:S02]  /*10a60*/  IADD3 R119, P5, R114.reuse, 0x8060, RZ ;  /* 0x0000806072777810 */ /* 0x040fe40007fbe0ff */
[C---:B------:R-:W-:Y:S02]  /*10a70*/  IADD3 R121, P0, R114.reuse, 0xc000, RZ ;  /* 0x0000c00072797810 */ /* 0x040fe40007f1e0ff */
[----:B------:R-:W-:-:S02]  /*10a80*/  IADD3 R123, P1, R114, 0xc020, RZ ;  /* 0x0000c020727b7810 */ /* 0x000fc40007f3e0ff */
[----:B------:R-:W-:Y:S02]  /*10a90*/  LOP3.LUT R114, R3, 0x380, RZ, 0xc0, !PT ;  /* 0x0000038003727812 */ /* 0x000fe400078ec0ff */
[----:B------:R-:W-:Y:S02]  /*10aa0*/  SHF.R.U64 R10, R26, 0x3, RZ ;  /* 0x000000031a0a7819 */ /* 0x000fe400000012ff */
[----:B------:R-:W-:Y:S02]  /*10ab0*/  LOP3.LUT R28, R29, 0x380, RZ, 0xc0, !PT ;  /* 0x000003801d1c7812 */ /* 0x000fe400078ec0ff */
[----:B------:R-:W-:Y:S02]  /*10ac0*/  SHF.R.U64 R114, R114, 0x3, RZ ;  /* 0x0000000372727819 */ /* 0x000fe400000012ff */
[----:B------:R-:W-:Y:S02]  /*10ad0*/  LOP3.LUT R10, R10, R87, RZ, 0x3c, !PT ;  /* 0x000000570a0a7212 */ /* 0x000fe400078e3cff */
[----:B------:R-:W-:-:S02]  /*10ae0*/  SHF.R.U64 R28, R28, 0x3, RZ ;  /* 0x000000031c1c7819 */ /* 0x000fc400000012ff */
[----:B------:R-:W-:Y:S02]  /*10af0*/  MOV R26, R4 ;  /* 0x00000004001a7202 */ /* 0x000fe40000000f00 */
[----:B------:R-:W-:Y:S02]  /*10b00*/  LOP3.LUT R114, R114, R3, RZ, 0x3c, !PT ;  /* 0x0000000372727212 */ /* 0x000fe400078e3cff */
[----:B------:R-:W-:Y:S02]  /*10b10*/  F2FP.F16.F32.PACK_AB R4, R6, R152 ;  /* 0x000000980604723e */ /* 0x000fe400000000ff */
[----:B------:R-:W-:Y:S02]  /*10b20*/  MOV R104, R104 ;  /* 0x0000006800687202 */ /* 0x000fe40000000f00 */
[----:B------:R-:W-:Y:S02]  /*10b30*/  MOV R3, R8 ;  /* 0x0000000800037202 */ /* 0x000fe40000000f00 */
[----:B-1----:R-:W-:-:S02]  /*10b40*/  MOV R32, R10 ;  /* 0x0000000a00207202 */ /* 0x002fc40000000f00 */
[----:B------:R-:W-:Y:S02]  /*10b50*/  F2FP.F16.F32.PACK_AB R5, R15, R0 ;  /* 0x000000000f05723e */ /* 0x000fe400000000ff */
[----:B------:R-:W-:Y:S02]  /*10b60*/  F2FP.F16.F32.PACK_AB R6, R37, R36 ;  /* 0x000000242506723e */ /* 0x000fe400000000ff */
[----:B------:R-:W-:Y:S02]  /*10b70*/  F2FP.F16.F32.PACK_AB R7, R14, R38 ;  /* 0x000000260e07723e */ /* 0x000fe400000000ff */
[----:B------:R-:W-:Y:S02]  /*10b80*/  LOP3.LUT R116, R117, 0x380, RZ, 0xc0, !PT ;  /* 0x0000038075747812 */ /* 0x000fe400078ec0ff */
[----:B------:R-:W-:Y:S01]  /*10b90*/  LOP3.LUT R28, R28, R29, RZ, 0x3c, !PT ;  /* 0x0000001d1c1c7212 */ /* 0x000fe200078e3cff */
[----:B------:R-:W-:Y:S01]  /*10ba0*/  IMAD.X R29, RZ, RZ, R115, P2 ;  /* 0x000000ffff1d7224 */ /* 0x000fe200010e0673 */
[----:B------:R-:W-:-:S02]  /*10bb0*/  F2FP.F16.F32.PACK_AB R8, R41, R40 ;  /* 0x000000282908723e */ /* 0x000fc400000000ff */
[----:B------:R-:W-:Y:S02]  /*10bc0*/  F2FP.F16.F32.PACK_AB R9, R43, R42 ;  /* 0x0000002a2b09723e */ /* 0x000fe400000000ff */
[----:B------:R-:W-:Y:S02]  /*10bd0*/  F2FP.F16.F32.PACK_AB R10, R45, R153 ;  /* 0x000000992d0a723e */ /* 0x000fe400000000ff */
[----:B------:R-:W-:Y:S01]  /*10be0*/  F2FP.F16.F32.PACK_AB R11, R47, R46 ;  /* 0x0000002e2f0b723e */ /* 0x000fe200000000ff */
[----:B------:R-:W-:Y:S01]  /*10bf0*/  STSM.16.M88.4 [R104], R4 ;  /* 0x0000000468007844 */ /* 0x000fe20000000200 */
[----:B------:R-:W-:Y:S02]  /*10c00*/  SHF.R.U64 R116, R116, 0x3, RZ ;  /* 0x0000000374747819 */ /* 0x000fe400000012ff */
[----:B------:R-:W-:Y:S01]  /*10c10*/  LOP3.LUT R118, R119, 0x380, RZ, 0xc0, !PT ;  /* 0x0000038077767812 */ /* 0x000fe200078ec0ff */
[----:B------:R0:W-:Y:S01]  /*10c20*/  STSM.16.M88.4 [R26], R8 ;  /* 0x000000081a007844 */ /* 0x0001e20000000200 */
[----:B------:R-:W-:-:S02]  /*10c30*/  MOV R62, R24 ;  /* 0x00000018003e7202 */ /* 0x000fc40000000f00 */
[----:B------:R-:W-:Y:S02]  /*10c40*/  MOV R112, R112 ;  /* 0x0000007000707202 */ /* 0x000fe40000000f00 */
[----:B------:R-:W-:Y:S02]  /*10c50*/  MOV R0, R28 ;  /* 0x0000001c00007202 */ /* 0x000fe40000000f00 */
[----:B------:R-:W-:Y:S02]  /*10c60*/  F2FP.F16.F32.PACK_AB R24, R49, R154 ;  /* 0x0000009a3118723e */ /* 0x000fe400000000ff */
[----:B------:R-:W-:Y:S02]  /*10c70*/  F2FP.F16.F32.PACK_AB R25, R51, R50 ;  /* 0x000000323319723e */ /* 0x000fe400000000ff */
[----:B------:R-:W-:Y:S02]  /*10c80*/  LOP3.LUT R120, R121, 0x380, RZ, 0xc0, !PT ;  /* 0x0000038079787812 */ /* 0x000fe400078ec0ff */
[----:B------:R-:W-:-:S02]  /*10c90*/  LOP3.LUT R122, R123, 0x380, RZ, 0xc0, !PT ;  /* 0x000003807b7a7812 */ /* 0x000fc400078ec0ff */
[----:B------:R-:W-:Y:S02]  /*10ca0*/  F2FP.F16.F32.PACK_AB R28, R57, R156 ;  /* 0x0000009c391c723e */ /* 0x000fe400000000ff */
[----:B0-----:R-:W-:Y:S02]  /*10cb0*/  F2FP.F16.F32.PACK_AB R26, R53, R155 ;  /* 0x0000009b351a723e */ /* 0x001fe400000000ff */
[----:B------:R-:W-:Y:S02]  /*10cc0*/  F2FP.F16.F32.PACK_AB R29, R59, R58 ;  /* 0x0000003a3b1d723e */ /* 0x000fe400000000ff */
[----:B------:R-:W-:Y:S01]  /*10cd0*/  LOP3.LUT R116, R116, R117, RZ, 0x3c, !PT ;  /* 0x0000007574747212 */ /* 0x000fe200078e3cff */
[----:B------:R-:W-:Y:S01]  /*10ce0*/  IMAD.X R117, RZ, RZ, R115, P4 ;  /* 0x000000ffff757224 */ /* 0x000fe200020e0673 */
[----:B------:R-:W-:Y:S02]  /*10cf0*/  MOV R110, R110 ;  /* 0x0000006e006e7202 */ /* 0x000fe40000000f00 */
[----:B------:R-:W-:-:S02]  /*10d00*/  F2FP.F16.F32.PACK_AB R4, R65, R157 ;  /* 0x0000009d4104723e */ /* 0x000fc400000000ff */
[----:B------:R-:W-:Y:S02]  /*10d10*/  F2FP.F16.F32.PACK_AB R5, R67, R66 ;  /* 0x000000424305723e */ /* 0x000fe400000000ff */
[----:B------:R-:W-:Y:S02]  /*10d20*/  F2FP.F16.F32.PACK_AB R6, R69, R158 ;  /* 0x0000009e4506723e */ /* 0x000fe400000000ff */
[----:B------:R-:W-:Y:S02]  /*10d30*/  F2FP.F16.F32.PACK_AB R7, R71, R70 ;  /* 0x000000464707723e */ /* 0x000fe400000000ff */
[----:B------:R-:W-:Y:S01]  /*10d40*/  SHF.R.U64 R118, R118, 0x3, RZ ;  /* 0x0000000376767819 */ /* 0x000fe200000012ff */
[----:B------:R-:W-:Y:S01]  /*10d50*/  STSM.16.M88.4 [R112], R24 ;  /* 0x0000001870007844 */ /* 0x000fe20000000200 */
[----:B------:R-:W-:Y:S02]  /*10d60*/  MOV R108, R108 ;  /* 0x0000006c006c7202 */ /* 0x000fe40000000f00 */
[----:B------:R-:W-:-:S02]  /*10d70*/  F2FP.F16.F32.PACK_AB R8, R73, R159 ;  /* 0x0000009f4908723e */ /* 0x000fc400000000ff */
[----:B------:R-:W-:Y:S02]  /*10d80*/  F2FP.F16.F32.PACK_AB R9, R75, R74 ;  /* 0x0000004a4b09723e */ /* 0x000fe400000000ff */
[----:B------:R-:W-:Y:S02]  /*10d90*/  F2FP.F16.F32.PACK_AB R10, R77, R160 ;  /* 0x000000a04d0a723e */ /* 0x000fe400000000ff */
[----:B------:R-:W-:Y:S01]  /*10da0*/  F2FP.F16.F32.PACK_AB R11, R79, R78 ;  /* 0x0000004e4f0b723e */ /* 0x000fe200000000ff */
[----:B------:R0:W-:Y:S01]  /*10db0*/  STSM.16.M88.4 [R62], R28 ;  /* 0x0000001c3e007844 */ /* 0x0001e20000000200 */
[----:B------:R-:W-:Y:S02]  /*10dc0*/  SHF.R.U64 R120, R120, 0x3, RZ ;  /* 0x0000000378787819 */ /* 0x000fe400000012ff */
[----:B------:R-:W-:Y:S02]  /*10dd0*/  SHF.R.U64 R122, R122, 0x3, RZ ;  /* 0x000000037a7a7819 */ /* 0x000fe400000012ff */
[----:B------:R-:W-:-:S02]  /*10de0*/  MOV R106, R106 ;  /* 0x0000006a006a7202 */ /* 0x000fc40000000f00 */
        /* <DEDUP_REMOVED lines=8> */
[----:B------:R-:W-:Y:S01]  /*10e70*/  LOP3.LUT R118, R118, R119, RZ, 0x3c, !PT ;  /* 0x0000007776767212 */ /* 0x000fe200078e3cff */
[----:B------:R-:W-:Y:S01]  /*10e80*/  IMAD.X R119, RZ, RZ, R115, P5 ;  /* 0x000000ffff777224 */ /* 0x000fe200028e0673 */
[----:B0-----:R-:W-:Y:S01]  /*10e90*/  F2FP.F16.F32.PACK_AB R62, R101, R166 ;  /* 0x000000a6653e723e */ /* 0x001fe200000000ff */
[----:B------:R0:W-:Y:S01]  /*10ea0*/  STSM.16.M88.4 [R108], R8 ;  /* 0x000000086c007844 */ /* 0x0001e20000000200 */
[----:B------:R-:W-:Y:S02]  /*10eb0*/  MOV R116, R116 ;  /* 0x0000007400747202 */ /* 0x000fe40000000f00 */
[----:B------:R-:W-:Y:S02]  /*10ec0*/  LOP3.LUT R120, R120, R121, RZ, 0x3c, !PT ;  /* 0x0000007978787212 */ /* 0x000fe400078e3cff */
[----:B-1----:R-:W-:-:S02]  /*10ed0*/  F2FP.F16.F32.PACK_AB R4, R84, R167 ;  /* 0x000000a75404723e */ /* 0x002fc400000000ff */
[----:B------:R-:W-:Y:S02]  /*10ee0*/  F2FP.F16.F32.PACK_AB R5, R48, R44 ;  /* 0x0000002c3005723e */ /* 0x000fe400000000ff */
[----:B------:R-:W-:Y:S02]  /*10ef0*/  F2FP.F16.F32.PACK_AB R6, R88, R168 ;  /* 0x000000a85806723e */ /* 0x000fe400000000ff */
[----:B------:R-:W-:Y:S01]  /*10f00*/  F2FP.F16.F32.PACK_AB R7, R54, R52 ;  /* 0x000000343607723e */ /* 0x000fe200000000ff */
[----:B------:R-:W-:Y:S01]  /*10f10*/  STSM.16.M88.4 [R106], R36 ;  /* 0x000000246a007844 */ /* 0x000fe20000000200 */
[----:B------:R-:W-:Y:S01]  /*10f20*/  LOP3.LUT R122, R122, R123, RZ, 0x3c, !PT ;  /* 0x0000007b7a7a7212 */ /* 0x000fe200078e3cff */
[--C-:B------:R-:W-:Y:S01]  /*10f30*/  IMAD.X R123, RZ, RZ, R115.reuse, P1 ;  /* 0x000000ffff7b7224 */ /* 0x100fe200008e0673 */
[----:B------:R-:W-:Y:S01]  /*10f40*/  IADD3.X R121, RZ, R115, RZ, P0, !PT ;  /* 0x00000073ff797210 */ /* 0x000fe200007fe4ff */
[----:B------:R1:W-:Y:S01]  /*10f50*/  STSM.16.M88.4 [R3], R40 ;  /* 0x0000002803007844 */ /* 0x0003e20000000200 */
[----:B------:R-:W-:Y:S01]  /*10f60*/  IMAD.X R115, RZ, RZ, R115, P3 ;  /* 0x000000ffff737224 */ /* 0x000fe200018e0673 */
[----:B------:R-:W-:-:S02]  /*10f70*/  MOV R118, R118 ;  /* 0x0000007600767202 */ /* 0x000fc40000000f00 */
[----:B------:R-:W-:Y:S01]  /*10f80*/  STSM.16.M88.4 [R32], R60 ;  /* 0x0000003c20007844 */ /* 0x000fe20000000200 */
[----:B0-----:R-:W-:Y:S02]  /*10f90*/  F2FP.F16.F32.PACK_AB R8, R92, R169 ;  /* 0x000000a95c08723e */ /* 0x001fe400000000ff */
[----:B------:R-:W-:Y:S01]  /*10fa0*/  F2FP.F16.F32.PACK_AB R9, R64, R56 ;  /* 0x000000384009723e */ /* 0x000fe200000000ff */
[----:B------:R2:W-:Y:S01]  /*10fb0*/  STSM.16.M88.4 [R116], R4 ;  /* 0x0000000474007844 */ /* 0x0005e20000000200 */
[----:B------:R-:W-:Y:S02]  /*10fc0*/  F2FP.F16.F32.PACK_AB R10, R96, R170 ;  /* 0x000000aa600a723e */ /* 0x000fe400000000ff */
[----:B------:R-:W-:Y:S02]  /*10fd0*/  F2FP.F16.F32.PACK_AB R11, R72, R68 ;  /* 0x00000044480b723e */ /* 0x000fe400000000ff */
[----:B------:R-:W-:Y:S02]  /*10fe0*/  MOV R120, R120 ;  /* 0x0000007800787202 */ /* 0x000fe40000000f00 */
[----:B------:R-:W-:-:S02]  /*10ff0*/  F2FP.F16.F32.PACK_AB R24, R100, R171 ;  /* 0x000000ab6418723e */ /* 0x000fc400000000ff */
[----:B------:R-:W-:Y:S02]  /*11000*/  F2FP.F16.F32.PACK_AB R25, R80, R76 ;  /* 0x0000004c5019723e */ /* 0x000fe400000000ff */
[----:B------:R-:W-:Y:S02]  /*11010*/  F2FP.F16.F32.PACK_AB R26, R125, R124 ;  /* 0x0000007c7d1a723e */ /* 0x000fe400000000ff */
[----:B------:R-:W-:Y:S01]  /*11020*/  F2FP.F16.F32.PACK_AB R27, R127, R126 ;  /* 0x0000007e7f1b723e */ /* 0x000fe200000000ff */
[----:B-1----:R-:W0:Y:S01]  /*11030*/  LDC R3, c[0x0][0xbe8] ;  /* 0x0002fa00ff037b82 */ /* 0x002e220000000800 */
[----:B------:R-:W-:Y:S02]  /*11040*/  ISETP.NE.U32.AND P0, PT, RZ, UR4, PT ;  /* 0x00000004ff007c0c */ /* 0x000fe4000bf05070 */
[----:B--2---:R-:W-:Y:S02]  /*11050*/  IADD3 R6, P1, R174, UR4, RZ ;  /* 0x00000004ae067c10 */ /* 0x004fe4000ff3e0ff */
[----:B------:R-:W-:-:S02]  /*11060*/  MOV R122, R122 ;  /* 0x0000007a007a7202 */ /* 0x000fc40000000f00 */
[----:B------:R-:W-:Y:S02]  /*11070*/  F2FP.F16.F32.PACK_AB R28, R129, R128 ;  /* 0x00000080811c723e */ /* 0x000fe400000000ff */
[----:B------:R-:W-:Y:S02]  /*11080*/  F2FP.F16.F32.PACK_AB R29, R131, R130 ;  /* 0x00000082831d723e */ /* 0x000fe400000000ff */
[----:B------:R-:W-:Y:S02]  /*11090*/  F2FP.F16.F32.PACK_AB R30, R133, R132 ;  /* 0x00000084851e723e */ /* 0x000fe400000000ff */
[----:B------:R-:W-:Y:S01]  /*110a0*/  F2FP.F16.F32.PACK_AB R31, R135, R134 ;  /* 0x00000086871f723e */ /* 0x000fe200000000ff */
[----:B------:R-:W-:Y:S01]  /*110b0*/  STSM.16.M88.4 [R118], R8 ;  /* 0x0000000876007844 */ /* 0x000fe20000000200 */
[----:B------:R-:W-:Y:S02]  /*110c0*/  MOV R114, R114 ;  /* 0x0000007200727202 */ /* 0x000fe40000000f00 */
[----:B------:R-:W-:Y:S01]  /*110d0*/  ISETP.NE.AND.EX P0, PT, RZ, UR5, PT, P0 ;  /* 0x00000005ff007c0c */ /* 0x000fe2000bf05300 */
[----:B------:R-:W-:Y:S01]  /*110e0*/  STSM.16.M88.4 [R120], R24 ;  /* 0x0000001878007844 */ /* 0x000fe20000000200 */
[----:B------:R-:W-:Y:S01]  /*110f0*/  IADD3.X R7, R173, UR5, RZ, P1, !PT ;  /* 0x00000005ad077c10 */ /* 0x000fe20008ffe4ff */
[----:B------:R-:W-:-:S02]  /*11100*/  ULDC.64 UR4, c[0x0][0xc08] ;  /* 0x0003020000047ab9 */ /* 0x000fc40000000a00 */
        /* <DEDUP_REMOVED lines=9> */
[----:B-1----:R-:W-:Y:S01]  /*111a0*/  IMAD.U32 R0, RZ, RZ, UR4 ;  /* 0x00000004ff007e24 */ /* 0x002fe2000f8e00ff */
[----:B------:R-:W-:Y:S01]  /*111b0*/  @P2 IADD3.X R5, R173, UR5, RZ, P3, !PT ;  /* 0x00000005ad052c10 */ /* 0x000fe20009ffe4ff */
[----:B------:R2:W5:Y:S04]  /*111c0*/  @P0 LDG.E R80, desc[UR40][R6.64] ;  /* 0x0000002806500981 */ /* 0x000568000c1e1900 */
[----:B------:R2:W5:Y:S01]  /*111d0*/  @P2 LDG.E R0, desc[UR40][R4.64] ;  /* 0x0000002804002981 */ /* 0x000562000c1e1900 */
[----:B0-----:R-:W-:-:S13]  /*111e0*/  ISETP.NE.AND P1, PT, R3, 0x1, PT ;  /* 0x000000010300780c */ /* 0x001fda0003f25270 */
[----:B------:R-:W0:Y:S08]  /*111f0*/  @P1 LDC R8, c[0x0][0xbec] ;  /* 0x0002fb00ff081b82 */ /* 0x000e300000000800 */
[----:B------:R-:W1:Y:S01]  /*11200*/  @P1 LDC R9, c[0x0][0xbf0] ;  /* 0x0002fc00ff091b82 */ /* 0x000e620000000800 */
[----:B----4-:R-:W-:Y:S01]  /*11210*/  IMAD.IADD R15, R172, 0x1, R223 ;  /* 0x00000001ac0f7824 */ /* 0x010fe200078e02df */
[----:B--2---:R-:W-:Y:S06]  /*11220*/  @P2 BRA `(.L_x_5306) ;  /* 0x0000000000102947 */ /* 0x004fec0003800000 */
[----:B------:R-:W-:Y:S05]  /*11230*/  @!P0 BRA `(.L_x_5306) ;  /* 0x00000000000c8947 */ /* 0x000fea0003800000 */
[----:B------:R-:W2:Y:S04]  /*11240*/  LDG.E R5, desc[UR40][R6.64] ;  /* 0x0000002806057981 */ /* 0x000ea8000c1e1900 */
[----:B-----5:R-:W2:Y:S02]  /*11250*/  LDG.E R0, desc[UR40][R6.64+0x4] ;  /* 0x0000042806007981 */ /* 0x020ea4000c1e1900 */
[----:B--2---:R-:W-:-:S07]  /*11260*/  IMAD.IADD R0, R0, 0x1, -R5 ;  /* 0x0000000100007824 */ /* 0x004fce00078e0a05 */
.L_x_5306:
[----:B------:R-:W2:Y:S01]  /*11270*/  LDL.LU R14, [R1+0x44] ;  /* 0x00004400010e7983 */ /* 0x000ea20000300800 */
[----:B0-----:R-:W-:Y:S01]  /*11280*/  @P1 IMAD.HI.U32 R4, R15, R8, RZ ;  /* 0x000000080f041227 */ /* 0x001fe200078e00ff */
[----:B------:R-:W-:Y:S01]  /*11290*/  ULDC.64 UR4, c[0x0][0xb90] ;  /* 0x0002e40000047ab9 */ /* 0x000fe20000000a00 */
[----:B-----5:R-:W-:Y:S01]  /*112a0*/  SHF.R.S32.HI R81, RZ, 0x1f, R80 ;  /* 0x0000001fff517819 */ /* 0x020fe20000011450 */
[----:B------:R-:W3:Y:S01]  /*112b0*/  LDL.LU R10, [R1+0x38] ;  /* 0x00003800010a7983 */ /* 0x000ee20000300800 */
[----:B------:R-:W0:Y:S01]  /*112c0*/  S2R R87, SR_TID.X ;  /* 0x0000000000577919 */ /* 0x000e220000002100 */
[----:B------:R-:W-:Y:S01]  /*112d0*/  MOV R7, R15 ;  /* 0x0000000f00077202 */ /* 0x000fe20000000f00 */
[----:B------:R-:W4:Y:S01]  /*112e0*/  S2R R27, SR_TID.X ;  /* 0x00000000001b7919 */ /* 0x000f220000002100 */
[----:B------:R-:W-:Y:S01]  /*112f0*/  IMAD R0, R0, R3, RZ ;  /* 0x0000000300007224 */ /* 0x000fe200078e02ff */
[----:B------:R-:W4:Y:S01]  /*11300*/  @P1 LDC R85, c[0x0][0xbec] ;  /* 0x0002fb00ff551b82 */ /* 0x000f220000000800 */
[----:B------:R-:W4:Y:S01]  /*11310*/  LDL.LU R88, [R1+0x2c] ;  /* 0x00002c0001587983 */ /* 0x000f220000300800 */
[----:B-1----:R-:W-:Y:S01]  /*11320*/  @P1 SHF.R.U32.HI R7, RZ, R9, R4 ;  /* 0x00000009ff071219 */ /* 0x002fe20000011604 */
[----:B0-----:R-:W-:-:S05]  /*11330*/  VIADD R87, R87, 0xffffff80 ;  /* 0xffffff8057577836 */ /* 0x001fca0000000000 */
[----:B------:R-:W-:-:S04]  /*11340*/  SHF.R.S32.HI R86, RZ, 0x1f, R87 ;  /* 0x0000001fff567819 */ /* 0x000fc80000011457 */
[----:B------:R-:W-:-:S04]  /*11350*/  LEA.HI R86, R86, R87, RZ, 0x3 ;  /* 0x0000005756567211 */ /* 0x000fc800078f18ff */
[----:B------:R-:W-:-:S05]  /*11360*/  SHF.R.S32.HI R86, RZ, 0x3, R86 ;  /* 0x00000003ff567819 */ /* 0x000fca0000011456 */
[--C-:B------:R-:W-:Y:S01]  /*11370*/  IMAD R11, R86, 0x40, R219.reuse ;  /* 0x00000040560b7824 */ /* 0x100fe200078e02db */
[C---:B------:R-:W-:Y:S01]  /*11380*/  IADD3 R89, R219.reuse, 0xc0, RZ ;  /* 0x000000c0db597810 */ /* 0x040fe20007ffe0ff */
[C---:B------:R-:W-:Y:S02]  /*11390*/  VIADD R91, R219.reuse, 0x80 ;  /* 0x00000080db5b7836 */ /* 0x040fe40000000000 */
[C---:B------:R-:W-:Y:S01]  /*113a0*/  VIADD R93, R219.reuse, 0x40 ;  /* 0x00000040db5d7836 */ /* 0x040fe20000000000 */
[----:B------:R-:W-:Y:S01]  /*113b0*/  BSSY B1, `(.L_x_5307) ;  /* 0x00000de000017945 */ /* 0x000fe20003800000 */
[C---:B------:R-:W-:Y:S01]  /*113c0*/  VIADD R90, R219.reuse, 0x80 ;  /* 0x00000080db5a7836 */ /* 0x040fe20000000000 */
[----:B------:R-:W-:Y:S01]  /*113d0*/  SHF.R.S32.HI R94, RZ, 0x1f, R219 ;  /* 0x0000001fff5e7819 */ /* 0x000fe200000114db */
[----:B------:R-:W-:Y:S01]  /*113e0*/  VIADD R92, R219, 0x40 ;  /* 0x00000040db5c7836 */ /* 0x000fe20000000000 */
[----:B--2---:R-:W-:Y:S02]  /*113f0*/  SEL R32, R14, RZ, !P0 ;  /* 0x000000ff0e207207 */ /* 0x004fe40004000000 */
[----:B---3--:R-:W-:-:S02]  /*11400*/  SEL R82, R10, RZ, !P0 ;  /* 0x000000ff0a527207 */ /* 0x008fc40004000000 */
[----:B------:R-:W2:Y:S01]  /*11410*/  LDL R10, [R1+0x50] ;  /* 0x00005000010a7983 */ /* 0x000ea20000100800 */
[----:B----4-:R-:W-:Y:S01]  /*11420*/  SHF.R.S32.HI R83, RZ, 0x1f, R88 ;  /* 0x0000001fff537819 */ /* 0x010fe20000011458 */
[----:B------:R-:W-:-:S04]  /*11430*/  IMAD.WIDE.U32 R4, R88, UR4, R80 ;  /* 0x0000000458047c25 */ /* 0x000fc8000f8e0050 */
[----:B------:R-:W-:-:S04]  /*11440*/  IMAD R6, R83, UR4, RZ ;  /* 0x0000000453067c24 */ /* 0x000fc8000f8e02ff */
[----:B------:R-:W-:Y:S01]  /*11450*/  IMAD R9, R88, UR5, R6 ;  /* 0x0000000558097c24 */ /* 0x000fe2000f8e0206 */
[----:B------:R-:W-:Y:S01]  /*11460*/  ULDC.64 UR4, c[0x0][0xb98] ;  /* 0x0002e60000047ab9 */ /* 0x000fe20000000a00 */
[----:B------:R-:W-:Y:S02]  /*11470*/  IMAD.MOV R6, RZ, RZ, -R7 ;  /* 0x000000ffff067224 */ /* 0x000fe400078e0a07 */
        /* <DEDUP_REMOVED lines=14> */
[----:B------:R-:W-:Y:S01]  /*11560*/  ULDC.64 UR4, c[0x0][0xb50] ;  /* 0x0002d40000047ab9 */ /* 0x000fe20000000a00 */
[----:B------:R-:W-:Y:S02]  /*11570*/  IADD3 R15, P3, R20, 0x2000, RZ ;  /* 0x00002000140f7810 */ /* 0x000fe40007f7e0ff */
[----:B------:R-:W-:Y:S01]  /*11580*/  IMAD.IADD R5, R5, 0x1, R11 ;  /* 0x0000000105057824 */ /* 0x000fe200078e020b */
[----:B------:R-:W-:Y:S02]  /*11590*/  LEA R6, P0, R4, UR4, 0x2 ;  /* 0x0000000404067c11 */ /* 0x000fe4000f8010ff */
[----:B------:R-:W-:Y:S02]  /*115a0*/  IADD3 R7, P2, R20, 0x1000, RZ ;  /* 0x0000100014077810 */ /* 0x000fe40007f5e0ff */
[----:B------:R-:W-:Y:S02]  /*115b0*/  LEA.HI.X R4, R4, UR5, R5, 0x2, P0 ;  /* 0x0000000504047c11 */ /* 0x000fe400080f1405 */
[----:B------:R-:W-:Y:S01]  /*115c0*/  LOP3.LUT R14, R15, 0x380, RZ, 0xc0, !PT ;  /* 0x000003800f0e7812 */ /* 0x000fe200078ec0ff */
[----:B------:R-:W-:Y:S01]  /*115d0*/  IMAD.X R9, RZ, RZ, R21, P2 ;  /* 0x000000ffff097224 */ /* 0x000fe200010e0615 */
[----:B------:R-:W-:Y:S01]  /*115e0*/  IADD3 R29, P0, R20, 0x4000, RZ ;  /* 0x00004000141d7810 */ /* 0x000fe20007f1e0ff */
[----:B------:R-:W-:Y:S01]  /*115f0*/  VIADD R27, R27, 0xffffff80 ;  /* 0xffffff801b1b7836 */ /* 0x000fe20000000000 */
[----:B------:R-:W-:-:S02]  /*11600*/  SHF.R.U64 R14, R14, 0x3, RZ ;  /* 0x000000030e0e7819 */ /* 0x000fc400000012ff */
[C---:B------:R-:W-:Y:S02]  /*11610*/  IADD3 R25, P5, R20.reuse, 0x3000, RZ ;  /* 0x0000300014197810 */ /* 0x040fe40007fbe0ff */
[C---:B------:R-:W-:Y:S01]  /*11620*/  IADD3 R37, P4, R20.reuse, 0x5000, RZ ;  /* 0x0000500014257810 */ /* 0x040fe20007f9e0ff */
[----:B------:R-:W-:Y:S01]  /*11630*/  SHFL.IDX PT, R54, R6, RZ, 0x1c1f ;  /* 0x001c1fff06367589 */ /* 0x000fe200000e0000 */
[----:B------:R-:W-:Y:S01]  /*11640*/  LOP3.LUT R28, R29, 0x380, RZ, 0xc0, !PT ;  /* 0x000003801d1c7812 */ /* 0x000fe200078ec0ff */
[----:B------:R-:W-:Y:S01]  /*11650*/  ULDC.64 UR4, c[0x0][0xaa0] ;  /* 0x0002a80000047ab9 */ /* 0x000fe20000000a00 */
[----:B------:R-:W-:Y:S02]  /*11660*/  IADD3 R41, P2, R20, 0x6000, RZ ;  /* 0x0000600014297810 */ /* 0x000fe40007f5e0ff */
[----:B------:R-:W-:Y:S02]  /*11670*/  SHF.R.U64 R28, R28, 0x3, RZ ;  /* 0x000000031c1c7819 */ /* 0x000fe400000012ff */
[----:B------:R-:W-:Y:S01]  /*11680*/  LOP3.LUT R14, R14, R15, RZ, 0x3c, !PT ;  /* 0x0000000f0e0e7212 */ /* 0x000fe200078e3cff */
[----:B------:R-:W-:Y:S01]  /*11690*/  IMAD.X R15, RZ, RZ, R21, P3 ;  /* 0x000000ffff0f7224 */ /* 0x000fe200018e0615 */
[----:B------:R-:W-:-:S02]  /*116a0*/  LOP3.LUT R40, R41, 0x380, RZ, 0xc0, !PT ;  /* 0x0000038029287812 */ /* 0x000fc400078ec0ff */
[----:B------:R-:W-:Y:S02]  /*116b0*/  IADD3 R45, P3, R20, 0x7000, RZ ;  /* 0x00007000142d7810 */ /* 0x000fe40007f7e0ff */
[----:B------:R-:W-:Y:S02]  /*116c0*/  SHF.R.S32.HI R26, RZ, 0x1f, R27 ;  /* 0x0000001fff1a7819 */ /* 0x000fe4000001141b */
[----:B------:R-:W-:Y:S01]  /*116d0*/  LOP3.LUT R28, R28, R29, RZ, 0x3c, !PT ;  /* 0x0000001d1c1c7212 */ /* 0x000fe200078e3cff */
[----:B------:R-:W-:Y:S01]  /*116e0*/  IMAD.X R29, RZ, RZ, R21, P0 ;  /* 0x000000ffff1d7224 */ /* 0x000fe200000e0615 */
[----:B------:R-:W-:Y:S02]  /*116f0*/  SHF.R.U64 R40, R40, 0x3, RZ ;  /* 0x0000000328287819 */ /* 0x000fe400000012ff */
[----:B------:R-:W-:Y:S02]  /*11700*/  IADD3 R53, P0, R20, 0x9000, RZ ;  /* 0x0000900014357810 */ /* 0x000fe40007f1e0ff */
[----:B------:R-:W-:-:S02]  /*11710*/  LOP3.LUT R44, R45, 0x380, RZ, 0xc0, !PT ;  /* 0x000003802d2c7812 */ /* 0x000fc400078ec0ff */
[----:B------:R-:W-:Y:S02]  /*11720*/  LEA.HI R26, R26, R27, RZ, 0x7 ;  /* 0x0000001b1a1a7211 */ /* 0x000fe400078f38ff */
[----:B------:R-:W-:Y:S02]  /*11730*/  LOP3.LUT R24, R25, 0x380, RZ, 0xc0, !PT ;  /* 0x0000038019187812 */ /* 0x000fe400078ec0ff */
[----:B------:R-:W-:Y:S02]  /*11740*/  LOP3.LUT R36, R37, 0x380, RZ, 0xc0, !PT ;  /* 0x0000038025247812 */ /* 0x000fe400078ec0ff */
[----:B------:R-:W-:Y:S01]  /*11750*/  LOP3.LUT R40, R40, R41, RZ, 0x3c, !PT ;  /* 0x0000002928287212 */ /* 0x000fe200078e3cff */
[----:B------:R-:W-:Y:S01]  /*11760*/  IMAD.X R41, RZ, RZ, R21, P2 ;  /* 0x000000ffff297224 */ /* 0x000fe200010e0615 */
[----:B------:R-:W-:Y:S02]  /*11770*/  LOP3.LUT R52, R53, 0x380, RZ, 0xc0, !PT ;  /* 0x0000038035347812 */ /* 0x000fe400078ec0ff */
[----:B------:R-:W-:-:S02]  /*11780*/  SHF.R.U64 R44, R44, 0x3, RZ ;  /* 0x000000032c2c7819 */ /* 0x000fc400000012ff */
[----:B------:R-:W-:Y:S02]  /*11790*/  IADD3 R61, P2, R20, 0xb000, RZ ;  /* 0x0000b000143d7810 */ /* 0x000fe40007f5e0ff */
[----:B------:R-:W-:Y:S02]  /*117a0*/  LOP3.LUT R26, R26, 0xffffff80, RZ, 0xc0, !PT ;  /* 0xffffff801a1a7812 */ /* 0x000fe400078ec0ff */
[----:B------:R-:W-:Y:S02]  /*117b0*/  SHF.R.U64 R24, R24, 0x3, RZ ;  /* 0x0000000318187819 */ /* 0x000fe400000012ff */
[----:B------:R-:W-:Y:S01]  /*117c0*/  SHF.R.U64 R36, R36, 0x3, RZ ;  /* 0x0000000324247819 */ /* 0x000fe200000012ff */
[----:B------:R-:W-:Y:S01]  /*117d0*/  IMAD.IADD R26, R27, 0x1, -R26 ;  /* 0x000000011b1a7824 */ /* 0x000fe200078e0a1a */
[----:B------:R-:W-:Y:S02]  /*117e0*/  SHF.R.U64 R52, R52, 0x3, RZ ;  /* 0x0000000334347819 */ /* 0x000fe400000012ff */
[----:B------:R-:W-:Y:S01]  /*117f0*/  LOP3.LUT R44, R44, R45, RZ, 0x3c, !PT ;  /* 0x0000002d2c2c7212 */ /* 0x000fe200078e3cff */
[----:B------:R-:W-:Y:S01]  /*11800*/  IMAD.X R45, RZ, RZ, R21, P3 ;  /* 0x000000ffff2d7224 */ /* 0x000fe200018e0615 */
[----:B------:R-:W-:-:S02]  /*11810*/  LOP3.LUT R60, R61, 0x380, RZ, 0xc0, !PT ;  /* 0x000003803d3c7812 */ /* 0x000fc400078ec0ff */
[----:B------:R-:W-:Y:S02]  /*11820*/  LOP3.LUT R24, R24, R25, RZ, 0x3c, !PT ;  /* 0x0000001918187212 */ /* 0x000fe400078e3cff */
[----:B------:R-:W-:Y:S01]  /*11830*/  LOP3.LUT R36, R36, R37, RZ, 0x3c, !PT ;  /* 0x0000002524247212 */ /* 0x000fe200078e3cff */
[----:B------:R-:W-:Y:S01]  /*11840*/  IMAD.X R37, RZ, RZ, R21, P4 ;  /* 0x000000ffff257224 */ /* 0x000fe200020e0615 */
[----:B------:R-:W-:Y:S02]  /*11850*/  IADD3.X R25, RZ, R21, RZ, P5, !PT ;  /* 0x00000015ff197210 */ /* 0x000fe40002ffe4ff */
[C---:B------:R-:W-:Y:S01]  /*11860*/  IADD3 R65, P3, R20.reuse, 0xc000, RZ ;  /* 0x0000c00014417810 */ /* 0x040fe20007f7e0ff */
[----:B------:R-:W0:Y:S01]  /*11870*/  SHFL.IDX PT, R55, R4, RZ, 0x1c1f ;  /* 0x001c1fff04377589 */ /* 0x000e2200000e0000 */
[C---:B------:R-:W-:Y:S02]  /*11880*/  IADD3 R49, P5, R20.reuse, 0x8000, RZ ;  /* 0x0000800014317810 */ /* 0x040fe40007fbe0ff */
[----:B------:R-:W-:Y:S01]  /*11890*/  IADD3 R57, P4, R20, 0xa000, RZ ;  /* 0x0000a00014397810 */ /* 0x000fe20007f9e0ff */
[----:B------:R-:W-:Y:S01]  /*118a0*/  SHFL.IDX PT, R58, R6, 0x1, 0x1c1f ;  /* 0x003c1f00063a7f89 */ /* 0x000fe200000e0000 */
[----:B------:R-:W-:-:S02]  /*118b0*/  LOP3.LUT R52, R52, R53, RZ, 0x3c, !PT ;  /* 0x0000003534347212 */ /* 0x000fc400078e3cff */
[----:B------:R-:W-:Y:S01]  /*118c0*/  SHF.R.U64 R60, R60, 0x3, RZ ;  /* 0x000000033c3c7819 */ /* 0x000fe200000012ff */
[----:B------:R1:W3:Y:S01]  /*118d0*/  SHFL.IDX PT, R59, R4, 0x1, 0x1c1f ;  /* 0x003c1f00043b7f89 */ /* 0x0002e200000e0000 */
[----:B------:R-:W-:Y:S02]  /*118e0*/  IADD3.X R53, RZ, R21, RZ, P0, !PT ;  /* 0x00000015ff357210 */ /* 0x000fe400007fe4ff */
[----:B------:R-:W-:Y:S02]  /*118f0*/  LOP3.LUT R64, R65, 0x380, RZ, 0xc0, !PT ;  /* 0x0000038041407812 */ /* 0x000fe400078ec0ff */
[----:B------:R-:W-:Y:S02]  /*11900*/  LOP3.LUT P0, RZ, R26, 0x3, RZ, 0xc0, !PT ;  /* 0x000000031aff7812 */ /* 0x000fe4000780c0ff */
        /* <DEDUP_REMOVED lines=9> */
[----:B------:R-:W-:Y:S02]  /*119a0*/  SHF.R.S32.HI R84, RZ, 0x1f, R87 ;  /* 0x0000001fff547819 */ /* 0x000fe40000011457 */
[----:B------:R-:W-:Y:S01]  /*119b0*/  LOP3.LUT R64, R64, R65, RZ, 0x3c, !PT ;  /* 0x0000004140407212 */ /* 0x000fe200078e3cff */
[--C-:B------:R-:W-:Y:S01]  /*119c0*/  IMAD.X R65, RZ, RZ, R21.reuse, P3 ;  /* 0x000000ffff417224 */ /* 0x100fe200018e0615 */
[----:B------:R-:W-:Y:S02]  /*119d0*/  LOP3.LUT R8, R8, R7, RZ, 0x3c, !PT ;  /* 0x0000000708087212 */ /* 0x000fe400078e3cff */
[----:B------:R-:W-:Y:S01]  /*119e0*/  LOP3.LUT R48, R48, R49, RZ, 0x3c, !PT ;  /* 0x0000003130307212 */ /* 0x000fe200078e3cff */
[--C-:B------:R-:W-:Y:S01]  /*119f0*/  IMAD.X R49, RZ, RZ, R21.reuse, P5 ;  /* 0x000000ffff317224 */ /* 0x100fe200028e0615 */
[----:B------:R-:W-:Y:S01]  /*11a00*/  LOP3.LUT R56, R56, R57, RZ, 0x3c, !PT ;  /* 0x0000003938387212 */ /* 0x000fe200078e3cff */
[----:B------:R-:W-:Y:S01]  /*11a10*/  IMAD.X R57, RZ, RZ, R21, P4 ;  /* 0x000000ffff397224 */ /* 0x000fe200020e0615 */
[----:B------:R-:W-:-:S02]  /*11a20*/  IADD3 R7, P3, R20, 0xf000, RZ ;  /* 0x0000f00014077810 */ /* 0x000fc40007f7e0ff */
[----:B------:R-:W-:Y:S02]  /*11a30*/  LEA.HI R84, R84, R87, RZ, 0x3 ;  /* 0x0000005754547211 */ /* 0x000fe400078f18ff */
[C---:B------:R-:W-:Y:S02]  /*11a40*/  IADD3 R69, P5, R20.reuse, 0xd000, RZ ;  /* 0x0000d00014457810 */ /* 0x040fe40007fbe0ff */
[C---:B------:R-:W-:Y:S02]  /*11a50*/  IADD3 R73, P4, R20.reuse, 0xe000, RZ ;  /* 0x0000e00014497810 */ /* 0x040fe40007f9e0ff */
[----:B------:R-:W-:Y:S02]  /*11a60*/  LOP3.LUT R11, R20, 0x380, RZ, 0xc0, !PT ;  /* 0x00000380140b7812 */ /* 0x000fe400078ec0ff */
[----:B-1----:R-:W-:Y:S02]  /*11a70*/  LOP3.LUT R4, R7, 0x380, RZ, 0xc0, !PT ;  /* 0x0000038007047812 */ /* 0x002fe400078ec0ff */
[----:B------:R-:W-:-:S02]  /*11a80*/  LOP3.LUT R84, R84, 0xfffffff8, RZ, 0xc0, !PT ;  /* 0xfffffff854547812 */ /* 0x000fc400078ec0ff */
[----:B------:R-:W-:Y:S02]  /*11a90*/  LOP3.LUT R68, R69, 0x380, RZ, 0xc0, !PT ;  /* 0x0000038045447812 */ /* 0x000fe400078ec0ff */
[----:B------:R-:W-:Y:S02]  /*11aa0*/  LOP3.LUT R72, R73, 0x380, RZ, 0xc0, !PT ;  /* 0x0000038049487812 */ /* 0x000fe400078ec0ff */
[----:B------:R-:W-:Y:S01]  /*11ab0*/  SHF.R.U64 R11, R11, 0x3, RZ ;  /* 0x000000030b0b7819 */ /* 0x000fe200000012ff */
[----:B------:R-:W-:Y:S01]  /*11ac0*/  IMAD.IADD R84, R87, 0x1, -R84 ;  /* 0x0000000157547824 */ /* 0x000fe200078e0a54 */
[----:B------:R-:W-:Y:S01]  /*11ad0*/  SHF.R.U64 R4, R4, 0x3, RZ ;  /* 0x0000000304047819 */ /* 0x000fe200000012ff */
[----:B------:R-:W1:Y:S01]  /*11ae0*/  @P1 LDC R87, c[0x0][0xbf0] ;  /* 0x0002fc00ff571b82 */ /* 0x000e620000000800 */
[----:B------:R-:W-:Y:S02]  /*11af0*/  SHF.R.U64 R68, R68, 0x3, RZ ;  /* 0x0000000344447819 */ /* 0x000fe400000012ff */
[----:B------:R-:W-:-:S02]  /*11b00*/  SHF.R.U64 R72, R72, 0x3, RZ ;  /* 0x0000000348487819 */ /* 0x000fc400000012ff */
[----:B------:R-:W-:Y:S02]  /*11b10*/  LOP3.LUT R20, R11, R20, RZ, 0x3c, !PT ;  /* 0x000000140b147212 */ /* 0x000fe400078e3cff */
[----:B------:R-:W-:Y:S01]  /*11b20*/  LOP3.LUT R68, R68, R69, RZ, 0x3c, !PT ;  /* 0x0000004544447212 */ /* 0x000fe200078e3cff */
[--C-:B------:R-:W-:Y:S01]  /*11b30*/  IMAD.X R69, RZ, RZ, R21.reuse, P5 ;  /* 0x000000ffff457224 */ /* 0x100fe200028e0615 */
[----:B------:R-:W-:Y:S01]  /*11b40*/  LOP3.LUT R72, R72, R73, RZ, 0x3c, !PT ;  /* 0x0000004948487212 */ /* 0x000fe200078e3cff */
[----:B------:R-:W-:Y:S01]  /*11b50*/  IMAD.X R73, RZ, RZ, R21, P4 ;  /* 0x000000ffff497224 */ /* 0x000fe200020e0615 */
[----:B------:R-:W-:Y:S02]  /*11b60*/  LOP3.LUT R76, R4, R7, RZ, 0x3c, !PT ;  /* 0x00000007044c7212 */ /* 0x000fe400078e3cff */
[----:B------:R-:W-:Y:S02]  /*11b70*/  IADD3.X R77, RZ, R21, RZ, P3, !PT ;  /* 0x00000015ff4d7210 */ /* 0x000fe40001ffe4ff */
[----:B------:R-:W-:-:S02]  /*11b80*/  SHF.R.S32.HI R89, RZ, 0x1f, R89 ;  /* 0x0000001fff597819 */ /* 0x000fc40000011459 */
[----:B------:R-:W-:Y:S02]  /*11b90*/  SHF.R.S32.HI R91, RZ, 0x1f, R91 ;  /* 0x0000001fff5b7819 */ /* 0x000fe4000001145b */
[----:B------:R-:W-:Y:S01]  /*11ba0*/  SHF.R.S32.HI R93, RZ, 0x1f, R93 ;  /* 0x0000001fff5d7819 */ /* 0x000fe2000001145d */
[----:B--2---:R-:W-:-:S05]  /*11bb0*/  IMAD.IADD R5, R10, 0x1, R223 ;  /* 0x000000010a057824 */ /* 0x004fca00078e02df */
[C---:B------:R-:W-:Y:S01]  /*11bc0*/  ISETP.GE.OR P2, PT, R5.reuse, R0, P0 ;  /* 0x000000000500720c */ /* 0x040fe20000746670 */
[----:B------:R-:W-:-:S05]  /*11bd0*/  VIADD R5, R5, 0x8 ;  /* 0x0000000805057836 */ /* 0x000fca0000000000 */
[----:B------:R-:W-:-:S07]  /*11be0*/  ISETP.GE.OR P0, PT, R5, R0, P0 ;  /* 0x000000000500720c */ /* 0x000fce0000706670 */
[----:B0-----:R-:W-:Y:S06]  /*11bf0*/  @!P2 ST.E desc[UR40][R54.64], R13 ;  /* 0x0000000d3600a985 */ /* 0x001fec000c101928 */
[----:B---3--:R0:W-:Y:S04]  /*11c00*/  @!P0 ST.E desc[UR40][R58.64], R12 ;  /* 0x0000000c3a008985 */ /* 0x0081e8000c101928 */
[----:B------:R2:W5:Y:S04]  /*11c10*/  LD.E.128 R4, desc[UR40][R20.64] ;  /* 0x0000002814047980 */ /* 0x000568000c101d00 */
[----:B------:R-:W5:Y:S04]  /*11c20*/  LD.E.128 R8, desc[UR40][R8.64] ;  /* 0x0000002808087980 */ /* 0x000f68000c101d00 */
[----:B0-----:R-:W5:Y:S01]  /*11c30*/  LD.E.128 R12, desc[UR40][R14.64] ;  /* 0x000000280e0c7980 */ /* 0x001f62000c101d00 */
[----:B--2---:R-:W-:-:S03]  /*11c40*/  IMAD R21, R81, UR4, RZ ;  /* 0x0000000451157c24 */ /* 0x004fc6000f8e02ff */
[----:B------:R-:W5:Y:S01]  /*11c50*/  LD.E.128 R24, desc[UR40][R24.64] ;  /* 0x0000002818187980 */ /* 0x000f62000c101d00 */
[C---:B------:R-:W-:Y:S02]  /*11c60*/  IMAD R81, R80.reuse, UR5, R21 ;  /* 0x0000000550517c24 */ /* 0x040fe4000f8e0215 */
[----:B------:R-:W-:Y:S01]  /*11c70*/  IMAD.WIDE.U32 R20, R80, UR4, RZ ;  /* 0x0000000450147c25 */ /* 0x000fe2000f8e00ff */
[----:B------:R-:W-:Y:S01]  /*11c80*/  ULDC.64 UR4, c[0x0][0xae8] ;  /* 0x0002ba0000047ab9 */ /* 0x000fe20000000a00 */
[----:B------:R-:W5:Y:S02]  /*11c90*/  LD.E.128 R28, desc[UR40][R28.64] ;  /* 0x000000281c1c7980 */ /* 0x000f64000c101d00 */
[----:B------:R-:W-:Y:S02]  /*11ca0*/  IMAD R80, R84, 0x20, R86 ;  /* 0x0000002054507824 */ /* 0x000fe400078e0256 */
[----:B------:R-:W-:Y:S01]  /*11cb0*/  IMAD.IADD R21, R21, 0x1, R81 ;  /* 0x0000000115157824 */ /* 0x000fe200078e0251 */
        /* <DEDUP_REMOVED lines=12> */
[----:B-1----:R-:W-:Y:S01]  /*11d80*/  @P1 SHF.R.U32.HI R81, RZ, R87, R80 ;  /* 0x00000057ff511219 */ /* 0x002fe20000011650 */
[----:B------:R-:W-:Y:S01]  /*11d90*/  IMAD R83, R32, UR4, RZ ;  /* 0x0000000420537c24 */ /* 0x000fe2000f8e02ff */
[----:B------:R-:W5:Y:S03]  /*11da0*/  LD.E.128 R52, desc[UR40][R52.64] ;  /* 0x0000002834347980 */ /* 0x000f66000c101d00 */
[C---:B------:R-:W-:Y:S01]  /*11db0*/  IMAD R85, R82.reuse, UR5, R83 ;  /* 0x0000000552557c24 */ /* 0x040fe2000f8e0253 */
[----:B------:R-:W5:Y:S01]  /*11dc0*/  LD.E.128 R56, desc[UR40][R56.64] ;  /* 0x0000002838387980 */ /* 0x000f62000c101d00 */
[----:B------:R-:W-:Y:S01]  /*11dd0*/  IMAD.WIDE.U32 R82, R82, UR4, R20 ;  /* 0x0000000452527c25 */ /* 0x000fe2000f8e0014 */
[--C-:B------:R-:W-:Y:S01]  /*11de0*/  SHF.R.S32.HI R20, RZ, 0x1f, R81.reuse ;  /* 0x0000001fff147819 */ /* 0x100fe20000011451 */
[----:B------:R-:W-:Y:S01]  /*11df0*/  ULDC.64 UR4, c[0x0][0xae0] ;  /* 0x0002b80000047ab9 */ /* 0x000fe20000000a00 */
[----:B------:R-:W5:Y:S01]  /*11e00*/  LD.E.128 R60, desc[UR40][R60.64] ;  /* 0x000000283c3c7980 */ /* 0x000f62000c101d00 */
[----:B------:R-:W-:Y:S01]  /*11e10*/  IMAD.MOV R32, RZ, RZ, -R81 ;  /* 0x000000ffff207224 */ /* 0x000fe200078e0a51 */
[----:B------:R-:W-:Y:S01]  /*11e20*/  IADD3 R83, R83, R85, RZ ;  /* 0x0000005553537210 */ /* 0x000fe20007ffe0ff */
[----:B------:R-:W-:Y:S01]  /*11e30*/  IMAD R20, R20, UR4, RZ ;  /* 0x0000000414147c24 */ /* 0x000fe2000f8e02ff */
[----:B------:R-:W5:Y:S01]  /*11e40*/  LD.E.128 R64, desc[UR40][R64.64] ;  /* 0x0000002840407980 */ /* 0x000f62000c101d00 */
[----:B------:R-:W-:-:S03]  /*11e50*/  IMAD R3, R3, R32, R84 ;  /* 0x0000002003037224 */ /* 0x000fc600078e0254 */
[----:B------:R-:W5:Y:S01]  /*11e60*/  LD.E.128 R68, desc[UR40][R68.64] ;  /* 0x0000002844447980 */ /* 0x000f62000c101d00 */
[C---:B------:R-:W-:Y:S01]  /*11e70*/  IMAD R85, R81.reuse, UR5, R20 ;  /* 0x0000000551557c24 */ /* 0x040fe2000f8e0214 */
[----:B------:R-:W-:Y:S02]  /*11e80*/  SHF.R.S32.HI R32, RZ, 0x1f, R3 ;  /* 0x0000001fff207819 */ /* 0x000fe40000011403 */
[----:B------:R-:W5:Y:S01]  /*11e90*/  LD.E.128 R72, desc[UR40][R72.64] ;  /* 0x0000002848487980 */ /* 0x000f62000c101d00 */
[----:B------:R-:W-:Y:S01]  /*11ea0*/  IMAD.WIDE.U32 R20, R81, UR4, R82 ;  /* 0x0000000451147c25 */ /* 0x000fe2000f8e0052 */
[----:B------:R-:W-:Y:S02]  /*11eb0*/  ULDC.64 UR4, c[0x0][0xad8] ;  /* 0x0002b60000047ab9 */ /* 0x000fe40000000a00 */
        /* <DEDUP_REMOVED lines=19> */
[----:B------:R-:W-:Y:S02]  /*11ff0*/  PRMT R3, RZ, 0x654, R3 ;  /* 0x00000654ff037816 */ /* 0x000fe40000000003 */
[----:B------:R-:W-:Y:S01]  /*12000*/  ISETP.GE.AND P1, PT, R81, R0, PT ;  /* 0x000000005100720c */ /* 0x000fe20003f26270 */
[----:B------:R-:W-:Y:S01]  /*12010*/  VIADD R81, R223, 0x40 ;  /* 0x00000040df517836 */ /* 0x000fe20000000000 */
[----:B0-----:R0:W-:Y:S01]  /*12020*/  SYNCS.ARRIVE.TRANS64.RED.A1T0 RZ, [R3+URZ], RZ ;  /* 0x000000ff03ff79a7 */ /* 0x0011e2000810043f */
[----:B------:R0:W1:Y:S01]  /*12030*/  SHFL.IDX PT, R84, R32, RZ, 0x181f ;  /* 0x00181fff20547589 */ /* 0x00006200000e0000 */
[----:B------:R-:W-:-:S03]  /*12040*/  VIADD R87, R219, 0xc0 ;  /* 0x000000c0db577836 */ /* 0x000fc60000000000 */
[----:B------:R0:W2:Y:S01]  /*12050*/  SHFL.IDX PT, R88, R86, RZ, 0x181f ;  /* 0x00181fff56587589 */ /* 0x0000a200000e0000 */
[----:B------:R-:W-:Y:S01]  /*12060*/  ISETP.GE.AND P0, PT, R81, R0, PT ;  /* 0x000000005100720c */ /* 0x000fe20003f06270 */
[----:B------:R-:W-:-:S12]  /*12070*/  @P2 BRA `(.L_x_5308) ;  /* 0x0000000000442947 */ /* 0x000fd80003800000 */
        /* <DEDUP_REMOVED lines=17> */
.L_x_5308:
[----:B------:R-:W-:Y:S05]  /*12190*/  BSYNC B1 ;  /* 0x0000000000017941 */ /* 0x000fea0003800000 */
.L_x_5307:
        /* <DEDUP_REMOVED lines=21> */
.L_x_5310:
[----:B------:R-:W-:Y:S05]  /*122f0*/  BSYNC B1 ;  /* 0x0000000000017941 */ /* 0x000fea0003800000 */
.L_x_5309:
        /* <DEDUP_REMOVED lines=21> */
.L_x_5312:
[----:B------:R-:W-:Y:S05]  /*12450*/  BSYNC B1 ;  /* 0x0000000000017941 */ /* 0x000fea0003800000 */
.L_x_5311:
        /* <DEDUP_REMOVED lines=9> */
[CC--:B0-----:R-:W-:Y:S02]  /*124f0*/  @!P3 LEA R4, P0, R219.reuse, R32.reuse, 0x1 ;  /* 0x00000020db04b211 */ /* 0x0c1fe400078008ff */
        /* <DEDUP_REMOVED lines=14> */
.L_x_5305:
[----:B------:R-:W3:Y:S01]  /*125e0*/  LDL.LU R6, [R1+0x30] ;  /* 0x0000300001067983 */ /* 0x000ee20000300800 */
[----:B------:R-:W-:Y:S01]  /*125f0*/  ULDC.64 UR4, c[0x0][0xc00] ;  /* 0x0003000000047ab9 */ /* 0x000fe20000000a00 */
[----:B------:R-:W-:Y:S01]  /*12600*/  IMAD.MOV.U32 R0, RZ, RZ, RZ ;  /* 0x000000ffff007224 */ /* 0x000fe200078e00ff */
[----:B------:R-:W2:Y:S01]  /*12610*/  LDC R25, c[0x0][0xbe8] ;  /* 0x0002fa00ff197b82 */ /* 0x000ea20000000800 */
[----:B------:R-:W4:Y:S01]  /*12620*/  LDL.LU R3, [R1+0x34] ;  /* 0x0000340001037983 */ /* 0x000f220000300800 */
[----:B------:R-:W-:-:S04]  /*12630*/  ISETP.NE.U32.AND P0, PT, RZ, UR4, PT ;  /* 0x00000004ff007c0c */ /* 0x000fc8000bf05070 */
[----:B------:R-:W-:Y:S02]  /*12640*/  ISETP.NE.AND.EX P0, PT, RZ, UR5, PT, P0 ;  /* 0x00000005ff007c0c */ /* 0x000fe4000bf05300 */
[----:B---3--:R-:W-:-:S04]  /*12650*/  IADD3 R4, P1, R6, UR4, RZ ;  /* 0x0000000406047c10 */ /* 0x008fc8000ff3e0ff */
[----:B----4-:R-:W-:Y:S01]  /*12660*/  IADD3.X R5, R3, UR5, RZ, P1, !PT ;  /* 0x0000000503057c10 */ /* 0x010fe20008ffe4ff */
        /* <DEDUP_REMOVED lines=9> */
[----:B--2---:R-:W-:Y:S01]  /*12700*/  ISETP.NE.AND P2, PT, R25, 0x1, PT ;  /* 0x000000011900780c */ /* 0x004fe20003f45270 */
[----:B------:R-:W2:-:S12]  /*12710*/  S2R R26, SR_TID.X ;  /* 0x00000000001a7919 */ /* 0x000e980000002100 */
[----:B------:R-:W4:Y:S08]  /*12720*/  @P2 LDC R20, c[0x0][0xbec] ;  /* 0x0002fb00ff142b82 */ /* 0x000f300000000800 */
[----:B------:R-:W0:Y:S01]  /*12730*/  @P2 LDC R27, c[0x0][0xbf0] ;  /* 0x0002fc00ff1b2b82 */ /* 0x000e220000000800 */
[----:B--2---:R-:W-:-:S04]  /*12740*/  IADD3 R26, R26, -0x80, RZ ;  /* 0xffffff801a1a7810 */ /* 0x004fc80007ffe0ff */
[----:B------:R-:W-:Y:S01]  /*12750*/  ISETP.GE.AND P3, PT, R26, 0x80, PT ;  /* 0x000000801a00780c */ /* 0x000fe20003f66270 */
[----:B---3--:R-:W-:-:S12]  /*12760*/  @P1 BRA `(.L_x_5314) ;  /* 0x0000000000101947 */ /* 0x008fd80003800000 */
[----:B------:R-:W-:Y:S05]  /*12770*/  @!P0 BRA `(.L_x_5314) ;  /* 0x00000000000c8947 */ /* 0x000fea0003800000 */
[----:B------:R-:W2:Y:S04]  /*12780*/  LDG.E R3, desc[UR40][R4.64] ;  /* 0x0000002804037981 */ /* 0x000ea8000c1e1900 */
[----:B-----5:R-:W2:Y:S02]  /*12790*/  LDG.E R8, desc[UR40][R4.64+0x4] ;  /* 0x0000042804087981 */ /* 0x020ea4000c1e1900 */
[----:B--2---:R-:W-:-:S07]  /*127a0*/  IMAD.IADD R8, R8, 0x1, -R3 ;  /* 0x0000000108087824 */ /* 0x004fce00078e0a03 */
.L_x_5314:
[----:B------:R-:W2:Y:S04]  /*127b0*/  LDL.LU R4, [R1+0x38] ;  /* 0x0000380001047983 */ /* 0x000ea80000300800 */
[----:B------:R-:W3:Y:S04]  /*127c0*/  LDL.LU R3, [R1+0x44] ;  /* 0x0000440001037983 */ /* 0x000ee80000300800 */
[----:B-----5:R-:W4:Y:S01]  /*127d0*/  LDL R24, [R1+0x2c] ;  /* 0x00002c0001187983 */ /* 0x020f220000100800 */
[----:B------:R-:W-:Y:S01]  /*127e0*/  BSSY B1, `(.L_x_5315) ;  /* 0x000002d000017945 */ /* 0x000fe20003800000 */
[----:B------:R-:W-:-:S02]  /*127f0*/  SHF.R.S32.HI R11, RZ, 0x1f, R0 ;  /* 0x0000001fff0b7819 */ /* 0x000fc40000011400 */
[----:B--2---:R-:W-:Y:S02]  /*12800*/  SEL R13, R4, RZ, !P0 ;  /* 0x000000ff040d7207 */ /* 0x004fe40004000000 */
[----:B---3--:R-:W-:Y:S02]  /*12810*/  SEL R14, R3, RZ, !P0 ;  /* 0x000000ff030e7207 */ /* 0x008fe40004000000 */
[----:B----4-:R-:W-:Y:S01]  /*12820*/  SHF.R.S32.HI R12, RZ, 0x1f, R24 ;  /* 0x0000001fff0c7819 */ /* 0x010fe20000011418 */
[----:B------:R-:W-:Y:S06]  /*12830*/  @P3 BRA `(.L_x_5316) ;  /* 0x00000000009c3947 */ /* 0x000fec0003800000 */
[----:B------:R-:W2:Y:S01]  /*12840*/  S2R R10, SR_TID.X ;  /* 0x00000000000a7919 */ /* 0x000ea20000002100 */
[----:B------:R-:W3:Y:S02]  /*12850*/  LDC R9, c[0x0][0xbe8] ;  /* 0x0002fa00ff097b82 */ /* 0x000ee40000000800 */
[----:B---3--:R-:W-:Y:S01]  /*12860*/  IMAD R3, R8, R9, RZ ;  /* 0x0000000908037224 */ /* 0x008fe200078e02ff */
[----:B--2---:R-:W-:-:S04]  /*12870*/  IADD3 R10, R223, -0x80, R10 ;  /* 0xffffff80df0a7810 */ /* 0x004fc80007ffe00a */
        /* <DEDUP_REMOVED lines=13> */
[----:B------:R-:W3:Y:S01]  /*12950*/  @P0 LDC R21, c[0x0][0xbf0] ;  /* 0x0002fc00ff150b82 */ /* 0x000ee20000000800 */
[----:B------:R-:W-:-:S04]  /*12960*/  IMAD.WIDE.U32 R4, R13, UR4, R4 ;  /* 0x000000040d047c25 */ /* 0x000fc8000f8e0004 */
[----:B--2---:R-:W-:-:S05]  /*12970*/  @P0 IMAD.HI.U32 R6, R10, R15, RZ ;  /* 0x0000000f0a060227 */ /* 0x004fca00078e00ff */
        /* <DEDUP_REMOVED lines=19> */
.L_x_5316:
[----:B------:R-:W-:Y:S05]  /*12ab0*/  BSYNC B1 ;  /* 0x0000000000017941 */ /* 0x000fea0003800000 */
.L_x_5315:
[--C-:B--2---:R-:W-:Y:S01]  /*12ac0*/  SHF.R.S32.HI R6, RZ, 0x1f, R26.reuse ;  /* 0x0000001fff067819 */ /* 0x104fe2000001141a */
        /* <DEDUP_REMOVED lines=14> */
[----:B------:R-:W-:Y:S02]  /*12bb0*/  IMAD.IADD R9, R223, 0x1, R0 ;  /* 0x00000001df097824 */ /* 0x000fe400078e0200 */
[----:B------:R-:W-:-:S02]  /*12bc0*/  IMAD R7, R24, UR5, R6 ;  /* 0x0000000518077c24 */ /* 0x000fc4000f8e0206 */
[----:B------:R-:W-:-:S04]  /*12bd0*/  @P2 IMAD.HI.U32 R0, R9, R20, RZ ;  /* 0x0000001409002227 */ /* 0x000fc800078e00ff */
[----:B------:R-:W-:Y:S01]  /*12be0*/  IMAD.WIDE.U32 R4, R24, UR4, R4 ;  /* 0x0000000418047c25 */ /* 0x000fe2000f8e0004 */
[----:B------:R-:W-:-:S03]  /*12bf0*/  ULDC.64 UR4, c[0x0][0xaf0] ;  /* 0x0002bc0000047ab9 */ /* 0x000fc60000000a00 */
[----:B------:R-:W-:Y:S01]  /*12c00*/  IMAD.MOV.U32 R3, RZ, RZ, R9 ;  /* 0x000000ffff037224 */ /* 0x000fe200078e0009 */
[----:B0-----:R-:W-:Y:S01]  /*12c10*/  @P2 SHF.R.U32.HI R3, RZ, R27, R0 ;  /* 0x0000001bff032219 */ /* 0x001fe20000011600 */
        /* <DEDUP_REMOVED lines=26> */
.L_x_5505:
[----:B------:R-:W-:Y:S01]  /*12dc0*/  IMAD R8, R8, R25, RZ ;  /* 0x0000001908087224 */ /* 0x000fe200078e02ff */
[----:B------:R-:W-:Y:S01]  /*12dd0*/  BSSY B1, `(.L_x_5318) ;  /* 0x000001f000017945 */ /* 0x000fe20003800000 */
[----:B------:R-:W-:-:S05]  /*12de0*/  IMAD.IADD R223, R10, 0x1, R223 ;  /* 0x000000010adf7824 */ /* 0x000fca00078e02df */
        /* <DEDUP_REMOVED lines=19> */
[C---:B------:R-:W-:Y:S01]  /*12f20*/  @!P1 LEA R12, P5, R20.reuse, R14, 0x1 ;  /* 0x0000000e140c9211 */ /* 0x040fe200078a08ff */
[----:B------:R4:W-:Y:S01]  /*12f30*/  @!P3 ST.E.128 desc[UR40][R6.64], RZ ;  /* 0x000000ff0600b985 */ /* 0x0009e2000c101d28 */
[----:B------:R-:W-:Y:S02]  /*12f40*/  @!P2 LEA.HI.X R11, R15, R0, R24, 0x1, P4 ;  /* 0x000000000f0ba211 */ /* 0x000fe400020f0c18 */
[----:B------:R-:W-:Y:S02]  /*12f50*/  SHF.R.S32.HI R9, RZ, 0x1f, R9 ;  /* 0x0000001fff097819 */ /* 0x000fe40000011409 */
[C---:B------:R-:W-:Y:S01]  /*12f60*/  @!P0 LEA R14, P4, R5.reuse, R14, 0x1 ;  /* 0x0000000e050e8211 */ /* 0x040fe200078808ff */
[----:B------:R4:W-:Y:S01]  /*12f70*/  @!P2 ST.E.128 desc[UR40][R10.64], RZ ;  /* 0x000000ff0a00a985 */ /* 0x0009e2000c101d28 */
[-C--:B------:R-:W-:Y:S02]  /*12f80*/  @!P1 LEA.HI.X R13, R20, R0.reuse, R21, 0x1, P5 ;  /* 0x00000000140d9211 */ /* 0x080fe400028f0c15 */
[----:B------:R-:W-:-:S03]  /*12f90*/  @!P0 LEA.HI.X R15, R5, R0, R9, 0x1, P4 ;  /* 0x00000000050f8211 */ /* 0x000fc600020f0c09 */
[----:B------:R4:W-:Y:S04]  /*12fa0*/  @!P1 ST.E.128 desc[UR40][R12.64], RZ ;  /* 0x000000ff0c009985 */ /* 0x0009e8000c101d28 */
[----:B------:R4:W-:Y:S02]  /*12fb0*/  @!P0 ST.E.128 desc[UR40][R14.64], RZ ;  /* 0x000000ff0e008985 */ /* 0x0009e4000c101d28 */
.L_x_5319:
[----:B------:R-:W-:Y:S05]  /*12fc0*/  BSYNC B1 ;  /* 0x0000000000017941 */ /* 0x000fea0003800000 */
.L_x_5318:
[----:B------:R-:W-:-:S03]  /*12fd0*/  UMOV UR4, 0xffffffff ;  /* 0xffffffff00047882 */ /* 0x000fc60000000000 */
[----:B------:R-:W-:Y:S05]  /*12fe0*/  BRA.DIV UR4, `(.L_x_5320) ;  /* 0x0000008a044c7947 */ /* 0x000fea000b800000 */
[----:B--2---:R2:W0:Y:S04]  /*12ff0*/  SHFL.IDX PT, R0, R4, 0x1, 0x181f ;  /* 0x00381f0004007f89 */ /* 0x00442800000e0000 */
[----:B---34-:R2:W3:Y:S02]  /*13000*/  SHFL.IDX PT, R14, R3, 0x1, 0x181f ;  /* 0x00381f00030e7f89 */ /* 0x0184e400000e0000 */
.L_x_5509:
[----:B------:R-:W-:Y:S01]  /*13010*/  VIADD R5, R223, 0x20 ;  /* 0x00000020df057836 */ /* 0x000fe20000000000 */
[----:B------:R-:W-:Y:S04]  /*13020*/  BSSY B1, `(.L_x_5321) ;  /* 0x000001e000017945 */ /* 0x000fe80003800000 */
        /* <DEDUP_REMOVED lines=8> */
[----:B------:R-:W-:Y:S01]  /*130b0*/  VIADD R25, R219, 0x40 ;  /* 0x00000040db197836 */ /* 0x000fe20000000000 */
[----:B------:R-:W-:Y:S01]  /*130c0*/  ISETP.GE.AND P1, PT, R21, UR4, PT ;  /* 0x0000000415007c0c */ /* 0x000fe2000bf26270 */
[----:B------:R-:W-:Y:S01]  /*130d0*/  VIADD R20, R219, 0xc0 ;  /* 0x000000c0db147836 */ /* 0x000fe20000000000 */
[----:B------:R-:W-:Y:S02]  /*130e0*/  ISETP.GE.AND P0, PT, R9, UR4, PT ;  /* 0x0000000409007c0c */ /* 0x000fe4000bf06270 */
[----:B------:R-:W-:-:S02]  /*130f0*/  SHF.R.S32.HI R12, RZ, 0x1f, R219 ;  /* 0x0000001fff0c7819 */ /* 0x000fc400000114db */
[----:B------:R-:W-:Y:S02]  /*13100*/  SHF.R.S32.HI R25, RZ, 0x1f, R25 ;  /* 0x0000001fff197819 */ /* 0x000fe40000011419 */
[C---:B------:R-:W-:Y:S02]  /*13110*/  IADD3 R24, R219.reuse, 0x80, RZ ;  /* 0x00000080db187810 */ /* 0x040fe40007ffe0ff */
[-C--:B---3--:R-:W-:Y:S02]  /*13120*/  @!P3 LEA R6, P5, R219, R14.reuse, 0x1 ;  /* 0x0000000edb06b211 */ /* 0x088fe400078a08ff */
[----:B------:R-:W-:Y:S02]  /*13130*/  @!P2 LEA R10, P4, R15, R14, 0x1 ;  /* 0x0000000e0f0aa211 */ /* 0x000fe400078808ff */
[----:B0-----:R-:W-:Y:S02]  /*13140*/  @!P3 LEA.HI.X R7, R219, R0, R12, 0x1, P5 ;  /* 0x00000000db07b211 */ /* 0x001fe400028f0c0c */
[----:B------:R-:W-:-:S02]  /*13150*/  @!P1 LEA R12, P5, R21, R14, 0x1 ;  /* 0x0000000e150c9211 */ /* 0x000fc400078a08ff */
[----:B------:R-:W-:Y:S01]  /*13160*/  SHF.R.S32.HI R24, RZ, 0x1f, R24 ;  /* 0x0000001fff187819 */ /* 0x000fe20000011418 */
        /* <DEDUP_REMOVED lines=9> */
.L_x_5322:
[----:B------:R-:W-:Y:S05]  /*13200*/  BSYNC B1 ;  /* 0x0000000000017941 */ /* 0x000fea0003800000 */
.L_x_5321:
[----:B------:R-:W-:-:S03]  /*13210*/  UMOV UR4, 0xffffffff ;  /* 0xffffffff00047882 */ /* 0x000fc60000000000 */
[----:B------:R-:W-:Y:S05]  /*13220*/  BRA.DIV UR4, `(.L_x_5323) ;  /* 0x0000008a04047947 */ /* 0x000fea000b800000 */
[----:B0-----:R0:W0:Y:S04]  /*13230*/  SHFL.IDX PT, R0, R4, 0x2, 0x181f ;  /* 0x00581f0004007f89 */ /* 0x00102800000e0000 */
[----:B---34-:R3:W4:Y:S02]  /*13240*/  SHFL.IDX PT, R14, R3, 0x2, 0x181f ;  /* 0x00581f00030e7f89 */ /* 0x01872400000e0000 */
.L_x_5513:
        /* <DEDUP_REMOVED lines=13> */
[----:B------:R-:W-:Y:S01]  /*13320*/  ISETP.GE.AND P0, PT, R9, UR4, PT ;  /* 0x0000000409007c0c */ /* 0x000fe2000bf06270 */
[----:B------:R-:W-:Y:S01]  /*13330*/  VIADD R20, R219, 0xc0 ;  /* 0x000000c0db147836 */ /* 0x000fe20000000000 */
[----:B------:R-:W-:-:S02]  /*13340*/  SHF.R.S32.HI R12, RZ, 0x1f, R219 ;  /* 0x0000001fff0c7819 */ /* 0x000fc400000114db */
[----:B------:R-:W-:Y:S02]  /*13350*/  SHF.R.S32.HI R25, RZ, 0x1f, R25 ;  /* 0x0000001fff197819 */ /* 0x000fe40000011419 */
[----:B------:R-:W-:Y:S02]  /*13360*/  SHF.R.S32.HI R24, RZ, 0x1f, R24 ;  /* 0x0000001fff187819 */ /* 0x000fe40000011418 */
[-C--:B----4-:R-:W-:Y:S02]  /*13370*/  @!P3 LEA R6, P5, R219, R14.reuse, 0x1 ;  /* 0x0000000edb06b211 */ /* 0x090fe400078a08ff */
[----:B------:R-:W-:Y:S02]  /*13380*/  @!P2 LEA R10, P4, R15, R14, 0x1 ;  /* 0x0000000e0f0aa211 */ /* 0x000fe400078808ff */
[----:B0-----:R-:W-:Y:S02]  /*13390*/  @!P3 LEA.HI.X R7, R219, R0, R12, 0x1, P5 ;  /* 0x00000000db07b211 */ /* 0x001fe400028f0c0c */
        /* <DEDUP_REMOVED lines=10> */
.L_x_5325:
[----:B------:R-:W-:Y:S05]  /*13440*/  BSYNC B1 ;  /* 0x0000000000017941 */ /* 0x000fea0003800000 */
.L_x_5324:
[----:B------:R-:W-:-:S03]  /*13450*/  UMOV UR4, 0xffffffff ;  /* 0xffffffff00047882 */ /* 0x000fc60000000000 */
[----:B------:R-:W-:Y:S05]  /*13460*/  BRA.DIV UR4, `(.L_x_5326) ;  /* 0x0000008604bc7947 */ /* 0x000fea000b800000 */
[----:B0-----:R0:W0:Y:S04]  /*13470*/  SHFL.IDX PT, R0, R4, 0x3, 0x181f ;  /* 0x00781f0004007f89 */ /* 0x00102800000e0000 */
[----:B----4-:R4:W0:Y:S02]  /*13480*/  SHFL.IDX PT, R14, R3, 0x3, 0x181f ;  /* 0x00781f00030e7f89 */ /* 0x01082400000e0000 */
.L_x_5517:
        /* <DEDUP_REMOVED lines=30> */
.L_x_5313:
[----:B------:R-:W-:Y:S05]  /*13670*/  BSYNC B0 ;  /* 0x0000000000007941 */ /* 0x000fea0003800000 */
.L_x_5304:
[----:B------:R-:W-:Y:S02]  /*13680*/  ULDC UR4, c[0x0][0xc3c] ;  /* 0x00030f0000047ab9 */ /* 0x000fe40000000800 */
[----:B-1----:R-:W-:-:S13]  /*13690*/  ISETP.GE.AND P0, PT, R35, UR4, PT ;  /* 0x0000000423007c0c */ /* 0x002fda000bf06270 */
[----:B------:R-:W-:Y:S05]  /*136a0*/  @!P0 BRA `(.L_x_5327) ;  /* 0xfffffed800988947 */ /* 0x000fea000383ffff */
[----:B------:R-:W-:Y:S05]  /*136b0*/  BRA `(.L_x_5168) ;  /* 0x0000006c002c7947 */ /* 0x000fea0003800000 */
.L_x_5166:
        /* <DEDUP_REMOVED lines=16> */
.L_x_5328:
        /* <DEDUP_REMOVED lines=41> */
.L_x_5334:
        /* <DEDUP_REMOVED lines=12> */
.L_x_5333:
[----:B------:R-:W-:Y:S05]  /*13b10*/  BSYNC B0 ;  /* 0x0000000000007941 */ /* 0x000fea0003800000 */
.L_x_5332:
        /* <DEDUP_REMOVED lines=20> */
.L_x_5330:
        /* <DEDUP_REMOVED lines=20> */
.L_x_5335:
        /* <DEDUP_REMOVED lines=23> */
[----:B------:R-:W-:Y:S01]  /*13f10*/  IMAD R8, R7, R2, RZ ;  /* 0x0000000207087224 */ /* 0x000fe200078e02ff */
[----:B------:R-:W-:-:S03]  /*13f20*/  IADD3 R2, -R2, RZ, RZ ;  /* 0x000000ff02027210 */ /* 0x000fc60007ffe1ff */
[----:B------:R-:W-:Y:S02]  /*13f30*/  IMAD.MOV R10, RZ, RZ, -R8 ;  /* 0x000000ffff0a7224 */ /* 0x000fe400078e0a08 */
[----:B------:R-:W-:Y:S02]  /*13f40*/  IMAD R13, R6, R2, R9 ;  /* 0x00000002060d7224 */ /* 0x000fe400078e0209 */
[----:B------:R-:W-:Y:S01]  /*13f50*/  IMAD.MOV.U32 R2, RZ, RZ, RZ ;  /* 0x000000ffff027224 */ /* 0x000fe200078e00ff */
[----:B------:R-:W-:-:S04]  /*13f60*/  VIADDMNMX R18, R10, UR5, R7, PT ;  /* 0x000000050a127c46 */ /* 0x000fc8000b800107 */
[-C--:B------:R-:W-:Y:S02]  /*13f70*/  IABS R10, R18.reuse ;  /* 0x00000012000a7213 */ /* 0x080fe40000000000 */
[----:B------:R-:W-:Y:S02]  /*13f80*/  IABS R6, R18 ;  /* 0x0000001200067213 */ /* 0x000fe40000000000 */
        /* <DEDUP_REMOVED lines=21> */
[----:B------:R-:W-:Y:S02]  /*140e0*/  @!P2 IADD3 R2, -R2, RZ, RZ ;  /* 0x000000ff0202a210 */ /* 0x000fe40007ffe1ff */
[----:B------:R-:W-:Y:S01]  /*140f0*/  @!P1 LOP3.LUT R2, RZ, R18, RZ, 0x33, !PT ;  /* 0x00000012ff029212 */ /* 0x000fe200078e33ff */
[----:B------:R-:W-:-:S03]  /*14100*/  IMAD.MOV R18, RZ, RZ, -R18 ;  /* 0x000000ffff127224 */ /* 0x000fc600078e0a12 */
[----:B------:R-:W-:Y:S01]  /*14110*/  LOP3.LUT R17, RZ, R2, RZ, 0x33, !PT ;  /* 0x00000002ff117212 */ /* 0x000fe200078e33ff */
[----:B------:R-:W-:-:S04]  /*14120*/  IMAD R18, R2, R18, R3 ;  /* 0x0000001202127224 */ /* 0x000fc800078e0203 */
[----:B------:R-:W-:Y:S01]  /*14130*/  IMAD.IADD R17, R4, 0x1, R17 ;  /* 0x0000000104117824 */ /* 0x000fe200078e0211 */
[----:B------:R-:W-:Y:S06]  /*14140*/  BRA `(.L_x_5336) ;  /* 0x00000000000c7947 */ /* 0x000fec0003800000 */
.L_x_5331:
[----:B------:R-:W-:Y:S02]  /*14150*/  IMAD.MOV.U32 R17, RZ, RZ, RZ ;  /* 0x000000ffff117224 */ /* 0x000fe400078e00ff */
[----:B------:R-:W-:Y:S02]  /*14160*/  IMAD.U32 R16, RZ, RZ, UR6 ;  /* 0x00000006ff107e24 */ /* 0x000fe4000f8e00ff */
[----:B------:R-:W-:-:S07]  /*14170*/  IMAD.MOV.U32 R18, RZ, RZ, RZ ;  /* 0x000000ffff127224 */ /* 0x000fce00078e00ff */
.L_x_5336:
[----:B------:R-:W-:-:S13]  /*14180*/  ISETP.NE.AND P0, PT, R5, RZ, PT ;  /* 0x000000ff0500720c */ /* 0x000fda0003f05270 */
[----:B------:R-:W0:Y:S01]  /*14190*/  @!P0 S2R R3, SR_CgaCtaId ;  /* 0x0000000000038919 */ /* 0x000e220000008800 */
[----:B------:R-:W-:-:S04]  /*141a0*/  @!P0 MOV R2, 0x400 ;  /* 0x0000040000028802 */ /* 0x000fc80000000f00 */
[----:B0-----:R-:W-:-:S05]  /*141b0*/  @!P0 LEA R2, R3, R2, 0x18 ;  /* 0x0000000203028211 */ /* 0x001fca00078ec0ff */
[----:B------:R0:W-:Y:S01]  /*141c0*/  @!P0 STS.128 [R2+0x228d0], R16 ;  /* 0x0228d01002008388 */ /* 0x0001e20000000c00 */
[----:B------:R-:W-:Y:S06]  /*141d0*/  BAR.ARV 0x5, 0x180 ;  /* 0x0146000000007b1d */ /* 0x000fec0000002000 */
.L_x_5329:
[----:B------:R2:W-:Y:S01]  /*141e0*/  STL [R1+0x24], RZ ;  /* 0x000024ff01007387 */ /* 0x0005e20000100800 */
[----:B------:R-:W-:Y:S01]  /*141f0*/  ULDC UR4, c[0x0][0xc3c] ;  /* 0x00030f0000047ab9 */ /* 0x000fe20000000800 */
[----:B------:R-:W-:Y:S01]  /*14200*/  IMAD.MOV.U32 R26, RZ, RZ, 0x1 ;  /* 0x00000001ff1a7424 */ /* 0x000fe200078e00ff */
[----:B-1----:R-:W-:Y:S02]  /*14210*/  ISETP.GE.AND P0, PT, R19, UR4, PT ;  /* 0x0000000413007c0c */ /* 0x002fe4000bf06270 */
[----:B------:R-:W-:-:S11]  /*14220*/  MOV R25, RZ ;  /* 0x000000ff00197202 */ /* 0x000fd60000000f00 */
[----:B--2---:R-:W-:Y:S05]  /*14230*/  @P0 BRA `(.L_x_5337) ;  /* 0x0000005c00700947 */ /* 0x004fea0003800000 */
[----:B------:R-:W2:Y:S01]  /*14240*/  LDL R4, [R1] ;  /* 0x0000000001047983 */ /* 0x000ea20000100800 */
[----:B------:R-:W1:Y:S01]  /*14250*/  S2UR UR5, SR_CgaCtaId ;  /* 0x00000000000579c3 */ /* 0x000e620000008800 */
[C---:B0-----:R-:W-:Y:S01]  /*14260*/  IMAD.SHL.U32 R2, R0.reuse, 0x8, RZ ;  /* 0x0000000800027824 */ /* 0x041fe200078e00ff */
        /* <DEDUP_REMOVED lines=9> */
[----:B------:R-:W-:Y:S01]  /*14300*/  IMAD.SHL.U32 R0, R0, 0x10, RZ ;  /* 0x0000001000007824 */ /* 0x000fe200078e00ff */
[----:B------:R-:W-:Y:S01]  /*14310*/  ULDC.64 UR38, c[0x0][0x198] ;  /* 0x0000660000267ab9 */ /* 0x000fe20000000a00 */
[----:B------:R-:W-:Y:S01]  /*14320*/  IMAD.MOV.U32 R27, RZ, RZ, 0x1 ;  /* 0x00000001ff1b7424 */ /* 0x000fe200078e00ff */
[----:B------:R-:W-:Y:S01]  /*14330*/  LOP3.LUT R30, R3, 0x200, R30, 0xf8, !PT ;  /* 0x00000200031e7812 */ /* 0x000fe200078ef81e */
[----:B------:R-:W-:Y:S01]  /*14340*/  ULDC UR36, c[0x0][0xc] ;  /* 0x0000030000247ab9 */ /* 0x000fe20000000800 */
[----:B------:R-:W-:-:S04]  /*14350*/  SHF.R.U32.HI R3, RZ, 0x3, R5 ;  /* 0x00000003ff037819 */ /* 0x000fc80000011605 */
[----:B------:R-:W-:Y:S02]  /*14360*/  LOP3.LUT R3, R3, 0x70, R0, 0xf8, !PT ;  /* 0x0000007003037812 */ /* 0x000fe400078ef800 */
[C---:B------:R-:W-:Y:S01]  /*14370*/  LOP3.LUT R0, R2.reuse, 0x40, RZ, 0xfc, !PT ;  /* 0x0000004002007812 */ /* 0x040fe200078efcff */
[----:B-1----:R-:W-:Y:S01]  /*14380*/  ULEA UR4, UR5, UR4, 0x18 ;  /* 0x0000000405047291 */ /* 0x002fe2000f8ec03f */
        /* <DEDUP_REMOVED lines=8> */
.L_x_5436:
[----:B-1----:R-:W1:Y:S02]  /*14410*/  LDC.64 R2, c[0x0][0xc88] ;  /* 0x00032200ff027b82 */ /* 0x002e640000000a00 */
[----:B-1----:R-:W-:-:S05]  /*14420*/  IMAD.WIDE R2, R19, 0x4, R2 ;  /* 0x0000000413027825 */ /* 0x002fca00078e0202 */
[----:B------:R-:W0:Y:S01]  /*14430*/  LDG.E R35, desc[UR40][R2.64] ;  /* 0x0000002802237981 */ /* 0x000e22000c1e1900 */
[----:B------:R-:W-:Y:S05]  /*14440*/  YIELD ;  /* 0x0000000000007946 */ /* 0x000fea0003800000 */
[----:B------:R-:W-:Y:S01]  /*14450*/  ULDC.64 UR4, c[0x0][0xa28] ;  /* 0x00028a0000047ab9 */ /* 0x000fe20000000a00 */
[----:B------:R-:W-:Y:S01]  /*14460*/  MOV R31, RZ ;  /* 0x000000ff001f7202 */ /* 0x000fe20000000f00 */
[----:B------:R-:W-:Y:S01]  /*14470*/  IMAD.MOV.U32 R6, RZ, RZ, RZ ;  /* 0x000000ffff067224 */ /* 0x000fe200078e00ff */
[----:B------:R-:W-:Y:S01]  /*14480*/  ISETP.NE.U32.AND P0, PT, RZ, UR4, PT ;  /* 0x00000004ff007c0c */ /* 0x000fe2000bf05070 */
[----:B------:R-:W-:Y:S01]  /*14490*/  ULDC.64 UR8, c[0x0][0xa18] ;  /* 0x0002860000087ab9 */ /* 0x000fe20000000a00 */
[----:B------:R-:W-:-:S02]  /*144a0*/  ULDC.64 UR6, c[0x0][0xa10] ;  /* 0x0002840000067ab9 */ /* 0x000fc40000000a00 */
[----:B------:R-:W-:Y:S02]  /*144b0*/  ISETP.NE.AND.EX P0, PT, RZ, UR5, PT, P0 ;  /* 0x00000005ff007c0c */ /* 0x000fe4000bf05300 */
        /* <DEDUP_REMOVED lines=10> */
[----:B0-----:R-:W-:Y:S01]  /*14560*/  IMAD.MOV.U32 R0, RZ, RZ, RZ ;  /* 0x000000ffff007224 */ /* 0x001fe200078e00ff */
[----:B------:R-:W-:Y:S02]  /*14570*/  ISETP.NE.AND.EX P0, PT, RZ, UR5, PT, P0 ;  /* 0x00000005ff007c0c */ /* 0x000fe4000bf05300 */
[----:B------:R-:W-:Y:S02]  /*14580*/  ISETP.NE.AND.EX P2, PT, RZ, UR9, PT, P2 ;  /* 0x00000009ff007c0c */ /* 0x000fe4000bf45320 */
[----:B------:R-:W-:Y:S02]  /*14590*/  ISETP.NE.U32.AND P1, PT, RZ, UR6, PT ;  /* 0x00000006ff007c0c */ /* 0x000fe4000bf25070 */
[----:B-1----:R-:W-:-:S02]  /*145a0*/  IADD3 R2, P3, R28, UR4, RZ ;  /* 0x000000041c027c10 */ /* 0x002fc4000ff7e0ff */
[----:B------:R-:W-:Y:S02]  /*145b0*/  ISETP.NE.AND.EX P1, PT, RZ, UR7, PT, P1 ;  /* 0x00000007ff007c0c */ /* 0x000fe4000bf25310 */
[----:B------:R-:W-:Y:S02]  /*145c0*/  IADD3.X R3, R32, UR5, RZ, P3, !PT ;  /* 0x0000000520037c10 */ /* 0x000fe40009ffe4ff */
[----:B--23--:R-:W-:-:S03]  /*145d0*/  IADD3 R4, P4, R28, UR6, RZ ;  /* 0x000000061c047c10 */ /* 0x00cfc6000ff9e0ff */
        /* <DEDUP_REMOVED lines=21> */
[----:B----4-:R-:W-:Y:S06]  /*14730*/  @P2 BRA `(.L_x_5338) ;  /* 0x0000000000142947 */ /* 0x010fec0003800000 */
[----:B------:R-:W-:Y:S05]  /*14740*/  @!P0 BRA `(.L_x_5338) ;  /* 0x0000000000108947 */ /* 0x000fea0003800000 */
[----:B0-----:R-:W2:Y:S04]  /*14750*/  LDG.E R8, desc[UR40][R2.64] ;  /* 0x0000002802087981 */ /* 0x001ea8000c1e1900 */
[----:B------:R-:W2:Y:S02]  /*14760*/  LDG.E R9, desc[UR40][R2.64+0x4] ;  /* 0x0000042802097981 */ /* 0x000ea4000c1e1900 */
[----:B--2---:R-:W-:-:S05]  /*14770*/  IADD3 R10, -R8, R9, RZ ;  /* 0x00000009080a7210 */ /* 0x004fca0007ffe1ff */
[----:B------:R1:W-:Y:S02]  /*14780*/  STL [R1+0xc], R10 ;  /* 0x00000c0a01007387 */ /* 0x0003e40000100800 */
.L_x_5338:
        /* <DEDUP_REMOVED lines=9> */
.L_x_5339:
        /* <DEDUP_REMOVED lines=9> */
.L_x_5340:
[----:B--2---:R-:W2:Y:S01]  /*148b0*/  @P1 LDG.E R2, desc[UR40][R4.64] ;  /* 0x0000002804021981 */ /* 0x004ea2000c1e1900 */
[----:B------:R-:W3:Y:S03]  /*148c0*/  LDC R3, c[0x0][0x448] ;  /* 0x00011200ff037b82 */ /* 0x000ee60000000800 */
[----:B------:R4:W2:Y:S01]  /*148d0*/  @P1 LDG.E R5, desc[UR40][R4.64+0x4] ;  /* 0x0000042804051981 */ /* 0x0008a2000c1e1900 */
[----:B-----5:R-:W-:Y:S01]  /*148e0*/  IMAD.IADD R7, R7, 0x1, -R31 ;  /* 0x0000000107077824 */ /* 0x020fe200078e0a1f */
[----:B------:R-:W-:Y:S01]  /*148f0*/  BSSY B0, `(.L_x_5341) ;  /* 0x0000143000007945 */ /* 0x000fe20003800000 */
[----:B---3--:R-:W-:-:S13]  /*14900*/  ISETP.NE.AND P0, PT, R3, 0x1, PT ;  /* 0x000000010300780c */ /* 0x008fda0003f05270 */
[----:B----4-:R-:W3:Y:S08]  /*14910*/  @P0 LDC R4, c[0x0][0x44c] ;  /* 0x00011300ff040b82 */ /* 0x010ef00000000800 */
[----:B------:R-:W4:Y:S01]  /*14920*/  @P0 LDC R3, c[0x0][0x450] ;  /* 0x00011400ff030b82 */ /* 0x000f220000000800 */
[----:B--2---:R-:W-:Y:S02]  /*14930*/  @P1 IMAD.IADD R6, R5, 0x1, -R2 ;  /* 0x0000000105061824 */ /* 0x004fe400078e0a02 */
[----:B------:R-:W-:-:S02]  /*14940*/  IMAD.SHL.U32 R2, R17, 0x80, RZ ;  /* 0x0000008011027824 */ /* 0x000fc400078e00ff */
[----:B------:R-:W-:Y:S02]  /*14950*/  IMAD.IADD R33, R7, 0x1, R6 ;  /* 0x0000000107217824 */ /* 0x000fe400078e0206 */
[----:B------:R-:W-:-:S03]  /*14960*/  VIADD R2, R2, 0x7f ;  /* 0x0000007f02027836 */ /* 0x000fc60000000000 */
[----:B------:R-:W-:Y:S01]  /*14970*/  IADD3 R5, R33, 0x5f, RZ ;  /* 0x0000005f21057810 */ /* 0x000fe20007ffe0ff */
[----:B---3--:R-:W-:-:S04]  /*14980*/  @P0 IMAD.HI.U32 R4, R2, R4, RZ ;  /* 0x0000000402040227 */ /* 0x008fc800078e00ff */
[----:B------:R-:W-:Y:S01]  /*14990*/  IMAD.HI R5, R5, 0x2aaaaaab, RZ ;  /* 0x2aaaaaab05057827 */ /* 0x000fe200078e02ff */
[----:B----4-:R-:W-:Y:S02]  /*149a0*/  @P0 SHF.R.U32.HI R2, RZ, R3, R4 ;  /* 0x00000003ff020219 */ /* 0x010fe40000011604 */
[----:B------:R-:W-:Y:S02]  /*149b0*/  IADD3 R4, R33, 0x60, -R10 ;  /* 0x0000006021047810 */ /* 0x000fe40007ffe80a */
[----:B------:R-:W-:-:S03]  /*149c0*/  SHF.R.U32.HI R3, RZ, 0x1f, R5 ;  /* 0x0000001fff037819 */ /* 0x000fc60000011605 */
[----:B------:R-:W-:Y:S01]  /*149d0*/  IMAD.IADD R2, R4, 0x1, R2 ;  /* 0x0000000104027824 */ /* 0x000fe200078e0202 */
[----:B------:R-:W-:-:S03]  /*149e0*/  LEA.HI.SX32 R5, R5, R3, 0x1c ;  /* 0x0000000305057211 */ /* 0x000fc600078fe2ff */
[----:B------:R-:W-:-:S05]  /*149f0*/  IMAD.HI R2, R2, 0x2aaaaaab, RZ ;  /* 0x2aaaaaab02027827 */ /* 0x000fca00078e02ff */
[----:B------:R-:W-:-:S04]  /*14a00*/  SHF.R.U32.HI R3, RZ, 0x1f, R2 ;  /* 0x0000001fff037819 */ /* 0x000fc80000011602 */
[----:B------:R-:W-:-:S04]  /*14a10*/  LEA.HI.SX32 R3, R2, R3, 0x1c ;  /* 0x0000000302037211 */ /* 0x000fc800078fe2ff */
[----:B------:R-:W-:-:S05]  /*14a20*/  VIMNMX R2, R5, R3, PT ;  /* 0x0000000305027248 */ /* 0x000fca0003fe0100 */
[--C-:B------:R-:W-:Y:S02]  /*14a30*/  IMAD R2, R2, 0x60, -R7.reuse ;  /* 0x0000006002027824 */ /* 0x100fe400078e0a07 */
[----:B------:R-:W-:-:S03]  /*14a40*/  IMAD.MOV R7, RZ, RZ, -R7 ;  /* 0x000000ffff077224 */ /* 0x000fc600078e0a07 */
[----:B------:R-:W-:Y:S02]  /*14a50*/  VIMNMX R2, R2, R6, PT ;  /* 0x0000000602027248 */ /* 0x000fe40003fe0100 */
[----:B------:R-:W-:-:S04]  /*14a60*/  VIMNMX R7, RZ, R7, !PT ;  /* 0x00000007ff077248 */ /* 0x000fc80007fe0100 */
[----:B------:R-:W-:-:S13]  /*14a70*/  ISETP.GT.AND P0, PT, R2, R7, PT ;  /* 0x000000070200720c */ /* 0x000fda0003f04270 */
[----:B------:R-:W-:Y:S02]  /*14a80*/  @P0 VIADD R6, R2, 0x5f ;  /* 0x0000005f02060836 */ /* 0x000fe40000000000 */
        /* <DEDUP_REMOVED lines=12> */
[----:B------:R-:W2:Y:S02]  /*14b50*/  S2R R3, SR_TID.X ;  /* 0x0000000000037919 */ /* 0x000ea40000002100 */
[----:B--2---:R-:W-:-:S04]  /*14b60*/  SHF.R.U32.HI R3, RZ, 0x5, R3 ;  /* 0x00000005ff037819 */ /* 0x004fc80000011603 */
[----:B------:R-:W-:-:S05]  /*14b70*/  LOP3.LUT R3, R3, 0x3, RZ, 0xc0, !PT ;  /* 0x0000000303037812 */ /* 0x000fca00078ec0ff */
[----:B------:R2:W3:Y:S02]  /*14b80*/  SHFL.IDX PT, R14, R3, RZ, 0x1f ;  /* 0x00001fff030e7589 */ /* 0x0004e400000e0000 */
.L_x_5520:
[----:B---3--:R-:W-:Y:S02]  /*14b90*/  ISETP.NE.AND P0, PT, R14, RZ, PT ;  /* 0x000000ff0e00720c */ /* 0x008fe40003f05270 */
[----:B------:R-:W-:-:S11]  /*14ba0*/  PLOP3.LUT P6, PT, PT, PT, PT, 0x8, 0x0 ;  /* 0x000000000000781c */ /* 0x000fd60003fce170 */
[----:B------:R-:W-:Y:S05]  /*14bb0*/  @P0 BRA `(.L_x_5344) ;  /* 0x00000000000c0947 */ /* 0x000fea0003800000 */
[----:B------:R-:W-:-:S03]  /*14bc0*/  UMOV UR4, 0xffffffff ;  /* 0xffffffff00047882 */ /* 0x000fc60000000000 */
[----:B------:R-:W-:Y:S05]  /*14bd0*/  BRA.DIV UR4, `(.L_x_5345) ;  /* 0x00000072045c7947 */ /* 0x000fea000b800000 */
[----:B------:R-:W-:-:S13]  /*14be0*/  ELECT P6, URZ, PT ;  /* 0x00000000003f782f */ /* 0x000fda00038c0000 */
.L_x_5344:
[----:B--2---:R-:W2:Y:S01]  /*14bf0*/  LDL R3, [R1+0x24] ;  /* 0x0000240001037983 */ /* 0x004ea20000100800 */
[----:B------:R-:W-:Y:S01]  /*14c00*/  BSSY B1, `(.L_x_5346) ;  /* 0x0000008000017945 */ /* 0x000fe20003800000 */
[----:B--2---:R-:W-:-:S05]  /*14c10*/  VIADD R3, R3, 0x1 ;  /* 0x0000000103037836 */ /* 0x004fca0000000000 */
[----:B0-----:R-:W-:-:S04]  /*14c20*/  LEA.HI R8, R3, R3, RZ, 0x1 ;  /* 0x0000000303087211 */ /* 0x001fc800078f08ff */
[----:B------:R-:W-:-:S05]  /*14c30*/  LOP3.LUT R8, R8, 0xfffffffe, RZ, 0xc0, !PT ;  /* 0xfffffffe08087812 */ /* 0x000fca00078ec0ff */
[----:B------:R-:W-:-:S05]  /*14c40*/  IMAD.IADD R3, R3, 0x1, -R8 ;  /* 0x0000000103037824 */ /* 0x000fca00078e0a08 */
[----:B------:R-:W-:-:S04]  /*14c50*/  SHF.L.U32 R3, R3, 0x1f, RZ ;  /* 0x0000001f03037819 */ /* 0x000fc800000006ff */
[----:B------:R-:W0:Y:S02]  /*14c60*/  SYNCS.PHASECHK.TRANS64.TRYWAIT P0, [R22+URZ+0x22820], R3 ;  /* 0x02282003160075a7 */ /* 0x000e24000800017f */
[----:B0-----:R-:W-:Y:S05]  /*14c70*/  @!P0 BRA `(.L_x_5347) ;  /* 0x0000007000548947 */ /* 0x001fea0003800000 */
.L_x_5523:
[----:B------:R-:W-:Y:S05]  /*14c80*/  BSYNC B1 ;  /* 0x0000000000017941 */ /* 0x000fea0003800000 */
.L_x_5346:
[----:B------:R-:W-:Y:S04]  /*14c90*/  BSSY B1, `(.L_x_5348) ;  /* 0x000007b000017945 */ /* 0x000fe80003800000 */
[----:B------:R-:W-:Y:S05]  /*14ca0*/  @!P6 BRA `(.L_x_5349) ;  /* 0x0000000400e4e947 */ /* 0x000fea0003800000 */
[----:B0-----:R-:W-:Y:S01]  /*14cb0*/  LEA R3, R24, R22, 0x3 ;  /* 0x0000001618037211 */ /* 0x001fe200078e18ff */
[----:B------:R-:W0:Y:S01]  /*14cc0*/  S2R R9, SR_TID.X ;  /* 0x0000000000097919 */ /* 0x000e220000002100 */
[----:B------:R-:W-:Y:S01]  /*14cd0*/  SHF.L.U32 R8, R27, 0x1f, RZ ;  /* 0x0000001f1b087819 */ /* 0x000fe200000006ff */
[----:B------:R-:W-:Y:S03]  /*14ce0*/  BSSY B2, `(.L_x_5350) ;  /* 0x0000005000027945 */ /* 0x000fe60003800000 */
[----:B------:R-:W2:Y:S01]  /*14cf0*/  SYNCS.PHASECHK.TRANS64.TRYWAIT P0, [R3+URZ+0x228a0], R8 ;  /* 0x0228a008030075a7 */ /* 0x000ea2000800017f */
[----:B0-----:R-:W-:-:S04]  /*14d00*/  LOP3.LUT R9, R9, 0x7f, RZ, 0xc0, !PT ;  /* 0x0000007f09097812 */ /* 0x001fc800078ec0ff */
[----:B------:R-:W-:Y:S01]  /*14d10*/  ISETP.NE.AND P1, PT, R9, RZ, PT ;  /* 0x000000ff0900720c */ /* 0x000fe20003f25270 */
[----:B--2---:R-:W-:-:S12]  /*14d20*/  @!P0 BRA `(.L_x_5351) ;  /* 0x00000070003c8947 */ /* 0x004fd80003800000 */
.L_x_5524:
[----:B------:R-:W-:Y:S05]  /*14d30*/  BSYNC B2 ;  /* 0x0000000000027941 */ /* 0x000fea0003800000 */
.L_x_5350:
[----:B------:R-:W-:Y:S04]  /*14d40*/  BSSY B2, `(.L_x_5352) ;  /* 0x0000009000027945 */ /* 0x000fe80003800000 */
[----:B------:R-:W-:Y:S05]  /*14d50*/  @P1 BRA `(.L_x_5353) ;  /* 0x00000000001c1947 */ /* 0x000fea0003800000 */
[----:B-1----:R-:W1:Y:S01]  /*14d60*/  S2R R10, SR_TID.X ;  /* 0x00000000000a7919 */ /* 0x002e620000002100 */
[----:B------:R-:W-:-:S04]  /*14d70*/  IMAD.MOV.U32 R9, RZ, RZ, 0x3000 ;  /* 0x00003000ff097424 */ /* 0x000fc800078e00ff */
[----:B------:R2:W-:Y:S01]  /*14d80*/  SYNCS.ARRIVE.TRANS64 RZ, [R3+URZ+0x22890], R9 ;  /* 0x0228900903ff79a7 */ /* 0x0005e2000800003f */
[----:B-1----:R-:W-:-:S04]  /*14d90*/  LOP3.LUT R10, R10, 0x1f, RZ, 0xc0, !PT ;  /* 0x0000001f0a0a7812 */ /* 0x002fc800078ec0ff */
[----:B------:R-:W-:-:S13]  /*14da0*/  ISETP.NE.AND P0, PT, R10, RZ, PT ;  /* 0x000000ff0a00720c */ /* 0x000fda0003f05270 */
[----:B--2---:R-:W-:Y:S05]  /*14db0*/  @!P0 BRA `(.L_x_5353) ;  /* 0x0000000000048947 */ /* 0x004fea0003800000 */
[----:B------:R-:W-:Y:S01]  /*14dc0*/  BPT.TRAP 0x1 ;  /* 0x000000040000795c */ /* 0x000fe20000300000 */
.L_x_5353:
[----:B------:R-:W-:Y:S05]  /*14dd0*/  BSYNC B2 ;  /* 0x0000000000027941 */ /* 0x000fea0003800000 */
.L_x_5352:
[----:B------:R-:W-:Y:S01]  /*14de0*/  IMAD.MOV.U32 R14, RZ, RZ, RZ ;  /* 0x000000ffff0e7224 */ /* 0x000fe200078e00ff */
[----:B------:R-:W-:Y:S01]  /*14df0*/  UIADD3 UR4, UP0, UR38, 0x570, URZ ;  /* 0x0000057026047890 */ /* 0x000fe2000ff1e03f */
[----:B------:R-:W-:Y:S01]  /*14e00*/  IMAD R9, R2, 0x60, R0 ;  /* 0x0000006002097824 */ /* 0x000fe200078e0200 */
[----:B------:R-:W-:Y:S01]  /*14e10*/  PLOP3.LUT P0, PT, PT, PT, PT, 0x80, 0x0 ;  /* 0x000000000000781c */ /* 0x000fe20003f0f070 */
[----:B-1----:R-:W-:Y:S01]  /*14e20*/  IMAD R10, R24, 0x3000, R22 ;  /* 0x00003000180a7824 */ /* 0x002fe200078e0216 */
[----:B------:R-:W-:Y:S01]  /*14e30*/  R2UR UR10, R14 ;  /* 0x000000000e0a72ca */ /* 0x000fe200000e0000 */
[----:B------:R-:W-:Y:S01]  /*14e40*/  VIADD R9, R9, 0xffffffa0 ;  /* 0xffffffa009097836 */ /* 0x000fe20000000000 */
[----:B------:R-:W-:Y:S01]  /*14e50*/  UIADD3.X UR5, URZ, UR39, URZ, UP0, !UPT ;  /* 0x000000273f057290 */ /* 0x000fe200087fe43f */
[----:B------:R-:W-:Y:S01]  /*14e60*/  VIADD R10, R10, 0x1c400 ;  /* 0x0001c4000a0a7836 */ /* 0x000fe20000000000 */
[----:B------:R-:W-:Y:S01]  /*14e70*/  UMOV UR6, 0x0 ;  /* 0x0000000000067882 */ /* 0x000fe20000000000 */
[----:B------:R-:W-:Y:S01]  /*14e80*/  VIADD R11, R3, 0x22890 ;  /* 0x00022890030b7836 */ /* 0x000fe20000000000 */
[----:B------:R-:W-:-:S09]  /*14e90*/  UMOV UR7, 0x12f00000 ;  /* 0x12f0000000077882 */ /* 0x000fd20000000000 */
.L_x_5354:
        /* <DEDUP_REMOVED lines=13> */
.L_x_5525:
[----:B------:R-:W-:Y:S05]  /*14f70*/  BSYNC B2 ;  /* 0x0000000000027941 */ /* 0x000fea0003800000 */
.L_x_5355:
[----:B------:R-:W-:Y:S01]  /*14f80*/  BSSY B2, `(.L_x_5357) ;  /* 0x000000b000027945 */ /* 0x000fe20003800000 */
[----:B------:R-:W-:Y:S01]  /*14f90*/  IMAD.MOV.U32 R12, RZ, RZ, 0x0 ;  /* 0x00000000ff0c7424 */ /* 0x000fe200078e00ff */
[----:B------:R-:W-:Y:S02]  /*14fa0*/  MOV R13, 0x12f00000 ;  /* 0x12f00000000d7802 */ /* 0x000fe40000000f00 */
[----:B------:R-:W-:Y:S05]  /*14fb0*/  @P1 BRA `(.L_x_5358) ;  /* 0x00000000001c1947 */ /* 0x000fea0003800000 */
[----:B------:R-:W2:Y:S01]  /*14fc0*/  S2R R10, SR_TID.X ;  /* 0x00000000000a7919 */ /* 0x000ea20000002100 */
[----:B01----:R-:W-:-:S04]  /*14fd0*/  IMAD.MOV.U32 R8, RZ, RZ, 0xc000 ;  /* 0x0000c000ff087424 */ /* 0x003fc800078e00ff */
[----:B------:R3:W-:Y:S01]  /*14fe0*/  SYNCS.ARRIVE.TRANS64 RZ, [R3+URZ+0x228b0], R8 ;  /* 0x0228b00803ff79a7 */ /* 0x0007e2000800003f */
[----:B--2---:R-:W-:-:S04]  /*14ff0*/  LOP3.LUT R10, R10, 0x1f, RZ, 0xc0, !PT ;  /* 0x0000001f0a0a7812 */ /* 0x004fc800078ec0ff */
[----:B------:R-:W-:-:S13]  /*15000*/  ISETP.NE.AND P0, PT, R10, RZ, PT ;  /* 0x000000ff0a00720c */ /* 0x000fda0003f05270 */
[----:B---3--:R-:W-:Y:S05]  /*15010*/  @!P0 BRA `(.L_x_5358) ;  /* 0x0000000000048947 */ /* 0x008fea0003800000 */
[----:B------:R-:W-:Y:S01]  /*15020*/  BPT.TRAP 0x1 ;  /* 0x000000040000795c */ /* 0x000fe20000300000 */
.L_x_5358:
[----:B------:R-:W-:Y:S05]  /*15030*/  BSYNC B2 ;  /* 0x0000000000027941 */ /* 0x000fea0003800000 */
.L_x_5357:
        /* <DEDUP_REMOVED lines=9> */
.L_x_5359:
        /* <DEDUP_REMOVED lines=15> */
.L_x_5360:
        /* <DEDUP_REMOVED lines=15> */
.L_x_5361:
        /* <DEDUP_REMOVED lines=15> */
.L_x_5362:
        /* <DEDUP_REMOVED lines=10> */
.L_x_5349:
[----:B------:R-:W-:Y:S05]  /*15440*/  BSYNC B1 ;  /* 0x0000000000017941 */ /* 0x000fea0003800000 */
.L_x_5348:
[----:B------:R-:W-:Y:S01]  /*15450*/  VIADD R11, R2, 0xfffffffe ;  /* 0xfffffffe020b7836 */ /* 0x000fe20000000000 */
[----:B------:R-:W-:Y:S02]  /*15460*/  IADD3 R24, R24, 0x1, RZ ;  /* 0x0000000118187810 */ /* 0x000fe40007ffe0ff */
[----:B------:R-:W-:Y:S02]  /*15470*/  PLOP3.LUT P0, PT, PT, PT, PT, 0x8, 0x0 ;  /* 0x000000000000781c */ /* 0x000fe40003f0e170 */
[----:B------:R-:W-:Y:S02]  /*15480*/  ISETP.GE.AND P2, PT, R11, R7, PT ;  /* 0x000000070b00720c */ /* 0x000fe40003f46270 */
[----:B------:R-:W-:-:S04]  /*15490*/  ISETP.NE.AND P1, PT, R24, 0x2, PT ;  /* 0x000000021800780c */ /* 0x000fc80003f25270 */
[----:B------:R-:W-:Y:S02]  /*154a0*/  SEL R2, RZ, 0x1, P1 ;  /* 0x00000001ff027807 */ /* 0x000fe40000800000 */
[----:B------:R-:W-:Y:S02]  /*154b0*/  SEL R24, R24, RZ, P1 ;  /* 0x000000ff18187207 */ /* 0x000fe40000800000 */
[----:B------:R-:W-:-:S03]  /*154c0*/  LOP3.LUT R27, R27, R2, RZ, 0x3c, !PT ;  /* 0x000000021b1b7212 */ /* 0x000fc600078e3cff */
[----:B------:R-:W-:Y:S05]  /*154d0*/  @!P2 BRA `(.L_x_5342) ;  /* 0x000000080010a947 */ /* 0x000fea0003800000 */
.L_x_5378:
[----:B------:R-:W-:Y:S05]  /*154e0*/  YIELD ;  /* 0x0000000000007946 */ /* 0x000fea0003800000 */
[----:B------:R-:W-:Y:S04]  /*154f0*/  BSSY B1, `(.L_x_5363) ;  /* 0x000007a000017945 */ /* 0x000fe80003800000 */
[----:B------:R-:W-:Y:S05]  /*15500*/  @!P6 BRA `(.L_x_5364) ;  /* 0x0000000400e0e947 */ /* 0x000fea0003800000 */
[----:B------:R-:W-:Y:S01]  /*15510*/  IMAD R8, R24, 0x8, R22 ;  /* 0x0000000818087824 */ /* 0x000fe200078e0216 */
[----:B------:R-:W-:Y:S01]  /*15520*/  SHF.L.U32 R2, R27, 0x1f, RZ ;  /* 0x0000001f1b027819 */ /* 0x000fe200000006ff */
[----:B0-----:R-:W0:Y:S01]  /*15530*/  S2R R3, SR_TID.X ;  /* 0x0000000000037919 */ /* 0x001e220000002100 */
[----:B------:R-:W-:Y:S02]  /*15540*/  BSSY B2, `(.L_x_5365) ;  /* 0x0000005000027945 */ /* 0x000fe40003800000 */
[----:B------:R-:W2:Y:S01]  /*15550*/  SYNCS.PHASECHK.TRANS64.TRYWAIT P1, [R8+URZ+0x228a0], R2 ;  /* 0x0228a002080075a7 */ /* 0x000ea2000802017f */
[----:B0-----:R-:W-:-:S04]  /*15560*/  LOP3.LUT R3, R3, 0x7f, RZ, 0xc0, !PT ;  /* 0x0000007f03037812 */ /* 0x001fc800078ec0ff */
[----:B------:R-:W-:Y:S01]  /*15570*/  ISETP.NE.AND P2, PT, R3, RZ, PT ;  /* 0x000000ff0300720c */ /* 0x000fe20003f45270 */
[----:B--2---:R-:W-:-:S12]  /*15580*/  @!P1 BRA `(.L_x_5366) ;  /* 0x00000068004c9947 */ /* 0x004fd80003800000 */
.L_x_5526:
[----:B------:R-:W-:Y:S05]  /*15590*/  BSYNC B2 ;  /* 0x0000000000027941 */ /* 0x000fea0003800000 */
.L_x_5365:
[----:B------:R-:W-:Y:S04]  /*155a0*/  BSSY B2, `(.L_x_5367) ;  /* 0x0000009000027945 */ /* 0x000fe80003800000 */
[----:B------:R-:W-:Y:S05]  /*155b0*/  @P2 BRA `(.L_x_5368) ;  /* 0x00000000001c2947 */ /* 0x000fea0003800000 */
[----:B------:R-:W2:Y:S01]  /*155c0*/  S2R R9, SR_TID.X ;  /* 0x0000000000097919 */ /* 0x000ea20000002100 */
[----:B------:R-:W-:-:S04]  /*155d0*/  IMAD.MOV.U32 R3, RZ, RZ, 0x3000 ;  /* 0x00003000ff037424 */ /* 0x000fc800078e00ff */
[----:B------:R3:W-:Y:S01]  /*155e0*/  SYNCS.ARRIVE.TRANS64 RZ, [R8+URZ+0x22890], R3 ;  /* 0x0228900308ff79a7 */ /* 0x0007e2000800003f */
[----:B--2---:R-:W-:-:S04]  /*155f0*/  LOP3.LUT R9, R9, 0x1f, RZ, 0xc0, !PT ;  /* 0x0000001f09097812 */ /* 0x004fc800078ec0ff */
[----:B------:R-:W-:-:S13]  /*15600*/  ISETP.NE.AND P1, PT, R9, RZ, PT ;  /* 0x000000ff0900720c */ /* 0x000fda0003f25270 */
[----:B---3--:R-:W-:Y:S05]  /*15610*/  @!P1 BRA `(.L_x_5368) ;  /* 0x0000000000049947 */ /* 0x008fea0003800000 */
[----:B------:R-:W-:Y:S01]  /*15620*/  BPT.TRAP 0x1 ;  /* 0x000000040000795c */ /* 0x000fe20000300000 */
.L_x_5368:
[----:B------:R-:W-:Y:S05]  /*15630*/  BSYNC B2 ;  /* 0x0000000000027941 */ /* 0x000fea0003800000 */
.L_x_5367:
        /* <DEDUP_REMOVED lines=10> */
[----:B------:R-:W-:-:S10]  /*156e0*/  UMOV UR7, 0x12f00000 ;  /* 0x12f0000000077882 */ /* 0x000fd40000000000 */
.L_x_5369:
        /* <DEDUP_REMOVED lines=13> */
.L_x_5527:
[----:B------:R-:W-:Y:S05]  /*157c0*/  BSYNC B2 ;  /* 0x0000000000027941 */ /* 0x000fea0003800000 */
.L_x_5370:
[----:B------:R-:W-:Y:S01]  /*157d0*/  BSSY B2, `(.L_x_5372) ;  /* 0x000000b000027945 */ /* 0x000fe20003800000 */
[----:B01----:R-:W-:Y:S01]  /*157e0*/  MOV R2, 0x0 ;  /* 0x0000000000027802 */ /* 0x003fe20000000f00 */
[----:B------:R-:W-:Y:S02]  /*157f0*/  IMAD.MOV.U32 R3, RZ, RZ, 0x12f00000 ;  /* 0x12f00000ff037424 */ /* 0x000fe400078e00ff */
[----:B------:R-:W-:Y:S05]  /*15800*/  @P2 BRA `(.L_x_5373) ;  /* 0x00000000001c2947 */ /* 0x000fea0003800000 */
[----:B------:R-:W0:Y:S01]  /*15810*/  S2R R13, SR_TID.X ;  /* 0x00000000000d7919 */ /* 0x000e220000002100 */
[----:B------:R-:W-:-:S04]  /*15820*/  IMAD.MOV.U32 R9, RZ, RZ, 0xc000 ;  /* 0x0000c000ff097424 */ /* 0x000fc800078e00ff */
[----:B------:R1:W-:Y:S01]  /*15830*/  SYNCS.ARRIVE.TRANS64 RZ, [R8+URZ+0x228b0], R9 ;  /* 0x0228b00908ff79a7 */ /* 0x0003e2000800003f */
[----:B0-----:R-:W-:-:S04]  /*15840*/  LOP3.LUT R13, R13, 0x1f, RZ, 0xc0, !PT ;  /* 0x0000001f0d0d7812 */ /* 0x001fc800078ec0ff */
[----:B------:R-:W-:-:S13]  /*15850*/  ISETP.NE.AND P1, PT, R13, RZ, PT ;  /* 0x000000ff0d00720c */ /* 0x000fda0003f25270 */
[----:B-1----:R-:W-:Y:S05]  /*15860*/  @!P1 BRA `(.L_x_5373) ;  /* 0x0000000000049947 */ /* 0x002fea0003800000 */
[----:B------:R-:W-:Y:S01]  /*15870*/  BPT.TRAP 0x1 ;  /* 0x000000040000795c */ /* 0x000fe20000300000 */
.L_x_5373:
[----:B------:R-:W-:Y:S05]  /*15880*/  BSYNC B2 ;  /* 0x0000000000027941 */ /* 0x000fea0003800000 */
.L_x_5372:
        /* <DEDUP_REMOVED lines=9> */
.L_x_5374:
        /* <DEDUP_REMOVED lines=15> */
.L_x_5375:
        /* <DEDUP_REMOVED lines=15> */
.L_x_5376:
        /* <DEDUP_REMOVED lines=15> */
.L_x_5377:
        /* <DEDUP_REMOVED lines=10> */
.L_x_5364:
[----:B------:R-:W-:Y:S05]  /*15c90*/  BSYNC B1 ;  /* 0x0000000000017941 */ /* 0x000fea0003800000 */
.L_x_5363:
        /* <DEDUP_REMOVED lines=8> */
.L_x_5342:
[----:B------:R-:W-:Y:S05]  /*15d20*/  BSYNC B0 ;  /* 0x0000000000007941 */ /* 0x000fea0003800000 */
.L_x_5341:
[----:B------:R-:W2:Y:S01]  /*15d30*/  LDC R0, c[0x0][0x448] ;  /* 0x00011200ff007b82 */ /* 0x000ea20000000800 */
[----:B------:R-:W-:Y:S01]  /*15d40*/  LEA R2, R17, 0x7f, 0x7 ;  /* 0x0000007f11027811 */ /* 0x000fe200078e38ff */
[----:B------:R-:W-:Y:S05]  /*15d50*/  @!P0 WARPSYNC.ALL ;  /* 0x0000000000008948 */ /* 0x000fea0003800000 */
[----:B------:R-:W-:Y:S01]  /*15d60*/  BSSY B7, `(.L_x_5379) ;  /* 0x0000367000077945 */ /* 0x000fe20003800000 */
[----:B------:R-:W-:Y:S01]  /*15d70*/  @!P0 BAR.SYNC.DEFER_BLOCKING 0xc, 0x180 ;  /* 0x0306000000008b1d */ /* 0x000fe20000010000 */
[----:B--2---:R-:W-:-:S13]  /*15d80*/  ISETP.NE.AND P1, PT, R0, 0x1, PT ;  /* 0x000000010000780c */ /* 0x004fda0003f25270 */
[----:B0-----:R-:W0:Y:S08]  /*15d90*/  @P1 LDC R3, c[0x0][0x44c] ;  /* 0x00011300ff031b82 */ /* 0x001e300000000800 */
[----:B------:R-:W2:Y:S01]  /*15da0*/  @P1 LDC R0, c[0x0][0x450] ;  /* 0x00011400ff001b82 */ /* 0x000ea20000000800 */
[----:B0-----:R-:W-:-:S05]  /*15db0*/  @P1 IMAD.HI.U32 R3, R2, R3, RZ ;  /* 0x0000000302031227 */ /* 0x001fca00078e00ff */
[----:B--2---:R-:W-:-:S05]  /*15dc0*/  @P1 SHF.R.U32.HI R2, RZ, R0, R3 ;  /* 0x00000000ff021219 */ /* 0x004fca0000011603 */
[----:B------:R-:W-:-:S04]  /*15dd0*/  IMAD.IADD R2, R4, 0x1, R2 ;  /* 0x0000000104027824 */ /* 0x000fc800078e0202 */
[----:B------:R-:W-:-:S05]  /*15de0*/  IMAD.HI R2, R2, 0x2aaaaaab, RZ ;  /* 0x2aaaaaab02027827 */ /* 0x000fca00078e02ff */
        /* <DEDUP_REMOVED lines=12> */
[----:B------:R-:W2:Y:S01]  /*15eb0*/  LDC.64 R2, c[0x0][0xc60] ;  /* 0x00031800ff027b82 */ /* 0x000ea20000000a00 */
[----:B------:R-:W0:Y:S02]  /*15ec0*/  FLO.U32 R0, UR4 ;  /* 0x0000000400007d00 */ /* 0x000e2400080e0000 */
[----:B0-----:R-:W-:-:S06]  /*15ed0*/  ISETP.EQ.U32.AND P0, PT, R0, R5, PT ;  /* 0x000000050000720c */ /* 0x001fcc0003f02070 */
        /* <DEDUP_REMOVED lines=8> */
.L_x_5380:
        /* <DEDUP_REMOVED lines=13> */
[----:B-1----:R-:W-:-:S02]  /*16030*/  IMAD.U32 R10, RZ, RZ, UR4 ;  /* 0x00000004ff0a7e24 */ /* 0x002fc4000f8e00ff */
[----:B------:R-:W-:Y:S02]  /*16040*/  IMAD.U32 R11, RZ, RZ, UR5 ;  /* 0x00000005ff0b7e24 */ /* 0x000fe4000f8e00ff */
[----:B------:R-:W-:Y:S02]  /*16050*/  IMAD.MOV.U32 R8, RZ, RZ, 0x70 ;  /* 0x00000070ff087424 */ /* 0x000fe400078e00ff */
[----:B------:R-:W-:Y:S02]  /*16060*/  IMAD.MOV.U32 R12, RZ, RZ, 0x1 ;  /* 0x00000001ff0c7424 */ /* 0x000fe400078e00ff */
[----:B------:R-:W-:-:S07]  /*16070*/  IMAD.MOV.U32 R13, RZ, RZ, RZ ;  /* 0x000000ffff0d7224 */ /* 0x000fce00078e00ff */
[----:B------:R-:W-:-:S07]  /*16080*/  LEPC R20, `(.L_x_5383) ;  /* 0x000000001014794e */ /* 0x000fce0000000000 */
[----:B0-----:R-:W-:Y:S05]  /*16090*/  CALL.ABS.NOINC R2 ;  /* 0x0000000002007343 */ /* 0x001fea0003c00000 */
.L_x_5383:
[----:B------:R-:W-:Y:S05]  /*160a0*/  BSYNC B6 ;  /* 0x0000000000067941 */ /* 0x000fea0003800000 */
.L_x_5382:
[----:B------:R-:W-:Y:S01]  /*160b0*/  IADD3 R0, R22, 0x400, RZ ;  /* 0x0000040016007810 */ /* 0x000fe20007ffe0ff */
[----:B------:R-:W-:Y:S03]  /*160c0*/  BSSY B6, `(.L_x_5384) ;  /* 0x0000022000067945 */ /* 0x000fe60003800000 */
[----:B------:R-:W-:-:S13]  /*160d0*/  LOP3.LUT P0, RZ, R0, 0x3ff, RZ, 0xc0, !PT ;  /* 0x000003ff00ff7812 */ /* 0x000fda000780c0ff */
[----:B------:R-:W-:Y:S05]  /*160e0*/  @!P0 BRA `(.L_x_5385) ;  /* 0x00000000007c8947 */ /* 0x000fea0003800000 */
[----:B------:R-:W-:Y:S01]  /*160f0*/  MOV R34, 0x0 ;  /* 0x0000000000227802 */ /* 0x000fe20000000f00 */
[----:B------:R-:W-:Y:S01]  /*16100*/  ULDC.64 UR6, c[0x4][0x98] ;  /* 0x0100260000067ab9 */ /* 0x000fe20000000a00 */
[----:B------:R-:W-:Y:S01]  /*16110*/  ULDC.64 UR8, c[0x4][0xa0] ;  /* 0x0100280000087ab9 */ /* 0x000fe20000000a00 */
[----:B------:R-:W-:Y:S01]  /*16120*/  ULDC.64 UR4, c[0x4][0x10] ;  /* 0x0100040000047ab9 */ /* 0x000fe20000000a00 */
[----:B------:R0:W2:Y:S01]  /*16130*/  LDC.64 R2, c[0x4][R34] ;  /* 0x0100000022027b82 */ /* 0x0000a20000000a00 */
[----:B------:R-:W-:Y:S01]  /*16140*/  IMAD.U32 R4, RZ, RZ, UR6 ;  /* 0x00000006ff047e24 */ /* 0x000fe2000f8e00ff */
[----:B------:R-:W-:Y:S01]  /*16150*/  MOV R8, 0x70 ;  /* 0x0000007000087802 */ /* 0x000fe20000000f00 */
[----:B------:R-:W-:Y:S02]  /*16160*/  IMAD.U32 R5, RZ, RZ, UR7 ;  /* 0x00000007ff057e24 */ /* 0x000fe4000f8e00ff */
[----:B------:R-:W-:Y:S02]  /*16170*/  IMAD.U32 R6, RZ, RZ, UR8 ;  /* 0x00000008ff067e24 */ /* 0x000fe4000f8e00ff */
[----:B------:R-:W-:-:S02]  /*16180*/  IMAD.U32 R7, RZ, RZ, UR9 ;  /* 0x00000009ff077e24 */ /* 0x000fc4000f8e00ff */
[----:B-1----:R-:W-:Y:S02]  /*16190*/  IMAD.U32 R10, RZ, RZ, UR4 ;  /* 0x00000004ff0a7e24 */ /* 0x002fe4000f8e00ff */
[----:B------:R-:W-:Y:S02]  /*161a0*/  IMAD.U32 R11, RZ, RZ, UR5 ;  /* 0x00000005ff0b7e24 */ /* 0x000fe4000f8e00ff */
[----:B------:R-:W-:Y:S02]  /*161b0*/  IMAD.MOV.U32 R12, RZ, RZ, 0x1 ;  /* 0x00000001ff0c7424 */ /* 0x000fe400078e00ff */
[----:B0-----:R-:W-:-:S07]  /*161c0*/  IMAD.MOV.U32 R13, RZ, RZ, RZ ;  /* 0x000000ffff0d7224 */ /* 0x001fce00078e00ff */
[----:B------:R-:W-:-:S07]  /*161d0*/  LEPC R20, `(.L_x_5386) ;  /* 0x000000001014794e */ /* 0x000fce0000000000 */
[----:B--2---:R-:W-:Y:S05]  /*161e0*/  CALL.ABS.NOINC R2 ;  /* 0x0000000002007343 */ /* 0x004fea0003c00000 */
.L_x_5386:
        /* <DEDUP_REMOVED lines=15> */
.L_x_5385:
[----:B------:R-:W-:Y:S05]  /*162e0*/  BSYNC B6 ;  /* 0x0000000000067941 */ /* 0x000fea0003800000 */
.L_x_5384:
[----:B------:R-:W2:Y:S01]  /*162f0*/  LDL R34, [R1+0x10] ;  /* 0x0000100001227983 */ /* 0x000ea20000100800 */
[----:B------:R-:W-:Y:S01]  /*16300*/  ULDC.64 UR4, c[0x0][0x9f8] ;  /* 0x00027e0000047ab9 */ /* 0x000fe20000000a00 */
[----:B------:R-:W0:Y:S01]  /*16310*/  LDC R9, c[0x0][0x430] ;  /* 0x00010c00ff097b82 */ /* 0x000e220000000800 */
[----:B------:R-:W-:Y:S01]  /*16320*/  ISETP.NE.U32.AND P0, PT, RZ, UR4, PT ;  /* 0x00000004ff007c0c */ /* 0x000fe2000bf05070 */
[----:B------:R-:W3:Y:S03]  /*16330*/  LDL R20, [R1+0x40] ;  /* 0x0000400001147983 */ /* 0x000ee60000100800 */
[----:B------:R-:W-:Y:S01]  /*16340*/  ISETP.NE.AND.EX P0, PT, RZ, UR5, PT, P0 ;  /* 0x00000005ff007c0c */ /* 0x000fe2000bf05300 */
[----:B------:R-:W4:-:S12]  /*16350*/  S2R R21, SR_TID.X ;  /* 0x0000000000157919 */ /* 0x000f180000002100 */
[----:B------:R-:W-:Y:S01]  /*16360*/  @P0 IADD3 R2, P1, R28, UR4, RZ ;  /* 0x000000041c020c10 */ /* 0x000fe2000ff3e0ff */
[----:B------:R-:W-:Y:S01]  /*16370*/  IMAD.MOV.U32 R36, RZ, RZ, RZ ;  /* 0x000000ffff247224 */ /* 0x000fe200078e00ff */
[----:B-1----:R-:W1:Y:S01]  /*16380*/  S2R R10, SR_TID.X ;  /* 0x00000000000a7919 */ /* 0x002e620000002100 */
[----:B------:R-:W-:Y:S01]  /*16390*/  LOP3.LUT R23, R23, 0xffffffdf, RZ, 0xc0, !PT ;  /* 0xffffffdf17177812 */ /* 0x000fe200078ec0ff */
[----:B------:R-:W-:Y:S01]  /*163a0*/  ULDC UR4, c[0x0][0x320] ;  /* 0x0000c80000047ab9 */ /* 0x000fe20000000800 */
[----:B------:R-:W-:-:S05]  /*163b0*/  @P0 IADD3.X R3, R32, UR5, RZ, P1, !PT ;  /* 0x0000000520030c10 */ /* 0x000fca0008ffe4ff */
[----:B------:R1:W3:Y:S01]  /*163c0*/  @P0 LDG.E R29, desc[UR40][R2.64] ;  /* 0x00000028021d0981 */ /* 0x0002e2000c1e1900 */
[----:B----4-:R-:W-:-:S04]  /*163d0*/  LOP3.LUT R21, R21, 0x7f, RZ, 0xc0, !PT ;  /* 0x0000007f15157812 */ /* 0x010fc800078ec0ff */
[----:B------:R-:W-:Y:S02]  /*163e0*/  SHF.R.U32.HI R0, RZ, 0x3, R21 ;  /* 0x00000003ff007819 */ /* 0x000fe40000011615 */
[----:B------:R-:W4:Y:S01]  /*163f0*/  S2R R21, SR_TID.X ;  /* 0x0000000000157919 */ /* 0x000f220000002100 */
[----:B0-----:R-:W-:-:S13]  /*16400*/  ISETP.NE.AND P1, PT, R9, 0x1, PT ;  /* 0x000000010900780c */ /* 0x001fda0003f25270 */
[----:B------:R-:W0:Y:S08]  /*16410*/  @P1 LDC R4, c[0x0][0x434] ;  /* 0x00010d00ff041b82 */ /* 0x000e300000000800 */
[----:B-1----:R-:W1:Y:S01]  /*16420*/  @P1 LDC R2, c[0x0][0x438] ;  /* 0x00010e00ff021b82 */ /* 0x002e620000000800 */
[----:B----4-:R-:W-:-:S05]  /*16430*/  IMAD.SHL.U32 R21, R21, 0x10, RZ ;  /* 0x0000001015157824 */ /* 0x010fca00078e00ff */
[----:B------:R-:W-:Y:S01]  /*16440*/  LOP3.LUT R21, R0, 0x70, R21, 0xf8, !PT ;  /* 0x0000007000157812 */ /* 0x000fe200078ef815 */
[----:B------:R-:W-:-:S05]  /*16450*/  IMAD.SHL.U32 R10, R10, 0x8, RZ ;  /* 0x000000080a0a7824 */ /* 0x000fca00078e00ff */
[----:B------:R-:W-:Y:S01]  /*16460*/  LOP3.LUT R10, R10, 0x38, RZ, 0xc0, !PT ;  /* 0x000000380a0a7812 */ /* 0x000fe200078ec0ff */
[----:B------:R-:W-:Y:S01]  /*16470*/  UMOV UR5, 0xffffffff ;  /* 0xffffffff00057882 */ /* 0x000fe20000000000 */
[----:B--2---:R-:W-:-:S04]  /*16480*/  VIADD R0, R34, 0xffffffff ;  /* 0xffffffff22007836 */ /* 0x004fc80000000000 */
[----:B------:R-:W-:-:S05]  /*16490*/  IMAD R6, R0, 0x60, R21 ;  /* 0x0000006000067824 */ /* 0x000fca00078e0215 */
[C---:B------:R-:W-:Y:S02]  /*164a0*/  ISETP.GE.AND P0, PT, R6.reuse, R33, PT ;  /* 0x000000210600720c */ /* 0x040fe40003f06270 */
[----:B------:R-:W-:Y:S02]  /*164b0*/  IADD3 R37, R6, R31, RZ ;  /* 0x0000001f06257210 */ /* 0x000fe40007ffe0ff */
[----:B------:R-:W-:-:S03]  /*164c0*/  ISETP.GT.U32.OR P0, PT, R21, 0x5f, P0 ;  /* 0x0000005f1500780c */ /* 0x000fc60000704470 */
[----:B0-----:R-:W-:-:S04]  /*164d0*/  @P1 IMAD.HI.U32 R3, R37, R4, RZ ;  /* 0x0000000425031227 */ /* 0x001fc800078e00ff */
[----:B------:R-:W-:Y:S01]  /*164e0*/  IMAD.MOV.U32 R8, RZ, RZ, R37 ;  /* 0x000000ffff087224 */ /* 0x000fe200078e0025 */
[----:B-1----:R-:W-:-:S05]  /*164f0*/  @P1 SHF.R.U32.HI R8, RZ, R2, R3 ;  /* 0x00000002ff081219 */ /* 0x002fca0000011603 */
[----:B------:R-:W0:Y:S08]  /*16500*/  @!P0 LDC.64 R2, c[0x0][0x428] ;  /* 0x00010a00ff028b82 */ /* 0x000e300000000a00 */
[----:B------:R-:W1:Y:S01]  /*16510*/  @!P0 LDC.64 R4, c[0x0][0x418] ;  /* 0x00010600ff048b82 */ /* 0x000e620000000a00 */
[--C-:B------:R-:W-:Y:S01]  /*16520*/  @!P0 SHF.R.S32.HI R7, RZ, 0x1f, R8.reuse ;  /* 0x0000001fff078819 */ /* 0x100fe20000011408 */
[----:B------:R-:W-:Y:S01]  /*16530*/  @!P0 IMAD.MOV.U32 R6, RZ, RZ, R8 ;  /* 0x000000ffff068224 */ /* 0x000fe200078e0008 */
        /* <DEDUP_REMOVED lines=14> */
[----:B------:R-:W-:Y:S02]  /*16620*/  @P0 LOP3.LUT R23, R23, 0x40, RZ, 0xfc, !PT ;  /* 0x0000004017170812 */ /* 0x000fe400078efcff */
[----:B-1----:R-:W-:-:S04]  /*16630*/  SHF.L.U32 R20, R20, 0x3, RZ ;  /* 0x0000000314147819 */ /* 0x002fc800000006ff */
        /* <DEDUP_REMOVED lines=18> */
.L_x_5530:
[----:B------:R-:W-:Y:S02]  /*16760*/  SHF.R.S32.HI R28, RZ, 0x1f, R18 ;  /* 0x0000001fff1c7819 */ /* 0x000fe40000011412 */
[----:B------:R-:W-:Y:S01]  /*16770*/  SEL R7, RZ, 0x1, P1 ;  /* 0x00000001ff077807 */ /* 0x000fe20000800000 */
[----:B------:R-:W-:Y:S06]  /*16780*/  @!P0 BRA `(.L_x_5388) ;  /* 0x0000000000048947 */ /* 0x000fec0003800000 */
[----:B------:R-:W-:Y:S01]  /*16790*/  BPT.TRAP 0x1 ;  /* 0x000000040000795c */ /* 0x000fe20000300000 */
.L_x_5388:
[----:B------:R-:W-:Y:S01]  /*167a0*/  IMAD R33, R0, -0x60, R33 ;  /* 0xffffffa000217824 */ /* 0x000fe200078e0221 */
[----:B------:R-:W-:Y:S01]  /*167b0*/  SHF.L.U32 R0, R26, 0x1f, RZ ;  /* 0x0000001f1a007819 */ /* 0x000fe200000006ff */
[----:B------:R-:W-:Y:S01]  /*167c0*/  IMAD R32, R25, 0x8, R22 ;  /* 0x0000000819207824 */ /* 0x000fe200078e0216 */
[----:B------:R-:W-:Y:S03]  /*167d0*/  BSSY B0, `(.L_x_5389) ;  /* 0x0000003000007945 */ /* 0x000fe60003800000 */
[----:B------:R-:W0:Y:S02]  /*167e0*/  SYNCS.PHASECHK.TRANS64.TRYWAIT P0, [R32+URZ+0x22840], R0 ;  /* 0x02284000200075a7 */ /* 0x000e24000800017f */
[----:B0-----:R-:W-:Y:S05]  /*167f0*/  @!P0 BRA `(.L_x_5390) ;  /* 0x00000058000c8947 */ /* 0x001fea0003800000 */
.L_x_5531:
[----:B------:R-:W-:Y:S05]  /*16800*/  BSYNC B0 ;  /* 0x0000000000007941 */ /* 0x000fea0003800000 */
.L_x_5389:
        /* <DEDUP_REMOVED lines=69> */
[----:B------:R-:W-:Y:S01]  /*16c60*/  @P0 LEA R6, R5, R22, 0x1 ;  /* 0x0000001605060211 */ /* 0x000fe200078e08ff */
        /* <DEDUP_REMOVED lines=19> */
.L_x_5545:
        /* <DEDUP_REMOVED lines=10> */
.L_x_5392:
        /* <DEDUP_REMOVED lines=11> */
.L_x_5393:
        /* <DEDUP_REMOVED lines=18> */
[----:B------:R0:W-:Y:S04]  /*17010*/  STL [R1+0x20], R5 ;  /* 0x0000200501007387 */ /* 0x0001e80000100800 */
[----:B------:R-:W-:Y:S01]  /*17020*/  IMAD.IADD R35, R0, 0x1, R35 ;  /* 0x0000000100237824 */ /* 0x000fe200078e0223 */
[----:B-----5:R-:W-:-:S02]  /*17030*/  SEL R2, R4, RZ, !P0 ;  /* 0x000000ff04027207 */ /* 0x020fc40004000000 */
[----:B------:R-:W-:Y:S01]  /*17040*/  SHF.R.S32.HI R0, RZ, 0x1f, R3 ;  /* 0x0000001fff007819 */ /* 0x000fe20000011403 */
[C---:B0-----:R-:W-:Y:S02]  /*17050*/  IMAD.WIDE.U32 R4, R3.reuse, UR4, RZ ;  /* 0x0000000403047c25 */ /* 0x041fe4000f8e00ff */
[----:B------:R0:W-:Y:S02]  /*17060*/  STL [R1+0x34], R2 ;  /* 0x0000340201007387 */ /* 0x0001e40000100800 */
[----:B------:R-:W-:Y:S02]  /*17070*/  IMAD R0, R0, UR4, RZ ;  /* 0x0000000400007c24 */ /* 0x000fe4000f8e02ff */
[----:B------:R2:W-:Y:S02]  /*17080*/  STL.64 [R1+0x18], R4 ;  /* 0x0000180401007387 */ /* 0x0005e40000100a00 */
[----:B------:R-:W-:Y:S02]  /*17090*/  IMAD R0, R3, UR5, R0 ;  /* 0x0000000503007c24 */ /* 0x000fe4000f8e0200 */
[----:B0-----:R-:W-:-:S03]  /*170a0*/  VIADD R2, R22, 0x18400 ;  /* 0x0001840016027836 */ /* 0x001fc60000000000 */
[----:B------:R-:W-:Y:S02]  /*170b0*/  IADD3 R0, R5, R0, RZ ;  /* 0x0000000005007210 */ /* 0x000fe40007ffe0ff */
[----:B------:R-:W-:-:S03]  /*170c0*/  LOP3.LUT P0, RZ, R2, 0x3ff, RZ, 0xc0, !PT ;  /* 0x000003ff02ff7812 */ /* 0x000fc6000780c0ff */
[----:B------:R2:W-:Y:S10]  /*170d0*/  STL [R1+0x8], R0 ;  /* 0x0000080001007387 */ /* 0x0005f40000100800 */
[----:B--2---:R-:W-:Y:S05]  /*170e0*/  @!P0 BRA `(.L_x_5395) ;  /* 0x0000000000408947 */ /* 0x004fea0003800000 */
        /* <DEDUP_REMOVED lines=16> */
.L_x_5395:
[----:B------:R-:W-:Y:S05]  /*171f0*/  BSYNC B6 ;  /* 0x0000000000067941 */ /* 0x000fea0003800000 */
.L_x_5394:
[----:B------:R-:W2:Y:S01]  /*17200*/  LDL.LU R0, [R1+0x8] ;  /* 0x0000080001007983 */ /* 0x000ea20000300800 */
[----:B------:R-:W-:Y:S01]  /*17210*/  ULDC.64 UR4, c[0x0][0x2d8] ;  /* 0x0000b60000047ab9 */ /* 0x000fe20000000a00 */
[----:B------:R-:W0:Y:S02]  /*17220*/  LDC R7, c[0x0][0x448] ;  /* 0x00011200ff077b82 */ /* 0x000e240000000800 */
[----:B------:R-:W2:Y:S04]  /*17230*/  LDL.LU.64 R2, [R1+0x18] ;  /* 0x0000180001027983 */ /* 0x000ea80000300a00 */
[----:B------:R-:W3:Y:S04]  /*17240*/  LDL.LU R20, [R1+0x34] ;  /* 0x0000340001147983 */ /* 0x000ee80000300800 */
[----:B------:R-:W4:Y:S04]  /*17250*/  LDL.LU R21, [R1+0x20] ;  /* 0x0000200001157983 */ /* 0x000f280000300800 */
[----:B------:R0:W5:Y:S02]  /*17260*/  LDL R8, [R1+0x4] ;  /* 0x0000040001087983 */ /* 0x0001640000100800 */
[----:B0-----:R-:W-:-:S13]  /*17270*/  ISETP.NE.AND P0, PT, R7, 0x1, PT ;  /* 0x000000010700780c */ /* 0x001fda0003f05270 */
[----:B------:R-:W0:Y:S01]  /*17280*/  @P0 LDC R6, c[0x0][0x44c] ;  /* 0x00011300ff060b82 */ /* 0x000e220000000800 */
        /* <DEDUP_REMOVED lines=18> */
[----:B------:R-:W-:-:S04]  /*173b0*/  LOP3.LUT R20, R21, 0x70, R20, 0xf8, !PT ;  /* 0x0000007015147812 */ /* 0x000fc800078ef814 */
[----:B------:R-:W-:Y:S02]  /*173c0*/  LEA R5, R17, R20, 0x7 ;  /* 0x0000001411057211 */ /* 0x000fe400078e38ff */
[----:B------:R2:W5:Y:S03]  /*173d0*/  LDL R20, [R1+0xc] ;  /* 0x00000c0001147983 */ /* 0x0005660000100800 */
[----:B0-----:R-:W-:-:S04]  /*173e0*/  @P0 IMAD.HI.U32 R6, R5, R6, RZ ;  /* 0x0000000605060227 */ /* 0x001fc800078e00ff */
[----:B------:R-:W-:Y:S01]  /*173f0*/  IMAD.MOV.U32 R4, RZ, RZ, R5 ;  /* 0x000000ffff047224 */ /* 0x000fe200078e0005 */
[----:B----4-:R-:W-:Y:S01]  /*17400*/  @P0 SHF.R.U32.HI R4, RZ, R0, R6 ;  /* 0x00000000ff040219 */ /* 0x010fe20000011606 */
        /* <DEDUP_REMOVED lines=24> */
[----:B--2---:R-:W-:Y:S10]  /*17590*/  BRA.DIV UR5, `(.L_x_5396) ;  /* 0x0000005205b87947 */ /* 0x004ff4000b800000 */
[----:B------:R-:W0:Y:S01]  /*175a0*/  SHFL.IDX PT, R3, R0, RZ, 0x181f ;  /* 0x00181fff00037589 */ /* 0x000e2200000e0000 */
[----:B-----5:R-:W-:Y:S02]  /*175b0*/  IMAD R5, R20, R7, RZ ;  /* 0x0000000714057224 */ /* 0x020fe400078e02ff */
[----:B------:R-:W-:Y:S01]  /*175c0*/  IMAD R17, R17, 0x80, R10 ;  /* 0x0000008011117824 */ /* 0x000fe200078e020a */
[----:B------:R-:W2:Y:S03]  /*175d0*/  SHFL.IDX PT, R2, R4, RZ, 0x181f ;  /* 0x00181fff04027589 */ /* 0x000ea600000e0000 */
[C---:B------:R-:W-:Y:S01]  /*175e0*/  VIADD R6, R17.reuse, 0x10 ;  /* 0x0000001011067836 */ /* 0x040fe20000000000 */
[----:B------:R-:W-:-:S13]  /*175f0*/  ISETP.GE.AND P0, PT, R17, R5, PT ;  /* 0x000000051100720c */ /* 0x000fda0003f06270 */
[----:B0-----:R-:W-:-:S04]  /*17600*/  @!P0 LEA R3, P2, R9, R3, 0x1 ;  /* 0x0000000309038211 */ /* 0x001fc800078408ff */
[----:B--2---:R-:W-:-:S04]  /*17610*/  @!P0 IADD3.X R2, RZ, R2, RZ, P2, !PT ;  /* 0x00000002ff028210 */ /* 0x004fc800017fe4ff */
        /* <DEDUP_REMOVED lines=25> */
[----:B------:R-:W-:Y:S02]  /*177b0*/  ISETP.GE.AND P0, PT, R6, R5, PT ;  /* 0x000000050600720c */ /* 0x000fe40003f06270 */
[----:B------:R-:W-:Y:S01]  /*177c0*/  IADD3 R6, R17, 0x40, RZ ;  /* 0x0000004011067810 */ /* 0x000fe20007ffe0ff */
        /* <DEDUP_REMOVED lines=39> */
.L_x_5562:
[----:B------:R-:W-:-:S05]  /*17a40*/  VIADD R17, R17, 0x70 ;  /* 0x0000007011117836 */ /* 0x000fca0000000000 */
[----:B------:R-:W-:-:S13]  /*17a50*/  ISETP.GE.AND P0, PT, R17, R5, PT ;  /* 0x000000051100720c */ /* 0x000fda0003f06270 */
[----:B0-2---:R-:W-:-:S04]  /*17a60*/  @!P0 LEA R2, P2, R9, R0, 0x1 ;  /* 0x0000000009028211 */ /* 0x005fc800078408ff */
[----:B------:R-:W-:-:S05]  /*17a70*/  @!P0 IADD3.X R3, RZ, R4, RZ, P2, !PT ;  /* 0x00000004ff038210 */ /* 0x000fca00017fe4ff */
[----:B------:R-:W-:Y:S01]  /*17a80*/  @!PT LDS RZ, [RZ] ;  /* 0x00000000fffff984 */ /* 0x000fe20000000800 */
[----:B------:R-:W-:Y:S01]  /*17a90*/  @!PT LDS RZ, [RZ] ;  /* 0x00000000fffff984 */ /* 0x000fe20000000800 */
[----:B------:R-:W-:Y:S01]  /*17aa0*/  @!PT LDS RZ, [RZ] ;  /* 0x00000000fffff984 */ /* 0x000fe20000000800 */
[----:B------:R0:W-:Y:S01]  /*17ab0*/  @!P0 LDGSTS.E.BYPASS.LTC128B.128 [R8+0x1bc00], desc[UR40][R2.64], !P1 ;  /* 0x1bc0000002088fae */ /* 0x0001e2000c901d68 */
[----:B------:R-:W-:Y:S01]  /*17ac0*/  PLOP3.LUT P0, PT, PT, PT, PT, 0x80, 0x0 ;  /* 0x000000000000781c */ /* 0x000fe20003f0f070 */
[----:B------:R-:W-:-:S12]  /*17ad0*/  NOP ;  /* 0x0000000000007918 */ /* 0x000fd80000000000 */
.L_x_5397:
        /* <DEDUP_REMOVED lines=18> */
.L_x_5563:
[----:B------:R-:W-:Y:S05]  /*17c00*/  BSYNC B0 ;  /* 0x0000000000007941 */ /* 0x000fea0003800000 */
.L_x_5398:
[----:B------:R-:W2:Y:S02]  /*17c10*/  LDL R0, [R1+0x40] ;  /* 0x0000400001007983 */ /* 0x000ea40000100800 */
[----:B--2---:R-:W-:-:S13]  /*17c20*/  ISETP.NE.AND P0, PT, R0, 0x3, PT ;  /* 0x000000030000780c */ /* 0x004fda0003f05270 */
[----:B------:R-:W-:Y:S05]  /*17c30*/  @!P0 BRA `(.L_x_5400) ;  /* 0x0000000000048947 */ /* 0x000fea0003800000 */
[----:B------:R-:W-:Y:S01]  /*17c40*/  BPT.TRAP 0x1 ;  /* 0x000000040000795c */ /* 0x000fe20000300000 */
.L_x_5400:
[----:B0-----:R-:W-:Y:S01]  /*17c50*/  SHF.L.U32 R3, R26, 0x1f, RZ ;  /* 0x0000001f1a037819 */ /* 0x001fe200000006ff */
[----:B------:R-:W-:Y:S03]  /*17c60*/  BSSY B0, `(.L_x_5401) ;  /* 0x0000003000007945 */ /* 0x000fe60003800000 */
[----:B------:R-:W0:Y:S02]  /*17c70*/  SYNCS.PHASECHK.TRANS64.TRYWAIT P0, [R32+URZ+0x22860], R3 ;  /* 0x02286003200075a7 */ /* 0x000e24000800017f */
[----:B0-----:R-:W-:Y:S05]  /*17c80*/  @!P0 BRA `(.L_x_5402) ;  /* 0x0000005400b48947 */ /* 0x001fea0003800000 */
.L_x_5564:
[----:B------:R-:W-:Y:S05]  /*17c90*/  BSYNC B0 ;  /* 0x0000000000007941 */ /* 0x000fea0003800000 */
.L_x_5401:
[----:B------:R-:W2:Y:S01]  /*17ca0*/  LDL.LU R0, [R1+0x28] ;  /* 0x0000280001007983 */ /* 0x000ea20000300800 */
[----:B------:R-:W-:-:S03]  /*17cb0*/  ULDC.64 UR4, c[0x0][0x328] ;  /* 0x0000ca0000047ab9 */ /* 0x000fc60000000a00 */
[----:B------:R-:W3:Y:S01]  /*17cc0*/  LDL.LU R4, [R1+0x2c] ;  /* 0x00002c0001047983 */ /* 0x000ee20000300800 */
[----:B0-----:R-:W-:-:S04]  /*17cd0*/  IMAD.WIDE.U32 R2, R37, UR4, RZ ;  /* 0x0000000425027c25 */ /* 0x001fc8000f8e00ff */
[----:B--2---:R-:W-:-:S04]  /*17ce0*/  IMAD R0, R0, UR4, RZ ;  /* 0x0000000400007c24 */ /* 0x004fc8000f8e02ff */
        /* <DEDUP_REMOVED lines=25> */
[----:B------:R-:W3:Y:S03]  /*17e80*/  SHFL.IDX PT, R3, R6, RZ, 0x181f ;  /* 0x00181fff06037589 */ /* 0x000ee600000e0000 */
[----:B------:R-:W-:Y:S01]  /*17e90*/  ISETP.LT.OR P4, PT, R33, 0x1, !P1 ;  /* 0x000000012100780c */ /* 0x000fe20004f81670 */
[----:B0-----:R-:W-:-:S05]  /*17ea0*/  IMAD.SHL.U32 R2, R2, 0x8, RZ ;  /* 0x0000000802027824 */ /* 0x001fca00078e00ff */
[----:B------:R-:W-:-:S04]  /*17eb0*/  LOP3.LUT R2, R2, 0x38, RZ, 0xc0, !PT ;  /* 0x0000003802027812 */ /* 0x000fc800078ec0ff */
[----:B------:R-:W-:-:S04]  /*17ec0*/  SHF.L.U32 R0, R2, 0x1, RZ ;  /* 0x0000000102007819 */ /* 0x000fc800000006ff */
[----:B--2---:R-:W-:Y:S02]  /*17ed0*/  IADD3 R2, P0, R14, R0, RZ ;  /* 0x000000000e027210 */ /* 0x004fe40007f1e0ff */
[----:B------:R-:W0:Y:S03]  /*17ee0*/  SHFL.IDX PT, R14, R5, 0x1, 0x181f ;  /* 0x00381f00050e7f89 */ /* 0x000e2600000e0000 */
[----:B---3--:R-:W-:Y:S01]  /*17ef0*/  IMAD.X R3, RZ, RZ, R3, P0 ;  /* 0x000000ffff037224 */ /* 0x008fe200000e0603 */
        /* <DEDUP_REMOVED lines=57> */
.L_x_5578:
[C---:B------:R-:W-:Y:S02]  /*18290*/  ISETP.LT.OR P3, PT, R33.reuse, 0x51, P3 ;  /* 0x000000512100780c */ /* 0x040fe40001f61670 */
[C---:B------:R-:W-:Y:S02]  /*182a0*/  ISETP.LT.OR P2, PT, R33.reuse, 0x51, !P2 ;  /* 0x000000512100780c */ /* 0x040fe40005741670 */
[C---:B------:R-:W-:Y:S02]  /*182b0*/  ISETP.LT.OR P1, PT, R33.reuse, 0x51, !P1 ;  /* 0x000000512100780c */ /* 0x040fe40004f21670 */
[----:B------:R-:W-:Y:S02]  /*182c0*/  ISETP.LT.OR P0, PT, R33, 0x51, !P0 ;  /* 0x000000512100780c */ /* 0x000fe40004701670 */
[----:B0--3--:R-:W-:-:S04]  /*182d0*/  IADD3 R2, P4, R14, R0, RZ ;  /* 0x000000000e027210 */ /* 0x009fc80007f9e0ff */
[----:B------:R-:W-:-:S05]  /*182e0*/  IADD3.X R3, RZ, R6, RZ, P4, !PT ;  /* 0x00000006ff037210 */ /* 0x000fca00027fe4ff */
        /* <DEDUP_REMOVED lines=9> */
.L_x_5404:
        /* <DEDUP_REMOVED lines=11> */
.L_x_5405:
[----:B------:R-:W2:Y:S01]  /*18430*/  LDL R2, [R1+0x10] ;  /* 0x0000100001027983 */ /* 0x000ea20000100800 */
[----:B------:R0:W-:Y:S01]  /*18440*/  SYNCS.ARRIVE.TRANS64.A1T0 RZ, [R32+URZ+0x22850], RZ ;  /* 0x022850ff20ff79a7 */ /* 0x0001e2000810003f */
[----:B------:R-:W-:Y:S01]  /*18450*/  BSSY B0, `(.L_x_5406) ;  /* 0x00000e0000007945 */ /* 0x000fe20003800000 */
[----:B--2---:R-:W-:-:S13]  /*18460*/  ISETP.GE.AND P0, PT, R2, 0x2, PT ;  /* 0x000000020200780c */ /* 0x004fda0003f06270 */
[----:B0-----:R-:W-:Y:S05]  /*18470*/  @!P0 BRA `(.L_x_5407) ;  /* 0x0000000c00748947 */ /* 0x001fea0003800000 */
[----:B------:R-:W-:-:S07]  /*18480*/  VIADD R10, R2, 0xfffffffe ;  /* 0xfffffffe020a7836 */ /* 0x000fce0000000000 */
.L_x_5420:
[----:B--2---:R-:W2:Y:S01]  /*18490*/  LDL R12, [R1+0x40] ;  /* 0x00004000010c7983 */ /* 0x004ea20000100800 */
[----:B0-----:R-:W0:Y:S01]  /*184a0*/  LDC R6, c[0x0][0x430] ;  /* 0x00010c00ff067b82 */ /* 0x001e220000000800 */
[----:B---3--:R-:W3:Y:S01]  /*184b0*/  S2R R2, SR_TID.X ;  /* 0x0000000000027919 */ /* 0x008ee20000002100 */
[----:B------:R-:W4:Y:S01]  /*184c0*/  S2R R4, SR_TID.X ;  /* 0x0000000000047919 */ /* 0x000f220000002100 */
[----:B0-----:R-:W-:Y:S02]  /*184d0*/  ISETP.NE.AND P0, PT, R6, 0x1, PT ;  /* 0x000000010600780c */ /* 0x001fe40003f05270 */
[----:B---3--:R-:W-:-:S11]  /*184e0*/  LOP3.LUT R2, R2, 0x7f, RZ, 0xc0, !PT ;  /* 0x0000007f02027812 */ /* 0x008fd600078ec0ff */
[----:B------:R-:W0:Y:S01]  /*184f0*/  @P0 LDC R3, c[0x0][0x438] ;  /* 0x00010e00ff030b82 */ /* 0x000e220000000800 */
[----:B----4-:R-:W-:Y:S01]  /*18500*/  IMAD.SHL.U32 R4, R4, 0x10, RZ ;  /* 0x0000001004047824 */ /* 0x010fe200078e00ff */
[----:B------:R-:W-:-:S04]  /*18510*/  SHF.R.U32.HI R2, RZ, 0x3, R2 ;  /* 0x00000003ff027819 */ /* 0x000fc80000011602 */
[----:B------:R-:W-:Y:S02]  /*18520*/  LOP3.LUT R4, R2, 0x70, R4, 0xf8, !PT ;  /* 0x0000007002047812 */ /* 0x000fe400078ef804 */
[----:B------:R-:W3:Y:S02]  /*18530*/  @P0 LDC R2, c[0x0][0x434] ;  /* 0x00010d00ff020b82 */ /* 0x000ee40000000800 */
[----:B------:R-:W-:Y:S01]  /*18540*/  ISETP.GT.U32.AND P1, PT, R4, 0x5f, PT ;  /* 0x0000005f0400780c */ /* 0x000fe20003f24070 */
[----:B------:R-:W-:-:S04]  /*18550*/  IMAD R7, R10, 0x60, R31 ;  /* 0x000000600a077824 */ /* 0x000fc800078e021f */
[----:B------:R-:W-:-:S08]  /*18560*/  IMAD.IADD R7, R4, 0x1, R7 ;  /* 0x0000000104077824 */ /* 0x000fd000078e0207 */
[----:B------:R-:W4:Y:S01]  /*18570*/  @!P1 LDC.64 R4, c[0x0][0x428] ;  /* 0x00010a00ff049b82 */ /* 0x000f220000000a00 */
[----:B------:R-:W-:-:S07]  /*18580*/  IMAD.MOV.U32 R11, RZ, RZ, R7 ;  /* 0x000000ffff0b7224 */ /* 0x000fce00078e0007 */
[----:B------:R-:W1:Y:S01]  /*18590*/  @!P1 LDC.64 R8, c[0x0][0x418] ;  /* 0x00010600ff089b82 */ /* 0x000e620000000a00 */
[----:B---3--:R-:W-:-:S05]  /*185a0*/  @P0 IMAD.HI.U32 R2, R7, R2, RZ ;  /* 0x0000000207020227 */ /* 0x008fca00078e00ff */
[----:B0-----:R-:W-:-:S04]  /*185b0*/  @P0 SHF.R.U32.HI R11, RZ, R3, R2 ;  /* 0x00000003ff0b0219 */ /* 0x001fc80000011602 */
[--C-:B------:R-:W-:Y:S01]  /*185c0*/  @!P1 SHF.R.S32.HI R3, RZ, 0x1f, R11.reuse ;  /* 0x0000001fff039819 */ /* 0x100fe2000001140b */
[----:B------:R-:W-:-:S04]  /*185d0*/  @!P1 IMAD.MOV.U32 R2, RZ, RZ, R11 ;  /* 0x000000ffff029224 */ /* 0x000fc800078e000b */
[----:B----4-:R-:W-:-:S04]  /*185e0*/  @!P1 IMAD.WIDE.U32 R2, R29, R4, R2 ;  /* 0x000000041d029225 */ /* 0x010fc800078e0002 */
[----:B------:R-:W-:-:S04]  /*185f0*/  @!P1 IMAD R4, R34, R4, RZ ;  /* 0x0000000422049224 */ /* 0x000fc800078e02ff */
[----:B------:R-:W-:Y:S01]  /*18600*/  @!P1 IMAD R5, R29, R5, R4 ;  /* 0x000000051d059224 */ /* 0x000fe200078e0204 */
[----:B-1----:R-:W-:-:S03]  /*18610*/  @!P1 LEA R8, P0, R2, R8, 0x2 ;  /* 0x0000000802089211 */ /* 0x002fc600078010ff */
[----:B------:R-:W-:Y:S02]  /*18620*/  @!P1 IMAD.IADD R3, R5, 0x1, R3 ;  /* 0x0000000105039824 */ /* 0x000fe400078e0203 */
[----:B------:R-:W-:-:S03]  /*18630*/  IMAD.MOV.U32 R5, RZ, RZ, RZ ;  /* 0x000000ffff057224 */ /* 0x000fc600078e00ff */
[----:B------:R-:W-:-:S05]  /*18640*/  @!P1 LEA.HI.X R9, R2, R9, R3, 0x2, P0 ;  /* 0x0000000902099211 */ /* 0x000fca00000f1403 */
[----:B------:R0:W5:Y:S01]  /*18650*/  @!P1 LDG.E R5, desc[UR40][R8.64] ;  /* 0x0000002808059981 */ /* 0x000162000c1e1900 */
[----:B------:R-:W-:Y:S01]  /*18660*/  IADD3 R25, R25, 0x1, RZ ;  /* 0x0000000119197810 */ /* 0x000fe20007ffe0ff */
[----:B------:R-:W-:-:S03]  /*18670*/  IMAD.MOV R2, RZ, RZ, -R11 ;  /* 0x000000ffff027224 */ /* 0x000fc600078e0a0b */
[C---:B------:R-:W-:Y:S01]  /*18680*/  ISETP.NE.AND P0, PT, R25.reuse, 0x2, PT ;  /* 0x000000021900780c */ /* 0x040fe20003f05270 */
[----:B------:R-:W-:Y:S02]  /*18690*/  IMAD R6, R6, R2, R7 ;  /* 0x0000000206067224 */ /* 0x000fe400078e0207 */
[----:B------:R-:W-:Y:S01]  /*186a0*/  IMAD.MOV.U32 R2, RZ, RZ, R10 ;  /* 0x000000ffff027224 */ /* 0x000fe200078e000a */
[----:B------:R-:W-:Y:S01]  /*186b0*/  SEL R3, RZ, 0x1, P0 ;  /* 0x00000001ff037807 */ /* 0x000fe20000000000 */
        /* <DEDUP_REMOVED lines=8> */
.L_x_5408:
[----:B------:R-:W-:Y:S01]  /*18740*/  IMAD R4, R25, 0x8, R22 ;  /* 0x0000000819047824 */ /* 0x000fe200078e0216 */
[----:B------:R-:W-:Y:S01]  /*18750*/  SHF.L.U32 R21, R26, 0x1f, RZ ;  /* 0x0000001f1a157819 */ /* 0x000fe200000006ff */
[----:B------:R-:W-:Y:S01]  /*18760*/  BSSY B1, `(.L_x_5409) ;  /* 0x0000004000017945 */ /* 0x000fe20003800000 */
[----:B------:R-:W-:Y:S02]  /*18770*/  SHF.R.S32.HI R17, RZ, 0x1f, R6 ;  /* 0x0000001fff117819 */ /* 0x000fe40000011406 */
[----:B------:R-:W0:Y:S02]  /*18780*/  SYNCS.PHASECHK.TRANS64.TRYWAIT P0, [R4+URZ+0x22840], R21 ;  /* 0x02284015040075a7 */ /* 0x000e24000800017f */
[----:B0-----:R-:W-:Y:S05]  /*18790*/  @!P0 BRA `(.L_x_5410) ;  /* 0x00000054004c8947 */ /* 0x001fea0003800000 */
.L_x_5579:
[----:B------:R-:W-:Y:S05]  /*187a0*/  BSYNC B1 ;  /* 0x0000000000017941 */ /* 0x000fea0003800000 */
.L_x_5409:
        /* <DEDUP_REMOVED lines=52> */
.L_x_5593:
        /* <DEDUP_REMOVED lines=8> */
.L_x_5412:
        /* <DEDUP_REMOVED lines=11> */
.L_x_5413:
[----:B------:R2:W-:Y:S01]  /*18c20*/  SYNCS.ARRIVE.TRANS64.A1T0 RZ, [R4+URZ+0x22830], RZ ;  /* 0x022830ff04ff79a7 */ /* 0x0005e2000810003f */
[----:B------:R-:W-:Y:S05]  /*18c30*/  @!P3 BRA `(.L_x_5414) ;  /* 0x000000000004b947 */ /* 0x000fea0003800000 */
[----:B------:R-:W-:Y:S01]  /*18c40*/  BPT.TRAP 0x1 ;  /* 0x000000040000795c */ /* 0x000fe20000300000 */
.L_x_5414:
[----:B------:R-:W3:Y:S01]  /*18c50*/  SYNCS.PHASECHK.TRANS64.TRYWAIT P0, [R4+URZ+0x22860], R21 ;  /* 0x02286015040075a7 */ /* 0x000ee2000800017f */
[----:B------:R-:W-:Y:S04]  /*18c60*/  BSSY B1, `(.L_x_5415) ;  /* 0x0000002000017945 */ /* 0x000fe80003800000 */
[----:B---3--:R-:W-:Y:S05]  /*18c70*/  @!P0 BRA `(.L_x_5416) ;  /* 0x0000005400cc8947 */ /* 0x008fea0003800000 */
.L_x_5594:
[----:B------:R-:W-:Y:S05]  /*18c80*/  BSYNC B1 ;  /* 0x0000000000017941 */ /* 0x000fea0003800000 */
.L_x_5415:
        /* <DEDUP_REMOVED lines=68> */
.L_x_5608:
        /* <DEDUP_REMOVED lines=11> */
.L_x_5418:
        /* <DEDUP_REMOVED lines=11> */
.L_x_5419:
[----:B------:R0:W-:Y:S01]  /*19230*/  SYNCS.ARRIVE.TRANS64.A1T0 RZ, [R4+URZ+0x22850], RZ ;  /* 0x022850ff04ff79a7 */ /* 0x0001e2000810003f */
[----:B------:R-:W-:Y:S05]  /*19240*/  @P2 BRA `(.L_x_5420) ;  /* 0xfffffff000902947 */ /* 0x000fea000383ffff */
.L_x_5407:
[----:B------:R-:W-:Y:S05]  /*19250*/  BSYNC B0 ;  /* 0x0000000000007941 */ /* 0x000fea0003800000 */
.L_x_5406:
[----:B------:R-:W4:Y:S01]  /*19260*/  S2R R2, SR_TID.X ;  /* 0x0000000000027919 */ /* 0x000f220000002100 */
[----:B------:R-:W-:Y:S01]  /*19270*/  VIADD R25, R25, 0x1 ;  /* 0x0000000119197836 */ /* 0x000fe20000000000 */
[----:B------:R-:W-:Y:S04]  /*19280*/  BSSY B0, `(.L_x_5421) ;  /* 0x0000013000007945 */ /* 0x000fe80003800000 */
[----:B------:R-:W-:-:S04]  /*19290*/  ISETP.NE.AND P0, PT, R25, 0x2, PT ;  /* 0x000000021900780c */ /* 0x000fc80003f05270 */
[----:B------:R-:W-:-:S04]  /*192a0*/  SEL R3, RZ, 0x1, P0 ;  /* 0x00000001ff037807 */ /* 0x000fc80000000000 */
[----:B------:R-:W-:Y:S02]  /*192b0*/  LOP3.LUT R26, R26, R3, RZ, 0x3c, !PT ;  /* 0x000000031a1a7212 */ /* 0x000fe400078e3cff */
        /* <DEDUP_REMOVED lines=10> */
[----:B0-23--:R-:W0:Y:S02]  /*19360*/  S2R R4, SR_LTMASK ;  /* 0x0000000000047919 */ /* 0x00de240000003900 */
[----:B0-----:R-:W-:-:S04]  /*19370*/  LOP3.LUT R4, R4, UR4, RZ, 0xc0, !PT ;  /* 0x0000000404047c12 */ /* 0x001fc8000f8ec0ff */
[----:B------:R-:W0:Y:S01]  /*19380*/  POPC R7, R4 ;  /* 0x0000000400077309 */ /* 0x000e220000000000 */
[----:B----4-:R-:W0:Y:S02]  /*19390*/  SHFL.IDX PT, R0, R3, R0, 0x1f ;  /* 0x00001f0003007589 */ /* 0x010e2400000e0000 */
[----:B0-----:R-:W-:-:S07]  /*193a0*/  IADD3 R16, R0, UR36, R7 ;  /* 0x0000002400107c10 */ /* 0x001fce000fffe007 */
.L_x_5422:
[----:B------:R-:W-:Y:S05]  /*193b0*/  BSYNC B0 ;  /* 0x0000000000007941 */ /* 0x000fea0003800000 */
.L_x_5421:
[----:B------:R-:W-:-:S07]  /*193c0*/  SEL R25, R25, RZ, P0 ;  /* 0x000000ff19197207 */ /* 0x000fce0000000000 */
.L_x_5381:
[----:B------:R-:W-:Y:S05]  /*193d0*/  BSYNC B7 ;  /* 0x0000000000077941 */ /* 0x000fea0003800000 */
.L_x_5379:
        /* <DEDUP_REMOVED lines=11> */
.L_x_5423:
[----:B------:R-:W4:Y:S01]  /*19490*/  S2R R8, SR_TID.X ;  /* 0x0000000000087919 */ /* 0x000f220000002100 */
[----:B------:R-:W-:Y:S01]  /*194a0*/  UMOV UR4, 0xffffffff ;  /* 0xffffffff00047882 */ /* 0x000fe20000000000 */
[----:B----4-:R-:W-:-:S04]  /*194b0*/  LOP3.LUT R8, R8, 0x1f, RZ, 0xc0, !PT ;  /* 0x0000001f08087812 */ /* 0x010fc800078ec0ff */
[----:B------:R-:W-:Y:S01]  /*194c0*/  ISETP.NE.AND P0, PT, R8, 0x1f, PT ;  /* 0x0000001f0800780c */ /* 0x000fe20003f05270 */
[----:B------:R-:W-:-:S12]  /*194d0*/  BRA.DIV UR4, `(.L_x_5425) ;  /* 0x0000005604907947 */ /* 0x000fd8000b800000 */
[----:B------:R-:W-:Y:S01]  /*194e0*/  IADD3 R5, R19, R8, RZ ;  /* 0x0000000813057210 */ /* 0x000fe20007ffe0ff */
[----:B------:R-:W-:-:S03]  /*194f0*/  ULDC UR4, c[0x0][0xc3c] ;  /* 0x00030f0000047ab9 */ /* 0x000fc60000000800 */
        /* <DEDUP_REMOVED lines=10> */
[----:B----4-:R-:W-:Y:S01]  /*195a0*/  @!P1 IMAD.MOV.U32 R17, RZ, RZ, R2 ;  /* 0x000000ffff119224 */ /* 0x010fe200078e0002 */
[----:B------:R-:W-:-:S04]  /*195b0*/  ISETP.NE.AND P1, PT, R8, RZ, PT ;  /* 0x000000ff0800720c */ /* 0x000fc80003f25270 */
[----:B------:R-:W0:Y:S02]  /*195c0*/  SHFL.UP PT, R14, R17, 0x1, RZ ;  /* 0x04200000110e7989 */ /* 0x000e2400000e00ff */
[----:B0-23--:R-:W-:-:S05]  /*195d0*/  SEL R4, R14, RZ, P1 ;  /* 0x000000ff0e047207 */ /* 0x00dfca0000800000 */
[----:B------:R-:W-:-:S05]  /*195e0*/  IMAD.IADD R4, R17, 0x1, R4 ;  /* 0x0000000111047824 */ /* 0x000fca00078e0204 */
[----:B------:R-:W0:Y:S02]  /*195f0*/  SHFL.UP PT, R14, R4, 0x2, RZ ;  /* 0x04400000040e7989 */ /* 0x000e2400000e00ff */
[----:B0-----:R-:W-:-:S05]  /*19600*/  SEL R5, R14, RZ, P2 ;  /* 0x000000ff0e057207 */ /* 0x001fca0001000000 */
[----:B------:R-:W-:Y:S02]  /*19610*/  IMAD.IADD R6, R4, 0x1, R5 ;  /* 0x0000000104067824 */ /* 0x000fe400078e0205 */
[----:B------:R-:W-:Y:S04]  /*19620*/  SHFL.IDX PT, R5, R16, 0x1, 0x1f ;  /* 0x00201f0010057f89 */ /* 0x000fe800000e0000 */
        /* <DEDUP_REMOVED lines=9> */
[----:B------:R0:W2:Y:S02]  /*196c0*/  SHFL.IDX PT, R14, R2, 0x1f, 0x1f ;  /* 0x03e01f00020e7f89 */ /* 0x0000a400000e0000 */
.L_x_5618:
[----:B------:R-:W-:Y:S02]  /*196d0*/  ULDC UR4, c[0x0][0xc38] ;  /* 0x00030e0000047ab9 */ /* 0x000fe40000000800 */
[----:B------:R-:W-:-:S04]  /*196e0*/  IMAD.U32 R4, RZ, RZ, UR4 ;  /* 0x00000004ff047e24 */ /* 0x000fc8000f8e00ff */
[----:B--2---:R-:W-:-:S04]  /*196f0*/  IMAD R14, R14, R4, RZ ;  /* 0x000000040e0e7224 */ /* 0x004fc800078e02ff */
[----:B------:R-:W-:-:S05]  /*19700*/  IMAD.IADD R5, R5, 0x1, R14 ;  /* 0x0000000105057824 */ /* 0x000fca00078e020e */
[----:B------:R-:W-:-:S13]  /*19710*/  ISETP.GT.AND P6, PT, R5, R0, PT ;  /* 0x000000000500720c */ /* 0x000fda0003fc4270 */
[----:B------:R-:W-:Y:S05]  /*19720*/  @P6 BRA `(.L_x_5426) ;  /* 0x00000000009c6947 */ /* 0x000fea0003800000 */
.L_x_5431:
        /* <DEDUP_REMOVED lines=14> */
.L_x_5429:
[----:B------:R-:W-:Y:S05]  /*19810*/  BSYNC B0 ;  /* 0x0000000000007941 */ /* 0x000fea0003800000 */
.L_x_5428:
[----:B------:R-:W-:-:S03]  /*19820*/  UMOV UR4, 0xffffffff ;  /* 0xffffffff00047882 */ /* 0x000fc60000000000 */
[----:B------:R-:W-:Y:S05]  /*19830*/  BRA.DIV UR4, `(.L_x_5430) ;  /* 0x0000005604dc7947 */ /* 0x000fea000b800000 */
[----:B-----5:R-:W2:Y:S02]  /*19840*/  SHFL.UP PT, R14, R17, 0x1, RZ ;  /* 0x04200000110e7989 */ /* 0x020ea400000e00ff */
[----:B--2---:R-:W-:-:S05]  /*19850*/  SEL R14, R14, RZ, P1 ;  /* 0x000000ff0e0e7207 */ /* 0x004fca0000800000 */
        /* <DEDUP_REMOVED lines=14> */
.L_x_5626:
[----:B------:R-:W-:Y:S02]  /*19940*/  ULDC UR4, c[0x0][0xc38] ;  /* 0x00030e0000047ab9 */ /* 0x000fe40000000800 */
[----:B------:R-:W-:-:S04]  /*19950*/  IMAD.U32 R4, RZ, RZ, UR4 ;  /* 0x00000004ff047e24 */ /* 0x000fc8000f8e00ff */
[----:B--2---:R-:W-:-:S04]  /*19960*/  IMAD R14, R14, R4, RZ ;  /* 0x000000040e0e7224 */ /* 0x004fc800078e02ff */
[----:B------:R-:W-:-:S05]  /*19970*/  IMAD.IADD R5, R14, 0x1, R5 ;  /* 0x000000010e057824 */ /* 0x000fca00078e0205 */
[----:B------:R-:W-:-:S13]  /*19980*/  ISETP.GT.AND P6, PT, R5, R0, PT ;  /* 0x000000000500720c */ /* 0x000fda0003fc4270 */
[----:B------:R-:W-:Y:S05]  /*19990*/  @!P6 BRA `(.L_x_5431) ;  /* 0xfffffffc0064e947 */ /* 0x000fea000383ffff */
.L_x_5426:
        /* <DEDUP_REMOVED lines=8> */
.L_x_5630:
[----:B------:R-:W-:Y:S02]  /*19a20*/  ISETP.NE.AND P0, PT, R3, RZ, PT ;  /* 0x000000ff0300720c */ /* 0x000fe40003f05270 */
[----:B------:R-:W-:-:S11]  /*19a30*/  MOV R14, RZ ;  /* 0x000000ff000e7202 */ /* 0x000fd60000000f00 */
[----:B------:R-:W-:Y:S05]  /*19a40*/  @!P0 BRA `(.L_x_5433) ;  /* 0x0000000000108947 */ /* 0x000fea0003800000 */
[----:B------:R-:W-:Y:S01]  /*19a50*/  UMOV UR4, 0xffffffff ;  /* 0xffffffff00047882 */ /* 0x000fe20000000000 */
[----:B------:R-:W-:Y:S02]  /*19a60*/  VIADD R12, R6, 0xffffffff ;  /* 0xffffffff060c7836 */ /* 0x000fe40000000000 */
[----:B------:R-:W-:Y:S05]  /*19a70*/  BRA.DIV UR4, `(.L_x_5434) ;  /* 0x0000005a04507947 */ /* 0x000fea000b800000 */
[----:B------:R4:W0:Y:S02]  /*19a80*/  SHFL.IDX PT, R14, R2, R12, 0x1f ;  /* 0x00001f0c020e7589 */ /* 0x00082400000e0000 */
.L_x_5433:
        /* <DEDUP_REMOVED lines=9> */
[----:B0-----:R-:W1:Y:S02]  /*19b20*/  MUFU.RCP R9, R9 ;  /* 0x0000000900097308 */ /* 0x001e640000001000 */
[----:B-1----:R-:W-:-:S06]  /*19b30*/  VIADD R10, R9, 0xffffffe ;  /* 0x0ffffffe090a7836 */ /* 0x002fcc0000000000 */
[----:B------:R-:W0:Y:S02]  /*19b40*/  F2I.FTZ.U32.TRUNC.NTZ R3, R10 ;  /* 0x0000000a00037305 */ /* 0x000e24000021f000 */
[----:B0-----:R-:W-:-:S04]  /*19b50*/  IMAD.MOV R11, RZ, RZ, -R3 ;  /* 0x000000ffff0b7224 */ /* 0x001fc800078e0a03 */
[----:B------:R-:W-:-:S04]  /*19b60*/  IMAD R5, R11, R8, RZ ;  /* 0x000000080b057224 */ /* 0x000fc800078e02ff */
[----:B------:R-:W-:-:S04]  /*19b70*/  IMAD.HI.U32 R2, R3, R5, R2 ;  /* 0x0000000503027227 */ /* 0x000fc800078e0002 */
[----:B------:R-:W-:Y:S01]  /*19b80*/  IMAD.IADD R5, R0, 0x1, -R16 ;  /* 0x0000000100057824 */ /* 0x000fe200078e0a10 */
[----:B------:R-:W-:-:S04]  /*19b90*/  IABS R0, R6 ;  /* 0x0000000600007213 */ /* 0x000fc80000000000 */
[----:B------:R-:W-:Y:S02]  /*19ba0*/  IABS R3, R5 ;  /* 0x0000000500037213 */ /* 0x000fe40000000000 */
[----:B------:R-:W-:-:S03]  /*19bb0*/  IADD3 R0, RZ, -R0, RZ ;  /* 0x80000000ff007210 */ /* 0x000fc60007ffe0ff */
        /* <DEDUP_REMOVED lines=12> */
[----:B------:R-:W-:Y:S01]  /*19c80*/  IMAD R0, R7, R2, RZ ;  /* 0x0000000207007224 */ /* 0x000fe200078e02ff */
[----:B------:R-:W-:-:S03]  /*19c90*/  IADD3 R2, -R2, RZ, RZ ;  /* 0x000000ff02027210 */ /* 0x000fc60007ffe1ff */
        /* <DEDUP_REMOVED lines=25> */
[----:B------:R-:W-:-:S05]  /*19e30*/  @P0 VIADD R2, R2, 0x1 ;  /* 0x0000000102020836 */ /* 0x000fca0000000000 */
[----:B------:R-:W-:Y:S02]  /*19e40*/  @!P2 IADD3 R2, -R2, RZ, RZ ;  /* 0x000000ff0202a210 */ /* 0x000fe40007ffe1ff */
[----:B------:R-:W-:Y:S01]  /*19e50*/  @!P1 LOP3.LUT R2, RZ, R4, RZ, 0x33, !PT ;  /* 0x00000004ff029212 */ /* 0x000fe200078e33ff */
[----:B------:R-:W-:-:S04]  /*19e60*/  IMAD.MOV R4, RZ, RZ, -R4 ;  /* 0x000000ffff047224 */ /* 0x000fc800078e0a04 */
[----:B------:R-:W-:Y:S01]  /*19e70*/  IMAD R18, R2, R4, R5 ;  /* 0x0000000402127224 */ /* 0x000fe200078e0205 */
[----:B------:R-:W-:-:S05]  /*19e80*/  LOP3.LUT R2, RZ, R2, RZ, 0x33, !PT ;  /* 0x00000002ff027212 */ /* 0x000fca00078e33ff */
[----:B------:R-:W-:Y:S01]  /*19e90*/  IMAD.IADD R17, R17, 0x1, R2 ;  /* 0x0000000111117824 */ /* 0x000fe200078e0202 */
[----:B------:R-:W-:Y:S06]  /*19ea0*/  BRA `(.L_x_5435) ;  /* 0x00000000001c7947 */ /* 0x000fec0003800000 */
.L_x_5427:
[----:B------:R-:W-:Y:S01]  /*19eb0*/  UMOV UR4, URZ ;  /* 0x0000003f00047c82 */ /* 0x000fe20008000000 */
[----:B------:R-:W-:Y:S01]  /*19ec0*/  UMOV UR5, URZ ;  /* 0x0000003f00057c82 */ /* 0x000fe20008000000 */
[----:B------:R-:W-:Y:S01]  /*19ed0*/  ULDC UR6, c[0x0][0xc3c] ;  /* 0x00030f0000067ab9 */ /* 0x000fe20000000800 */
[----:B------:R-:W-:Y:S01]  /*19ee0*/  IMAD.MOV.U32 R16, RZ, RZ, R0 ;  /* 0x000000ffff107224 */ /* 0x000fe200078e0000 */
[----:B------:R-:W-:Y:S01]  /*19ef0*/  MOV R19, UR6 ;  /* 0x0000000600137c02 */ /* 0x000fe20008000f00 */
[----:B------:R-:W-:Y:S02]  /*19f00*/  IMAD.U32 R17, RZ, RZ, UR4 ;  /* 0x00000004ff117e24 */ /* 0x000fe4000f8e00ff */
[----:B------:R-:W-:-:S07]  /*19f10*/  IMAD.U32 R18, RZ, RZ, UR5 ;  /* 0x00000005ff127e24 */ /* 0x000fce000f8e00ff */
.L_x_5435:
        /* <DEDUP_REMOVED lines=10> */
.L_x_5424:
[----:B------:R-:W-:Y:S02]  /*19fc0*/  ULDC UR4, c[0x0][0xc3c] ;  /* 0x00030f0000047ab9 */ /* 0x000fe40000000800 */
[----:B0-----:R-:W-:-:S13]  /*19fd0*/  ISETP.GE.AND P0, PT, R19, UR4, PT ;  /* 0x0000000413007c0c */ /* 0x001fda000bf06270 */
[----:B------:R-:W-:Y:S05]  /*19fe0*/  @!P0 BRA `(.L_x_5436) ;  /* 0xffffffa400088947 */ /* 0x000fea000383ffff */
[----:B------:R-:W-:Y:S05]  /*19ff0*/  BSYNC B8 ;  /* 0x0000000000087941 */ /* 0x000fea0003800000 */
.L_x_5337:
[----:B------:R-:W5:Y:S01]  /*1a000*/  LDL.LU R0, [R1+0x24] ;  /* 0x0000240001007983 */ /* 0x000f620000300800 */
[----:B------:R-:W-:Y:S01]  /*1a010*/  BSSY B0, `(.L_x_5437) ;  /* 0x000000b000007945 */ /* 0x000fe20003800000 */
[----:B------:R-:W2:Y:S01]  /*1a020*/  S2R R5, SR_CgaCtaId ;  /* 0x0000000000057919 */ /* 0x000ea20000008800 */
[----:B-----5:R-:W-:-:S05]  /*1a030*/  VIADD R0, R0, 0x1 ;  /* 0x0000000100007836 */ /* 0x020fca0000000000 */
        /* <DEDUP_REMOVED lines=8> */
.L_x_5633:
[----:B------:R-:W-:Y:S05]  /*1a0c0*/  BSYNC B0 ;  /* 0x0000000000007941 */ /* 0x000fea0003800000 */
.L_x_5437:
[----:B------:R-:W-:-:S03]  /*1a0d0*/  UMOV UR4, 0xffffffff ;  /* 0xffffffff00047882 */ /* 0x000fc60000000000 */
[----:B------:R-:W-:Y:S05]  /*1a0e0*/  BRA.DIV UR4, `(.L_x_5439) ;  /* 0x0000005204ec7947 */ /* 0x000fea000b800000 */
[----:B0-----:R-:W0:Y:S02]  /*1a0f0*/  S2R R0, SR_TID.X ;  /* 0x0000000000007919 */ /* 0x001e240000002100 */
[----:B0-----:R-:W-:-:S04]  /*1a100*/  SHF.R.U32.HI R0, RZ, 0x5, R0 ;  /* 0x00000005ff007819 */ /* 0x001fc80000011600 */
[----:B------:R-:W-:-:S05]  /*1a110*/  LOP3.LUT R0, R0, 0x3, RZ, 0xc0, !PT ;  /* 0x0000000300007812 */ /* 0x000fca00078ec0ff */
[----:B------:R0:W2:Y:S02]  /*1a120*/  SHFL.IDX PT, R14, R0, RZ, 0x1f ;  /* 0x00001fff000e7589 */ /* 0x0000a400000e0000 */
.L_x_5636:
[----:B--2---:R-:W-:-:S13]  /*1a130*/  ISETP.NE.AND P0, PT, R14, RZ, PT ;  /* 0x000000ff0e00720c */ /* 0x004fda0003f05270 */
[----:B------:R-:W-:Y:S05]  /*1a140*/  @P0 BRA `(.L_x_5168) ;  /* 0x0000000000880947 */ /* 0x000fea0003800000 */
[----:B------:R-:W-:-:S03]  /*1a150*/  UMOV UR4, 0xffffffff ;  /* 0xffffffff00047882 */ /* 0x000fc60000000000 */
[----:B------:R-:W-:Y:S05]  /*1a160*/  BRA.DIV UR4, `(.L_x_5440) ;  /* 0x0000005604007947 */ /* 0x000fea000b800000 */
[----:B------:R-:W-:-:S13]  /*1a170*/  ELECT P6, URZ, PT ;  /* 0x00000000003f782f */ /* 0x000fda00038c0000 */
.L_x_5639:
[----:B------:R-:W-:Y:S05]  /*1a180*/  @!P6 BRA `(.L_x_5168) ;  /* 0x000000000078e947 */ /* 0x000fea0003800000 */
[----:B0-----:R-:W2:Y:S02]  /*1a190*/  LDL.LU R0, [R1] ;  /* 0x0000000001007983 */ /* 0x001ea40000300800 */
[----:B--2---:R-:W-:-:S04]  /*1a1a0*/  LOP3.LUT R0, R0, 0x2, RZ, 0xfc, !PT ;  /* 0x0000000200007812 */ /* 0x004fc800078efcff */
[----:B------:R-:W-:-:S13]  /*1a1b0*/  ISETP.NE.AND P0, PT, R0, 0x3, PT ;  /* 0x000000030000780c */ /* 0x000fda0003f05270 */
[----:B------:R-:W-:Y:S05]  /*1a1c0*/  @!P0 BRA `(.L_x_5441) ;  /* 0x0000000000048947 */ /* 0x000fea0003800000 */
[----:B------:R-:W-:Y:S01]  /*1a1d0*/  BPT.TRAP 0x1 ;  /* 0x000000040000795c */ /* 0x000fe20000300000 */
.L_x_5441:
[C---:B------:R-:W-:Y:S01]  /*1a1e0*/  IMAD R5, R25.reuse, 0x8, R4 ;  /* 0x0000000819057824 */ /* 0x040fe200078e0204 */
[----:B------:R-:W-:Y:S01]  /*1a1f0*/  SHF.L.U32 R0, R26, 0x1f, RZ ;  /* 0x0000001f1a007819 */ /* 0x000fe200000006ff */
[----:B------:R-:W-:-:S03]  /*1a200*/  VIADD R25, R25, 0x1 ;  /* 0x0000000119197836 */ /* 0x000fc60000000000 */
[----:B------:R-:W0:Y:S02]  /*1a210*/  SYNCS.PHASECHK.TRANS64.TRYWAIT P1, [R5+URZ+0x22840], R0 ;  /* 0x02284000050075a7 */ /* 0x000e24000802017f */
[----:B------:R-:W-:-:S04]  /*1a220*/  ISETP.NE.AND P2, PT, R25, 0x2, PT ;  /* 0x000000021900780c */ /* 0x000fc80003f45270 */
[----:B------:R-:W-:Y:S01]  /*1a230*/  SEL R3, RZ, 0x1, P2 ;  /* 0x00000001ff037807 */ /* 0x000fe20001000000 */
[----:B0-----:R-:W-:Y:S08]  /*1a240*/  @!P1 BRA `(.L_x_5442) ;  /* 0x0000005000e89947 */ /* 0x001ff00003800000 */
.L_x_5640:
[----:B------:R-:W-:Y:S02]  /*1a250*/  SEL R25, R25, RZ, P2 ;  /* 0x000000ff19197207 */ /* 0x000fe40001000000 */
[----:B------:R-:W-:Y:S01]  /*1a260*/  LOP3.LUT R2, R26, R3, RZ, 0x3c, !PT ;  /* 0x000000031a027212 */ /* 0x000fe200078e3cff */
[----:B------:R-:W-:Y:S06]  /*1a270*/  @!P0 BRA `(.L_x_5443) ;  /* 0x0000000000048947 */ /* 0x000fec0003800000 */
[----:B------:R-:W-:Y:S01]  /*1a280*/  BPT.TRAP 0x1 ;  /* 0x000000040000795c */ /* 0x000fe20000300000 */
.L_x_5443:
[----:B------:R-:W-:Y:S01]  /*1a290*/  IMAD R25, R25, 0x8, R4 ;  /* 0x0000000819197824 */ /* 0x000fe200078e0204 */
[----:B------:R-:W-:-:S04]  /*1a2a0*/  SHF.L.U32 R2, R2, 0x1f, RZ ;  /* 0x0000001f02027819 */ /* 0x000fc800000006ff */
[----:B------:R-:W2:Y:S02]  /*1a2b0*/  SYNCS.PHASECHK.TRANS64.TRYWAIT P1, [R25+URZ+0x22840], R2 ;  /* 0x02284002190075a7 */ /* 0x000ea4000802017f */
[----:B--2---:R-:W-:Y:S05]  /*1a2c0*/  @!P1 BRA `(.L_x_5444) ;  /* 0x0000005000dc9947 */ /* 0x004fea0003800000 */
.L_x_5641:
[----:B------:R-:W-:Y:S05]  /*1a2d0*/  @!P0 BRA `(.L_x_5445) ;  /* 0x0000000000048947 */ /* 0x000fea0003800000 */
[----:B------:R-:W-:Y:S01]  /*1a2e0*/  BPT.TRAP 0x1 ;  /* 0x000000040000795c */ /* 0x000fe20000300000 */
.L_x_5445:
[----:B------:R-:W3:Y:S02]  /*1a2f0*/  SYNCS.PHASECHK.TRANS64.TRYWAIT P1, [R5+URZ+0x22860], R0 ;  /* 0x02286000050075a7 */ /* 0x000ee4000802017f */
[----:B---3--:R-:W-:Y:S05]  /*1a300*/  @!P1 BRA `(.L_x_5446) ;  /* 0x0000005000e09947 */ /* 0x008fea0003800000 */
.L_x_5642:
[----:B------:R-:W-:Y:S05]  /*1a310*/  @!P0 BRA `(.L_x_5447) ;  /* 0x0000000000048947 */ /* 0x000fea0003800000 */
[----:B------:R-:W-:Y:S01]  /*1a320*/  BPT.TRAP 0x1 ;  /* 0x000000040000795c */ /* 0x000fe20000300000 */
.L_x_5447:
[----:B------:R0:W0:Y:S02]  /*1a330*/  SYNCS.PHASECHK.TRANS64.TRYWAIT P0, [R25+URZ+0x22860], R2 ;  /* 0x02286002190075a7 */ /* 0x000024000800017f */
[----:B0-----:R-:W-:Y:S05]  /*1a340*/  @!P0 NANOSLEEP.SYNCS 0x989680 ;  /* 0x009896800000895d */ /* 0x001fea0003900000 */
[----:B------:R-:W0:Y:S02]  /*1a350*/  @!P0 SYNCS.PHASECHK.TRANS64 P0, [R25+URZ+0x22860], R2 ;  /* 0x02286002190085a7 */ /* 0x000e24000800007f */
[----:B0-----:R-:W-:Y:S05]  /*1a360*/  @!P0 BRA `(.L_x_5447) ;  /* 0xfffffffc00f08947 */ /* 0x001fea000383ffff */
.L_x_5168:
[----:B------:R-:W-:Y:S05]  /*1a370*/  BSYNC B9 ;  /* 0x0000000000097941 */ /* 0x000fea0003800000 */
.L_x_5165:
[----:B------:R-:W-:Y:S05]  /*1a380*/  EXIT ;  /* 0x000000000000794d */ /* 0x000fea0003800000 */
.L_x_5186:
[----:B0-----:R0:W1:Y:S02]  /*1a390*/  SYNCS.PHASECHK.TRANS64.TRYWAIT P5, [R86+URZ+0x22890], R99 ;  /* 0x02289063560075a7 */ /* 0x00106400080a017f */
[----:B-1----:R-:W-:Y:S05]  /*1a3a0*/  @!P5 NANOSLEEP.SYNCS 0x989680 ;  /* 0x009896800000d95d */ /* 0x002fea0003900000 */
[----:B------:R-:W1:Y:S02]  /*1a3b0*/  @!P5 SYNCS.PHASECHK.TRANS64 P5, [R86+URZ+0x22890], R99 ;  /* 0x022890635600d5a7 */ /* 0x000e6400080a007f */
[----:B-1----:R-:W-:Y:S05]  /*1a3c0*/  @!P5 BRA `(.L_x_5186) ;  /* 0xfffffffc00f0d947 */ /* 0x002fea000383ffff */
[----:B------:R-:W-:Y:S05]  /*1a3d0*/  BRA `(.L_x_5448) ;  /* 0xfffffe8800707947 */ /* 0x000fea000383ffff */
.L_x_5187:
        /* <DEDUP_REMOVED lines=8> */
.L_x_5450:
[----:B------:R-:W-:Y:S05]  /*1a460*/  BSYNC B1 ;  /* 0x0000000000017941 */ /* 0x000fea0003800000 */
.L_x_5449:
        /* <DEDUP_REMOVED lines=8> */
.L_x_5451:
[----:B------:R-:W-:Y:S05]  /*1a4f0*/  BRA `(.L_x_5452) ;  /* 0xfffffe88003c7947 */ /* 0x000fea000383ffff */
.L_x_5196:
[----:B------:R-:W-:Y:S01]  /*1a500*/  BSSY B1, `(.L_x_5453) ;  /* 0x0000008000017945 */ /* 0x000fe20003800000 */
[----:B0---4-:R-:W-:Y:S02]  /*1a510*/  IMAD.MOV.U32 R13, RZ, RZ, R101 ;  /* 0x000000ffff0d7224 */ /* 0x011fe400078e0065 */
[----:B------:R-:W-:Y:S02]  /*1a520*/  IMAD.MOV.U32 R12, RZ, RZ, 0x1 ;  /* 0x00000001ff0c7424 */ /* 0x000fe400078e00ff */
[----:B------:R-:W-:Y:S02]  /*1a530*/  IMAD.MOV.U32 R11, RZ, RZ, 0x1c1f ;  /* 0x00001c1fff0b7424 */ /* 0x000fe400078e00ff */
[----:B------:R-:W-:-:S07]  /*1a540*/  IMAD.MOV.U32 R15, RZ, RZ, -0x1 ;  /* 0xffffffffff0f7424 */ /* 0x000fce00078e00ff */
[----:B-123--:R-:W-:Y:S05]  /*1a550*/  WARPSYNC.COLLECTIVE R15, `(.L_x_5454) ;  /* 0x000000000f087348 */ /* 0x00efea0003c00000 */
[----:B---3--:R0:W3:Y:S02]  /*1a560*/  SHFL.IDX P6, R14, R13, R12, R11 ;  /* 0x0000000c0d0e7389 */ /* 0x0080e400000c000b */
[----:B0123--:R-:W-:Y:S01]  /*1a570*/  ENDCOLLECTIVE ;  /* 0x000000000000791b */ /* 0x00ffe20003800000 */
.L_x_5454:
[----:B------:R-:W-:Y:S05]  /*1a580*/  BSYNC B1 ;  /* 0x0000000000017941 */ /* 0x000fea0003800000 */
.L_x_5453:
        /* <DEDUP_REMOVED lines=8> */
.L_x_5455:
[----:B------:R-:W-:Y:S05]  /*1a610*/  BRA `(.L_x_5456) ;  /* 0xfffffe8c00ac7947 */ /* 0x000fea000383ffff */
.L_x_5206:
[----:B-1----:R1:W2:Y:S02]  /*1a620*/  SYNCS.PHASECHK.TRANS64.TRYWAIT P4, [R86+URZ+0x22890], R99 ;  /* 0x02289063560075a7 */ /* 0x0022a4000808017f */
[----:B--2---:R-:W-:Y:S05]  /*1a630*/  @!P4 NANOSLEEP.SYNCS 0x989680 ;  /* 0x009896800000c95d */ /* 0x004fea0003900000 */
[----:B------:R-:W2:Y:S02]  /*1a640*/  @!P4 SYNCS.PHASECHK.TRANS64 P4, [R86+URZ+0x22890], R99 ;  /* 0x022890635600c5a7 */ /* 0x000ea4000808007f */
[----:B--2---:R-:W-:Y:S05]  /*1a650*/  @!P4 BRA `(.L_x_5206) ;  /* 0xfffffffc00f0c947 */ /* 0x004fea000383ffff */
[----:B------:R-:W-:Y:S05]  /*1a660*/  BRA `(.L_x_5457) ;  /* 0xfffffe9800647947 */ /* 0x000fea000383ffff */
.L_x_5207:
        /* <DEDUP_REMOVED lines=8> */
.L_x_5459:
[----:B------:R-:W-:Y:S05]  /*1a6f0*/  BSYNC B1 ;  /* 0x0000000000017941 */ /* 0x000fea0003800000 */
.L_x_5458:
[----:B------:R-:W-:Y:S01]  /*1a700*/  IMAD.MOV.U32 R13, RZ, RZ, R100 ;  /* 0x000000ffff0d7224 */ /* 0x000fe200078e0064 */
[----:B------:R-:W-:Y:S01]  /*1a710*/  MOV R93, R14 ;  /* 0x0000000e005d7202 */ /* 0x000fe20000000f00 */
[----:B------:R-:W-:Y:S02]  /*1a720*/  IMAD.MOV.U32 R12, RZ, RZ, RZ ;  /* 0x000000ffff0c7224 */ /* 0x000fe400078e00ff */
[----:B------:R-:W-:Y:S02]  /*1a730*/  IMAD.MOV.U32 R11, RZ, RZ, 0x1c1f ;  /* 0x00001c1fff0b7424 */ /* 0x000fe400078e00ff */
[----:B------:R-:W-:-:S07]  /*1a740*/  IMAD.MOV.U32 R15, RZ, RZ, -0x1 ;  /* 0xffffffffff0f7424 */ /* 0x000fce00078e00ff */
[----:B------:R-:W-:Y:S05]  /*1a750*/  WARPSYNC.COLLECTIVE R15, `(.L_x_5460) ;  /* 0x000000000f087348 */ /* 0x000fea0003c00000 */
[----:B------:R0:W1:Y:S02]  /*1a760*/  SHFL.IDX P6, R14, R13, R12, R11 ;  /* 0x0000000c0d0e7389 */ /* 0x00006400000c000b */
[----:B01----:R-:W-:Y:S01]  /*1a770*/  ENDCOLLECTIVE ;  /* 0x000000000000791b */ /* 0x003fe20003800000 */
.L_x_5460:
[----:B------:R-:W-:Y:S01]  /*1a780*/  IMAD.MOV.U32 R92, RZ, RZ, R14 ;  /* 0x000000ffff5c7224 */ /* 0x000fe200078e000e */
[----:B------:R-:W-:Y:S06]  /*1a790*/  BRA `(.L_x_5461) ;  /* 0xfffffe9800307947 */ /* 0x000fec000383ffff */
.L_x_5212:
[----:B------:R-:W-:Y:S01]  /*1a7a0*/  BSSY B1, `(.L_x_5462) ;  /* 0x0000008000017945 */ /* 0x000fe20003800000 */
[----:B----4-:R-:W-:Y:S01]  /*1a7b0*/  IMAD.MOV.U32 R13, RZ, RZ, R101 ;  /* 0x000000ffff0d7224 */ /* 0x010fe200078e0065 */
[----:B------:R-:W-:Y:S01]  /*1a7c0*/  MOV R12, 0x1 ;  /* 0x00000001000c7802 */ /* 0x000fe20000000f00 */
[----:B------:R-:W-:Y:S02]  /*1a7d0*/  IMAD.MOV.U32 R11, RZ, RZ, 0x1c1f ;  /* 0x00001c1fff0b7424 */ /* 0x000fe400078e00ff */
[----:B------:R-:W-:-:S07]  /*1a7e0*/  IMAD.MOV.U32 R15, RZ, RZ, -0x1 ;  /* 0xffffffffff0f7424 */ /* 0x000fce00078e00ff */
[----:B0123--:R-:W-:Y:S05]  /*1a7f0*/  WARPSYNC.COLLECTIVE R15, `(.L_x_5463) ;  /* 0x000000000f087348 */ /* 0x00ffea0003c00000 */
[----:B------:R4:W0:Y:S02]  /*1a800*/  SHFL.IDX P6, R14, R13, R12, R11 ;  /* 0x0000000c0d0e7389 */ /* 0x00082400000c000b */
[----:B01234-:R-:W-:Y:S01]  /*1a810*/  ENDCOLLECTIVE ;  /* 0x000000000000791b */ /* 0x01ffe20003800000 */
.L_x_5463:
[----:B------:R-:W-:Y:S05]  /*1a820*/  BSYNC B1 ;  /* 0x0000000000017941 */ /* 0x000fea0003800000 */
.L_x_5462:
        /* <DEDUP_REMOVED lines=8> */
.L_x_5464:
[----:B------:R-:W-:Y:S01]  /*1a8b0*/  IMAD.MOV.U32 R100, RZ, RZ, R14 ;  /* 0x000000ffff647224 */ /* 0x000fe200078e000e */
[----:B------:R-:W-:Y:S06]  /*1a8c0*/  BRA `(.L_x_5465) ;  /* 0xfffffe9c00c87947 */ /* 0x000fec000383ffff */
.L_x_5217:
[----:B0-----:R0:W1:Y:S02]  /*1a8d0*/  SYNCS.PHASECHK.TRANS64.TRYWAIT P2, [R86+URZ+0x22890], R99 ;  /* 0x02289063560075a7 */ /* 0x001064000804017f */
[----:B-1----:R-:W-:Y:S05]  /*1a8e0*/  @!P2 NANOSLEEP.SYNCS 0x989680 ;  /* 0x009896800000a95d */ /* 0x002fea0003900000 */
[----:B------:R-:W1:Y:S02]  /*1a8f0*/  @!P2 SYNCS.PHASECHK.TRANS64 P2, [R86+URZ+0x22890], R99 ;  /* 0x022890635600a5a7 */ /* 0x000e64000804007f */
[----:B-1----:R-:W-:Y:S05]  /*1a900*/  @!P2 BRA `(.L_x_5217) ;  /* 0xfffffffc00f0a947 */ /* 0x002fea000383ffff */
[----:B------:R-:W-:Y:S05]  /*1a910*/  BRA `(.L_x_5466) ;  /* 0xfffffea400c87947 */ /* 0x000fea000383ffff */
.L_x_5218:
        /* <DEDUP_REMOVED lines=8> */
.L_x_5468:
[----:B------:R-:W-:Y:S05]  /*1a9a0*/  BSYNC B1 ;  /* 0x0000000000017941 */ /* 0x000fea0003800000 */
.L_x_5467:
        /* <DEDUP_REMOVED lines=8> */
.L_x_5469:
[----:B------:R-:W-:Y:S01]  /*1aa30*/  IMAD.MOV.U32 R37, RZ, RZ, R14 ;  /* 0x000000ffff257224 */ /* 0x000fe200078e000e */
[----:B------:R-:W-:Y:S06]  /*1aa40*/  BRA `(.L_x_5470) ;  /* 0xfffffea400ec7947 */ /* 0x000fec000383ffff */
.L_x_5221:
        /* <DEDUP_REMOVED lines=8> */
.L_x_5472:
[----:B------:R-:W-:Y:S05]  /*1aad0*/  BSYNC B1 ;  /* 0x0000000000017941 */ /* 0x000fea0003800000 */
.L_x_5471:
        /* <DEDUP_REMOVED lines=8> */
.L_x_5473:
[----:B------:R-:W-:Y:S01]  /*1ab60*/  MOV R37, R14 ;  /* 0x0000000e00257202 */ /* 0x000fe20000000f00 */
[----:B------:R-:W-:Y:S06]  /*1ab70*/  BRA `(.L_x_5474) ;  /* 0xfffffea400e87947 */ /* 0x000fec000383ffff */
.L_x_5225:
[----:B---3--:R3:W4:Y:S02]  /*1ab80*/  SYNCS.PHASECHK.TRANS64.TRYWAIT P3, [R86+URZ+0x228b0], R99 ;  /* 0x0228b063560075a7 */ /* 0x008724000806017f */
[----:B----4-:R-:W-:Y:S05]  /*1ab90*/  @!P3 NANOSLEEP.SYNCS 0x989680 ;  /* 0x009896800000b95d */ /* 0x010fea0003900000 */
[----:B------:R-:W4:Y:S02]  /*1aba0*/  @!P3 SYNCS.PHASECHK.TRANS64 P3, [R86+URZ+0x228b0], R99 ;  /* 0x0228b0635600b5a7 */ /* 0x000f24000806007f */
[----:B----4-:R-:W-:Y:S05]  /*1abb0*/  @!P3 BRA `(.L_x_5225) ;  /* 0xfffffffc00f0b947 */ /* 0x010fea000383ffff */
[----:B------:R-:W-:Y:S05]  /*1abc0*/  BRA `(.L_x_5475) ;  /* 0xfffffea800607947 */ /* 0x000fea000383ffff */
.L_x_5233:
        /* <DEDUP_REMOVED lines=13> */
.L_x_5477:
[----:B------:R-:W-:Y:S05]  /*1aca0*/  BSYNC B0 ;  /* 0x0000000000007941 */ /* 0x000fea0003800000 */
.L_x_5476:
[----:B------:R-:W-:Y:S05]  /*1acb0*/  BRA `(.L_x_5478) ;  /* 0xfffffeb400d07947 */ /* 0x000fea000383ffff */
.L_x_5245:
        /* <DEDUP_REMOVED lines=8> */
.L_x_5480:
[----:B------:R-:W-:Y:S05]  /*1ad40*/  BSYNC B1 ;  /* 0x0000000000017941 */ /* 0x000fea0003800000 */
.L_x_5479:
        /* <DEDUP_REMOVED lines=8> */
.L_x_5481:
[----:B------:R-:W-:Y:S02]  /*1add0*/  IMAD.MOV.U32 R13, RZ, RZ, R8 ;  /* 0x000000ffff0d7224 */ /* 0x000fe400078e0008 */
[----:B------:R-:W-:-:S07]  /*1ade0*/  IMAD.MOV.U32 R0, RZ, RZ, R14 ;  /* 0x000000ffff007224 */ /* 0x000fce00078e000e */
[----:B------:R-:W-:Y:S05]  /*1adf0*/  WARPSYNC.COLLECTIVE R15, `(.L_x_5482) ;  /* 0x000000000f087348 */ /* 0x000fea0003c00000 */
[----:B------:R0:W1:Y:S02]  /*1ae00*/  SHFL.IDX P6, R14, R13, R12, R11 ;  /* 0x0000000c0d0e7389 */ /* 0x00006400000c000b */
[----:B01----:R-:W-:Y:S01]  /*1ae10*/  ENDCOLLECTIVE ;  /* 0x000000000000791b */ /* 0x003fe20003800000 */
.L_x_5482:
[----:B------:R-:W-:Y:S02]  /*1ae20*/  IMAD.MOV.U32 R13, RZ, RZ, R7 ;  /* 0x000000ffff0d7224 */ /* 0x000fe400078e0007 */
[----:B------:R-:W-:-:S07]  /*1ae30*/  IMAD.MOV.U32 R5, RZ, RZ, R14 ;  /* 0x000000ffff057224 */ /* 0x000fce00078e000e */
[----:B------:R-:W-:Y:S05]  /*1ae40*/  WARPSYNC.COLLECTIVE R15, `(.L_x_5483) ;  /* 0x000000000f087348 */ /* 0x000fea0003c00000 */
[----:B------:R0:W1:Y:S02]  /*1ae50*/  SHFL.IDX P6, R14, R13, R12, R11 ;  /* 0x0000000c0d0e7389 */ /* 0x00006400000c000b */
[----:B01----:R-:W-:Y:S01]  /*1ae60*/  ENDCOLLECTIVE ;  /* 0x000000000000791b */ /* 0x003fe20003800000 */
.L_x_5483:
[----:B------:R-:W-:Y:S05]  /*1ae70*/  BRA `(.L_x_5484) ;  /* 0xfffffebc00487947 */ /* 0x000fea000383ffff */
.L_x_5248:
[----:B------:R-:W-:Y:S01]  /*1ae80*/  BSSY B1, `(.L_x_5485) ;  /* 0x0000008000017945 */ /* 0x000fe20003800000 */
[----:B------:R-:W-:Y:S01]  /*1ae90*/  IMAD.MOV.U32 R13, RZ, RZ, R6 ;  /* 0x000000ffff0d7224 */ /* 0x000fe200078e0006 */
[----:B------:R-:W-:Y:S01]  /*1aea0*/  MOV R11, 0x1c1f ;  /* 0x00001c1f000b7802 */ /* 0x000fe20000000f00 */
[----:B------:R-:W-:Y:S02]  /*1aeb0*/  IMAD.MOV.U32 R12, RZ, RZ, 0x1 ;  /* 0x00000001ff0c7424 */ /* 0x000fe400078e00ff */
[----:B------:R-:W-:-:S07]  /*1aec0*/  IMAD.MOV.U32 R15, RZ, RZ, -0x1 ;  /* 0xffffffffff0f7424 */ /* 0x000fce00078e00ff */
[----:B0---4-:R-:W-:Y:S05]  /*1aed0*/  WARPSYNC.COLLECTIVE R15, `(.L_x_5486) ;  /* 0x000000000f087348 */ /* 0x011fea0003c00000 */
[----:B----4-:R1:W2:Y:S02]  /*1aee0*/  SHFL.IDX P6, R14, R13, R12, R11 ;  /* 0x0000000c0d0e7389 */ /* 0x0102a400000c000b */
[----:B012---:R-:W-:Y:S01]  /*1aef0*/  ENDCOLLECTIVE ;  /* 0x000000000000791b */ /* 0x007fe20003800000 */
.L_x_5486:
[----:B------:R-:W-:Y:S05]  /*1af00*/  BSYNC B1 ;  /* 0x0000000000017941 */ /* 0x000fea0003800000 */
.L_x_5485:
        /* <DEDUP_REMOVED lines=8> */
.L_x_5487:
[----:B------:R-:W-:Y:S01]  /*1af90*/  IMAD.MOV.U32 R13, RZ, RZ, R8 ;  /* 0x000000ffff0d7224 */ /* 0x000fe200078e0008 */
[----:B------:R-:W-:-:S07]  /*1afa0*/  MOV R0, R14 ;  /* 0x0000000e00007202 */ /* 0x000fce0000000f00 */
[----:B------:R-:W-:Y:S05]  /*1afb0*/  WARPSYNC.COLLECTIVE R15, `(.L_x_5488) ;  /* 0x000000000f087348 */ /* 0x000fea0003c00000 */
[----:B------:R0:W1:Y:S02]  /*1afc0*/  SHFL.IDX P6, R14, R13, R12, R11 ;  /* 0x0000000c0d0e7389 */ /* 0x00006400000c000b */
[----:B01----:R-:W-:Y:S01]  /*1afd0*/  ENDCOLLECTIVE ;  /* 0x000000000000791b */ /* 0x003fe20003800000 */
.L_x_5488:
[----:B------:R-:W-:Y:S02]  /*1afe0*/  IMAD.MOV.U32 R13, RZ, RZ, R7 ;  /* 0x000000ffff0d7224 */ /* 0x000fe400078e0007 */
[----:B------:R-:W-:-:S07]  /*1aff0*/  IMAD.MOV.U32 R5, RZ, RZ, R14 ;  /* 0x000000ffff057224 */ /* 0x000fce00078e000e */
[----:B------:R-:W-:Y:S05]  /*1b000*/  WARPSYNC.COLLECTIVE R15, `(.L_x_5489) ;  /* 0x000000000f087348 */ /* 0x000fea0003c00000 */
[----:B------:R0:W1:Y:S02]  /*1b010*/  SHFL.IDX P6, R14, R13, R12, R11 ;  /* 0x0000000c0d0e7389 */ /* 0x00006400000c000b */
[----:B01----:R-:W-:Y:S01]  /*1b020*/  ENDCOLLECTIVE ;  /* 0x000000000000791b */ /* 0x003fe20003800000 */
.L_x_5489:
[----:B------:R-:W-:Y:S05]  /*1b030*/  BRA `(.L_x_5490) ;  /* 0xfffffebc00ac7947 */ /* 0x000fea000383ffff */
.L_x_5252:
[----:B0-----:R0:W1:Y:S02]  /*1b040*/  SYNCS.PHASECHK.TRANS64.TRYWAIT P0, [R19+URZ+0x22800], R36 ;  /* 0x02280024130075a7 */ /* 0x001064000800017f */
[----:B-1----:R-:W-:Y:S05]  /*1b050*/  @!P0 NANOSLEEP.SYNCS 0x989680 ;  /* 0x009896800000895d */ /* 0x002fea0003900000 */
[----:B------:R-:W1:Y:S02]  /*1b060*/  @!P0 SYNCS.PHASECHK.TRANS64 P0, [R19+URZ+0x22800], R36 ;  /* 0x02280024130085a7 */ /* 0x000e64000800007f */
[----:B-1----:R-:W-:Y:S05]  /*1b070*/  @!P0 BRA `(.L_x_5252) ;  /* 0xfffffffc00f08947 */ /* 0x002fea000383ffff */
[----:B------:R-:W-:Y:S05]  /*1b080*/  BRA `(.L_x_5491) ;  /* 0xfffffec000b47947 */ /* 0x000fea000383ffff */
.L_x_5260:
[----:B------:R-:W0:Y:S01]  /*1b090*/  LDC R39, c[0x0][0x3f4] ;  /* 0x0000fd00ff277b82 */ /* 0x000e220000000800 */
        /* <DEDUP_REMOVED lines=8> */
.L_x_5493:
[----:B------:R-:W-:Y:S05]  /*1b120*/  BSYNC B1 ;  /* 0x0000000000017941 */ /* 0x000fea0003800000 */
.L_x_5492:
        /* <DEDUP_REMOVED lines=10> */
.L_x_5494:
        /* <DEDUP_REMOVED lines=8> */
.L_x_5495:
[----:B------:R-:W-:-:S05]  /*1b250*/  @!P1 IADD3 R6, P2, R3, R5, RZ ;  /* 0x0000000503069210 */ /* 0x000fca0007f5e0ff */
[----:B------:R-:W-:Y:S02]  /*1b260*/  @!P1 IMAD.X R7, R0, 0x1, R21, P2 ;  /* 0x0000000100079824 */ /* 0x000fe400010e0615 */
[----:B------:R-:W-:Y:S02]  /*1b270*/  IMAD.MOV.U32 R13, RZ, RZ, R27 ;  /* 0x000000ffff0d7224 */ /* 0x000fe400078e001b */
[----:B------:R-:W-:-:S07]  /*1b280*/  IMAD.MOV.U32 R4, RZ, RZ, R14 ;  /* 0x000000ffff047224 */ /* 0x000fce00078e000e */
[----:B------:R-:W-:Y:S05]  /*1b290*/  WARPSYNC.COLLECTIVE R15, `(.L_x_5496) ;  /* 0x000000000f087348 */ /* 0x000fea0003c00000 */
[----:B------:R0:W1:Y:S02]  /*1b2a0*/  SHFL.IDX P6, R14, R13, R12, R11 ;  /* 0x0000000c0d0e7389 */ /* 0x00006400000c000b */
[----:B01----:R-:W-:Y:S01]  /*1b2b0*/  ENDCOLLECTIVE ;  /* 0x000000000000791b */ /* 0x003fe20003800000 */
.L_x_5496:
[----:B------:R-:W2:Y:S01]  /*1b2c0*/  @!P1 LD.E.128 R8, desc[UR40][R6.64] ;  /* 0x0000002806089980 */ /* 0x000ea2000c101d00 */
[----:B------:R-:W-:-:S05]  /*1b2d0*/  @!P1 IADD3 R14, P2, R14, R5, RZ ;  /* 0x000000050e0e9210 */ /* 0x000fca0007f5e0ff */
[----:B------:R-:W-:-:S04]  /*1b2e0*/  @!P1 IMAD.X R3, R4, 0x1, R21, P2 ;  /* 0x0000000104039824 */ /* 0x000fc800010e0615 */
[----:B------:R-:W-:-:S05]  /*1b2f0*/  @!P1 IMAD.MOV.U32 R15, RZ, RZ, R3 ;  /* 0x000000ffff0f9224 */ /* 0x000fca00078e0003 */
[----:B------:R0:W5:Y:S01]  /*1b300*/  @!P1 LD.E.128 R4, desc[UR40][R14.64] ;  /* 0x000000280e049980 */ /* 0x000162000c101d00 */
[----:B------:R-:W-:Y:S01]  /*1b310*/  CS2R R34, SRZ ;  /* 0x0000000000227805 */ /* 0x000fe2000001ff00 */
[----:B------:R-:W-:Y:S01]  /*1b320*/  IMAD.MOV.U32 R13, RZ, RZ, R26 ;  /* 0x000000ffff0d7224 */ /* 0x000fe200078e001a */
[----:B------:R-:W-:Y:S02]  /*1b330*/  MOV R12, 0x1 ;  /* 0x00000001000c7802 */ /* 0x000fe40000000f00 */
[----:B------:R-:W-:Y:S02]  /*1b340*/  CS2R R36, SRZ ;  /* 0x0000000000247805 */ /* 0x000fe4000001ff00 */
[----:B------:R-:W-:Y:S02]  /*1b350*/  CS2R R20, SRZ ;  /* 0x0000000000147805 */ /* 0x000fe4000001ff00 */
[----:B------:R-:W-:Y:S01]  /*1b360*/  CS2R R28, SRZ ;  /* 0x00000000001c7805 */ /* 0x000fe2000001ff00 */
[----:B0-----:R-:W-:-:S02]  /*1b370*/  IMAD.MOV.U32 R15, RZ, RZ, -0x1 ;  /* 0xffffffffff0f7424 */ /* 0x001fc400078e00ff */
[----:B--2---:R-:W-:Y:S01]  /*1b380*/  @!P1 IMAD.MOV.U32 R35, RZ, RZ, R11 ;  /* 0x000000ffff239224 */ /* 0x004fe200078e000b */
[----:B------:R-:W-:Y:S01]  /*1b390*/  @!P1 MOV R36, R8 ;  /* 0x0000000800249202 */ /* 0x000fe20000000f00 */
[----:B------:R-:W-:Y:S02]  /*1b3a0*/  IMAD.MOV.U32 R11, RZ, RZ, 0x1c1f ;  /* 0x00001c1fff0b7424 */ /* 0x000fe400078e00ff */
[----:B------:R-:W-:Y:S02]  /*1b3b0*/  @!P1 IMAD.MOV.U32 R37, RZ, RZ, R9 ;  /* 0x000000ffff259224 */ /* 0x000fe400078e0009 */
[----:B------:R-:W-:-:S07]  /*1b3c0*/  IMAD.MOV.U32 R0, RZ, RZ, R36 ;  /* 0x000000ffff007224 */ /* 0x000fce00078e0024 */
[----:B-----5:R-:W-:Y:S05]  /*1b3d0*/  WARPSYNC.COLLECTIVE R15, `(.L_x_5497) ;  /* 0x000000000f087348 */ /* 0x020fea0003c00000 */
[----:B------:R0:W1:Y:S02]  /*1b3e0*/  SHFL.IDX P6, R14, R13, R12, R11 ;  /* 0x0000000c0d0e7389 */ /* 0x00006400000c000b */
[----:B01---5:R-:W-:Y:S01]  /*1b3f0*/  ENDCOLLECTIVE ;  /* 0x000000000000791b */ /* 0x023fe20003800000 */
.L_x_5497:
[----:B------:R-:W-:Y:S02]  /*1b400*/  IMAD.MOV.U32 R3, RZ, RZ, R37 ;  /* 0x000000ffff037224 */ /* 0x000fe400078e0025 */
[----:B------:R-:W-:Y:S01]  /*1b410*/  @!P1 IMAD.MOV.U32 R34, RZ, RZ, R10 ;  /* 0x000000ffff229224 */ /* 0x000fe200078e000a */
[----:B------:R-:W-:Y:S01]  /*1b420*/  PRMT R51, R0, 0x7610, R51 ;  /* 0x0000761000337816 */ /* 0x000fe20000000033 */
[----:B------:R-:W-:Y:S01]  /*1b430*/  IMAD.MOV.U32 R9, RZ, RZ, R35 ;  /* 0x000000ffff097224 */ /* 0x000fe200078e0023 */
[----:B------:R-:W-:Y:S01]  /*1b440*/  PRMT R41, R3, 0x7610, R41 ;  /* 0x0000761003297816 */ /* 0x000fe20000000029 */
[----:B------:R-:W-:-:S05]  /*1b450*/  IMAD.MOV.U32 R8, RZ, RZ, R34 ;  /* 0x000000ffff087224 */ /* 0x000fca00078e0022 */
[----:B------:R-:W-:Y:S01]  /*1b460*/  PRMT R31, R8, 0x5410, R9 ;  /* 0x00005410081f7816 */ /* 0x000fe20000000009 */
[----:B------:R-:W-:Y:S01]  /*1b470*/  IMAD.MOV.U32 R13, RZ, RZ, R25 ;  /* 0x000000ffff0d7224 */ /* 0x000fe200078e0019 */
        /* <DEDUP_REMOVED lines=8> */
.L_x_5498:
[----:B------:R-:W-:Y:S02]  /*1b500*/  IMAD.MOV.U32 R4, RZ, RZ, R28 ;  /* 0x000000ffff047224 */ /* 0x000fe400078e001c */
[----:B------:R-:W-:Y:S02]  /*1b510*/  IMAD.MOV.U32 R5, RZ, RZ, R29 ;  /* 0x000000ffff057224 */ /* 0x000fe400078e001d */
[----:B------:R-:W-:Y:S02]  /*1b520*/  IMAD.MOV.U32 R6, RZ, RZ, R20 ;  /* 0x000000ffff067224 */ /* 0x000fe400078e0014 */
[----:B------:R-:W-:-:S03]  /*1b530*/  IMAD.MOV.U32 R7, RZ, RZ, R21 ;  /* 0x000000ffff077224 */ /* 0x000fc600078e0015 */
[----:B------:R-:W-:Y:S02]  /*1b540*/  PRMT R46, R4, 0x5410, R6 ;  /* 0x00005410042e7816 */ /* 0x000fe40000000006 */
[----:B------:R-:W-:Y:S02]  /*1b550*/  PRMT R40, R5, 0x5410, R7 ;  /* 0x0000541005287816 */ /* 0x000fe40000000007 */
[----:B------:R-:W-:Y:S01]  /*1b560*/  CS2R R4, SRZ ;  /* 0x0000000000047805 */ /* 0x000fe2000001ff00 */
[----:B------:R-:W-:Y:S02]  /*1b570*/  IMAD.MOV.U32 R13, RZ, RZ, R24 ;  /* 0x000000ffff0d7224 */ /* 0x000fe400078e0018 */
[----:B------:R-:W-:-:S07]  /*1b580*/  IMAD.MOV.U32 R3, RZ, RZ, R14 ;  /* 0x000000ffff037224 */ /* 0x000fce00078e000e */
[----:B------:R-:W-:Y:S05]  /*1b590*/  WARPSYNC.COLLECTIVE R15, `(.L_x_5499) ;  /* 0x000000000f087348 */ /* 0x000fea0003c00000 */
[----:B------:R0:W1:Y:S02]  /*1b5a0*/  SHFL.IDX P6, R14, R13, R12, R11 ;  /* 0x0000000c0d0e7389 */ /* 0x00006400000c000b */
[----:B01----:R-:W-:Y:S01]  /*1b5b0*/  ENDCOLLECTIVE ;  /* 0x000000000000791b */ /* 0x003fe20003800000 */
.L_x_5499:
[----:B------:R-:W-:Y:S01]  /*1b5c0*/  IMAD.MOV.U32 R13, RZ, RZ, R27 ;  /* 0x000000ffff0d7224 */ /* 0x000fe200078e001b */
[----:B------:R-:W-:-:S07]  /*1b5d0*/  MOV R24, R14 ;  /* 0x0000000e00187202 */ /* 0x000fce0000000f00 */
[----:B------:R-:W-:Y:S05]  /*1b5e0*/  WARPSYNC.COLLECTIVE R15, `(.L_x_5500) ;  /* 0x000000000f087348 */ /* 0x000fea0003c00000 */
[----:B------:R0:W1:Y:S02]  /*1b5f0*/  SHFL.IDX P6, R14, R13, R12, R11 ;  /* 0x0000000c0d0e7389 */ /* 0x00006400000c000b */
[----:B01----:R-:W-:Y:S01]  /*1b600*/  ENDCOLLECTIVE ;  /* 0x000000000000791b */ /* 0x003fe20003800000 */
.L_x_5500:
[----:B------:R-:W-:Y:S05]  /*1b610*/  BRA `(.L_x_5501) ;  /* 0xfffffecc009c7947 */ /* 0x000fea000383ffff */
.L_x_5264:
[----:B0-----:R0:W1:Y:S02]  /*1b620*/  SYNCS.PHASECHK.TRANS64.TRYWAIT P1, [R19+URZ+0x22800], R12 ;  /* 0x0228000c130075a7 */ /* 0x001064000802017f */
[----:B-1----:R-:W-:Y:S05]  /*1b630*/  @!P1 NANOSLEEP.SYNCS 0x989680 ;  /* 0x009896800000995d */ /* 0x002fea0003900000 */
[----:B------:R-:W1:Y:S02]  /*1b640*/  @!P1 SYNCS.PHASECHK.TRANS64 P1, [R19+URZ+0x22800], R12 ;  /* 0x0228000c130095a7 */ /* 0x000e64000802007f */
[----:B-1----:R-:W-:Y:S05]  /*1b650*/  @!P1 BRA `(.L_x_5264) ;  /* 0xfffffffc00f09947 */ /* 0x002fea000383ffff */
[----:B------:R-:W-:Y:S05]  /*1b660*/  BRA `(.L_x_5502) ;  /* 0xfffffed000387947 */ /* 0x000fea000383ffff */
.L_x_5270:
[----:B--2---:R2:W3:Y:S02]  /*1b670*/  SYNCS.PHASECHK.TRANS64.TRYWAIT P1, [R9+URZ+0x22830], R72 ;  /* 0x02283048090075a7 */ /* 0x0044e4000802017f */
[----:B---3--:R-:W-:Y:S05]  /*1b680*/  @!P1 NANOSLEEP.SYNCS 0x989680 ;  /* 0x009896800000995d */ /* 0x008fea0003900000 */
[----:B------:R-:W3:Y:S02]  /*1b690*/  @!P1 SYNCS.PHASECHK.TRANS64 P1, [R9+URZ+0x22830], R72 ;  /* 0x02283048090095a7 */ /* 0x000ee4000802007f */
[----:B---3--:R-:W-:Y:S05]  /*1b6a0*/  @!P1 BRA `(.L_x_5270) ;  /* 0xfffffffc00f09947 */ /* 0x008fea000383ffff */
[----:B------:R-:W-:Y:S05]  /*1b6b0*/  BRA `(.L_x_5269) ;  /* 0xfffffedc00d47947 */ /* 0x000fea000383ffff */
.L_x_5276:
[----:B-1----:R1:W2:Y:S02]  /*1b6c0*/  SYNCS.PHASECHK.TRANS64.TRYWAIT P1, [R9+URZ+0x22850], R72 ;  /* 0x02285048090075a7 */ /* 0x0022a4000802017f */
[----:B--2---:R-:W-:Y:S05]  /*1b6d0*/  @!P1 NANOSLEEP.SYNCS 0x989680 ;  /* 0x009896800000995d */ /* 0x004fea0003900000 */
[----:B------:R-:W2:Y:S02]  /*1b6e0*/  @!P1 SYNCS.PHASECHK.TRANS64 P1, [R9+URZ+0x22850], R72 ;  /* 0x02285048090095a7 */ /* 0x000ea4000802007f */
[----:B--2---:R-:W-:Y:S05]  /*1b6f0*/  @!P1 BRA `(.L_x_5276) ;  /* 0xfffffffc00f09947 */ /* 0x004fea000383ffff */
[----:B------:R-:W-:Y:S05]  /*1b700*/  BRA `(.L_x_5275) ;  /* 0xfffffef800187947 */ /* 0x000fea000383ffff */
.L_x_5282:
[----:B-1----:R1:W2:Y:S02]  /*1b710*/  SYNCS.PHASECHK.TRANS64.TRYWAIT P1, [R14+URZ+0x22830], R15 ;  /* 0x0228300f0e0075a7 */ /* 0x0022a4000802017f */
[----:B--2---:R-:W-:Y:S05]  /*1b720*/  @!P1 NANOSLEEP.SYNCS 0x989680 ;  /* 0x009896800000995d */ /* 0x004fea0003900000 */
[----:B------:R-:W2:Y:S02]  /*1b730*/  @!P1 SYNCS.PHASECHK.TRANS64 P1, [R14+URZ+0x22830], R15 ;  /* 0x0228300f0e0095a7 */ /* 0x000ea4000802007f */
[----:B--2---:R-:W-:Y:S05]  /*1b740*/  @!P1 BRA `(.L_x_5282) ;  /* 0xfffffffc00f09947 */ /* 0x004fea000383ffff */
[----:B------:R-:W-:Y:S05]  /*1b750*/  BRA `(.L_x_5281) ;  /* 0xfffffefc00807947 */ /* 0x000fea000383ffff */
.L_x_5288:
[----:B-1----:R1:W2:Y:S02]  /*1b760*/  SYNCS.PHASECHK.TRANS64.TRYWAIT P1, [R14+URZ+0x22850], R15 ;  /* 0x0228500f0e0075a7 */ /* 0x0022a4000802017f */
[----:B--2---:R-:W-:Y:S05]  /*1b770*/  @!P1 NANOSLEEP.SYNCS 0x989680 ;  /* 0x009896800000995d */ /* 0x004fea0003900000 */
[----:B------:R-:W2:Y:S02]  /*1b780*/  @!P1 SYNCS.PHASECHK.TRANS64 P1, [R14+URZ+0x22850], R15 ;  /* 0x0228500f0e0095a7 */ /* 0x000ea4000802007f */
[----:B--2---:R-:W-:Y:S05]  /*1b790*/  @!P1 BRA `(.L_x_5288) ;  /* 0xfffffffc00f09947 */ /* 0x004fea000383ffff */
[----:B------:R-:W-:Y:S05]  /*1b7a0*/  BRA `(.L_x_5287) ;  /* 0xffffff1c00e07947 */ /* 0x000fea000383ffff */
.L_x_5295:
[----:B-1----:R1:W2:Y:S02]  /*1b7b0*/  SYNCS.PHASECHK.TRANS64.TRYWAIT P1, [R14+URZ+0x22830], R15 ;  /* 0x0228300f0e0075a7 */ /* 0x0022a4000802017f */
[----:B--2---:R-:W-:Y:S05]  /*1b7c0*/  @!P1 NANOSLEEP.SYNCS 0x989680 ;  /* 0x009896800000995d */ /* 0x004fea0003900000 */
[----:B------:R-:W2:Y:S02]  /*1b7d0*/  @!P1 SYNCS.PHASECHK.TRANS64 P1, [R14+URZ+0x22830], R15 ;  /* 0x0228300f0e0095a7 */ /* 0x000ea4000802007f */
[----:B--2---:R-:W-:Y:S05]  /*1b7e0*/  @!P1 BRA `(.L_x_5295) ;  /* 0xfffffffc00f09947 */ /* 0x004fea000383ffff */
[----:B------:R-:W-:Y:S05]  /*1b7f0*/  BRA `(.L_x_5294) ;  /* 0xffffff2400247947 */ /* 0x000fea000383ffff */
.L_x_5301:
[----:B-1----:R1:W3:Y:S02]  /*1b800*/  SYNCS.PHASECHK.TRANS64.TRYWAIT P1, [R14+URZ+0x22850], R15 ;  /* 0x0228500f0e0075a7 */ /* 0x0022e4000802017f */
[----:B---3--:R-:W-:Y:S05]  /*1b810*/  @!P1 NANOSLEEP.SYNCS 0x989680 ;  /* 0x009896800000995d */ /* 0x008fea0003900000 */
[----:B------:R-:W3:Y:S02]  /*1b820*/  @!P1 SYNCS.PHASECHK.TRANS64 P1, [R14+URZ+0x22850], R15 ;  /* 0x0228500f0e0095a7 */ /* 0x000ee4000802007f */
[----:B---3--:R-:W-:Y:S05]  /*1b830*/  @!P1 BRA `(.L_x_5301) ;  /* 0xfffffffc00f09947 */ /* 0x008fea000383ffff */
[----:B------:R-:W-:Y:S05]  /*1b840*/  BRA `(.L_x_5300) ;  /* 0xffffff3c008c7947 */ /* 0x000fea000383ffff */
.L_x_5317:
[----:B------:R-:W-:Y:S01]  /*1b850*/  IMAD.MOV.U32 R13, RZ, RZ, R4 ;  /* 0x000000ffff0d7224 */ /* 0x000fe200078e0004 */
[----:B------:R-:W-:Y:S01]  /*1b860*/  MOV R11, 0x181f ;  /* 0x0000181f000b7802 */ /* 0x000fe20000000f00 */
[----:B------:R-:W-:Y:S02]  /*1b870*/  IMAD.MOV.U32 R12, RZ, RZ, RZ ;  /* 0x000000ffff0c7224 */ /* 0x000fe400078e00ff */
[----:B------:R-:W-:-:S07]  /*1b880*/  IMAD.MOV.U32 R15, RZ, RZ, -0x1 ;  /* 0xffffffffff0f7424 */ /* 0x000fce00078e00ff */
[----:B-1----:R-:W-:Y:S05]  /*1b890*/  WARPSYNC.COLLECTIVE R15, `(.L_x_5503) ;  /* 0x000000000f087348 */ /* 0x002fea0003c00000 */
[----:B------:R0:W2:Y:S02]  /*1b8a0*/  SHFL.IDX P6, R14, R13, R12, R11 ;  /* 0x0000000c0d0e7389 */ /* 0x0000a400000c000b */
[----:B012---:R-:W-:Y:S01]  /*1b8b0*/  ENDCOLLECTIVE ;  /* 0x000000000000791b */ /* 0x007fe20003800000 */
.L_x_5503:
[----:B------:R-:W-:Y:S02]  /*1b8c0*/  IMAD.MOV.U32 R13, RZ, RZ, R3 ;  /* 0x000000ffff0d7224 */ /* 0x000fe400078e0003 */
[----:B------:R-:W-:-:S07]  /*1b8d0*/  IMAD.MOV.U32 R0, RZ, RZ, R14 ;  /* 0x000000ffff007224 */ /* 0x000fce00078e000e */
[----:B------:R-:W-:Y:S05]  /*1b8e0*/  WARPSYNC.COLLECTIVE R15, `(.L_x_5504) ;  /* 0x000000000f087348 */ /* 0x000fea0003c00000 */
[----:B------:R0:W1:Y:S02]  /*1b8f0*/  SHFL.IDX P6, R14, R13, R12, R11 ;  /* 0x0000000c0d0e7389 */ /* 0x00006400000c000b */
[----:B01----:R-:W-:Y:S01]  /*1b900*/  ENDCOLLECTIVE ;  /* 0x000000000000791b */ /* 0x003fe20003800000 */
.L_x_5504:
[----:B------:R-:W-:Y:S05]  /*1b910*/  BRA `(.L_x_5505) ;  /* 0xffffff7400287947 */ /* 0x000fea000383ffff */
.L_x_5320:
[----:B------:R-:W-:Y:S01]  /*1b920*/  BSSY B1, `(.L_x_5506) ;  /* 0x0000008000017945 */ /* 0x000fe20003800000 */
[----:B----4-:R-:W-:Y:S01]  /*1b930*/  IMAD.MOV.U32 R13, RZ, RZ, R4 ;  /* 0x000000ffff0d7224 */ /* 0x010fe200078e0004 */
[----:B------:R-:W-:Y:S01]  /*1b940*/  MOV R15, 0xffffffff ;  /* 0xffffffff000f7802 */ /* 0x000fe20000000f00 */
[----:B------:R-:W-:Y:S02]  /*1b950*/  IMAD.MOV.U32 R12, RZ, RZ, 0x1 ;  /* 0x00000001ff0c7424 */ /* 0x000fe400078e00ff */
[----:B------:R-:W-:-:S07]  /*1b960*/  IMAD.MOV.U32 R11, RZ, RZ, 0x181f ;  /* 0x0000181fff0b7424 */ /* 0x000fce00078e00ff */
[----:B0123--:R-:W-:Y:S05]  /*1b970*/  WARPSYNC.COLLECTIVE R15, `(.L_x_5507) ;  /* 0x000000000f087348 */ /* 0x00ffea0003c00000 */
[----:B---3--:R3:W4:Y:S02]  /*1b980*/  SHFL.IDX P6, R14, R13, R12, R11 ;  /* 0x0000000c0d0e7389 */ /* 0x00872400000c000b */
[----:B01234-:R-:W-:Y:S01]  /*1b990*/  ENDCOLLECTIVE ;  /* 0x000000000000791b */ /* 0x01ffe20003800000 */
.L_x_5507:
[----:B------:R-:W-:Y:S05]  /*1b9a0*/  BSYNC B1 ;  /* 0x0000000000017941 */ /* 0x000fea0003800000 */
.L_x_5506:
        /* <DEDUP_REMOVED lines=8> */
.L_x_5508:
[----:B------:R-:W-:Y:S05]  /*1ba30*/  BRA `(.L_x_5509) ;  /* 0xffffff7400747947 */ /* 0x000fea000383ffff */
.L_x_5323:
        /* <DEDUP_REMOVED lines=8> */
.L_x_5511:
[----:B------:R-:W-:Y:S05]  /*1bac0*/  BSYNC B1 ;  /* 0x0000000000017941 */ /* 0x000fea0003800000 */
.L_x_5510:
        /* <DEDUP_REMOVED lines=8> */
.L_x_5512:
[----:B------:R-:W-:Y:S05]  /*1bb50*/  BRA `(.L_x_5513) ;  /* 0xffffff7400bc7947 */ /* 0x000fea000383ffff */
.L_x_5326:
        /* <DEDUP_REMOVED lines=8> */
.L_x_5515:
[----:B------:R-:W-:Y:S05]  /*1bbe0*/  BSYNC B1 ;  /* 0x0000000000017941 */ /* 0x000fea0003800000 */
.L_x_5514:
        /* <DEDUP_REMOVED lines=8> */
.L_x_5516:
[----:B------:R-:W-:Y:S05]  /*1bc70*/  BRA `(.L_x_5517) ;  /* 0xffffff7800047947 */ /* 0x000fea000383ffff */
.L_x_5343:
[----:B0-----:R-:W0:Y:S01]  /*1bc80*/  S2R R8, SR_TID.X ;  /* 0x0000000000087919 */ /* 0x001e220000002100 */
[----:B------:R-:W-:Y:S01]  /*1bc90*/  BSSY B1, `(.L_x_5518) ;  /* 0x000000a000017945 */ /* 0x000fe20003800000 */
[----:B------:R-:W-:Y:S02]  /*1bca0*/  IMAD.MOV.U32 R12, RZ, RZ, RZ ;  /* 0x000000ffff0c7224 */ /* 0x000fe400078e00ff */
[----:B------:R-:W-:Y:S02]  /*1bcb0*/  IMAD.MOV.U32 R11, RZ, RZ, 0x1f ;  /* 0x0000001fff0b7424 */ /* 0x000fe400078e00ff */
[----:B------:R-:W-:Y:S01]  /*1bcc0*/  IMAD.MOV.U32 R15, RZ, RZ, -0x1 ;  /* 0xffffffffff0f7424 */ /* 0x000fe200078e00ff */
[----:B0-----:R-:W-:-:S04]  /*1bcd0*/  SHF.R.U32.HI R8, RZ, 0x5, R8 ;  /* 0x00000005ff087819 */ /* 0x001fc80000011608 */
[----:B------:R-:W-:-:S05]  /*1bce0*/  LOP3.LUT R8, R8, 0x3, RZ, 0xc0, !PT ;  /* 0x0000000308087812 */ /* 0x000fca00078ec0ff */
[----:B------:R-:W-:-:S07]  /*1bcf0*/  IMAD.MOV.U32 R13, RZ, RZ, R8 ;  /* 0x000000ffff0d7224 */ /* 0x000fce00078e0008 */
[----:B-1----:R-:W-:Y:S05]  /*1bd00*/  WARPSYNC.COLLECTIVE R15, `(.L_x_5519) ;  /* 0x000000000f087348 */ /* 0x002fea0003c00000 */
[----:B------:R0:W2:Y:S02]  /*1bd10*/  SHFL.IDX P6, R14, R13, R12, R11 ;  /* 0x0000000c0d0e7389 */ /* 0x0000a400000c000b */
[----:B012---:R-:W-:Y:S01]  /*1bd20*/  ENDCOLLECTIVE ;  /* 0x000000000000791b */ /* 0x007fe20003800000 */
.L_x_5519:
[----:B------:R-:W-:Y:S05]  /*1bd30*/  BSYNC B1 ;  /* 0x0000000000017941 */ /* 0x000fea0003800000 */
.L_x_5518:
[----:B------:R-:W-:Y:S05]  /*1bd40*/  BRA `(.L_x_5520) ;  /* 0xffffff8c00907947 */ /* 0x000fea000383ffff */
.L_x_5345:
[----:B------:R-:W-:Y:S01]  /*1bd50*/  BSSY B1, `(.L_x_5521) ;  /* 0x0000006000017945 */ /* 0x000fe20003800000 */
[----:B------:R-:W-:-:S07]  /*1bd60*/  MOV R15, 0xffffffff ;  /* 0xffffffff000f7802 */ /* 0x000fce0000000f00 */
[----:B012---:R-:W-:Y:S05]  /*1bd70*/  WARPSYNC.COLLECTIVE R15, `(.L_x_5522) ;  /* 0x000000000f0c7348 */ /* 0x007fea0003c00000 */
[----:B------:R-:W-:Y:S02]  /*1bd80*/  ELECT P6, UR62, PT ;  /* 0x00000000003e782f */ /* 0x000fe400038c0000 */
[----:B------:R-:W-:Y:S01]  /*1bd90*/  MOV R14, UR62 ;  /* 0x0000003e000e7c02 */ /* 0x000fe20008000f00 */
[----:B012---:R-:W-:Y:S10]  /*1bda0*/  ENDCOLLECTIVE ;  /* 0x000000000000791b */ /* 0x007ff40003800000 */
.L_x_5522:
[----:B------:R-:W-:Y:S05]  /*1bdb0*/  BSYNC B1 ;  /* 0x0000000000017941 */ /* 0x000fea0003800000 */
.L_x_5521:
[----:B------:R-:W-:Y:S05]  /*1bdc0*/  BRA `(.L_x_5344) ;  /* 0xffffff8c00887947 */ /* 0x000fea000383ffff */
.L_x_5347:
[----:B0-----:R0:W2:Y:S02]  /*1bdd0*/  SYNCS.PHASECHK.TRANS64.TRYWAIT P0, [R22+URZ+0x22820], R3 ;  /* 0x02282003160075a7 */ /* 0x0010a4000800017f */
[----:B--2---:R-:W-:Y:S05]  /*1bde0*/  @!P0 NANOSLEEP.SYNCS 0x989680 ;  /* 0x009896800000895d */ /* 0x004fea0003900000 */
[----:B------:R-:W2:Y:S02]  /*1bdf0*/  @!P0 SYNCS.PHASECHK.TRANS64 P0, [R22+URZ+0x22820], R3 ;  /* 0x02282003160085a7 */ /* 0x000ea4000800007f */
[----:B--2---:R-:W-:Y:S05]  /*1be00*/  @!P0 BRA `(.L_x_5347) ;  /* 0xfffffffc00f08947 */ /* 0x004fea000383ffff */
[----:B------:R-:W-:Y:S05]  /*1be10*/  BRA `(.L_x_5523) ;  /* 0xffffff8c00987947 */ /* 0x000fea000383ffff */
.L_x_5351:
[----:B0-----:R0:W2:Y:S02]  /*1be20*/  SYNCS.PHASECHK.TRANS64.TRYWAIT P0, [R3+URZ+0x228a0], R8 ;  /* 0x0228a008030075a7 */ /* 0x0010a4000800017f */
[----:B--2---:R-:W-:Y:S05]  /*1be30*/  @!P0 NANOSLEEP.SYNCS 0x989680 ;  /* 0x009896800000895d */ /* 0x004fea0003900000 */
[----:B------:R-:W2:Y:S02]  /*1be40*/  @!P0 SYNCS.PHASECHK.TRANS64 P0, [R3+URZ+0x228a0], R8 ;  /* 0x0228a008030085a7 */ /* 0x000ea4000800007f */
[----:B--2---:R-:W-:Y:S05]  /*1be50*/  @!P0 BRA `(.L_x_5351) ;  /* 0xfffffffc00f08947 */ /* 0x004fea000383ffff */
[----:B------:R-:W-:Y:S05]  /*1be60*/  BRA `(.L_x_5524) ;  /* 0xffffff8c00b07947 */ /* 0x000fea000383ffff */
.L_x_5356:
[----:B-1----:R1:W2:Y:S02]  /*1be70*/  SYNCS.PHASECHK.TRANS64.TRYWAIT P0, [R3+URZ+0x228c0], R8 ;  /* 0x0228c008030075a7 */ /* 0x0022a4000800017f */
[----:B--2---:R-:W-:Y:S05]  /*1be80*/  @!P0 NANOSLEEP.SYNCS 0x989680 ;  /* 0x009896800000895d */ /* 0x004fea0003900000 */
[----:B------:R-:W2:Y:S02]  /*1be90*/  @!P0 SYNCS.PHASECHK.TRANS64 P0, [R3+URZ+0x228c0], R8 ;  /* 0x0228c008030085a7 */ /* 0x000ea4000800007f */
[----:B--2---:R-:W-:Y:S05]  /*1bea0*/  @!P0 BRA `(.L_x_5356) ;  /* 0xfffffffc00f08947 */ /* 0x004fea000383ffff */
[----:B------:R-:W-:Y:S05]  /*1beb0*/  BRA `(.L_x_5525) ;  /* 0xffffff90002c7947 */ /* 0x000fea000383ffff */
.L_x_5366:
[----:B0-----:R0:W2:Y:S02]  /*1bec0*/  SYNCS.PHASECHK.TRANS64.TRYWAIT P1, [R8+URZ+0x228a0], R2 ;  /* 0x0228a002080075a7 */ /* 0x0010a4000802017f */
[----:B--2---:R-:W-:Y:S05]  /*1bed0*/  @!P1 NANOSLEEP.SYNCS 0x989680 ;  /* 0x009896800000995d */ /* 0x004fea0003900000 */
[----:B------:R-:W2:Y:S02]  /*1bee0*/  @!P1 SYNCS.PHASECHK.TRANS64 P1, [R8+URZ+0x228a0], R2 ;  /* 0x0228a002080095a7 */ /* 0x000ea4000802007f */
[----:B--2---:R-:W-:Y:S05]  /*1bef0*/  @!P1 BRA `(.L_x_5366) ;  /* 0xfffffffc00f09947 */ /* 0x004fea000383ffff */
[----:B------:R-:W-:Y:S05]  /*1bf00*/  BRA `(.L_x_5526) ;  /* 0xffffff9400a07947 */ /* 0x000fea000383ffff */
.L_x_5371:
[----:B-1----:R1:W2:Y:S02]  /*1bf10*/  SYNCS.PHASECHK.TRANS64.TRYWAIT P1, [R8+URZ+0x228c0], R2 ;  /* 0x0228c002080075a7 */ /* 0x0022a4000802017f */
[----:B--2---:R-:W-:Y:S05]  /*1bf20*/  @!P1 NANOSLEEP.SYNCS 0x989680 ;  /* 0x009896800000995d */ /* 0x004fea0003900000 */
[----:B------:R-:W2:Y:S02]  /*1bf30*/  @!P1 SYNCS.PHASECHK.TRANS64 P1, [R8+URZ+0x228c0], R2 ;  /* 0x0228c002080095a7 */ /* 0x000ea4000802007f */
[----:B--2---:R-:W-:Y:S05]  /*1bf40*/  @!P1 BRA `(.L_x_5371) ;  /* 0xfffffffc00f09947 */ /* 0x004fea000383ffff */
[----:B------:R-:W-:Y:S05]  /*1bf50*/  BRA `(.L_x_5527) ;  /* 0xffffff9800187947 */ /* 0x000fea000383ffff */
.L_x_5387:
        /* <DEDUP_REMOVED lines=11> */
.L_x_5529:
[----:B------:R-:W-:Y:S05]  /*1c010*/  BSYNC B0 ;  /* 0x0000000000007941 */ /* 0x000fea0003800000 */
.L_x_5528:
[----:B------:R-:W-:Y:S05]  /*1c020*/  BRA `(.L_x_5530) ;  /* 0xffffffa400cc7947 */ /* 0x000fea000383ffff */
.L_x_5390:
[----:B0-----:R0:W1:Y:S02]  /*1c030*/  SYNCS.PHASECHK.TRANS64.TRYWAIT P0, [R32+URZ+0x22840], R0 ;  /* 0x02284000200075a7 */ /* 0x001064000800017f */
[----:B-1----:R-:W-:Y:S05]  /*1c040*/  @!P0 NANOSLEEP.SYNCS 0x989680 ;  /* 0x009896800000895d */ /* 0x002fea0003900000 */
[----:B------:R-:W1:Y:S02]  /*1c050*/  @!P0 SYNCS.PHASECHK.TRANS64 P0, [R32+URZ+0x22840], R0 ;  /* 0x02284000200085a7 */ /* 0x000e64000800007f */
[----:B-1----:R-:W-:Y:S05]  /*1c060*/  @!P0 BRA `(.L_x_5390) ;  /* 0xfffffffc00f08947 */ /* 0x002fea000383ffff */
[----:B------:R-:W-:Y:S05]  /*1c070*/  BRA `(.L_x_5531) ;  /* 0xffffffa400e07947 */ /* 0x000fea000383ffff */
.L_x_5391:
        /* <DEDUP_REMOVED lines=8> */
.L_x_5533:
[----:B------:R-:W-:Y:S05]  /*1c100*/  BSYNC B0 ;  /* 0x0000000000007941 */ /* 0x000fea0003800000 */
.L_x_5532:
        /* <DEDUP_REMOVED lines=9> */
.L_x_5534:
[----:B------:R-:W-:Y:S02]  /*1c1a0*/  IMAD.MOV.U32 R13, RZ, RZ, R4 ;  /* 0x000000ffff0d7224 */ /* 0x000fe400078e0004 */
[----:B------:R-:W-:Y:S01]  /*1c1b0*/  IMAD.MOV.U32 R12, RZ, RZ, 0x1 ;  /* 0x00000001ff0c7424 */ /* 0x000fe200078e00ff */
[----:B------:R-:W-:-:S07]  /*1c1c0*/  MOV R3, R14 ;  /* 0x0000000e00037202 */ /* 0x000fce0000000f00 */
[----:B------:R-:W-:Y:S05]  /*1c1d0*/  WARPSYNC.COLLECTIVE R15, `(.L_x_5535) ;  /* 0x000000000f087348 */ /* 0x000fea0003c00000 */
[----:B------:R0:W1:Y:S02]  /*1c1e0*/  SHFL.IDX P6, R14, R13, R12, R11 ;  /* 0x0000000c0d0e7389 */ /* 0x00006400000c000b */
[----:B01----:R-:W-:Y:S01]  /*1c1f0*/  ENDCOLLECTIVE ;  /* 0x000000000000791b */ /* 0x003fe20003800000 */
.L_x_5535:
        /* <DEDUP_REMOVED lines=15> */
.L_x_5536:
[----:B------:R-:W-:Y:S02]  /*1c2f0*/  @P0 IMAD R6, R5, 0x2, R22 ;  /* 0x0000000205060824 */ /* 0x000fe400078e0216 */
[----:B------:R-:W-:Y:S02]  /*1c300*/  IMAD.MOV.U32 R13, RZ, RZ, R4 ;  /* 0x000000ffff0d7224 */ /* 0x000fe400078e0004 */
[----:B------:R-:W-:Y:S01]  /*1c310*/  IMAD.MOV.U32 R12, RZ, RZ, 0x2 ;  /* 0x00000002ff0c7424 */ /* 0x000fe200078e00ff */
[----:B------:R-:W-:-:S07]  /*1c320*/  MOV R3, R14 ;  /* 0x0000000e00037202 */ /* 0x000fce0000000f00 */
[----:B------:R-:W-:Y:S05]  /*1c330*/  WARPSYNC.COLLECTIVE R15, `(.L_x_5537) ;  /* 0x000000000f087348 */ /* 0x000fea0003c00000 */
[----:B------:R0:W1:Y:S02]  /*1c340*/  SHFL.IDX P6, R14, R13, R12, R11 ;  /* 0x0000000c0d0e7389 */ /* 0x00006400000c000b */
[----:B01----:R-:W-:Y:S01]  /*1c350*/  ENDCOLLECTIVE ;  /* 0x000000000000791b */ /* 0x003fe20003800000 */
.L_x_5537:
        /* <DEDUP_REMOVED lines=15> */
.L_x_5538:
[----:B------:R-:W-:Y:S02]  /*1c450*/  @P0 IMAD R6, R5, 0x2, R22 ;  /* 0x0000000205060824 */ /* 0x000fe400078e0216 */
[----:B------:R-:W-:Y:S02]  /*1c460*/  IMAD.MOV.U32 R13, RZ, RZ, R4 ;  /* 0x000000ffff0d7224 */ /* 0x000fe400078e0004 */
[----:B------:R-:W-:Y:S01]  /*1c470*/  IMAD.MOV.U32 R12, RZ, RZ, 0x3 ;  /* 0x00000003ff0c7424 */ /* 0x000fe200078e00ff */
[----:B------:R-:W-:-:S07]  /*1c480*/  MOV R3, R14 ;  /* 0x0000000e00037202 */ /* 0x000fce0000000f00 */
[----:B------:R-:W-:Y:S05]  /*1c490*/  WARPSYNC.COLLECTIVE R15, `(.L_x_5539) ;  /* 0x000000000f087348 */ /* 0x000fea0003c00000 */
[----:B------:R0:W1:Y:S02]  /*1c4a0*/  SHFL.IDX P6, R14, R13, R12, R11 ;  /* 0x0000000c0d0e7389 */ /* 0x00006400000c000b */
[----:B01----:R-:W-:Y:S01]  /*1c4b0*/  ENDCOLLECTIVE ;  /* 0x000000000000791b */ /* 0x003fe20003800000 */
.L_x_5539:
        /* <DEDUP_REMOVED lines=15> */
.L_x_5540:
[----:B------:R-:W-:Y:S02]  /*1c5b0*/  @P0 IMAD R6, R5, 0x2, R22 ;  /* 0x0000000205060824 */ /* 0x000fe400078e0216 */
[----:B------:R-:W-:Y:S02]  /*1c5c0*/  IMAD.MOV.U32 R13, RZ, RZ, R4 ;  /* 0x000000ffff0d7224 */ /* 0x000fe400078e0004 */
[----:B------:R-:W-:Y:S01]  /*1c5d0*/  IMAD.MOV.U32 R12, RZ, RZ, 0x4 ;  /* 0x00000004ff0c7424 */ /* 0x000fe200078e00ff */
[----:B------:R-:W-:-:S07]  /*1c5e0*/  MOV R3, R14 ;  /* 0x0000000e00037202 */ /* 0x000fce0000000f00 */
[----:B------:R-:W-:Y:S05]  /*1c5f0*/  WARPSYNC.COLLECTIVE R15, `(.L_x_5541) ;  /* 0x000000000f087348 */ /* 0x000fea0003c00000 */
[----:B------:R0:W1:Y:S02]  /*1c600*/  SHFL.IDX P6, R14, R13, R12, R11 ;  /* 0x0000000c0d0e7389 */ /* 0x00006400000c000b */
[----:B01----:R-:W-:Y:S01]  /*1c610*/  ENDCOLLECTIVE ;  /* 0x000000000000791b */ /* 0x003fe20003800000 */
.L_x_5541:
        /* <DEDUP_REMOVED lines=15> */
.L_x_5542:
[----:B------:R-:W-:Y:S02]  /*1c710*/  @P0 IMAD R6, R5, 0x2, R22 ;  /* 0x0000000205060824 */ /* 0x000fe400078e0216 */
[----:B------:R-:W-:Y:S02]  /*1c720*/  IMAD.MOV.U32 R13, RZ, RZ, R4 ;  /* 0x000000ffff0d7224 */ /* 0x000fe400078e0004 */
[----:B------:R-:W-:Y:S01]  /*1c730*/  IMAD.MOV.U32 R12, RZ, RZ, 0x5 ;  /* 0x00000005ff0c7424 */ /* 0x000fe200078e00ff */
[----:B------:R-:W-:-:S07]  /*1c740*/  MOV R3, R14 ;  /* 0x0000000e00037202 */ /* 0x000fce0000000f00 */
[----:B------:R-:W-:Y:S05]  /*1c750*/  WARPSYNC.COLLECTIVE R15, `(.L_x_5543) ;  /* 0x000000000f087348 */ /* 0x000fea0003c00000 */
[----:B------:R0:W1:Y:S02]  /*1c760*/  SHFL.IDX P6, R14, R13, R12, R11 ;  /* 0x0000000c0d0e7389 */ /* 0x00006400000c000b */
[----:B01----:R-:W-:Y:S01]  /*1c770*/  ENDCOLLECTIVE ;  /* 0x000000000000791b */ /* 0x003fe20003800000 */
.L_x_5543:
        /* <DEDUP_REMOVED lines=14> */
.L_x_5544:
[----:B------:R-:W-:Y:S01]  /*1c860*/  MOV R0, R14 ;  /* 0x0000000e00007202 */ /* 0x000fe20000000f00 */
[----:B------:R-:W-:Y:S06]  /*1c870*/  BRA `(.L_x_5545) ;  /* 0xffffffa400487947 */ /* 0x000fec000383ffff */
.L_x_5396:
[----:B------:R-:W-:Y:S02]  /*1c880*/  IMAD.MOV.U32 R13, RZ, RZ, R4 ;  /* 0x000000ffff0d7224 */ /* 0x000fe400078e0004 */
[----:B------:R-:W-:Y:S02]  /*1c890*/  IMAD.MOV.U32 R12, RZ, RZ, RZ ;  /* 0x000000ffff0c7224 */ /* 0x000fe400078e00ff */
[----:B------:R-:W-:Y:S02]  /*1c8a0*/  IMAD.MOV.U32 R11, RZ, RZ, 0x181f ;  /* 0x0000181fff0b7424 */ /* 0x000fe400078e00ff */
[----:B------:R-:W-:Y:S02]  /*1c8b0*/  IMAD.MOV.U32 R15, RZ, RZ, -0x1 ;  /* 0xffffffffff0f7424 */ /* 0x000fe400078e00ff */
[----:B-----5:R-:W-:Y:S02]  /*1c8c0*/  IMAD R5, R20, R7, RZ ;  /* 0x0000000714057224 */ /* 0x020fe400078e02ff */
[----:B------:R-:W-:-:S07]  /*1c8d0*/  IMAD R17, R17, 0x80, R10 ;  /* 0x0000008011117824 */ /* 0x000fce00078e020a */
[----:B-1----:R-:W-:Y:S05]  /*1c8e0*/  WARPSYNC.COLLECTIVE R15, `(.L_x_5546) ;  /* 0x000000000f087348 */ /* 0x002fea0003c00000 */
[----:B------:R0:W2:Y:S02]  /*1c8f0*/  SHFL.IDX P6, R14, R13, R12, R11 ;  /* 0x0000000c0d0e7389 */ /* 0x0000a400000c000b */
[----:B012---:R-:W-:Y:S01]  /*1c900*/  ENDCOLLECTIVE ;  /* 0x000000000000791b */ /* 0x007fe20003800000 */
.L_x_5546:
[C---:B------:R-:W-:Y:S01]  /*1c910*/  VIADD R6, R17.reuse, 0x10 ;  /* 0x0000001011067836 */ /* 0x040fe20000000000 */
[----:B------:R-:W-:Y:S01]  /*1c920*/  ISETP.GE.AND P0, PT, R17, R5, PT ;  /* 0x000000051100720c */ /* 0x000fe20003f06270 */
[----:B------:R-:W-:Y:S02]  /*1c930*/  IMAD.MOV.U32 R13, RZ, RZ, R0 ;  /* 0x000000ffff0d7224 */ /* 0x000fe400078e0000 */
[----:B------:R-:W-:-:S10]  /*1c940*/  IMAD.MOV.U32 R2, RZ, RZ, R14 ;  /* 0x000000ffff027224 */ /* 0x000fd400078e000e */
[----:B------:R-:W-:Y:S05]  /*1c950*/  WARPSYNC.COLLECTIVE R15, `(.L_x_5547) ;  /* 0x000000000f087348 */ /* 0x000fea0003c00000 */
[----:B------:R0:W1:Y:S02]  /*1c960*/  SHFL.IDX P6, R14, R13, R12, R11 ;  /* 0x0000000c0d0e7389 */ /* 0x00006400000c000b */
[----:B01----:R-:W-:Y:S01]  /*1c970*/  ENDCOLLECTIVE ;  /* 0x000000000000791b */ /* 0x003fe20003800000 */
.L_x_5547:
[----:B------:R-:W-:Y:S02]  /*1c980*/  IMAD.MOV.U32 R13, RZ, RZ, R4 ;  /* 0x000000ffff0d7224 */ /* 0x000fe400078e0004 */
[----:B------:R-:W-:Y:S01]  /*1c990*/  IMAD.MOV.U32 R12, RZ, RZ, 0x1 ;  /* 0x00000001ff0c7424 */ /* 0x000fe200078e00ff */
[----:B------:R-:W-:-:S07]  /*1c9a0*/  MOV R3, R14 ;  /* 0x0000000e00037202 */ /* 0x000fce0000000f00 */
[----:B------:R-:W-:Y:S05]  /*1c9b0*/  WARPSYNC.COLLECTIVE R15, `(.L_x_5548) ;  /* 0x000000000f087348 */ /* 0x000fea0003c00000 */
[----:B------:R0:W1:Y:S02]  /*1c9c0*/  SHFL.IDX P6, R14, R13, R12, R11 ;  /* 0x0000000c0d0e7389 */ /* 0x00006400000c000b */
[----:B01----:R-:W-:Y:S01]  /*1c9d0*/  ENDCOLLECTIVE ;  /* 0x000000000000791b */ /* 0x003fe20003800000 */
.L_x_5548:
        /* <DEDUP_REMOVED lines=15> */
.L_x_5549:
[----:B------:R-:W-:Y:S02]  /*1cad0*/  IMAD.MOV.U32 R13, RZ, RZ, R4 ;  /* 0x000000ffff0d7224 */ /* 0x000fe400078e0004 */
[----:B------:R-:W-:Y:S02]  /*1cae0*/  IMAD.MOV.U32 R12, RZ, RZ, 0x2 ;  /* 0x00000002ff0c7424 */ /* 0x000fe400078e00ff */
[----:B------:R-:W-:-:S07]  /*1caf0*/  IMAD.MOV.U32 R3, RZ, RZ, R14 ;  /* 0x000000ffff037224 */ /* 0x000fce00078e000e */
[----:B------:R-:W-:Y:S05]  /*1cb00*/  WARPSYNC.COLLECTIVE R15, `(.L_x_5550) ;  /* 0x000000000f087348 */ /* 0x000fea0003c00000 */
[----:B------:R0:W1:Y:S02]  /*1cb10*/  SHFL.IDX P6, R14, R13, R12, R11 ;  /* 0x0000000c0d0e7389 */ /* 0x00006400000c000b */
[----:B01----:R-:W-:Y:S01]  /*1cb20*/  ENDCOLLECTIVE ;  /* 0x000000000000791b */ /* 0x003fe20003800000 */
.L_x_5550:
        /* <DEDUP_REMOVED lines=16> */
.L_x_5551:
[----:B------:R-:W-:Y:S02]  /*1cc30*/  IMAD.MOV.U32 R13, RZ, RZ, R4 ;  /* 0x000000ffff0d7224 */ /* 0x000fe400078e0004 */
[----:B------:R-:W-:Y:S02]  /*1cc40*/  IMAD.MOV.U32 R12, RZ, RZ, 0x3 ;  /* 0x00000003ff0c7424 */ /* 0x000fe400078e00ff */
[----:B------:R-:W-:-:S07]  /*1cc50*/  IMAD.MOV.U32 R3, RZ, RZ, R14 ;  /* 0x000000ffff037224 */ /* 0x000fce00078e000e */
[----:B------:R-:W-:Y:S05]  /*1cc60*/  WARPSYNC.COLLECTIVE R15, `(.L_x_5552) ;  /* 0x000000000f087348 */ /* 0x000fea0003c00000 */
[----:B------:R0:W1:Y:S02]  /*1cc70*/  SHFL.IDX P6, R14, R13, R12, R11 ;  /* 0x0000000c0d0e7389 */ /* 0x00006400000c000b */
[----:B01----:R-:W-:Y:S01]  /*1cc80*/  ENDCOLLECTIVE ;  /* 0x000000000000791b */ /* 0x003fe20003800000 */
.L_x_5552:
        /* <DEDUP_REMOVED lines=16> */
.L_x_5553:
[----:B------:R-:W-:Y:S02]  /*1cd90*/  IMAD.MOV.U32 R13, RZ, RZ, R4 ;  /* 0x000000ffff0d7224 */ /* 0x000fe400078e0004 */
[----:B------:R-:W-:Y:S02]  /*1cda0*/  IMAD.MOV.U32 R12, RZ, RZ, 0x4 ;  /* 0x00000004ff0c7424 */ /* 0x000fe400078e00ff */
[----:B------:R-:W-:-:S07]  /*1cdb0*/  IMAD.MOV.U32 R3, RZ, RZ, R14 ;  /* 0x000000ffff037224 */ /* 0x000fce00078e000e */
[----:B------:R-:W-:Y:S05]  /*1cdc0*/  WARPSYNC.COLLECTIVE R15, `(.L_x_5554) ;  /* 0x000000000f087348 */ /* 0x000fea0003c00000 */
[----:B------:R0:W1:Y:S02]  /*1cdd0*/  SHFL.IDX P6, R14, R13, R12, R11 ;  /* 0x0000000c0d0e7389 */ /* 0x00006400000c000b */
[----:B01----:R-:W-:Y:S01]  /*1cde0*/  ENDCOLLECTIVE ;  /* 0x000000000000791b */ /* 0x003fe20003800000 */
.L_x_5554:
        /* <DEDUP_REMOVED lines=16> */
.L_x_5555:
[----:B------:R-:W-:Y:S02]  /*1cef0*/  IMAD.MOV.U32 R13, RZ, RZ, R4 ;  /* 0x000000ffff0d7224 */ /* 0x000fe400078e0004 */
[----:B------:R-:W-:Y:S02]  /*1cf00*/  IMAD.MOV.U32 R12, RZ, RZ, 0x5 ;  /* 0x00000005ff0c7424 */ /* 0x000fe400078e00ff */
[----:B------:R-:W-:-:S07]  /*1cf10*/  IMAD.MOV.U32 R3, RZ, RZ, R14 ;  /* 0x000000ffff037224 */ /* 0x000fce00078e000e */
[----:B------:R-:W-:Y:S05]  /*1cf20*/  WARPSYNC.COLLECTIVE R15, `(.L_x_5556) ;  /* 0x000000000f087348 */ /* 0x000fea0003c00000 */
[----:B------:R0:W1:Y:S02]  /*1cf30*/  SHFL.IDX P6, R14, R13, R12, R11 ;  /* 0x0000000c0d0e7389 */ /* 0x00006400000c000b */
[----:B01----:R-:W-:Y:S01]  /*1cf40*/  ENDCOLLECTIVE ;  /* 0x000000000000791b */ /* 0x003fe20003800000 */
.L_x_5556:
        /* <DEDUP_REMOVED lines=16> */
.L_x_5557:
[----:B------:R-:W-:Y:S02]  /*1d050*/  IMAD.MOV.U32 R13, RZ, RZ, R4 ;  /* 0x000000ffff0d7224 */ /* 0x000fe400078e0004 */
[----:B------:R-:W-:Y:S02]  /*1d060*/  IMAD.MOV.U32 R12, RZ, RZ, 0x6 ;  /* 0x00000006ff0c7424 */ /* 0x000fe400078e00ff */
[----:B------:R-:W-:-:S07]  /*1d070*/  IMAD.MOV.U32 R3, RZ, RZ, R14 ;  /* 0x000000ffff037224 */ /* 0x000fce00078e000e */
[----:B------:R-:W-:Y:S05]  /*1d080*/  WARPSYNC.COLLECTIVE R15, `(.L_x_5558) ;  /* 0x000000000f087348 */ /* 0x000fea0003c00000 */
[----:B------:R0:W1:Y:S02]  /*1d090*/  SHFL.IDX P6, R14, R13, R12, R11 ;  /* 0x0000000c0d0e7389 */ /* 0x00006400000c000b */
[----:B01----:R-:W-:Y:S01]  /*1d0a0*/  ENDCOLLECTIVE ;  /* 0x000000000000791b */ /* 0x003fe20003800000 */
.L_x_5558:
        /* <DEDUP_REMOVED lines=16> */
.L_x_5559:
[----:B------:R-:W-:Y:S02]  /*1d1b0*/  IMAD.MOV.U32 R13, RZ, RZ, R4 ;  /* 0x000000ffff0d7224 */ /* 0x000fe400078e0004 */
[----:B------:R-:W-:Y:S02]  /*1d1c0*/  IMAD.MOV.U32 R12, RZ, RZ, 0x7 ;  /* 0x00000007ff0c7424 */ /* 0x000fe400078e00ff */
[----:B------:R-:W-:-:S07]  /*1d1d0*/  IMAD.MOV.U32 R3, RZ, RZ, R14 ;  /* 0x000000ffff037224 */ /* 0x000fce00078e000e */
[----:B------:R-:W-:Y:S05]  /*1d1e0*/  WARPSYNC.COLLECTIVE R15, `(.L_x_5560) ;  /* 0x000000000f087348 */ /* 0x000fea0003c00000 */
[----:B------:R0:W1:Y:S02]  /*1d1f0*/  SHFL.IDX P6, R14, R13, R12, R11 ;  /* 0x0000000c0d0e7389 */ /* 0x00006400000c000b */
[----:B01----:R-:W-:Y:S01]  /*1d200*/  ENDCOLLECTIVE ;  /* 0x000000000000791b */ /* 0x003fe20003800000 */
.L_x_5560:
        /* <DEDUP_REMOVED lines=10> */
.L_x_5561:
[----:B------:R-:W-:Y:S01]  /*1d2b0*/  @!PT LDS RZ, [RZ] ;  /* 0x00000000fffff984 */ /* 0x000fe20000000800 */
[----:B------:R-:W-:Y:S01]  /*1d2c0*/  @!PT LDS RZ, [RZ] ;  /* 0x00000000fffff984 */ /* 0x000fe20000000800 */
[----:B------:R-:W-:Y:S01]  /*1d2d0*/  @!PT LDS RZ, [RZ] ;  /* 0x00000000fffff984 */ /* 0x000fe20000000800 */
[----:B------:R0:W-:Y:S01]  /*1d2e0*/  @!P0 LDGSTS.E.BYPASS.LTC128B.128 [R8+0x1b400], desc[UR40][R2.64], !P1 ;  /* 0x1b40000002088fae */ /* 0x0001e2000c901d68 */
[----:B------:R-:W-:Y:S01]  /*1d2f0*/  MOV R0, R14 ;  /* 0x0000000e00007202 */ /* 0x000fe20000000f00 */
[----:B------:R-:W-:Y:S06]  /*1d300*/  BRA `(.L_x_5562) ;  /* 0xffffffa400cc7947 */ /* 0x000fec000383ffff */
.L_x_5399:
[----:B0-----:R0:W2:Y:S02]  /*1d310*/  SYNCS.PHASECHK.TRANS64.TRYWAIT P0, [R22+URZ+0x22820], R3 ;  /* 0x02282003160075a7 */ /* 0x0010a4000800017f */
[----:B--2---:R-:W-:Y:S05]  /*1d320*/  @!P0 NANOSLEEP.SYNCS 0x989680 ;  /* 0x009896800000895d */ /* 0x004fea0003900000 */
[----:B------:R-:W2:Y:S02]  /*1d330*/  @!P0 SYNCS.PHASECHK.TRANS64 P0, [R22+URZ+0x22820], R3 ;  /* 0x02282003160085a7 */ /* 0x000ea4000800007f */
[----:B--2---:R-:W-:Y:S05]  /*1d340*/  @!P0 BRA `(.L_x_5399) ;  /* 0xfffffffc00f08947 */ /* 0x004fea000383ffff */
[----:B------:R-:W-:Y:S05]  /*1d350*/  BRA `(.L_x_5563) ;  /* 0xffffffa800287947 */ /* 0x000fea000383ffff */
.L_x_5402:
[----:B0-----:R0:W2:Y:S02]  /*1d360*/  SYNCS.PHASECHK.TRANS64.TRYWAIT P0, [R32+URZ+0x22860], R3 ;  /* 0x02286003200075a7 */ /* 0x0010a4000800017f */
[----:B--2---:R-:W-:Y:S05]  /*1d370*/  @!P0 NANOSLEEP.SYNCS 0x989680 ;  /* 0x009896800000895d */ /* 0x004fea0003900000 */
[----:B------:R-:W2:Y:S02]  /*1d380*/  @!P0 SYNCS.PHASECHK.TRANS64 P0, [R32+URZ+0x22860], R3 ;  /* 0x02286003200085a7 */ /* 0x000ea4000800007f */
[----:B--2---:R-:W-:Y:S05]  /*1d390*/  @!P0 BRA `(.L_x_5402) ;  /* 0xfffffffc00f08947 */ /* 0x004fea000383ffff */
[----:B------:R-:W-:Y:S05]  /*1d3a0*/  BRA `(.L_x_5564) ;  /* 0xffffffa800387947 */ /* 0x000fea000383ffff */
.L_x_5403:
        /* <DEDUP_REMOVED lines=8> */
.L_x_5566:
[----:B------:R-:W-:Y:S05]  /*1d430*/  BSYNC B0 ;  /* 0x0000000000007941 */ /* 0x000fea0003800000 */
.L_x_5565:
[----:B------:R-:W0:Y:S01]  /*1d440*/  S2R R7, SR_TID.X ;  /* 0x0000000000077919 */ /* 0x000e220000002100 */
[----:B------:R-:W-:Y:S01]  /*1d450*/  IMAD.MOV.U32 R13, RZ, RZ, R5 ;  /* 0x000000ffff0d7224 */ /* 0x000fe200078e0005 */
[----:B------:R-:W-:Y:S01]  /*1d460*/  MOV R12, RZ ;  /* 0x000000ff000c7202 */ /* 0x000fe20000000f00 */
[----:B------:R-:W-:Y:S01]  /*1d470*/  IMAD.MOV.U32 R11, RZ, RZ, 0x181f ;  /* 0x0000181fff0b7424 */ /* 0x000fe200078e00ff */
        /* <DEDUP_REMOVED lines=8> */
.L_x_5567:
[----:B------:R-:W-:Y:S02]  /*1d500*/  ISETP.LT.OR P4, PT, R33, 0x1, !P1 ;  /* 0x000000012100780c */ /* 0x000fe40004f81670 */
[----:B------:R-:W-:Y:S01]  /*1d510*/  MOV R13, R6 ;  /* 0x00000006000d7202 */ /* 0x000fe20000000f00 */
        /* <DEDUP_REMOVED lines=10> */
.L_x_5568:
        /* <DEDUP_REMOVED lines=17> */
.L_x_5569:
[----:B------:R-:W-:Y:S02]  /*1d6d0*/  IMAD.MOV.U32 R13, RZ, RZ, R6 ;  /* 0x000000ffff0d7224 */ /* 0x000fe400078e0006 */
[----:B------:R-:W-:Y:S01]  /*1d6e0*/  IMAD.MOV.U32 R12, RZ, RZ, 0x2 ;  /* 0x00000002ff0c7424 */ /* 0x000fe200078e00ff */
[----:B------:R-:W-:-:S13]  /*1d6f0*/  IADD3 R2, P4, R14, R0, RZ ;  /* 0x000000000e027210 */ /* 0x000fda0007f9e0ff */
[----:B------:R-:W-:Y:S05]  /*1d700*/  WARPSYNC.COLLECTIVE R15, `(.L_x_5570) ;  /* 0x000000000f087348 */ /* 0x000fea0003c00000 */
[----:B------:R0:W1:Y:S02]  /*1d710*/  SHFL.IDX P6, R14, R13, R12, R11 ;  /* 0x0000000c0d0e7389 */ /* 0x00006400000c000b */
[----:B01----:R-:W-:Y:S01]  /*1d720*/  ENDCOLLECTIVE ;  /* 0x000000000000791b */ /* 0x003fe20003800000 */
.L_x_5570:
        /* <DEDUP_REMOVED lines=17> */
.L_x_5571:
[----:B------:R-:W-:Y:S02]  /*1d840*/  IMAD.MOV.U32 R13, RZ, RZ, R6 ;  /* 0x000000ffff0d7224 */ /* 0x000fe400078e0006 */
[----:B------:R-:W-:Y:S01]  /*1d850*/  IMAD.MOV.U32 R12, RZ, RZ, 0x3 ;  /* 0x00000003ff0c7424 */ /* 0x000fe200078e00ff */
[----:B------:R-:W-:-:S13]  /*1d860*/  IADD3 R2, P4, R14, R0, RZ ;  /* 0x000000000e027210 */ /* 0x000fda0007f9e0ff */
[----:B------:R-:W-:Y:S05]  /*1d870*/  WARPSYNC.COLLECTIVE R15, `(.L_x_5572) ;  /* 0x000000000f087348 */ /* 0x000fea0003c00000 */
[----:B------:R0:W1:Y:S02]  /*1d880*/  SHFL.IDX P6, R14, R13, R12, R11 ;  /* 0x0000000c0d0e7389 */ /* 0x00006400000c000b */
[----:B01----:R-:W-:Y:S01]  /*1d890*/  ENDCOLLECTIVE ;  /* 0x000000000000791b */ /* 0x003fe20003800000 */
.L_x_5572:
        /* <DEDUP_REMOVED lines=17> */
.L_x_5573:
[----:B------:R-:W-:Y:S02]  /*1d9b0*/  IMAD.MOV.U32 R13, RZ, RZ, R6 ;  /* 0x000000ffff0d7224 */ /* 0x000fe400078e0006 */
[----:B------:R-:W-:Y:S01]  /*1d9c0*/  IMAD.MOV.U32 R12, RZ, RZ, 0x4 ;  /* 0x00000004ff0c7424 */ /* 0x000fe200078e00ff */
[----:B------:R-:W-:-:S13]  /*1d9d0*/  IADD3 R2, P4, R14, R0, RZ ;  /* 0x000000000e027210 */ /* 0x000fda0007f9e0ff */
[----:B------:R-:W-:Y:S05]  /*1d9e0*/  WARPSYNC.COLLECTIVE R15, `(.L_x_5574) ;  /* 0x000000000f087348 */ /* 0x000fea0003c00000 */
[----:B------:R0:W1:Y:S02]  /*1d9f0*/  SHFL.IDX P6, R14, R13, R12, R11 ;  /* 0x0000000c0d0e7389 */ /* 0x00006400000c000b */
[----:B01----:R-:W-:Y:S01]  /*1da00*/  ENDCOLLECTIVE ;  /* 0x000000000000791b */ /* 0x003fe20003800000 */
.L_x_5574:
        /* <DEDUP_REMOVED lines=17> */
.L_x_5575:
[----:B------:R-:W-:Y:S01]  /*1db20*/  IMAD.MOV.U32 R13, RZ, RZ, R6 ;  /* 0x000000ffff0d7224 */ /* 0x000fe200078e0006 */
[----:B------:R-:W-:Y:S02]  /*1db30*/  MOV R12, 0x5 ;  /* 0x00000005000c7802 */ /* 0x000fe40000000f00 */
[----:B------:R-:W-:-:S13]  /*1db40*/  IADD3 R2, P4, R14, R0, RZ ;  /* 0x000000000e027210 */ /* 0x000fda0007f9e0ff */
[----:B------:R-:W-:Y:S05]  /*1db50*/  WARPSYNC.COLLECTIVE R15, `(.L_x_5576) ;  /* 0x000000000f087348 */ /* 0x000fea0003c00000 */
[----:B------:R0:W1:Y:S02]  /*1db60*/  SHFL.IDX P6, R14, R13, R12, R11 ;  /* 0x0000000c0d0e7389 */ /* 0x00006400000c000b */
[----:B01----:R-:W-:Y:S01]  /*1db70*/  ENDCOLLECTIVE ;  /* 0x000000000000791b */ /* 0x003fe20003800000 */
.L_x_5576:
        /* <DEDUP_REMOVED lines=12> */
.L_x_5577:
        /* <DEDUP_REMOVED lines=9> */
.L_x_5410:
[----:B0-----:R0:W1:Y:S02]  /*1dcd0*/  SYNCS.PHASECHK.TRANS64.TRYWAIT P0, [R4+URZ+0x22840], R21 ;  /* 0x02284015040075a7 */ /* 0x001064000800017f */
[----:B-1----:R-:W-:Y:S05]  /*1dce0*/  @!P0 NANOSLEEP.SYNCS 0x989680 ;  /* 0x009896800000895d */ /* 0x002fea0003900000 */
[----:B------:R-:W1:Y:S02]  /*1dcf0*/  @!P0 SYNCS.PHASECHK.TRANS64 P0, [R4+URZ+0x22840], R21 ;  /* 0x02284015040085a7 */ /* 0x000e64000800007f */
[----:B-1----:R-:W-:Y:S05]  /*1dd00*/  @!P0 BRA `(.L_x_5410) ;  /* 0xfffffffc00f08947 */ /* 0x002fea000383ffff */
[----:B------:R-:W-:Y:S05]  /*1dd10*/  BRA `(.L_x_5579) ;  /* 0xffffffa800a07947 */ /* 0x000fea000383ffff */
.L_x_5411:
        /* <DEDUP_REMOVED lines=8> */
.L_x_5581:
[----:B------:R-:W-:Y:S05]  /*1dda0*/  BSYNC B1 ;  /* 0x0000000000017941 */ /* 0x000fea0003800000 */
.L_x_5580:
        /* <DEDUP_REMOVED lines=9> */
.L_x_5582:
[----:B------:R-:W-:Y:S02]  /*1de40*/  IMAD.MOV.U32 R13, RZ, RZ, R9 ;  /* 0x000000ffff0d7224 */ /* 0x000fe400078e0009 */
[----:B------:R-:W-:Y:S02]  /*1de50*/  IMAD.MOV.U32 R12, RZ, RZ, 0x1 ;  /* 0x00000001ff0c7424 */ /* 0x000fe400078e00ff */
[----:B------:R-:W-:-:S07]  /*1de60*/  IMAD.MOV.U32 R2, RZ, RZ, R14 ;  /* 0x000000ffff027224 */ /* 0x000fce00078e000e */
[----:B------:R-:W-:Y:S05]  /*1de70*/  WARPSYNC.COLLECTIVE R15, `(.L_x_5583) ;  /* 0x000000000f087348 */ /* 0x000fea0003c00000 */
[----:B------:R0:W1:Y:S02]  /*1de80*/  SHFL.IDX P6, R14, R13, R12, R11 ;  /* 0x0000000c0d0e7389 */ /* 0x00006400000c000b */
[----:B01----:R-:W-:Y:S01]  /*1de90*/  ENDCOLLECTIVE ;  /* 0x000000000000791b */ /* 0x003fe20003800000 */
.L_x_5583:
        /* <DEDUP_REMOVED lines=11> */
.L_x_5584:
[----:B------:R-:W-:Y:S01]  /*1df50*/  MOV R13, R9 ;  /* 0x00000009000d7202 */ /* 0x000fe20000000f00 */
[----:B------:R-:W-:Y:S02]  /*1df60*/  IMAD.MOV.U32 R12, RZ, RZ, 0x2 ;  /* 0x00000002ff0c7424 */ /* 0x000fe400078e00ff */
[----:B------:R-:W-:-:S07]  /*1df70*/  IMAD.MOV.U32 R2, RZ, RZ, R14 ;  /* 0x000000ffff027224 */ /* 0x000fce00078e000e */
[----:B------:R-:W-:Y:S05]  /*1df80*/  WARPSYNC.COLLECTIVE R15, `(.L_x_5585) ;  /* 0x000000000f087348 */ /* 0x000fea0003c00000 */
[----:B------:R0:W1:Y:S02]  /*1df90*/  SHFL.IDX P6, R14, R13, R12, R11 ;  /* 0x0000000c0d0e7389 */ /* 0x00006400000c000b */
[----:B01----:R-:W-:Y:S01]  /*1dfa0*/  ENDCOLLECTIVE ;  /* 0x000000000000791b */ /* 0x003fe20003800000 */
.L_x_5585:
        /* <DEDUP_REMOVED lines=11> */
.L_x_5586:
[----:B------:R-:W-:Y:S01]  /*1e060*/  IMAD.MOV.U32 R13, RZ, RZ, R9 ;  /* 0x000000ffff0d7224 */ /* 0x000fe200078e0009 */
[----:B------:R-:W-:Y:S01]  /*1e070*/  MOV R12, 0x3 ;  /* 0x00000003000c7802 */ /* 0x000fe20000000f00 */
[----:B------:R-:W-:-:S07]  /*1e080*/  IMAD.MOV.U32 R2, RZ, RZ, R14 ;  /* 0x000000ffff027224 */ /* 0x000fce00078e000e */
[----:B------:R-:W-:Y:S05]  /*1e090*/  WARPSYNC.COLLECTIVE R15, `(.L_x_5587) ;  /* 0x000000000f087348 */ /* 0x000fea0003c00000 */
[----:B------:R0:W1:Y:S02]  /*1e0a0*/  SHFL.IDX P6, R14, R13, R12, R11 ;  /* 0x0000000c0d0e7389 */ /* 0x00006400000c000b */
[----:B01----:R-:W-:Y:S01]  /*1e0b0*/  ENDCOLLECTIVE ;  /* 0x000000000000791b */ /* 0x003fe20003800000 */
.L_x_5587:
        /* <DEDUP_REMOVED lines=11> */
.L_x_5588:
[----:B------:R-:W-:Y:S02]  /*1e170*/  IMAD.MOV.U32 R13, RZ, RZ, R9 ;  /* 0x000000ffff0d7224 */ /* 0x000fe400078e0009 */
[----:B------:R-:W-:Y:S02]  /*1e180*/  IMAD.MOV.U32 R12, RZ, RZ, 0x4 ;  /* 0x00000004ff0c7424 */ /* 0x000fe400078e00ff */
[----:B------:R-:W-:-:S07]  /*1e190*/  IMAD.MOV.U32 R2, RZ, RZ, R14 ;  /* 0x000000ffff027224 */ /* 0x000fce00078e000e */
[----:B------:R-:W-:Y:S05]  /*1e1a0*/  WARPSYNC.COLLECTIVE R15, `(.L_x_5589) ;  /* 0x000000000f087348 */ /* 0x000fea0003c00000 */
[----:B------:R0:W1:Y:S02]  /*1e1b0*/  SHFL.IDX P6, R14, R13, R12, R11 ;  /* 0x0000000c0d0e7389 */ /* 0x00006400000c000b */
[----:B01----:R-:W-:Y:S01]  /*1e1c0*/  ENDCOLLECTIVE ;  /* 0x000000000000791b */ /* 0x003fe20003800000 */
.L_x_5589:
        /* <DEDUP_REMOVED lines=11> */
.L_x_5590:
[----:B------:R-:W-:Y:S02]  /*1e280*/  IMAD.MOV.U32 R13, RZ, RZ, R9 ;  /* 0x000000ffff0d7224 */ /* 0x000fe400078e0009 */
[----:B------:R-:W-:Y:S02]  /*1e290*/  IMAD.MOV.U32 R12, RZ, RZ, 0x5 ;  /* 0x00000005ff0c7424 */ /* 0x000fe400078e00ff */
[----:B------:R-:W-:-:S07]  /*1e2a0*/  IMAD.MOV.U32 R2, RZ, RZ, R14 ;  /* 0x000000ffff027224 */ /* 0x000fce00078e000e */
[----:B------:R-:W-:Y:S05]  /*1e2b0*/  WARPSYNC.COLLECTIVE R15, `(.L_x_5591) ;  /* 0x000000000f087348 */ /* 0x000fea0003c00000 */
[----:B------:R0:W1:Y:S02]  /*1e2c0*/  SHFL.IDX P6, R14, R13, R12, R11 ;  /* 0x0000000c0d0e7389 */ /* 0x00006400000c000b */
[----:B01----:R-:W-:Y:S01]  /*1e2d0*/  ENDCOLLECTIVE ;  /* 0x000000000000791b */ /* 0x003fe20003800000 */
.L_x_5591:
        /* <DEDUP_REMOVED lines=11> */
.L_x_5592:
[----:B------:R-:W-:Y:S01]  /*1e390*/  IMAD.MOV.U32 R2, RZ, RZ, R14 ;  /* 0x000000ffff027224 */ /* 0x000fe200078e000e */
[----:B------:R-:W-:Y:S06]  /*1e3a0*/  BRA `(.L_x_5593) ;  /* 0xffffffa400d07947 */ /* 0x000fec000383ffff */
.L_x_5416:
[----:B---3--:R3:W4:Y:S02]  /*1e3b0*/  SYNCS.PHASECHK.TRANS64.TRYWAIT P0, [R4+URZ+0x22860], R21 ;  /* 0x02286015040075a7 */ /* 0x008724000800017f */
[----:B----4-:R-:W-:Y:S05]  /*1e3c0*/  @!P0 NANOSLEEP.SYNCS 0x989680 ;  /* 0x009896800000895d */ /* 0x010fea0003900000 */
[----:B------:R-:W4:Y:S02]  /*1e3d0*/  @!P0 SYNCS.PHASECHK.TRANS64 P0, [R4+URZ+0x22860], R21 ;  /* 0x02286015040085a7 */ /* 0x000f24000800007f */
[----:B----4-:R-:W-:Y:S05]  /*1e3e0*/  @!P0 BRA `(.L_x_5416) ;  /* 0xfffffffc00f08947 */ /* 0x010fea000383ffff */
[----:B------:R-:W-:Y:S05]  /*1e3f0*/  BRA `(.L_x_5594) ;  /* 0xffffffa800207947 */ /* 0x000fea000383ffff */
.L_x_5417:
        /* <DEDUP_REMOVED lines=8> */
.L_x_5596:
[----:B------:R-:W-:Y:S05]  /*1e480*/  BSYNC B1 ;  /* 0x0000000000017941 */ /* 0x000fea0003800000 */
.L_x_5595:
        /* <DEDUP_REMOVED lines=9> */
.L_x_5597:
[----:B------:R-:W-:Y:S01]  /*1e520*/  IMAD.MOV.U32 R13, RZ, RZ, R7 ;  /* 0x000000ffff0d7224 */ /* 0x000fe200078e0007 */
[----:B------:R-:W-:Y:S02]  /*1e530*/  MOV R12, 0x1 ;  /* 0x00000001000c7802 */ /* 0x000fe40000000f00 */
[----:B------:R-:W-:-:S13]  /*1e540*/  IADD3 R2, P0, R14, R0, RZ ;  /* 0x000000000e027210 */ /* 0x000fda0007f1e0ff */
[----:B------:R-:W-:Y:S05]  /*1e550*/  WARPSYNC.COLLECTIVE R15, `(.L_x_5598) ;  /* 0x000000000f087348 */ /* 0x000fea0003c00000 */
[----:B------:R0:W1:Y:S02]  /*1e560*/  SHFL.IDX P6, R14, R13, R12, R11 ;  /* 0x0000000c0d0e7389 */ /* 0x00006400000c000b */
[----:B01----:R-:W-:Y:S01]  /*1e570*/  ENDCOLLECTIVE ;  /* 0x000000000000791b */ /* 0x003fe20003800000 */
.L_x_5598:
        /* <DEDUP_REMOVED lines=13> */
.L_x_5599:
[----:B------:R-:W-:Y:S02]  /*1e650*/  IMAD.MOV.U32 R13, RZ, RZ, R7 ;  /* 0x000000ffff0d7224 */ /* 0x000fe400078e0007 */
[----:B------:R-:W-:Y:S01]  /*1e660*/  IMAD.MOV.U32 R12, RZ, RZ, 0x2 ;  /* 0x00000002ff0c7424 */ /* 0x000fe200078e00ff */
[----:B------:R-:W-:-:S13]  /*1e670*/  IADD3 R2, P0, R14, R0, RZ ;  /* 0x000000000e027210 */ /* 0x000fda0007f1e0ff */
[----:B------:R-:W-:Y:S05]  /*1e680*/  WARPSYNC.COLLECTIVE R15, `(.L_x_5600) ;  /* 0x000000000f087348 */ /* 0x000fea0003c00000 */
[----:B------:R0:W1:Y:S02]  /*1e690*/  SHFL.IDX P6, R14, R13, R12, R11 ;  /* 0x0000000c0d0e7389 */ /* 0x00006400000c000b */
[----:B01----:R-:W-:Y:S01]  /*1e6a0*/  ENDCOLLECTIVE ;  /* 0x000000000000791b */ /* 0x003fe20003800000 */
.L_x_5600:
        /* <DEDUP_REMOVED lines=13> */
.L_x_5601:
[----:B------:R-:W-:Y:S02]  /*1e780*/  IMAD.MOV.U32 R13, RZ, RZ, R7 ;  /* 0x000000ffff0d7224 */ /* 0x000fe400078e0007 */
[----:B------:R-:W-:Y:S01]  /*1e790*/  IMAD.MOV.U32 R12, RZ, RZ, 0x3 ;  /* 0x00000003ff0c7424 */ /* 0x000fe200078e00ff */
[----:B------:R-:W-:-:S13]  /*1e7a0*/  IADD3 R2, P0, R14, R0, RZ ;  /* 0x000000000e027210 */ /* 0x000fda0007f1e0ff */
[----:B------:R-:W-:Y:S05]  /*1e7b0*/  WARPSYNC.COLLECTIVE R15, `(.L_x_5602) ;  /* 0x000000000f087348 */ /* 0x000fea0003c00000 */
[----:B------:R0:W1:Y:S02]  /*1e7c0*/  SHFL.IDX P6, R14, R13, R12, R11 ;  /* 0x0000000c0d0e7389 */ /* 0x00006400000c000b */
[----:B01----:R-:W-:Y:S01]  /*1e7d0*/  ENDCOLLECTIVE ;  /* 0x000000000000791b */ /* 0x003fe20003800000 */
.L_x_5602:
        /* <DEDUP_REMOVED lines=13> */
.L_x_5603:
[----:B------:R-:W-:Y:S01]  /*1e8b0*/  MOV R13, R7 ;  /* 0x00000007000d7202 */ /* 0x000fe20000000f00 */
[----:B------:R-:W-:Y:S01]  /*1e8c0*/  IMAD.MOV.U32 R12, RZ, RZ, 0x4 ;  /* 0x00000004ff0c7424 */ /* 0x000fe200078e00ff */
[----:B------:R-:W-:-:S13]  /*1e8d0*/  IADD3 R2, P0, R14, R0, RZ ;  /* 0x000000000e027210 */ /* 0x000fda0007f1e0ff */
[----:B------:R-:W-:Y:S05]  /*1e8e0*/  WARPSYNC.COLLECTIVE R15, `(.L_x_5604) ;  /* 0x000000000f087348 */ /* 0x000fea0003c00000 */
[----:B------:R0:W1:Y:S02]  /*1e8f0*/  SHFL.IDX P6, R14, R13, R12, R11 ;  /* 0x0000000c0d0e7389 */ /* 0x00006400000c000b */
[----:B01----:R-:W-:Y:S01]  /*1e900*/  ENDCOLLECTIVE ;  /* 0x000000000000791b */ /* 0x003fe20003800000 */
.L_x_5604:
        /* <DEDUP_REMOVED lines=13> */
.L_x_5605:
[----:B------:R-:W-:Y:S02]  /*1e9e0*/  IMAD.MOV.U32 R13, RZ, RZ, R7 ;  /* 0x000000ffff0d7224 */ /* 0x000fe400078e0007 */
[----:B------:R-:W-:Y:S01]  /*1e9f0*/  IMAD.MOV.U32 R12, RZ, RZ, 0x5 ;  /* 0x00000005ff0c7424 */ /* 0x000fe200078e00ff */
[----:B------:R-:W-:-:S13]  /*1ea00*/  IADD3 R2, P0, R14, R0, RZ ;  /* 0x000000000e027210 */ /* 0x000fda0007f1e0ff */
[----:B------:R-:W-:Y:S05]  /*1ea10*/  WARPSYNC.COLLECTIVE R15, `(.L_x_5606) ;  /* 0x000000000f087348 */ /* 0x000fea0003c00000 */
[----:B------:R0:W1:Y:S02]  /*1ea20*/  SHFL.IDX P6, R14, R13, R12, R11 ;  /* 0x0000000c0d0e7389 */ /* 0x00006400000c000b */
[----:B01----:R-:W-:Y:S01]  /*1ea30*/  ENDCOLLECTIVE ;  /* 0x000000000000791b */ /* 0x003fe20003800000 */
.L_x_5606:
        /* <DEDUP_REMOVED lines=13> */
.L_x_5607:
[----:B------:R-:W-:Y:S05]  /*1eb10*/  BRA `(.L_x_5608) ;  /* 0xffffffa4006c7947 */ /* 0x000fea000383ffff */
.L_x_5425:
        /* <DEDUP_REMOVED lines=8> */
.L_x_5610:
[----:B------:R-:W-:Y:S05]  /*1eba0*/  BSYNC B0 ;  /* 0x0000000000007941 */ /* 0x000fea0003800000 */
.L_x_5609:
        /* <DEDUP_REMOVED lines=9> */
.L_x_5611:
        /* <DEDUP_REMOVED lines=11> */
[C---:B------:R-:W-:Y:S02]  /*1ecf0*/  ISETP.GE.U32.AND P5, PT, R8.reuse, 0x10, PT ;  /* 0x000000100800780c */ /* 0x040fe40003fa6070 */
[----:B--2---:R-:W-:Y:S02]  /*1ed00*/  @!P1 MOV R17, R2 ;  /* 0x0000000200119202 */ /* 0x004fe40000000f00 */
[----:B------:R-:W-:-:S03]  /*1ed10*/  ISETP.NE.AND P1, PT, R8, RZ, PT ;  /* 0x000000ff0800720c */ /* 0x000fc60003f25270 */
[----:B------:R-:W-:-:S10]  /*1ed20*/  IMAD.MOV.U32 R13, RZ, RZ, R17 ;  /* 0x000000ffff0d7224 */ /* 0x000fd400078e0011 */
[----:B------:R-:W-:Y:S05]  /*1ed30*/  WARPSYNC.COLLECTIVE R15, `(.L_x_5612) ;  /* 0x000000000f087348 */ /* 0x000fea0003c00000 */
[----:B------:R0:W1:Y:S02]  /*1ed40*/  SHFL.UP P6, R14, R13, R12, R11 ;  /* 0x0400000c0d0e7389 */ /* 0x00006400000c000b */
[----:B01----:R-:W-:Y:S01]  /*1ed50*/  ENDCOLLECTIVE ;  /* 0x000000000000791b */ /* 0x003fe20003800000 */
.L_x_5612:
[----:B------:R-:W-:Y:S01]  /*1ed60*/  IMAD.MOV.U32 R12, RZ, RZ, 0x2 ;  /* 0x00000002ff0c7424 */ /* 0x000fe200078e00ff */
[----:B------:R-:W-:-:S05]  /*1ed70*/  SEL R4, R14, RZ, P1 ;  /* 0x000000ff0e047207 */ /* 0x000fca0000800000 */
[----:B------:R-:W-:-:S04]  /*1ed80*/  IMAD.IADD R4, R17, 0x1, R4 ;  /* 0x0000000111047824 */ /* 0x000fc800078e0204 */
[----:B------:R-:W-:-:S07]  /*1ed90*/  IMAD.MOV.U32 R13, RZ, RZ, R4 ;  /* 0x000000ffff0d7224 */ /* 0x000fce00078e0004 */
[----:B------:R-:W-:Y:S05]  /*1eda0*/  WARPSYNC.COLLECTIVE R15, `(.L_x_5613) ;  /* 0x000000000f087348 */ /* 0x000fea0003c00000 */
[----:B------:R0:W1:Y:S02]  /*1edb0*/  SHFL.UP P6, R14, R13, R12, R11 ;  /* 0x0400000c0d0e7389 */ /* 0x00006400000c000b */
[----:B01----:R-:W-:Y:S01]  /*1edc0*/  ENDCOLLECTIVE ;  /* 0x000000000000791b */ /* 0x003fe20003800000 */
.L_x_5613:
[----:B------:R-:W-:Y:S01]  /*1edd0*/  IMAD.MOV.U32 R12, RZ, RZ, 0x4 ;  /* 0x00000004ff0c7424 */ /* 0x000fe200078e00ff */
[----:B------:R-:W-:-:S05]  /*1ede0*/  SEL R3, R14, RZ, P2 ;  /* 0x000000ff0e037207 */ /* 0x000fca0001000000 */
[----:B------:R-:W-:-:S05]  /*1edf0*/  IMAD.IADD R6, R4, 0x1, R3 ;  /* 0x0000000104067824 */ /* 0x000fca00078e0203 */
[----:B------:R-:W-:-:S07]  /*1ee00*/  MOV R13, R6 ;  /* 0x00000006000d7202 */ /* 0x000fce0000000f00 */
[----:B------:R-:W-:Y:S05]  /*1ee10*/  WARPSYNC.COLLECTIVE R15, `(.L_x_5614) ;  /* 0x000000000f087348 */ /* 0x000fea0003c00000 */
[----:B------:R0:W1:Y:S02]  /*1ee20*/  SHFL.UP P6, R14, R13, R12, R11 ;  /* 0x0400000c0d0e7389 */ /* 0x00006400000c000b */
[----:B01----:R-:W-:Y:S01]  /*1ee30*/  ENDCOLLECTIVE ;  /* 0x000000000000791b */ /* 0x003fe20003800000 */
.L_x_5614:
[----:B------:R-:W-:Y:S01]  /*1ee40*/  IMAD.MOV.U32 R12, RZ, RZ, 0x8 ;  /* 0x00000008ff0c7424 */ /* 0x000fe200078e00ff */
[----:B------:R-:W-:-:S05]  /*1ee50*/  SEL R3, R14, RZ, P3 ;  /* 0x000000ff0e037207 */ /* 0x000fca0001800000 */
[----:B------:R-:W-:-:S04]  /*1ee60*/  IMAD.IADD R2, R6, 0x1, R3 ;  /* 0x0000000106027824 */ /* 0x000fc800078e0203 */
[----:B------:R-:W-:-:S07]  /*1ee70*/  IMAD.MOV.U32 R13, RZ, RZ, R2 ;  /* 0x000000ffff0d7224 */ /* 0x000fce00078e0002 */
[----:B------:R-:W-:Y:S05]  /*1ee80*/  WARPSYNC.COLLECTIVE R15, `(.L_x_5615) ;  /* 0x000000000f087348 */ /* 0x000fea0003c00000 */
[----:B------:R0:W1:Y:S02]  /*1ee90*/  SHFL.UP P6, R14, R13, R12, R11 ;  /* 0x0400000c0d0e7389 */ /* 0x00006400000c000b */
[----:B01----:R-:W-:Y:S01]  /*1eea0*/  ENDCOLLECTIVE ;  /* 0x000000000000791b */ /* 0x003fe20003800000 */
.L_x_5615:
[----:B------:R-:W-:Y:S02]  /*1eeb0*/  MOV R12, 0x10 ;  /* 0x00000010000c7802 */ /* 0x000fe40000000f00 */
[----:B------:R-:W-:-:S05]  /*1eec0*/  SEL R3, R14, RZ, P4 ;  /* 0x000000ff0e037207 */ /* 0x000fca0002000000 */
[----:B------:R-:W-:-:S04]  /*1eed0*/  IMAD.IADD R3, R2, 0x1, R3 ;  /* 0x0000000102037824 */ /* 0x000fc800078e0203 */
[----:B------:R-:W-:-:S07]  /*1eee0*/  IMAD.MOV.U32 R13, RZ, RZ, R3 ;  /* 0x000000ffff0d7224 */ /* 0x000fce00078e0003 */
[----:B------:R-:W-:Y:S05]  /*1eef0*/  WARPSYNC.COLLECTIVE R15, `(.L_x_5616) ;  /* 0x000000000f087348 */ /* 0x000fea0003c00000 */
[----:B------:R0:W1:Y:S02]  /*1ef00*/  SHFL.UP P6, R14, R13, R12, R11 ;  /* 0x0400000c0d0e7389 */ /* 0x00006400000c000b */
[----:B01----:R-:W-:Y:S01]  /*1ef10*/  ENDCOLLECTIVE ;  /* 0x000000000000791b */ /* 0x003fe20003800000 */
.L_x_5616:
        /* <DEDUP_REMOVED lines=8> */
.L_x_5617:
[----:B------:R-:W-:Y:S05]  /*1efa0*/  BRA `(.L_x_5618) ;  /* 0xffffffa400c87947 */ /* 0x000fea000383ffff */
.L_x_5430:
[----:B------:R-:W-:Y:S01]  /*1efb0*/  BSSY B0, `(.L_x_5619) ;  /* 0x0000008000007945 */ /* 0x000fe20003800000 */
[----:B-----5:R-:W-:Y:S01]  /*1efc0*/  IMAD.MOV.U32 R13, RZ, RZ, R17 ;  /* 0x000000ffff0d7224 */ /* 0x020fe200078e0011 */
[----:B------:R-:W-:Y:S01]  /*1efd0*/  MOV R11, RZ ;  /* 0x000000ff000b7202 */ /* 0x000fe20000000f00 */
[----:B------:R-:W-:Y:S02]  /*1efe0*/  IMAD.MOV.U32 R12, RZ, RZ, 0x1 ;  /* 0x00000001ff0c7424 */ /* 0x000fe400078e00ff */
[----:B------:R-:W-:-:S07]  /*1eff0*/  IMAD.MOV.U32 R15, RZ, RZ, -0x1 ;  /* 0xffffffffff0f7424 */ /* 0x000fce00078e00ff */
[----:B01----:R-:W-:Y:S05]  /*1f000*/  WARPSYNC.COLLECTIVE R15, `(.L_x_5620) ;  /* 0x000000000f087348 */ /* 0x003fea0003c00000 */
[----:B------:R2:W3:Y:S02]  /*1f010*/  SHFL.UP P6, R14, R13, R12, R11 ;  /* 0x0400000c0d0e7389 */ /* 0x0004e400000c000b */
[----:B0123--:R-:W-:Y:S01]  /*1f020*/  ENDCOLLECTIVE ;  /* 0x000000000000791b */ /* 0x00ffe20003800000 */
.L_x_5620:
[----:B------:R-:W-:Y:S05]  /*1f030*/  BSYNC B0 ;  /* 0x0000000000007941 */ /* 0x000fea0003800000 */
.L_x_5619:
        /* <DEDUP_REMOVED lines=8> */
.L_x_5621:
[----:B------:R-:W-:Y:S01]  /*1f0c0*/  IMAD.MOV.U32 R12, RZ, RZ, 0x4 ;  /* 0x00000004ff0c7424 */ /* 0x000fe200078e00ff */
[----:B------:R-:W-:-:S05]  /*1f0d0*/  SEL R2, R14, RZ, P2 ;  /* 0x000000ff0e027207 */ /* 0x000fca0001000000 */
[----:B------:R-:W-:-:S05]  /*1f0e0*/  IMAD.IADD R2, R13, 0x1, R2 ;  /* 0x000000010d027824 */ /* 0x000fca00078e0202 */
[----:B------:R-:W-:-:S07]  /*1f0f0*/  MOV R13, R2 ;  /* 0x00000002000d7202 */ /* 0x000fce0000000f00 */
[----:B------:R-:W-:Y:S05]  /*1f100*/  WARPSYNC.COLLECTIVE R15, `(.L_x_5622) ;  /* 0x000000000f087348 */ /* 0x000fea0003c00000 */
[----:B------:R0:W1:Y:S02]  /*1f110*/  SHFL.UP P6, R14, R13, R12, R11 ;  /* 0x0400000c0d0e7389 */ /* 0x00006400000c000b */
[----:B01----:R-:W-:Y:S01]  /*1f120*/  ENDCOLLECTIVE ;  /* 0x000000000000791b */ /* 0x003fe20003800000 */
.L_x_5622:
[----:B------:R-:W-:Y:S01]  /*1f130*/  IMAD.MOV.U32 R12, RZ, RZ, 0x8 ;  /* 0x00000008ff0c7424 */ /* 0x000fe200078e00ff */
[----:B------:R-:W-:-:S05]  /*1f140*/  SEL R3, R14, RZ, P3 ;  /* 0x000000ff0e037207 */ /* 0x000fca0001800000 */
[----:B------:R-:W-:-:S04]  /*1f150*/  IMAD.IADD R3, R2, 0x1, R3 ;  /* 0x0000000102037824 */ /* 0x000fc800078e0203 */
[----:B------:R-:W-:-:S07]  /*1f160*/  IMAD.MOV.U32 R13, RZ, RZ, R3 ;  /* 0x000000ffff0d7224 */ /* 0x000fce00078e0003 */
[----:B------:R-:W-:Y:S05]  /*1f170*/  WARPSYNC.COLLECTIVE R15, `(.L_x_5623) ;  /* 0x000000000f087348 */ /* 0x000fea0003c00000 */
[----:B------:R0:W1:Y:S02]  /*1f180*/  SHFL.UP P6, R14, R13, R12, R11 ;  /* 0x0400000c0d0e7389 */ /* 0x00006400000c000b */
[----:B01----:R-:W-:Y:S01]  /*1f190*/  ENDCOLLECTIVE ;  /* 0x000000000000791b */ /* 0x003fe20003800000 */
.L_x_5623:
[----:B------:R-:W-:Y:S02]  /*1f1a0*/  MOV R12, 0x10 ;  /* 0x00000010000c7802 */ /* 0x000fe40000000f00 */
[----:B------:R-:W-:-:S05]  /*1f1b0*/  SEL R4, R14, RZ, P4 ;  /* 0x000000ff0e047207 */ /* 0x000fca0002000000 */
[----:B------:R-:W-:-:S04]  /*1f1c0*/  IMAD.IADD R4, R3, 0x1, R4 ;  /* 0x0000000103047824 */ /* 0x000fc800078e0204 */
[----:B------:R-:W-:-:S07]  /*1f1d0*/  IMAD.MOV.U32 R13, RZ, RZ, R4 ;  /* 0x000000ffff0d7224 */ /* 0x000fce00078e0004 */
[----:B------:R-:W-:Y:S05]  /*1f1e0*/  WARPSYNC.COLLECTIVE R15, `(.L_x_5624) ;  /* 0x000000000f087348 */ /* 0x000fea0003c00000 */
[----:B------:R0:W1:Y:S02]  /*1f1f0*/  SHFL.UP P6, R14, R13, R12, R11 ;  /* 0x0400000c0d0e7389 */ /* 0x00006400000c000b */
[----:B01----:R-:W-:Y:S01]  /*1f200*/  ENDCOLLECTIVE ;  /* 0x000000000000791b */ /* 0x003fe20003800000 */
.L_x_5624:
        /* <DEDUP_REMOVED lines=8> */
.L_x_5625:
[----:B------:R-:W-:Y:S05]  /*1f290*/  BRA `(.L_x_5626) ;  /* 0xffffffa400a87947 */ /* 0x000fea000383ffff */
.L_x_5432:
[----:B------:R-:W-:Y:S01]  /*1f2a0*/  BSSY B0, `(.L_x_5627) ;  /* 0x0000006000007945 */ /* 0x000fe20003800000 */
[----:B------:R-:W-:Y:S01]  /*1f2b0*/  PLOP3.LUT P6, PT, P6, PT, PT, 0x8, 0x0 ;  /* 0x000000000000781c */ /* 0x000fe200037ce170 */
[----:B------:R-:W-:-:S12]  /*1f2c0*/  IMAD.MOV.U32 R15, RZ, RZ, -0x1 ;  /* 0xffffffffff0f7424 */ /* 0x000fd800078e00ff */
[----:B01----:R-:W-:Y:S05]  /*1f2d0*/  WARPSYNC.COLLECTIVE R15, `(.L_x_5628) ;  /* 0x000000000f087348 */ /* 0x003fea0003c00000 */
[----:B------:R-:W-:Y:S01]  /*1f2e0*/  VOTE.ANY R14, PT, P6 ;  /* 0x00000000000e7806 */ /* 0x000fe200030e0100 */
[----:B01----:R-:W-:Y:S06]  /*1f2f0*/  ENDCOLLECTIVE ;  /* 0x000000000000791b */ /* 0x003fec0003800000 */
.L_x_5628:
[----:B------:R-:W-:Y:S05]  /*1f300*/  BSYNC B0 ;  /* 0x0000000000007941 */ /* 0x000fea0003800000 */
.L_x_5627:
        /* <DEDUP_REMOVED lines=9> */
.L_x_5629:
[----:B------:R-:W-:Y:S01]  /*1f3a0*/  IMAD.MOV.U32 R17, RZ, RZ, R14 ;  /* 0x000000ffff117224 */ /* 0x000fe200078e000e */
[----:B------:R-:W-:Y:S06]  /*1f3b0*/  BRA `(.L_x_5630) ;  /* 0xffffffa400987947 */ /* 0x000fec000383ffff */
.L_x_5434:
[----:B------:R-:W-:Y:S01]  /*1f3c0*/  BSSY B0, `(.L_x_5631) ;  /* 0x0000007000007945 */ /* 0x000fe20003800000 */
[----:B------:R-:W-:Y:S01]  /*1f3d0*/  IMAD.MOV.U32 R13, RZ, RZ, R2 ;  /* 0x000000ffff0d7224 */ /* 0x000fe200078e0002 */
[----:B------:R-:W-:Y:S01]  /*1f3e0*/  MOV R15, 0xffffffff ;  /* 0xffffffff000f7802 */ /* 0x000fe20000000f00 */
[----:B------:R-:W-:-:S07]  /*1f3f0*/  IMAD.MOV.U32 R11, RZ, RZ, 0x1f ;  /* 0x0000001fff0b7424 */ /* 0x000fce00078e00ff */
[----:B0123--:R-:W-:Y:S05]  /*1f400*/  WARPSYNC.COLLECTIVE R15, `(.L_x_5632) ;  /* 0x000000000f087348 */ /* 0x00ffea0003c00000 */
[----:B------:R4:W0:Y:S02]  /*1f410*/  SHFL.IDX P6, R14, R13, R12, R11 ;  /* 0x0000000c0d0e7389 */ /* 0x00082400000c000b */
[----:B01234-:R-:W-:Y:S01]  /*1f420*/  ENDCOLLECTIVE ;  /* 0x000000000000791b */ /* 0x01ffe20003800000 */
.L_x_5632:
[----:B------:R-:W-:Y:S05]  /*1f430*/  BSYNC B0 ;  /* 0x0000000000007941 */ /* 0x000fea0003800000 */
.L_x_5631:
[----:B------:R-:W-:Y:S05]  /*1f440*/  BRA `(.L_x_5433) ;  /* 0xffffffa400907947 */ /* 0x000fea000383ffff */
.L_x_5438:
[----:B0-----:R0:W2:Y:S02]  /*1f450*/  SYNCS.PHASECHK.TRANS64.TRYWAIT P0, [R4+URZ+0x22820], R0 ;  /* 0x02282000040075a7 */ /* 0x0010a4000800017f */
[----:B--2---:R-:W-:Y:S05]  /*1f460*/  @!P0 NANOSLEEP.SYNCS 0x989680 ;  /* 0x009896800000895d */ /* 0x004fea0003900000 */
[----:B------:R-:W2:Y:S02]  /*1f470*/  @!P0 SYNCS.PHASECHK.TRANS64 P0, [R4+URZ+0x22820], R0 ;  /* 0x02282000040085a7 */ /* 0x000ea4000800007f */
[----:B--2---:R-:W-:Y:S05]  /*1f480*/  @!P0 BRA `(.L_x_5438) ;  /* 0xfffffffc00f08947 */ /* 0x004fea000383ffff */
[----:B------:R-:W-:Y:S05]  /*1f490*/  BRA `(.L_x_5633) ;  /* 0xffffffac00087947 */ /* 0x000fea000383ffff */
.L_x_5439:
        /* <DEDUP_REMOVED lines=8> */
[----:B01--4-:R-:W-:Y:S05]  /*1f520*/  WARPSYNC.COLLECTIVE R15, `(.L_x_5635) ;  /* 0x000000000f087348 */ /* 0x013fea0003c00000 */
[----:B------:R2:W3:Y:S02]  /*1f530*/  SHFL.IDX P6, R14, R13, R12, R11 ;  /* 0x0000000c0d0e7389 */ /* 0x0004e400000c000b */
[----:B01234-:R-:W-:Y:S01]  /*1f540*/  ENDCOLLECTIVE ;  /* 0x000000000000791b */ /* 0x01ffe20003800000 */
.L_x_5635:
[----:B------:R-:W-:Y:S05]  /*1f550*/  BSYNC B0 ;  /* 0x0000000000007941 */ /* 0x000fea0003800000 */
.L_x_5634:
[----:B------:R-:W-:Y:S05]  /*1f560*/  BRA `(.L_x_5636) ;  /* 0xffffffa800f07947 */ /* 0x000fea000383ffff */
.L_x_5440:
[----:B------:R-:W-:Y:S01]  /*1f570*/  BSSY B0, `(.L_x_5637) ;  /* 0x0000006000007945 */ /* 0x000fe20003800000 */
[----:B------:R-:W-:-:S07]  /*1f580*/  IMAD.MOV.U32 R15, RZ, RZ, -0x1 ;  /* 0xffffffffff0f7424 */ /* 0x000fce00078e00ff */
[----:B01--4-:R-:W-:Y:S05]  /*1f590*/  WARPSYNC.COLLECTIVE R15, `(.L_x_5638) ;  /* 0x000000000f0c7348 */ /* 0x013fea0003c00000 */
[----:B------:R-:W-:Y:S02]  /*1f5a0*/  ELECT P6, UR62, PT ;  /* 0x00000000003e782f */ /* 0x000fe400038c0000 */
[----:B------:R-:W-:Y:S01]  /*1f5b0*/  MOV R14, UR62 ;  /* 0x0000003e000e7c02 */ /* 0x000fe20008000f00 */
[----:B01--4-:R-:W-:Y:S10]  /*1f5c0*/  ENDCOLLECTIVE ;  /* 0x000000000000791b */ /* 0x013ff40003800000 */
.L_x_5638:
[----:B------:R-:W-:Y:S05]  /*1f5d0*/  BSYNC B0 ;  /* 0x0000000000007941 */ /* 0x000fea0003800000 */
.L_x_5637:
[----:B------:R-:W-:Y:S05]  /*1f5e0*/  BRA `(.L_x_5639) ;  /* 0xffffffa800e47947 */ /* 0x000fea000383ffff */
.L_x_5442:
[----:B0-----:R0:W2:Y:S02]  /*1f5f0*/  SYNCS.PHASECHK.TRANS64.TRYWAIT P1, [R5+URZ+0x22840], R0 ;  /* 0x02284000050075a7 */ /* 0x0010a4000802017f */
[----:B--2---:R-:W-:Y:S05]  /*1f600*/  @!P1 NANOSLEEP.SYNCS 0x989680 ;  /* 0x009896800000995d */ /* 0x004fea0003900000 */
[----:B------:R-:W2:Y:S02]  /*1f610*/  @!P1 SYNCS.PHASECHK.TRANS64 P1, [R5+URZ+0x22840], R0 ;  /* 0x02284000050095a7 */ /* 0x000ea4000802007f */
[----:B--2---:R-:W-:Y:S05]  /*1f620*/  @!P1 BRA `(.L_x_5442) ;  /* 0xfffffffc00f09947 */ /* 0x004fea000383ffff */
[----:B------:R-:W-:Y:S05]  /*1f630*/  BRA `(.L_x_5640) ;  /* 0xffffffac00047947 */ /* 0x000fea000383ffff */
.L_x_5444:
[----:B--2---:R2:W3:Y:S02]  /*1f640*/  SYNCS.PHASECHK.TRANS64.TRYWAIT P1, [R25+URZ+0x22840], R2 ;  /* 0x02284002190075a7 */ /* 0x0044e4000802017f */
[----:B---3--:R-:W-:Y:S05]  /*1f650*/  @!P1 NANOSLEEP.SYNCS 0x989680 ;  /* 0x009896800000995d */ /* 0x008fea0003900000 */
[----:B------:R-:W3:Y:S02]  /*1f660*/  @!P1 SYNCS.PHASECHK.TRANS64 P1, [R25+URZ+0x22840], R2 ;  /* 0x02284002190095a7 */ /* 0x000ee4000802007f */
[----:B---3--:R-:W-:Y:S05]  /*1f670*/  @!P1 BRA `(.L_x_5444) ;  /* 0xfffffffc00f09947 */ /* 0x008fea000383ffff */
[----:B------:R-:W-:Y:S05]  /*1f680*/  BRA `(.L_x_5641) ;  /* 0xffffffac00107947 */ /* 0x000fea000383ffff */
.L_x_5446:
[----:B---3--:R3:W0:Y:S02]  /*1f690*/  SYNCS.PHASECHK.TRANS64.TRYWAIT P1, [R5+URZ+0x22860], R0 ;  /* 0x02286000050075a7 */ /* 0x008624000802017f */
[----:B0-----:R-:W-:Y:S05]  /*1f6a0*/  @!P1 NANOSLEEP.SYNCS 0x989680 ;  /* 0x009896800000995d */ /* 0x001fea0003900000 */
[----:B------:R-:W0:Y:S02]  /*1f6b0*/  @!P1 SYNCS.PHASECHK.TRANS64 P1, [R5+URZ+0x22860], R0 ;  /* 0x02286000050095a7 */ /* 0x000e24000802007f */
[----:B0-----:R-:W-:Y:S05]  /*1f6c0*/  @!P1 BRA `(.L_x_5446) ;  /* 0xfffffffc00f09947 */ /* 0x001fea000383ffff */
[----:B------:R-:W-:Y:S05]  /*1f6d0*/  BRA `(.L_x_5642) ;  /* 0xffffffac000c7947 */ /* 0x000fea000383ffff */
.L_x_5643:
        /* <DEDUP_REMOVED lines=10> */
.L_x_6466:


//--------------------- .text._ZN7cutlass13device_kernelIN5flash11enable_sm90INS1_16FlashAttnFwdSm90INS1_25CollectiveMainloopFwdSm90ILi2EN4cute5tupleIJNS5_1CILi1EEES8_S8_EEENS6_IJNS7_ILi128EEENS7_ILi96EEENS7_ILi64EEEEEELi256ENS_6half_tEfNS_4arch4Sm90ELb1ELb0ELb0ELb1ELb1ELb0ELb1ELb1ELb0ELb1ELb0ELb0EEENS1_21CollectiveEpilogueFwdINS6_IJSA_NS7_ILi256EEESB_EEES9_SE_SG_Li256ELb1ELb1ELb0ELb0EEENS1_36VarlenDynamicPersistentTileSchedulerILi128ELi96ELi256ELi128ELb0ELb1ELb1ELb1ELb1ELb1EEEEEEEEEvNT_6ParamsE --------------------------
	.section	.text._ZN7cutlass13device_kernelIN5flash11enable_sm90INS1_16FlashAttnFwdSm90INS1_25CollectiveMainloopFwdSm90ILi2EN4cute5tupleIJNS5_1CILi1EEES8_S8_EEENS6_IJNS7_ILi128EEENS7_ILi96EEENS7_ILi64EEEEEELi256ENS_6half_tEfNS_4arch4Sm90ELb1ELb0ELb0ELb1ELb1ELb0ELb1ELb1ELb0ELb1ELb0ELb0EEENS1_21CollectiveEpilogueFwdINS6_IJSA_NS7_ILi256EEESB_EEES9_SE_SG_Li256ELb1ELb1ELb0ELb0EEENS1_36VarlenDynamicPersistentTileSchedulerILi128ELi96ELi256ELi128ELb0ELb1ELb1ELb1ELb1ELb1EEEEEEEEEvNT_6ParamsE,"ax",@progbits
	.align	128
.text._ZN7cutlass13device_kernelIN5flash11enable_sm90INS1_16FlashAttnFwdSm90INS1_25CollectiveMainloopFwdSm90ILi2EN4cute5tupleIJNS5_1CILi1EEES8_S8_EEENS6_IJNS7_ILi128EEENS7_ILi96EEENS7_ILi64EEEEEELi256ENS_6half_tEfNS_4arch4Sm90ELb1ELb0ELb0ELb1ELb1ELb0ELb1ELb1ELb0ELb1ELb0ELb0EEENS1_21CollectiveEpilogueFwdINS6_IJSA_NS7_ILi256EEESB_EEES9_SE_SG_Li256ELb1ELb1ELb0ELb0EEENS1_36VarlenDynamicPersistentTileSchedulerILi128ELi96ELi256ELi128ELb0ELb1ELb1ELb1ELb1ELb1EEEEEEEEEvNT_6ParamsE:
        .type           _ZN7cutlass13device_kernelIN5flash11enable_sm90INS1_16FlashAttnFwdSm90INS1_25CollectiveMainloopFwdSm90ILi2EN4cute5tupleIJNS5_1CILi1EEES8_S8_EEENS6_IJNS7_ILi128EEENS7_ILi96EEENS7_ILi64EEEEEELi256ENS_6half_tEfNS_4arch4Sm90ELb1ELb0ELb0ELb1ELb1ELb0ELb1ELb1ELb0ELb1ELb0ELb0EEENS1_21CollectiveEpilogueFwdINS6_IJSA_NS7_ILi256EEESB_EEES9_SE_SG_Li256ELb1ELb1ELb0ELb0EEENS1_36VarlenDynamicPersistentTileSchedulerILi128ELi96ELi256ELi128ELb0ELb1ELb1ELb1ELb1ELb1EEEEEEEEEvNT_6ParamsE,@function
        .size           _ZN7cutlass13device_kernelIN5flash11enable_sm90INS1_16FlashAttnFwdSm90INS1_25CollectiveMainloopFwdSm90ILi2EN4cute5tupleIJNS5_1CILi1EEES8_S8_EEENS6_IJNS7_ILi128EEENS7_ILi96EEENS7_ILi64EEEEEELi256ENS_6half_tEfNS_4arch4Sm90ELb1ELb0ELb0ELb1ELb1ELb0ELb1ELb1ELb0ELb1ELb0ELb0EEENS1_21CollectiveEpilogueFwdINS6_IJSA_NS7_ILi256EEESB_EEES9_SE_SG_Li256ELb1ELb1ELb0ELb0EEENS1_36VarlenDynamicPersistentTileSchedulerILi128ELi96ELi256ELi128ELb0ELb1ELb1ELb1ELb1ELb1EEEEEEEEEvNT_6ParamsE,(.L_x_6467 - _ZN7cutlass13device_kernelIN5flash11enable_sm90INS1_16FlashAttnFwdSm90INS1_25CollectiveMainloopFwdSm90ILi2EN4cute5tupleIJNS5_1CILi1EEES8_S8_EEENS6_IJNS7_ILi128EEENS7_ILi96EEENS7_ILi64EEEEEELi256ENS_6half_tEfNS_4arch4Sm90ELb1ELb0ELb0ELb1ELb1ELb0ELb1ELb1ELb0ELb1ELb0ELb0EEENS1_21CollectiveEpilogueFwdINS6_IJSA_NS7_ILi256EEESB_EEES9_SE_SG_Li256ELb1ELb1ELb0ELb0EEENS1_36VarlenDynamicPersistentTileSchedulerILi128ELi96ELi256ELi128ELb0ELb1ELb1ELb1ELb1ELb1EEEEEEEEEvNT_6ParamsE)
        .other          _ZN7cutlass13device_kernelIN5flash11enable_sm90INS1_16FlashAttnFwdSm90INS1_25CollectiveMainloopFwdSm90ILi2EN4cute5tupleIJNS5_1CILi1EEES8_S8_EEENS6_IJNS7_ILi128EEENS7_ILi96EEENS7_ILi64EEEEEELi256ENS_6half_tEfNS_4arch4Sm90ELb1ELb0ELb0ELb1ELb1ELb0ELb1ELb1ELb0ELb1ELb0ELb0EEENS1_21CollectiveEpilogueFwdINS6_IJSA_NS7_ILi256EEESB_EEES9_SE_SG_Li256ELb1ELb1ELb0ELb0EEENS1_36VarlenDynamicPersistentTileSchedulerILi128ELi96ELi256ELi128ELb0ELb1ELb1ELb1ELb1ELb1EEEEEEEEEvNT_6ParamsE,@"STO_CUDA_ENTRY STV_DEFAULT"
_ZN7cutlass13device_kernelIN5flash11enable_sm90INS1_16FlashAttnFwdSm90INS1_25CollectiveMainloopFwdSm90ILi2EN4cute5tupleIJNS5_1CILi1EEES8_S8_EEENS6_IJNS7_ILi128EEENS7_ILi96EEENS7_ILi64EEEEEELi256ENS_6half_tEfNS_4arch4Sm90ELb1ELb0ELb0ELb1ELb1ELb0ELb1ELb1ELb0ELb1ELb0ELb0EEENS1_21CollectiveEpilogueFwdINS6_IJSA_NS7_ILi256EEESB_EEES9_SE_SG_Li256ELb1ELb1ELb0ELb0EEENS1_36VarlenDynamicPersistentTileSchedulerILi128ELi96ELi256ELi128ELb0ELb1ELb1ELb1ELb1ELb1EEEEEEEEEvNT_6ParamsE:
        /* <DEDUP_REMOVED lines=47> */
.L_x_5644:
        /* <DEDUP_REMOVED lines=22> */
.L_x_5645:
        /* <DEDUP_REMOVED lines=18> */
.L_x_5646:
        /* <DEDUP_REMOVED lines=22> */
.L_x_5647:
        /* <DEDUP_REMOVED lines=23> */
.L_x_5648:
        /* <DEDUP_REMOVED lines=10> */
.L_x_5650:
        /* <DEDUP_REMOVED lines=20> */
[----:B------:R-:W-:Y:S01]  /*0a20*/  IMAD.MOV.U32 R224, RZ, RZ, RZ ;  /* 0x000000ffffe07224 */ /* 0x000fe200078e00ff */
[----:B------:R-:W-:Y:S01]  /*0a30*/  R2UR UR6, R14 ;  /* 0x000000000e0672ca */ /* 0x000fe200000e0000 */
[----:B------:R-:W0:Y:S01]  /*0a40*/  S2R R0, SR_TID.X ;  /* 0x0000000000007919 */ /* 0x000e220000002100 */
[----:B------:R-:W-:Y:S01]  /*0a50*/  UMOV UR39, URZ ;  /* 0x0000003f00277c82 */ /* 0x000fe20008000000 */
[----:B------:R-:W-:Y:S01]  /*0a60*/  UMOV UR38, URZ ;  /* 0x0000003f00267c82 */ /* 0x000fe20008000000 */
[----:B0-----:R-:W-:-:S05]  /*0a70*/  VIADD R12, R0, 0xffffff80 ;  /* 0xffffff80000c7836 */ /* 0x001fca0000000000 */
[----:B------:R-:W-:-:S04]  /*0a80*/  SHF.R.S32.HI R0, RZ, 0x1f, R12 ;  /* 0x0000001fff007819 */ /* 0x000fc8000001140c */
[CC--:B------:R-:W-:Y:S02]  /*0a90*/  LEA.HI R3, R0.reuse, R12.reuse, RZ, 0x7 ;  /* 0x0000000c00037211 */ /* 0x0c0fe400078f38ff */
[----:B------:R-:W-:Y:S02]  /*0aa0*/  LEA.HI R4, R0, R12, RZ, 0x5 ;  /* 0x0000000c00047211 */ /* 0x000fe400078f28ff */
[C---:B------:R-:W-:Y:S02]  /*0ab0*/  LOP3.LUT R225, R3.reuse, 0xffffff80, RZ, 0xc0, !PT ;  /* 0xffffff8003e17812 */ /* 0x040fe400078ec0ff */
[----:B------:R-:W-:Y:S01]  /*0ac0*/  SHF.R.S32.HI R226, RZ, 0x7, R3 ;  /* 0x00000007ffe27819 */ /* 0x000fe20000011403 */
[----:B------:R-:W-:Y:S02]  /*0ad0*/  IMAD.SHL.U32 R6, R4, 0x20, RZ ;  /* 0x0000002004067824 */ /* 0x000fe400078e00ff */
[----:B------:R-:W-:Y:S01]  /*0ae0*/  IMAD.IADD R225, R12, 0x1, -R225 ;  /* 0x000000010ce17824 */ /* 0x000fe200078e0ae1 */
[----:B------:R-:W-:-:S02]  /*0af0*/  LEA.HI R3, R3, R226, RZ, 0x1 ;  /* 0x000000e203037211 */ /* 0x000fc400078f08ff */
        /* <DEDUP_REMOVED lines=8> */
[----:B------:R-:W-:Y:S02]  /*0b80*/  LEA.HI R8, R8, R225, RZ, 0x5 ;  /* 0x000000e108087211 */ /* 0x000fe400078f28ff */
[----:B------:R-:W-:Y:S02]  /*0b90*/  LEA.HI R11, R11, R10, RZ, 0x3 ;  /* 0x0000000a0b0b7211 */ /* 0x000fe400078f18ff */
[----:B------:R-:W-:Y:S02]  /*0ba0*/  SHF.R.S32.HI R8, RZ, 0x5, R8 ;  /* 0x00000005ff087819 */ /* 0x000fe40000011408 */
[----:B------:R-:W-:Y:S02]  /*0bb0*/  LOP3.LUT R11, R11, 0xfffffff8, RZ, 0xc0, !PT ;  /* 0xfffffff80b0b7812 */ /* 0x000fe400078ec0ff */
[----:B------:R-:W-:-:S03]  /*0bc0*/  LOP3.LUT R3, R3, 0x3fffffe, RZ, 0xc0, !PT ;  /* 0x03fffffe03037812 */ /* 0x000fc600078ec0ff */
[----:B------:R-:W-:Y:S02]  /*0bd0*/  IMAD.IADD R11, R10, 0x1, -R11 ;  /* 0x000000010a0b7824 */ /* 0x000fe400078e0a0b */
[----:B------:R-:W-:Y:S02]  /*0be0*/  IMAD.IADD R3, R226, 0x1, -R3 ;  /* 0x00000001e2037824 */ /* 0x000fe400078e0a03 */
[----:B------:R-:W-:-:S04]  /*0bf0*/  IMAD R8, R8, 0x10, R11 ;  /* 0x0000001008087824 */ /* 0x000fc800078e020b */
[----:B------:R-:W-:Y:S01]  /*0c00*/  IMAD R227, R3, 0x40, R8 ;  /* 0x0000004003e37824 */ /* 0x000fe200078e0208 */
[----:B--2---:R-:W-:Y:S02]  /*0c10*/  R2UR UR4, R2 ;  /* 0x00000000020472ca */ /* 0x004fe400000e0000 */
[CC--:B------:R-:W-:Y:S02]  /*0c20*/  LEA.HI R2, R0.reuse, R12.reuse, RZ, 0x4 ;  /* 0x0000000c00027211 */ /* 0x0c0fe400078f20ff */
[----:B------:R-:W-:Y:S02]  /*0c30*/  LEA.HI R0, R0, R12, RZ, 0x3 ;  /* 0x0000000c00007211 */ /* 0x000fe400078f18ff */
[----:B------:R-:W-:Y:S02]  /*0c40*/  SHF.R.S32.HI R5, RZ, 0x4, R2 ;  /* 0x00000004ff057819 */ /* 0x000fe40000011402 */
[----:B------:R-:W-:Y:S02]  /*0c50*/  LOP3.LUT R4, R2, 0x3fffff0, RZ, 0xc0, !PT ;  /* 0x03fffff002047812 */ /* 0x000fe400078ec0ff */
[----:B------:R-:W-:-:S02]  /*0c60*/  LOP3.LUT R219, R0, 0xfffffff8, RZ, 0xc0, !PT ;  /* 0xfffffff800db7812 */ /* 0x000fc400078ec0ff */
[----:B------:R-:W-:Y:S01]  /*0c70*/  LEA.HI R2, R2, R5, RZ, 0x1 ;  /* 0x0000000502027211 */ /* 0x000fe200078f08ff */
[C---:B------:R-:W-:Y:S01]  /*0c80*/  IMAD.IADD R4, R12.reuse, 0x1, -R4 ;  /* 0x000000010c047824 */ /* 0x040fe200078e0a04 */
[----:B------:R-:W-:Y:S01]  /*0c90*/  IADD3 R219, R12, -R219, RZ ;  /* 0x800000db0cdb7210 */ /* 0x000fe20007ffe0ff */
[----:B------:R-:W-:Y:S01]  /*0ca0*/  ULOP3.LUT UR4, UR4, 0x1, URZ, 0xfc, !UPT ;  /* 0x0000000104047892 */ /* 0x000fe2000f8efc3f */
[----:B------:R-:W-:Y:S01]  /*0cb0*/  LOP3.LUT R2, R2, 0x1ffffffe, RZ, 0xc0, !PT ;  /* 0x1ffffffe02027812 */ /* 0x000fe200078ec0ff */
[----:B------:R-:W-:Y:S01]  /*0cc0*/  IMAD R7, R4, 0x40, R7 ;  /* 0x0000004004077824 */ /* 0x000fe200078e0207 */
[----:B------:R-:W-:Y:S01]  /*0cd0*/  LEA.HI R4, R6, R6, RZ, 0x1 ;  /* 0x0000000606047211 */ /* 0x000fe200078f08ff */
[----:B------:R-:W-:Y:S01]  /*0ce0*/  IMAD.SHL.U32 R200, R219, 0x8, RZ ;  /* 0x00000008dbc87824 */ /* 0x000fe200078e00ff */
[----:B------:R-:W-:Y:S01]  /*0cf0*/  SHF.R.S32.HI R223, RZ, 0x3, R0 ;  /* 0x00000003ffdf7819 */ /* 0x000fe20000011400 */
[----:B------:R-:W-:Y:S01]  /*0d00*/  IMAD.IADD R2, R5, 0x1, -R2 ;  /* 0x0000000105027824 */ /* 0x000fe200078e0a02 */
[----:B------:R-:W-:Y:S01]  /*0d10*/  LOP3.LUT R5, R4, 0x1ffffffe, RZ, 0xc0, !PT ;  /* 0x1ffffffe04057812 */ /* 0x000fe200078ec0ff */
[C---:B------:R-:W-:Y:S01]  /*0d20*/  VIADD R217, R200.reuse, 0x40 ;  /* 0x00000040c8d97836 */ /* 0x040fe20000000000 */
[----:B------:R-:W-:Y:S01]  /*0d30*/  SHF.R.S32.HI R0, RZ, 0x1f, R200 ;  /* 0x0000001fff007819 */ /* 0x000fe200000114c8 */
[C---:B------:R-:W-:Y:S01]  /*0d40*/  VIADD R216, R200.reuse, 0x80 ;  /* 0x00000080c8d87836 */ /* 0x040fe20000000000 */
[----:B------:R-:W-:Y:S01]  /*0d50*/  LOP3.LUT R0, R9, 0x7ffffffc, RZ, 0xc0, !PT ;  /* 0x7ffffffc09007812 */ /* 0x000fe200078ec0ff */
[----:B------:R-:W-:Y:S01]  /*0d60*/  VIADD R218, R200, 0xc0 ;  /* 0x000000c0c8da7836 */ /* 0x000fe20000000000 */
[----:B------:R-:W-:Y:S01]  /*0d70*/  SHF.R.S32.HI R4, RZ, 0x1f, R217 ;  /* 0x0000001fff047819 */ /* 0x000fe200000114d9 */
[----:B------:R-:W-:Y:S01]  /*0d80*/  IMAD.IADD R214, R6, 0x1, -R5 ;  /* 0x0000000106d67824 */ /* 0x000fe200078e0a05 */
[----:B------:R-:W-:Y:S01]  /*0d90*/  SHF.R.S32.HI R3, RZ, 0x1f, R216 ;  /* 0x0000001fff037819 */ /* 0x000fe200000114d8 */
[----:B------:R-:W-:Y:S01]  /*0da0*/  IMAD R228, R2, 0x8, R7 ;  /* 0x0000000802e47824 */ /* 0x000fe200078e0207 */
[----:B------:R-:W-:Y:S01]  /*0db0*/  SHF.R.S32.HI R2, RZ, 0x1f, R218 ;  /* 0x0000001fff027819 */ /* 0x000fe200000114da */
[----:B------:R-:W-:-:S02]  /*0dc0*/  IMAD.MOV.U32 R7, RZ, RZ, R15 ;  /* 0x000000ffff077224 */ /* 0x000fc400078e000f */
[----:B------:R-:W-:Y:S02]  /*0dd0*/  IMAD.U32 R229, RZ, RZ, UR4 ;  /* 0x00000004ffe57e24 */ /* 0x000fe4000f8e00ff */
[----:B------:R-:W-:Y:S02]  /*0de0*/  IMAD.IADD R215, R225, 0x1, -R0 ;  /* 0x00000001e1d77824 */ /* 0x000fe400078e0a00 */
[----:B------:R-:W-:-:S07]  /*0df0*/  IMAD R214, R214, 0x8, R227 ;  /* 0x00000008d6d67824 */ /* 0x000fce00078e02e3 */
.L_x_5711:
[----:B012---:R-:W0:Y:S01]  /*0e00*/  LDC.64 R2, c[0x0][0xd88] ;  /* 0x00036200ff027b82 */ /* 0x007e220000000a00 */
[----:B------:R-:W-:Y:S01]  /*0e10*/  ULDC.64 UR8, c[0x0][0xb20] ;  /* 0x0002c80000087ab9 */ /* 0x000fe20000000a00 */
[----:B------:R-:W-:Y:S01]  /*0e20*/  ULDC.64 UR10, c[0x0][0xb10] ;  /* 0x0002c400000a7ab9 */ /* 0x000fe20000000a00 */
[----:B0-----:R-:W-:-:S06]  /*0e30*/  IMAD.WIDE R2, R7, 0x4, R2 ;  /* 0x0000000407027825 */ /* 0x001fcc00078e0202 */
[----:B------:R-:W2:Y:S01]  /*0e40*/  LDG.E R2, desc[UR36][R2.64] ;  /* 0x0000002402027981 */ /* 0x000ea2000c1e1900 */
[----:B------:R-:W-:Y:S01]  /*0e50*/  UISETP.NE.U32.AND UP0, UPT, UR8, URZ, UPT ;  /* 0x0000003f0800728c */ /* 0x000fe2000bf05070 */
[----:B------:R-:W-:Y:S01]  /*0e60*/  IMAD.MOV.U32 R0, RZ, RZ, RZ ;  /* 0x000000ffff007224 */ /* 0x000fe200078e00ff */
[----:B------:R-:W-:Y:S02]  /*0e70*/  UISETP.NE.U32.AND UP1, UPT, UR10, URZ, UPT ;  /* 0x0000003f0a00728c */ /* 0x000fe4000bf25070 */
[----:B------:R-:W-:Y:S02]  /*0e80*/  UISETP.NE.AND.EX UP0, UPT, UR9, URZ, UPT, UP0 ;  /* 0x0000003f0900728c */ /* 0x000fe4000bf05300 */
[----:B------:R-:W-:-:S04]  /*0e90*/  UISETP.NE.AND.EX UP1, UPT, UR11, URZ, UPT, UP1 ;  /* 0x0000003f0b00728c */ /* 0x000fc8000bf25310 */
[----:B------:R-:W-:Y:S02]  /*0ea0*/  PLOP3.LUT P0, PT, PT, PT, UP0, 0x80, 0x0 ;  /* 0x000000000000781c */ /* 0x000fe40003f0f008 */
[----:B------:R-:W-:Y:S02]  /*0eb0*/  PLOP3.LUT P2, PT, PT, PT, UP1, 0x80, 0x0 ;  /* 0x000000000000781c */ /* 0x000fe40003f4f018 */
[----:B--2---:R-:W-:-:S13]  /*0ec0*/  R2UR UR4, R2 ;  /* 0x00000000020472ca */ /* 0x004fda00000e0000 */
[----:B------:R-:W-:Y:S02]  /*0ed0*/  USHF.R.S32.HI UR7, URZ, 0x1f, UR4 ;  /* 0x0000001f3f077899 */ /* 0x000fe40008011404 */
[----:B------:R-:W-:Y:S01]  /*0ee0*/  IMAD.U32 R220, RZ, RZ, UR4 ;  /* 0x00000004ffdc7e24 */ /* 0x000fe2000f8e00ff */
[----:B------:R-:W-:-:S04]  /*0ef0*/  @UP0 ULEA UR8, UP2, UR4, UR8, 0x2 ;  /* 0x0000000804080291 */ /* 0x000fc8000f84103f */
[----:B------:R-:W-:Y:S02]  /*0f00*/  @UP0 ULEA.HI.X UR9, UR4, UR9, UR7, 0x2, UP2 ;  /* 0x0000000904090291 */ /* 0x000fe400090f1407 */
[----:B------:R-:W-:Y:S01]  /*0f10*/  MOV R222, UR7 ;  /* 0x0000000700de7c02 */ /* 0x000fe20008000f00 */
[----:B------:R-:W-:Y:S01]  /*0f20*/  @UP1 ULEA UR10, UP0, UR4, UR10, 0x2 ;  /* 0x0000000a040a1291 */ /* 0x000fe2000f80103f */
[----:B------:R-:W-:-:S03]  /*0f30*/  IMAD.U32 R2, RZ, RZ, UR8 ;  /* 0x00000008ff027e24 */ /* 0x000fc6000f8e00ff */
[----:B------:R-:W-:Y:S01]  /*0f40*/  @UP1 ULEA.HI.X UR11, UR4, UR11, UR7, 0x2, UP0 ;  /* 0x0000000b040b1291 */ /* 0x000fe200080f1407 */
[----:B------:R-:W-:Y:S01]  /*0f50*/  IMAD.U32 R3, RZ, RZ, UR9 ;  /* 0x00000009ff037e24 */ /* 0x000fe2000f8e00ff */
[----:B------:R-:W-:Y:S01]  /*0f60*/  ULDC.64 UR8, c[0x0][0x418] ;  /* 0x0001060000087ab9 */ /* 0x000fe20000000a00 */
[----:B------:R-:W-:Y:S01]  /*0f70*/  IMAD.U32 R212, RZ, RZ, UR10 ;  /* 0x0000000affd47e24 */ /* 0x000fe2000f8e00ff */
[----:B------:R-:W-:Y:S01]  /*0f80*/  ULDC UR4, c[0x0][0x424] ;  /* 0x0001090000047ab9 */ /* 0x000fe20000000800 */
[----:B------:R-:W-:Y:S01]  /*0f90*/  ULDC UR7, c[0x0][0x2f0] ;  /* 0x0000bc0000077ab9 */ /* 0x000fe20000000800 */
[----:B------:R-:W-:Y:S01]  /*0fa0*/  IMAD.U32 R213, RZ, RZ, UR11 ;  /* 0x0000000bffd57e24 */ /* 0x000fe2000f8e00ff */
[----:B------:R0:W5:Y:S04]  /*0fb0*/  @P0 LDG.E R0, desc[UR36][R2.64] ;  /* 0x0000002402000981 */ /* 0x000168000c1e1900 */
[----:B------:R0:W5:Y:S01]  /*0fc0*/  @P2 LDG.E R212, desc[UR36][R212.64] ;  /* 0x00000024d4d42981 */ /* 0x000162000c1e1900 */
[----:B------:R-:W-:Y:S01]  /*0fd0*/  UISETP.NE.U32.AND UP0, UPT, UR8, URZ, UPT ;  /* 0x0000003f0800728c */ /* 0x000fe2000bf05070 */
[----:B------:R-:W-:-:S03]  /*0fe0*/  IMAD.U32 R221, RZ, RZ, UR6 ;  /* 0x00000006ffdd7e24 */ /* 0x000fc6000f8e00ff */
[----:B------:R-:W-:-:S03]  /*0ff0*/  UISETP.NE.AND.EX UP0, UPT, UR9, URZ, UPT, UP0 ;  /* 0x0000003f0900728c */ /* 0x000fc6000bf05300 */
[----:B------:R-:W-:Y:S01]  /*1000*/  ULDC.64 UR8, c[0x0][0xb18] ;  /* 0x0002c60000087ab9 */ /* 0x000fe20000000a00 */
[----:B------:R-:W-:Y:S01]  /*1010*/  USEL UR4, UR4, 0x1, UP0 ;  /* 0x0000000104047887 */ /* 0x000fe20008000000 */
[----:B------:R-:W-:-:S03]  /*1020*/  ISETP.NE.U32.AND P1, PT, RZ, UR8, PT ;  /* 0x00000008ff007c0c */ /* 0x000fc6000bf25070 */
[----:B------:R-:W-:Y:S01]  /*1030*/  UIMAD UR4, UR4, UR7, URZ ;  /* 0x00000007040472a4 */ /* 0x000fe2000f8e023f */
[----:B------:R-:W-:Y:S01]  /*1040*/  ISETP.NE.AND.EX P1, PT, RZ, UR9, PT, P1 ;  /* 0x00000009ff007c0c */ /* 0x000fe2000bf25310 */
[----:B0--34-:R-:W-:-:S12]  /*1050*/  @P2 BRA `(.L_x_5651) ;  /* 0x0000000000342947 */ /* 0x019fd80003800000 */
[----:B------:R-:W-:Y:S01]  /*1060*/  ULDC.64 UR6, c[0x0][0xaf8] ;  /* 0x0002be0000067ab9 */ /* 0x000fe20000000a00 */
[----:B-----5:R-:W0:Y:S01]  /*1070*/  LDC R212, c[0x0][0x288] ;  /* 0x0000a200ffd47b82 */ /* 0x020e220000000800 */
[----:B------:R-:W-:-:S04]  /*1080*/  ISETP.NE.U32.AND P0, PT, RZ, UR6, PT ;  /* 0x00000006ff007c0c */ /* 0x000fc8000bf05070 */
[----:B------:R-:W-:-:S13]  /*1090*/  ISETP.NE.AND.EX P0, PT, RZ, UR7, PT, P0 ;  /* 0x00000007ff007c0c */ /* 0x000fda000bf05300 */
[----:B------:R-:W-:Y:S05]  /*10a0*/  @!P0 BRA `(.L_x_5651) ;  /* 0x0000000000208947 */ /* 0x000fea0003800000 */
[----:B------:R-:W-:Y:S01]  /*10b0*/  R2UR UR10, R220 ;  /* 0x00000000dc0a72ca */ /* 0x000fe200000e0000 */
[----:B------:R-:W-:-:S12]  /*10c0*/  ULDC.64 UR6, c[0x0][0xaf8] ;  /* 0x0002be0000067ab9 */ /* 0x000fd80000000a00 */
[----:B------:R-:W-:-:S06]  /*10d0*/  UIMAD.WIDE UR6, UR10, 0x4, UR6 ;  /* 0x000000040a0678a5 */ /* 0x000fcc000f8e0206 */
[----:B------:R-:W-:Y:S02]  /*10e0*/  IMAD.U32 R2, RZ, RZ, UR6 ;  /* 0x00000006ff027e24 */ /* 0x000fe4000f8e00ff */
[----:B------:R-:W-:-:S05]  /*10f0*/  IMAD.U32 R3, RZ, RZ, UR7 ;  /* 0x00000007ff037e24 */ /* 0x000fca000f8e00ff */
[----:B0-----:R-:W2:Y:S04]  /*1100*/  LDG.E R212, desc[UR36][R2.64] ;  /* 0x0000002402d47981 */ /* 0x001ea8000c1e1900 */
[----:B------:R-:W2:Y:S02]  /*1110*/  LDG.E R5, desc[UR36][R2.64+0x4] ;  /* 0x0000042402057981 */ /* 0x000ea4000c1e1900 */
[----:B--2---:R-:W-:-:S07]  /*1120*/  IMAD.IADD R212, R5, 0x1, -R212 ;  /* 0x0000000105d47824 */ /* 0x004fce00078e0ad4 */
.L_x_5651:
[----:B------:R-:W-:Y:S01]  /*1130*/  IMAD.U32 R213, RZ, RZ, UR4 ;  /* 0x00000004ffd57e24 */ /* 0x000fe2000f8e00ff */
[----:B------:R-:W-:Y:S06]  /*1140*/  @!P1 BRA `(.L_x_5652) ;  /* 0x0000000000209947 */ /* 0x000fec0003800000 */
[----:B------:R-:W-:Y:S02]  /*1150*/  R2UR UR6, R220 ;  /* 0x00000000dc0672ca */ /* 0x000fe400000e0000 */
[----:B------:R-:W-:-:S11]  /*1160*/  R2UR UR7, R222 ;  /* 0x00000000de0772ca */ /* 0x000fd600000e0000 */
[----:B------:R-:W-:-:S04]  /*1170*/  ULEA UR4, UP0, UR6, UR8, 0x2 ;  /* 0x0000000806047291 */ /* 0x000fc8000f80103f */
[----:B------:R-:W-:Y:S02]  /*1180*/  ULEA.HI.X UR6, UR6, UR9, UR7, 0x2, UP0 ;  /* 0x0000000906067291 */ /* 0x000fe400080f1407 */
[----:B------:R-:W-:-:S04]  /*1190*/  IMAD.U32 R2, RZ, RZ, UR4 ;  /* 0x00000004ff027e24 */ /* 0x000fc8000f8e00ff */
[----:B------:R-:W-:-:S05]  /*11a0*/  IMAD.U32 R3, RZ, RZ, UR6 ;  /* 0x00000006ff037e24 */ /* 0x000fca000f8e00ff */
[----:B------:R1:W5:Y:S01]  /*11b0*/  LDG.E R213, desc[UR36][R2.64] ;  /* 0x0000002402d57981 */ /* 0x000362000c1e1900 */
[----:B------:R-:W-:Y:S05]  /*11c0*/  BRA `(.L_x_5653) ;  /* 0x0000000000307947 */ /* 0x000fea0003800000 */
.L_x_5652:
[----:B------:R-:W-:Y:S02]  /*11d0*/  ULDC.64 UR6, c[0x0][0xb00] ;  /* 0x0002c00000067ab9 */ /* 0x000fe40000000a00 */
[----:B------:R-:W-:-:S04]  /*11e0*/  ISETP.NE.U32.AND P0, PT, RZ, UR6, PT ;  /* 0x00000006ff007c0c */ /* 0x000fc8000bf05070 */
[----:B------:R-:W-:-:S13]  /*11f0*/  ISETP.NE.AND.EX P0, PT, RZ, UR7, PT, P0 ;  /* 0x00000007ff007c0c */ /* 0x000fda000bf05300 */
[----:B------:R-:W-:Y:S05]  /*1200*/  @!P0 BRA `(.L_x_5653) ;  /* 0x0000000000208947 */ /* 0x000fea0003800000 */
[----:B------:R-:W-:Y:S01]  /*1210*/  R2UR UR4, R220 ;  /* 0x00000000dc0472ca */ /* 0x000fe200000e0000 */
[----:B------:R-:W-:-:S12]  /*1220*/  ULDC.64 UR6, c[0x0][0xb00] ;  /* 0x0002c00000067ab9 */ /* 0x000fd80000000a00 */
[----:B------:R-:W-:-:S06]  /*1230*/  UIMAD.WIDE UR6, UR4, 0x4, UR6 ;  /* 0x00000004040678a5 */ /* 0x000fcc000f8e0206 */
[----:B------:R-:W-:Y:S01]  /*1240*/  MOV R2, UR6 ;  /* 0x0000000600027c02 */ /* 0x000fe20008000f00 */
[----:B------:R-:W-:-:S05]  /*1250*/  IMAD.U32 R3, RZ, RZ, UR7 ;  /* 0x00000007ff037e24 */ /* 0x000fca000f8e00ff */
[----:B------:R-:W2:Y:S04]  /*1260*/  LDG.E R213, desc[UR36][R2.64] ;  /* 0x0000002402d57981 */ /* 0x000ea8000c1e1900 */
[----:B------:R-:W2:Y:S02]  /*1270*/  LDG.E R4, desc[UR36][R2.64+0x4] ;  /* 0x0000042402047981 */ /* 0x000ea4000c1e1900 */
[----:B--2---:R-:W-:-:S07]  /*1280*/  IMAD.IADD R213, R4, 0x1, -R213 ;  /* 0x0000000104d57824 */ /* 0x004fce00078e0ad5 */
.L_x_5653:
[----:B-1----:R-:W1:Y:S01]  /*1290*/  LDC R2, c[0x0][0x448] ;  /* 0x00011200ff027b82 */ /* 0x002e620000000800 */
[----:B------:R-:W-:Y:S01]  /*12a0*/  USHF.L.U32 UR61, UR5, 0x7, URZ ;  /* 0x00000007053d7899 */ /* 0x000fe2000800063f */
[----:B-----5:R-:W-:Y:S01]  /*12b0*/  IMAD.IADD R213, R213, 0x1, -R0 ;  /* 0x00000001d5d57824 */ /* 0x020fe200078e0a00 */
[----:B------:R-:W-:Y:S01]  /*12c0*/  CS2R R148, SRZ ;  /* 0x0000000000947805 */ /* 0x000fe2000001ff00 */
[----:B------:R-:W-:Y:S01]  /*12d0*/  IMAD.MOV.U32 R150, RZ, RZ, RZ ;  /* 0x000000ffff967224 */ /* 0x000fe200078e00ff */
[----:B------:R-:W-:Y:S01]  /*12e0*/  UIADD3 UR4, UR61, 0x7f, URZ ;  /* 0x0000007f3d047890 */ /* 0x000fe2000fffe03f */
[----:B------:R-:W-:Y:S02]  /*12f0*/  CS2R R146, SRZ ;  /* 0x0000000000927805 */ /* 0x000fe4000001ff00 */
[----:B0-----:R-:W-:Y:S02]  /*1300*/  IADD3 R3, R213, 0x60, -R212 ;  /* 0x00000060d5037810 */ /* 0x001fe40007ffe8d4 */
        /* <DEDUP_REMOVED lines=16> */
[----:B-1----:R-:W-:Y:S02]  /*1410*/  ISETP.NE.AND P0, PT, R2, 0x1, PT ;  /* 0x000000010200780c */ /* 0x002fe40003f05270 */
        /* <DEDUP_REMOVED lines=12> */
[----:B------:R-:W0:Y:S01]  /*14e0*/  @P0 LDC R2, c[0x0][0x44c] ;  /* 0x00011300ff020b82 */ /* 0x000e220000000800 */
[----:B------:R-:W-:Y:S02]  /*14f0*/  CS2R R92, SRZ ;  /* 0x00000000005c7805 */ /* 0x000fe4000001ff00 */
[----:B------:R-:W-:Y:S02]  /*1500*/  CS2R R90, SRZ ;  /* 0x00000000005a7805 */ /* 0x000fe4000001ff00 */
[----:B------:R-:W-:Y:S02]  /*1510*/  CS2R R88, SRZ ;  /* 0x0000000000587805 */ /* 0x000fe4000001ff00 */
[----:B------:R-:W-:-:S02]  /*1520*/  CS2R R86, SRZ ;  /* 0x0000000000567805 */ /* 0x000fc4000001ff00 */
[----:B------:R-:W-:Y:S02]  /*1530*/  CS2R R84, SRZ ;  /* 0x0000000000547805 */ /* 0x000fe4000001ff00 */
[----:B------:R-:W-:Y:S02]  /*1540*/  CS2R R82, SRZ ;  /* 0x0000000000527805 */ /* 0x000fe4000001ff00 */
[----:B------:R-:W-:Y:S01]  /*1550*/  CS2R R80, SRZ ;  /* 0x0000000000507805 */ /* 0x000fe2000001ff00 */
[----:B------:R-:W1:Y:S01]  /*1560*/  @P0 LDC R5, c[0x0][0x450] ;  /* 0x00011400ff050b82 */ /* 0x000e620000000800 */
        /* <DEDUP_REMOVED lines=14> */
[----:B------:R-:W-:Y:S01]  /*1650*/  CS2R R52, SRZ ;  /* 0x0000000000347805 */ /* 0x000fe2000001ff00 */
[----:B0-----:R-:W-:Y:S01]  /*1660*/  @P0 IMAD.HI.U32 R2, R2, UR4, RZ ;  /* 0x0000000402020c27 */ /* 0x001fe2000f8e00ff */
[----:B------:R-:W-:-:S02]  /*1670*/  CS2R R48, SRZ ;  /* 0x0000000000307805 */ /* 0x000fc4000001ff00 */
[----:B------:R-:W-:Y:S02]  /*1680*/  CS2R R160, SRZ ;  /* 0x0000000000a07805 */ /* 0x000fe4000001ff00 */
[----:B------:R-:W-:Y:S02]  /*1690*/  CS2R R42, SRZ ;  /* 0x00000000002a7805 */ /* 0x000fe4000001ff00 */
[----:B------:R-:W-:Y:S02]  /*16a0*/  CS2R R44, SRZ ;  /* 0x00000000002c7805 */ /* 0x000fe4000001ff00 */
[----:B------:R-:W-:Y:S02]  /*16b0*/  CS2R R40, SRZ ;  /* 0x0000000000287805 */ /* 0x000fe4000001ff00 */
[----:B------:R-:W-:Y:S02]  /*16c0*/  CS2R R162, SRZ ;  /* 0x0000000000a27805 */ /* 0x000fe4000001ff00 */
[----:B------:R-:W-:-:S02]  /*16d0*/  CS2R R34, SRZ ;  /* 0x0000000000227805 */ /* 0x000fc4000001ff00 */
[----:B-1----:R-:W-:Y:S01]  /*16e0*/  @P0 SHF.R.U32.HI R0, RZ, R5, R2 ;  /* 0x00000005ff000219 */ /* 0x002fe20000011602 */
[----:B------:R-:W-:Y:S01]  /*16f0*/  VIADD R2, R213, 0x5f ;  /* 0x0000005fd5027836 */ /* 0x000fe20000000000 */
[----:B------:R-:W-:Y:S02]  /*1700*/  PLOP3.LUT P0, PT, PT, PT, PT, 0x80, 0x0 ;  /* 0x000000000000781c */ /* 0x000fe40003f0f070 */
[----:B------:R-:W-:Y:S02]  /*1710*/  CS2R R36, SRZ ;  /* 0x0000000000247805 */ /* 0x000fe4000001ff00 */
[----:B------:R-:W-:Y:S01]  /*1720*/  CS2R R32, SRZ ;  /* 0x0000000000207805 */ /* 0x000fe2000001ff00 */
[----:B------:R-:W-:Y:S01]  /*1730*/  IMAD.IADD R0, R3, 0x1, R0 ;  /* 0x0000000103007824 */ /* 0x000fe200078e0200 */
[----:B------:R-:W-:Y:S01]  /*1740*/  CS2R R164, SRZ ;  /* 0x0000000000a47805 */ /* 0x000fe2000001ff00 */
[----:B------:R-:W-:Y:S01]  /*1750*/  IMAD.HI R2, R2, 0x2aaaaaab, RZ ;  /* 0x2aaaaaab02027827 */ /* 0x000fe200078e02ff */
[----:B------:R-:W-:-:S02]  /*1760*/  CS2R R26, SRZ ;  /* 0x00000000001a7805 */ /* 0x000fc4000001ff00 */
[----:B------:R-:W-:Y:S02]  /*1770*/  CS2R R28, SRZ ;  /* 0x00000000001c7805 */ /* 0x000fe4000001ff00 */
[----:B------:R-:W-:Y:S01]  /*1780*/  CS2R R24, SRZ ;  /* 0x0000000000187805 */ /* 0x000fe2000001ff00 */
[----:B------:R-:W-:Y:S01]  /*1790*/  IMAD.HI R0, R0, 0x2aaaaaab, RZ ;  /* 0x2aaaaaab00007827 */ /* 0x000fe200078e02ff */
[----:B------:R-:W-:-:S04]  /*17a0*/  SHF.R.U32.HI R3, RZ, 0x1f, R2 ;  /* 0x0000001fff037819 */ /* 0x000fc80000011602 */
[----:B------:R-:W-:Y:S02]  /*17b0*/  SHF.R.U32.HI R5, RZ, 0x1f, R0 ;  /* 0x0000001fff057819 */ /* 0x000fe40000011600 */
[----:B------:R-:W-:Y:S02]  /*17c0*/  LEA.HI.SX32 R3, R2, R3, 0x1c ;  /* 0x0000000302037211 */ /* 0x000fe400078fe2ff */
[----:B------:R-:W-:Y:S01]  /*17d0*/  LEA.HI.SX32 R202, R0, R5, 0x1c ;  /* 0x0000000500ca7211 */ /* 0x000fe200078fe2ff */
[----:B------:R-:W-:-:S03]  /*17e0*/  IMAD.MOV.U32 R0, RZ, RZ, RZ ;  /* 0x000000ffff007224 */ /* 0x000fc600078e00ff */
[----:B------:R-:W-:Y:S02]  /*17f0*/  VIMNMX R202, R3, R202, PT ;  /* 0x000000ca03ca7248 */ /* 0x000fe40003fe0100 */
[----:B------:R-:W-:Y:S02]  /*1800*/  CS2R R2, SRZ ;  /* 0x0000000000027805 */ /* 0x000fe4000001ff00 */
[----:B------:R-:W-:-:S13]  /*1810*/  ISETP.GE.AND P1, PT, R202, 0x1, PT ;  /* 0x00000001ca00780c */ /* 0x000fda0003f26270 */
[----:B------:R-:W-:Y:S05]  /*1820*/  @!P1 BRA `(.L_x_5654) ;  /* 0x0000008000609947 */ /* 0x000fea0003800000 */
        /* <DEDUP_REMOVED lines=39> */
.L_x_5655:
[----:B------:R-:W-:Y:S01]  /*1aa0*/  LEA.HI R0, R224, R224, RZ, 0x1 ;  /* 0x000000e0e0007211 */ /* 0x000fe200078f08ff */
[----:B------:R-:W0:Y:S03]  /*1ab0*/  S2R R2, SR_TID.X ;  /* 0x0000000000027919 */ /* 0x000e260000002100 */
[----:B------:R-:W-:-:S05]  /*1ac0*/  LOP3.LUT R3, R0, 0xfffffffe, RZ, 0xc0, !PT ;  /* 0xfffffffe00037812 */ /* 0x000fca00078ec0ff */
[----:B------:R-:W-:-:S05]  /*1ad0*/  IMAD.IADD R0, R224, 0x1, -R3 ;  /* 0x00000001e0007824 */ /* 0x000fca00078e0a03 */
[----:B------:R-:W-:-:S04]  /*1ae0*/  SHF.L.U32 R0, R0, 0x1f, RZ ;  /* 0x0000001f00007819 */ /* 0x000fc800000006ff */
[----:B------:R-:W1:Y:S01]  /*1af0*/  SYNCS.PHASECHK.TRANS64.TRYWAIT P0, [UR40+0x32400], R0 ;  /* 0x03240000ff0075a7 */ /* 0x000e620008000168 */
[----:B0-----:R-:W-:-:S05]  /*1b00*/  SHF.R.U32.HI R2, RZ, 0x7, R2 ;  /* 0x00000007ff027819 */ /* 0x001fca0000011602 */
[----:B------:R-:W-:Y:S01]  /*1b10*/  VIADD R207, R2, 0x8 ;  /* 0x0000000802cf7836 */ /* 0x000fe20000000000 */
[----:B-1----:R-:W-:Y:S06]  /*1b20*/  @!P0 BRA `(.L_x_5656) ;  /* 0x0000011000588947 */ /* 0x002fec0003800000 */
.L_x_5802:
[----:B------:R-:W-:Y:S05]  /*1b30*/  WARPSYNC.ALL ;  /* 0x0000000000007948 */ /* 0x000fea0003800000 */
[----:B------:R-:W-:Y:S01]  /*1b40*/  R2UR UR4, R229 ;  /* 0x00000000e50472ca */ /* 0x000fe200000e0000 */
[----:B------:R1:W-:-:S12]  /*1b50*/  BAR.SYNC.DEFER_BLOCKING R207, 0x100 ;  /* 0x000400cf0000751d */ /* 0x0003d80000010000 */
[----:B------:R-:W-:-:S05]  /*1b60*/  IMAD.U32 R2, RZ, RZ, UR4 ;  /* 0x00000004ff027e24 */ /* 0x000fca000f8e00ff */
[----:B------:R-:W-:-:S13]  /*1b70*/  ISETP.NE.AND P0, PT, R2, 0x3, PT ;  /* 0x000000030200780c */ /* 0x000fda0003f05270 */
[----:B-1----:R-:W-:Y:S05]  /*1b80*/  @!P0 BRA `(.L_x_5657) ;  /* 0x0000000000048947 */ /* 0x002fea0003800000 */
[----:B------:R-:W-:Y:S01]  /*1b90*/  BPT.TRAP 0x1 ;  /* 0x000000040000795c */ /* 0x000fe20000300000 */
.L_x_5657:
[----:B------:R-:W-:Y:S01]  /*1ba0*/  ULEA UR6, UR38, UR40, 0x3 ;  /* 0x0000002826067291 */ /* 0x000fe2000f8e183f */
[----:B------:R-:W-:-:S05]  /*1bb0*/  IMAD.U32 R2, RZ, RZ, UR39 ;  /* 0x00000027ff027e24 */ /* 0x000fca000f8e00ff */
[----:B------:R-:W-:-:S04]  /*1bc0*/  SHF.L.U32 R2, R2, 0x1f, RZ ;  /* 0x0000001f02027819 */ /* 0x000fc800000006ff */
[----:B------:R1:W2:Y:S01]  /*1bd0*/  SYNCS.PHASECHK.TRANS64.TRYWAIT P1, [UR6+0x32430], R2 ;  /* 0x03243002ff0075a7 */ /* 0x0002a20008020146 */
[----:B------:R-:W-:Y:S05]  /*1be0*/  @!P0 BRA `(.L_x_5658) ;  /* 0x0000000000048947 */ /* 0x000fea0003800000 */
[----:B------:R-:W-:Y:S01]  /*1bf0*/  BPT.TRAP 0x1 ;  /* 0x000000040000795c */ /* 0x000fe20000300000 */
.L_x_5658:
[----:B--2---:R-:W-:Y:S05]  /*1c00*/  @P1 BRA `(.L_x_5659) ;  /* 0x0000000000081947 */ /* 0x004fea0003800000 */
[----:B------:R-:W2:Y:S02]  /*1c10*/  SYNCS.PHASECHK.TRANS64.TRYWAIT P1, [UR6+0x32430], R2 ;  /* 0x03243002ff0075a7 */ /* 0x000ea40008020146 */
[----:B--2---:R-:W-:Y:S05]  /*1c20*/  @!P1 BRA `(.L_x_5660) ;  /* 0x0000011000309947 */ /* 0x004fea0003800000 */
.L_x_5659:
        /* <DEDUP_REMOVED lines=9> */
[----:B------:R-:W-:Y:S01]  /*1cc0*/  MOV R20, UR5 ;  /* 0x0000000500147c02 */ /* 0x000fe20008000f00 */
        /* <DEDUP_REMOVED lines=38> */
.L_x_5803:
[----:B------:R-:W-:Y:S05]  /*1f30*/  @!P0 BRA `(.L_x_5662) ;  /* 0x0000000000048947 */ /* 0x000fea0003800000 */
[----:B------:R-:W-:Y:S01]  /*1f40*/  BPT.TRAP 0x1 ;  /* 0x000000040000795c */ /* 0x000fe20000300000 */
.L_x_5662:
[----:B------:R2:W3:Y:S01]  /*1f50*/  SYNCS.PHASECHK.TRANS64.TRYWAIT P1, [UR6+0x32450], R2 ;  /* 0x03245002ff0075a7 */ /* 0x0004e20008020146 */
[----:B------:R-:W-:Y:S05]  /*1f60*/  @!P0 BRA `(.L_x_5663) ;  /* 0x0000000000048947 */ /* 0x000fea0003800000 */
[----:B------:R-:W-:Y:S01]  /*1f70*/  BPT.TRAP 0x1 ;  /* 0x000000040000795c */ /* 0x000fe20000300000 */
.L_x_5663:
[----:B---3--:R-:W-:Y:S05]  /*1f80*/  @P1 BRA `(.L_x_5664) ;  /* 0x0000000000081947 */ /* 0x008fea0003800000 */
[----:B------:R-:W3:Y:S02]  /*1f90*/  SYNCS.PHASECHK.TRANS64.TRYWAIT P1, [UR6+0x32450], R2 ;  /* 0x03245002ff0075a7 */ /* 0x000ee40008020146 */
[----:B---3--:R-:W-:Y:S05]  /*1fa0*/  @!P1 BRA `(.L_x_5665) ;  /* 0x0000010c00809947 */ /* 0x008fea0003800000 */
.L_x_5664:
        /* <DEDUP_REMOVED lines=84> */
[----:B------:R-:W-:Y:S01]  /*24f0*/  MOV R6, UR12 ;  /* 0x0000000c00067c02 */ /* 0x000fe20008000f00 */
        /* <DEDUP_REMOVED lines=57> */
.L_x_5666:
[----:B------:R-:W1:Y:S01]  /*2890*/  LDC R4, c[0x0][0x448] ;  /* 0x00011200ff047b82 */ /* 0x000e620000000800 */
[----:B------:R-:W-:Y:S01]  /*28a0*/  ULDC UR5, c[0x0][0xa80] ;  /* 0x0002a00000057ab9 */ /* 0x000fe20000000800 */
[----:B------:R-:W-:Y:S02]  /*28b0*/  UIADD3 UR10, UR6, 0x32440, URZ ;  /* 0x00032440060a7890 */ /* 0x000fe4000fffe03f */
[----:B------:R-:W-:Y:S02]  /*28c0*/  ULOP3.LUT UR7, UR7, 0x3000000, URZ, 0xfc, !UPT ;  /* 0x0300000007077892 */ /* 0x000fe4000f8efc3f */
[----:B------:R-:W-:Y:S02]  /*28d0*/  UPRMT UR10, UR48, 0x654, UR10 ;  /* 0x00000654300a7896 */ /* 0x000fe4000800000a */
[----:B------:R-:W-:Y:S01]  /*28e0*/  UIMAD UR4, UR38, 0xc00, UR7 ;  /* 0x00000c00260478a4 */ /* 0x000fe2000f8e0207 */
[----:B------:R-:W-:-:S06]  /*28f0*/  UMOV UR11, 0x40000040 ;  /* 0x40000040000b7882 */ /* 0x000fcc0000000000 */
[----:B------:R-:W-:Y:S01]  /*2900*/  SYNCS.ARRIVE.TRANS64.RED.A1T0 RZ, [UR10], RZ ;  /* 0x000000ffffff79a7 */ /* 0x000fe2000810040a */
[----:B------:R-:W-:Y:S01]  /*2910*/  UMOV UR10, UR4 ;  /* 0x00000004000a7c82 */ /* 0x000fe20008000000 */
[----:B------:R2:W-:Y:S01]  /*2920*/  BAR.SYNC.DEFER_BLOCKING R207, 0x100 ;  /* 0x000400cf0000751d */ /* 0x0005e20000010000 */
[----:B-1----:R-:W-:Y:S01]  /*2930*/  ISETP.NE.AND P6, PT, R4, 0x1, PT ;  /* 0x000000010400780c */ /* 0x002fe20003fc5270 */
[----:B------:R-:W-:-:S12]  /*2940*/  VIADD R4, R214, UR61 ;  /* 0x0000003dd6047c36 */ /* 0x000fd80008000000 */
[----:B------:R-:W1:Y:S08]  /*2950*/  @P6 LDC R5, c[0x0][0x44c] ;  /* 0x00011300ff056b82 */ /* 0x000e700000000800 */
[----:B------:R-:W3:Y:S01]  /*2960*/  @P6 LDC R72, c[0x0][0x450] ;  /* 0x00011400ff486b82 */ /* 0x000ee20000000800 */
[----:B-1----:R-:W-:-:S05]  /*2970*/  @P6 IMAD.HI.U32 R5, R4, R5, RZ ;  /* 0x0000000504056227 */ /* 0x002fca00078e00ff */
[----:B---3--:R-:W-:Y:S01]  /*2980*/  @P6 SHF.R.U32.HI R4, RZ, R72, R5 ;  /* 0x00000048ff046219 */ /* 0x008fe20000011605 */
[----:B------:R-:W-:-:S04]  /*2990*/  IMAD R5, R202, -0x60, R213 ;  /* 0xffffffa0ca057824 */ /* 0x000fc800078e02d5 */
[----:B------:R-:W1:Y:S01]  /*29a0*/  SHFL.IDX PT, R21, R4, RZ, 0x1c1f ;  /* 0x001c1fff04157589 */ /* 0x000e6200000e0000 */
[----:B------:R-:W-:-:S03]  /*29b0*/  VIADD R72, R5, 0x60 ;  /* 0x0000006005487836 */ /* 0x000fc60000000000 */
[----:B------:R-:W3:Y:S01]  /*29c0*/  SHFL.IDX PT, R73, R4, 0x1, 0x1c1f ;  /* 0x003c1f0004497f89 */ /* 0x000ee200000e0000 */
[----:B------:R-:W-:-:S05]  /*29d0*/  IMAD R5, R215, -0x2, R72 ;  /* 0xfffffffed7057824 */ /* 0x000fca00078e0248 */
[----:B------:R-:W-:-:S04]  /*29e0*/  IADD3 R72, -R212, 0x1, R5 ;  /* 0x00000001d4487810 */ /* 0x000fc80007ffe105 */
[----:B-1----:R-:W-:-:S04]  /*29f0*/  VIADDMNMX R21, R21, R72, R5, PT ;  /* 0x0000004815157246 */ /* 0x002fc80003800105 */
[C---:B------:R-:W-:Y:S02]  /*2a00*/  ISETP.GT.AND P5, PT, R21.reuse, RZ, PT ;  /* 0x000000ff1500720c */ /* 0x040fe40003fa4270 */
[C---:B------:R-:W-:Y:S02]  /*2a10*/  ISETP.GT.AND P4, PT, R21.reuse, 0x1, PT ;  /* 0x000000011500780c */ /* 0x040fe40003f84270 */
[----:B------:R-:W-:Y:S02]  /*2a20*/  FSEL R24, R24, -INF , P5 ;  /* 0xff80000018187808 */ /* 0x000fe40002800000 */
[C---:B------:R-:W-:Y:S02]  /*2a30*/  ISETP.GT.AND P2, PT, R21.reuse, 0x10, PT ;  /* 0x000000101500780c */ /* 0x040fe40003f44270 */
[----:B------:R-:W-:Y:S02]  /*2a40*/  ISETP.GT.AND P5, PT, R21, 0x11, PT ;  /* 0x000000111500780c */ /* 0x000fe40003fa4270 */
[----:B---3--:R-:W-:-:S02]  /*2a50*/  VIADDMNMX R73, R73, R72, R5, PT ;  /* 0x0000004849497246 */ /* 0x008fc40003800105 */
[----:B------:R-:W-:Y:S02]  /*2a60*/  ISETP.GT.AND P3, PT, R21, 0x8, PT ;  /* 0x000000081500780c */ /* 0x000fe40003f64270 */
[----:B------:R-:W-:Y:S02]  /*2a70*/  FSEL R72, R25, -INF , P4 ;  /* 0xff80000019487808 */ /* 0x000fe40002000000 */
[----:B------:R-:W-:Y:S02]  /*2a80*/  ISETP.GT.AND P4, PT, R21, 0x18, PT ;  /* 0x000000181500780c */ /* 0x000fe40003f84270 */
[----:B------:R-:W-:Y:S02]  /*2a90*/  FSEL R5, R32, -INF , P2 ;  /* 0xff80000020057808 */ /* 0x000fe40001000000 */
[----:B------:R-:W-:Y:S02]  /*2aa0*/  FSEL R157, R33, -INF , P5 ;  /* 0xff800000219d7808 */ /* 0x000fe40002800000 */
[----:B------:R-:W-:-:S02]  /*2ab0*/  ISETP.GT.AND P2, PT, R21, 0x21, PT ;  /* 0x000000211500780c */ /* 0x000fc40003f44270 */
[C---:B------:R-:W-:Y:S02]  /*2ac0*/  ISETP.GT.AND P5, PT, R21.reuse, 0x28, PT ;  /* 0x000000281500780c */ /* 0x040fe40003fa4270 */
[C---:B------:R-:W-:Y:S02]  /*2ad0*/  ISETP.GT.AND P1, PT, R21.reuse, 0x9, PT ;  /* 0x000000091500780c */ /* 0x040fe40003f24270 */
[----:B------:R-:W-:Y:S02]  /*2ae0*/  FSEL R28, R28, -INF , P3 ;  /* 0xff8000001c1c7808 */ /* 0x000fe40001800000 */
[C---:B------:R-:W-:Y:S02]  /*2af0*/  ISETP.GT.AND P3, PT, R21.reuse, 0x19, PT ;  /* 0x000000191500780c */ /* 0x040fe40003f64270 */
[----:B------:R-:W-:Y:S02]  /*2b00*/  FSEL R162, R36, -INF , P4 ;  /* 0xff80000024a27808 */ /* 0x000fe40002000000 */
[----:B------:R-:W-:-:S02]  /*2b10*/  ISETP.GT.AND P4, PT, R21, 0x29, PT ;  /* 0x000000291500780c */ /* 0x000fc40003f84270 */
[----:B------:R-:W-:Y:S02]  /*2b20*/  FSEL R158, R41, -INF , P2 ;  /* 0xff800000299e7808 */ /* 0x000fe40001000000 */
[----:B------:R-:W-:Y:S02]  /*2b30*/  FSEL R163, R44, -INF , P5 ;  /* 0xff8000002ca37808 */ /* 0x000fe40002800000 */
[C---:B------:R-:W-:Y:S02]  /*2b40*/  ISETP.GT.AND P2, PT, R21.reuse, 0x38, PT ;  /* 0x000000381500780c */ /* 0x040fe40003f44270 */
[----:B------:R-:W-:Y:S02]  /*2b50*/  ISETP.GT.AND P5, PT, R21, 0x39, PT ;  /* 0x000000391500780c */ /* 0x000fe40003fa4270 */
[----:B------:R-:W-:Y:S02]  /*2b60*/  FSEL R74, R29, -INF , P1 ;  /* 0xff8000001d4a7808 */ /* 0x000fe40000800000 */
[----:B------:R-:W-:-:S02]  /*2b70*/  FMNMX.FTZ R25, R24, R72, !PT ;  /* 0x0000004818197209 */ /* 0x000fc40007810000 */
[----:B------:R-:W-:Y:S02]  /*2b80*/  ISETP.GT.AND P1, PT, R21, 0x20, PT ;  /* 0x000000201500780c */ /* 0x000fe40003f24270 */
[----:B------:R-:W-:Y:S02]  /*2b90*/  FSEL R167, R37, -INF , P3 ;  /* 0xff80000025a77808 */ /* 0x000fe40001800000 */
[----:B------:R-:W-:Y:S02]  /*2ba0*/  ISETP.GT.AND P3, PT, R21, 0x30, PT ;  /* 0x000000301500780c */ /* 0x000fe40003f64270 */
[----:B------:R-:W-:Y:S02]  /*2bb0*/  FSEL R168, R45, -INF , P4 ;  /* 0xff8000002da87808 */ /* 0x000fe40002000000 */
[----:B------:R-:W-:Y:S02]  /*2bc0*/  ISETP.GT.AND P4, PT, R21, 0x40, PT ;  /* 0x000000401500780c */ /* 0x000fe40003f84270 */
[----:B------:R-:W-:-:S02]  /*2bd0*/  FSEL R164, R52, -INF , P2 ;  /* 0xff80000034a47808 */ /* 0x000fc40001000000 */
[----:B------:R-:W-:Y:S02]  /*2be0*/  FSEL R169, R53, -INF , P5 ;  /* 0xff80000035a97808 */ /* 0x000fe40002800000 */
[C---:B------:R-:W-:Y:S02]  /*2bf0*/  ISETP.GT.AND P2, PT, R21.reuse, 0x49, PT ;  /* 0x000000491500780c */ /* 0x040fe40003f44270 */
[C---:B------:R-:W-:Y:S02]  /*2c00*/  ISETP.GT.AND P5, PT, R21.reuse, 0x50, PT ;  /* 0x000000501500780c */ /* 0x040fe40003fa4270 */
[----:B------:R-:W-:Y:S02]  /*2c10*/  FMNMX.FTZ R25, R28, R25, !PT ;  /* 0x000000191c197209 */ /* 0x000fe40007810000 */
[----:B------:R-:W-:Y:S02]  /*2c20*/  FSEL R206, R40, -INF , P1 ;  /* 0xff80000028ce7808 */ /* 0x000fe40000800000 */
[----:B------:R-:W-:-:S02]  /*2c30*/  ISETP.GT.AND P1, PT, R21, 0x31, PT ;  /* 0x000000311500780c */ /* 0x000fc40003f24270 */
[----:B------:R-:W-:Y:S02]  /*2c40*/  FSEL R205, R48, -INF , P3 ;  /* 0xff80000030cd7808 */ /* 0x000fe40001800000 */
[C---:B------:R-:W-:Y:S02]  /*2c50*/  ISETP.GT.AND P3, PT, R21.reuse, 0x41, PT ;  /* 0x000000411500780c */ /* 0x040fe40003f64270 */
[----:B------:R-:W-:Y:S02]  /*2c60*/  FSEL R204, R56, -INF , P4 ;  /* 0xff80000038cc7808 */ /* 0x000fe40002000000 */
[----:B------:R-:W-:Y:S02]  /*2c70*/  ISETP.GT.AND P4, PT, R21, 0x51, PT ;  /* 0x000000511500780c */ /* 0x000fe40003f84270 */
[----:B------:R-:W-:Y:S02]  /*2c80*/  FSEL R170, R61, -INF , P2 ;  /* 0xff8000003daa7808 */ /* 0x000fe40001000000 */
[----:B------:R-:W-:-:S02]  /*2c90*/  FSEL R4, R64, -INF , P5 ;  /* 0xff80000040047808 */ /* 0x000fc40002800000 */
[----:B------:R-:W-:Y:S02]  /*2ca0*/  FMNMX.FTZ R32, R74, R25, !PT ;  /* 0x000000194a207209 */ /* 0x000fe40007810000 */
[C---:B------:R-:W-:Y:S02]  /*2cb0*/  ISETP.GT.AND P2, PT, R73.reuse, RZ, PT ;  /* 0x000000ff4900720c */ /* 0x040fe40003f44270 */
[----:B------:R-:W-:Y:S02]  /*2cc0*/  ISETP.GT.AND P5, PT, R73, 0x1, PT ;  /* 0x000000014900780c */ /* 0x000fe40003fa4270 */
[----:B------:R-:W-:Y:S02]  /*2cd0*/  FSEL R159, R49, -INF , P1 ;  /* 0xff800000319f7808 */ /* 0x000fe40000800000 */
[----:B------:R-:W-:Y:S02]  /*2ce0*/  ISETP.GT.AND P1, PT, R21, 0x48, PT ;  /* 0x000000481500780c */ /* 0x000fe40003f24270 */
[----:B------:R-:W-:-:S02]  /*2cf0*/  FSEL R160, R57, -INF , P3 ;  /* 0xff80000039a07808 */ /* 0x000fc40001800000 */
[----:B------:R-:W-:Y:S02]  /*2d00*/  ISETP.GT.AND P3, PT, R21, 0x58, PT ;  /* 0x000000581500780c */ /* 0x000fe40003f64270 */
[----:B------:R-:W-:Y:S02]  /*2d10*/  FSEL R161, R65, -INF , P4 ;  /* 0xff80000041a17808 */ /* 0x000fe40002000000 */
[----:B------:R-:W-:Y:S02]  /*2d20*/  FMNMX.FTZ R36, R5, R32, !PT ;  /* 0x0000002005247209 */ /* 0x000fe40007810000 */
[----:B------:R-:W-:Y:S02]  /*2d30*/  ISETP.GT.AND P4, PT, R73, 0x8, PT ;  /* 0x000000084900780c */ /* 0x000fe40003f84270 */
[----:B------:R-:W-:Y:S02]  /*2d40*/  FSEL R26, R26, -INF , P2 ;  /* 0xff8000001a1a7808 */ /* 0x000fe40001000000 */
[----:B------:R-:W-:-:S02]  /*2d50*/  FSEL R32, R27, -INF , P5 ;  /* 0xff8000001b207808 */ /* 0x000fc40002800000 */
[----:B------:R-:W-:Y:S02]  /*2d60*/  FSEL R165, R60, -INF , P1 ;  /* 0xff8000003ca57808 */ /* 0x000fe40000800000 */
[----:B------:R-:W-:Y:S02]  /*2d70*/  ISETP.GT.AND P1, PT, R21, 0x59, PT ;  /* 0x000000591500780c */ /* 0x000fe40003f24270 */
[----:B------:R-:W-:Y:S02]  /*2d80*/  FSEL R166, R68, -INF , P3 ;  /* 0xff80000044a67808 */ /* 0x000fe40001800000 */
        /* <DEDUP_REMOVED lines=16> */
[C---:B------:R-:W-:Y:S02]  /*2e90*/  ISETP.GT.AND P2, PT, R73.reuse, 0x19, PT ;  /* 0x000000194900780c */ /* 0x040fe40003f44270 */
        /* <DEDUP_REMOVED lines=50> */
[----:B------:R-:W-:Y:S02]  /*31c0*/  FSEL R171, R69, -INF , P1 ;  /* 0xff80000045ab7808 */ /* 0x000fe40000800000 */
        /* <DEDUP_REMOVED lines=13> */
[----:B------:R-:W-:Y:S01]  /*32a0*/  FSEL R197, R70, -INF , P1 ;  /* 0xff80000046c57808 */ /* 0x000fe20000800000 */
[----:B------:R-:W1:Y:S01]  /*32b0*/  SHFL.BFLY PT, R38, R25, 0x2, 0x1f ;  /* 0x0c401f0019267f89 */ /* 0x000e6200000e0000 */
[----:B------:R-:W-:Y:S02]  /*32c0*/  FMNMX.FTZ R34, R192, R21, !PT ;  /* 0x00000015c0227209 */ /* 0x000fe40007810000 */
[----:B------:R-:W-:Y:S02]  /*32d0*/  FSEL R203, R71, -INF , P2 ;  /* 0xff80000047cb7808 */ /* 0x000fe40001000000 */
[----:B------:R-:W-:-:S04]  /*32e0*/  FMNMX.FTZ R34, R197, R34, !PT ;  /* 0x00000022c5227209 */ /* 0x000fc80007810000 */
        /* <DEDUP_REMOVED lines=24> */
[----:B------:R-:W-:Y:S01]  /*3470*/  FFMA.FTZ R158, R158, UR5, -R199 ;  /* 0x000000059e9e7c23 */ /* 0x000fe200080108c7 */
        /* <DEDUP_REMOVED lines=8> */
[----:B------:R-:W-:Y:S01]  /*3500*/  FFMA.FTZ R193, R193, UR5, -R201 ;  /* 0x00000005c1c17c23 */ /* 0x000fe200080108c9 */
[--C-:B------:R-:W-:Y:S01]  /*3510*/  FFMA.FTZ R163, R163, UR5, -R199.reuse ;  /* 0x00000005a3a37c23 */ /* 0x100fe200080108c7 */
[----:B------:R-:W-:Y:S01]  /*3520*/  FFMA.FTZ R168, R168, UR5, -R199 ;  /* 0x00000005a8a87c23 */ /* 0x000fe200080108c7 */
        /* <DEDUP_REMOVED lines=9> */
[----:B------:R-:W3:Y:S01]  /*35c0*/  MUFU.EX2 R179, R179 ;  /* 0x000000b300b37308 */ /* 0x000ee20000000800 */
[----:B-1----:R-:W-:Y:S01]  /*35d0*/  F2FP.F16.F32.PACK_AB R152, R177, R176 ;  /* 0x000000b0b198723e */ /* 0x002fe200000000ff */
[--C-:B------:R-:W-:Y:S01]  /*35e0*/  FFMA.FTZ R174, R174, UR5, -R201.reuse ;  /* 0x00000005aeae7c23 */ /* 0x100fe200080108c9 */
[--C-:B------:R-:W-:Y:S01]  /*35f0*/  FFMA.FTZ R186, R186, UR5, -R201.reuse ;  /* 0x00000005baba7c23 */ /* 0x100fe200080108c9 */
[--C-:B------:R-:W-:Y:S01]  /*3600*/  FFMA.FTZ R191, R191, UR5, -R201.reuse ;  /* 0x00000005bfbf7c23 */ /* 0x100fe200080108c9 */
[----:B------:R-:W-:Y:S01]  /*3610*/  FFMA.FTZ R195, R195, UR5, -R201 ;  /* 0x00000005c3c37c23 */ /* 0x000fe200080108c9 */
[--C-:B------:R-:W-:Y:S01]  /*3620*/  FFMA.FTZ R204, R204, UR5, -R199.reuse ;  /* 0x00000005cccc7c23 */ /* 0x100fe200080108c7 */
[--C-:B------:R-:W-:Y:S01]  /*3630*/  FFMA.FTZ R160, R160, UR5, -R199.reuse ;  /* 0x00000005a0a07c23 */ /* 0x100fe200080108c7 */
[----:B------:R-:W-:Y:S01]  /*3640*/  MUFU.EX2 R180, R180 ;  /* 0x000000b400b47308 */ /* 0x000fe20000000800 */
[--C-:B------:R-:W-:Y:S01]  /*3650*/  FFMA.FTZ R165, R165, UR5, -R199.reuse ;  /* 0x00000005a5a57c23 */ /* 0x100fe200080108c7 */
[----:B------:R-:W-:Y:S01]  /*3660*/  FFMA.FTZ R170, R170, UR5, -R199 ;  /* 0x00000005aaaa7c23 */ /* 0x000fe200080108c7 */
[--C-:B------:R-:W-:Y:S01]  /*3670*/  FFMA.FTZ R175, R175, UR5, -R201.reuse ;  /* 0x00000005afaf7c23 */ /* 0x100fe200080108c9 */
[--C-:B------:R-:W-:Y:S01]  /*3680*/  FFMA.FTZ R187, R187, UR5, -R201.reuse ;  /* 0x00000005bbbb7c23 */ /* 0x100fe200080108c9 */
[--C-:B------:R-:W-:Y:S01]  /*3690*/  FFMA.FTZ R196, R196, UR5, -R201.reuse ;  /* 0x00000005c4c47c23 */ /* 0x100fe200080108c9 */
[----:B------:R-:W-:Y:S01]  /*36a0*/  FFMA.FTZ R198, R198, UR5, -R201 ;  /* 0x00000005c6c67c23 */ /* 0x000fe200080108c9 */
[--C-:B------:R-:W-:Y:S01]  /*36b0*/  FFMA.FTZ R4, R4, UR5, -R199.reuse ;  /* 0x0000000504047c23 */ /* 0x100fe200080108c7 */
[----:B------:R-:W1:Y:S01]  /*36c0*/  MUFU.EX2 R181, R181 ;  /* 0x000000b500b57308 */ /* 0x000e620000000800 */
        /* <DEDUP_REMOVED lines=12> */
[----:B-1----:R-:W-:Y:S01]  /*3790*/  F2FP.F16.F32.PACK_AB R153, R181, R180 ;  /* 0x000000b4b599723e */ /* 0x002fe200000000ff */
[----:B------:R-:W-:Y:S01]  /*37a0*/  FADD.FTZ R181, R180, R181 ;  /* 0x000000b5b4b57221 */ /* 0x000fe20000010000 */
[----:B------:R-:W-:-:S05]  /*37b0*/  FADD.FTZ R178, R179, R178 ;  /* 0x000000b2b3b27221 */ /* 0x000fca0000010000 */
[----:B------:R-:W1:Y:S08]  /*37c0*/  MUFU.EX2 R5, R5 ;  /* 0x0000000500057308 */ /* 0x000e700000000800 */
[----:B------:R-:W-:Y:S01]  /*37d0*/  MUFU.EX2 R157, R157 ;  /* 0x0000009d009d7308 */ /* 0x000fe20000000800 */
[----:B---3--:R-:W-:Y:S01]  /*37e0*/  F2FP.F16.F32.PACK_AB R155, R183, R182 ;  /* 0x000000b6b79b723e */ /* 0x008fe200000000ff */
[----:B------:R-:W-:-:S03]  /*37f0*/  FADD.FTZ R182, R182, R181 ;  /* 0x000000b5b6b67221 */ /* 0x000fc60000010000 */
[----:B------:R-:W-:Y:S01]  /*3800*/  WARPGROUP.ARRIVE ;  /* 0x00000000000079c5 */ /* 0x000fe20000000000 */
[----:B------:R-:W-:Y:S02]  /*3810*/  FADD.FTZ R183, R183, R182 ;  /* 0x000000b6b7b77221 */ /* 0x000fe40000010000 */
[----:B------:R-:W-:Y:S01]  /*3820*/  MUFU.EX2 R162, R162 ;  /* 0x000000a200a27308 */ /* 0x000fe20000000800 */
[----:B-1----:R-:W-:Y:S02]  /*3830*/  FADD.FTZ R178, R5, R178 ;  /* 0x000000b205b27221 */ /* 0x002fe40000010000 */
[----:B------:R-:W-:Y:S01]  /*3840*/  HGMMA.64x256x16.F32 R24, R152, gdesc[UR8].tnspB, RZ, !UPT, gsb0 ;  /* 0x43e0000898187df0 */ /* 0x000fe2000c0008ff */
[----:B------:R-:W-:Y:S01]  /*3850*/  UIADD3 UR10, UR4, 0x80, URZ ;  /* 0x00000080040a7890 */ /* 0x000fe2000fffe03f */
[----:B------:R-:W-:-:S03]  /*3860*/  UMOV UR11, 0x40000040 ;  /* 0x40000040000b7882 */ /* 0x000fc60000000000 */
[----:B------:R-:W-:Y:S08]  /*3870*/  MUFU.EX2 R167, R167 ;  /* 0x000000a700a77308 */ /* 0x000ff00000000800 */
[----:B------:R-:W1:Y:S08]  /*3880*/  MUFU.EX2 R172, R172 ;  /* 0x000000ac00ac7308 */ /* 0x000e700000000800 */
[----:B------:R-:W3:Y:S08]  /*3890*/  MUFU.EX2 R184, R184 ;  /* 0x000000b800b87308 */ /* 0x000ef00000000800 */
[----:B------:R-:W-:Y:S01]  /*38a0*/  MUFU.EX2 R189, R189 ;  /* 0x000000bd00bd7308 */ /* 0x000fe20000000800 */
[----:B-1----:R-:W-:-:S07]  /*38b0*/  FADD.FTZ R183, R172, R183 ;  /* 0x000000b7acb77221 */ /* 0x002fce0000010000 */
[----:B------:R-:W1:Y:S08]  /*38c0*/  MUFU.EX2 R193, R193 ;  /* 0x000000c100c17308 */ /* 0x000e700000000800 */
[----:B------:R-:W4:Y:S08]  /*38d0*/  MUFU.EX2 R206, R206 ;  /* 0x000000ce00ce7308 */ /* 0x000f300000000800 */
[----:B------:R-:W-:Y:S08]  /*38e0*/  MUFU.EX2 R158, R158 ;  /* 0x0000009e009e7308 */ /* 0x000ff00000000800 */
[----:B------:R-:W-:Y:S08]  /*38f0*/  MUFU.EX2 R163, R163 ;  /* 0x000000a300a37308 */ /* 0x000ff00000000800 */
[----:B------:R-:W-:Y:S08]  /*3900*/  MUFU.EX2 R168, R168 ;  /* 0x000000a800a87308 */ /* 0x000ff00000000800 */
[----:B------:R-:W5:Y:S08]  /*3910*/  MUFU.EX2 R173, R173 ;  /* 0x000000ad00ad7308 */ /* 0x000f700000000800 */
[----:B------:R-:W0:Y:S08]  /*3920*/  MUFU.EX2 R185, R185 ;  /* 0x000000b900b97308 */ /* 0x000e300000000800 */
[----:B------:R-:W-:Y:S08]  /*3930*/  MUFU.EX2 R190, R190 ;  /* 0x000000be00be7308 */ /* 0x000ff00000000800 */
[----:B------:R-:W2:Y:S08]  /*3940*/  MUFU.EX2 R194, R194 ;  /* 0x000000c200c27308 */ /* 0x000eb00000000800 */
[----:B------:R-:W2:Y:S08]  /*3950*/  MUFU.EX2 R205, R205 ;  /* 0x000000cd00cd7308 */ /* 0x000eb00000000800 */
[----:B------:R-:W-:Y:S08]  /*3960*/  MUFU.EX2 R159, R159 ;  /* 0x0000009f009f7308 */ /* 0x000ff00000000800 */
[----:B------:R-:W-:Y:S08]  /*3970*/  MUFU.EX2 R164, R164 ;  /* 0x000000a400a47308 */ /* 0x000ff00000000800 */
[----:B------:R-:W-:Y:S08]  /*3980*/  MUFU.EX2 R169, R169 ;  /* 0x000000a900a97308 */ /* 0x000ff00000000800 */
[----:B------:R-:W2:Y:S08]  /*3990*/  MUFU.EX2 R174, R174 ;  /* 0x000000ae00ae7308 */ /* 0x000eb00000000800 */
[----:B------:R-:W2:Y:S08]  /*39a0*/  MUFU.EX2 R186, R186 ;  /* 0x000000ba00ba7308 */ /* 0x000eb00000000800 */
        /* <DEDUP_REMOVED lines=10> */
[----:B------:R-:W-:Y:S08]  /*3a50*/  MUFU.EX2 R4, R4 ;  /* 0x0000000400047308 */ /* 0x000ff00000000800 */
[----:B------:R-:W-:Y:S08]  /*3a60*/  MUFU.EX2 R161, R161 ;  /* 0x000000a100a17308 */ /* 0x000ff00000000800 */
[----:B------:R-:W-:Y:S08]  /*3a70*/  MUFU.EX2 R166, R166 ;  /* 0x000000a600a67308 */ /* 0x000ff00000000800 */
[----:B------:R-:W-:Y:S08]  /*3a80*/  MUFU.EX2 R171, R171 ;  /* 0x000000ab00ab7308 */ /* 0x000ff00000000800 */
[----:B------:R-:W2:Y:S01]  /*3a90*/  MUFU.EX2 R188, R188 ;  /* 0x000000bc00bc7308 */ /* 0x000ea20000000800 */
[----:B------:R-:W-:-:S02]  /*3aa0*/  WARPGROUP.DEPBAR.LE gsb0, 0x0 ;  /* 0x00008000000079c5 */ /* 0x000fc40000010000 */
[C---:B------:R-:W-:Y:S01]  /*3ab0*/  F2FP.F16.F32.PACK_AB R152, R157.reuse, R5 ;  /* 0x000000059d98723e */ /* 0x040fe200000000ff */
[----:B------:R-:W-:Y:S01]  /*3ac0*/  FADD.FTZ R157, R157, R178 ;  /* 0x000000b29d9d7221 */ /* 0x000fe20000010000 */
[C---:B---3--:R-:W-:Y:S01]  /*3ad0*/  F2FP.F16.F32.PACK_AB R153, R184.reuse, R172 ;  /* 0x000000acb899723e */ /* 0x048fe200000000ff */
[----:B------:R-:W-:Y:S01]  /*3ae0*/  FADD.FTZ R184, R184, R183 ;  /* 0x000000b7b8b87221 */ /* 0x000fe20000010000 */
[----:B------:R-:W-:Y:S01]  /*3af0*/  F2FP.F16.F32.PACK_AB R154, R167, R162 ;  /* 0x000000a2a79a723e */ /* 0x000fe200000000ff */
[----:B------:R-:W3:Y:S01]  /*3b00*/  MUFU.EX2 R192, R192 ;  /* 0x000000c000c07308 */ /* 0x000ee20000000800 */
[----:B-1----:R-:W-:Y:S01]  /*3b10*/  F2FP.F16.F32.PACK_AB R155, R193, R189 ;  /* 0x000000bdc19b723e */ /* 0x002fe200000000ff */
[----:B------:R-:W-:Y:S01]  /*3b20*/  FADD.FTZ R162, R162, R157 ;  /* 0x0000009da2a27221 */ /* 0x000fe20000010000 */
[----:B------:R-:W-:Y:S02]  /*3b30*/  FADD.FTZ R184, R189, R184 ;  /* 0x000000b8bdb87221 */ /* 0x000fe40000010000 */
[----:B------:R-:W-:Y:S01]  /*3b40*/  WARPGROUP.ARRIVE ;  /* 0x00000000000079c5 */ /* 0x000fe20000000000 */
[----:B------:R-:W-:Y:S01]  /*3b50*/  FADD.FTZ R167, R167, R162 ;  /* 0x000000a2a7a77221 */ /* 0x000fe20000010000 */
[----:B------:R-:W-:Y:S01]  /*3b60*/  FADD.FTZ R184, R193, R184 ;  /* 0x000000b8c1b87221 */ /* 0x000fe20000010000 */
[----:B------:R-:W-:Y:S02]  /*3b70*/  MUFU.EX2 R197, R197 ;  /* 0x000000c500c57308 */ /* 0x000fe40000000800 */
[----:B----4-:R-:W-:Y:S01]  /*3b80*/  FADD.FTZ R167, R206, R167 ;  /* 0x000000a7cea77221 */ /* 0x010fe20000010000 */
[----:B------:R-:W-:Y:S01]  /*3b90*/  HGMMA.64x256x16.F32 R24, R152, gdesc[UR8].tnspB, R24, gsb0 ;  /* 0x43e0000898187df0 */ /* 0x000fe20008000818 */
[----:B------:R-:W-:Y:S01]  /*3ba0*/  UIADD3 UR10, UR4, 0x100, URZ ;  /* 0x00000100040a7890 */ /* 0x000fe2000fffe03f */
[----:B-----5:R-:W-:Y:S01]  /*3bb0*/  FADD.FTZ R184, R173, R184 ;  /* 0x000000b8adb87221 */ /* 0x020fe20000010000 */
[----:B------:R-:W-:-:S02]  /*3bc0*/  UMOV UR11, 0x40000040 ;  /* 0x40000040000b7882 */ /* 0x000fc40000000000 */
[----:B------:R-:W1:Y:S01]  /*3bd0*/  MUFU.EX2 R199, R199 ;  /* 0x000000c700c77308 */ /* 0x000e620000000800 */
[----:B------:R-:W-:Y:S02]  /*3be0*/  WARPGROUP.DEPBAR.LE gsb0, 0x0 ;  /* 0x00008000000079c5 */ /* 0x000fe40000010000 */
[C---:B------:R-:W-:Y:S01]  /*3bf0*/  F2FP.F16.F32.PACK_AB R152, R158.reuse, R206 ;  /* 0x000000ce9e98723e */ /* 0x040fe200000000ff */
[----:B------:R-:W-:Y:S01]  /*3c00*/  FADD.FTZ R158, R158, R167 ;  /* 0x000000a79e9e7221 */ /* 0x000fe20000010000 */
[C---:B0-----:R-:W-:Y:S01]  /*3c10*/  F2FP.F16.F32.PACK_AB R153, R185.reuse, R173 ;  /* 0x000000adb999723e */ /* 0x041fe200000000ff */
        /* <DEDUP_REMOVED lines=42> */
[----:B------:R-:W-:-:S08]  /*3ec0*/  FADD.FTZ R187, R188, R187 ;  /* 0x000000bbbcbb7221 */ /* 0x000fd00000010000 */
[----:B------:R-:W-:Y:S01]  /*3ed0*/  HGMMA.64x256x16.F32 R24, R152, gdesc[UR8].tnspB, R24, gsb0 ;  /* 0x43e0000898187df0 */ /* 0x000fe20008000818 */
[----:B------:R-:W-:Y:S01]  /*3ee0*/  UIADD3 UR10, UR4, 0x280, URZ ;  /* 0x00000280040a7890 */ /* 0x000fe2000fffe03f */
[----:B------:R-:W-:Y:S01]  /*3ef0*/  UMOV UR11, 0x40000040 ;  /* 0x40000040000b7882 */ /* 0x000fe20000000000 */
[----:B------:R-:W-:Y:S02]  /*3f00*/  WARPGROUP.DEPBAR.LE gsb0, 0x0 ;  /* 0x00008000000079c5 */ /* 0x000fe40000010000 */
[----:B------:R-:W-:Y:S01]  /*3f10*/  F2FP.F16.F32.PACK_AB R152, R161, R4 ;  /* 0x00000004a198723e */ /* 0x000fe200000000ff */
[----:B------:R-:W-:Y:S01]  /*3f20*/  FADD.FTZ R4, R4, R165 ;  /* 0x000000a504047221 */ /* 0x000fe20000010000 */
[C---:B---3--:R-:W-:Y:S01]  /*3f30*/  F2FP.F16.F32.PACK_AB R153, R192.reuse, R188 ;  /* 0x000000bcc099723e */ /* 0x048fe200000000ff */
        /* <DEDUP_REMOVED lines=8> */
[----:B------:R-:W-:-:S10]  /*3fc0*/  FADD.FTZ R4, R171, R4 ;  /* 0x00000004ab047221 */ /* 0x000fd40000010000 */
[----:B------:R-:W-:Y:S03]  /*3fd0*/  HGMMA.64x256x16.F32 R24, R152, gdesc[UR8].tnspB, R24, gsb0 ;  /* 0x43e0000898187df0 */ /* 0x000fe60008000818 */
[----:B------:R-:W-:Y:S02]  /*3fe0*/  WARPGROUP.DEPBAR.LE gsb0, 0x0 ;  /* 0x00008000000079c5 */ /* 0x000fe40000010000 */
[----:B------:R-:W-:Y:S05]  /*3ff0*/  @!P0 BRA `(.L_x_5667) ;  /* 0x0000000000048947 */ /* 0x000fea0003800000 */
[----:B------:R-:W-:Y:S01]  /*4000*/  BPT.TRAP 0x1 ;  /* 0x000000040000795c */ /* 0x000fe20000300000 */
.L_x_5667:
[----:B------:R-:W0:Y:S01]  /*4010*/  @P6 LDC R153, c[0x0][0x44c] ;  /* 0x00011300ff996b82 */ /* 0x000e220000000800 */
[----:B------:R-:W-:Y:S01]  /*4020*/  IMAD.U32 R152, RZ, RZ, UR61 ;  /* 0x0000003dff987e24 */ /* 0x000fe2000f8e00ff */
[----:B------:R-:W-:Y:S01]  /*4030*/  UIADD3 UR6, UR6, 0x32460, URZ ;  /* 0x0003246006067890 */ /* 0x000fe2000fffe03f */
[----:B------:R-:W-:-:S03]  /*4040*/  VIADD R202, R202, 0xfffffffe ;  /* 0xfffffffecaca7836 */ /* 0x000fc60000000000 */
[----:B------:R-:W-:Y:S02]  /*4050*/  UPRMT UR6, UR48, 0x654, UR6 ;  /* 0x0000065430067896 */ /* 0x000fe40008000006 */
[----:B------:R-:W1:Y:S07]  /*4060*/  @P6 LDC R154, c[0x0][0x450] ;  /* 0x00011400ff9a6b82 */ /* 0x000e6e0000000800 */
[----:B------:R-:W-:Y:S01]  /*4070*/  SYNCS.ARRIVE.TRANS64.RED.A1T0 RZ, [UR6], RZ ;  /* 0x000000ffffff79a7 */ /* 0x000fe20008100406 */
[----:B0-----:R-:W-:-:S05]  /*4080*/  @P6 IMAD.HI.U32 R153, R153, UR61, RZ ;  /* 0x0000003d99996c27 */ /* 0x001fca000f8e00ff */
[----:B-1----:R-:W-:-:S04]  /*4090*/  @P6 SHF.R.U32.HI R152, RZ, R154, R153 ;  /* 0x0000009aff986219 */ /* 0x002fc80000011699 */
[----:B------:R-:W-:-:S05]  /*40a0*/  IADD3 R152, R152, R213, -R212 ;  /* 0x000000d598987210 */ /* 0x000fca0007ffe8d4 */
        /* <DEDUP_REMOVED lines=8> */
.L_x_5679:
        /* <DEDUP_REMOVED lines=8> */
.L_x_5669:
        /* <DEDUP_REMOVED lines=9> */
.L_x_5670:
[----:B-1----:R-:W-:Y:S05]  /*4240*/  @P1 BRA `(.L_x_5671) ;  /* 0x0000000000081947 */ /* 0x002fea0003800000 */
[----:B------:R-:W1:Y:S02]  /*4250*/  SYNCS.PHASECHK.TRANS64.TRYWAIT P1, [UR4+0x32430], R0 ;  /* 0x03243000ff0075a7 */ /* 0x000e640008020144 */
[----:B-1----:R-:W-:Y:S05]  /*4260*/  @!P1 BRA `(.L_x_5672) ;  /* 0x000000e800e89947 */ /* 0x002fea0003800000 */
.L_x_5671:
        /* <DEDUP_REMOVED lines=32> */
.L_x_5673:
[----:B------:R2:W3:Y:S01]  /*4470*/  SYNCS.PHASECHK.TRANS64.TRYWAIT P1, [UR4+0x32450], R0 ;  /* 0x03245000ff0075a7 */ /* 0x0004e20008020144 */
[----:B------:R-:W-:Y:S05]  /*4480*/  @!P0 BRA `(.L_x_5674) ;  /* 0x0000000000048947 */ /* 0x000fea0003800000 */
[----:B------:R-:W-:Y:S01]  /*4490*/  BPT.TRAP 0x1 ;  /* 0x000000040000795c */ /* 0x000fe20000300000 */
.L_x_5674:
[----:B---3--:R-:W-:Y:S05]  /*44a0*/  @P1 BRA `(.L_x_5675) ;  /* 0x0000000000081947 */ /* 0x008fea0003800000 */
[----:B------:R-:W3:Y:S02]  /*44b0*/  SYNCS.PHASECHK.TRANS64.TRYWAIT P1, [UR4+0x32450], R0 ;  /* 0x03245000ff0075a7 */ /* 0x000ee40008020144 */
[----:B---3--:R-:W-:Y:S05]  /*44c0*/  @!P1 BRA `(.L_x_5676) ;  /* 0x000000e800689947 */ /* 0x008fea0003800000 */
.L_x_5675:
        /* <DEDUP_REMOVED lines=101> */
.L_x_5677:
[----:B------:R-:W1:Y:S01]  /*4b20*/  LDC R21, c[0x0][0x448] ;  /* 0x00011200ff157b82 */ /* 0x000e620000000800 */
[----:B------:R-:W-:Y:S01]  /*4b30*/  VIADD R205, R214, UR61 ;  /* 0x0000003dd6cd7c36 */ /* 0x000fe20008000000 */
[----:B------:R-:W-:Y:S01]  /*4b40*/  ULDC UR5, c[0x0][0xa80] ;  /* 0x0002a00000057ab9 */ /* 0x000fe20000000800 */
[----:B------:R-:W-:Y:S02]  /*4b50*/  UIADD3 UR10, UR4, 0x32440, URZ ;  /* 0x00032440040a7890 */ /* 0x000fe4000fffe03f */
[----:B------:R-:W-:Y:S02]  /*4b60*/  UIMAD UR6, UR6, 0xc00, UR7 ;  /* 0x00000c00060678a4 */ /* 0x000fe4000f8e0207 */
[----:B------:R-:W-:Y:S01]  /*4b70*/  UPRMT UR10, UR54, 0x654, UR10 ;  /* 0x00000654360a7896 */ /* 0x000fe2000800000a */
[----:B------:R-:W-:-:S08]  /*4b80*/  UMOV UR11, 0x40000040 ;  /* 0x40000040000b7882 */ /* 0x000fd00000000000 */
[----:B------:R-:W-:Y:S01]  /*4b90*/  SYNCS.ARRIVE.TRANS64.RED.A1T0 RZ, [UR10], RZ ;  /* 0x000000ffffff79a7 */ /* 0x000fe2000810040a */
[----:B------:R-:W-:Y:S01]  /*4ba0*/  UMOV UR10, UR6 ;  /* 0x00000006000a7c82 */ /* 0x000fe20008000000 */
[----:B-1----:R-:W-:-:S13]  /*4bb0*/  ISETP.NE.AND P1, PT, R21, 0x1, PT ;  /* 0x000000011500780c */ /* 0x002fda0003f25270 */
[----:B------:R-:W1:Y:S08]  /*4bc0*/  @P1 LDC R206, c[0x0][0x44c] ;  /* 0x00011300ffce1b82 */ /* 0x000e700000000800 */
[----:B------:R-:W2:Y:S01]  /*4bd0*/  @P1 LDC R21, c[0x0][0x450] ;  /* 0x00011400ff151b82 */ /* 0x000ea20000000800 */
[----:B-1----:R-:W-:-:S05]  /*4be0*/  @P1 IMAD.HI.U32 R206, R205, R206, RZ ;  /* 0x000000cecdce1227 */ /* 0x002fca00078e00ff */
[----:B--2---:R-:W-:Y:S01]  /*4bf0*/  @P1 SHF.R.U32.HI R205, RZ, R21, R206 ;  /* 0x00000015ffcd1219 */ /* 0x004fe200000116ce */
[----:B------:R-:W-:-:S04]  /*4c00*/  IMAD.MOV.U32 R206, RZ, RZ, -0x60 ;  /* 0xffffffa0ffce7424 */ /* 0x000fc800078e00ff */
[----:B------:R-:W1:Y:S01]  /*4c10*/  SHFL.IDX PT, R21, R205, RZ, 0x1c1f ;  /* 0x001c1fffcd157589 */ /* 0x000e6200000e0000 */
[----:B------:R-:W-:-:S03]  /*4c20*/  IMAD R206, R202, R206, 0x1 ;  /* 0x00000001cace7424 */ /* 0x000fc600078e02ce */
[----:B------:R-:W2:Y:S01]  /*4c30*/  SHFL.IDX PT, R205, R205, 0x1, 0x1c1f ;  /* 0x003c1f00cdcd7f89 */ /* 0x000ea200000e0000 */
[----:B------:R-:W-:-:S05]  /*4c40*/  IMAD R206, R215, -0x2, R206 ;  /* 0xfffffffed7ce7824 */ /* 0x000fca00078e02ce */
[----:B------:R-:W-:-:S04]  /*4c50*/  IADD3 R206, -R212, R206, R213 ;  /* 0x000000ced4ce7210 */ /* 0x000fc80007ffe1d5 */
[----:B-1----:R-:W-:-:S04]  /*4c60*/  IADD3 R21, R206, R21, RZ ;  /* 0x00000015ce157210 */ /* 0x002fc80007ffe0ff */
[C---:B------:R-:W-:Y:S01]  /*4c70*/  ISETP.GT.AND P4, PT, R21.reuse, 0x8, PT ;  /* 0x000000081500780c */ /* 0x040fe20003f84270 */
[----:B--2---:R-:W-:Y:S01]  /*4c80*/  IMAD.IADD R205, R206, 0x1, R205 ;  /* 0x00000001cecd7824 */ /* 0x004fe200078e02cd */
[C---:B------:R-:W-:Y:S02]  /*4c90*/  ISETP.GT.AND P2, PT, R21.reuse, RZ, PT ;  /* 0x000000ff1500720c */ /* 0x040fe40003f44270 */
[C---:B------:R-:W-:Y:S02]  /*4ca0*/  ISETP.GT.AND P1, PT, R21.reuse, 0x10, PT ;  /* 0x000000101500780c */ /* 0x040fe40003f24270 */
[----:B------:R-:W-:Y:S02]  /*4cb0*/  FSEL R206, R156, -INF , P4 ;  /* 0xff8000009cce7808 */ /* 0x000fe40002000000 */
[----:B------:R-:W-:Y:S02]  /*4cc0*/  ISETP.GT.AND P4, PT, R21, 0x19, PT ;  /* 0x000000191500780c */ /* 0x000fe40003f84270 */
[----:B------:R-:W-:-:S02]  /*4cd0*/  FSEL R152, R152, -INF , P2 ;  /* 0xff80000098987808 */ /* 0x000fc40001000000 */
[C---:B------:R-:W-:Y:S02]  /*4ce0*/  ISETP.GT.AND P2, PT, R21.reuse, 0x11, PT ;  /* 0x000000111500780c */ /* 0x040fe40003f44270 */
[----:B------:R-:W-:Y:S02]  /*4cf0*/  FSEL R160, R160, -INF , P1 ;  /* 0xff800000a0a07808 */ /* 0x000fe40000800000 */
[----:B------:R-:W-:Y:S02]  /*4d00*/  ISETP.GT.AND P1, PT, R21, 0x21, PT ;  /* 0x000000211500780c */ /* 0x000fe40003f24270 */
[----:B------:R-:W-:Y:S02]  /*4d10*/  FSEL R165, R165, -INF , P4 ;  /* 0xff800000a5a57808 */ /* 0x000fe40002000000 */
[----:B------:R-:W-:Y:S02]  /*4d20*/  ISETP.GT.AND P4, PT, R21, 0x30, PT ;  /* 0x000000301500780c */ /* 0x000fe40003f84270 */
[----:B------:R-:W-:-:S02]  /*4d30*/  FSEL R161, R161, -INF , P2 ;  /* 0xff800000a1a17808 */ /* 0x000fc40001000000 */
[----:B------:R-:W-:Y:S02]  /*4d40*/  ISETP.GT.AND P2, PT, R21, 0x28, PT ;  /* 0x000000281500780c */ /* 0x000fe40003f44270 */
        /* <DEDUP_REMOVED lines=101> */
[C---:B------:R-:W-:Y:S02]  /*53a0*/  ISETP.GT.AND P4, PT, R205.reuse, 0x58, PT ;  /* 0x00000058cd00780c */ /* 0x040fe40003f84270 */
[----:B------:R-:W-:Y:S02]  /*53b0*/  ISETP.GT.AND P3, PT, R205, 0x59, PT ;  /* 0x00000059cd00780c */ /* 0x000fe40003f64270 */
[----:B------:R-:W-:Y:S02]  /*53c0*/  FSEL R195, R195, -INF , P2 ;  /* 0xff800000c3c37808 */ /* 0x000fe40001000000 */
[----:B------:R-:W-:Y:S02]  /*53d0*/  FMNMX.FTZ R205, R194, R156, !PT ;  /* 0x0000009cc2cd7209 */ /* 0x000fe40007810000 */
[----:B------:R-:W-:Y:S02]  /*53e0*/  FSEL R185, R185, -INF , P5 ;  /* 0xff800000b9b97808 */ /* 0x000fe40002800000 */
[----:B------:R-:W-:-:S02]  /*53f0*/  ISETP.GT.AND P1, PT, R21, 0x48, PT ;  /* 0x000000481500780c */ /* 0x000fc40003f24270 */
        /* <DEDUP_REMOVED lines=15> */
[----:B------:R-:W-:Y:S01]  /*54f0*/  ISETP.GT.AND P1, PT, R21, 0x58, PT ;  /* 0x000000581500780c */ /* 0x000fe20003f24270 */
[----:B------:R-:W1:Y:S01]  /*5500*/  SHFL.BFLY PT, R207, R156, 0x2, 0x1f ;  /* 0x0c401f009ccf7f89 */ /* 0x000e6200000e0000 */
[----:B------:R-:W-:Y:S02]  /*5510*/  FSEL R193, R193, -INF , P2 ;  /* 0xff800000c1c17808 */ /* 0x000fe40001000000 */
[----:B------:R-:W-:-:S02]  /*5520*/  FMNMX.FTZ R205, R192, R205, !PT ;  /* 0x000000cdc0cd7209 */ /* 0x000fc40007810000 */
[----:B------:R-:W-:Y:S02]  /*5530*/  ISETP.GT.AND P2, PT, R21, 0x59, PT ;  /* 0x000000591500780c */ /* 0x000fe40003f44270 */
[----:B------:R-:W-:Y:S02]  /*5540*/  FSEL R196, R196, -INF , P1 ;  /* 0xff800000c4c47808 */ /* 0x000fe40000800000 */
[----:B------:R-:W-:Y:S02]  /*5550*/  FMNMX.FTZ R21, R193, R205, !PT ;  /* 0x000000cdc1157209 */ /* 0x000fe40007810000 */
[----:B------:R-:W-:Y:S02]  /*5560*/  FSEL R205, R197, -INF , P2 ;  /* 0xff800000c5cd7808 */ /* 0x000fe40001000000 */
[----:B------:R-:W-:-:S04]  /*5570*/  FMNMX.FTZ R21, R196, R21, !PT ;  /* 0x00000015c4157209 */ /* 0x000fc80007810000 */
[----:B------:R-:W-:-:S05]  /*5580*/  FMNMX.FTZ R21, R205, R21, !PT ;  /* 0x00000015cd157209 */ /* 0x000fca0007810000 */
[----:B------:R-:W2:Y:S01]  /*5590*/  SHFL.BFLY PT, R197, R21, 0x2, 0x1f ;  /* 0x0c401f0015c57f89 */ /* 0x000ea200000e0000 */
[----:B-1----:R-:W-:-:S05]  /*55a0*/  FMNMX.FTZ R156, R156, R207, !PT ;  /* 0x000000cf9c9c7209 */ /* 0x002fca0007810000 */
[----:B------:R-:W1:Y:S01]  /*55b0*/  SHFL.BFLY PT, R207, R156, 0x1, 0x1f ;  /* 0x0c201f009ccf7f89 */ /* 0x000e6200000e0000 */
[----:B--2---:R-:W-:-:S05]  /*55c0*/  FMNMX.FTZ R21, R21, R197, !PT ;  /* 0x000000c515157209 */ /* 0x004fca0007810000 */
[----:B------:R-:W2:Y:S01]  /*55d0*/  SHFL.BFLY PT, R208, R21, 0x1, 0x1f ;  /* 0x0c201f0015d07f89 */ /* 0x000ea200000e0000 */
[----:B-1----:R-:W-:-:S04]  /*55e0*/  FMNMX.FTZ R156, R156, R207, !PT ;  /* 0x000000cf9c9c7209 */ /* 0x002fc80007810000 */
[C---:B------:R-:W-:Y:S01]  /*55f0*/  FSETP.NEU.FTZ.AND P2, PT, R156.reuse, -INF , PT ;  /* 0xff8000009c00780b */ /* 0x040fe20003f5d000 */
[----:B------:R-:W-:-:S05]  /*5600*/  FMUL.FTZ R197, R156, UR5 ;  /* 0x000000059cc57c20 */ /* 0x000fca0008410000 */
[----:B------:R-:W-:-:S05]  /*5610*/  FSEL R197, R197, RZ, P2 ;  /* 0x000000ffc5c57208 */ /* 0x000fca0001000000 */
[--C-:B------:R-:W-:Y:S01]  /*5620*/  FFMA.FTZ R207, R154, UR5, -R197.reuse ;  /* 0x000000059acf7c23 */ /* 0x100fe200080108c5 */
[--C-:B------:R-:W-:Y:S01]  /*5630*/  FFMA.FTZ R209, R158, UR5, -R197.reuse ;  /* 0x000000059ed17c23 */ /* 0x100fe200080108c5 */
[--C-:B------:R-:W-:Y:S01]  /*5640*/  FFMA.FTZ R159, R159, UR5, -R197.reuse ;  /* 0x000000059f9f7c23 */ /* 0x100fe200080108c5 */
[--C-:B------:R-:W-:Y:S01]  /*5650*/  FFMA.FTZ R162, R162, UR5, -R197.reuse ;  /* 0x00000005a2a27c23 */ /* 0x100fe200080108c5 */
[--C-:B------:R-:W-:Y:S01]  /*5660*/  FFMA.FTZ R163, R163, UR5, -R197.reuse ;  /* 0x00000005a3a37c23 */ /* 0x100fe200080108c5 */
[--C-:B------:R-:W-:Y:S01]  /*5670*/  FFMA.FTZ R166, R166, UR5, -R197.reuse ;  /* 0x00000005a6a67c23 */ /* 0x100fe200080108c5 */
[----:B------:R-:W-:Y:S01]  /*5680*/  MUFU.EX2 R207, R207 ;  /* 0x000000cf00cf7308 */ /* 0x000fe20000000800 */
[----:B--2---:R-:W-:Y:S01]  /*5690*/  FMNMX.FTZ R21, R21, R208, !PT ;  /* 0x000000d015157209 */ /* 0x004fe20007810000 */
[--C-:B------:R-:W-:Y:S01]  /*56a0*/  FFMA.FTZ R208, R155, UR5, -R197.reuse ;  /* 0x000000059bd07c23 */ /* 0x100fe200080108c5 */
[--C-:B------:R-:W-:Y:S01]  /*56b0*/  FFMA.FTZ R167, R167, UR5, -R197.reuse ;  /* 0x00000005a7a77c23 */ /* 0x100fe200080108c5 */
[----:B------:R-:W1:Y:S01]  /*56c0*/  S2R R155, SR_TID.X ;  /* 0x00000000009b7919 */ /* 0x000e620000002100 */
        /* <DEDUP_REMOVED lines=12> */
[----:B------:R-:W-:Y:S01]  /*5790*/  FSEL R152, R21, RZ, P1 ;  /* 0x000000ff15987208 */ /* 0x000fe20000800000 */
[--C-:B------:R-:W-:Y:S01]  /*57a0*/  FFMA.FTZ R206, R206, UR5, -R158.reuse ;  /* 0x00000005cece7c23 */ /* 0x100fe2000801089e */
[--C-:B------:R-:W-:Y:S01]  /*57b0*/  FFMA.FTZ R211, R153, UR5, -R158.reuse ;  /* 0x0000000599d37c23 */ /* 0x100fe2000801089e */
[--C-:B------:R-:W-:Y:S01]  /*57c0*/  FFMA.FTZ R157, R157, UR5, -R158.reuse ;  /* 0x000000059d9d7c23 */ /* 0x100fe2000801089e */
[----:B------:R-:W-:Y:S01]  /*57d0*/  MUFU.EX2 R209, R209 ;  /* 0x000000d100d17308 */ /* 0x000fe20000000800 */
[----:B------:R-:W-:Y:S01]  /*57e0*/  FADD.FTZ R152, -R152, R203 ;  /* 0x000000cb98987221 */ /* 0x000fe20000010100 */
[--C-:B------:R-:W-:Y:S01]  /*57f0*/  FFMA.FTZ R160, R160, UR5, -R158.reuse ;  /* 0x00000005a0a07c23 */ /* 0x100fe2000801089e */
[--C-:B------:R-:W-:Y:S01]  /*5800*/  FFMA.FTZ R161, R161, UR5, -R158.reuse ;  /* 0x00000005a1a17c23 */ /* 0x100fe2000801089e */
[--C-:B------:R-:W-:Y:S01]  /*5810*/  FFMA.FTZ R164, R164, UR5, -R158.reuse ;  /* 0x00000005a4a47c23 */ /* 0x100fe2000801089e */
[----:B------:R-:W-:Y:S01]  /*5820*/  FMUL.FTZ R152, R152, UR5 ;  /* 0x0000000598987c20 */ /* 0x000fe20008410000 */
        /* <DEDUP_REMOVED lines=9> */
[----:B-1----:R-:W-:Y:S01]  /*58c0*/  SHF.R.U32.HI R155, RZ, 0x7, R155 ;  /* 0x00000007ff9b7819 */ /* 0x002fe2000001169b */
[----:B------:R1:W2:Y:S01]  /*58d0*/  MUFU.EX2 R206, R152 ;  /* 0x0000009800ce7308 */ /* 0x0002a20000000800 */
[----:B------:R-:W-:Y:S01]  /*58e0*/  FFMA.FTZ R181, R181, UR5, -R158 ;  /* 0x00000005b5b57c23 */ /* 0x000fe2000801089e */
[--C-:B------:R-:W-:Y:S01]  /*58f0*/  FFMA.FTZ R183, R183, UR5, -R197.reuse ;  /* 0x00000005b7b77c23 */ /* 0x100fe200080108c5 */
[----:B------:R-:W-:Y:S01]  /*5900*/  FFMA.FTZ R186, R186, UR5, -R197 ;  /* 0x00000005baba7c23 */ /* 0x000fe200080108c5 */
[----:B------:R-:W-:-:S02]  /*5910*/  VIADD R153, R155, 0x8 ;  /* 0x000000089b997836 */ /* 0x000fc40000000000 */
[--C-:B------:R-:W-:Y:S01]  /*5920*/  FFMA.FTZ R187, R187, UR5, -R197.reuse ;  /* 0x00000005bbbb7c23 */ /* 0x100fe200080108c5 */
[--C-:B------:R-:W-:Y:S01]  /*5930*/  FFMA.FTZ R190, R190, UR5, -R197.reuse ;  /* 0x00000005bebe7c23 */ /* 0x100fe200080108c5 */
[--C-:B------:R-:W-:Y:S01]  /*5940*/  FFMA.FTZ R184, R184, UR5, -R158.reuse ;  /* 0x00000005b8b87c23 */ /* 0x100fe2000801089e */
[----:B------:R-:W-:Y:S01]  /*5950*/  MUFU.EX2 R159, R159 ;  /* 0x0000009f009f7308 */ /* 0x000fe20000000800 */
[----:B-1----:R-:W-:Y:S01]  /*5960*/  FSEL R152, R156, RZ, P2 ;  /* 0x000000ff9c987208 */ /* 0x002fe20001000000 */
[----:B------:R1:W-:Y:S01]  /*5970*/  BAR.SYNC.DEFER_BLOCKING R153, 0x100 ;  /* 0x000400990000751d */ /* 0x0003e20000010000 */
[--C-:B------:R-:W-:Y:S01]  /*5980*/  FFMA.FTZ R185, R185, UR5, -R158.reuse ;  /* 0x00000005b9b97c23 */ /* 0x100fe2000801089e */
[--C-:B------:R-:W-:Y:S01]  /*5990*/  FFMA.FTZ R188, R188, UR5, -R158.reuse ;  /* 0x00000005bcbc7c23 */ /* 0x100fe2000801089e */
[----:B------:R-:W-:Y:S01]  /*59a0*/  FFMA.FTZ R189, R189, UR5, -R158 ;  /* 0x00000005bdbd7c23 */ /* 0x000fe2000801089e */
[----:B------:R-:W-:Y:S01]  /*59b0*/  FADD.FTZ R152, -R152, R204 ;  /* 0x000000cc98987221 */ /* 0x000fe20000010100 */
[--C-:B------:R-:W-:Y:S01]  /*59c0*/  FFMA.FTZ R191, R191, UR5, -R197.reuse ;  /* 0x00000005bfbf7c23 */ /* 0x100fe200080108c5 */
[----:B------:R-:W-:Y:S01]  /*59d0*/  MUFU.EX2 R210, R210 ;  /* 0x000000d200d27308 */ /* 0x000fe20000000800 */
[-C--:B--2---:R-:W-:Y:S01]  /*59e0*/  FMUL.FTZ R24, R24, R206.reuse ;  /* 0x000000ce18187220 */ /* 0x084fe20000410000 */
[----:B------:R-:W-:Y:S01]  /*59f0*/  FMUL.FTZ R152, R152, UR5 ;  /* 0x0000000598987c20 */ /* 0x000fe20008410000 */
        /* <DEDUP_REMOVED lines=133> */
[--C-:B------:R-:W-:Y:S01]  /*6250*/  FFMA.FTZ R194, R194, UR5, -R197.reuse ;  /* 0x00000005c2c27c23 */ /* 0x100fe200080108c5 */
[----:B---3--:R-:W-:Y:S01]  /*6260*/  F2FP.F16.F32.PACK_AB R152, R211, R210 ;  /* 0x000000d2d398723e */ /* 0x008fe200000000ff */
[--C-:B------:R-:W-:Y:S01]  /*6270*/  FFMA.FTZ R195, R195, UR5, -R197.reuse ;  /* 0x00000005c3c37c23 */ /* 0x100fe200080108c5 */
[----:B----4-:R-:W-:Y:S01]  /*6280*/  F2FP.F16.F32.PACK_AB R154, R157, R203 ;  /* 0x000000cb9d9a723e */ /* 0x010fe200000000ff */
[--C-:B------:R-:W-:Y:S01]  /*6290*/  FFMA.FTZ R198, R198, UR5, -R197.reuse ;  /* 0x00000005c6c67c23 */ /* 0x100fe200080108c5 */
[--C-:B------:R-:W-:Y:S01]  /*62a0*/  FFMA.FTZ R192, R192, UR5, -R158.reuse ;  /* 0x00000005c0c07c23 */ /* 0x100fe2000801089e */
[----:B------:R-:W1:Y:S01]  /*62b0*/  MUFU.EX2 R163, R163 ;  /* 0x000000a300a37308 */ /* 0x000e620000000800 */
[----:B------:R-:W-:Y:S01]  /*62c0*/  WARPGROUP.ARRIVE ;  /* 0x00000000000079c5 */ /* 0x000fe20000000000 */
[--C-:B------:R-:W-:Y:S01]  /*62d0*/  FFMA.FTZ R193, R193, UR5, -R158.reuse ;  /* 0x00000005c1c17c23 */ /* 0x100fe2000801089e */
[--C-:B------:R-:W-:Y:S01]  /*62e0*/  FFMA.FTZ R196, R196, UR5, -R158.reuse ;  /* 0x00000005c4c47c23 */ /* 0x100fe2000801089e */
[----:B------:R-:W-:Y:S01]  /*62f0*/  FFMA.FTZ R197, R199, UR5, -R197 ;  /* 0x00000005c7c57c23 */ /* 0x000fe200080108c5 */
[----:B------:R-:W-:Y:S01]  /*6300*/  FFMA.FTZ R158, R205, UR5, -R158 ;  /* 0x00000005cd9e7c23 */ /* 0x000fe2000801089e */
[----:B------:R-:W-:Y:S01]  /*6310*/  FFMA.FTZ R5, R204, R5, R207 ;  /* 0x00000005cc057223 */ /* 0x000fe200000100cf */
[----:B------:R-:W-:Y:S01]  /*6320*/  HGMMA.64x256x16.F32 R24, R152, gdesc[UR8].tnspB, R24, gsb0 ;  /* 0x43e0000898187df0 */ /* 0x000fe20008000818 */
[----:B------:R-:W-:Y:S01]  /*6330*/  MUFU.EX2 R166, R166 ;  /* 0x000000a600a67308 */ /* 0x000fe20000000800 */
[----:B------:R-:W-:Y:S01]  /*6340*/  UIADD3 UR10, UR6, 0x80, URZ ;  /* 0x00000080060a7890 */ /* 0x000fe2000fffe03f */
[----:B------:R-:W-:Y:S01]  /*6350*/  FFMA.FTZ R4, R206, R4, R210 ;  /* 0x00000004ce047223 */ /* 0x000fe200000100d2 */
[----:B------:R-:W-:Y:S01]  /*6360*/  UMOV UR11, 0x40000040 ;  /* 0x40000040000b7882 */ /* 0x000fe20000000000 */
[----:B------:R-:W-:-:S02]  /*6370*/  FADD.FTZ R204, R208, R5 ;  /* 0x00000005d0cc7221 */ /* 0x000fc40000010000 */
[----:B------:R-:W-:Y:S02]  /*6380*/  FADD.FTZ R4, R211, R4 ;  /* 0x00000004d3047221 */ /* 0x000fe40000010000 */
[----:B------:R-:W2:Y:S01]  /*6390*/  MUFU.EX2 R167, R167 ;  /* 0x000000a700a77308 */ /* 0x000ea20000000800 */
[----:B------:R-:W-:Y:S01]  /*63a0*/  FADD.FTZ R204, R209, R204 ;  /* 0x000000ccd1cc7221 */ /* 0x000fe20000010000 */
[----:B------:R-:W-:-:S03]  /*63b0*/  FADD.FTZ R4, R203, R4 ;  /* 0x00000004cb047221 */ /* 0x000fc60000010000 */
[----:B------:R-:W-:Y:S01]  /*63c0*/  FADD.FTZ R159, R159, R204 ;  /* 0x000000cc9f9f7221 */ /* 0x000fe20000010000 */
[----:B------:R-:W-:Y:S02]  /*63d0*/  FADD.FTZ R157, R157, R4 ;  /* 0x000000049d9d7221 */ /* 0x000fe40000010000 */
        /* <DEDUP_REMOVED lines=31> */
[----:B------:R-:W-:Y:S01]  /*65d0*/  MUFU.EX2 R192, R192 ;  /* 0x000000c000c07308 */ /* 0x000fe20000000800 */
[----:B------:R-:W-:-:S02]  /*65e0*/  WARPGROUP.DEPBAR.LE gsb0, 0x0 ;  /* 0x00008000000079c5 */ /* 0x000fc40000010000 */
[----:B-1----:R-:W-:-:S05]  /*65f0*/  F2FP.F16.F32.PACK_AB R153, R163, R162 ;  /* 0x000000a2a399723e */ /* 0x002fca00000000ff */
[----:B------:R-:W1:Y:S01]  /*6600*/  MUFU.EX2 R193, R193 ;  /* 0x000000c100c17308 */ /* 0x000e620000000800 */
[----:B--2---:R-:W-:Y:S01]  /*6610*/  F2FP.F16.F32.PACK_AB R155, R167, R166 ;  /* 0x000000a6a79b723e */ /* 0x004fe200000000ff */
[----:B------:R-:W-:Y:S01]  /*6620*/  FADD.FTZ R162, R162, R159 ;  /* 0x0000009fa2a27221 */ /* 0x000fe20000010000 */
[----:B---3--:R-:W-:Y:S01]  /*6630*/  F2FP.F16.F32.PACK_AB R152, R161, R160 ;  /* 0x000000a0a198723e */ /* 0x008fe200000000ff */
[----:B------:R-:W-:Y:S01]  /*6640*/  FADD.FTZ R160, R160, R157 ;  /* 0x0000009da0a07221 */ /* 0x000fe20000010000 */
[----:B----4-:R-:W-:Y:S01]  /*6650*/  F2FP.F16.F32.PACK_AB R154, R165, R164 ;  /* 0x000000a4a59a723e */ /* 0x010fe200000000ff */
        /* <DEDUP_REMOVED lines=8> */
[----:B------:R-:W2:Y:S01]  /*66e0*/  MUFU.EX2 R158, R158 ;  /* 0x0000009e009e7308 */ /* 0x000ea20000000800 */
[----:B------:R-:W-:Y:S01]  /*66f0*/  UMOV UR11, 0x40000040 ;  /* 0x40000040000b7882 */ /* 0x000fe20000000000 */
[----:B------:R-:W-:Y:S01]  /*6700*/  FADD.FTZ R167, R167, R166 ;  /* 0x000000a6a7a77221 */ /* 0x000fe20000010000 */
[----:B------:R-:W-:-:S05]  /*6710*/  FADD.FTZ R165, R165, R164 ;  /* 0x000000a4a5a57221 */ /* 0x000fca0000010000 */
[----:B------:R-:W3:Y:S01]  /*6720*/  MUFU.EX2 R197, R197 ;  /* 0x000000c500c57308 */ /* 0x000ee20000000800 */
        /* <DEDUP_REMOVED lines=52> */
[----:B-1----:R-:W-:Y:S01]  /*6a70*/  F2FP.F16.F32.PACK_AB R152, R193, R192 ;  /* 0x000000c0c198723e */ /* 0x002fe200000000ff */
[----:B------:R-:W-:Y:S01]  /*6a80*/  FADD.FTZ R192, R192, R189 ;  /* 0x000000bdc0c07221 */ /* 0x000fe20000010000 */
[----:B------:R-:W-:Y:S01]  /*6a90*/  F2FP.F16.F32.PACK_AB R153, R195, R194 ;  /* 0x000000c2c399723e */ /* 0x000fe200000000ff */
[----:B------:R-:W-:Y:S01]  /*6aa0*/  FADD.FTZ R194, R194, R191 ;  /* 0x000000bfc2c27221 */ /* 0x000fe20000010000 */
[----:B--2---:R-:W-:Y:S01]  /*6ab0*/  F2FP.F16.F32.PACK_AB R154, R158, R196 ;  /* 0x000000c49e9a723e */ /* 0x004fe200000000ff */
[----:B------:R-:W-:Y:S01]  /*6ac0*/  FADD.FTZ R193, R193, R192 ;  /* 0x000000c0c1c17221 */ /* 0x000fe20000010000 */
[----:B---3--:R-:W-:Y:S01]  /*6ad0*/  F2FP.F16.F32.PACK_AB R155, R197, R198 ;  /* 0x000000c6c59b723e */ /* 0x008fe200000000ff */
        /* <DEDUP_REMOVED lines=10> */
.L_x_5678:
        /* <DEDUP_REMOVED lines=8> */
.L_x_5668:
[----:B------:R-:W-:-:S13]  /*6c00*/  ISETP.GE.AND P1, PT, R202, RZ, PT ;  /* 0x000000ffca00720c */ /* 0x000fda0003f26270 */
[----:B------:R-:W-:Y:S05]  /*6c10*/  @!P1 BRA `(.L_x_5680) ;  /* 0x0000002000d89947 */ /* 0x000fea0003800000 */
[----:B------:R-:W-:Y:S02]  /*6c20*/  IMAD.MOV.U32 R207, RZ, RZ, R156 ;  /* 0x000000ffffcf7224 */ /* 0x000fe400078e009c */
[----:B------:R-:W-:-:S07]  /*6c30*/  IMAD.MOV.U32 R201, RZ, RZ, R21 ;  /* 0x000000ffffc97224 */ /* 0x000fce00078e0015 */
.L_x_5691:
[----:B------:R-:W-:-:S04]  /*6c40*/  UIADD3 UR38, UR38, 0x1, URZ ;  /* 0x0000000126267890 */ /* 0x000fc8000fffe03f */
[----:B------:R-:W-:-:S04]  /*6c50*/  UISETP.NE.AND UP0, UPT, UR38, 0x2, UPT ;  /* 0x000000022600788c */ /* 0x000fc8000bf05270 */
[----:B------:R-:W-:Y:S02]  /*6c60*/  USEL UR4, URZ, 0x1, UP0 ;  /* 0x000000013f047887 */ /* 0x000fe40008000000 */
[----:B------:R-:W-:Y:S02]  /*6c70*/  USEL UR38, UR38, URZ, UP0 ;  /* 0x0000003f26267287 */ /* 0x000fe40008000000 */
[----:B------:R-:W-:Y:S01]  /*6c80*/  ULOP3.LUT UR39, UR39, UR4, URZ, 0x3c, !UPT ;  /* 0x0000000427277292 */ /* 0x000fe2000f8e3c3f */
[----:B------:R-:W-:Y:S11]  /*6c90*/  @!P0 BRA `(.L_x_5681) ;  /* 0x0000000000048947 */ /* 0x000ff60003800000 */
[----:B------:R-:W-:Y:S01]  /*6ca0*/  BPT.TRAP 0x1 ;  /* 0x000000040000795c */ /* 0x000fe20000300000 */
.L_x_5681:
        /* <DEDUP_REMOVED lines=9> */
.L_x_5682:
[----:B-1----:R-:W-:Y:S05]  /*6d40*/  @P1 BRA `(.L_x_5683) ;  /* 0x0000000000081947 */ /* 0x002fea0003800000 */
[----:B------:R-:W1:Y:S02]  /*6d50*/  SYNCS.PHASECHK.TRANS64.TRYWAIT P1, [UR4+0x32430], R0 ;  /* 0x03243000ff0075a7 */ /* 0x000e640008020144 */
[----:B-1----:R-:W-:Y:S05]  /*6d60*/  @!P1 BRA `(.L_x_5684) ;  /* 0x000000c000589947 */ /* 0x002fea0003800000 */
.L_x_5683:
        /* <DEDUP_REMOVED lines=32> */
.L_x_5685:
[----:B------:R2:W3:Y:S01]  /*6f70*/  SYNCS.PHASECHK.TRANS64.TRYWAIT P1, [UR4+0x32450], R0 ;  /* 0x03245000ff0075a7 */ /* 0x0004e20008020144 */
[----:B------:R-:W-:Y:S05]  /*6f80*/  @!P0 BRA `(.L_x_5686) ;  /* 0x0000000000048947 */ /* 0x000fea0003800000 */
[----:B------:R-:W-:Y:S01]  /*6f90*/  BPT.TRAP 0x1 ;  /* 0x000000040000795c */ /* 0x000fe20000300000 */
.L_x_5686:
[----:B---3--:R-:W-:Y:S05]  /*6fa0*/  @P1 BRA `(.L_x_5687) ;  /* 0x0000000000081947 */ /* 0x008fea0003800000 */
[----:B------:R-:W3:Y:S02]  /*6fb0*/  SYNCS.PHASECHK.TRANS64.TRYWAIT P1, [UR4+0x32450], R0 ;  /* 0x03245000ff0075a7 */ /* 0x000ee40008020144 */
[----:B---3--:R-:W-:Y:S05]  /*6fc0*/  @!P1 BRA `(.L_x_5688) ;  /* 0x000000bc00d89947 */ /* 0x008fea0003800000 */
.L_x_5687:
        /* <DEDUP_REMOVED lines=101> */
.L_x_5689:
[----:B------:R-:W-:Y:S01]  /*7620*/  FMNMX.FTZ R204, R152, R201, !PT ;  /* 0x000000c998cc7209 */ /* 0x000fe20007810000 */
[----:B------:R-:W-:Y:S01]  /*7630*/  ULDC UR5, c[0x0][0xa80] ;  /* 0x0002a00000057ab9 */ /* 0x000fe20000000800 */
[----:B------:R-:W-:Y:S02]  /*7640*/  UIADD3 UR10, UR4, 0x32440, URZ ;  /* 0x00032440040a7890 */ /* 0x000fe4000fffe03f */
[----:B------:R-:W-:Y:S01]  /*7650*/  FMNMX.FTZ R21, R153, R204, !PT ;  /* 0x000000cc99157209 */ /* 0x000fe20007810000 */
[----:B------:R-:W-:Y:S01]  /*7660*/  UMOV UR11, 0x40000040 ;  /* 0x40000040000b7882 */ /* 0x000fe20000000000 */
[----:B------:R-:W-:Y:S02]  /*7670*/  UPRMT UR10, UR6, 0x654, UR10 ;  /* 0x00000654060a7896 */ /* 0x000fe4000800000a */
[----:B------:R-:W-:Y:S01]  /*7680*/  FMNMX.FTZ R204, R156, R21, !PT ;  /* 0x000000159ccc7209 */ /* 0x000fe20007810000 */
[----:B------:R-:W-:-:S03]  /*7690*/  UMOV UR15, 0x40000040 ;  /* 0x40000040000f7882 */ /* 0x000fc60000000000 */
[----:B------:R-:W-:-:S03]  /*76a0*/  FMNMX.FTZ R21, R157, R204, !PT ;  /* 0x000000cc9d157209 */ /* 0x000fc60007810000 */
[----:B------:R-:W-:Y:S01]  /*76b0*/  SYNCS.ARRIVE.TRANS64.RED.A1T0 RZ, [UR10], RZ ;  /* 0x000000ffffff79a7 */ /* 0x000fe2000810040a */
[----:B------:R-:W-:Y:S01]  /*76c0*/  FMNMX.FTZ R204, R160, R21, !PT ;  /* 0x00000015a0cc7209 */ /* 0x000fe20007810000 */
[----:B------:R-:W-:-:S03]  /*76d0*/  UIMAD UR10, UR38, 0xc00, UR7 ;  /* 0x00000c00260a78a4 */ /* 0x000fc6000f8e0207 */
[----:B------:R-:W-:Y:S01]  /*76e0*/  FMNMX.FTZ R21, R161, R204, !PT ;  /* 0x000000cca1157209 */ /* 0x000fe20007810000 */
[----:B------:R-:W-:Y:S01]  /*76f0*/  UIADD3 UR14, UR10, 0x80, URZ ;  /* 0x000000800a0e7890 */ /* 0x000fe2000fffe03f */
        /* <DEDUP_REMOVED lines=46> */
[----:B--2---:R-:W-:-:S05]  /*79e0*/  FMNMX.FTZ R203, R203, R205, !PT ;  /* 0x000000cdcbcb7209 */ /* 0x004fca0007810000 */
[----:B------:R-:W2:Y:S01]  /*79f0*/  SHFL.BFLY PT, R208, R203, 0x1, 0x1f ;  /* 0x0c201f00cbd07f89 */ /* 0x000ea200000e0000 */
[----:B-1----:R-:W-:-:S05]  /*7a00*/  FMNMX.FTZ R21, R21, R204, !PT ;  /* 0x000000cc15157209 */ /* 0x002fca0007810000 */
        /* <DEDUP_REMOVED lines=15> */
[----:B--2---:R-:W-:Y:S01]  /*7b00*/  FMNMX.FTZ R156, R203, R208, !PT ;  /* 0x000000d0cb9c7209 */ /* 0x004fe20007810000 */
[----:B------:R-:W1:Y:S01]  /*7b10*/  MUFU.EX2 R205, R205 ;  /* 0x000000cd00cd7308 */ /* 0x000e620000000800 */
[--C-:B------:R-:W-:Y:S01]  /*7b20*/  FFMA.FTZ R173, R173, UR5, -R204.reuse ;  /* 0x00000005adad7c23 */ /* 0x100fe200080108cc */
[--C-:B------:R-:W-:Y:S01]  /*7b30*/  FFMA.FTZ R176, R176, UR5, -R204.reuse ;  /* 0x00000005b0b07c23 */ /* 0x100fe200080108cc */
[--C-:B------:R-:W-:Y:S01]  /*7b40*/  FFMA.FTZ R177, R177, UR5, -R204.reuse ;  /* 0x00000005b1b17c23 */ /* 0x100fe200080108cc */
[----:B------:R-:W-:Y:S01]  /*7b50*/  FMUL.FTZ R208, R156, UR5 ;  /* 0x000000059cd07c20 */ /* 0x000fe20008410000 */
[--C-:B------:R-:W-:Y:S01]  /*7b60*/  FFMA.FTZ R180, R180, UR5, -R204.reuse ;  /* 0x00000005b4b47c23 */ /* 0x100fe200080108cc */
[--C-:B------:R-:W-:Y:S01]  /*7b70*/  FFMA.FTZ R181, R181, UR5, -R204.reuse ;  /* 0x00000005b5b57c23 */ /* 0x100fe200080108cc */
[----:B------:R-:W-:Y:S01]  /*7b80*/  FFMA.FTZ R184, R184, UR5, -R204 ;  /* 0x00000005b8b87c23 */ /* 0x000fe200080108cc */
        /* <DEDUP_REMOVED lines=9> */
[----:B--2---:R-:W-:Y:S01]  /*7c20*/  FADD.FTZ R152, -R156, R207 ;  /* 0x000000cf9c987221 */ /* 0x004fe20000010100 */
[----:B------:R-:W-:Y:S01]  /*7c30*/  FFMA.FTZ R207, R155, UR5, -R208 ;  /* 0x000000059bcf7c23 */ /* 0x000fe200080108d0 */
[-C--:B-1----:R-:W-:Y:S01]  /*7c40*/  FMUL.FTZ R24, R24, R205.reuse ;  /* 0x000000cd18187220 */ /* 0x082fe20000410000 */
[-C--:B------:R-:W-:Y:S01]  /*7c50*/  FMUL.FTZ R25, R25, R205.reuse ;  /* 0x000000cd19197220 */ /* 0x080fe20000410000 */
[----:B------:R-:W-:Y:S01]  /*7c60*/  FMUL.FTZ R152, R152, UR5 ;  /* 0x0000000598987c20 */ /* 0x000fe20008410000 */
        /* <DEDUP_REMOVED lines=147> */
[--C-:B------:R-:W-:Y:S01]  /*85a0*/  FFMA.FTZ R182, R182, UR5, -R208.reuse ;  /* 0x00000005b6b67c23 */ /* 0x100fe200080108d0 */
[----:B------:R-:W-:Y:S01]  /*85b0*/  FFMA.FTZ R183, R183, UR5, -R208 ;  /* 0x00000005b7b77c23 */ /* 0x000fe200080108d0 */
[--C-:B------:R-:W-:Y:S01]  /*85c0*/  FFMA.FTZ R185, R185, UR5, -R204.reuse ;  /* 0x00000005b9b97c23 */ /* 0x100fe200080108cc */
[----:B------:R-:W-:Y:S01]  /*85d0*/  HGMMA.64x256x16.F32 R24, R152, gdesc[UR8].tnspB, R24, gsb0 ;  /* 0x43e0000898187df0 */ /* 0x000fe20008000818 */
        /* <DEDUP_REMOVED lines=16> */
[----:B------:R-:W-:Y:S01]  /*86e0*/  MUFU.EX2 R162, R162 ;  /* 0x000000a200a27308 */ /* 0x000fe20000000800 */
[----:B------:R-:W-:Y:S01]  /*86f0*/  UMOV UR11, 0x40000040 ;  /* 0x40000040000b7882 */ /* 0x000fe20000000000 */
[----:B------:R-:W-:Y:S01]  /*8700*/  FFMA.FTZ R4, R205, R4, R206 ;  /* 0x00000004cd047223 */ /* 0x000fe200000100ce */
[----:B------:R-:W-:-:S03]  /*8710*/  FFMA.FTZ R210, R209, R5, R210 ;  /* 0x00000005d1d27223 */ /* 0x000fc600000100d2 */
[----:B------:R-:W-:Y:S01]  /*8720*/  FADD.FTZ R4, R201, R4 ;  /* 0x00000004c9047221 */ /* 0x000fe20000010000 */
[----:B------:R-:W-:Y:S01]  /*8730*/  FADD.FTZ R207, R207, R210 ;  /* 0x000000d2cfcf7221 */ /* 0x000fe20000010000 */
[----:B------:R-:W2:Y:S02]  /*8740*/  MUFU.EX2 R163, R163 ;  /* 0x000000a300a37308 */ /* 0x000ea40000000800 */
[----:B------:R-:W-:Y:S01]  /*8750*/  FADD.FTZ R4, R203, R4 ;  /* 0x00000004cb047221 */ /* 0x000fe20000010000 */
[----:B------:R-:W-:-:S03]  /*8760*/  FADD.FTZ R158, R158, R207 ;  /* 0x000000cf9e9e7221 */ /* 0x000fc60000010000 */
[----:B------:R-:W-:Y:S01]  /*8770*/  FADD.FTZ R157, R157, R4 ;  /* 0x000000049d9d7221 */ /* 0x000fe20000010000 */
[----:B------:R-:W-:Y:S01]  /*8780*/  FADD.FTZ R159, R159, R158 ;  /* 0x0000009e9f9f7221 */ /* 0x000fe20000010000 */
        /* <DEDUP_REMOVED lines=119> */
.L_x_5690:
        /* <DEDUP_REMOVED lines=8> */
.L_x_5680:
[----:B------:R-:W0:Y:S01]  /*8f80*/  SHFL.BFLY PT, R3, R4, 0x2, 0x1f ;  /* 0x0c401f0004037f89 */ /* 0x000e2200000e0000 */
[----:B------:R-:W-:Y:S01]  /*8f90*/  MOV R8, RZ ;  /* 0x000000ff00087202 */ /* 0x000fe20000000f00 */
[----:B------:R-:W-:Y:S01]  /*8fa0*/  UIADD3 UR38, UR38, 0x1, URZ ;  /* 0x0000000126267890 */ /* 0x000fe2000fffe03f */
        /* <DEDUP_REMOVED lines=16> */
[----:B------:R-:W-:-:S04]  /*90b0*/  IMAD.MOV.U32 R3, RZ, RZ, -0x800000 ;  /* 0xff800000ff037424 */ /* 0x000fc800078e00ff */
[----:B------:R-:W-:-:S13]  /*90c0*/  FSETP.NE.FTZ.AND P1, PT, R6, RZ, PT ;  /* 0x000000ff0600720b */ /* 0x000fda0003f35000 */
[----:B------:R-:W0:Y:S01]  /*90d0*/  @P1 MUFU.RCP R8, R6 ;  /* 0x0000000600081308 */ /* 0x000e220000001000 */
[----:B------:R-:W-:Y:S01]  /*90e0*/  @P1 FMUL.FTZ R4, R4, 0.69314718246459960938 ;  /* 0x3f31721804041820 */ /* 0x000fe20000410000 */
[----:B-1----:R-:W-:Y:S01]  /*90f0*/  FADD.FTZ R7, R2, R7 ;  /* 0x0000000702077221 */ /* 0x002fe20000010000 */
[----:B------:R-:W-:-:S04]  /*9100*/  IMAD.MOV.U32 R2, RZ, RZ, -0x800000 ;  /* 0xff800000ff027424 */ /* 0x000fc800078e00ff */
[----:B------:R-:W-:Y:S01]  /*9110*/  FSETP.NE.FTZ.AND P2, PT, R7, RZ, PT ;  /* 0x000000ff0700720b */ /* 0x000fe20003f55000 */
[----:B------:R-:W1:Y:S01]  /*9120*/  @P1 MUFU.LG2 R6, R6 ;  /* 0x0000000600061308 */ /* 0x000e620000000c00 */
[-C--:B0-----:R-:W-:Y:S01]  /*9130*/  FMUL.FTZ R24, R24, R8.reuse ;  /* 0x0000000818187220 */ /* 0x081fe20000410000 */
[-C--:B------:R-:W-:Y:S01]  /*9140*/  FMUL.FTZ R25, R25, R8.reuse ;  /* 0x0000000819197220 */ /* 0x080fe20000410000 */
[----:B------:R-:W-:-:S09]  /*9150*/  FMUL.FTZ R28, R28, R8 ;  /* 0x000000081c1c7220 */ /* 0x000fd20000410000 */
        /* <DEDUP_REMOVED lines=64> */
[----:B-1----:R-:W-:Y:S01]  /*9560*/  @P1 FMUL.FTZ R5, R6, 0.69314718246459960938 ;  /* 0x3f31721806051820 */ /* 0x002fe20000410000 */
[----:B0-----:R-:W-:Y:S01]  /*9570*/  @P2 FMUL.FTZ R7, R7, 0.69314718246459960938 ;  /* 0x3f31721807072820 */ /* 0x001fe20000410000 */
[-C--:B------:R-:W-:Y:S01]  /*9580*/  FMUL.FTZ R152, R75, R0.reuse ;  /* 0x000000004b987220 */ /* 0x080fe20000410000 */
        /* <DEDUP_REMOVED lines=66> */
.L_x_5654:
[----:B------:R-:W0:Y:S08]  /*99b0*/  S2UR UR4, SR_CgaCtaId ;  /* 0x00000000000479c3 */ /* 0x000e300000008800 */
[----:B------:R-:W-:Y:S06]  /*99c0*/  BAR.SYNC.DEFER_BLOCKING 0x5, 0x180 ;  /* 0x0146000000007b1d */ /* 0x000fec0000010000 */
[----:B------:R-:W-:Y:S01]  /*99d0*/  UMOV UR7, 0x400 ;  /* 0x0000040000077882 */ /* 0x000fe20000000000 */
[----:B------:R-:W-:Y:S01]  /*99e0*/  BSSY B0, `(.L_x_5692) ;  /* 0x00002ea000007945 */ /* 0x000fe20003800000 */
[----:B0-----:R-:W-:-:S09]  /*99f0*/  ULEA UR7, UR4, UR7, 0x18 ;  /* 0x0000000704077291 */ /* 0x001fd2000f8ec03f */
[----:B------:R-:W0:Y:S02]  /*9a00*/  LDS.128 R4, [UR7+0x324d0] ;  /* 0x0324d007ff047984 */ /* 0x000e240008000c00 */
[----:B0-----:R-:W-:Y:S02]  /*9a10*/  R2UR UR5, R5 ;  /* 0x00000000050572ca */ /* 0x001fe400000e0000 */
[----:B------:R-:W-:Y:S01]  /*9a20*/  R2UR UR6, R6 ;  /* 0x00000000060672ca */ /* 0x000fe200000e0000 */
[----:B------:R-:W-:Y:S06]  /*9a30*/  BAR.ARV 0x4, 0x180 ;  /* 0x0106000000007b1d */ /* 0x000fec0000002000 */
[----:B------:R-:W-:Y:S08]  /*9a40*/  @P0 BRA `(.L_x_5693) ;  /* 0x0000002000000947 */ /* 0x000ff00003800000 */
[----:B------:R-:W0:Y:S01]  /*9a50*/  S2UR UR4, SR_SWINHI ;  /* 0x00000000000479c3 */ /* 0x000e220000002f00 */
[----:B------:R-:W-:-:S07]  /*9a60*/  IMAD.MOV.U32 R95, RZ, RZ, 0x2 ;  /* 0x00000002ff5f7424 */ /* 0x000fce00078e00ff */
[----:B------:R-:W-:Y:S01]  /*9a70*/  BAR.SYNC.DEFER_BLOCKING 0x1, 0x100 ;  /* 0x0044000000007b1d */ /* 0x000fe20000010000 */
        /* <DEDUP_REMOVED lines=15> */
[----:B------:R-:W-:-:S02]  /*9b70*/  F2FP.F16.F32.PACK_AB R43, R160, R43 ;  /* 0x0000002ba02b723e */ /* 0x000fc400000000ff */
[----:B------:R-:W-:Y:S02]  /*9b80*/  F2FP.F16.F32.PACK_AB R49, R159, R50 ;  /* 0x000000329f31723e */ /* 0x000fe400000000ff */
[C---:B------:R-:W-:Y:S02]  /*9b90*/  IADD3 R151, P1, R94.reuse, 0x20, RZ ;  /* 0x000000205e977810 */ /* 0x040fe40007f3e0ff */
[C---:B------:R-:W-:Y:S02]  /*9ba0*/  IADD3 R167, P0, R94.reuse, 0x40, RZ ;  /* 0x000000405ea77810 */ /* 0x040fe40007f1e0ff */
[----:B------:R-:W-:Y:S01]  /*9bb0*/  LOP3.LUT R8, R151, 0x380, RZ, 0xc0, !PT ;  /* 0x0000038097087812 */ /* 0x000fe200078ec0ff */
[--C-:B------:R-:W-:Y:S01]  /*9bc0*/  IMAD.X R9, RZ, RZ, R95.reuse, P1 ;  /* 0x000000ffff097224 */ /* 0x100fe200008e065f */
[C---:B------:R-:W-:Y:S01]  /*9bd0*/  IADD3 R169, P4, R94.reuse, 0x60, RZ ;  /* 0x000000605ea97810 */ /* 0x040fe20007f9e0ff */
[----:B------:R-:W-:Y:S01]  /*9be0*/  IMAD.X R11, RZ, RZ, R95, P0 ;  /* 0x000000ffff0b7224 */ /* 0x000fe200000e065f */
[----:B------:R-:W-:-:S02]  /*9bf0*/  IADD3 R171, P3, R94, 0x4000, RZ ;  /* 0x000040005eab7810 */ /* 0x000fc40007f7e0ff */
[C---:B------:R-:W-:Y:S01]  /*9c00*/  LOP3.LUT R5, R94.reuse, 0x380, RZ, 0xc0, !PT ;  /* 0x000003805e057812 */ /* 0x040fe200078ec0ff */
[--C-:B------:R-:W-:Y:S01]  /*9c10*/  IMAD.X R13, RZ, RZ, R95.reuse, P4 ;  /* 0x000000ffff0d7224 */ /* 0x100fe200020e065f */
[C---:B------:R-:W-:Y:S01]  /*9c20*/  IADD3 R173, P6, R94.reuse, 0x4020, RZ ;  /* 0x000040205ead7810 */ /* 0x040fe20007fde0ff */
[--C-:B------:R-:W-:Y:S01]  /*9c30*/  IMAD.X R15, RZ, RZ, R95.reuse, P3 ;  /* 0x000000ffff0f7224 */ /* 0x100fe200018e065f */
[C---:B------:R-:W-:Y:S02]  /*9c40*/  IADD3 R177, P2, R94.reuse, 0x4060, RZ ;  /* 0x000040605eb17810 */ /* 0x040fe40007f5e0ff */
[----:B------:R-:W-:Y:S01]  /*9c50*/  IADD3 R179, P1, R94, 0x8000, RZ ;  /* 0x000080005eb37810 */ /* 0x000fe20007f3e0ff */
[--C-:B------:R-:W-:Y:S01]  /*9c60*/  IMAD.X R17, RZ, RZ, R95.reuse, P6 ;  /* 0x000000ffff117224 */ /* 0x100fe200030e065f */
[----:B------:R-:W-:Y:S01]  /*9c70*/  LOP3.LUT R10, R167, 0x380, RZ, 0xc0, !PT ;  /* 0x00000380a70a7812 */ /* 0x000fe200078ec0ff */
[--C-:B------:R-:W-:Y:S01]  /*9c80*/  IMAD.X R21, RZ, RZ, R95.reuse, P2 ;  /* 0x000000ffff157224 */ /* 0x100fe200010e065f */
[----:B------:R-:W-:Y:S01]  /*9c90*/  SHF.R.U64 R8, R8, 0x3, RZ ;  /* 0x0000000308087819 */ /* 0x000fe200000012ff */
[----:B------:R-:W-:Y:S01]  /*9ca0*/  IMAD.X R23, RZ, RZ, R95, P1 ;  /* 0x000000ffff177224 */ /* 0x000fe200008e065f */
[----:B------:R-:W-:-:S02]  /*9cb0*/  IADD3 R175, P5, R94, 0x4040, RZ ;  /* 0x000040405eaf7810 */ /* 0x000fc40007fbe0ff */
[----:B------:R-:W-:Y:S02]  /*9cc0*/  IADD3 R30, P0, R94, 0x8020, RZ ;  /* 0x000080205e1e7810 */ /* 0x000fe40007f1e0ff */
[----:B------:R-:W-:Y:S02]  /*9cd0*/  LOP3.LUT R12, R169, 0x380, RZ, 0xc0, !PT ;  /* 0x00000380a90c7812 */ /* 0x000fe400078ec0ff */
[----:B------:R-:W-:Y:S01]  /*9ce0*/  LOP3.LUT R14, R171, 0x380, RZ, 0xc0, !PT ;  /* 0x00000380ab0e7812 */ /* 0x000fe200078ec0ff */
[----:B------:R-:W-:Y:S01]  /*9cf0*/  IMAD.X R31, RZ, RZ, R95, P0 ;  /* 0x000000ffff1f7224 */ /* 0x000fe200000e065f */
[----:B------:R-:W-:Y:S02]  /*9d00*/  SHF.R.U64 R5, R5, 0x3, RZ ;  /* 0x0000000305057819 */ /* 0x000fe400000012ff */
[----:B------:R-:W-:Y:S02]  /*9d10*/  SHF.R.U64 R10, R10, 0x3, RZ ;  /* 0x000000030a0a7819 */ /* 0x000fe400000012ff */
[----:B------:R-:W-:-:S02]  /*9d20*/  LOP3.LUT R8, R8, R151, RZ, 0x3c, !PT ;  /* 0x0000009708087212 */ /* 0x000fc400078e3cff */
[----:B------:R-:W-:Y:S02]  /*9d30*/  LOP3.LUT R16, R173, 0x380, RZ, 0xc0, !PT ;  /* 0x00000380ad107812 */ /* 0x000fe400078ec0ff */
[----:B------:R-:W-:Y:S02]  /*9d40*/  IADD3 R38, P4, R94, 0x8040, RZ ;  /* 0x000080405e267810 */ /* 0x000fe40007f9e0ff */
[----:B------:R-:W-:Y:S02]  /*9d50*/  IADD3.X R19, RZ, R95, RZ, P5, !PT ;  /* 0x0000005fff137210 */ /* 0x000fe40002ffe4ff */
[----:B------:R-:W-:Y:S01]  /*9d60*/  SHF.R.U64 R12, R12, 0x3, RZ ;  /* 0x000000030c0c7819 */ /* 0x000fe200000012ff */
[----:B------:R-:W-:Y:S01]  /*9d70*/  IMAD.X R39, RZ, RZ, R95, P4 ;  /* 0x000000ffff277224 */ /* 0x000fe200020e065f */
[----:B------:R-:W-:Y:S02]  /*9d80*/  LOP3.LUT R18, R175, 0x380, RZ, 0xc0, !PT ;  /* 0x00000380af127812 */ /* 0x000fe400078ec0ff */
[----:B------:R-:W-:-:S02]  /*9d90*/  LOP3.LUT R151, R30, 0x380, RZ, 0xc0, !PT ;  /* 0x000003801e977812 */ /* 0x000fc400078ec0ff */
        /* <DEDUP_REMOVED lines=13> */
[----:B------:R-:W-:Y:S02]  /*9e70*/  LOP3.LUT R22, R179, 0x380, RZ, 0xc0, !PT ;  /* 0x00000380b3167812 */ /* 0x000fe400078ec0ff */
[----:B------:R-:W-:Y:S02]  /*9e80*/  LOP3.LUT R10, R10, R167, RZ, 0x3c, !PT ;  /* 0x000000a70a0a7212 */ /* 0x000fe400078e3cff */
[----:B------:R-:W-:Y:S02]  /*9e90*/  SHF.R.U64 R16, R16, 0x3, RZ ;  /* 0x0000000310107819 */ /* 0x000fe400000012ff */
[----:B------:R-:W-:Y:S02]  /*9ea0*/  LOP3.LUT R12, R12, R169, RZ, 0x3c, !PT ;  /* 0x000000a90c0c7212 */ /* 0x000fe400078e3cff */
[----:B------:R-:W-:-:S02]  /*9eb0*/  SHF.R.U64 R18, R18, 0x3, RZ ;  /* 0x0000000312127819 */ /* 0x000fc400000012ff */
[----:B------:R-:W-:Y:S02]  /*9ec0*/  LOP3.LUT R167, R38, 0x380, RZ, 0xc0, !PT ;  /* 0x0000038026a77812 */ /* 0x000fe400078ec0ff */
[----:B------:R-:W-:Y:S02]  /*9ed0*/  SHF.R.U64 R151, R151, 0x3, RZ ;  /* 0x0000000397977819 */ /* 0x000fe400000012ff */
[----:B------:R-:W-:Y:S02]  /*9ee0*/  LOP3.LUT R14, R14, R171, RZ, 0x3c, !PT ;  /* 0x000000ab0e0e7212 */ /* 0x000fe400078e3cff */
[----:B------:R-:W-:Y:S02]  /*9ef0*/  SHF.R.U64 R20, R20, 0x3, RZ ;  /* 0x0000000314147819 */ /* 0x000fe400000012ff */
[----:B------:R-:W-:Y:S02]  /*9f00*/  LOP3.LUT R169, R46, 0x380, RZ, 0xc0, !PT ;  /* 0x000003802ea97812 */ /* 0x000fe400078ec0ff */
[----:B------:R-:W-:-:S02]  /*9f10*/  SHF.R.U64 R22, R22, 0x3, RZ ;  /* 0x0000000316167819 */ /* 0x000fc400000012ff */
[----:B------:R-:W-:Y:S02]  /*9f20*/  LOP3.LUT R171, R54, 0x380, RZ, 0xc0, !PT ;  /* 0x0000038036ab7812 */ /* 0x000fe400078ec0ff */
[----:B------:R-:W-:Y:S02]  /*9f30*/  MOV R94, R94 ;  /* 0x0000005e005e7202 */ /* 0x000fe40000000f00 */
[----:B------:R-:W-:Y:S02]  /*9f40*/  LOP3.LUT R16, R16, R173, RZ, 0x3c, !PT ;  /* 0x000000ad10107212 */ /* 0x000fe400078e3cff */
[----:B------:R-:W-:Y:S01]  /*9f50*/  LOP3.LUT R62, R4, 0x380, RZ, 0xc0, !PT ;  /* 0x00000380043e7812 */ /* 0x000fe200078ec0ff */
[----:B------:R-:W-:Y:S01]  /*9f60*/  STSM.16.M88.4 [R94], R24 ;  /* 0x000000185e007844 */ /* 0x000fe20000000200 */
[----:B------:R-:W-:Y:S02]  /*9f70*/  MOV R8, R8 ;  /* 0x0000000800087202 */ /* 0x000fe40000000f00 */
[----:B------:R-:W-:-:S02]  /*9f80*/  LOP3.LUT R18, R18, R175, RZ, 0x3c, !PT ;  /* 0x000000af12127212 */ /* 0x000fc400078e3cff */
[----:B------:R-:W-:Y:S01]  /*9f90*/  SHF.R.U64 R167, R167, 0x3, RZ ;  /* 0x00000003a7a77819 */ /* 0x000fe200000012ff */
[----:B------:R-:W-:Y:S01]  /*9fa0*/  STSM.16.M88.4 [R8], R32 ;  /* 0x0000002008007844 */ /* 0x000fe20000000200 */
[----:B------:R-:W-:Y:S02]  /*9fb0*/  LOP3.LUT R30, R151, R30, RZ, 0x3c, !PT ;  /* 0x0000001e971e7212 */ /* 0x000fe400078e3cff */
[----:B------:R-:W-:Y:S02]  /*9fc0*/  LOP3.LUT R95, R70, 0x380, RZ, 0xc0, !PT ;  /* 0x00000380465f7812 */ /* 0x000fe400078ec0ff */
[----:B------:R-:W-:Y:S02]  /*9fd0*/  MOV R10, R10 ;  /* 0x0000000a000a7202 */ /* 0x000fe40000000f00 */
[----:B------:R-:W-:Y:S02]  /*9fe0*/  F2FP.F16.F32.PACK_AB R56, R57, R56 ;  /* 0x000000383938723e */ /* 0x000fe400000000ff */
[----:B------:R-:W-:Y:S01]  /*9ff0*/  LOP3.LUT R20, R20, R177, RZ, 0x3c, !PT ;  /* 0x000000b114147212 */ /* 0x000fe200078e3cff */
[----:B------:R-:W-:Y:S01]  /*a000*/  STSM.16.M88.4 [R10], R40 ;  /* 0x000000280a007844 */ /* 0x000fe20000000200 */
[----:B------:R-:W-:-:S02]  /*a010*/  SHF.R.U64 R169, R169, 0x3, RZ ;  /* 0x00000003a9a97819 */ /* 0x000fc400000012ff */
[----:B------:R-:W-:Y:S02]  /*a020*/  LOP3.LUT R151, R6, 0x380, RZ, 0xc0, !PT ;  /* 0x0000038006977812 */ /* 0x000fe400078ec0ff */
        /* <DEDUP_REMOVED lines=12> */
[----:B------:R-:W-:Y:S01]  /*a0f0*/  F2FP.F16.F32.PACK_AB R72, R73, R72 ;  /* 0x000000484948723e */ /* 0x000fe200000000ff */
        /* <DEDUP_REMOVED lines=8> */
[----:B------:R-:W-:-:S02]  /*a180*/  R2UR UR11, R222 ;  /* 0x00000000de0b72ca */ /* 0x000fc400000e0000 */
[----:B------:R-:W-:Y:S02]  /*a190*/  R2UR UR10, R220 ;  /* 0x00000000dc0a72ca */ /* 0x000fe400000e0000 */
[----:B------:R-:W-:Y:S02]  /*a1a0*/  LOP3.LUT R38, R167, R38, RZ, 0x3c, !PT ;  /* 0x00000026a7267212 */ /* 0x000fe400078e3cff */
[----:B------:R-:W-:Y:S02]  /*a1b0*/  SHF.R.U64 R95, R95, 0x3, RZ ;  /* 0x000000035f5f7819 */ /* 0x000fe400000012ff */
[----:B------:R-:W-:Y:S02]  /*a1c0*/  MOV R18, R18 ;  /* 0x0000001200127202 */ /* 0x000fe40000000f00 */
[----:B------:R-:W-:Y:S02]  /*a1d0*/  F2FP.F16.F32.PACK_AB R74, R77, R76 ;  /* 0x0000004c4d4a723e */ /* 0x000fe400000000ff */
[----:B------:R-:W-:-:S02]  /*a1e0*/  F2FP.F16.F32.PACK_AB R75, R75, R78 ;  /* 0x0000004e4b4b723e */ /* 0x000fc400000000ff */
[----:B------:R-:W-:Y:S01]  /*a1f0*/  F2FP.F16.F32.PACK_AB R81, R83, R82 ;  /* 0x000000525351723e */ /* 0x000fe200000000ff */
[----:B------:R-:W-:Y:S01]  /*a200*/  USHF.L.U64.HI UR13, UR10, 0x2, UR11 ;  /* 0x000000020a0d7899 */ /* 0x000fe2000801020b */
[----:B------:R-:W-:Y:S01]  /*a210*/  LOP3.LUT R46, R169, R46, RZ, 0x3c, !PT ;  /* 0x0000002ea92e7212 */ /* 0x000fe200078e3cff */
[----:B------:R0:W-:Y:S01]  /*a220*/  STSM.16.M88.4 [R18], R72 ;  /* 0x0000004812007844 */ /* 0x0001e20000000200 */
[----:B------:R-:W-:Y:S01]  /*a230*/  SHF.R.U64 R151, R151, 0x3, RZ ;  /* 0x0000000397977819 */ /* 0x000fe200000012ff */
[----:B------:R-:W-:Y:S01]  /*a240*/  USHF.L.U32 UR12, UR10, 0x2, URZ ;  /* 0x000000020a0c7899 */ /* 0x000fe2000800063f */
[----:B------:R-:W-:Y:S02]  /*a250*/  MOV R20, R20 ;  /* 0x0000001400147202 */ /* 0x000fe40000000f00 */
[----:B------:R-:W-:Y:S01]  /*a260*/  F2FP.F16.F32.PACK_AB R82, R85, R84 ;  /* 0x000000545552723e */ /* 0x000fe200000000ff */
[----:B------:R-:W-:Y:S01]  /*a270*/  ULDC.64 UR10, c[0x0][0xd00] ;  /* 0x00034000000a7ab9 */ /* 0x000fe20000000a00 */
[----:B------:R-:W-:Y:S01]  /*a280*/  F2FP.F16.F32.PACK_AB R83, R87, R86 ;  /* 0x000000565753723e */ /* 0x000fe200000000ff */
[----:B------:R-:W-:Y:S01]  /*a290*/  UISETP.NE.U32.AND UP0, UPT, UR10, URZ, UPT ;  /* 0x0000003f0a00728c */ /* 0x000fe2000bf05070 */
[----:B------:R-:W-:Y:S01]  /*a2a0*/  F2FP.F16.F32.PACK_AB R96, R97, R96 ;  /* 0x000000606160723e */ /* 0x000fe200000000ff */
[----:B------:R-:W-:Y:S01]  /*a2b0*/  UIADD3 UR4, UP1, UR12, UR10, URZ ;  /* 0x0000000a0c047290 */ /* 0x000fe2000ff3e03f */
[----:B------:R-:W-:Y:S01]  /*a2c0*/  LOP3.LUT R54, R171, R54, RZ, 0x3c, !PT ;  /* 0x00000036ab367212 */ /* 0x000fe200078e3cff */
[----:B------:R1:W-:Y:S01]  /*a2d0*/  STSM.16.M88.4 [R20], R80 ;  /* 0x0000005014007844 */ /* 0x0003e20000000200 */
[----:B------:R-:W-:Y:S01]  /*a2e0*/  MOV R22, R22 ;  /* 0x0000001600167202 */ /* 0x000fe20000000f00 */
[----:B------:R-:W-:Y:S01]  /*a2f0*/  UISETP.NE.AND.EX UP0, UPT, UR11, URZ, UPT, UP0 ;  /* 0x0000003f0b00728c */ /* 0x000fe2000bf05300 */
[----:B------:R-:W-:Y:S01]  /*a300*/  F2FP.F16.F32.PACK_AB R76, R89, R88 ;  /* 0x00000058594c723e */ /* 0x000fe200000000ff */
[----:B------:R-:W-:Y:S01]  /*a310*/  UIADD3.X UR10, UR13, UR11, URZ, UP1, !UPT ;  /* 0x0000000b0d0a7290 */ /* 0x000fe20008ffe43f */
[----:B------:R-:W-:Y:S01]  /*a320*/  F2FP.F16.F32.PACK_AB R77, R91, R90 ;  /* 0x0000005a5b4d723e */ /* 0x000fe200000000ff */
[----:B0-----:R-:W0:Y:S01]  /*a330*/  LDC R73, c[0x0][0xce8] ;  /* 0x00033a00ff497b82 */ /* 0x001e220000000800 */
        /* <DEDUP_REMOVED lines=48> */
[----:B------:R-:W-:Y:S01]  /*a640*/  PLOP3.LUT P0, PT, PT, PT, UP0, 0x80, 0x0 ;  /* 0x000000000000781c */ /* 0x000fe20003f0f008 */
[----:B------:R-:W-:-:S02]  /*a650*/  ULDC.64 UR10, c[0x0][0xd08] ;  /* 0x00034200000a7ab9 */ /* 0x000fc40000000a00 */
[----:B------:R1:W-:Y:S01]  /*a660*/  STSM.16.M88.4 [R6], R144 ;  /* 0x0000009006007844 */ /* 0x0003e20000000200 */
[----:B------:R-:W-:Y:S09]  /*a670*/  BAR.SYNC.DEFER_BLOCKING 0x1, 0x100 ;  /* 0x0044000000007b1d */ /* 0x000ff20000010000 */
[----:B------:R-:W2:Y:S01]  /*a680*/  @P0 LDG.E R0, desc[UR36][R4.64] ;  /* 0x0000002404000981 */ /* 0x000ea2000c1e1900 */
[----:B------:R-:W-:Y:S01]  /*a690*/  UISETP.NE.U32.AND UP1, UPT, UR10, URZ, UPT ;  /* 0x0000003f0a00728c */ /* 0x000fe2000bf25070 */
[----:B0-----:R-:W-:Y:S01]  /*a6a0*/  ISETP.NE.AND P1, PT, R73, 0x1, PT ;  /* 0x000000014900780c */ /* 0x001fe20003f25270 */
[----:B------:R-:W-:Y:S01]  /*a6b0*/  UMOV UR4, URZ ;  /* 0x0000003f00047c82 */ /* 0x000fe20008000000 */
[----:B------:R-:W-:Y:S01]  /*a6c0*/  VIADD R13, R214, UR61 ;  /* 0x0000003dd60d7c36 */ /* 0x000fe20008000000 */
[----:B------:R-:W-:-:S06]  /*a6d0*/  UISETP.NE.AND.EX UP1, UPT, UR11, URZ, UPT, UP1 ;  /* 0x0000003f0b00728c */ /* 0x000fcc000bf25310 */
[----:B------:R-:W-:-:S04]  /*a6e0*/  PLOP3.LUT P2, PT, PT, PT, UP1, 0x80, 0x0 ;  /* 0x000000000000781c */ /* 0x000fc80003f4f018 */
[----:B------:R-:W0:Y:S01]  /*a6f0*/  @P1 LDC R8, c[0x0][0xcec] ;  /* 0x00033b00ff081b82 */ /* 0x000e220000000800 */
[----:B------:R-:W-:-:S03]  /*a700*/  @UP1 UIADD3 UR10, UP2, UR12, UR10, URZ ;  /* 0x0000000a0c0a1290 */ /* 0x000fc6000ff5e03f */
[----:B------:R-:W-:Y:S01]  /*a710*/  ULDC UR12, c[0x0][0xb88] ;  /* 0x0002e200000c7ab9 */ /* 0x000fe20000000800 */
        /* <DEDUP_REMOVED lines=12> */
.L_x_5694:
[----:B------:R-:W-:Y:S01]  /*a7e0*/  R2UR UR20, R221 ;  /* 0x00000000dd1472ca */ /* 0x000fe200000e0000 */
[----:B------:R-:W-:Y:S01]  /*a7f0*/  ULDC.64 UR16, c[0x0][0xc90] ;  /* 0x0003240000107ab9 */ /* 0x000fe20000000a00 */
[----:B------:R-:W-:Y:S01]  /*a800*/  R2UR UR19, R222 ;  /* 0x00000000de1372ca */ /* 0x000fe200000e0000 */
[----:B------:R-:W-:Y:S01]  /*a810*/  @P1 IMAD.HI.U32 R4, R13, R8, RZ ;  /* 0x000000080d041227 */ /* 0x000fe200078e00ff */
[----:B------:R-:W-:Y:S01]  /*a820*/  R2UR UR18, R220 ;  /* 0x00000000dc1272ca */ /* 0x000fe200000e0000 */
[----:B------:R-:W-:Y:S01]  /*a830*/  USHF.R.S32.HI UR11, URZ, 0x1f, UR4 ;  /* 0x0000001f3f0b7899 */ /* 0x000fe20008011404 */
[----:B------:R-:W0:Y:S01]  /*a840*/  @P1 LDC R75, c[0x0][0xcf0] ;  /* 0x00033c00ff4b1b82 */ /* 0x000e220000000800 */
[----:B------:R-:W-:Y:S01]  /*a850*/  UMOV UR10, UR4 ;  /* 0x00000004000a7c82 */ /* 0x000fe20008000000 */
[----:B------:R-:W-:Y:S01]  /*a860*/  IMAD.MOV.U32 R8, RZ, RZ, R13 ;  /* 0x000000ffff087224 */ /* 0x000fe200078e000d */
[----:B------:R-:W-:Y:S01]  /*a870*/  @P1 SHF.R.U32.HI R8, RZ, R9, R4 ;  /* 0x00000009ff081219 */ /* 0x000fe20000011604 */
[----:B------:R-:W-:-:S02]  /*a880*/  IMAD.MOV.U32 R5, RZ, RZ, 0x2 ;  /* 0x00000002ff057424 */ /* 0x000fc400078e00ff */
[----:B------:R-:W-:Y:S01]  /*a890*/  VIADD R14, R227, UR61 ;  /* 0x0000003de30e7c36 */ /* 0x000fe20008000000 */
[----:B------:R-:W-:Y:S01]  /*a8a0*/  USHF.R.S32.HI UR15, URZ, 0x1f, UR20 ;  /* 0x0000001f3f0f7899 */ /* 0x000fe20008011414 */
[--C-:B------:R-:W-:Y:S01]  /*a8b0*/  IMAD.MOV R4, RZ, RZ, -R8.reuse ;  /* 0x000000ffff047224 */ /* 0x100fe200078e0a08 */
[----:B------:R-:W-:Y:S01]  /*a8c0*/  USEL UR19, UR19, URZ, !UP0 ;  /* 0x0000003f13137287 */ /* 0x000fe2000c000000 */
[----:B------:R-:W-:Y:S01]  /*a8d0*/  SHF.R.S32.HI R9, RZ, 0x1f, R8 ;  /* 0x0000001fff097819 */ /* 0x000fe20000011408 */
[----:B------:R-:W-:Y:S01]  /*a8e0*/  UIMAD UR14, UR15, UR16, URZ ;  /* 0x000000100f0e72a4 */ /* 0x000fe2000f8e023f */
[----:B-1----:R-:W-:Y:S01]  /*a8f0*/  IMAD R11, R73, R4, R13 ;  /* 0x00000004490b7224 */ /* 0x002fe200078e020d */
[----:B------:R-:W-:Y:S01]  /*a900*/  UIMAD.WIDE.U32 UR12, UR20, UR16, UR10 ;  /* 0x00000010140c72a5 */ /* 0x000fe2000f8e000a */
[----:B------:R-:W-:Y:S01]  /*a910*/  IMAD R4, R223, 0x40, R200 ;  /* 0x00000040df047824 */ /* 0x000fe200078e02c8 */
[----:B------:R-:W-:Y:S01]  /*a920*/  UIMAD UR14, UR20, UR17, UR14 ;  /* 0x00000011140e72a4 */ /* 0x000fe2000f8e020e */
[----:B-----5:R-:W-:Y:S01]  /*a930*/  IMAD R77, R0, R73, RZ ;  /* 0x00000049004d7224 */ /* 0x020fe200078e02ff */
[----:B------:R-:W-:Y:S01]  /*a940*/  USEL UR18, UR18, URZ, !UP0 ;  /* 0x0000003f12127287 */ /* 0x000fe2000c000000 */
[----:B------:R-:W-:Y:S01]  /*a950*/  SHF.R.S32.HI R6, RZ, 0x1f, R11 ;  /* 0x0000001fff067819 */ /* 0x000fe2000001140b */
[----:B------:R-:W-:Y:S01]  /*a960*/  ULDC.64 UR16, c[0x0][0xc98] ;  /* 0x0003260000107ab9 */ /* 0x000fe20000000a00 */
[----:B------:R-:W-:Y:S01]  /*a970*/  UIADD3 UR13, UR13, UR14, URZ ;  /* 0x0000000e0d0d7290 */ /* 0x000fe2000fffe03f */
[----:B------:R-:W-:Y:S01]  /*a980*/  IMAD.WIDE R4, R4, R5, UR8 ;  /* 0x0000000804047e25 */ /* 0x000fe2000f8e0205 */
[----:B------:R-:W-:-:S02]  /*a990*/  UIMAD UR10, UR19, UR16, URZ ;  /* 0x00000010130a72a4 */ /* 0x000fc4000f8e023f */
[----:B------:R-:W-:Y:S02]  /*a9a0*/  UIMAD.WIDE.U32 UR12, UR18, UR16, UR12 ;  /* 0x00000010120c72a5 */ /* 0x000fe4000f8e000c */
[----:B------:R-:W-:Y:S01]  /*a9b0*/  UIMAD UR10, UR18, UR17, UR10 ;  /* 0x00000011120a72a4 */ /* 0x000fe2000f8e020a */
[C---:B------:R-:W-:Y:S01]  /*a9c0*/  IADD3 R29, P2, R4.reuse, 0x5000, RZ ;  /* 0x00005000041d7810 */ /* 0x040fe20007f5e0ff */
[----:B------:R-:W-:Y:S01]  /*a9d0*/  ULDC.64 UR8, c[0x0][0xc88] ;  /* 0x0003220000087ab9 */ /* 0x000fe20000000a00 */
[----:B------:R-:W-:Y:S01]  /*a9e0*/  IADD3 R25, P3, R4, 0x4000, RZ ;  /* 0x0000400004197810 */ /* 0x000fe20007f7e0ff */
[----:B------:R-:W-:Y:S01]  /*a9f0*/  IMAD R6, R6, UR8, RZ ;  /* 0x0000000806067c24 */ /* 0x000fe2000f8e02ff */
[----:B------:R-:W-:Y:S01]  /*aa00*/  IADD3 R8, P0, R8, UR12, RZ ;  /* 0x0000000c08087c10 */ /* 0x000fe2000ff1e0ff */
[----:B------:R-:W-:Y:S01]  /*aa10*/  IMAD.U32 R10, RZ, RZ, UR10 ;  /* 0x0000000aff0a7e24 */ /* 0x000fe2000f8e00ff */
[----:B------:R-:W-:Y:S01]  /*aa20*/  LOP3.LUT R28, R29, 0x380, RZ, 0xc0, !PT ;  /* 0x000003801d1c7812 */ /* 0x000fe200078ec0ff */
[----:B------:R-:W-:Y:S01]  /*aa30*/  IMAD R15, R11, UR9, R6 ;  /* 0x000000090b0f7c24 */ /* 0x000fe2000f8e0206 */
[----:B------:R-:W-:Y:S01]  /*aa40*/  LOP3.LUT R24, R25, 0x380, RZ, 0xc0, !PT ;  /* 0x0000038019187812 */ /* 0x000fe200078ec0ff */
[----:B------:R-:W-:Y:S01]  /*aa50*/  VIADD R6, R14, 0x8 ;  /* 0x000000080e067836 */ /* 0x000fe20000000000 */
[----:B------:R-:W-:Y:S01]  /*aa60*/  IADD3.X R9, R9, UR13, R10, P0, !PT ;  /* 0x0000000d09097c10 */ /* 0x000fe200087fe40a */
[----:B------:R-:W-:Y:S01]  /*aa70*/  ULDC.64 UR12, c[0x0][0xba0] ;  /* 0x0002e800000c7ab9 */ /* 0x000fe20000000a00 */
[----:B------:R-:W-:-:S02]  /*aa80*/  SHF.R.U64 R28, R28, 0x3, RZ ;  /* 0x000000031c1c7819 */ /* 0x000fc400000012ff */
[----:B------:R-:W-:Y:S01]  /*aa90*/  SHF.R.U64 R24, R24, 0x3, RZ ;  /* 0x0000000318187819 */ /* 0x000fe200000012ff */
[----:B------:R-:W-:Y:S01]  /*aaa0*/  IMAD.WIDE.U32 R8, R11, UR8, R8 ;  /* 0x000000080b087c25 */ /* 0x000fe2000f8e0008 */
[----:B------:R-:W-:Y:S01]  /*aab0*/  ULDC.64 UR8, c[0x0][0xc50] ;  /* 0x0003140000087ab9 */ /* 0x000fe20000000a00 */
[----:B------:R-:W-:Y:S02]  /*aac0*/  LOP3.LUT R28, R28, R29, RZ, 0x3c, !PT ;  /* 0x0000001d1c1c7212 */ /* 0x000fe400078e3cff */
[----:B------:R-:W-:Y:S01]  /*aad0*/  IMAD.IADD R9, R9, 0x1, R15 ;  /* 0x0000000109097824 */ /* 0x000fe200078e020f */
[----:B------:R-:W-:Y:S01]  /*aae0*/  LEA R10, P0, R8, UR8, 0x2 ;  /* 0x00000008080a7c11 */ /* 0x000fe2000f8010ff */
[----:B------:R-:W-:Y:S01]  /*aaf0*/  IMAD.X R29, RZ, RZ, R5, P2 ;  /* 0x000000ffff1d7224 */ /* 0x000fe200010e0605 */
[----:B------:R-:W-:Y:S02]  /*ab00*/  IADD3 R49, P2, R4, 0xb000, RZ ;  /* 0x0000b00004317810 */ /* 0x000fe40007f5e0ff */
[----:B------:R-:W-:Y:S01]  /*ab10*/  LEA.HI.X R8, R8, UR9, R9, 0x2, P0 ;  /* 0x0000000908087c11 */ /* 0x000fe200080f1409 */
[----:B------:R-:W-:Y:S01]  /*ab20*/  SHFL.IDX PT, R42, R10, RZ, 0x1c1f ;  /* 0x001c1fff0a2a7589 */ /* 0x000fe200000e0000 */
[----:B------:R-:W-:-:S02]  /*ab30*/  IADD3 R21, P0, R4, 0x3000, RZ ;  /* 0x0000300004157810 */ /* 0x000fc40007f1e0ff */
[----:B------:R-:W-:Y:S01]  /*ab40*/  LOP3.LUT R48, R49, 0x380, RZ, 0xc0, !PT ;  /* 0x0000038031307812 */ /* 0x000fe200078ec0ff */
[----:B------:R-:W1:Y:S01]  /*ab50*/  SHFL.IDX PT, R43, R8, RZ, 0x1c1f ;  /* 0x001c1fff082b7589 */ /* 0x000e6200000e0000 */
[----:B------:R-:W-:Y:S02]  /*ab60*/  LOP3.LUT R20, R21, 0x380, RZ, 0xc0, !PT ;  /* 0x0000038015147812 */ /* 0x000fe400078ec0ff */
[----:B------:R-:W-:Y:S01]  /*ab70*/  SHF.R.U64 R48, R48, 0x3, RZ ;  /* 0x0000000330307819 */ /* 0x000fe200000012ff */
[----:B------:R-:W-:Y:S01]  /*ab80*/  SHFL.IDX PT, R46, R10, 0x1, 0x1c1f ;  /* 0x003c1f000a2e7f89 */ /* 0x000fe200000e0000 */
[----:B------:R-:W-:Y:S02]  /*ab90*/  SHF.R.U64 R20, R20, 0x3, RZ ;  /* 0x0000000314147819 */ /* 0x000fe400000012ff */
[----:B------:R-:W-:Y:S01]  /*aba0*/  LOP3.LUT R48, R48, R49, RZ, 0x3c, !PT ;  /* 0x0000003130307212 */ /* 0x000fe200078e3cff */
[--C-:B------:R-:W-:Y:S01]  /*abb0*/  IMAD.X R49, RZ, RZ, R5.reuse, P2 ;  /* 0x000000ffff317224 */ /* 0x100fe200010e0605 */
[----:B------:R-:W-:Y:S01]  /*abc0*/  LOP3.LUT R20, R20, R21, RZ, 0x3c, !PT ;  /* 0x0000001514147212 */ /* 0x000fe200078e3cff */
[----:B------:R-:W-:Y:S01]  /*abd0*/  IMAD.X R21, RZ, RZ, R5, P0 ;  /* 0x000000ffff157224 */ /* 0x000fe200000e0605 */
[C---:B------:R-:W-:Y:S01]  /*abe0*/  IADD3 R41, P0, R4.reuse, 0x9000, RZ ;  /* 0x0000900004297810 */ /* 0x040fe20007f1e0ff */
[----:B------:R-:W2:Y:S01]  /*abf0*/  SHFL.IDX PT, R47, R8, 0x1, 0x1c1f ;  /* 0x003c1f00082f7f89 */ /* 0x000ea200000e0000 */
[----:B------:R-:W-:-:S02]  /*ac00*/  IADD3 R13, P5, R4, 0x1000, RZ ;  /* 0x00001000040d7810 */ /* 0x000fc40007fbe0ff */
[----:B------:R-:W-:Y:S02]  /*ac10*/  LOP3.LUT R40, R41, 0x380, RZ, 0xc0, !PT ;  /* 0x0000038029287812 */ /* 0x000fe400078ec0ff */
[----:B------:R-:W-:Y:S02]  /*ac20*/  IADD3 R17, P4, R4, 0x2000, RZ ;  /* 0x0000200004117810 */ /* 0x000fe40007f9e0ff */
[----:B------:R-:W-:Y:S02]  /*ac30*/  SHF.R.U64 R40, R40, 0x3, RZ ;  /* 0x0000000328287819 */ /* 0x000fe400000012ff */
[----:B------:R-:W-:Y:S02]  /*ac40*/  LOP3.LUT R24, R24, R25, RZ, 0x3c, !PT ;  /* 0x0000001918187212 */ /* 0x000fe400078e3cff */
[----:B------:R-:W-:Y:S01]  /*ac50*/  LOP3.LUT R40, R40, R41, RZ, 0x3c, !PT ;  /* 0x0000002928287212 */ /* 0x000fe200078e3cff */
[----:B------:R-:W-:Y:S01]  /*ac60*/  IMAD.X R41, RZ, RZ, R5, P0 ;  /* 0x000000ffff297224 */ /* 0x000fe200000e0605 */
[----:B------:R-:W-:-:S02]  /*ac70*/  LOP3.LUT P0, RZ, R225, 0x3, RZ, 0xc0, !PT ;  /* 0x00000003e1ff7812 */ /* 0x000fc4000780c0ff */
[----:B------:R-:W-:Y:S02]  /*ac80*/  IADD3.X R25, RZ, R5, RZ, P3, !PT ;  /* 0x00000005ff197210 */ /* 0x000fe40001ffe4ff */
[----:B------:R-:W-:Y:S02]  /*ac90*/  ISETP.GE.OR P2, PT, R14, R77, P0 ;  /* 0x0000004d0e00720c */ /* 0x000fe40000746670 */
[----:B------:R-:W-:Y:S02]  /*aca0*/  IADD3 R45, P3, R4, 0xa000, RZ ;  /* 0x0000a000042d7810 */ /* 0x000fe40007f7e0ff */
[----:B------:R-:W-:Y:S02]  /*acb0*/  LOP3.LUT R12, R13, 0x380, RZ, 0xc0, !PT ;  /* 0x000003800d0c7812 */ /* 0x000fe400078ec0ff */
[----:B------:R-:W-:Y:S02]  /*acc0*/  LOP3.LUT R16, R17, 0x380, RZ, 0xc0, !PT ;  /* 0x0000038011107812 */ /* 0x000fe400078ec0ff */
[----:B------:R-:W-:-:S02]  /*acd0*/  LOP3.LUT R44, R45, 0x380, RZ, 0xc0, !PT ;  /* 0x000003802d2c7812 */ /* 0x000fc400078ec0ff */
[----:B------:R-:W-:Y:S02]  /*ace0*/  SHF.R.U64 R12, R12, 0x3, RZ ;  /* 0x000000030c0c7819 */ /* 0x000fe400000012ff */
[----:B------:R-:W-:Y:S01]  /*acf0*/  SHF.R.U64 R16, R16, 0x3, RZ ;  /* 0x0000000310107819 */ /* 0x000fe200000012ff */
[----:B-1----:R1:W-:Y:S01]  /*ad00*/  @!P2 ST.E desc[UR36][R42.64], R3 ;  /* 0x000000032a00a985 */ /* 0x0023e2000c101924 */
[----:B------:R-:W-:Y:S02]  /*ad10*/  SHF.R.U64 R44, R44, 0x3, RZ ;  /* 0x000000032c2c7819 */ /* 0x000fe400000012ff */
[----:B------:R-:W-:Y:S01]  /*ad20*/  LOP3.LUT R12, R12, R13, RZ, 0x3c, !PT ;  /* 0x0000000d0c0c7212 */ /* 0x000fe200078e3cff */
[--C-:B------:R-:W-:Y:S01]  /*ad30*/  IMAD.X R13, RZ, RZ, R5.reuse, P5 ;  /* 0x000000ffff0d7224 */ /* 0x100fe200028e0605 */
[----:B------:R-:W-:Y:S01]  /*ad40*/  LOP3.LUT R16, R16, R17, RZ, 0x3c, !PT ;  /* 0x0000001110107212 */ /* 0x000fe200078e3cff */
[----:B------:R-:W-:Y:S01]  /*ad50*/  IMAD.X R17, RZ, RZ, R5, P4 ;  /* 0x000000ffff117224 */ /* 0x000fe200020e0605 */
[----:B------:R-:W-:-:S02]  /*ad60*/  IADD3 R33, P6, R4, 0x6000, RZ ;  /* 0x0000600004217810 */ /* 0x000fc40007fde0ff */
[C---:B------:R-:W-:Y:S02]  /*ad70*/  IADD3 R37, P5, R4.reuse, 0x7000, RZ ;  /* 0x0000700004257810 */ /* 0x040fe40007fbe0ff */
[----:B------:R-:W-:Y:S01]  /*ad80*/  IADD3 R61, P4, R4, 0x8000, RZ ;  /* 0x00008000043d7810 */ /* 0x000fe20007f9e0ff */
[----:B-1----:R-:W1:Y:S01]  /*ad90*/  @P1 LDC R3, c[0x0][0xcec] ;  /* 0x00033b00ff031b82 */ /* 0x002e620000000800 */
[----:B------:R-:W-:Y:S01]  /*ada0*/  LOP3.LUT R44, R44, R45, RZ, 0x3c, !PT ;  /* 0x0000002d2c2c7212 */ /* 0x000fe200078e3cff */
[----:B------:R-:W-:Y:S01]  /*adb0*/  IMAD.X R45, RZ, RZ, R5, P3 ;  /* 0x000000ffff2d7224 */ /* 0x000fe200018e0605 */
[----:B------:R-:W-:Y:S02]  /*adc0*/  IADD3 R9, P3, R4, 0xf000, RZ ;  /* 0x0000f00004097810 */ /* 0x000fe40007f7e0ff */
[----:B------:R-:W-:Y:S02]  /*add0*/  LOP3.LUT R32, R33, 0x380, RZ, 0xc0, !PT ;  /* 0x0000038021207812 */ /* 0x000fe400078ec0ff */
[----:B------:R-:W-:-:S02]  /*ade0*/  LOP3.LUT R36, R37, 0x380, RZ, 0xc0, !PT ;  /* 0x0000038025247812 */ /* 0x000fc400078ec0ff */
[----:B------:R-:W-:Y:S02]  /*adf0*/  LOP3.LUT R60, R61, 0x380, RZ, 0xc0, !PT ;  /* 0x000003803d3c7812 */ /* 0x000fe400078ec0ff */
[----:B------:R-:W-:Y:S01]  /*ae00*/  LOP3.LUT R0, R9, 0x380, RZ, 0xc0, !PT ;  /* 0x0000038009007812 */ /* 0x000fe200078ec0ff */
[----:B------:R-:W-:Y:S01]  /*ae10*/  UIMAD UR10, UR11, UR12, URZ ;  /* 0x0000000c0b0a72a4 */ /* 0x000fe2000f8e023f */
[----:B------:R-:W-:Y:S02]  /*ae20*/  SHF.R.U64 R32, R32, 0x3, RZ ;  /* 0x0000000320207819 */ /* 0x000fe400000012ff */
[----:B------:R-:W-:Y:S02]  /*ae30*/  SHF.R.U64 R36, R36, 0x3, RZ ;  /* 0x0000000324247819 */ /* 0x000fe400000012ff */
[----:B------:R-:W-:Y:S02]  /*ae40*/  SHF.R.U64 R60, R60, 0x3, RZ ;  /* 0x000000033c3c7819 */ /* 0x000fe400000012ff */
[----:B------:R-:W-:Y:S01]  /*ae50*/  SHF.R.U64 R0, R0, 0x3, RZ ;  /* 0x0000000300007819 */ /* 0x000fe200000012ff */
[----:B------:R-:W-:Y:S01]  /*ae60*/  UIMAD.WIDE.U32 UR8, UR4, UR12, URZ ;  /* 0x0000000c040872a5 */ /* 0x000fe2000f8e003f */
[----:B------:R-:W-:Y:S01]  /*ae70*/  LOP3.LUT R32, R32, R33, RZ, 0x3c, !PT ;  /* 0x0000002120207212 */ /* 0x000fe200078e3cff */
[--C-:B------:R-:W-:Y:S01]  /*ae80*/  IMAD.X R33, RZ, RZ, R5.reuse, P6 ;  /* 0x000000ffff217224 */ /* 0x100fe200030e0605 */
[----:B------:R-:W-:Y:S01]  /*ae90*/  LOP3.LUT R36, R36, R37, RZ, 0x3c, !PT ;  /* 0x0000002524247212 */ /* 0x000fe200078e3cff */
[--C-:B------:R-:W-:Y:S01]  /*aea0*/  IMAD.X R37, RZ, RZ, R5.reuse, P5 ;  /* 0x000000ffff257224 */ /* 0x100fe200028e0605 */
[----:B------:R-:W-:Y:S01]  /*aeb0*/  LOP3.LUT R60, R60, R61, RZ, 0x3c, !PT ;  /* 0x0000003d3c3c7212 */ /* 0x000fe200078e3cff */
[----:B------:R-:W-:Y:S01]  /*aec0*/  IMAD.X R61, RZ, RZ, R5, P4 ;  /* 0x000000ffff3d7224 */ /* 0x000fe200020e0605 */
[----:B------:R-:W-:Y:S01]  /*aed0*/  ISETP.GE.OR P0, PT, R6, R77, P0 ;  /* 0x0000004d0600720c */ /* 0x000fe20000706670 */
[----:B------:R-:W-:Y:S01]  /*aee0*/  UIMAD UR10, UR4, UR13, UR10 ;  /* 0x0000000d040a72a4 */ /* 0x000fe2000f8e020a */
[----:B------:R-:W-:-:S02]  /*aef0*/  IADD3 R69, P6, R4, 0xc000, RZ ;  /* 0x0000c00004457810 */ /* 0x000fc40007fde0ff */
[C---:B------:R-:W-:Y:S01]  /*af00*/  IADD3 R65, P5, R4.reuse, 0xd000, RZ ;  /* 0x0000d00004417810 */ /* 0x040fe20007fbe0ff */
[----:B------:R-:W-:Y:S01]  /*af10*/  ULDC.64 UR12, c[0x0][0xbe8] ;  /* 0x0002fa00000c7ab9 */ /* 0x000fe20000000a00 */
[C---:B------:R-:W-:Y:S02]  /*af20*/  IADD3 R57, P4, R4.reuse, 0xe000, RZ ;  /* 0x0000e00004397810 */ /* 0x040fe40007f9e0ff */
[----:B------:R-:W-:Y:S02]  /*af30*/  LOP3.LUT R11, R4, 0x380, RZ, 0xc0, !PT ;  /* 0x00000380040b7812 */ /* 0x000fe400078ec0ff */
[----:B------:R-:W-:Y:S01]  /*af40*/  LOP3.LUT R52, R0, R9, RZ, 0x3c, !PT ;  /* 0x0000000900347212 */ /* 0x000fe200078e3cff */
[----:B------:R-:W-:Y:S01]  /*af50*/  IMAD R0, R219, 0x20, R223 ;  /* 0x00000020db007824 */ /* 0x000fe200078e02df */
[----:B------:R-:W-:Y:S01]  /*af60*/  UIADD3 UR9, UR9, UR10, URZ ;  /* 0x0000000a09097290 */ /* 0x000fe2000fffe03f */
[----:B------:R-:W-:Y:S01]  /*af70*/  LOP3.LUT R68, R69, 0x380, RZ, 0xc0, !PT ;  /* 0x0000038045447812 */ /* 0x000fe200078ec0ff */
[----:B------:R-:W-:Y:S01]  /*af80*/  UIMAD UR4, UR15, UR12, URZ ;  /* 0x0000000c0f0472a4 */ /* 0x000fe2000f8e023f */
[----:B------:R-:W-:Y:S01]  /*af90*/  LOP3.LUT R64, R65, 0x380, RZ, 0xc0, !PT ;  /* 0x0000038041407812 */ /* 0x000fe200078ec0ff */
[----:B--2---:R2:W-:Y:S01]  /*afa0*/  @!P0 ST.E desc[UR36][R46.64], R2 ;  /* 0x000000022e008985 */ /* 0x0045e2000c101924 */
[----:B------:R-:W-:-:S02]  /*afb0*/  LOP3.LUT R56, R57, 0x380, RZ, 0xc0, !PT ;  /* 0x0000038039387812 */ /* 0x000fc400078ec0ff */
[----:B------:R-:W-:Y:S01]  /*afc0*/  SHF.R.U64 R11, R11, 0x3, RZ ;  /* 0x000000030b0b7819 */ /* 0x000fe200000012ff */
[----:B------:R-:W-:Y:S01]  /*afd0*/  VIADD R6, R0, UR61 ;  /* 0x0000003d00067c36 */ /* 0x000fe20008000000 */
[----:B------:R-:W-:Y:S01]  /*afe0*/  UIMAD UR4, UR20, UR13, UR4 ;  /* 0x0000000d140472a4 */ /* 0x000fe2000f8e0204 */
[----:B------:R-:W-:Y:S01]  /*aff0*/  SHF.R.U64 R68, R68, 0x3, RZ ;  /* 0x0000000344447819 */ /* 0x000fe200000012ff */
[----:B------:R-:W-:Y:S01]  /*b000*/  UIMAD.WIDE.U32 UR8, UR20, UR12, UR8 ;  /* 0x0000000c140872a5 */ /* 0x000fe2000f8e0008 */
[----:B------:R-:W-:Y:S01]  /*b010*/  SHF.R.U64 R64, R64, 0x3, RZ ;  /* 0x0000000340407819 */ /* 0x000fe200000012ff */
[----:B------:R-:W-:Y:S01]  /*b020*/  ULDC.64 UR10, c[0x0][0xbf0] ;  /* 0x0002fc00000a7ab9 */ /* 0x000fe20000000a00 */
[----:B------:R-:W-:Y:S01]  /*b030*/  SHF.R.U64 R56, R56, 0x3, RZ ;  /* 0x0000000338387819 */ /* 0x000fe200000012ff */
[----:B------:R-:W5:Y:S01]  /*b040*/  LD.E.128 R12, desc[UR36][R12.64] ;  /* 0x000000240c0c7980 */ /* 0x000f62000c101d00 */
[----:B------:R-:W-:Y:S01]  /*b050*/  LOP3.LUT R4, R11, R4, RZ, 0x3c, !PT ;  /* 0x000000040b047212 */ /* 0x000fe200078e3cff */
[----:B-1----:R-:W-:Y:S01]  /*b060*/  @P1 IMAD.HI.U32 R0, R6, R3, RZ ;  /* 0x0000000306001227 */ /* 0x002fe200078e00ff */
[----:B------:R-:W-:Y:S01]  /*b070*/  UIADD3 UR9, UR9, UR4, URZ ;  /* 0x0000000409097290 */ /* 0x000fe2000fffe03f */
[----:B------:R-:W-:Y:S01]  /*b080*/  LOP3.LUT R68, R68, R69, RZ, 0x3c, !PT ;  /* 0x0000004544447212 */ /* 0x000fe200078e3cff */
[----:B------:R-:W-:Y:S01]  /*b090*/  UIMAD UR4, UR19, UR10, URZ ;  /* 0x0000000a130472a4 */ /* 0x000fe2000f8e023f */
[----:B------:R-:W-:Y:S01]  /*b0a0*/  LOP3.LUT R64, R64, R65, RZ, 0x3c, !PT ;  /* 0x0000004140407212 */ /* 0x000fe200078e3cff */
[--C-:B------:R-:W-:Y:S01]  /*b0b0*/  IMAD.X R69, RZ, RZ, R5.reuse, P6 ;  /* 0x000000ffff457224 */ /* 0x100fe200030e0605 */
[----:B------:R-:W-:Y:S01]  /*b0c0*/  LOP3.LUT R56, R56, R57, RZ, 0x3c, !PT ;  /* 0x0000003938387212 */ /* 0x000fe200078e3cff */
[--C-:B------:R-:W-:Y:S01]  /*b0d0*/  IMAD.X R65, RZ, RZ, R5.reuse, P5 ;  /* 0x000000ffff417224 */ /* 0x100fe200028e0605 */
[----:B------:R-:W-:Y:S01]  /*b0e0*/  IADD3.X R53, RZ, R5, RZ, P3, !PT ;  /* 0x00000005ff357210 */ /* 0x000fe20001ffe4ff */
[----:B------:R-:W-:Y:S01]  /*b0f0*/  IMAD.X R57, RZ, RZ, R5, P4 ;  /* 0x000000ffff397224 */ /* 0x000fe200020e0605 */
[----:B------:R1:W5:Y:S01]  /*b100*/  LD.E.128 R8, desc[UR36][R4.64] ;  /* 0x0000002404087980 */ /* 0x000362000c101d00 */
[----:B------:R-:W-:-:S02]  /*b110*/  UIMAD UR4, UR18, UR11, UR4 ;  /* 0x0000000b120472a4 */ /* 0x000fc4000f8e0204 */
[----:B------:R-:W-:Y:S01]  /*b120*/  UIMAD.WIDE.U32 UR8, UR18, UR10, UR8 ;  /* 0x0000000a120872a5 */ /* 0x000fe2000f8e0008 */
[----:B------:R-:W5:Y:S02]  /*b130*/  LD.E.128 R16, desc[UR36][R16.64] ;  /* 0x0000002410107980 */ /* 0x000f64000c101d00 */
[----:B------:R-:W-:Y:S02]  /*b140*/  ULDC.64 UR10, c[0x0][0xbe0] ;  /* 0x0002f800000a7ab9 */ /* 0x000fe40000000a00 */
[----:B------:R-:W5:Y:S01]  /*b150*/  LD.E.128 R20, desc[UR36][R20.64] ;  /* 0x0000002414147980 */ /* 0x000f62000c101d00 */
[----:B-1----:R-:W-:Y:S01]  /*b160*/  IMAD.MOV.U32 R5, RZ, RZ, R6 ;  /* 0x000000ffff057224 */ /* 0x002fe200078e0006 */
[----:B0-----:R-:W-:Y:S01]  /*b170*/  @P1 SHF.R.U32.HI R5, RZ, R75, R0 ;  /* 0x0000004bff051219 */ /* 0x001fe20000011600 */
[----:B------:R-:W-:Y:S01]  /*b180*/  UIADD3 UR4, UR9, UR4, URZ ;  /* 0x0000000409047290 */ /* 0x000fe2000fffe03f */
[----:B------:R-:W5:Y:S02]  /*b190*/  LD.E.128 R24, desc[UR36][R24.64] ;  /* 0x0000002418187980 */ /* 0x000f64000c101d00 */
[--C-:B------:R-:W-:Y:S01]  /*b1a0*/  SHF.R.S32.HI R0, RZ, 0x1f, R5.reuse ;  /* 0x0000001fff007819 */ /* 0x100fe20000011405 */
[----:B------:R-:W-:Y:S01]  /*b1b0*/  IMAD.MOV R4, RZ, RZ, -R5 ;  /* 0x000000ffff047224 */ /* 0x000fe200078e0a05 */
[----:B------:R-:W5:Y:S01]  /*b1c0*/  LD.E.128 R28, desc[UR36][R28.64] ;  /* 0x000000241c1c7980 */ /* 0x000f62000c101d00 */
[----:B------:R-:W-:-:S02]  /*b1d0*/  IMAD.U32 R3, RZ, RZ, UR9 ;  /* 0x00000009ff037e24 */ /* 0x000fc4000f8e00ff */
[----:B------:R-:W-:Y:S01]  /*b1e0*/  IMAD R0, R0, UR10, RZ ;  /* 0x0000000a00007c24 */ /* 0x000fe2000f8e02ff */
[----:B------:R-:W5:Y:S01]  /*b1f0*/  LD.E.128 R32, desc[UR36][R32.64] ;  /* 0x0000002420207980 */ /* 0x000f62000c101d00 */
[----:B------:R-:W-:Y:S02]  /*b200*/  IMAD R73, R73, R4, R6 ;  /* 0x0000000449497224 */ /* 0x000fe400078e0206 */
[----:B--2---:R-:W-:Y:S01]  /*b210*/  IMAD.U32 R2, RZ, RZ, UR8 ;  /* 0x00000008ff027e24 */ /* 0x004fe2000f8e00ff */
[----:B------:R-:W5:Y:S01]  /*b220*/  LD.E.128 R36, desc[UR36][R36.64] ;  /* 0x0000002424247980 */ /* 0x000f62000c101d00 */
[----:B------:R-:W-:Y:S01]  /*b230*/  IMAD.U32 R3, RZ, RZ, UR4 ;  /* 0x00000004ff037e24 */ /* 0x000fe2000f8e00ff */
[----:B------:R-:W-:Y:S01]  /*b240*/  ULDC.64 UR8, c[0x0][0xbd8] ;  /* 0x0002f60000087ab9 */ /* 0x000fe20000000a00 */
[----:B------:R-:W-:Y:S01]  /*b250*/  IMAD R75, R5, UR11, R0 ;  /* 0x0000000b054b7c24 */ /* 0x000fe2000f8e0200 */
[----:B------:R-:W5:Y:S01]  /*b260*/  LD.E.128 R60, desc[UR36][R60.64] ;  /* 0x000000243c3c7980 */ /* 0x000f62000c101d00 */
[----:B------:R-:W-:-:S03]  /*b270*/  SHF.R.S32.HI R0, RZ, 0x1f, R73 ;  /* 0x0000001fff007819 */ /* 0x000fc60000011449 */
[----:B------:R-:W5:Y:S01]  /*b280*/  LD.E.128 R40, desc[UR36][R40.64] ;  /* 0x0000002428287980 */ /* 0x000f62000c101d00 */
[----:B------:R-:W-:-:S03]  /*b290*/  IMAD.WIDE.U32 R2, R5, UR10, R2 ;  /* 0x0000000a05027c25 */ /* 0x000fc6000f8e0002 */
        /* <DEDUP_REMOVED lines=31> */
[----:B------:R-:W-:Y:S02]  /*b490*/  ISETP.GE.AND P0, PT, R0, R77, PT ;  /* 0x0000004d0000720c */ /* 0x000fe40003f06270 */
[----:B------:R-:W-:-:S02]  /*b4a0*/  SHF.R.S32.HI R80, RZ, 0x1f, R218 ;  /* 0x0000001fff507819 */ /* 0x000fc400000114da */
[----:B------:R-:W-:Y:S02]  /*b4b0*/  SHF.R.S32.HI R81, RZ, 0x1f, R216 ;  /* 0x0000001fff517819 */ /* 0x000fe400000114d8 */
[----:B------:R-:W-:Y:S02]  /*b4c0*/  SHF.R.S32.HI R82, RZ, 0x1f, R217 ;  /* 0x0000001fff527819 */ /* 0x000fe400000114d9 */
[----:B------:R-:W-:Y:S01]  /*b4d0*/  SHF.R.S32.HI R83, RZ, 0x1f, R200 ;  /* 0x0000001fff537819 */ /* 0x000fe200000114c8 */
[----:B0-----:R-:W-:Y:S06]  /*b4e0*/  @P2 BRA `(.L_x_5696) ;  /* 0x0000000000442947 */ /* 0x001fec0003800000 */
        /* <DEDUP_REMOVED lines=17> */
.L_x_5696:
[----:B------:R-:W-:Y:S05]  /*b600*/  BSYNC B1 ;  /* 0x0000000000017941 */ /* 0x000fea0003800000 */
.L_x_5695:
[----:B0----5:R0:W3:Y:S01]  /*b610*/  SHFL.IDX PT, R11, R76, 0x1, 0x181f ;  /* 0x00381f004c0b7f89 */ /* 0x0210e200000e0000 */
[----:B------:R-:W-:Y:S03]  /*b620*/  BSSY B1, `(.L_x_5697) ;  /* 0x0000014000017945 */ /* 0x000fe60003800000 */
[----:B------:R0:W4:Y:S01]  /*b630*/  SHFL.IDX PT, R9, R6, 0x1, 0x181f ;  /* 0x00381f0006097f89 */ /* 0x00012200000e0000 */
[----:B------:R-:W-:Y:S05]  /*b640*/  @P1 BRA `(.L_x_5698) ;  /* 0x0000000000441947 */ /* 0x000fea0003800000 */
[----:B------:R-:W-:Y:S02]  /*b650*/  ULDC UR4, c[0x0][0xbc8] ;  /* 0x0002f20000047ab9 */ /* 0x000fe40000000800 */
[----:B------:R-:W-:Y:S02]  /*b660*/  ISETP.GE.AND P4, PT, R200, UR4, PT ;  /* 0x00000004c8007c0c */ /* 0x000fe4000bf86270 */
[----:B------:R-:W-:Y:S02]  /*b670*/  ISETP.GE.AND P3, PT, R217, UR4, PT ;  /* 0x00000004d9007c0c */ /* 0x000fe4000bf66270 */
[----:B------:R-:W-:Y:S02]  /*b680*/  ISETP.GE.AND P2, PT, R216, UR4, PT ;  /* 0x00000004d8007c0c */ /* 0x000fe4000bf46270 */
[----:B------:R-:W-:-:S07]  /*b690*/  ISETP.GE.AND P1, PT, R218, UR4, PT ;  /* 0x00000004da007c0c */ /* 0x000fce000bf26270 */
[CC--:B----4-:R-:W-:Y:S02]  /*b6a0*/  @!P4 LEA R2, P6, R200.reuse, R9.reuse, 0x1 ;  /* 0x00000009c802c211 */ /* 0x0d0fe400078c08ff */
[C---:B------:R-:W-:Y:S02]  /*b6b0*/  @!P3 LEA R4, P5, R217.reuse, R9, 0x1 ;  /* 0x00000009d904b211 */ /* 0x040fe400078a08ff */
[----:B---3--:R-:W-:Y:S02]  /*b6c0*/  @!P4 LEA.HI.X R3, R200, R11, R83, 0x1, P6 ;  /* 0x0000000bc803c211 */ /* 0x008fe400030f0c53 */
        /* <DEDUP_REMOVED lines=9> */
.L_x_5698:
[----:B------:R-:W-:Y:S05]  /*b760*/  BSYNC B1 ;  /* 0x0000000000017941 */ /* 0x000fea0003800000 */
.L_x_5697:
[----:B---3--:R3:W0:Y:S01]  /*b770*/  SHFL.IDX PT, R11, R76, 0x2, 0x181f ;  /* 0x00581f004c0b7f89 */ /* 0x00862200000e0000 */
        /* <DEDUP_REMOVED lines=15> */
[----:B----4-:R-:W-:-:S02]  /*b870*/  @!P1 LEA.HI.X R9, R216, R11, R81, 0x1, P4 ;  /* 0x0000000bd8099211 */ /* 0x010fc400020f0c51 */
[----:B------:R-:W-:Y:S01]  /*b880*/  @!P0 LEA.HI.X R11, R218, R11, R80, 0x1, P6 ;  /* 0x0000000bda0b8211 */ /* 0x000fe200030f0c50 */
[----:B------:R0:W-:Y:S04]  /*b890*/  @!P2 ST.E.128 desc[UR36][R4.64], R32 ;  /* 0x000000200400a985 */ /* 0x0001e8000c101d24 */
[----:B------:R0:W-:Y:S04]  /*b8a0*/  @!P1 ST.E.128 desc[UR36][R8.64], R44 ;  /* 0x0000002c08009985 */ /* 0x0001e8000c101d24 */
[----:B------:R0:W-:Y:S02]  /*b8b0*/  @!P0 ST.E.128 desc[UR36][R10.64], R56 ;  /* 0x000000380a008985 */ /* 0x0001e4000c101d24 */
.L_x_5700:
[----:B------:R-:W-:Y:S05]  /*b8c0*/  BSYNC B1 ;  /* 0x0000000000017941 */ /* 0x000fea0003800000 */
.L_x_5699:
[----:B------:R-:W-:Y:S01]  /*b8d0*/  IADD3 R0, R78, 0x60, RZ ;  /* 0x000000604e007810 */ /* 0x000fe20007ffe0ff */
[----:B0-----:R0:W0:Y:S03]  /*b8e0*/  SHFL.IDX PT, R11, R76, 0x3, 0x181f ;  /* 0x00781f004c0b7f89 */ /* 0x00102600000e0000 */
        /* <DEDUP_REMOVED lines=12> */
[----:B----4-:R-:W-:Y:S01]  /*b9b0*/  @!P5 LEA.HI.X R9, R216, R11, R81, 0x1, P2 ;  /* 0x0000000bd809d211 */ /* 0x010fe200010f0c51 */
        /* <DEDUP_REMOVED lines=9> */
.L_x_5693:
[----:B------:R-:W-:Y:S01]  /*ba50*/  R2UR UR4, R220 ;  /* 0x00000000dc0472ca */ /* 0x000fe200000e0000 */
[----:B------:R-:W-:Y:S01]  /*ba60*/  ULDC.64 UR8, c[0x0][0xd00] ;  /* 0x0003400000087ab9 */ /* 0x000fe20000000a00 */
[----:B------:R-:W0:Y:S01]  /*ba70*/  LDC R13, c[0x0][0xce8] ;  /* 0x00033a00ff0d7b82 */ /* 0x000e220000000800 */
[----:B------:R-:W-:Y:S01]  /*ba80*/  UISETP.NE.U32.AND UP0, UPT, UR8, URZ, UPT ;  /* 0x0000003f0800728c */ /* 0x000fe2000bf05070 */
[----:B------:R-:W-:-:S03]  /*ba90*/  R2UR UR7, R221 ;  /* 0x00000000dd0772ca */ /* 0x000fc600000e0000 */
        /* <DEDUP_REMOVED lines=32> */
.L_x_5702:
[----:B------:R-:W-:Y:S01]  /*bca0*/  R2UR UR8, R220 ;  /* 0x00000000dc0872ca */ /* 0x000fe200000e0000 */
[----:B------:R-:W-:Y:S01]  /*bcb0*/  BSSY B1, `(.L_x_5703) ;  /* 0x000002f000017945 */ /* 0x000fe20003800000 */
[----:B------:R-:W-:-:S11]  /*bcc0*/  R2UR UR7, R222 ;  /* 0x00000000de0772ca */ /* 0x000fd600000e0000 */
        /* <DEDUP_REMOVED lines=12> */
[----:B------:R-:W-:Y:S01]  /*bd90*/  R2UR UR16, R221 ;  /* 0x00000000dd1072ca */ /* 0x000fe200000e0000 */
[----:B------:R-:W-:Y:S01]  /*bda0*/  UIMAD UR7, UR11, UR14, URZ ;  /* 0x0000000e0b0772a4 */ /* 0x000fe2000f8e023f */
[----:B------:R-:W-:Y:S01]  /*bdb0*/  IMAD.MOV.U32 R2, RZ, RZ, R4 ;  /* 0x000000ffff027224 */ /* 0x000fe200078e0004 */
[----:B------:R-:W-:Y:S01]  /*bdc0*/  UMOV UR8, UR4 ;  /* 0x0000000400087c82 */ /* 0x000fe20008000000 */
[----:B------:R-:W-:-:S07]  /*bdd0*/  UMOV UR9, UR10 ;  /* 0x0000000a00097c82 */ /* 0x000fce0008000000 */
        /* <DEDUP_REMOVED lines=25> */
[----:B------:R-:W-:Y:S02]  /*bf70*/  LEA.HI.X R5, R2, UR9, R3, 0x2, P1 ;  /* 0x0000000902057c11 */ /* 0x000fe400088f1403 */
[----:B------:R-:W-:-:S05]  /*bf80*/  MOV R3, 0xff800000 ;  /* 0xff80000000037802 */ /* 0x000fca0000000f00 */
[----:B------:R0:W-:Y:S02]  /*bf90*/  STG.E desc[UR36][R4.64], R3 ;  /* 0x0000000304007986 */ /* 0x0001e4000c101924 */
.L_x_5704:
[----:B------:R-:W-:Y:S05]  /*bfa0*/  BSYNC B1 ;  /* 0x0000000000017941 */ /* 0x000fea0003800000 */
.L_x_5703:
[----:B0-----:R-:W0:Y:S01]  /*bfb0*/  @P0 LDC R3, c[0x0][0xcf0] ;  /* 0x00033c00ff030b82 */ /* 0x001e220000000800 */
[----:B------:R-:W-:Y:S01]  /*bfc0*/  ULDC.64 UR14, c[0x0][0xba0] ;  /* 0x0002e800000e7ab9 */ /* 0x000fe20000000a00 */
[----:B------:R-:W-:Y:S01]  /*bfd0*/  R2UR UR16, R221 ;  /* 0x00000000dd1072ca */ /* 0x000fe200000e0000 */
[----:B------:R-:W-:Y:S01]  /*bfe0*/  UIMAD UR7, UR10, UR14, URZ ;  /* 0x0000000e0a0772a4 */ /* 0x000fe2000f8e023f */
[----:B------:R-:W-:Y:S01]  /*bff0*/  IMAD R2, R219, 0x20, R223 ;  /* 0x00000020db027824 */ /* 0x000fe200078e02df */
[----:B------:R-:W-:Y:S01]  /*c000*/  UIMAD.WIDE.U32 UR8, UR4, UR14, URZ ;  /* 0x0000000e040872a5 */ /* 0x000fe2000f8e003f */
[----:B------:R-:W-:Y:S01]  /*c010*/  BSSY B1, `(.L_x_5705) ;  /* 0x0000044000017945 */ /* 0x000fe20003800000 */
[----:B------:R-:W-:Y:S01]  /*c020*/  UIMAD UR7, UR4, UR15, UR7 ;  /* 0x0000000f040772a4 */ /* 0x000fe2000f8e0207 */
[----:B------:R-:W-:Y:S01]  /*c030*/  VIADD R6, R2, UR61 ;  /* 0x0000003d02067c36 */ /* 0x000fe20008000000 */
[----:B------:R-:W-:Y:S01]  /*c040*/  SHF.R.S32.HI R18, RZ, 0x1f, R218 ;  /* 0x0000001fff127819 */ /* 0x000fe200000114da */
[----:B------:R-:W-:Y:S01]  /*c050*/  ULDC.64 UR14, c[0x0][0xbe8] ;  /* 0x0002fa00000e7ab9 */ /* 0x000fe20000000a00 */
[----:B------:R-:W-:Y:S01]  /*c060*/  UIADD3 UR9, UR9, UR7, URZ ;  /* 0x0000000709097290 */ /* 0x000fe2000fffe03f */
[----:B------:R-:W-:Y:S01]  /*c070*/  @P0 IMAD.HI.U32 R2, R6, R11, RZ ;  /* 0x0000000b06020227 */ /* 0x000fe200078e00ff */
[----:B------:R-:W-:Y:S01]  /*c080*/  UIMAD UR4, UR11, UR14, URZ ;  /* 0x0000000e0b0472a4 */ /* 0x000fe2000f8e023f */
[----:B------:R-:W-:Y:S01]  /*c090*/  SHF.R.S32.HI R19, RZ, 0x1f, R216 ;  /* 0x0000001fff137819 */ /* 0x000fe200000114d8 */
[----:B------:R-:W-:Y:S01]  /*c0a0*/  UIMAD.WIDE.U32 UR8, UR16, UR14, UR8 ;  /* 0x0000000e100872a5 */ /* 0x000fe2000f8e0008 */
[----:B------:R-:W-:Y:S01]  /*c0b0*/  IMAD.MOV.U32 R5, RZ, RZ, R6 ;  /* 0x000000ffff057224 */ /* 0x000fe200078e0006 */
[----:B------:R-:W-:Y:S01]  /*c0c0*/  UIMAD UR4, UR16, UR15, UR4 ;  /* 0x0000000f100472a4 */ /* 0x000fe2000f8e0204 */
[----:B------:R-:W-:Y:S01]  /*c0d0*/  SHF.R.S32.HI R20, RZ, 0x1f, R217 ;  /* 0x0000001fff147819 */ /* 0x000fe200000114d9 */
[----:B------:R-:W-:Y:S01]  /*c0e0*/  ULDC.64 UR10, c[0x0][0xbf0] ;  /* 0x0002fc00000a7ab9 */ /* 0x000fe20000000a00 */
[----:B------:R-:W-:Y:S01]  /*c0f0*/  SHF.R.S32.HI R21, RZ, 0x1f, R200 ;  /* 0x0000001fff157819 */ /* 0x000fe200000114c8 */
[----:B------:R-:W-:-:S02]  /*c100*/  UIADD3 UR9, UR9, UR4, URZ ;  /* 0x0000000409097290 */ /* 0x000fc4000fffe03f */
[----:B------:R-:W-:Y:S01]  /*c110*/  UIMAD UR4, UR13, UR10, URZ ;  /* 0x0000000a0d0472a4 */ /* 0x000fe2000f8e023f */
[----:B0-----:R-:W-:Y:S01]  /*c120*/  @P0 SHF.R.U32.HI R5, RZ, R3, R2 ;  /* 0x00000003ff050219 */ /* 0x001fe20000011602 */
        /* <DEDUP_REMOVED lines=50> */
.L_x_5706:
[----:B------:R-:W-:Y:S05]  /*c450*/  BSYNC B1 ;  /* 0x0000000000017941 */ /* 0x000fea0003800000 */
.L_x_5705:
        /* <DEDUP_REMOVED lines=21> */
.L_x_5708:
[----:B------:R-:W-:Y:S05]  /*c5b0*/  BSYNC B1 ;  /* 0x0000000000017941 */ /* 0x000fea0003800000 */
.L_x_5707:
        /* <DEDUP_REMOVED lines=21> */
.L_x_5710:
[----:B------:R-:W-:Y:S05]  /*c710*/  BSYNC B1 ;  /* 0x0000000000017941 */ /* 0x000fea0003800000 */
.L_x_5709:
[----:B------:R-:W-:Y:S01]  /*c720*/  IADD3 R0, R6, 0x60, RZ ;  /* 0x0000006006007810 */ /* 0x000fe20007ffe0ff */
[----:B0-23--:R-:W0:Y:S03]  /*c730*/  SHFL.IDX PT, R5, R5, 0x3, 0x181f ;  /* 0x00781f0005057f89 */ /* 0x00de2600000e0000 */
        /* <DEDUP_REMOVED lines=20> */
.L_x_5701:
[----:B------:R-:W-:Y:S05]  /*c880*/  BSYNC B0 ;  /* 0x0000000000007941 */ /* 0x000fea0003800000 */
.L_x_5692:
[----:B------:R-:W-:Y:S02]  /*c890*/  ULDC UR4, c[0x0][0xd3c] ;  /* 0x00034f0000047ab9 */ /* 0x000fe40000000800 */
[----:B------:R-:W-:-:S13]  /*c8a0*/  ISETP.GE.AND P0, PT, R7, UR4, PT ;  /* 0x0000000407007c0c */ /* 0x000fda000bf06270 */
[----:B------:R-:W-:Y:S05]  /*c8b0*/  @!P0 BRA `(.L_x_5711) ;  /* 0xffffff4400508947 */ /* 0x000fea000383ffff */
[----:B------:R-:W-:Y:S05]  /*c8c0*/  EXIT ;  /* 0x000000000000794d */ /* 0x000fea0003800000 */
.L_x_5649:
        /* <DEDUP_REMOVED lines=16> */
.L_x_5712:
        /* <DEDUP_REMOVED lines=40> */
.L_x_5718:
        /* <DEDUP_REMOVED lines=12> */
.L_x_5717:
[----:B------:R-:W-:Y:S05]  /*cd10*/  BSYNC B0 ;  /* 0x0000000000007941 */ /* 0x000fea0003800000 */
.L_x_5716:
        /* <DEDUP_REMOVED lines=20> */
.L_x_5714:
        /* <DEDUP_REMOVED lines=20> */
.L_x_5719:
        /* <DEDUP_REMOVED lines=45> */
[----:B------:R-:W-:Y:S01]  /*d270*/  @!P1 IMAD.IADD R3, R3, 0x1, -R8 ;  /* 0x0000000103039824 */ /* 0x000fe200078e0a08 */
[----:B------:R-:W-:Y:S02]  /*d280*/  @!P1 IADD3 R2, R2, 0x1, RZ ;  /* 0x0000000102029810 */ /* 0x000fe40007ffe0ff */
        /* <DEDUP_REMOVED lines=12> */
.L_x_5715:
[----:B------:R-:W-:Y:S01]  /*d350*/  ULDC UR4, c[0x0][0xd3c] ;  /* 0x00034f0000047ab9 */ /* 0x000fe20000000800 */
[----:B------:R-:W-:Y:S02]  /*d360*/  IMAD.MOV.U32 R17, RZ, RZ, RZ ;  /* 0x000000ffff117224 */ /* 0x000fe400078e00ff */
[----:B------:R-:W-:Y:S02]  /*d370*/  IMAD.U32 R16, RZ, RZ, UR6 ;  /* 0x00000006ff107e24 */ /* 0x000fe4000f8e00ff */
[----:B------:R-:W-:Y:S02]  /*d380*/  IMAD.MOV.U32 R18, RZ, RZ, RZ ;  /* 0x000000ffff127224 */ /* 0x000fe400078e00ff */
[----:B------:R-:W-:-:S07]  /*d390*/  IMAD.U32 R19, RZ, RZ, UR4 ;  /* 0x00000004ff137e24 */ /* 0x000fce000f8e00ff */
.L_x_5720:
[----:B------:R-:W-:-:S13]  /*d3a0*/  ISETP.NE.AND P0, PT, R5, RZ, PT ;  /* 0x000000ff0500720c */ /* 0x000fda0003f05270 */
[----:B------:R-:W0:Y:S01]  /*d3b0*/  @!P0 S2R R3, SR_CgaCtaId ;  /* 0x0000000000038919 */ /* 0x000e220000008800 */
[----:B------:R-:W-:-:S04]  /*d3c0*/  @!P0 MOV R0, 0x400 ;  /* 0x0000040000008802 */ /* 0x000fc80000000f00 */
[----:B0-----:R-:W-:-:S05]  /*d3d0*/  @!P0 LEA R0, R3, R0, 0x18 ;  /* 0x0000000003008211 */ /* 0x001fca00078ec0ff */
[----:B------:R0:W-:Y:S01]  /*d3e0*/  @!P0 STS.128 [R0+0x324d0], R16 ;  /* 0x0324d01000008388 */ /* 0x0001e20000000c00 */
[----:B------:R-:W-:Y:S06]  /*d3f0*/  BAR.ARV 0x5, 0x180 ;  /* 0x0146000000007b1d */ /* 0x000fec0000002000 */
.L_x_5713:
[----:B------:R2:W-:Y:S01]  /*d400*/  STL [R1+0x1c], RZ ;  /* 0x00001cff01007387 */ /* 0x0005e20000100800 */
[----:B------:R-:W-:Y:S01]  /*d410*/  ULDC UR4, c[0x0][0xd3c] ;  /* 0x00034f0000047ab9 */ /* 0x000fe20000000800 */
[----:B------:R-:W-:Y:S01]  /*d420*/  IMAD.MOV.U32 R27, RZ, RZ, 0x1 ;  /* 0x00000001ff1b7424 */ /* 0x000fe200078e00ff */
[----:B-1----:R-:W-:Y:S01]  /*d430*/  ISETP.GE.AND P0, PT, R19, UR4, PT ;  /* 0x0000000413007c0c */ /* 0x002fe2000bf06270 */
[----:B------:R-:W-:-:S12]  /*d440*/  IMAD.MOV.U32 R24, RZ, RZ, RZ ;  /* 0x000000ffff187224 */ /* 0x000fd800078e00ff */
[----:B--2---:R-:W-:Y:S05]  /*d450*/  @P0 BRA `(.L_x_5721) ;  /* 0x00000054001c0947 */ /* 0x004fea0003800000 */
[----:B0-----:R-:W2:Y:S01]  /*d460*/  LDL R0, [R1+0x24] ;  /* 0x0000240001007983 */ /* 0x001ea20000100800 */
        /* <DEDUP_REMOVED lines=11> */
[----:B------:R-:W-:Y:S02]  /*d520*/  LOP3.LUT R3, R2, 0x38, R5, 0x78, !PT ;  /* 0x0000003802037812 */ /* 0x000fe400078e7805 */
[----:B------:R-:W-:Y:S01]  /*d530*/  SHF.L.U32 R2, R5, 0x4, RZ ;  /* 0x0000000405027819 */ /* 0x000fe200000006ff */
[----:B------:R-:W-:Y:S01]  /*d540*/  ULOP3.LUT UR38, UR4, 0x2, URZ, 0xfc, !UPT ;  /* 0x0000000204267892 */ /* 0x000fe2000f8efc3f */
[----:B------:R-:W-:Y:S02]  /*d550*/  SHF.R.U32.HI R5, RZ, 0x3, R4 ;  /* 0x00000003ff057819 */ /* 0x000fe40000011604 */
[----:B------:R-:W-:Y:S01]  /*d560*/  UMOV UR4, 0x400 ;  /* 0x0000040000047882 */ /* 0x000fe20000000000 */
[----:B------:R-:W-:Y:S01]  /*d570*/  LOP3.LUT R30, R3, 0x200, R0, 0xf8, !PT ;  /* 0x00000200031e7812 */ /* 0x000fe200078ef800 */
[----:B0-----:R-:W-:Y:S01]  /*d580*/  ULEA UR4, UR5, UR4, 0x18 ;  /* 0x0000000405047291 */ /* 0x001fe2000f8ec03f */
[----:B------:R-:W-:Y:S02]  /*d590*/  LOP3.LUT R4, R0, 0x38, RZ, 0xc0, !PT ;  /* 0x0000003800047812 */ /* 0x000fe400078ec0ff */
[----:B------:R-:W-:-:S02]  /*d5a0*/  LOP3.LUT R0, R5, 0x70, R2, 0xf8, !PT ;  /* 0x0000007005007812 */ /* 0x000fc400078ef802 */
[C---:B------:R-:W-:Y:S01]  /*d5b0*/  LOP3.LUT R3, R4.reuse, 0x40, RZ, 0xfc, !PT ;  /* 0x0000004004037812 */ /* 0x040fe200078efcff */
[----:B------:R-:W-:Y:S01]  /*d5c0*/  IMAD.U32 R22, RZ, RZ, UR4 ;  /* 0x00000004ff167e24 */ /* 0x000fe2000f8e00ff */
[C---:B------:R-:W-:Y:S02]  /*d5d0*/  LOP3.LUT R2, R4.reuse, 0x80, RZ, 0xfc, !PT ;  /* 0x0000008004027812 */ /* 0x040fe400078efcff */
[----:B------:R-:W-:Y:S01]  /*d5e0*/  LOP3.LUT R0, R4, 0xc0, RZ, 0xfc, !PT ;  /* 0x000000c004007812 */ /* 0x000fe200078efcff */
[----:B---3--:R-:W-:-:S07]  /*d5f0*/  IMAD R26, R30, 0x2, R22 ;  /* 0x000000021e1a7824 */ /* 0x008fce00078e0216 */
.L_x_5788:
[----:B0-----:R-:W0:Y:S02]  /*d600*/  LDC.64 R34, c[0x0][0xd88] ;  /* 0x00036200ff227b82 */ /* 0x001e240000000a00 */
[----:B0-----:R-:W-:-:S06]  /*d610*/  IMAD.WIDE R34, R19, 0x4, R34 ;  /* 0x0000000413227825 */ /* 0x001fcc00078e0222 */
[----:B--2---:R0:W2:Y:S01]  /*d620*/  LDG.E R34, desc[UR36][R34.64] ;  /* 0x0000002422227981 */ /* 0x0040a2000c1e1900 */
[----:B------:R-:W-:Y:S05]  /*d630*/  YIELD ;  /* 0x0000000000007946 */ /* 0x000fea0003800000 */
[----:B------:R-:W-:Y:S01]  /*d640*/  ULDC.64 UR4, c[0x0][0xb20] ;  /* 0x0002c80000047ab9 */ /* 0x000fe20000000a00 */
[----:B------:R-:W-:Y:S01]  /*d650*/  IMAD.MOV.U32 R32, RZ, RZ, RZ ;  /* 0x000000ffff207224 */ /* 0x000fe200078e00ff */
[----:B------:R-:W-:Y:S01]  /*d660*/  ISETP.NE.U32.AND P0, PT, RZ, UR4, PT ;  /* 0x00000004ff007c0c */ /* 0x000fe2000bf05070 */
[----:B------:R-:W-:-:S03]  /*d670*/  ULDC.64 UR6, c[0x0][0xb10] ;  /* 0x0002c40000067ab9 */ /* 0x000fc60000000a00 */
        /* <DEDUP_REMOVED lines=40> */
.L_x_5722:
        /* <DEDUP_REMOVED lines=9> */
.L_x_5723:
        /* <DEDUP_REMOVED lines=9> */
.L_x_5724:
[----:B------:R-:W3:Y:S01]  /*da20*/  LDL R4, [R1+0x4] ;  /* 0x0000040001047983 */ /* 0x000ee20000100800 */
[----:B012---:R-:W0:Y:S01]  /*da30*/  LDC R0, c[0x0][0x448] ;  /* 0x00011200ff007b82 */ /* 0x007e220000000800 */
[----:B-----5:R-:W-:Y:S01]  /*da40*/  IMAD.IADD R25, R25, 0x1, -R32 ;  /* 0x0000000119197824 */ /* 0x020fe200078e0a20 */
[----:B------:R-:W-:Y:S01]  /*da50*/  LOP3.LUT R23, R23, 0xfffeffff, RZ, 0xc0, !PT ;  /* 0xfffeffff17177812 */ /* 0x000fe200078ec0ff */
[----:B------:R-:W-:Y:S01]  /*da60*/  BSSY B7, `(.L_x_5725) ;  /* 0x0000424000077945 */ /* 0x000fe20003800000 */
[----:B0-----:R-:W-:Y:S02]  /*da70*/  ISETP.NE.AND P0, PT, R0, 0x1, PT ;  /* 0x000000010000780c */ /* 0x001fe40003f05270 */
[----:B------:R-:W-:-:S05]  /*da80*/  SHF.L.U32 R0, R17, 0x7, RZ ;  /* 0x0000000711007819 */ /* 0x000fca00000006ff */
[----:B------:R-:W-:-:S06]  /*da90*/  VIADD R0, R0, 0x7f ;  /* 0x0000007f00007836 */ /* 0x000fcc0000000000 */
        /* <DEDUP_REMOVED lines=35> */
.L_x_5726:
        /* <DEDUP_REMOVED lines=20> */
.L_x_5729:
[----:B------:R-:W-:Y:S05]  /*de10*/  BSYNC B6 ;  /* 0x0000000000067941 */ /* 0x000fea0003800000 */
.L_x_5728:
        /* <DEDUP_REMOVED lines=20> */
.L_x_5732:
        /* <DEDUP_REMOVED lines=15> */
.L_x_5731:
[----:B------:R-:W-:Y:S05]  /*e050*/  BSYNC B6 ;  /* 0x0000000000067941 */ /* 0x000fea0003800000 */
.L_x_5730:
[----:B------:R-:W2:Y:S01]  /*e060*/  LDL R20, [R1+0xc] ;  /* 0x00000c0001147983 */ /* 0x000ea20000100800 */
[----:B------:R-:W-:Y:S01]  /*e070*/  ULDC.64 UR4, c[0x0][0xaf0] ;  /* 0x0002bc0000047ab9 */ /* 0x000fe20000000a00 */
[----:B------:R-:W0:Y:S01]  /*e080*/  LDC R10, c[0x0][0x430] ;  /* 0x00010c00ff0a7b82 */ /* 0x000e220000000800 */
[----:B------:R-:W-:Y:S01]  /*e090*/  ISETP.NE.U32.AND P0, PT, RZ, UR4, PT ;  /* 0x00000004ff007c0c */ /* 0x000fe2000bf05070 */
[----:B------:R-:W1:Y:S03]  /*e0a0*/  S2R R21, SR_TID.X ;  /* 0x0000000000157919 */ /* 0x000e660000002100 */
[----:B------:R-:W-:-:S13]  /*e0b0*/  ISETP.NE.AND.EX P0, PT, RZ, UR5, PT, P0 ;  /* 0x00000005ff007c0c */ /* 0x000fda000bf05300 */
[----:B------:R-:W-:Y:S01]  /*e0c0*/  @P0 IADD3 R2, P1, R28, UR4, RZ ;  /* 0x000000041c020c10 */ /* 0x000fe2000ff3e0ff */
[----:B------:R-:W-:Y:S01]  /*e0d0*/  ULDC UR4, c[0x0][0x320] ;  /* 0x0000c80000047ab9 */ /* 0x000fe20000000800 */
[----:B------:R-:W-:Y:S02]  /*e0e0*/  LOP3.LUT R23, R23, 0xffffffef, RZ, 0xc0, !PT ;  /* 0xffffffef17177812 */ /* 0x000fe400078ec0ff */
[----:B------:R-:W-:-:S05]  /*e0f0*/  @P0 IADD3.X R3, R31, UR5, RZ, P1, !PT ;  /* 0x000000051f030c10 */ /* 0x000fca0008ffe4ff */
[----:B------:R3:W5:Y:S01]  /*e100*/  @P0 LDG.E R29, desc[UR36][R2.64] ;  /* 0x00000024021d0981 */ /* 0x000762000c1e1900 */
[----:B------:R-:W-:Y:S01]  /*e110*/  UMOV UR5, 0xffffffff ;  /* 0xffffffff00057882 */ /* 0x000fe20000000000 */
        /* <DEDUP_REMOVED lines=16> */
[----:B--2---:R-:W-:Y:S01]  /*e220*/  VIADD R0, R20, 0xffffffff ;  /* 0xffffffff14007836 */ /* 0x004fe20000000000 */
[----:B0--3--:R-:W-:Y:S06]  /*e230*/  BRA.DIV UR5, `(.L_x_5733) ;  /* 0x0000004e05547947 */ /* 0x009fec000b800000 */
.L_x_5806:
        /* <DEDUP_REMOVED lines=24> */
[----:B------:R-:W-:Y:S01]  /*e3c0*/  @!P0 IMAD R7, R29, R7, R2 ;  /* 0x000000071d078224 */ /* 0x000fe200078e0202 */
[----:B------:R-:W-:-:S05]  /*e3d0*/  @!P0 MOV R2, R8 ;  /* 0x0000000800028202 */ /* 0x000fca0000000f00 */
[----:B------:R-:W-:-:S04]  /*e3e0*/  @!P0 IMAD.WIDE.U32 R2, R29, R6, R2 ;  /* 0x000000061d028225 */ /* 0x000fc800078e0002 */
[----:B------:R-:W-:Y:S01]  /*e3f0*/  @!P0 IMAD.IADD R7, R3, 0x1, R7 ;  /* 0x0000000103078824 */ /* 0x000fe200078e0207 */
[----:B-1----:R-:W-:-:S04]  /*e400*/  @!P0 LEA R4, P1, R2, R4, 0x2 ;  /* 0x0000000402048211 */ /* 0x002fc800078210ff */
[----:B------:R-:W-:Y:S01]  /*e410*/  @!P0 LEA.HI.X R5, R2, R5, R7, 0x2, P1 ;  /* 0x0000000502058211 */ /* 0x000fe200008f1407 */
[----:B------:R-:W-:Y:S01]  /*e420*/  IMAD.MOV R2, RZ, RZ, -R8 ;  /* 0x000000ffff027224 */ /* 0x000fe200078e0a08 */
[----:B------:R-:W-:-:S03]  /*e430*/  SEL R3, RZ, 0x1, P2 ;  /* 0x00000001ff037807 */ /* 0x000fc60001000000 */
[----:B------:R-:W-:Y:S01]  /*e440*/  IMAD R37, R10, R2, R37 ;  /* 0x000000020a257224 */ /* 0x000fe200078e0225 */
[----:B------:R0:W5:Y:S01]  /*e450*/  @!P0 LDG.E R36, desc[UR36][R4.64] ;  /* 0x0000002404248981 */ /* 0x000162000c1e1900 */
[----:B------:R-:W-:Y:S01]  /*e460*/  IMAD.U32 R2, RZ, RZ, UR38 ;  /* 0x00000026ff027e24 */ /* 0x000fe2000f8e00ff */
[----:B------:R-:W-:Y:S02]  /*e470*/  ISETP.GT.U32.AND P1, PT, R9, 0x5f, PT ;  /* 0x0000005f0900780c */ /* 0x000fe40003f24070 */
[----:B------:R0:W-:Y:S01]  /*e480*/  STL [R1+0x20], R3 ;  /* 0x0000200301007387 */ /* 0x0001e20000100800 */
[----:B------:R-:W-:Y:S02]  /*e490*/  LOP3.LUT R23, R23, 0xfffffbff, RZ, 0xc0, !PT ;  /* 0xfffffbff17177812 */ /* 0x000fe400078ec0ff */
[----:B------:R-:W-:Y:S02]  /*e4a0*/  ISETP.NE.AND P0, PT, R2, 0x3, PT ;  /* 0x000000030200780c */ /* 0x000fe40003f05270 */
[----:B------:R-:W-:-:S11]  /*e4b0*/  SHF.R.S32.HI R28, RZ, 0x1f, R18 ;  /* 0x0000001fff1c7819 */ /* 0x000fd60000011412 */
[----:B------:R-:W-:-:S04]  /*e4c0*/  @P0 LOP3.LUT R23, R23, 0x400, RZ, 0xfc, !PT ;  /* 0x0000040017170812 */ /* 0x000fc800078efcff */
[----:B------:R-:W-:-:S04]  /*e4d0*/  LOP3.LUT R23, R23, 0xffffffdf, RZ, 0xc0, !PT ;  /* 0xffffffdf17177812 */ /* 0x000fc800078ec0ff */
[----:B------:R-:W-:Y:S01]  /*e4e0*/  @P1 LOP3.LUT R23, R23, 0x20, RZ, 0xfc, !PT ;  /* 0x0000002017171812 */ /* 0x000fe200078efcff */
[----:B0-----:R-:W-:Y:S06]  /*e4f0*/  @!P0 BRA `(.L_x_5734) ;  /* 0x0000000000048947 */ /* 0x001fec0003800000 */
[----:B------:R-:W-:Y:S01]  /*e500*/  BPT.TRAP 0x1 ;  /* 0x000000040000795c */ /* 0x000fe20000300000 */
.L_x_5734:
[----:B------:R-:W-:Y:S01]  /*e510*/  IMAD R31, R0, -0x60, R25 ;  /* 0xffffffa0001f7824 */ /* 0x000fe200078e0219 */
[----:B------:R-:W-:Y:S01]  /*e520*/  SHF.L.U32 R0, R27, 0x1f, RZ ;  /* 0x0000001f1b007819 */ /* 0x000fe200000006ff */
[----:B------:R-:W-:Y:S01]  /*e530*/  IMAD R25, R24, 0x8, R22 ;  /* 0x0000000818197824 */ /* 0x000fe200078e0216 */
[----:B------:R-:W-:Y:S03]  /*e540*/  BSSY B0, `(.L_x_5735) ;  /* 0x0000003000007945 */ /* 0x000fe60003800000 */
[----:B------:R-:W0:Y:S02]  /*e550*/  SYNCS.PHASECHK.TRANS64.TRYWAIT P0, [R25+URZ+0x32440], R0 ;  /* 0x03244000190075a7 */ /* 0x000e24000800017f */
[----:B0-----:R-:W-:Y:S05]  /*e560*/  @!P0 BRA `(.L_x_5736) ;  /* 0x0000004800bc8947 */ /* 0x001fea0003800000 */
.L_x_5807:
[----:B------:R-:W-:Y:S05]  /*e570*/  BSYNC B0 ;  /* 0x0000000000007941 */ /* 0x000fea0003800000 */
.L_x_5735:
        /* <DEDUP_REMOVED lines=89> */
.L_x_5821:
        /* <DEDUP_REMOVED lines=10> */
.L_x_5738:
        /* <DEDUP_REMOVED lines=10> */
.L_x_5739:
[----:B------:R1:W5:Y:S01]  /*ec50*/  LDL.LU R0, [R1+0x8] ;  /* 0x0000080001007983 */ /* 0x0003620000300800 */
[----:B------:R-:W-:Y:S01]  /*ec60*/  LOP3.LUT P0, RZ, R23, 0x40, RZ, 0xc0, !PT ;  /* 0x0000004017ff7812 */ /* 0x000fe2000780c0ff */
[----:B------:R1:W-:-:S12]  /*ec70*/  SYNCS.ARRIVE.TRANS64.A1T0 RZ, [R25+URZ+0x32430], RZ ;  /* 0x032430ff19ff79a7 */ /* 0x0003d8000810003f */
[----:B------:R-:W-:Y:S05]  /*ec80*/  WARPSYNC.ALL ;  /* 0x0000000000007948 */ /* 0x000fea0003800000 */
[----:B0-----:R-:W-:Y:S01]  /*ec90*/  SEL R2, R34, RZ, !P0 ;  /* 0x000000ff22027207 */ /* 0x001fe20004000000 */
[----:B------:R-:W-:Y:S04]  /*eca0*/  BSSY B6, `(.L_x_5740) ;  /* 0x000001a000067945 */ /* 0x000fe80003800000 */
[----:B------:R0:W-:Y:S01]  /*ecb0*/  STL [R1], R2 ;  /* 0x0000000201007387 */ /* 0x0001e20000100800 */
[----:B------:R-:W-:Y:S01]  /*ecc0*/  BAR.SYNC.DEFER_BLOCKING 0x8, 0x180 ;  /* 0x0206000000007b1d */ /* 0x000fe20000010000 */
        /* <DEDUP_REMOVED lines=23> */
.L_x_5741:
[----:B------:R-:W-:Y:S05]  /*ee40*/  BSYNC B6 ;  /* 0x0000000000067941 */ /* 0x000fea0003800000 */
.L_x_5740:
[----:B------:R-:W2:Y:S01]  /*ee50*/  LDL R4, [R1+0x8] ;  /* 0x0000080001047983 */ /* 0x000ea20000100800 */
[----:B0-----:R-:W0:Y:S01]  /*ee60*/  S2R R2, SR_TID.X ;  /* 0x0000000000027919 */ /* 0x001e220000002100 */
[----:B------:R-:W-:Y:S01]  /*ee70*/  IMAD.MOV.U32 R21, RZ, RZ, R34 ;  /* 0x000000ffff157224 */ /* 0x000fe200078e0022 */
[----:B------:R-:W-:Y:S01]  /*ee80*/  ULDC.64 UR4, c[0x0][0x298] ;  /* 0x0000a60000047ab9 */ /* 0x000fe20000000a00 */
[----:B------:R-:W3:Y:S01]  /*ee90*/  LDC R5, c[0x0][0x448] ;  /* 0x00011200ff057b82 */ /* 0x000ee20000000800 */
[----:B------:R-:W4:Y:S01]  /*eea0*/  LDL R20, [R1] ;  /* 0x0000000001147983 */ /* 0x000f220000100800 */
[----:B------:R-:W5:Y:S01]  /*eeb0*/  S2R R34, SR_TID.X ;  /* 0x0000000000227919 */ /* 0x000f620000002100 */
[----:B0-----:R-:W-:-:S04]  /*eec0*/  LOP3.LUT R2, R2, 0x7f, RZ, 0xc0, !PT ;  /* 0x0000007f02027812 */ /* 0x001fc800078ec0ff */
[----:B------:R-:W-:Y:S02]  /*eed0*/  SHF.R.U32.HI R0, RZ, 0x3, R2 ;  /* 0x00000003ff007819 */ /* 0x000fe40000011602 */
[----:B------:R-:W0:Y:S02]  /*eee0*/  LDC R2, c[0x0][0x448] ;  /* 0x00011200ff027b82 */ /* 0x000e240000000800 */
[----:B0-----:R-:W-:Y:S01]  /*eef0*/  ISETP.NE.AND P6, PT, R2, 0x1, PT ;  /* 0x000000010200780c */ /* 0x001fe20003fc5270 */
[----:B-----5:R-:W-:-:S12]  /*ef00*/  IMAD.SHL.U32 R34, R34, 0x10, RZ ;  /* 0x0000001022227824 */ /* 0x020fd800078e00ff */
[----:B------:R-:W0:Y:S08]  /*ef10*/  @P6 LDC R3, c[0x0][0x44c] ;  /* 0x00011300ff036b82 */ /* 0x000e300000000800 */
[----:B------:R-:W5:Y:S01]  /*ef20*/  @P6 LDC R2, c[0x0][0x450] ;  /* 0x00011400ff026b82 */ /* 0x000f620000000800 */
[----:B------:R-:W-:-:S05]  /*ef30*/  LOP3.LUT R34, R0, 0x70, R34, 0xf8, !PT ;  /* 0x0000007000227812 */ /* 0x000fca00078ef822 */
[----:B------:R-:W-:-:S04]  /*ef40*/  IMAD R34, R17, 0x80, R34 ;  /* 0x0000008011227824 */ /* 0x000fc800078e0222 */
[----:B------:R-:W-:Y:S02]  /*ef50*/  IMAD.MOV.U32 R0, RZ, RZ, R34 ;  /* 0x000000ffff007224 */ /* 0x000fe400078e0022 */
[----:B0-----:R-:W-:-:S05]  /*ef60*/  @P6 IMAD.HI.U32 R3, R34, R3, RZ ;  /* 0x0000000322036227 */ /* 0x001fca00078e00ff */
[----:B-----5:R-:W-:Y:S01]  /*ef70*/  @P6 SHF.R.U32.HI R0, RZ, R2, R3 ;  /* 0x00000002ff006219 */ /* 0x020fe20000011603 */
[----:B------:R-:W-:Y:S01]  /*ef80*/  IMAD.WIDE.U32 R2, R35, UR4, RZ ;  /* 0x0000000423027c25 */ /* 0x000fe2000f8e00ff */
[----:B------:R-:W0:Y:S03]  /*ef90*/  S2R R6, SR_TID.X ;  /* 0x0000000000067919 */ /* 0x000e260000002100 */
        /* <DEDUP_REMOVED lines=10> */
[----:B----4-:R-:W-:-:S04]  /*f040*/  IMAD.WIDE.U32 R2, R20, UR4, R2 ;  /* 0x0000000414027c25 */ /* 0x010fc8000f8e0002 */
[----:B------:R-:W-:Y:S01]  /*f050*/  IMAD R4, R20, UR5, R4 ;  /* 0x0000000514047c24 */ /* 0x000fe2000f8e0204 */
[----:B------:R-:W-:-:S04]  /*f060*/  ULDC.64 UR4, c[0x0][0x2d0] ;  /* 0x0000b40000047ab9 */ /* 0x000fc80000000a00 */
[----:B------:R-:W-:Y:S02]  /*f070*/  IADD3 R3, R3, R4, RZ ;  /* 0x0000000403037210 */ /* 0x000fe40007ffe0ff */
[----:B------:R-:W-:-:S05]  /*f080*/  SHF.R.S32.HI R4, RZ, 0x1f, R0 ;  /* 0x0000001fff047819 */ /* 0x000fca0000011400 */
[----:B------:R-:W-:Y:S02]  /*f090*/  IMAD R4, R4, UR4, RZ ;  /* 0x0000000404047c24 */ /* 0x000fe4000f8e02ff */
[----:B------:R-:W-:-:S04]  /*f0a0*/  IMAD.WIDE.U32 R2, R0, UR4, R2 ;  /* 0x0000000400027c25 */ /* 0x000fc8000f8e0002 */
[----:B------:R-:W-:Y:S01]  /*f0b0*/  IMAD R4, R0, UR5, R4 ;  /* 0x0000000500047c24 */ /* 0x000fe2000f8e0204 */
[----:B------:R-:W-:Y:S01]  /*f0c0*/  ULDC.64 UR4, c[0x0][0x2c8] ;  /* 0x0000b20000047ab9 */ /* 0x000fe20000000a00 */
[----:B------:R-:W-:-:S04]  /*f0d0*/  IMAD.MOV R0, RZ, RZ, -R0 ;  /* 0x000000ffff007224 */ /* 0x000fc800078e0a00 */
[----:B---3--:R-:W-:Y:S02]  /*f0e0*/  IMAD R0, R5, R0, R34 ;  /* 0x0000000005007224 */ /* 0x008fe400078e0222 */
[----:B------:R-:W-:-:S03]  /*f0f0*/  IMAD.IADD R3, R3, 0x1, R4 ;  /* 0x0000000103037824 */ /* 0x000fc600078e0204 */
[----:B------:R-:W-:Y:S01]  /*f100*/  SHF.R.S32.HI R4, RZ, 0x1f, R0 ;  /* 0x0000001fff047819 */ /* 0x000fe20000011400 */
[----:B------:R-:W-:-:S04]  /*f110*/  IMAD.WIDE.U32 R2, R0, UR4, R2 ;  /* 0x0000000400027c25 */ /* 0x000fc8000f8e0002 */
[----:B------:R-:W-:-:S04]  /*f120*/  IMAD R4, R4, UR4, RZ ;  /* 0x0000000404047c24 */ /* 0x000fc8000f8e02ff */
[----:B------:R-:W-:Y:S01]  /*f130*/  IMAD R4, R0, UR5, R4 ;  /* 0x0000000500047c24 */ /* 0x000fe2000f8e0204 */
[----:B------:R-:W-:Y:S01]  /*f140*/  ULDC.64 UR4, c[0x0][0x280] ;  /* 0x0000a00000047ab9 */ /* 0x000fe20000000a00 */
[----:B0-----:R-:W-:Y:S01]  /*f150*/  IMAD.SHL.U32 R20, R6, 0x8, RZ ;  /* 0x0000000806147824 */ /* 0x001fe200078e00ff */
[----:B------:R-:W-:Y:S01]  /*f160*/  LEA R0, P0, R2, UR4, 0x1 ;  /* 0x0000000402007c11 */ /* 0x000fe2000f8008ff */
[----:B------:R-:W-:Y:S01]  /*f170*/  IMAD.IADD R4, R3, 0x1, R4 ;  /* 0x0000000103047824 */ /* 0x000fe200078e0204 */
[----:B------:R-:W-:Y:S02]  /*f180*/  ULDC UR4, c[0x0][0x2b8] ;  /* 0x0000ae0000047ab9 */ /* 0x000fe40000000800 */
[----:B------:R-:W-:Y:S02]  /*f190*/  LOP3.LUT R20, R20, 0x38, RZ, 0xc0, !PT ;  /* 0x0000003814147812 */ /* 0x000fe400078ec0ff */
[----:B------:R-:W-:Y:S01]  /*f1a0*/  LEA.HI.X R4, R2, UR5, R4, 0x1, P0 ;  /* 0x0000000502047c11 */ /* 0x000fe200080f0c04 */
[----:B------:R-:W-:Y:S01]  /*f1b0*/  UMOV UR5, 0xffffffff ;  /* 0xffffffff00057882 */ /* 0x000fe20000000000 */
[----:B------:R-:W-:-:S02]  /*f1c0*/  LOP3.LUT R21, R6, 0x7f, RZ, 0xc0, !PT ;  /* 0x0000007f06157812 */ /* 0x000fc400078ec0ff */
[----:B------:R-:W-:Y:S02]  /*f1d0*/  ISETP.GE.AND P0, PT, R20, UR4, PT ;  /* 0x0000000414007c0c */ /* 0x000fe4000bf06270 */
[----:B------:R-:W-:Y:S01]  /*f1e0*/  SHF.R.U32.HI R21, RZ, 0x3, R21 ;  /* 0x00000003ff157819 */ /* 0x000fe20000011615 */
[----:B------:R-:W-:Y:S10]  /*f1f0*/  BRA.DIV UR5, `(.L_x_5742) ;  /* 0x0000004605ac7947 */ /* 0x000ff4000b800000 */
[----:B------:R-:W2:Y:S01]  /*f200*/  LDL.LU R2, [R1+0x4] ;  /* 0x0000040001027983 */ /* 0x000ea20000300800 */
[----:B------:R-:W-:Y:S01]  /*f210*/  IMAD R17, R17, 0x80, R21 ;  /* 0x0000008011117824 */ /* 0x000fe200078e0215 */
[----:B------:R-:W-:Y:S02]  /*f220*/  LOP3.LUT R23, R23, 0xffffdfff, RZ, 0xc0, !PT ;  /* 0xffffdfff17177812 */ /* 0x000fe400078ec0ff */
[----:B------:R-:W0:Y:S01]  /*f230*/  SHFL.IDX PT, R9, R0, RZ, 0x181f ;  /* 0x00181fff00097589 */ /* 0x000e2200000e0000 */
[----:B------:R-:W-:-:S03]  /*f240*/  VIADD R7, R17, 0x10 ;  /* 0x0000001011077836 */ /* 0x000fc60000000000 */
[----:B------:R-:W3:Y:S04]  /*f250*/  SHFL.IDX PT, R3, R4, RZ, 0x181f ;  /* 0x00181fff04037589 */ /* 0x000ee800000e0000 */
[----:B------:R-:W4:Y:S04]  /*f260*/  SHFL.IDX PT, R6, R0, 0x1, 0x181f ;  /* 0x00381f0000067f89 */ /* 0x000f2800000e0000 */
[----:B------:R-:W-:Y:S04]  /*f270*/  SHFL.IDX PT, R10, R0, 0x2, 0x181f ;  /* 0x00581f00000a7f89 */ /* 0x000fe800000e0000 */
[----:B------:R-:W-:Y:S01]  /*f280*/  SHFL.IDX PT, R11, R0, 0x3, 0x181f ;  /* 0x00781f00000b7f89 */ /* 0x000fe200000e0000 */
[----:B--2---:R-:W-:-:S03]  /*f290*/  IMAD R5, R2, R5, RZ ;  /* 0x0000000502057224 */ /* 0x004fc600078e02ff */
[----:B------:R-:W2:Y:S02]  /*f2a0*/  SHFL.IDX PT, R2, R4, 0x1, 0x181f ;  /* 0x00381f0004027f89 */ /* 0x000ea400000e0000 */
[-C--:B------:R-:W-:Y:S02]  /*f2b0*/  ISETP.GE.AND P6, PT, R17, R5.reuse, PT ;  /* 0x000000051100720c */ /* 0x080fe40003fc6270 */
[----:B------:R-:W-:Y:S01]  /*f2c0*/  ISETP.GE.AND P5, PT, R7, R5, PT ;  /* 0x000000050700720c */ /* 0x000fe20003fa6270 */
[----:B------:R-:W-:-:S05]  /*f2d0*/  VIADD R7, R17, 0x20 ;  /* 0x0000002011077836 */ /* 0x000fca0000000000 */
[----:B------:R-:W-:-:S05]  /*f2e0*/  ISETP.GE.AND P3, PT, R7, R5, PT ;  /* 0x000000050700720c */ /* 0x000fca0003f66270 */
[----:B0-----:R-:W-:Y:S02]  /*f2f0*/  @!P6 LEA R9, P1, R20, R9, 0x1 ;  /* 0x000000091409e211 */ /* 0x001fe400078208ff */
[----:B------:R-:W-:-:S03]  /*f300*/  @P6 LOP3.LUT R23, R23, 0x2000, RZ, 0xfc, !PT ;  /* 0x0000200017176812 */ /* 0x000fc600078efcff */
[----:B---3--:R-:W-:Y:S01]  /*f310*/  @!P6 IMAD.X R3, RZ, RZ, R3, P1 ;  /* 0x000000ffff03e224 */ /* 0x008fe200008e0603 */
[----:B----4-:R-:W-:Y:S02]  /*f320*/  @!P5 LEA R6, P1, R20, R6, 0x1 ;  /* 0x000000061406d211 */ /* 0x010fe400078208ff */
[----:B------:R-:W-:-:S03]  /*f330*/  LOP3.LUT R23, R23, 0xffffefff, RZ, 0xc0, !PT ;  /* 0xffffefff17177812 */ /* 0x000fc600078ec0ff */
[----:B--2---:R-:W-:Y:S01]  /*f340*/  @!P5 IMAD.X R8, RZ, RZ, R2, P1 ;  /* 0x000000ffff08d224 */ /* 0x004fe200008e0602 */
[----:B------:R-:W-:Y:S01]  /*f350*/  @!P3 LEA R10, P1, R20, R10, 0x1 ;  /* 0x0000000a140ab211 */ /* 0x000fe200078208ff */
[----:B------:R-:W0:Y:S01]  /*f360*/  SHFL.IDX PT, R2, R4, 0x2, 0x181f ;  /* 0x00581f0004027f89 */ /* 0x000e2200000e0000 */
[----:B------:R-:W-:-:S04]  /*f370*/  @P5 LOP3.LUT R23, R23, 0x1000, RZ, 0xfc, !PT ;  /* 0x0000100017175812 */ /* 0x000fc800078efcff */
[----:B------:R-:W-:-:S04]  /*f380*/  LOP3.LUT R23, R23, 0xfffff7ff, RZ, 0xc0, !PT ;  /* 0xfffff7ff17177812 */ /* 0x000fc800078ec0ff */
[----:B------:R-:W-:-:S04]  /*f390*/  @P3 LOP3.LUT R23, R23, 0x800, RZ, 0xfc, !PT ;  /* 0x0000080017173812 */ /* 0x000fc800078efcff */
[----:B------:R-:W-:Y:S01]  /*f3a0*/  LOP3.LUT R23, R23, 0xfffffdff, RZ, 0xc0, !PT ;  /* 0xfffffdff17177812 */ /* 0x000fe200078ec0ff */
        /* <DEDUP_REMOVED lines=11> */
[----:B------:R-:W-:Y:S02]  /*f460*/  LOP3.LUT R23, R23, 0xffffff7f, RZ, 0xc0, !PT ;  /* 0xffffff7f17177812 */ /* 0x000fe400078ec0ff */
[----:B0-----:R-:W-:Y:S02]  /*f470*/  @!P2 IADD3.X R12, RZ, R2, RZ, P1, !PT ;  /* 0x00000002ff0ca210 */ /* 0x001fe40000ffe4ff */
[----:B------:R-:W0:Y:S01]  /*f480*/  SHFL.IDX PT, R2, R4, 0x4, 0x181f ;  /* 0x00981f0004027f89 */ /* 0x000e2200000e0000 */
[----:B--2---:R-:W-:-:S05]  /*f490*/  @!P4 LEA R14, P1, R20, R11, 0x1 ;  /* 0x0000000b140ec211 */ /* 0x004fca00078208ff */
[----:B0-----:R-:W-:Y:S02]  /*f4a0*/  @!P4 IMAD.X R11, RZ, RZ, R2, P1 ;  /* 0x000000ffff0bc224 */ /* 0x001fe400008e0602 */
[----:B------:R-:W-:-:S05]  /*f4b0*/  @!P6 IMAD.MOV.U32 R2, RZ, RZ, R9 ;  /* 0x000000ffff02e224 */ /* 0x000fca00078e0009 */
[----:B------:R0:W-:Y:S02]  /*f4c0*/  @!P6 LDGSTS.E.BYPASS.LTC128B.128 [R26+0x18400], desc[UR36][R2.64], !P0 ;  /* 0x18400000021aefae */ /* 0x0001e4000c101d64 */
[----:B0-----:R-:W-:Y:S02]  /*f4d0*/  @!P5 IMAD.MOV.U32 R2, RZ, RZ, R6 ;  /* 0x000000ffff02d224 */ /* 0x001fe400078e0006 */
[----:B------:R-:W-:Y:S01]  /*f4e0*/  @!P5 IMAD.MOV.U32 R3, RZ, RZ, R8 ;  /* 0x000000ffff03d224 */ /* 0x000fe200078e0008 */
[----:B------:R-:W-:Y:S04]  /*f4f0*/  SHFL.IDX PT, R6, R0, 0x6, 0x181f ;  /* 0x00d81f0000067f89 */ /* 0x000fe800000e0000 */
[----:B------:R0:W-:Y:S04]  /*f500*/  @!P5 LDGSTS.E.BYPASS.LTC128B.128 [R26+0x18c00], desc[UR36][R2.64], !P0 ;  /* 0x18c00000021adfae */ /* 0x0001e8000c101d64 */
[----:B------:R-:W2:Y:S04]  /*f510*/  SHFL.IDX PT, R8, R0, 0x5, 0x181f ;  /* 0x00b81f0000087f89 */ /* 0x000ea800000e0000 */
[----:B------:R-:W-:Y:S01]  /*f520*/  SHFL.IDX PT, R0, R0, 0x7, 0x181f ;  /* 0x00f81f0000007f89 */ /* 0x000fe200000e0000 */
[----:B0-----:R-:W-:-:S02]  /*f530*/  @!P3 IMAD.MOV.U32 R2, RZ, RZ, R10 ;  /* 0x000000ffff02b224 */ /* 0x001fc400078e000a */
[----:B------:R-:W-:Y:S02]  /*f540*/  @!P3 IMAD.MOV.U32 R3, RZ, RZ, R7 ;  /* 0x000000ffff03b224 */ /* 0x000fe400078e0007 */
[----:B------:R-:W0:Y:S04]  /*f550*/  SHFL.IDX PT, R7, R4, 0x5, 0x181f ;  /* 0x00b81f0004077f89 */ /* 0x000e2800000e0000 */
[----:B------:R3:W-:Y:S02]  /*f560*/  @!P3 LDGSTS.E.BYPASS.LTC128B.128 [R26+0x19400], desc[UR36][R2.64], !P0 ;  /* 0x19400000021abfae */ /* 0x0007e4000c101d64 */
[----:B---3--:R-:W-:Y:S02]  /*f570*/  VIADD R2, R17, 0x50 ;  /* 0x0000005011027836 */ /* 0x008fe40000000000 */
[----:B------:R-:W-:-:S03]  /*f580*/  @!P2 IMAD.MOV.U32 R3, RZ, RZ, R12 ;  /* 0x000000ffff03a224 */ /* 0x000fc600078e000c */
[----:B------:R-:W-:Y:S01]  /*f590*/  ISETP.GE.AND P3, PT, R2, R5, PT ;  /* 0x000000050200720c */ /* 0x000fe20003f66270 */
[----:B------:R-:W-:-:S05]  /*f5a0*/  @!P2 IMAD.MOV.U32 R2, RZ, RZ, R13 ;  /* 0x000000ffff02a224 */ /* 0x000fca00078e000d */
[----:B------:R3:W-:Y:S07]  /*f5b0*/  @!P2 LDGSTS.E.BYPASS.LTC128B.128 [R26+0x19c00], desc[UR36][R2.64], !P0 ;  /* 0x19c00000021aafae */ /* 0x0007ee000c101d64 */
[----:B--2---:R-:W-:Y:S02]  /*f5c0*/  @!P3 LEA R8, P1, R20, R8, 0x1 ;  /* 0x000000081408b211 */ /* 0x004fe400078208ff */
[----:B------:R-:W-:Y:S01]  /*f5d0*/  @P3 LOP3.LUT R23, R23, 0x80, RZ, 0xfc, !PT ;  /* 0x0000008017173812 */ /* 0x000fe200078efcff */
[----:B---3--:R-:W2:Y:S01]  /*f5e0*/  SHFL.IDX PT, R2, R4, 0x6, 0x181f ;  /* 0x00d81f0004027f89 */ /* 0x008ea200000e0000 */
[----:B------:R-:W-:-:S02]  /*f5f0*/  VIADD R3, R17, 0x60 ;  /* 0x0000006011037836 */ /* 0x000fc40000000000 */
[----:B------:R-:W-:Y:S01]  /*f600*/  LOP3.LUT R23, R23, 0xffffffbf, RZ, 0xc0, !PT ;  /* 0xffffffbf17177812 */ /* 0x000fe200078ec0ff */
[----:B0-----:R-:W-:Y:S01]  /*f610*/  @!P3 IMAD.X R7, RZ, RZ, R7, P1 ;  /* 0x000000ffff07b224 */ /* 0x001fe200008e0607 */
[----:B------:R-:W0:Y:S01]  /*f620*/  SHFL.IDX PT, R4, R4, 0x7, 0x181f ;  /* 0x00f81f0004047f89 */ /* 0x000e2200000e0000 */
[----:B------:R-:W-:Y:S01]  /*f630*/  ISETP.GE.AND P2, PT, R3, R5, PT ;  /* 0x000000050300720c */ /* 0x000fe20003f46270 */
[----:B------:R-:W-:-:S12]  /*f640*/  @!P4 IMAD.MOV.U32 R3, RZ, RZ, R11 ;  /* 0x000000ffff03c224 */ /* 0x000fd800078e000b */
[----:B------:R-:W-:Y:S02]  /*f650*/  @!P2 LEA R6, P1, R20, R6, 0x1 ;  /* 0x000000061406a211 */ /* 0x000fe400078208ff */
[----:B------:R-:W-:-:S03]  /*f660*/  @P2 LOP3.LUT R23, R23, 0x40, RZ, 0xfc, !PT ;  /* 0x0000004017172812 */ /* 0x000fc600078efcff */
[----:B--2---:R-:W-:Y:S01]  /*f670*/  @!P2 IMAD.X R9, RZ, RZ, R2, P1 ;  /* 0x000000ffff09a224 */ /* 0x004fe200008e0602 */
[----:B------:R-:W-:-:S05]  /*f680*/  @!P4 MOV R2, R14 ;  /* 0x0000000e0002c202 */ /* 0x000fca0000000f00 */
[----:B------:R2:W-:Y:S02]  /*f690*/  @!P4 LDGSTS.E.BYPASS.LTC128B.128 [R26+0x1a400], desc[UR36][R2.64], !P0 ;  /* 0x1a400000021acfae */ /* 0x0005e4000c101d64 */
[----:B--2---:R-:W-:Y:S02]  /*f6a0*/  @!P3 IMAD.MOV.U32 R2, RZ, RZ, R8 ;  /* 0x000000ffff02b224 */ /* 0x004fe400078e0008 */
[----:B------:R-:W-:-:S05]  /*f6b0*/  @!P3 IMAD.MOV.U32 R3, RZ, RZ, R7 ;  /* 0x000000ffff03b224 */ /* 0x000fca00078e0007 */
[----:B------:R2:W-:Y:S02]  /*f6c0*/  @!P3 LDGSTS.E.BYPASS.LTC128B.128 [R26+0x1ac00], desc[UR36][R2.64], !P0 ;  /* 0x1ac00000021abfae */ /* 0x0005e4000c101d64 */
[----:B--2---:R-:W-:Y:S02]  /*f6d0*/  @!P2 IMAD.MOV.U32 R2, RZ, RZ, R6 ;  /* 0x000000ffff02a224 */ /* 0x004fe400078e0006 */
[----:B------:R-:W-:-:S05]  /*f6e0*/  @!P2 IMAD.MOV.U32 R3, RZ, RZ, R9 ;  /* 0x000000ffff03a224 */ /* 0x000fca00078e0009 */
[----:B0-----:R2:W-:Y:S02]  /*f6f0*/  @!P2 LDGSTS.E.BYPASS.LTC128B.128 [R26+0x1b400], desc[UR36][R2.64], !P0 ;  /* 0x1b400000021aafae */ /* 0x0015e4000c101d64 */
.L_x_5838:
[----:B------:R-:W-:Y:S01]  /*f700*/  VIADD R17, R17, 0x70 ;  /* 0x0000007011117836 */ /* 0x000fe20000000000 */
[----:B------:R-:W-:-:S04]  /*f710*/  LOP3.LUT R23, R23, 0xffffbfff, RZ, 0xc0, !PT ;  /* 0xffffbfff17177812 */ /* 0x000fc800078ec0ff */
[----:B------:R-:W-:-:S13]  /*f720*/  ISETP.GE.AND P2, PT, R17, R5, PT ;  /* 0x000000051100720c */ /* 0x000fda0003f46270 */
[----:B--2---:R-:W-:Y:S02]  /*f730*/  @!P2 LEA R2, P1, R20, R0, 0x1 ;  /* 0x000000001402a211 */ /* 0x004fe400078208ff */
        /* <DEDUP_REMOVED lines=8> */
.L_x_5743:
        /* <DEDUP_REMOVED lines=28> */
.L_x_5745:
[----:B------:R-:W-:Y:S05]  /*f980*/  BSYNC B6 ;  /* 0x0000000000067941 */ /* 0x000fea0003800000 */
.L_x_5744:
[----:B------:R-:W2:Y:S01]  /*f990*/  LDL.LU R21, [R1+0x8] ;  /* 0x0000080001157983 */ /* 0x000ea20000300800 */
[----:B0-----:R-:W0:Y:S01]  /*f9a0*/  LDC R2, c[0x0][0x448] ;  /* 0x00011200ff027b82 */ /* 0x001e220000000800 */
[----:B------:R-:W-:Y:S02]  /*f9b0*/  ULDC.64 UR4, c[0x0][0x398] ;  /* 0x0000e60000047ab9 */ /* 0x000fe40000000a00 */
[----:B------:R-:W3:Y:S04]  /*f9c0*/  LDL.LU R20, [R1+0x10] ;  /* 0x0000100001147983 */ /* 0x000ee80000300800 */
[----:B------:R-:W4:Y:S01]  /*f9d0*/  LDL.LU R17, [R1] ;  /* 0x0000000001117983 */ /* 0x000f220000300800 */
        /* <DEDUP_REMOVED lines=34> */
[----:B------:R-:W-:Y:S01]  /*fc00*/  IMAD R0, R0, UR4, RZ ;  /* 0x0000000400007c24 */ /* 0x000fe2000f8e02ff */
[----:B------:R-:W-:Y:S01]  /*fc10*/  SHF.L.U32 R17, R6, 0x3, RZ ;  /* 0x0000000306117819 */ /* 0x000fe200000006ff */
[----:B------:R-:W-:-:S04]  /*fc20*/  IMAD.WIDE.U32 R2, R4, UR4, R2 ;  /* 0x0000000404027c25 */ /* 0x000fc8000f8e0002 */
[----:B------:R-:W-:Y:S01]  /*fc30*/  IMAD R0, R4, UR5, R0 ;  /* 0x0000000504007c24 */ /* 0x000fe2000f8e0200 */
        /* <DEDUP_REMOVED lines=18> */
[----:B------:R-:W2:Y:S10]  /*fd60*/  SHFL.IDX PT, R2, R4, RZ, 0x181f ;  /* 0x00181fff04027589 */ /* 0x000eb400000e0000 */
[----:B0-----:R-:W-:-:S02]  /*fd70*/  @!P6 LEA R5, P0, R8, R14, 0x1 ;  /* 0x0000000e0805e211 */ /* 0x001fc400078008ff */
[----:B------:R-:W0:Y:S03]  /*fd80*/  SHFL.IDX PT, R14, R0, 0x1, 0x181f ;  /* 0x00381f00000e7f89 */ /* 0x000e2600000e0000 */
[----:B--2---:R-:W-:Y:S02]  /*fd90*/  @!P6 IMAD.X R3, RZ, RZ, R2, P0 ;  /* 0x000000ffff03e224 */ /* 0x004fe400000e0602 */
[----:B------:R-:W-:Y:S02]  /*fda0*/  @!P6 IMAD.MOV.U32 R2, RZ, RZ, R5 ;  /* 0x000000ffff02e224 */ /* 0x000fe400078e0005 */
[----:B------:R-:W2:Y:S04]  /*fdb0*/  SHFL.IDX PT, R5, R4, 0x1, 0x181f ;  /* 0x00381f0004057f89 */ /* 0x000ea800000e0000 */
[----:B------:R-:W-:Y:S04]  /*fdc0*/  @!P6 LDGSTS.E.BYPASS.LTC128B.128 [R26+0x22400], desc[UR36][R2.64], !P4 ;  /* 0x22400000021aefae */ /* 0x000fe8000e101d64 */
[----:B------:R-:W-:Y:S04]  /*fdd0*/  @!P6 LDGSTS.E.BYPASS.LTC128B.128 [R26+0x26400], desc[UR36][R2.64+0x80], !P3 ;  /* 0x26400080021aefae */ /* 0x000fe8000d901d64 */
[----:B------:R-:W-:Y:S04]  /*fde0*/  @!P6 LDGSTS.E.BYPASS.LTC128B.128 [R26+0x2a400], desc[UR36][R2.64+0x100], !P2 ;  /* 0x2a400100021aefae */ /* 0x000fe8000d101d64 */
[----:B------:R3:W-:Y:S01]  /*fdf0*/  @!P6 LDGSTS.E.BYPASS.LTC128B.128 [R26+0x2e400], desc[UR36][R2.64+0x180], !P1 ;  /* 0x2e400180021aefae */ /* 0x0007e2000c901d64 */
[----:B0-----:R-:W-:-:S02]  /*fe00*/  @!P5 LEA R6, P0, R8, R14, 0x1 ;  /* 0x0000000e0806d211 */ /* 0x001fc400078008ff */
[C---:B------:R-:W-:Y:S01]  /*fe10*/  LOP3.LUT P6, RZ, R23.reuse, 0x80, RZ, 0xc0, !PT ;  /* 0x0000008017ff7812 */ /* 0x040fe200078cc0ff */
[----:B------:R-:W0:Y:S01]  /*fe20*/  SHFL.IDX PT, R14, R0, 0x2, 0x181f ;  /* 0x00581f00000e7f89 */ /* 0x000e2200000e0000 */
[----:B------:R-:W-:Y:S01]  /*fe30*/  LOP3.LUT R23, R23, 0xfff7ffff, RZ, 0xc0, !PT ;  /* 0xfff7ffff17177812 */ /* 0x000fe200078ec0ff */
[----:B--2---:R-:W-:Y:S02]  /*fe40*/  @!P5 IMAD.X R7, RZ, RZ, R5, P0 ;  /* 0x000000ffff07d224 */ /* 0x004fe400000e0605 */
[----:B------:R-:W2:Y:S01]  /*fe50*/  SHFL.IDX PT, R5, R4, 0x2, 0x181f ;  /* 0x00581f0004057f89 */ /* 0x000ea200000e0000 */
[----:B---3--:R-:W-:Y:S02]  /*fe60*/  @!P5 IMAD.MOV.U32 R2, RZ, RZ, R6 ;  /* 0x000000ffff02d224 */ /* 0x008fe400078e0006 */
[----:B------:R-:W-:-:S05]  /*fe70*/  @!P5 IMAD.MOV.U32 R3, RZ, RZ, R7 ;  /* 0x000000ffff03d224 */ /* 0x000fca00078e0007 */
[----:B------:R-:W-:Y:S01]  /*fe80*/  @P6 LOP3.LUT R23, R23, 0x80000, RZ, 0xfc, !PT ;  /* 0x0008000017176812 */ /* 0x000fe200078efcff */
[----:B------:R-:W-:Y:S03]  /*fe90*/  @!P5 LDGSTS.E.BYPASS.LTC128B.128 [R26+0x22c00], desc[UR36][R2.64], !P4 ;  /* 0x22c00000021adfae */ /* 0x000fe6000e101d64 */
[C---:B------:R-:W-:Y:S01]  /*fea0*/  LOP3.LUT P6, RZ, R23.reuse, 0x200, RZ, 0xc0, !PT ;  /* 0x0000020017ff7812 */ /* 0x040fe200078cc0ff */
[----:B------:R-:W-:Y:S04]  /*feb0*/  @!P5 LDGSTS.E.BYPASS.LTC128B.128 [R26+0x26c00], desc[UR36][R2.64+0x80], !P3 ;  /* 0x26c00080021adfae */ /* 0x000fe8000d901d64 */
[----:B------:R-:W-:Y:S04]  /*fec0*/  @!P5 LDGSTS.E.BYPASS.LTC128B.128 [R26+0x2ac00], desc[UR36][R2.64+0x100], !P2 ;  /* 0x2ac00100021adfae */ /* 0x000fe8000d101d64 */
[----:B------:R3:W-:Y:S01]  /*fed0*/  @!P5 LDGSTS.E.BYPASS.LTC128B.128 [R26+0x2ec00], desc[UR36][R2.64+0x180], !P1 ;  /* 0x2ec00180021adfae */ /* 0x0007e2000c901d64 */
[----:B------:R-:W-:-:S02]  /*fee0*/  LOP3.LUT P5, RZ, R23, 0x40, RZ, 0xc0, !PT ;  /* 0x0000004017ff7812 */ /* 0x000fc400078ac0ff */
[----:B------:R-:W-:-:S11]  /*fef0*/  LOP3.LUT R23, R23, 0xfffbffff, RZ, 0xc0, !PT ;  /* 0xfffbffff17177812 */ /* 0x000fd600078ec0ff */
[----:B------:R-:W-:-:S04]  /*ff00*/  @P5 LOP3.LUT R23, R23, 0x40000, RZ, 0xfc, !PT ;  /* 0x0004000017175812 */ /* 0x000fc800078efcff */
[C---:B------:R-:W-:Y:S02]  /*ff10*/  LOP3.LUT P5, RZ, R23.reuse, 0x100, RZ, 0xc0, !PT ;  /* 0x0000010017ff7812 */ /* 0x040fe400078ac0ff */
[----:B------:R-:W-:-:S11]  /*ff20*/  LOP3.LUT R23, R23, 0xffefffff, RZ, 0xc0, !PT ;  /* 0xffefffff17177812 */ /* 0x000fd600078ec0ff */
[----:B------:R-:W-:-:S04]  /*ff30*/  @P5 LOP3.LUT R23, R23, 0x100000, RZ, 0xfc, !PT ;  /* 0x0010000017175812 */ /* 0x000fc800078efcff */
[----:B------:R-:W-:-:S13]  /*ff40*/  LOP3.LUT P5, RZ, R23, 0x800, RZ, 0xc0, !PT ;  /* 0x0000080017ff7812 */ /* 0x000fda00078ac0ff */
[----:B0-----:R-:W-:Y:S02]  /*ff50*/  @!P5 LEA R6, P0, R8, R14, 0x1 ;  /* 0x0000000e0806d211 */ /* 0x001fe400078008ff */
[----:B------:R-:W0:Y:S03]  /*ff60*/  SHFL.IDX PT, R14, R0, 0x3, 0x181f ;  /* 0x00781f00000e7f89 */ /* 0x000e2600000e0000 */
[----:B--2---:R-:W-:Y:S02]  /*ff70*/  @!P5 IMAD.X R7, RZ, RZ, R5, P0 ;  /* 0x000000ffff07d224 */ /* 0x004fe400000e0605 */
[----:B------:R-:W2:Y:S01]  /*ff80*/  SHFL.IDX PT, R5, R4, 0x3, 0x181f ;  /* 0x00781f0004057f89 */ /* 0x000ea200000e0000 */
[----:B---3--:R-:W-:Y:S02]  /*ff90*/  @!P5 IMAD.MOV.U32 R2, RZ, RZ, R6 ;  /* 0x000000ffff02d224 */ /* 0x008fe400078e0006 */
[----:B------:R-:W-:-:S05]  /*ffa0*/  @!P5 IMAD.MOV.U32 R3, RZ, RZ, R7 ;  /* 0x000000ffff03d224 */ /* 0x000fca00078e0007 */
[----:B------:R-:W-:Y:S04]  /*ffb0*/  @!P5 LDGSTS.E.BYPASS.LTC128B.128 [R26+0x23400], desc[UR36][R2.64], !P4 ;  /* 0x23400000021adfae */ /* 0x000fe8000e101d64 */
[----:B------:R-:W-:Y:S04]  /*ffc0*/  @!P5 LDGSTS.E.BYPASS.LTC128B.128 [R26+0x27400], desc[UR36][R2.64+0x80], !P3 ;  /* 0x27400080021adfae */ /* 0x000fe8000d901d64 */
[----:B------:R-:W-:Y:S01]  /*ffd0*/  @!P5 LDGSTS.E.BYPASS.LTC128B.128 [R26+0x2b400], desc[UR36][R2.64+0x100], !P2 ;  /* 0x2b400100021adfae */ /* 0x000fe2000d101d64 */
[----:B0-----:R-:W-:-:S03]  /*ffe0*/  @!P6 LEA R6, P0, R8, R14, 0x1 ;  /* 0x0000000e0806e211 */ /* 0x001fc600078008ff */
[----:B------:R0:W-:Y:S01]  /*fff0*/  @!P5 LDGSTS.E.BYPASS.LTC128B.128 [R26+0x2f400], desc[UR36][R2.64+0x180], !P1 ;  /* 0x2f400180021adfae */ /* 0x0001e2000c901d64 */
[----:B------:R-:W-:-:S03]  /*10000*/  LOP3.LUT P5, RZ, R23, 0x100000, RZ, 0xc0, !PT ;  /* 0x0010000017ff7812 */ /* 0x000fc600078ac0ff */
[----:B------:R-:W3:Y:S01]  /*10010*/  SHFL.IDX PT, R14, R0, 0x4, 0x181f ;  /* 0x00981f00000e7f89 */ /* 0x000ee200000e0000 */
[----:B--2---:R-:W-:-:S03]  /*10020*/  @!P6 IMAD.X R7, RZ, RZ, R5, P0 ;  /* 0x000000ffff07e224 */ /* 0x004fc600000e0605 */
[----:B------:R-:W2:Y:S01]  /*10030*/  SHFL.IDX PT, R5, R4, 0x4, 0x181f ;  /* 0x00981f0004057f89 */ /* 0x000ea200000e0000 */
[----:B0-----:R-:W-:Y:S02]  /*10040*/  @!P6 IMAD.MOV.U32 R2, RZ, RZ, R6 ;  /* 0x000000ffff02e224 */ /* 0x001fe400078e0006 */
[----:B------:R-:W-:-:S05]  /*10050*/  @!P6 IMAD.MOV.U32 R3, RZ, RZ, R7 ;  /* 0x000000ffff03e224 */ /* 0x000fca00078e0007 */
[----:B------:R-:W-:Y:S04]  /*10060*/  @!P6 LDGSTS.E.BYPASS.LTC128B.128 [R26+0x23c00], desc[UR36][R2.64], !P4 ;  /* 0x23c00000021aefae */ /* 0x000fe8000e101d64 */
[----:B------:R-:W-:Y:S04]  /*10070*/  @!P6 LDGSTS.E.BYPASS.LTC128B.128 [R26+0x27c00], desc[UR36][R2.64+0x80], !P3 ;  /* 0x27c00080021aefae */ /* 0x000fe8000d901d64 */
[----:B------:R-:W-:Y:S01]  /*10080*/  @!P6 LDGSTS.E.BYPASS.LTC128B.128 [R26+0x2bc00], desc[UR36][R2.64+0x100], !P2 ;  /* 0x2bc00100021aefae */ /* 0x000fe2000d101d64 */
[----:B---3--:R-:W-:-:S03]  /*10090*/  @!P5 LEA R6, P0, R8, R14, 0x1 ;  /* 0x0000000e0806d211 */ /* 0x008fc600078008ff */
[----:B------:R-:W0:Y:S02]  /*100a0*/  SHFL.IDX PT, R14, R0, 0x5, 0x181f ;  /* 0x00b81f00000e7f89 */ /* 0x000e2400000e0000 */
[----:B--2---:R-:W-:Y:S02]  /*100b0*/  @!P5 IMAD.X R7, RZ, RZ, R5, P0 ;  /* 0x000000ffff07d224 */ /* 0x004fe400000e0605 */
[----:B------:R-:W2:Y:S04]  /*100c0*/  SHFL.IDX PT, R5, R4, 0x5, 0x181f ;  /* 0x00b81f0004057f89 */ /* 0x000ea800000e0000 */
[----:B------:R3:W-:Y:S01]  /*100d0*/  @!P6 LDGSTS.E.BYPASS.LTC128B.128 [R26+0x2fc00], desc[UR36][R2.64+0x180], !P1 ;  /* 0x2fc00180021aefae */ /* 0x0007e2000c901d64 */
[----:B------:R-:W-:Y:S02]  /*100e0*/  LOP3.LUT P6, RZ, R23, 0x80000, RZ, 0xc0, !PT ;  /* 0x0008000017ff7812 */ /* 0x000fe400078cc0ff */
[----:B---3--:R-:W-:Y:S01]  /*100f0*/  @!P5 MOV R2, R6 ;  /* 0x000000060002d202 */ /* 0x008fe20000000f00 */
[----:B------:R-:W-:-:S10]  /*10100*/  @!P5 IMAD.MOV.U32 R3, RZ, RZ, R7 ;  /* 0x000000ffff03d224 */ /* 0x000fd400078e0007 */
[----:B0-----:R-:W-:Y:S02]  /*10110*/  @!P6 LEA R6, P0, R8, R14, 0x1 ;  /* 0x0000000e0806e211 */ /* 0x001fe400078008ff */
[----:B------:R-:W0:Y:S03]  /*10120*/  SHFL.IDX PT, R14, R0, 0x6, 0x181f ;  /* 0x00d81f00000e7f89 */ /* 0x000e2600000e0000 */
[----:B--2---:R-:W-:Y:S01]  /*10130*/  @!P6 IMAD.X R7, RZ, RZ, R5, P0 ;  /* 0x000000ffff07e224 */ /* 0x004fe200000e0605 */
[----:B------:R-:W-:Y:S04]  /*10140*/  @!P5 LDGSTS.E.BYPASS.LTC128B.128 [R26+0x24400], desc[UR36][R2.64], !P4 ;  /* 0x24400000021adfae */ /* 0x000fe8000e101d64 */
[----:B------:R-:W2:Y:S04]  /*10150*/  SHFL.IDX PT, R5, R4, 0x6, 0x181f ;  /* 0x00d81f0004057f89 */ /* 0x000ea800000e0000 */
[----:B------:R-:W-:Y:S04]  /*10160*/  @!P5 LDGSTS.E.BYPASS.LTC128B.128 [R26+0x28400], desc[UR36][R2.64+0x80], !P3 ;  /* 0x28400080021adfae */ /* 0x000fe8000d901d64 */
[----:B------:R-:W-:Y:S04]  /*10170*/  @!P5 LDGSTS.E.BYPASS.LTC128B.128 [R26+0x2c400], desc[UR36][R2.64+0x100], !P2 ;  /* 0x2c400100021adfae */ /* 0x000fe8000d101d64 */
[----:B------:R3:W-:Y:S01]  /*10180*/  @!P5 LDGSTS.E.BYPASS.LTC128B.128 [R26+0x30400], desc[UR36][R2.64+0x180], !P1 ;  /* 0x30400180021adfae */ /* 0x0007e2000c901d64 */
[----:B------:R-:W-:Y:S01]  /*10190*/  LOP3.LUT P5, RZ, R23, 0x40000, RZ, 0xc0, !PT ;  /* 0x0004000017ff7812 */ /* 0x000fe200078ac0ff */
[----:B---3--:R-:W-:-:S02]  /*101a0*/  @!P6 IMAD.MOV.U32 R2, RZ, RZ, R6 ;  /* 0x000000ffff02e224 */ /* 0x008fc400078e0006 */
[----:B------:R-:W-:-:S10]  /*101b0*/  @!P6 IMAD.MOV.U32 R3, RZ, RZ, R7 ;  /* 0x000000ffff03e224 */ /* 0x000fd400078e0007 */
[----:B0-----:R-:W-:Y:S02]  /*101c0*/  @!P5 LEA R6, P0, R8, R14, 0x1 ;  /* 0x0000000e0806d211 */ /* 0x001fe400078008ff */
[----:B------:R0:W3:Y:S03]  /*101d0*/  SHFL.IDX PT, R14, R0, 0x7, 0x181f ;  /* 0x00f81f00000e7f89 */ /* 0x0000e600000e0000 */
[----:B--2---:R-:W-:Y:S01]  /*101e0*/  @!P5 IMAD.X R7, RZ, RZ, R5, P0 ;  /* 0x000000ffff07d224 */ /* 0x004fe200000e0605 */
[----:B------:R-:W-:Y:S04]  /*101f0*/  @!P6 LDGSTS.E.BYPASS.LTC128B.128 [R26+0x24c00], desc[UR36][R2.64], !P4 ;  /* 0x24c00000021aefae */ /* 0x000fe8000e101d64 */
[----:B------:R-:W-:Y:S04]  /*10200*/  @!P6 LDGSTS.E.BYPASS.LTC128B.128 [R26+0x28c00], desc[UR36][R2.64+0x80], !P3 ;  /* 0x28c00080021aefae */ /* 0x000fe8000d901d64 */
[----:B------:R-:W-:Y:S04]  /*10210*/  @!P6 LDGSTS.E.BYPASS.LTC128B.128 [R26+0x2cc00], desc[UR36][R2.64+0x100], !P2 ;  /* 0x2cc00100021aefae */ /* 0x000fe8000d101d64 */
[----:B------:R2:W-:Y:S04]  /*10220*/  @!P6 LDGSTS.E.BYPASS.LTC128B.128 [R26+0x30c00], desc[UR36][R2.64+0x180], !P1 ;  /* 0x30c00180021aefae */ /* 0x0005e8000c901d64 */
[----:B------:R0:W4:Y:S01]  /*10230*/  SHFL.IDX PT, R5, R4, 0x7, 0x181f ;  /* 0x00f81f0004057f89 */ /* 0x00012200000e0000 */
[----:B--2---:R-:W-:-:S02]  /*10240*/  @!P5 IMAD.MOV.U32 R2, RZ, RZ, R6 ;  /* 0x000000ffff02d224 */ /* 0x004fc400078e0006 */
[----:B------:R-:W-:-:S05]  /*10250*/  @!P5 IMAD.MOV.U32 R3, RZ, RZ, R7 ;  /* 0x000000ffff03d224 */ /* 0x000fca00078e0007 */
[----:B------:R0:W-:Y:S04]  /*10260*/  @!P5 LDGSTS.E.BYPASS.LTC128B.128 [R26+0x25400], desc[UR36][R2.64], !P4 ;  /* 0x25400000021adfae */ /* 0x0001e8000e101d64 */
[----:B------:R0:W-:Y:S04]  /*10270*/  @!P5 LDGSTS.E.BYPASS.LTC128B.128 [R26+0x29400], desc[UR36][R2.64+0x80], !P3 ;  /* 0x29400080021adfae */ /* 0x0001e8000d901d64 */
[----:B------:R0:W-:Y:S04]  /*10280*/  @!P5 LDGSTS.E.BYPASS.LTC128B.128 [R26+0x2d400], desc[UR36][R2.64+0x100], !P2 ;  /* 0x2d400100021adfae */ /* 0x0001e8000d101d64 */
[----:B---34-:R0:W-:Y:S02]  /*10290*/  @!P5 LDGSTS.E.BYPASS.LTC128B.128 [R26+0x31400], desc[UR36][R2.64+0x180], !P1 ;  /* 0x31400180021adfae */ /* 0x0181e4000c901d64 */
.L_x_5856:
[----:B------:R-:W-:Y:S01]  /*102a0*/  LOP3.LUT P0, RZ, R23, 0x4000, RZ, 0xc0, !PT ;  /* 0x0000400017ff7812 */ /* 0x000fe2000780c0ff */
[----:B------:R-:W-:-:S12]  /*102b0*/  BSSY B0, `(.L_x_5747) ;  /* 0x000000b000007945 */ /* 0x000fd80003800000 */
[----:B------:R-:W-:Y:S05]  /*102c0*/  @P0 BRA `(.L_x_5748) ;  /* 0x0000000000240947 */ /* 0x000fea0003800000 */
[----:B0-----:R-:W-:-:S05]  /*102d0*/  LEA R2, P0, R8, R14, 0x1 ;  /* 0x0000000e08027211 */ /* 0x001fca00078008ff */
[----:B------:R-:W-:-:S05]  /*102e0*/  IMAD.X R3, RZ, RZ, R5, P0 ;  /* 0x000000ffff037224 */ /* 0x000fca00000e0605 */
[----:B------:R-:W-:Y:S01]  /*102f0*/  @!PT LDS RZ, [RZ] ;  /* 0x00000000fffff984 */ /* 0x000fe20000000800 */
[----:B------:R-:W-:Y:S01]  /*10300*/  @!PT LDS RZ, [RZ] ;  /* 0x00000000fffff984 */ /* 0x000fe20000000800 */
[----:B------:R-:W-:Y:S01]  /*10310*/  @!PT LDS RZ, [RZ] ;  /* 0x00000000fffff984 */ /* 0x000fe20000000800 */
[----:B------:R2:W-:Y:S04]  /*10320*/  LDGSTS.E.BYPASS.LTC128B.128 [R26+0x25c00], desc[UR36][R2.64], !P4 ;  /* 0x25c00000021a7fae */ /* 0x0005e8000e101d64 */
[----:B------:R2:W-:Y:S04]  /*10330*/  LDGSTS.E.BYPASS.LTC128B.128 [R26+0x29c00], desc[UR36][R2.64+0x80], !P3 ;  /* 0x29c00080021a7fae */ /* 0x0005e8000d901d64 */
[----:B------:R2:W-:Y:S04]  /*10340*/  LDGSTS.E.BYPASS.LTC128B.128 [R26+0x2dc00], desc[UR36][R2.64+0x100], !P2 ;  /* 0x2dc00100021a7fae */ /* 0x0005e8000d101d64 */
[----:B------:R2:W-:Y:S02]  /*10350*/  LDGSTS.E.BYPASS.LTC128B.128 [R26+0x31c00], desc[UR36][R2.64+0x180], !P1 ;  /* 0x31c00180021a7fae */ /* 0x0005e4000c901d64 */
.L_x_5748:
[----:B------:R-:W-:Y:S05]  /*10360*/  BSYNC B0 ;  /* 0x0000000000007941 */ /* 0x000fea0003800000 */
.L_x_5747:
[----:B------:R-:W-:Y:S01]  /*10370*/  NOP ;  /* 0x0000000000007918 */ /* 0x000fe20000000000 */
[----:B------:R-:W-:-:S13]  /*10380*/  PLOP3.LUT P0, PT, PT, PT, PT, 0x80, 0x0 ;  /* 0x000000000000781c */ /* 0x000fda0003f0f070 */
.L_x_5749:
        /* <DEDUP_REMOVED lines=18> */
.L_x_5857:
[----:B------:R-:W-:Y:S05]  /*104b0*/  BSYNC B0 ;  /* 0x0000000000007941 */ /* 0x000fea0003800000 */
.L_x_5750:
[----:B------:R-:W-:-:S13]  /*104c0*/  LOP3.LUT P0, RZ, R23, 0x400, RZ, 0xc0, !PT ;  /* 0x0000040017ff7812 */ /* 0x000fda000780c0ff */
[----:B------:R-:W-:Y:S05]  /*104d0*/  @!P0 BRA `(.L_x_5752) ;  /* 0x0000000000048947 */ /* 0x000fea0003800000 */
[----:B------:R-:W-:Y:S01]  /*104e0*/  BPT.TRAP 0x1 ;  /* 0x000000040000795c */ /* 0x000fe20000300000 */
.L_x_5752:
[----:B------:R-:W-:Y:S01]  /*104f0*/  SHF.L.U32 R0, R27, 0x1f, RZ ;  /* 0x0000001f1b007819 */ /* 0x000fe200000006ff */
[----:B------:R-:W-:Y:S03]  /*10500*/  BSSY B0, `(.L_x_5753) ;  /* 0x0000003000007945 */ /* 0x000fe60003800000 */
[----:B------:R-:W2:Y:S02]  /*10510*/  SYNCS.PHASECHK.TRANS64.TRYWAIT P0, [R25+URZ+0x32460], R0 ;  /* 0x03246000190075a7 */ /* 0x000ea4000800017f */
[----:B--2---:R-:W-:Y:S05]  /*10520*/  @!P0 BRA `(.L_x_5754) ;  /* 0x0000004800688947 */ /* 0x004fea0003800000 */
.L_x_5858:
[----:B------:R-:W-:Y:S05]  /*10530*/  BSYNC B0 ;  /* 0x0000000000007941 */ /* 0x000fea0003800000 */
.L_x_5753:
        /* <DEDUP_REMOVED lines=11> */
[----:B------:R-:W-:Y:S01]  /*105f0*/  IMAD R5, R37, UR5, R0 ;  /* 0x0000000525057c24 */ /* 0x000fe2000f8e0200 */
        /* <DEDUP_REMOVED lines=11> */
[----:B------:R-:W-:-:S04]  /*106b0*/  ULDC.64 UR4, c[0x0][0x318] ;  /* 0x0000c60000047ab9 */ /* 0x000fc80000000a00 */
[----:B------:R-:W-:Y:S02]  /*106c0*/  IADD3 R3, R3, R5, RZ ;  /* 0x0000000503037210 */ /* 0x000fe40007ffe0ff */
        /* <DEDUP_REMOVED lines=78> */
.L_x_5872:
        /* <DEDUP_REMOVED lines=15> */
.L_x_5756:
        /* <DEDUP_REMOVED lines=10> */
.L_x_5757:
[----:B0-----:R-:W2:Y:S01]  /*10d40*/  LDL R2, [R1+0xc] ;  /* 0x00000c0001027983 */ /* 0x001ea20000100800 */
[----:B------:R0:W-:Y:S01]  /*10d50*/  SYNCS.ARRIVE.TRANS64.A1T0 RZ, [R25+URZ+0x32450], RZ ;  /* 0x032450ff19ff79a7 */ /* 0x0001e2000810003f */
[----:B------:R-:W-:Y:S01]  /*10d60*/  BSSY B0, `(.L_x_5758) ;  /* 0x00000dc000007945 */ /* 0x000fe20003800000 */
[----:B--2---:R-:W-:-:S13]  /*10d70*/  ISETP.GE.AND P0, PT, R2, 0x2, PT ;  /* 0x000000020200780c */ /* 0x004fda0003f06270 */
[----:B0-----:R-:W-:Y:S05]  /*10d80*/  @!P0 BRA `(.L_x_5759) ;  /* 0x0000000c00648947 */ /* 0x001fea0003800000 */
[----:B------:R-:W-:-:S07]  /*10d90*/  VIADD R21, R2, 0xfffffffe ;  /* 0xfffffffe02157836 */ /* 0x000fce0000000000 */
.L_x_5772:
        /* <DEDUP_REMOVED lines=9> */
[C---:B------:R-:W-:Y:S02]  /*10e30*/  ISETP.GT.U32.AND P2, PT, R2.reuse, 0x5f, PT ;  /* 0x0000005f0200780c */ /* 0x040fe40003f44070 */
[----:B------:R-:W-:-:S05]  /*10e40*/  IADD3 R8, R2, R8, RZ ;  /* 0x0000000802087210 */ /* 0x000fca0007ffe0ff */
[----:B------:R-:W-:-:S06]  /*10e50*/  IMAD.MOV.U32 R9, RZ, RZ, R8 ;  /* 0x000000ffff097224 */ /* 0x000fcc00078e0008 */
[----:B--2---:R-:W2:Y:S01]  /*10e60*/  @!P2 LDC.64 R4, c[0x0][0x428] ;  /* 0x00010a00ff04ab82 */ /* 0x004ea20000000a00 */
[----:B0-----:R-:W-:-:S13]  /*10e70*/  ISETP.NE.AND P0, PT, R3, 0x1, PT ;  /* 0x000000010300780c */ /* 0x001fda0003f05270 */
[----:B------:R-:W0:Y:S08]  /*10e80*/  @P0 LDC R3, c[0x0][0x434] ;  /* 0x00010d00ff030b82 */ /* 0x000e300000000800 */
[----:B---3--:R-:W3:Y:S01]  /*10e90*/  @P0 LDC R7, c[0x0][0x438] ;  /* 0x00010e00ff070b82 */ /* 0x008ee20000000800 */
        /* <DEDUP_REMOVED lines=26> */
.L_x_5760:
[----:B------:R-:W-:Y:S01]  /*11040*/  IMAD R10, R24, 0x8, R22 ;  /* 0x00000008180a7824 */ /* 0x000fe200078e0216 */
[----:B------:R-:W-:Y:S01]  /*11050*/  SHF.L.U32 R20, R27, 0x1f, RZ ;  /* 0x0000001f1b147819 */ /* 0x000fe200000006ff */
[----:B------:R-:W-:Y:S01]  /*11060*/  BSSY B1, `(.L_x_5761) ;  /* 0x0000004000017945 */ /* 0x000fe20003800000 */
[----:B------:R-:W-:Y:S02]  /*11070*/  SHF.R.S32.HI R9, RZ, 0x1f, R5 ;  /* 0x0000001fff097819 */ /* 0x000fe40000011405 */
[----:B------:R-:W0:Y:S02]  /*11080*/  SYNCS.PHASECHK.TRANS64.TRYWAIT P0, [R10+URZ+0x32440], R20 ;  /* 0x032440140a0075a7 */ /* 0x000e24000800017f */
[----:B0-----:R-:W-:Y:S05]  /*11090*/  @!P0 BRA `(.L_x_5762) ;  /* 0x0000004400e08947 */ /* 0x001fea0003800000 */
.L_x_5873:
[----:B------:R-:W-:Y:S05]  /*110a0*/  BSYNC B1 ;  /* 0x0000000000017941 */ /* 0x000fea0003800000 */
.L_x_5761:
        /* <DEDUP_REMOVED lines=27> */
[----:B--2---:R-:W-:-:S04]  /*11260*/  IADD3 R2, P0, R2, R0, RZ ;  /* 0x0000000002027210 */ /* 0x004fc80007f1e0ff */
[----:B---3--:R-:W-:-:S05]  /*11270*/  IADD3.X R3, RZ, R3, RZ, P0, !PT ;  /* 0x00000003ff037210 */ /* 0x008fca00007fe4ff */
        /* <DEDUP_REMOVED lines=22> */
.L_x_5887:
        /* <DEDUP_REMOVED lines=8> */
.L_x_5764:
        /* <DEDUP_REMOVED lines=10> */
.L_x_5765:
[----:B------:R3:W-:Y:S01]  /*11500*/  SYNCS.ARRIVE.TRANS64.A1T0 RZ, [R10+URZ+0x32430], RZ ;  /* 0x032430ff0aff79a7 */ /* 0x0007e2000810003f */
[----:B------:R-:W-:Y:S05]  /*11510*/  @!P3 BRA `(.L_x_5766) ;  /* 0x000000000004b947 */ /* 0x000fea0003800000 */
[----:B------:R-:W-:Y:S01]  /*11520*/  BPT.TRAP 0x1 ;  /* 0x000000040000795c */ /* 0x000fe20000300000 */
.L_x_5766:
[----:B------:R-:W4:Y:S01]  /*11530*/  SYNCS.PHASECHK.TRANS64.TRYWAIT P0, [R10+URZ+0x32460], R20 ;  /* 0x032460140a0075a7 */ /* 0x000f22000800017f */
[----:B------:R-:W-:Y:S04]  /*11540*/  BSSY B1, `(.L_x_5767) ;  /* 0x0000002000017945 */ /* 0x000fe80003800000 */
[----:B----4-:R-:W-:Y:S05]  /*11550*/  @!P0 BRA `(.L_x_5768) ;  /* 0x0000004800648947 */ /* 0x010fea0003800000 */
.L_x_5888:
[----:B------:R-:W-:Y:S05]  /*11560*/  BSYNC B1 ;  /* 0x0000000000017941 */ /* 0x000fea0003800000 */
.L_x_5767:
[----:B------:R-:W-:Y:S01]  /*11570*/  ULDC.64 UR4, c[0x0][0x328] ;  /* 0x0000ca0000047ab9 */ /* 0x000fe20000000a00 */
[----:B------:R-:W-:Y:S01]  /*11580*/  LOP3.LUT P5, RZ, R23, 0x1, RZ, 0xc0, !PT ;  /* 0x0000000117ff7812 */ /* 0x000fe200078ac0ff */
[----:B--2---:R-:W-:Y:S01]  /*11590*/  IMAD R2, R9, UR4, RZ ;  /* 0x0000000409027c24 */ /* 0x004fe2000f8e02ff */
[C---:B------:R-:W-:Y:S01]  /*115a0*/  LOP3.LUT P4, RZ, R23.reuse, 0x10, RZ, 0xc0, !PT ;  /* 0x0000001017ff7812 */ /* 0x040fe2000788c0ff */
[----:B0---4-:R-:W-:Y:S01]  /*115b0*/  IMAD R20, R24, 0x6000, R30 ;  /* 0x0000600018147824 */ /* 0x011fe200078e021e */
        /* <DEDUP_REMOVED lines=15> */
[----:B-1----:R-:W-:Y:S01]  /*116b0*/  IMAD.IADD R25, R5, 0x1, R3 ;  /* 0x0000000105197824 */ /* 0x002fe200078e0203 */
[----:B------:R-:W-:Y:S01]  /*116c0*/  LEA R17, P0, R2, UR4, 0x1 ;  /* 0x0000000402117c11 */ /* 0x000fe2000f8008ff */
[----:B------:R-:W-:-:S03]  /*116d0*/  UMOV UR4, 0xffffffff ;  /* 0xffffffff00047882 */ /* 0x000fc60000000000 */
[----:B------:R-:W-:Y:S01]  /*116e0*/  LEA.HI.X R25, R2, UR5, R25, 0x1, P0 ;  /* 0x0000000502197c11 */ /* 0x000fe200080f0c19 */
[----:B------:R-:W-:Y:S08]  /*116f0*/  BRA.DIV UR4, `(.L_x_5769) ;  /* 0x0000004a04107947 */ /* 0x000ff0000b800000 */
[----:B------:R-:W0:Y:S01]  /*11700*/  SHFL.IDX PT, R14, R17, RZ, 0x181f ;  /* 0x00181fff110e7589 */ /* 0x000e2200000e0000 */
[----:B------:R-:W-:-:S03]  /*11710*/  LEA R20, R20, R22, 0x1 ;  /* 0x0000001614147211 */ /* 0x000fc600078e08ff */
        /* <DEDUP_REMOVED lines=41> */
.L_x_5902:
        /* <DEDUP_REMOVED lines=11> */
.L_x_5770:
        /* <DEDUP_REMOVED lines=10> */
.L_x_5771:
[----:B------:R2:W-:Y:S01]  /*11b00*/  SYNCS.ARRIVE.TRANS64.A1T0 RZ, [R10+URZ+0x32450], RZ ;  /* 0x032450ff0aff79a7 */ /* 0x0005e2000810003f */
[----:B------:R-:W-:Y:S05]  /*11b10*/  @P2 BRA `(.L_x_5772) ;  /* 0xfffffff000a02947 */ /* 0x000fea000383ffff */
.L_x_5759:
[----:B------:R-:W-:Y:S05]  /*11b20*/  BSYNC B0 ;  /* 0x0000000000007941 */ /* 0x000fea0003800000 */
.L_x_5758:
        /* <DEDUP_REMOVED lines=10> */
[----:B------:R-:W4:Y:S01]  /*11bd0*/  LDC.64 R2, c[0x0][0xd60] ;  /* 0x00035800ff027b82 */ /* 0x000f220000000a00 */
[----:B------:R-:W0:Y:S02]  /*11be0*/  FLO.U32 R4, UR4 ;  /* 0x0000000400047d00 */ /* 0x000e2400080e0000 */
[----:B0-----:R-:W-:-:S06]  /*11bf0*/  ISETP.EQ.U32.AND P1, PT, R4, R5, PT ;  /* 0x000000050400720c */ /* 0x001fcc0003f22070 */
[----:B------:R-:W4:Y:S07]  /*11c00*/  POPC R5, UR4 ;  /* 0x0000000400057d09 */ /* 0x000f2e0008000000 */
[----:B----4-:R-:W4:Y:S01]  /*11c10*/  @P1 ATOMG.E.ADD.STRONG.GPU PT, R3, desc[UR36][R2.64], R5 ;  /* 0x00000005020319a8 */ /* 0x010f2200081ee1e4 */
[----:B------:R-:W0:Y:S02]  /*11c20*/  S2R R6, SR_LTMASK ;  /* 0x0000000000067919 */ /* 0x000e240000003900 */
[----:B0-----:R-:W-:-:S04]  /*11c30*/  LOP3.LUT R6, R6, UR4, RZ, 0xc0, !PT ;  /* 0x0000000406067c12 */ /* 0x001fc8000f8ec0ff */
[----:B------:R-:W0:Y:S01]  /*11c40*/  POPC R7, R6 ;  /* 0x0000000600077309 */ /* 0x000e220000000000 */
[----:B----4-:R-:W0:Y:S02]  /*11c50*/  SHFL.IDX PT, R4, R3, R4, 0x1f ;  /* 0x00001f0403047589 */ /* 0x010e2400000e0000 */
[----:B0-----:R-:W-:-:S07]  /*11c60*/  IADD3 R16, R4, UR39, R7 ;  /* 0x0000002704107c10 */ /* 0x001fce000fffe007 */
.L_x_5774:
[----:B------:R-:W-:Y:S05]  /*11c70*/  BSYNC B0 ;  /* 0x0000000000007941 */ /* 0x000fea0003800000 */
.L_x_5773:
[----:B------:R-:W-:Y:S02]  /*11c80*/  SEL R24, R24, RZ, P0 ;  /* 0x000000ff18187207 */ /* 0x000fe40000000000 */
[----:B------:R-:W-:-:S07]  /*11c90*/  LOP3.LUT R27, R27, R0, RZ, 0x3c, !PT ;  /* 0x000000001b1b7212 */ /* 0x000fce00078e3cff */
.L_x_5727:
[----:B------:R-:W-:Y:S05]  /*11ca0*/  BSYNC B7 ;  /* 0x0000000000077941 */ /* 0x000fea0003800000 */
.L_x_5725:
[----:B------:R-:W-:-:S13]  /*11cb0*/  LOP3.LUT P0, RZ, R23, 0x20000, RZ, 0xc0, !PT ;  /* 0x0002000017ff7812 */ /* 0x000fda000780c0ff */
[----:B------:R-:W-:Y:S05]  /*11cc0*/  @!P0 BRA `(.L_x_5775) ;  /* 0x0000000000248947 */ /* 0x000fea0003800000 */
[----:B------:R-:W-:Y:S05]  /*11cd0*/  WARPSYNC.ALL ;  /* 0x0000000000007948 */ /* 0x000fea0003800000 */
[----:B------:R-:W0:Y:S08]  /*11ce0*/  S2UR UR5, SR_CgaCtaId ;  /* 0x00000000000579c3 */ /* 0x000e300000008800 */
[----:B------:R-:W-:Y:S06]  /*11cf0*/  BAR.SYNC.DEFER_BLOCKING 0x5, 0x180 ;  /* 0x0146000000007b1d */ /* 0x000fec0000010000 */
[----:B------:R-:W-:-:S02]  /*11d00*/  UMOV UR4, 0x400 ;  /* 0x0000040000047882 */ /* 0x000fc40000000000 */
[----:B0-----:R-:W-:-:S06]  /*11d10*/  ULEA UR4, UR5, UR4, 0x18 ;  /* 0x0000000405047291 */ /* 0x001fcc000f8ec03f */
[----:B------:R-:W-:-:S05]  /*11d20*/  IMAD.U32 R22, RZ, RZ, UR4 ;  /* 0x00000004ff167e24 */ /* 0x000fca000f8e00ff */
[----:B------:R0:W4:Y:S01]  /*11d30*/  LDS.128 R16, [R22+0x324d0] ;  /* 0x0324d00016107984 */ /* 0x0001220000000c00 */
[----:B------:R-:W-:Y:S06]  /*11d40*/  BAR.ARV 0x4, 0x180 ;  /* 0x0106000000007b1d */ /* 0x000fec0000002000 */
[----:B------:R-:W-:Y:S05]  /*11d50*/  BRA `(.L_x_5776) ;  /* 0x0000000800cc7947 */ /* 0x000fea0003800000 */
.L_x_5775:
[----:B------:R-:W0:Y:S01]  /*11d60*/  S2R R0, SR_TID.X ;  /* 0x0000000000007919 */ /* 0x000e220000002100 */
        /* <DEDUP_REMOVED lines=34> */
[----:B------:R0:W4:Y:S02]  /*11f90*/  SHFL.IDX PT, R14, R6, 0x1f, 0x1f ;  /* 0x03e01f00060e7f89 */ /* 0x00012400000e0000 */
.L_x_5912:
[----:B------:R-:W-:Y:S02]  /*11fa0*/  ULDC UR4, c[0x0][0xd38] ;  /* 0x00034e0000047ab9 */ /* 0x000fe40000000800 */
[----:B------:R-:W-:-:S04]  /*11fb0*/  IMAD.U32 R7, RZ, RZ, UR4 ;  /* 0x00000004ff077e24 */ /* 0x000fc8000f8e00ff */
[----:B----4-:R-:W-:-:S04]  /*11fc0*/  IMAD R14, R14, R7, RZ ;  /* 0x000000070e0e7224 */ /* 0x010fc800078e02ff */
[----:B------:R-:W-:-:S05]  /*11fd0*/  IMAD.IADD R9, R4, 0x1, R14 ;  /* 0x0000000104097824 */ /* 0x000fca00078e020e */
[----:B------:R-:W-:-:S13]  /*11fe0*/  ISETP.GT.AND P6, PT, R9, R0, PT ;  /* 0x000000000900720c */ /* 0x000fda0003fc4270 */
[----:B------:R-:W-:Y:S05]  /*11ff0*/  @P6 BRA `(.L_x_5778) ;  /* 0x00000000009c6947 */ /* 0x000fea0003800000 */
.L_x_5783:
[----:B------:R-:W4:Y:S01]  /*12000*/  LDC R2, c[0x0][0xd3c] ;  /* 0x00034f00ff027b82 */ /* 0x000f220000000800 */
[----:B------:R-:W-:-:S05]  /*12010*/  VIADD R19, R19, 0x1f ;  /* 0x0000001f13137836 */ /* 0x000fca0000000000 */
[----:B----4-:R-:W-:-:S13]  /*12020*/  ISETP.GE.AND P6, PT, R19, R2, PT ;  /* 0x000000021300720c */ /* 0x010fda0003fc6270 */
[----:B------:R-:W-:Y:S05]  /*12030*/  @P6 BRA `(.L_x_5779) ;  /* 0x0000000400d06947 */ /* 0x000fea0003800000 */
        /* <DEDUP_REMOVED lines=10> */
.L_x_5781:
[----:B------:R-:W-:Y:S05]  /*120e0*/  BSYNC B0 ;  /* 0x0000000000007941 */ /* 0x000fea0003800000 */
.L_x_5780:
[----:B------:R-:W-:-:S03]  /*120f0*/  UMOV UR4, 0xffffffff ;  /* 0xffffffff00047882 */ /* 0x000fc60000000000 */
[----:B------:R-:W-:Y:S05]  /*12100*/  BRA.DIV UR4, `(.L_x_5782) ;  /* 0x0000004a047c7947 */ /* 0x000fea000b800000 */
[----:B-----5:R-:W0:Y:S02]  /*12110*/  SHFL.UP PT, R14, R5, 0x1, RZ ;  /* 0x04200000050e7989 */ /* 0x020e2400000e00ff */
        /* <DEDUP_REMOVED lines=14> */
[----:B------:R0:W4:Y:S02]  /*12200*/  SHFL.IDX PT, R14, R6, 0x1f, 0x1f ;  /* 0x03e01f00060e7f89 */ /* 0x00012400000e0000 */
.L_x_5920:
[----:B------:R-:W-:Y:S02]  /*12210*/  ULDC UR4, c[0x0][0xd38] ;  /* 0x00034e0000047ab9 */ /* 0x000fe40000000800 */
[----:B------:R-:W-:-:S04]  /*12220*/  IMAD.U32 R7, RZ, RZ, UR4 ;  /* 0x00000004ff077e24 */ /* 0x000fc8000f8e00ff */
[----:B----4-:R-:W-:-:S04]  /*12230*/  IMAD R14, R14, R7, RZ ;  /* 0x000000070e0e7224 */ /* 0x010fc800078e02ff */
[----:B------:R-:W-:-:S05]  /*12240*/  IMAD.IADD R9, R14, 0x1, R9 ;  /* 0x000000010e097824 */ /* 0x000fca00078e0209 */
[----:B------:R-:W-:-:S13]  /*12250*/  ISETP.GT.AND P6, PT, R9, R0, PT ;  /* 0x000000000900720c */ /* 0x000fda0003fc4270 */
[----:B------:R-:W-:Y:S05]  /*12260*/  @!P6 BRA `(.L_x_5783) ;  /* 0xfffffffc0064e947 */ /* 0x000fea000383ffff */
.L_x_5778:
[----:B------:R-:W-:Y:S01]  /*12270*/  IADD3 R16, -R14, R9, RZ ;  /* 0x000000090e107210 */ /* 0x000fe20007ffe1ff */
[----:B------:R-:W-:-:S04]  /*12280*/  UMOV UR4, 0xffffffff ;  /* 0xffffffff00047882 */ /* 0x000fc80000000000 */
[----:B------:R-:W-:-:S05]  /*12290*/  IMAD R3, R6, R7, R16 ;  /* 0x0000000706037224 */ /* 0x000fca00078e0210 */
[----:B------:R-:W-:Y:S01]  /*122a0*/  ISETP.GT.AND P6, PT, R3, R0, PT ;  /* 0x000000000300720c */ /* 0x000fe20003fc4270 */
[----:B------:R-:W-:-:S12]  /*122b0*/  BRA.DIV UR4, `(.L_x_5784) ;  /* 0x0000004a04cc7947 */ /* 0x000fd8000b800000 */
[----:B------:R-:W-:-:S04]  /*122c0*/  VOTE.ANY R2, PT, !P6 ;  /* 0x0000000000027806 */ /* 0x000fc800070e0100 */
[----:B------:R-:W4:Y:S02]  /*122d0*/  POPC R4, R2 ;  /* 0x0000000200047309 */ /* 0x000f240000000000 */
[----:B----4-:R4:W0:Y:S02]  /*122e0*/  SHFL.IDX PT, R5, R5, R4, 0x1f ;  /* 0x00001f0405057589 */ /* 0x01082400000e0000 */
.L_x_5924:
[----:B------:R-:W-:Y:S01]  /*122f0*/  ISETP.NE.AND P0, PT, R2, RZ, PT ;  /* 0x000000ff0200720c */ /* 0x000fe20003f05270 */
[----:B------:R-:W-:-:S12]  /*12300*/  IMAD.MOV.U32 R14, RZ, RZ, RZ ;  /* 0x000000ffff0e7224 */ /* 0x000fd800078e00ff */
[----:B------:R-:W-:Y:S05]  /*12310*/  @!P0 BRA `(.L_x_5785) ;  /* 0x0000000000108947 */ /* 0x000fea0003800000 */
[----:B------:R-:W-:Y:S01]  /*12320*/  UMOV UR4, 0xffffffff ;  /* 0xffffffff00047882 */ /* 0x000fe20000000000 */
[----:B------:R-:W-:Y:S02]  /*12330*/  VIADD R12, R4, 0xffffffff ;  /* 0xffffffff040c7836 */ /* 0x000fe40000000000 */
[----:B------:R-:W-:Y:S05]  /*12340*/  BRA.DIV UR4, `(.L_x_5786) ;  /* 0x0000004a04f07947 */ /* 0x000fea000b800000 */
[----:B------:R0:W0:Y:S02]  /*12350*/  SHFL.IDX PT, R14, R6, R12, 0x1f ;  /* 0x00001f0c060e7589 */ /* 0x00002400000e0000 */
.L_x_5785:
[----:B------:R-:W5:Y:S01]  /*12360*/  LDC.64 R2, c[0x0][0xd90] ;  /* 0x00036400ff027b82 */ /* 0x000f620000000a00 */
[----:B------:R-:W-:-:S04]  /*12370*/  IMAD.IADD R19, R4, 0x1, R19 ;  /* 0x0000000104137824 */ /* 0x000fc800078e0213 */
[----:B-----5:R-:W-:-:S05]  /*12380*/  IMAD.WIDE R2, R19, 0x4, R2 ;  /* 0x0000000413027825 */ /* 0x020fca00078e0202 */
[----:B0-----:R0:W4:Y:S01]  /*12390*/  LDG.E R6, desc[UR36][R2.64] ;  /* 0x0000002402067981 */ /* 0x001122000c1e1900 */
[----:B------:R-:W-:Y:S02]  /*123a0*/  IMAD R16, R14, R7, R16 ;  /* 0x000000070e107224 */ /* 0x000fe400078e0210 */
[----:B0-----:R-:W-:Y:S02]  /*123b0*/  IMAD.MOV.U32 R2, RZ, RZ, RZ ;  /* 0x000000ffff027224 */ /* 0x001fe400078e00ff */
[----:B----4-:R-:W-:-:S05]  /*123c0*/  IMAD R4, R5, R6, RZ ;  /* 0x0000000605047224 */ /* 0x010fca00078e02ff */
[----:B------:R-:W-:-:S04]  /*123d0*/  IABS R8, R4 ;  /* 0x0000000400087213 */ /* 0x000fc80000000000 */
[----:B--23--:R-:W0:Y:S08]  /*123e0*/  I2F.RP R10, R8 ;  /* 0x00000008000a7306 */ /* 0x00ce300000209400 */
        /* <DEDUP_REMOVED lines=23> */
[----:B------:R-:W-:-:S03]  /*12560*/  IMAD.MOV R2, RZ, RZ, -R2 ;  /* 0x000000ffff027224 */ /* 0x000fc600078e0a02 */
[----:B------:R-:W-:Y:S01]  /*12570*/  IADD3 R3, -R0, RZ, RZ ;  /* 0x000000ff00037210 */ /* 0x000fe20007ffe1ff */
        /* <DEDUP_REMOVED lines=32> */
.L_x_5779:
[----:B------:R-:W-:Y:S01]  /*12780*/  UMOV UR4, URZ ;  /* 0x0000003f00047c82 */ /* 0x000fe20008000000 */
[----:B------:R-:W-:Y:S01]  /*12790*/  UMOV UR5, URZ ;  /* 0x0000003f00057c82 */ /* 0x000fe20008000000 */
[----:B------:R-:W-:Y:S01]  /*127a0*/  ULDC UR6, c[0x0][0xd3c] ;  /* 0x00034f0000067ab9 */ /* 0x000fe20000000800 */
[----:B------:R-:W-:Y:S01]  /*127b0*/  MOV R16, R0 ;  /* 0x0000000000107202 */ /* 0x000fe20000000f00 */
[----:B------:R-:W-:Y:S02]  /*127c0*/  IMAD.U32 R17, RZ, RZ, UR4 ;  /* 0x00000004ff117e24 */ /* 0x000fe4000f8e00ff */
[----:B------:R-:W-:Y:S02]  /*127d0*/  IMAD.U32 R18, RZ, RZ, UR5 ;  /* 0x00000005ff127e24 */ /* 0x000fe4000f8e00ff */
[----:B------:R-:W-:-:S07]  /*127e0*/  IMAD.U32 R19, RZ, RZ, UR6 ;  /* 0x00000006ff137e24 */ /* 0x000fce000f8e00ff */
.L_x_5787:
[----:B------:R-:W4:Y:S01]  /*127f0*/  S2R R0, SR_TID.X ;  /* 0x0000000000007919 */ /* 0x000f220000002100 */
        /* <DEDUP_REMOVED lines=9> */
.L_x_5776:
[----:B------:R-:W-:Y:S02]  /*12890*/  ULDC UR4, c[0x0][0xd3c] ;  /* 0x00034f0000047ab9 */ /* 0x000fe40000000800 */
[----:B----4-:R-:W-:-:S13]  /*128a0*/  ISETP.GE.AND P0, PT, R19, UR4, PT ;  /* 0x0000000413007c0c */ /* 0x010fda000bf06270 */
[----:B------:R-:W-:Y:S05]  /*128b0*/  @!P0 BRA `(.L_x_5788) ;  /* 0xffffffac00508947 */ /* 0x000fea000383ffff */
[----:B------:R-:W-:Y:S05]  /*128c0*/  BSYNC B8 ;  /* 0x0000000000087941 */ /* 0x000fea0003800000 */
.L_x_5721:
        /* <DEDUP_REMOVED lines=12> */
.L_x_5927:
[----:B------:R-:W-:Y:S05]  /*12990*/  BSYNC B0 ;  /* 0x0000000000007941 */ /* 0x000fea0003800000 */
.L_x_5789:
[----:B------:R-:W-:-:S03]  /*129a0*/  UMOV UR4, 0xffffffff ;  /* 0xffffffff00047882 */ /* 0x000fc60000000000 */
[----:B------:R-:W-:Y:S05]  /*129b0*/  BRA.DIV UR4, `(.L_x_5791) ;  /* 0x00000046048c7947 */ /* 0x000fea000b800000 */
[----:B0-----:R-:W0:Y:S02]  /*129c0*/  S2R R0, SR_TID.X ;  /* 0x0000000000007919 */ /* 0x001e240000002100 */
[----:B0-----:R-:W-:-:S04]  /*129d0*/  SHF.R.U32.HI R0, RZ, 0x5, R0 ;  /* 0x00000005ff007819 */ /* 0x001fc80000011600 */
[----:B------:R-:W-:-:S05]  /*129e0*/  LOP3.LUT R0, R0, 0x3, RZ, 0xc0, !PT ;  /* 0x0000000300007812 */ /* 0x000fca00078ec0ff */
[----:B------:R0:W4:Y:S02]  /*129f0*/  SHFL.IDX PT, R14, R0, RZ, 0x1f ;  /* 0x00001fff000e7589 */ /* 0x00012400000e0000 */
.L_x_5930:
[----:B----4-:R-:W-:Y:S01]  /*12a00*/  ISETP.NE.AND P0, PT, R14, RZ, PT ;  /* 0x000000ff0e00720c */ /* 0x010fe20003f05270 */
[----:B------:R-:W-:-:S12]  /*12a10*/  BSSY B0, `(.L_x_5792) ;  /* 0x0000026000007945 */ /* 0x000fd80003800000 */
[----:B------:R-:W-:Y:S05]  /*12a20*/  @P0 BRA `(.L_x_5793) ;  /* 0x0000000000900947 */ /* 0x000fea0003800000 */
[----:B------:R-:W-:-:S03]  /*12a30*/  UMOV UR4, 0xffffffff ;  /* 0xffffffff00047882 */ /* 0x000fc60000000000 */
[----:B------:R-:W-:Y:S05]  /*12a40*/  BRA.DIV UR4, `(.L_x_5794) ;  /* 0x00000046049c7947 */ /* 0x000fea000b800000 */
[----:B------:R-:W-:-:S13]  /*12a50*/  ELECT P6, URZ, PT ;  /* 0x00000000003f782f */ /* 0x000fda00038c0000 */
.L_x_5933:
        /* <DEDUP_REMOVED lines=8> */
.L_x_5795:
[C---:B------:R-:W-:Y:S01]  /*12ae0*/  IMAD R3, R24.reuse, 0x8, R5 ;  /* 0x0000000818037824 */ /* 0x040fe200078e0205 */
[----:B------:R-:W-:Y:S01]  /*12af0*/  SHF.L.U32 R2, R27, 0x1f, RZ ;  /* 0x0000001f1b027819 */ /* 0x000fe200000006ff */
[----:B------:R-:W-:-:S03]  /*12b00*/  VIADD R24, R24, 0x1 ;  /* 0x0000000118187836 */ /* 0x000fc60000000000 */
[----:B------:R-:W0:Y:S02]  /*12b10*/  SYNCS.PHASECHK.TRANS64.TRYWAIT P1, [R3+URZ+0x32440], R2 ;  /* 0x03244002030075a7 */ /* 0x000e24000802017f */
[----:B------:R-:W-:-:S04]  /*12b20*/  ISETP.NE.AND P2, PT, R24, 0x2, PT ;  /* 0x000000021800780c */ /* 0x000fc80003f45270 */
[----:B------:R-:W-:Y:S01]  /*12b30*/  SEL R0, RZ, 0x1, P2 ;  /* 0x00000001ff007807 */ /* 0x000fe20001000000 */
[----:B0-----:R-:W-:Y:S08]  /*12b40*/  @!P1 BRA `(.L_x_5796) ;  /* 0x00000044007c9947 */ /* 0x001ff00003800000 */
.L_x_5934:
[----:B------:R-:W-:Y:S02]  /*12b50*/  SEL R24, R24, RZ, P2 ;  /* 0x000000ff18187207 */ /* 0x000fe40001000000 */
[----:B------:R-:W-:Y:S01]  /*12b60*/  LOP3.LUT R0, R27, R0, RZ, 0x3c, !PT ;  /* 0x000000001b007212 */ /* 0x000fe200078e3cff */
[----:B------:R-:W-:Y:S06]  /*12b70*/  @!P0 BRA `(.L_x_5797) ;  /* 0x0000000000048947 */ /* 0x000fec0003800000 */
[----:B------:R-:W-:Y:S01]  /*12b80*/  BPT.TRAP 0x1 ;  /* 0x000000040000795c */ /* 0x000fe20000300000 */
.L_x_5797:
[----:B------:R-:W-:Y:S01]  /*12b90*/  IMAD R5, R24, 0x8, R5 ;  /* 0x0000000818057824 */ /* 0x000fe200078e0205 */
[----:B------:R-:W-:-:S04]  /*12ba0*/  SHF.L.U32 R0, R0, 0x1f, RZ ;  /* 0x0000001f00007819 */ /* 0x000fc800000006ff */
[----:B------:R-:W4:Y:S02]  /*12bb0*/  SYNCS.PHASECHK.TRANS64.TRYWAIT P1, [R5+URZ+0x32440], R0 ;  /* 0x03244000050075a7 */ /* 0x000f24000802017f */
[----:B----4-:R-:W-:Y:S05]  /*12bc0*/  @!P1 BRA `(.L_x_5798) ;  /* 0x0000004400709947 */ /* 0x010fea0003800000 */
.L_x_5935:
[----:B------:R-:W-:Y:S05]  /*12bd0*/  @!P0 BRA `(.L_x_5799) ;  /* 0x0000000000048947 */ /* 0x000fea0003800000 */
[----:B------:R-:W-:Y:S01]  /*12be0*/  BPT.TRAP 0x1 ;  /* 0x000000040000795c */ /* 0x000fe20000300000 */
.L_x_5799:
[----:B------:R-:W5:Y:S02]  /*12bf0*/  SYNCS.PHASECHK.TRANS64.TRYWAIT P1, [R3+URZ+0x32460], R2 ;  /* 0x03246002030075a7 */ /* 0x000f64000802017f */
[----:B-----5:R-:W-:Y:S05]  /*12c00*/  @!P1 BRA `(.L_x_5800) ;  /* 0x0000004400749947 */ /* 0x020fea0003800000 */
.L_x_5936:
[----:B------:R-:W-:Y:S05]  /*12c10*/  @!P0 BRA `(.L_x_5801) ;  /* 0x0000000000048947 */ /* 0x000fea0003800000 */
[----:B------:R-:W-:Y:S01]  /*12c20*/  BPT.TRAP 0x1 ;  /* 0x000000040000795c */ /* 0x000fe20000300000 */
.L_x_5801:
[----:B------:R0:W0:Y:S02]  /*12c30*/  SYNCS.PHASECHK.TRANS64.TRYWAIT P0, [R5+URZ+0x32460], R0 ;  /* 0x03246000050075a7 */ /* 0x000024000800017f */
[----:B0-----:R-:W-:Y:S05]  /*12c40*/  @!P0 NANOSLEEP.SYNCS 0x989680 ;  /* 0x009896800000895d */ /* 0x001fea0003900000 */
[----:B------:R-:W0:Y:S02]  /*12c50*/  @!P0 SYNCS.PHASECHK.TRANS64 P0, [R5+URZ+0x32460], R0 ;  /* 0x03246000050085a7 */ /* 0x000e24000800007f */
[----:B0-----:R-:W-:Y:S05]  /*12c60*/  @!P0 BRA `(.L_x_5801) ;  /* 0xfffffffc00f08947 */ /* 0x001fea000383ffff */
.L_x_5793:
[----:B------:R-:W-:Y:S05]  /*12c70*/  BSYNC B0 ;  /* 0x0000000000007941 */ /* 0x000fea0003800000 */
.L_x_5792:
[----:B------:R-:W-:Y:S05]  /*12c80*/  EXIT ;  /* 0x000000000000794d */ /* 0x000fea0003800000 */
.L_x_5656:
[----:B0-----:R-:W-:-:S04]  /*12c90*/  IMAD.U32 R3, RZ, RZ, UR40 ;  /* 0x00000028ff037e24 */ /* 0x001fc8000f8e00ff */
[----:B------:R0:W1:Y:S03]  /*12ca0*/  SYNCS.PHASECHK.TRANS64.TRYWAIT P0, [R3+URZ+0x32400], R0 ;  /* 0x03240000030075a7 */ /* 0x000066000800017f */
[----:B-1----:R-:W-:Y:S05]  /*12cb0*/  @!P0 NANOSLEEP.SYNCS 0x989680 ;  /* 0x009896800000895d */ /* 0x002fea0003900000 */
[----:B------:R-:W1:Y:S02]  /*12cc0*/  @!P0 SYNCS.PHASECHK.TRANS64 P0, [R3+URZ+0x32400], R0 ;  /* 0x03240000030085a7 */ /* 0x000e64000800007f */
[----:B-1----:R-:W-:Y:S05]  /*12cd0*/  @!P0 BRA `(.L_x_5656) ;  /* 0xfffffffc00ec8947 */ /* 0x002fea000383ffff */
[----:B------:R-:W-:Y:S05]  /*12ce0*/  BRA `(.L_x_5802) ;  /* 0xfffffeec00907947 */ /* 0x000fea000383ffff */
.L_x_5660:
[----:B0-----:R-:W-:-:S04]  /*12cf0*/  IMAD.U32 R3, RZ, RZ, UR6 ;  /* 0x00000006ff037e24 */ /* 0x001fc8000f8e00ff */
[----:B------:R0:W2:Y:S03]  /*12d00*/  SYNCS.PHASECHK.TRANS64.TRYWAIT P1, [R3+URZ+0x32430], R2 ;  /* 0x03243002030075a7 */ /* 0x0000a6000802017f */
[----:B--2---:R-:W-:Y:S05]  /*12d10*/  @!P1 NANOSLEEP.SYNCS 0x989680 ;  /* 0x009896800000995d */ /* 0x004fea0003900000 */
[----:B------:R-:W2:Y:S02]  /*12d20*/  @!P1 SYNCS.PHASECHK.TRANS64 P1, [R3+URZ+0x32430], R2 ;  /* 0x03243002030095a7 */ /* 0x000ea4000802007f */
[----:B--2---:R-:W-:Y:S05]  /*12d30*/  @!P1 BRA `(.L_x_5660) ;  /* 0xfffffffc00ec9947 */ /* 0x004fea000383ffff */
[----:B------:R-:W-:Y:S05]  /*12d40*/  BRA `(.L_x_5659) ;  /* 0xfffffeec00b87947 */ /* 0x000fea000383ffff */
.L_x_5661:
[----:B0-----:R-:W-:-:S04]  /*12d50*/  IMAD.U32 R3, RZ, RZ, UR40 ;  /* 0x00000028ff037e24 */ /* 0x001fc8000f8e00ff */
[----:B------:R0:W2:Y:S03]  /*12d60*/  SYNCS.PHASECHK.TRANS64.TRYWAIT P1, [R3+URZ+0x32410], R0 ;  /* 0x03241000030075a7 */ /* 0x0000a6000802017f */
[----:B--2---:R-:W-:Y:S05]  /*12d70*/  @!P1 NANOSLEEP.SYNCS 0x989680 ;  /* 0x009896800000995d */ /* 0x004fea0003900000 */
[----:B------:R-:W2:Y:S02]  /*12d80*/  @!P1 SYNCS.PHASECHK.TRANS64 P1, [R3+URZ+0x32410], R0 ;  /* 0x03241000030095a7 */ /* 0x000ea4000802007f */
[----:B--2---:R-:W-:Y:S05]  /*12d90*/  @!P1 BRA `(.L_x_5661) ;  /* 0xfffffffc00ec9947 */ /* 0x004fea000383ffff */
[----:B------:R-:W-:Y:S05]  /*12da0*/  BRA `(.L_x_5803) ;  /* 0xfffffef000607947 */ /* 0x000fea000383ffff */
.L_x_5665:
[----:B0-----:R-:W-:-:S04]  /*12db0*/  MOV R3, UR6 ;  /* 0x0000000600037c02 */ /* 0x001fc80008000f00 */
[----:B------:R0:W3:Y:S03]  /*12dc0*/  SYNCS.PHASECHK.TRANS64.TRYWAIT P1, [R3+URZ+0x32450], R2 ;  /* 0x03245002030075a7 */ /* 0x0000e6000802017f */
[----:B---3--:R-:W-:Y:S05]  /*12dd0*/  @!P1 NANOSLEEP.SYNCS 0x989680 ;  /* 0x009896800000995d */ /* 0x008fea0003900000 */
[----:B------:R-:W3:Y:S02]  /*12de0*/  @!P1 SYNCS.PHASECHK.TRANS64 P1, [R3+URZ+0x32450], R2 ;  /* 0x03245002030095a7 */ /* 0x000ee4000802007f */
[----:B---3--:R-:W-:Y:S05]  /*12df0*/  @!P1 BRA `(.L_x_5665) ;  /* 0xfffffffc00ec9947 */ /* 0x008fea000383ffff */
[----:B------:R-:W-:Y:S05]  /*12e00*/  BRA `(.L_x_5664) ;  /* 0xfffffef000687947 */ /* 0x000fea000383ffff */
.L_x_5672:
[----:B-1----:R-:W-:-:S04]  /*12e10*/  IMAD.U32 R21, RZ, RZ, UR4 ;  /* 0x00000004ff157e24 */ /* 0x002fc8000f8e00ff */
[----:B------:R1:W2:Y:S03]  /*12e20*/  SYNCS.PHASECHK.TRANS64.TRYWAIT P1, [R21+URZ+0x32430], R0 ;  /* 0x03243000150075a7 */ /* 0x0002a6000802017f */
[----:B--2---:R-:W-:Y:S05]  /*12e30*/  @!P1 NANOSLEEP.SYNCS 0x989680 ;  /* 0x009896800000995d */ /* 0x004fea0003900000 */
[----:B------:R-:W2:Y:S02]  /*12e40*/  @!P1 SYNCS.PHASECHK.TRANS64 P1, [R21+URZ+0x32430], R0 ;  /* 0x03243000150095a7 */ /* 0x000ea4000802007f */
[----:B--2---:R-:W-:Y:S05]  /*12e50*/  @!P1 BRA `(.L_x_5672) ;  /* 0xfffffffc00ec9947 */ /* 0x004fea000383ffff */
[----:B------:R-:W-:Y:S05]  /*12e60*/  BRA `(.L_x_5671) ;  /* 0xffffff1400007947 */ /* 0x000fea000383ffff */
.L_x_5676:
[----:B-1----:R-:W-:-:S04]  /*12e70*/  IMAD.U32 R21, RZ, RZ, UR4 ;  /* 0x00000004ff157e24 */ /* 0x002fc8000f8e00ff */
[----:B------:R1:W3:Y:S03]  /*12e80*/  SYNCS.PHASECHK.TRANS64.TRYWAIT P1, [R21+URZ+0x32450], R0 ;  /* 0x03245000150075a7 */ /* 0x0002e6000802017f */
[----:B---3--:R-:W-:Y:S05]  /*12e90*/  @!P1 NANOSLEEP.SYNCS 0x989680 ;  /* 0x009896800000995d */ /* 0x008fea0003900000 */
[----:B------:R-:W3:Y:S02]  /*12ea0*/  @!P1 SYNCS.PHASECHK.TRANS64 P1, [R21+URZ+0x32450], R0 ;  /* 0x03245000150095a7 */ /* 0x000ee4000802007f */
[----:B---3--:R-:W-:Y:S05]  /*12eb0*/  @!P1 BRA `(.L_x_5676) ;  /* 0xfffffffc00ec9947 */ /* 0x008fea000383ffff */
[----:B------:R-:W-:Y:S05]  /*12ec0*/  BRA `(.L_x_5675) ;  /* 0xffffff1400807947 */ /* 0x000fea000383ffff */
.L_x_5684:
[----:B-1----:R-:W-:-:S04]  /*12ed0*/  IMAD.U32 R21, RZ, RZ, UR4 ;  /* 0x00000004ff157e24 */ /* 0x002fc8000f8e00ff */
[----:B------:R1:W2:Y:S03]  /*12ee0*/  SYNCS.PHASECHK.TRANS64.TRYWAIT P1, [R21+URZ+0x32430], R0 ;  /* 0x03243000150075a7 */ /* 0x0002a6000802017f */
[----:B--2---:R-:W-:Y:S05]  /*12ef0*/  @!P1 NANOSLEEP.SYNCS 0x989680 ;  /* 0x009896800000995d */ /* 0x004fea0003900000 */
[----:B------:R-:W2:Y:S02]  /*12f00*/  @!P1 SYNCS.PHASECHK.TRANS64 P1, [R21+URZ+0x32430], R0 ;  /* 0x03243000150095a7 */ /* 0x000ea4000802007f */
[----:B--2---:R-:W-:Y:S05]  /*12f10*/  @!P1 BRA `(.L_x_5684) ;  /* 0xfffffffc00ec9947 */ /* 0x004fea000383ffff */
[----:B------:R-:W-:Y:S05]  /*12f20*/  BRA `(.L_x_5683) ;  /* 0xffffff3c00907947 */ /* 0x000fea000383ffff */
.L_x_5688:
[----:B-1----:R-:W-:-:S04]  /*12f30*/  IMAD.U32 R21, RZ, RZ, UR4 ;  /* 0x00000004ff157e24 */ /* 0x002fc8000f8e00ff */
[----:B------:R1:W3:Y:S03]  /*12f40*/  SYNCS.PHASECHK.TRANS64.TRYWAIT P1, [R21+URZ+0x32450], R0 ;  /* 0x03245000150075a7 */ /* 0x0002e6000802017f */
[----:B---3--:R-:W-:Y:S05]  /*12f50*/  @!P1 NANOSLEEP.SYNCS 0x989680 ;  /* 0x009896800000995d */ /* 0x008fea0003900000 */
[----:B------:R-:W3:Y:S02]  /*12f60*/  @!P1 SYNCS.PHASECHK.TRANS64 P1, [R21+URZ+0x32450], R0 ;  /* 0x03245000150095a7 */ /* 0x000ee4000802007f */
[----:B---3--:R-:W-:Y:S05]  /*12f70*/  @!P1 BRA `(.L_x_5688) ;  /* 0xfffffffc00ec9947 */ /* 0x008fea000383ffff */
[----:B------:R-:W-:Y:S05]  /*12f80*/  BRA `(.L_x_5687) ;  /* 0xffffff4000107947 */ /* 0x000fea000383ffff */
.L_x_5733:
        /* <DEDUP_REMOVED lines=11> */
.L_x_5805:
[----:B------:R-:W-:Y:S05]  /*13040*/  BSYNC B0 ;  /* 0x0000000000007941 */ /* 0x000fea0003800000 */
.L_x_5804:
[----:B------:R-:W-:Y:S05]  /*13050*/  BRA `(.L_x_5806) ;  /* 0xffffffb000787947 */ /* 0x000fea000383ffff */
.L_x_5736:
[----:B0-----:R0:W1:Y:S02]  /*13060*/  SYNCS.PHASECHK.TRANS64.TRYWAIT P0, [R25+URZ+0x32440], R0 ;  /* 0x03244000190075a7 */ /* 0x001064000800017f */
[----:B-1----:R-:W-:Y:S05]  /*13070*/  @!P0 NANOSLEEP.SYNCS 0x989680 ;  /* 0x009896800000895d */ /* 0x002fea0003900000 */
[----:B------:R-:W1:Y:S02]  /*13080*/  @!P0 SYNCS.PHASECHK.TRANS64 P0, [R25+URZ+0x32440], R0 ;  /* 0x03244000190085a7 */ /* 0x000e64000800007f */
[----:B-1----:R-:W-:Y:S05]  /*13090*/  @!P0 BRA `(.L_x_5736) ;  /* 0xfffffffc00f08947 */ /* 0x002fea000383ffff */
[----:B------:R-:W-:Y:S05]  /*130a0*/  BRA `(.L_x_5807) ;  /* 0xffffffb400307947 */ /* 0x000fea000383ffff */
.L_x_5737:
        /* <DEDUP_REMOVED lines=8> */
.L_x_5809:
[----:B------:R-:W-:Y:S05]  /*13130*/  BSYNC B0 ;  /* 0x0000000000007941 */ /* 0x000fea0003800000 */
.L_x_5808:
[----:B------:R-:W-:Y:S01]  /*13140*/  IMAD.MOV.U32 R13, RZ, RZ, R0 ;  /* 0x000000ffff0d7224 */ /* 0x000fe200078e0000 */
[----:B------:R-:W-:Y:S01]  /*13150*/  MOV R2, R14 ;  /* 0x0000000e00027202 */ /* 0x000fe20000000f00 */
[----:B------:R-:W-:Y:S02]  /*13160*/  IMAD.MOV.U32 R12, RZ, RZ, RZ ;  /* 0x000000ffff0c7224 */ /* 0x000fe400078e00ff */
[----:B------:R-:W-:Y:S02]  /*13170*/  IMAD.MOV.U32 R11, RZ, RZ, 0x181f ;  /* 0x0000181fff0b7424 */ /* 0x000fe400078e00ff */
[----:B------:R-:W-:Y:S02]  /*13180*/  IMAD.MOV.U32 R15, RZ, RZ, -0x1 ;  /* 0xffffffffff0f7424 */ /* 0x000fe400078e00ff */
[----:B------:R-:W-:-:S07]  /*13190*/  @P0 IMAD R6, R5, 0x2, R22 ;  /* 0x0000000205060824 */ /* 0x000fce00078e0216 */
[----:B------:R-:W-:Y:S05]  /*131a0*/  WARPSYNC.COLLECTIVE R15, `(.L_x_5810) ;  /* 0x000000000f087348 */ /* 0x000fea0003c00000 */
[----:B------:R0:W1:Y:S02]  /*131b0*/  SHFL.IDX P6, R14, R13, R12, R11 ;  /* 0x0000000c0d0e7389 */ /* 0x00006400000c000b */
[----:B01----:R-:W-:Y:S01]  /*131c0*/  ENDCOLLECTIVE ;  /* 0x000000000000791b */ /* 0x003fe20003800000 */
.L_x_5810:
[----:B------:R-:W-:Y:S02]  /*131d0*/  IMAD.MOV.U32 R13, RZ, RZ, R4 ;  /* 0x000000ffff0d7224 */ /* 0x000fe400078e0004 */
[----:B------:R-:W-:Y:S02]  /*131e0*/  IMAD.MOV.U32 R12, RZ, RZ, 0x1 ;  /* 0x00000001ff0c7424 */ /* 0x000fe400078e00ff */
[----:B------:R-:W-:-:S07]  /*131f0*/  IMAD.MOV.U32 R3, RZ, RZ, R14 ;  /* 0x000000ffff037224 */ /* 0x000fce00078e000e */
[----:B------:R-:W-:Y:S05]  /*13200*/  WARPSYNC.COLLECTIVE R15, `(.L_x_5811) ;  /* 0x000000000f087348 */ /* 0x000fea0003c00000 */
[----:B------:R0:W1:Y:S02]  /*13210*/  SHFL.IDX P6, R14, R13, R12, R11 ;  /* 0x0000000c0d0e7389 */ /* 0x00006400000c000b */
[----:B01----:R-:W-:Y:S01]  /*13220*/  ENDCOLLECTIVE ;  /* 0x000000000000791b */ /* 0x003fe20003800000 */
.L_x_5811:
        /* <DEDUP_REMOVED lines=15> */
.L_x_5812:
[----:B------:R-:W-:Y:S02]  /*13320*/  @P0 IMAD R6, R5, 0x2, R22 ;  /* 0x0000000205060824 */ /* 0x000fe400078e0216 */
[----:B------:R-:W-:Y:S02]  /*13330*/  IMAD.MOV.U32 R13, RZ, RZ, R4 ;  /* 0x000000ffff0d7224 */ /* 0x000fe400078e0004 */
[----:B------:R-:W-:Y:S02]  /*13340*/  IMAD.MOV.U32 R12, RZ, RZ, 0x2 ;  /* 0x00000002ff0c7424 */ /* 0x000fe400078e00ff */
[----:B------:R-:W-:-:S07]  /*13350*/  IMAD.MOV.U32 R3, RZ, RZ, R14 ;  /* 0x000000ffff037224 */ /* 0x000fce00078e000e */
[----:B------:R-:W-:Y:S05]  /*13360*/  WARPSYNC.COLLECTIVE R15, `(.L_x_5813) ;  /* 0x000000000f087348 */ /* 0x000fea0003c00000 */
[----:B------:R0:W1:Y:S02]  /*13370*/  SHFL.IDX P6, R14, R13, R12, R11 ;  /* 0x0000000c0d0e7389 */ /* 0x00006400000c000b */
[----:B01----:R-:W-:Y:S01]  /*13380*/  ENDCOLLECTIVE ;  /* 0x000000000000791b */ /* 0x003fe20003800000 */
.L_x_5813:
        /* <DEDUP_REMOVED lines=15> */
.L_x_5814:
[----:B------:R-:W-:Y:S02]  /*13480*/  @P0 IMAD R6, R5, 0x2, R22 ;  /* 0x0000000205060824 */ /* 0x000fe400078e0216 */
[----:B------:R-:W-:Y:S02]  /*13490*/  IMAD.MOV.U32 R13, RZ, RZ, R4 ;  /* 0x000000ffff0d7224 */ /* 0x000fe400078e0004 */
[----:B------:R-:W-:Y:S02]  /*134a0*/  IMAD.MOV.U32 R12, RZ, RZ, 0x3 ;  /* 0x00000003ff0c7424 */ /* 0x000fe400078e00ff */
[----:B------:R-:W-:-:S07]  /*134b0*/  IMAD.MOV.U32 R3, RZ, RZ, R14 ;  /* 0x000000ffff037224 */ /* 0x000fce00078e000e */
[----:B------:R-:W-:Y:S05]  /*134c0*/  WARPSYNC.COLLECTIVE R15, `(.L_x_5815) ;  /* 0x000000000f087348 */ /* 0x000fea0003c00000 */
[----:B------:R0:W1:Y:S02]  /*134d0*/  SHFL.IDX P6, R14, R13, R12, R11 ;  /* 0x0000000c0d0e7389 */ /* 0x00006400000c000b */
[----:B01----:R-:W-:Y:S01]  /*134e0*/  ENDCOLLECTIVE ;  /* 0x000000000000791b */ /* 0x003fe20003800000 */
.L_x_5815:
        /* <DEDUP_REMOVED lines=15> */
.L_x_5816:
[----:B------:R-:W-:Y:S02]  /*135e0*/  @P0 IMAD R6, R5, 0x2, R22 ;  /* 0x0000000205060824 */ /* 0x000fe400078e0216 */
[----:B------:R-:W-:Y:S02]  /*135f0*/  IMAD.MOV.U32 R13, RZ, RZ, R4 ;  /* 0x000000ffff0d7224 */ /* 0x000fe400078e0004 */
[----:B------:R-:W-:Y:S01]  /*13600*/  IMAD.MOV.U32 R12, RZ, RZ, 0x4 ;  /* 0x00000004ff0c7424 */ /* 0x000fe200078e00ff */
[----:B------:R-:W-:-:S07]  /*13610*/  MOV R3, R14 ;  /* 0x0000000e00037202 */ /* 0x000fce0000000f00 */
[----:B------:R-:W-:Y:S05]  /*13620*/  WARPSYNC.COLLECTIVE R15, `(.L_x_5817) ;  /* 0x000000000f087348 */ /* 0x000fea0003c00000 */
[----:B------:R0:W1:Y:S02]  /*13630*/  SHFL.IDX P6, R14, R13, R12, R11 ;  /* 0x0000000c0d0e7389 */ /* 0x00006400000c000b */
[----:B01----:R-:W-:Y:S01]  /*13640*/  ENDCOLLECTIVE ;  /* 0x000000000000791b */ /* 0x003fe20003800000 */
.L_x_5817:
        /* <DEDUP_REMOVED lines=15> */
.L_x_5818:
[----:B------:R-:W-:Y:S02]  /*13740*/  @P0 IMAD R6, R5, 0x2, R22 ;  /* 0x0000000205060824 */ /* 0x000fe400078e0216 */
[----:B------:R-:W-:Y:S02]  /*13750*/  IMAD.MOV.U32 R13, RZ, RZ, R4 ;  /* 0x000000ffff0d7224 */ /* 0x000fe400078e0004 */
[----:B------:R-:W-:Y:S02]  /*13760*/  IMAD.MOV.U32 R12, RZ, RZ, 0x5 ;  /* 0x00000005ff0c7424 */ /* 0x000fe400078e00ff */
[----:B------:R-:W-:-:S07]  /*13770*/  IMAD.MOV.U32 R3, RZ, RZ, R14 ;  /* 0x000000ffff037224 */ /* 0x000fce00078e000e */
[----:B------:R-:W-:Y:S05]  /*13780*/  WARPSYNC.COLLECTIVE R15, `(.L_x_5819) ;  /* 0x000000000f087348 */ /* 0x000fea0003c00000 */
[----:B------:R0:W1:Y:S02]  /*13790*/  SHFL.IDX P6, R14, R13, R12, R11 ;  /* 0x0000000c0d0e7389 */ /* 0x00006400000c000b */
[----:B01----:R-:W-:Y:S01]  /*137a0*/  ENDCOLLECTIVE ;  /* 0x000000000000791b */ /* 0x003fe20003800000 */
.L_x_5819:
[----:B------:R-:W-:-:S05]  /*137b0*/  @P0 LEA R3, P1, R7, R3, 0x1 ;  /* 0x0000000307030211 */ /* 0x000fca00078208ff */
[----:B------:R-:W-:-:S05]  /*137c0*/  @P0 IMAD.X R2, RZ, RZ, R2, P1 ;  /* 0x000000ffff020224 */ /* 0x000fca00008e0602 */
[----:B------:R-:W-:Y:S02]  /*137d0*/  @P0 LOP3.LUT R3, R3, R2, RZ, 0x3c, !PT ;  /* 0x0000000203030212 */ /* 0x000fe400078e3cff */
[----:B------:R-:W-:Y:S02]  /*137e0*/  MOV R13, R0 ;  /* 0x00000000000d7202 */ /* 0x000fe40000000f00 */
[----:B------:R-:W-:-:S04]  /*137f0*/  @P0 LOP3.LUT R2, R3, R2, RZ, 0x3c, !PT ;  /* 0x0000000203020212 */ /* 0x000fc800078e3cff */
[----:B------:R-:W-:Y:S01]  /*13800*/  @P0 LOP3.LUT R3, R3, R2, RZ, 0x3c, !PT ;  /* 0x0000000203030212 */ /* 0x000fe200078e3cff */
[----:B------:R-:W-:-:S07]  /*13810*/  IMAD.MOV.U32 R4, RZ, RZ, R14 ;  /* 0x000000ffff047224 */ /* 0x000fce00078e000e */
[----:B------:R-:W-:Y:S05]  /*13820*/  WARPSYNC.COLLECTIVE R15, `(.L_x_5820) ;  /* 0x000000000f087348 */ /* 0x000fea0003c00000 */
[----:B------:R0:W1:Y:S02]  /*13830*/  SHFL.IDX P6, R14, R13, R12, R11 ;  /* 0x0000000c0d0e7389 */ /* 0x00006400000c000b */
[----:B01----:R-:W-:Y:S01]  /*13840*/  ENDCOLLECTIVE ;  /* 0x000000000000791b */ /* 0x003fe20003800000 */
.L_x_5820:
[----:B------:R-:W-:Y:S01]  /*13850*/  @!PT LDS RZ, [RZ] ;  /* 0x00000000fffff984 */ /* 0x000fe20000000800 */
[----:B------:R-:W-:Y:S01]  /*13860*/  @!PT LDS RZ, [RZ] ;  /* 0x00000000fffff984 */ /* 0x000fe20000000800 */
[----:B------:R-:W-:Y:S01]  /*13870*/  @!PT LDS RZ, [RZ] ;  /* 0x00000000fffff984 */ /* 0x000fe20000000800 */
[----:B------:R0:W-:Y:S01]  /*13880*/  @P0 LDGSTS.E.BYPASS.LTC128B.128 [R6+0x1e400], desc[UR36][R2.64], !P2 ;  /* 0x1e40000002060fae */ /* 0x0001e2000d101d64 */
[----:B------:R-:W-:Y:S01]  /*13890*/  IMAD.MOV.U32 R0, RZ, RZ, R14 ;  /* 0x000000ffff007224 */ /* 0x000fe200078e000e */
[----:B------:R-:W-:Y:S06]  /*138a0*/  BRA `(.L_x_5821) ;  /* 0xffffffb000987947 */ /* 0x000fec000383ffff */
.L_x_5742:
[----:B------:R0:W5:Y:S01]  /*138b0*/  LDL.LU R6, [R1+0x4] ;  /* 0x0000040001067983 */ /* 0x0001620000300800 */
[----:B------:R-:W-:Y:S01]  /*138c0*/  IMAD.MOV.U32 R13, RZ, RZ, R4 ;  /* 0x000000ffff0d7224 */ /* 0x000fe200078e0004 */
[----:B------:R-:W-:Y:S01]  /*138d0*/  LOP3.LUT R23, R23, 0xffffdfff, RZ, 0xc0, !PT ;  /* 0xffffdfff17177812 */ /* 0x000fe200078ec0ff */
[----:B------:R-:W-:Y:S02]  /*138e0*/  IMAD.MOV.U32 R12, RZ, RZ, RZ ;  /* 0x000000ffff0c7224 */ /* 0x000fe400078e00ff */
[----:B------:R-:W-:Y:S02]  /*138f0*/  IMAD.MOV.U32 R11, RZ, RZ, 0x181f ;  /* 0x0000181fff0b7424 */ /* 0x000fe400078e00ff */
[----:B------:R-:W-:Y:S02]  /*13900*/  IMAD.MOV.U32 R15, RZ, RZ, -0x1 ;  /* 0xffffffffff0f7424 */ /* 0x000fe400078e00ff */
[----:B0-----:R-:W-:-:S07]  /*13910*/  IMAD R17, R17, 0x80, R21 ;  /* 0x0000008011117824 */ /* 0x001fce00078e0215 */
[----:B-1---5:R-:W-:Y:S05]  /*13920*/  WARPSYNC.COLLECTIVE R15, `(.L_x_5822) ;  /* 0x000000000f087348 */ /* 0x022fea0003c00000 */
[----:B------:R0:W2:Y:S02]  /*13930*/  SHFL.IDX P6, R14, R13, R12, R11 ;  /* 0x0000000c0d0e7389 */ /* 0x0000a400000c000b */
[----:B012--5:R-:W-:Y:S01]  /*13940*/  ENDCOLLECTIVE ;  /* 0x000000000000791b */ /* 0x027fe20003800000 */
.L_x_5822:
[----:B------:R-:W-:Y:S02]  /*13950*/  IMAD.MOV.U32 R13, RZ, RZ, R0 ;  /* 0x000000ffff0d7224 */ /* 0x000fe400078e0000 */
[----:B------:R-:W-:-:S07]  /*13960*/  IMAD.MOV.U32 R3, RZ, RZ, R14 ;  /* 0x000000ffff037224 */ /* 0x000fce00078e000e */
[----:B------:R-:W-:Y:S05]  /*13970*/  WARPSYNC.COLLECTIVE R15, `(.L_x_5823) ;  /* 0x000000000f087348 */ /* 0x000fea0003c00000 */
[----:B------:R0:W1:Y:S02]  /*13980*/  SHFL.IDX P6, R14, R13, R12, R11 ;  /* 0x0000000c0d0e7389 */ /* 0x00006400000c000b */
[----:B01----:R-:W-:Y:S01]  /*13990*/  ENDCOLLECTIVE ;  /* 0x000000000000791b */ /* 0x003fe20003800000 */
.L_x_5823:
[----:B------:R-:W-:Y:S01]  /*139a0*/  MOV R13, R4 ;  /* 0x00000004000d7202 */ /* 0x000fe20000000f00 */
[----:B------:R-:W-:Y:S02]  /*139b0*/  IMAD.MOV.U32 R12, RZ, RZ, 0x1 ;  /* 0x00000001ff0c7424 */ /* 0x000fe400078e00ff */
[----:B------:R-:W-:-:S07]  /*139c0*/  IMAD.MOV.U32 R9, RZ, RZ, R14 ;  /* 0x000000ffff097224 */ /* 0x000fce00078e000e */
[----:B------:R-:W-:Y:S05]  /*139d0*/  WARPSYNC.COLLECTIVE R15, `(.L_x_5824) ;  /* 0x000000000f087348 */ /* 0x000fea0003c00000 */
[----:B------:R0:W1:Y:S02]  /*139e0*/  SHFL.IDX P6, R14, R13, R12, R11 ;  /* 0x0000000c0d0e7389 */ /* 0x00006400000c000b */
[----:B01----:R-:W-:Y:S01]  /*139f0*/  ENDCOLLECTIVE ;  /* 0x000000000000791b */ /* 0x003fe20003800000 */
.L_x_5824:
[----:B------:R-:W-:Y:S02]  /*13a00*/  IMAD.MOV.U32 R13, RZ, RZ, R0 ;  /* 0x000000ffff0d7224 */ /* 0x000fe400078e0000 */
        /* <DEDUP_REMOVED lines=17> */
.L_x_5825:
        /* <DEDUP_REMOVED lines=8> */
.L_x_5826:
        /* <DEDUP_REMOVED lines=15> */
.L_x_5827:
[----:B------:R-:W-:Y:S01]  /*13c90*/  @P2 LOP3.LUT R23, R23, 0x800, RZ, 0xfc, !PT ;  /* 0x0000080017172812 */ /* 0x000fe200078efcff */
[----:B------:R-:W-:-:S03]  /*13ca0*/  IMAD.MOV.U32 R13, RZ, RZ, R4 ;  /* 0x000000ffff0d7224 */ /* 0x000fc600078e0004 */
[----:B------:R-:W-:Y:S01]  /*13cb0*/  LOP3.LUT R23, R23, 0xfffffdff, RZ, 0xc0, !PT ;  /* 0xfffffdff17177812 */ /* 0x000fe200078ec0ff */
[----:B------:R-:W-:Y:S01]  /*13cc0*/  IMAD.MOV.U32 R12, RZ, RZ, 0x3 ;  /* 0x00000003ff0c7424 */ /* 0x000fe200078e00ff */
[----:B------:R-:W-:-:S07]  /*13cd0*/  MOV R10, R14 ;  /* 0x0000000e000a7202 */ /* 0x000fce0000000f00 */
[----:B------:R-:W-:Y:S05]  /*13ce0*/  WARPSYNC.COLLECTIVE R15, `(.L_x_5828) ;  /* 0x000000000f087348 */ /* 0x000fea0003c00000 */
[----:B------:R0:W1:Y:S02]  /*13cf0*/  SHFL.IDX P6, R14, R13, R12, R11 ;  /* 0x0000000c0d0e7389 */ /* 0x00006400000c000b */
[----:B01----:R-:W-:Y:S01]  /*13d00*/  ENDCOLLECTIVE ;  /* 0x000000000000791b */ /* 0x003fe20003800000 */
.L_x_5828:
        /* <DEDUP_REMOVED lines=15> */
.L_x_5829:
        /* <DEDUP_REMOVED lines=17> */
.L_x_5830:
[----:B------:R-:W-:-:S04]  /*13f10*/  IADD3 R2, R17, 0x40, RZ ;  /* 0x0000004011027810 */ /* 0x000fc80007ffe0ff */
[----:B------:R-:W-:Y:S01]  /*13f20*/  ISETP.GE.AND P2, PT, R2, R5, PT ;  /* 0x000000050200720c */ /* 0x000fe20003f46270 */
[----:B------:R-:W-:Y:S02]  /*13f30*/  IMAD.MOV.U32 R13, RZ, RZ, R0 ;  /* 0x000000ffff0d7224 */ /* 0x000fe400078e0000 */
[----:B------:R-:W-:-:S10]  /*13f40*/  IMAD.MOV.U32 R2, RZ, RZ, R14 ;  /* 0x000000ffff027224 */ /* 0x000fd400078e000e */
[----:B------:R-:W-:-:S07]  /*13f50*/  @P2 LOP3.LUT R23, R23, 0x100, RZ, 0xfc, !PT ;  /* 0x0000010017172812 */ /* 0x000fce00078efcff */
[----:B------:R-:W-:Y:S05]  /*13f60*/  WARPSYNC.COLLECTIVE R15, `(.L_x_5831) ;  /* 0x000000000f087348 */ /* 0x000fea0003c00000 */
[----:B------:R0:W1:Y:S02]  /*13f70*/  SHFL.IDX P6, R14, R13, R12, R11 ;  /* 0x0000000c0d0e7389 */ /* 0x00006400000c000b */
[----:B01----:R-:W-:Y:S01]  /*13f80*/  ENDCOLLECTIVE ;  /* 0x000000000000791b */ /* 0x003fe20003800000 */
.L_x_5831:
[----:B------:R-:W-:Y:S01]  /*13f90*/  LOP3.LUT R23, R23, 0xffffff7f, RZ, 0xc0, !PT ;  /* 0xffffff7f17177812 */ /* 0x000fe200078ec0ff */
[----:B------:R-:W-:Y:S02]  /*13fa0*/  IMAD.MOV.U32 R13, RZ, RZ, R4 ;  /* 0x000000ffff0d7224 */ /* 0x000fe400078e0004 */
[----:B------:R-:W-:Y:S02]  /*13fb0*/  IMAD.MOV.U32 R12, RZ, RZ, 0x5 ;  /* 0x00000005ff0c7424 */ /* 0x000fe400078e00ff */
[----:B------:R-:W-:-:S05]  /*13fc0*/  IMAD.MOV.U32 R11, RZ, RZ, R14 ;  /* 0x000000ffff0b7224 */ /* 0x000fca00078e000e */
[----:B------:R-:W-:-:S05]  /*13fd0*/  @!P2 LEA R14, P1, R20, R11, 0x1 ;  /* 0x0000000b140ea211 */ /* 0x000fca00078208ff */
[----:B------:R-:W-:Y:S02]  /*13fe0*/  @!P2 IMAD.X R11, RZ, RZ, R2, P1 ;  /* 0x000000ffff0ba224 */ /* 0x000fe400008e0602 */
[----:B------:R-:W-:Y:S02]  /*13ff0*/  @!P2 IMAD.MOV.U32 R2, RZ, RZ, R14 ;  /* 0x000000ffff02a224 */ /* 0x000fe400078e000e */
[----:B------:R-:W-:Y:S01]  /*14000*/  @!P2 IMAD.MOV.U32 R3, RZ, RZ, R11 ;  /* 0x000000ffff03a224 */ /* 0x000fe200078e000b */
[----:B------:R-:W-:-:S04]  /*14010*/  MOV R11, 0x181f ;  /* 0x0000181f000b7802 */ /* 0x000fc80000000f00 */
[----:B------:R-:W-:Y:S01]  /*14020*/  @!PT LDS RZ, [RZ] ;  /* 0x00000000fffff984 */ /* 0x000fe20000000800 */
[----:B------:R-:W-:Y:S01]  /*14030*/  @!PT LDS RZ, [RZ] ;  /* 0x00000000fffff984 */ /* 0x000fe20000000800 */
[----:B------:R-:W-:Y:S01]  /*14040*/  @!PT LDS RZ, [RZ] ;  /* 0x00000000fffff984 */ /* 0x000fe20000000800 */
[----:B------:R0:W-:Y:S03]  /*14050*/  @!P2 LDGSTS.E.BYPASS.LTC128B.128 [R26+0x1a400], desc[UR36][R2.64], !P0 ;  /* 0x1a400000021aafae */ /* 0x0001e6000c101d64 */
[----:B0-----:R-:W-:Y:S05]  /*14060*/  WARPSYNC.COLLECTIVE R15, `(.L_x_5832) ;  /* 0x000000000f087348 */ /* 0x001fea0003c00000 */
[----:B------:R1:W2:Y:S02]  /*14070*/  SHFL.IDX P6, R14, R13, R12, R11 ;  /* 0x0000000c0d0e7389 */ /* 0x0002a400000c000b */
[----:B012---:R-:W-:Y:S01]  /*14080*/  ENDCOLLECTIVE ;  /* 0x000000000000791b */ /* 0x007fe20003800000 */
.L_x_5832:
[----:B------:R-:W-:-:S05]  /*14090*/  VIADD R2, R17, 0x50 ;  /* 0x0000005011027836 */ /* 0x000fca0000000000 */
[----:B------:R-:W-:Y:S01]  /*140a0*/  ISETP.GE.AND P2, PT, R2, R5, PT ;  /* 0x000000050200720c */ /* 0x000fe20003f46270 */
[----:B------:R-:W-:Y:S02]  /*140b0*/  IMAD.MOV.U32 R13, RZ, RZ, R0 ;  /* 0x000000ffff0d7224 */ /* 0x000fe400078e0000 */
[----:B------:R-:W-:-:S10]  /*140c0*/  IMAD.MOV.U32 R7, RZ, RZ, R14 ;  /* 0x000000ffff077224 */ /* 0x000fd400078e000e */
[----:B------:R-:W-:Y:S05]  /*140d0*/  WARPSYNC.COLLECTIVE R15, `(.L_x_5833) ;  /* 0x000000000f087348 */ /* 0x000fea0003c00000 */
[----:B------:R0:W1:Y:S02]  /*140e0*/  SHFL.IDX P6, R14, R13, R12, R11 ;  /* 0x0000000c0d0e7389 */ /* 0x00006400000c000b */
[----:B01----:R-:W-:Y:S01]  /*140f0*/  ENDCOLLECTIVE ;  /* 0x000000000000791b */ /* 0x003fe20003800000 */
.L_x_5833:
        /* <DEDUP_REMOVED lines=8> */
.L_x_5834:
        /* <DEDUP_REMOVED lines=10> */
[----:B------:R-:W-:Y:S01]  /*14220*/  ISETP.GE.AND P2, PT, R8, R5, PT ;  /* 0x000000050800720c */ /* 0x000fe20003f46270 */
[----:B0-----:R-:W-:-:S12]  /*14230*/  IMAD.MOV.U32 R2, RZ, RZ, R14 ;  /* 0x000000ffff027224 */ /* 0x001fd800078e000e */
[----:B------:R-:W-:Y:S05]  /*14240*/  WARPSYNC.COLLECTIVE R15, `(.L_x_5835) ;  /* 0x000000000f087348 */ /* 0x000fea0003c00000 */
[----:B------:R0:W1:Y:S02]  /*14250*/  SHFL.IDX P6, R14, R13, R12, R11 ;  /* 0x0000000c0d0e7389 */ /* 0x00006400000c000b */
[----:B01----:R-:W-:Y:S01]  /*14260*/  ENDCOLLECTIVE ;  /* 0x000000000000791b */ /* 0x003fe20003800000 */
.L_x_5835:
[----:B------:R-:W-:Y:S01]  /*14270*/  @P2 LOP3.LUT R23, R23, 0x40, RZ, 0xfc, !PT ;  /* 0x0000004017172812 */ /* 0x000fe200078efcff */
[----:B------:R-:W-:Y:S02]  /*14280*/  IMAD.MOV.U32 R13, RZ, RZ, R4 ;  /* 0x000000ffff0d7224 */ /* 0x000fe400078e0004 */
[----:B------:R-:W-:Y:S02]  /*14290*/  IMAD.MOV.U32 R12, RZ, RZ, 0x7 ;  /* 0x00000007ff0c7424 */ /* 0x000fe400078e00ff */
[----:B------:R-:W-:-:S07]  /*142a0*/  IMAD.MOV.U32 R6, RZ, RZ, R14 ;  /* 0x000000ffff067224 */ /* 0x000fce00078e000e */
[----:B------:R-:W-:Y:S05]  /*142b0*/  WARPSYNC.COLLECTIVE R15, `(.L_x_5836) ;  /* 0x000000000f087348 */ /* 0x000fea0003c00000 */
[----:B------:R0:W1:Y:S02]  /*142c0*/  SHFL.IDX P6, R14, R13, R12, R11 ;  /* 0x0000000c0d0e7389 */ /* 0x00006400000c000b */
[----:B01----:R-:W-:Y:S01]  /*142d0*/  ENDCOLLECTIVE ;  /* 0x000000000000791b */ /* 0x003fe20003800000 */
.L_x_5836:
[----:B------:R-:W-:-:S04]  /*142e0*/  @!P2 LEA R6, P1, R20, R6, 0x1 ;  /* 0x000000061406a211 */ /* 0x000fc800078208ff */
[----:B------:R-:W-:Y:S01]  /*142f0*/  @!P2 IADD3.X R9, RZ, R2, RZ, P1, !PT ;  /* 0x00000002ff09a210 */ /* 0x000fe20000ffe4ff */
[----:B------:R-:W-:-:S04]  /*14300*/  @!P2 IMAD.MOV.U32 R2, RZ, RZ, R6 ;  /* 0x000000ffff02a224 */ /* 0x000fc800078e0006 */
        /* <DEDUP_REMOVED lines=10> */
.L_x_5837:
[----:B------:R-:W-:Y:S01]  /*143b0*/  IMAD.MOV.U32 R0, RZ, RZ, R14 ;  /* 0x000000ffff007224 */ /* 0x000fe200078e000e */
[----:B------:R-:W-:Y:S06]  /*143c0*/  BRA `(.L_x_5838) ;  /* 0xffffffb000cc7947 */ /* 0x000fec000383ffff */
.L_x_5746:
        /* <DEDUP_REMOVED lines=8> */
.L_x_5840:
[----:B------:R-:W-:Y:S05]  /*14450*/  BSYNC B0 ;  /* 0x0000000000007941 */ /* 0x000fea0003800000 */
.L_x_5839:
[----:B------:R-:W-:Y:S01]  /*14460*/  MOV R13, R0 ;  /* 0x00000000000d7202 */ /* 0x000fe20000000f00 */
[----:B------:R-:W-:Y:S01]  /*14470*/  IMAD.MOV.U32 R12, RZ, RZ, RZ ;  /* 0x000000ffff0c7224 */ /* 0x000fe200078e00ff */
[----:B------:R-:W-:Y:S01]  /*14480*/  LOP3.LUT P5, RZ, R23, 0x2000, RZ, 0xc0, !PT ;  /* 0x0000200017ff7812 */ /* 0x000fe200078ac0ff */
[----:B------:R-:W-:Y:S02]  /*14490*/  IMAD.MOV.U32 R11, RZ, RZ, 0x181f ;  /* 0x0000181fff0b7424 */ /* 0x000fe400078e00ff */
[----:B------:R-:W-:Y:S02]  /*144a0*/  IMAD.MOV.U32 R15, RZ, RZ, -0x1 ;  /* 0xffffffffff0f7424 */ /* 0x000fe400078e00ff */
[----:B------:R-:W-:-:S08]  /*144b0*/  IMAD.MOV.U32 R2, RZ, RZ, R14 ;  /* 0x000000ffff027224 */ /* 0x000fd000078e000e */
[----:B------:R-:W-:Y:S05]  /*144c0*/  WARPSYNC.COLLECTIVE R15, `(.L_x_5841) ;  /* 0x000000000f087348 */ /* 0x000fea0003c00000 */
[----:B------:R0:W1:Y:S02]  /*144d0*/  SHFL.IDX P6, R14, R13, R12, R11 ;  /* 0x0000000c0d0e7389 */ /* 0x00006400000c000b */
[----:B01----:R-:W-:Y:S01]  /*144e0*/  ENDCOLLECTIVE ;  /* 0x000000000000791b */ /* 0x003fe20003800000 */
.L_x_5841:
[----:B------:R-:W-:Y:S02]  /*144f0*/  IMAD.MOV.U32 R13, RZ, RZ, R4 ;  /* 0x000000ffff0d7224 */ /* 0x000fe400078e0004 */
[----:B------:R-:W-:Y:S01]  /*14500*/  IMAD.MOV.U32 R12, RZ, RZ, 0x1 ;  /* 0x00000001ff0c7424 */ /* 0x000fe200078e00ff */
[----:B------:R-:W-:-:S13]  /*14510*/  @!P5 LEA R5, P0, R8, R14, 0x1 ;  /* 0x0000000e0805d211 */ /* 0x000fda00078008ff */
[----:B------:R-:W-:Y:S05]  /*14520*/  WARPSYNC.COLLECTIVE R15, `(.L_x_5842) ;  /* 0x000000000f087348 */ /* 0x000fea0003c00000 */
[----:B------:R0:W1:Y:S02]  /*14530*/  SHFL.IDX P6, R14, R13, R12, R11 ;  /* 0x0000000c0d0e7389 */ /* 0x00006400000c000b */
[----:B01----:R-:W-:Y:S01]  /*14540*/  ENDCOLLECTIVE ;  /* 0x000000000000791b */ /* 0x003fe20003800000 */
.L_x_5842:
[----:B------:R-:W-:Y:S02]  /*14550*/  @!P5 IMAD.X R3, RZ, RZ, R2, P0 ;  /* 0x000000ffff03d224 */ /* 0x000fe400000e0602 */
        /* <DEDUP_REMOVED lines=14> */
.L_x_5843:
[----:B------:R-:W-:Y:S01]  /*14640*/  MOV R13, R4 ;  /* 0x00000004000d7202 */ /* 0x000fe20000000f00 */
        /* <DEDUP_REMOVED lines=16> */
.L_x_5844:
[----:B------:R-:W-:Y:S02]  /*14750*/  IMAD.MOV.U32 R13, RZ, RZ, R0 ;  /* 0x000000ffff0d7224 */ /* 0x000fe400078e0000 */
[----:B------:R-:W-:-:S07]  /*14760*/  IMAD.MOV.U32 R5, RZ, RZ, R14 ;  /* 0x000000ffff057224 */ /* 0x000fce00078e000e */
[----:B------:R-:W-:Y:S05]  /*14770*/  WARPSYNC.COLLECTIVE R15, `(.L_x_5845) ;  /* 0x000000000f087348 */ /* 0x000fea0003c00000 */
[----:B------:R0:W1:Y:S02]  /*14780*/  SHFL.IDX P6, R14, R13, R12, R11 ;  /* 0x0000000c0d0e7389 */ /* 0x00006400000c000b */
[----:B01----:R-:W-:Y:S01]  /*14790*/  ENDCOLLECTIVE ;  /* 0x000000000000791b */ /* 0x003fe20003800000 */
.L_x_5845:
[----:B------:R-:W-:Y:S02]  /*147a0*/  IMAD.MOV.U32 R13, RZ, RZ, R4 ;  /* 0x000000ffff0d7224 */ /* 0x000fe400078e0004 */
[----:B------:R-:W-:Y:S01]  /*147b0*/  IMAD.MOV.U32 R12, RZ, RZ, 0x3 ;  /* 0x00000003ff0c7424 */ /* 0x000fe200078e00ff */
[----:B------:R-:W-:-:S13]  /*147c0*/  @!P5 LEA R6, P0, R8, R14, 0x1 ;  /* 0x0000000e0806d211 */ /* 0x000fda00078008ff */
[----:B------:R-:W-:Y:S05]  /*147d0*/  WARPSYNC.COLLECTIVE R15, `(.L_x_5846) ;  /* 0x000000000f087348 */ /* 0x000fea0003c00000 */
[----:B------:R0:W1:Y:S02]  /*147e0*/  SHFL.IDX P6, R14, R13, R12, R11 ;  /* 0x0000000c0d0e7389 */ /* 0x00006400000c000b */
[----:B01----:R-:W-:Y:S01]  /*147f0*/  ENDCOLLECTIVE ;  /* 0x000000000000791b */ /* 0x003fe20003800000 */
.L_x_5846:
[----:B------:R-:W-:Y:S02]  /*14800*/  @!P5 IMAD.X R7, RZ, RZ, R5, P0 ;  /* 0x000000ffff07d224 */ /* 0x000fe400000e0605 */
[----:B------:R-:W-:Y:S02]  /*14810*/  @!P5 IMAD.MOV.U32 R2, RZ, RZ, R6 ;  /* 0x000000ffff02d224 */ /* 0x000fe400078e0006 */
[----:B------:R-:W-:-:S05]  /*14820*/  @!P5 IMAD.MOV.U32 R3, RZ, RZ, R7 ;  /* 0x000000ffff03d224 */ /* 0x000fca00078e0007 */
        /* <DEDUP_REMOVED lines=13> */
.L_x_5847:
[----:B------:R-:W-:Y:S02]  /*14900*/  IMAD.MOV.U32 R13, RZ, RZ, R4 ;  /* 0x000000ffff0d7224 */ /* 0x000fe400078e0004 */
[----:B------:R-:W-:Y:S01]  /*14910*/  IMAD.MOV.U32 R12, RZ, RZ, 0x4 ;  /* 0x00000004ff0c7424 */ /* 0x000fe200078e00ff */
[----:B------:R-:W-:-:S13]  /*14920*/  LOP3.LUT P6, RZ, R23, 0x200, RZ, 0xc0, !PT ;  /* 0x0000020017ff7812 */ /* 0x000fda00078cc0ff */
[----:B------:R-:W-:-:S05]  /*14930*/  @!P6 LEA R6, P0, R8, R14, 0x1 ;  /* 0x0000000e0806e211 */ /* 0x000fca00078008ff */
[----:B------:R-:W-:Y:S02]  /*14940*/  @!P6 IMAD.X R7, RZ, RZ, R5, P0 ;  /* 0x000000ffff07e224 */ /* 0x000fe400000e0605 */
[----:B------:R-:W-:-:S03]  /*14950*/  @!P6 IMAD.MOV.U32 R2, RZ, RZ, R6 ;  /* 0x000000ffff02e224 */ /* 0x000fc600078e0006 */
[----:B------:R-:W-:-:S05]  /*14960*/  @!P6 MOV R3, R7 ;  /* 0x000000070003e202 */ /* 0x000fca0000000f00 */
        /* <DEDUP_REMOVED lines=10> */
.L_x_5848:
[----:B------:R-:W-:Y:S02]  /*14a10*/  IMAD.MOV.U32 R13, RZ, RZ, R0 ;  /* 0x000000ffff0d7224 */ /* 0x000fe400078e0000 */
[----:B------:R-:W-:-:S07]  /*14a20*/  IMAD.MOV.U32 R5, RZ, RZ, R14 ;  /* 0x000000ffff057224 */ /* 0x000fce00078e000e */
[----:B------:R-:W-:Y:S05]  /*14a30*/  WARPSYNC.COLLECTIVE R15, `(.L_x_5849) ;  /* 0x000000000f087348 */ /* 0x000fea0003c00000 */
[----:B------:R0:W1:Y:S02]  /*14a40*/  SHFL.IDX P6, R14, R13, R12, R11 ;  /* 0x0000000c0d0e7389 */ /* 0x00006400000c000b */
[----:B01----:R-:W-:Y:S01]  /*14a50*/  ENDCOLLECTIVE ;  /* 0x000000000000791b */ /* 0x003fe20003800000 */
.L_x_5849:
[----:B------:R-:W-:Y:S02]  /*14a60*/  IMAD.MOV.U32 R13, RZ, RZ, R4 ;  /* 0x000000ffff0d7224 */ /* 0x000fe400078e0004 */
[----:B------:R-:W-:Y:S01]  /*14a70*/  IMAD.MOV.U32 R12, RZ, RZ, 0x5 ;  /* 0x00000005ff0c7424 */ /* 0x000fe200078e00ff */
[----:B------:R-:W-:-:S13]  /*14a80*/  @!P5 LEA R6, P0, R8, R14, 0x1 ;  /* 0x0000000e0806d211 */ /* 0x000fda00078008ff */
[----:B------:R-:W-:Y:S05]  /*14a90*/  WARPSYNC.COLLECTIVE R15, `(.L_x_5850) ;  /* 0x000000000f087348 */ /* 0x000fea0003c00000 */
[----:B------:R0:W1:Y:S02]  /*14aa0*/  SHFL.IDX P6, R14, R13, R12, R11 ;  /* 0x0000000c0d0e7389 */ /* 0x00006400000c000b */
[----:B01----:R-:W-:Y:S01]  /*14ab0*/  ENDCOLLECTIVE ;  /* 0x000000000000791b */ /* 0x003fe20003800000 */
.L_x_5850:
        /* <DEDUP_REMOVED lines=16> */
.L_x_5851:
[----:B------:R-:W-:Y:S02]  /*14bc0*/  IMAD.MOV.U32 R13, RZ, RZ, R4 ;  /* 0x000000ffff0d7224 */ /* 0x000fe400078e0004 */
[----:B------:R-:W-:Y:S01]  /*14bd0*/  IMAD.MOV.U32 R12, RZ, RZ, 0x6 ;  /* 0x00000006ff0c7424 */ /* 0x000fe200078e00ff */
[----:B------:R-:W-:-:S13]  /*14be0*/  LOP3.LUT P6, RZ, R23, 0x80, RZ, 0xc0, !PT ;  /* 0x0000008017ff7812 */ /* 0x000fda00078cc0ff */
[----:B------:R-:W-:-:S04]  /*14bf0*/  @!P6 LEA R6, P0, R8, R14, 0x1 ;  /* 0x0000000e0806e211 */ /* 0x000fc800078008ff */
[----:B------:R-:W-:Y:S01]  /*14c00*/  @!P6 MOV R2, R6 ;  /* 0x000000060002e202 */ /* 0x000fe20000000f00 */
[----:B------:R-:W-:-:S04]  /*14c10*/  @!P6 IMAD.X R7, RZ, RZ, R5, P0 ;  /* 0x000000ffff07e224 */ /* 0x000fc800000e0605 */
        /* <DEDUP_REMOVED lines=11> */
.L_x_5852:
[----:B------:R-:W-:Y:S02]  /*14cd0*/  IMAD.MOV.U32 R13, RZ, RZ, R0 ;  /* 0x000000ffff0d7224 */ /* 0x000fe400078e0000 */
[----:B------:R-:W-:-:S07]  /*14ce0*/  IMAD.MOV.U32 R5, RZ, RZ, R14 ;  /* 0x000000ffff057224 */ /* 0x000fce00078e000e */
[----:B------:R-:W-:Y:S05]  /*14cf0*/  WARPSYNC.COLLECTIVE R15, `(.L_x_5853) ;  /* 0x000000000f087348 */ /* 0x000fea0003c00000 */
[----:B------:R0:W1:Y:S02]  /*14d00*/  SHFL.IDX P6, R14, R13, R12, R11 ;  /* 0x0000000c0d0e7389 */ /* 0x00006400000c000b */
[----:B01----:R-:W-:Y:S01]  /*14d10*/  ENDCOLLECTIVE ;  /* 0x000000000000791b */ /* 0x003fe20003800000 */
.L_x_5853:
[----:B------:R-:W-:Y:S02]  /*14d20*/  IMAD.MOV.U32 R13, RZ, RZ, R4 ;  /* 0x000000ffff0d7224 */ /* 0x000fe400078e0004 */
[----:B------:R-:W-:Y:S01]  /*14d30*/  IMAD.MOV.U32 R12, RZ, RZ, 0x7 ;  /* 0x00000007ff0c7424 */ /* 0x000fe200078e00ff */
[----:B------:R-:W-:-:S13]  /*14d40*/  @!P5 LEA R6, P0, R8, R14, 0x1 ;  /* 0x0000000e0806d211 */ /* 0x000fda00078008ff */
[----:B------:R-:W-:Y:S05]  /*14d50*/  WARPSYNC.COLLECTIVE R15, `(.L_x_5854) ;  /* 0x000000000f087348 */ /* 0x000fea0003c00000 */
[----:B------:R0:W1:Y:S02]  /*14d60*/  SHFL.IDX P6, R14, R13, R12, R11 ;  /* 0x0000000c0d0e7389 */ /* 0x00006400000c000b */
[----:B01----:R-:W-:Y:S01]  /*14d70*/  ENDCOLLECTIVE ;  /* 0x000000000000791b */ /* 0x003fe20003800000 */
.L_x_5854:
        /* <DEDUP_REMOVED lines=15> */
.L_x_5855:
[----:B------:R-:W-:Y:S05]  /*14e70*/  BRA `(.L_x_5856) ;  /* 0xffffffb400087947 */ /* 0x000fea000383ffff */
.L_x_5751:
[----:B0-----:R0:W2:Y:S02]  /*14e80*/  SYNCS.PHASECHK.TRANS64.TRYWAIT P0, [R22+URZ+0x32420], R3 ;  /* 0x03242003160075a7 */ /* 0x0010a4000800017f */
[----:B--2---:R-:W-:Y:S05]  /*14e90*/  @!P0 NANOSLEEP.SYNCS 0x989680 ;  /* 0x009896800000895d */ /* 0x004fea0003900000 */
[----:B------:R-:W2:Y:S02]  /*14ea0*/  @!P0 SYNCS.PHASECHK.TRANS64 P0, [R22+URZ+0x32420], R3 ;  /* 0x03242003160085a7 */ /* 0x000ea4000800007f */
[----:B--2---:R-:W-:Y:S05]  /*14eb0*/  @!P0 BRA `(.L_x_5751) ;  /* 0xfffffffc00f08947 */ /* 0x004fea000383ffff */
[----:B------:R-:W-:Y:S05]  /*14ec0*/  BRA `(.L_x_5857) ;  /* 0xffffffb400787947 */ /* 0x000fea000383ffff */
.L_x_5754:
[----:B--2---:R2:W3:Y:S02]  /*14ed0*/  SYNCS.PHASECHK.TRANS64.TRYWAIT P0, [R25+URZ+0x32460], R0 ;  /* 0x03246000190075a7 */ /* 0x0044e4000800017f */
[----:B---3--:R-:W-:Y:S05]  /*14ee0*/  @!P0 NANOSLEEP.SYNCS 0x989680 ;  /* 0x009896800000895d */ /* 0x008fea0003900000 */
[----:B------:R-:W3:Y:S02]  /*14ef0*/  @!P0 SYNCS.PHASECHK.TRANS64 P0, [R25+URZ+0x32460], R0 ;  /* 0x03246000190085a7 */ /* 0x000ee4000800007f */
[----:B---3--:R-:W-:Y:S05]  /*14f00*/  @!P0 BRA `(.L_x_5754) ;  /* 0xfffffffc00f08947 */ /* 0x008fea000383ffff */
[----:B------:R-:W-:Y:S05]  /*14f10*/  BRA `(.L_x_5858) ;  /* 0xffffffb400847947 */ /* 0x000fea000383ffff */
.L_x_5755:
[----:B------:R-:W-:Y:S01]  /*14f20*/  BSSY B0, `(.L_x_5859) ;  /* 0x0000008000007945 */ /* 0x000fe20003800000 */
[----:B------:R-:W-:Y:S01]  /*14f30*/  MOV R13, R6 ;  /* 0x00000006000d7202 */ /* 0x000fe20000000f00 */
[----:B------:R-:W-:Y:S02]  /*14f40*/  IMAD.MOV.U32 R12, RZ, RZ, RZ ;  /* 0x000000ffff0c7224 */ /* 0x000fe400078e00ff */
[----:B------:R-:W-:Y:S02]  /*14f50*/  IMAD.MOV.U32 R11, RZ, RZ, 0x181f ;  /* 0x0000181fff0b7424 */ /* 0x000fe400078e00ff */
[----:B------:R-:W-:-:S07]  /*14f60*/  IMAD.MOV.U32 R15, RZ, RZ, -0x1 ;  /* 0xffffffffff0f7424 */ /* 0x000fce00078e00ff */
[----:B-1----:R-:W-:Y:S05]  /*14f70*/  WARPSYNC.COLLECTIVE R15, `(.L_x_5860) ;  /* 0x000000000f087348 */ /* 0x002fea0003c00000 */
[----:B------:R0:W2:Y:S02]  /*14f80*/  SHFL.IDX P6, R14, R13, R12, R11 ;  /* 0x0000000c0d0e7389 */ /* 0x0000a400000c000b */
[----:B012---:R-:W-:Y:S01]  /*14f90*/  ENDCOLLECTIVE ;  /* 0x000000000000791b */ /* 0x007fe20003800000 */
.L_x_5860:
[----:B------:R-:W-:Y:S05]  /*14fa0*/  BSYNC B0 ;  /* 0x0000000000007941 */ /* 0x000fea0003800000 */
.L_x_5859:
        /* <DEDUP_REMOVED lines=13> */
.L_x_5861:
[----:B------:R-:W-:Y:S01]  /*15080*/  MOV R13, R6 ;  /* 0x00000006000d7202 */ /* 0x000fe20000000f00 */
        /* <DEDUP_REMOVED lines=8> */
.L_x_5862:
        /* <DEDUP_REMOVED lines=17> */
.L_x_5863:
[----:B------:R-:W-:Y:S02]  /*15220*/  IMAD.MOV.U32 R13, RZ, RZ, R6 ;  /* 0x000000ffff0d7224 */ /* 0x000fe400078e0006 */
[----:B------:R-:W-:Y:S01]  /*15230*/  IMAD.MOV.U32 R12, RZ, RZ, 0x2 ;  /* 0x00000002ff0c7424 */ /* 0x000fe200078e00ff */
[----:B------:R-:W-:-:S13]  /*15240*/  IADD3 R2, P3, R14, R0, RZ ;  /* 0x000000000e027210 */ /* 0x000fda0007f7e0ff */
[----:B------:R-:W-:Y:S05]  /*15250*/  WARPSYNC.COLLECTIVE R15, `(.L_x_5864) ;  /* 0x000000000f087348 */ /* 0x000fea0003c00000 */
[----:B------:R0:W1:Y:S02]  /*15260*/  SHFL.IDX P6, R14, R13, R12, R11 ;  /* 0x0000000c0d0e7389 */ /* 0x00006400000c000b */
[----:B01----:R-:W-:Y:S01]  /*15270*/  ENDCOLLECTIVE ;  /* 0x000000000000791b */ /* 0x003fe20003800000 */
.L_x_5864:
        /* <DEDUP_REMOVED lines=17> */
.L_x_5865:
[----:B------:R-:W-:Y:S02]  /*15390*/  IMAD.MOV.U32 R13, RZ, RZ, R6 ;  /* 0x000000ffff0d7224 */ /* 0x000fe400078e0006 */
[----:B------:R-:W-:Y:S01]  /*153a0*/  IMAD.MOV.U32 R12, RZ, RZ, 0x3 ;  /* 0x00000003ff0c7424 */ /* 0x000fe200078e00ff */
[----:B------:R-:W-:-:S13]  /*153b0*/  IADD3 R2, P3, R14, R0, RZ ;  /* 0x000000000e027210 */ /* 0x000fda0007f7e0ff */
[----:B------:R-:W-:Y:S05]  /*153c0*/  WARPSYNC.COLLECTIVE R15, `(.L_x_5866) ;  /* 0x000000000f087348 */ /* 0x000fea0003c00000 */
[----:B------:R0:W1:Y:S02]  /*153d0*/  SHFL.IDX P6, R14, R13, R12, R11 ;  /* 0x0000000c0d0e7389 */ /* 0x00006400000c000b */
[----:B01----:R-:W-:Y:S01]  /*153e0*/  ENDCOLLECTIVE ;  /* 0x000000000000791b */ /* 0x003fe20003800000 */
.L_x_5866:
        /* <DEDUP_REMOVED lines=17> */
.L_x_5867:
[----:B------:R-:W-:Y:S02]  /*15500*/  IMAD.MOV.U32 R13, RZ, RZ, R6 ;  /* 0x000000ffff0d7224 */ /* 0x000fe400078e0006 */
[----:B------:R-:W-:Y:S01]  /*15510*/  IMAD.MOV.U32 R12, RZ, RZ, 0x4 ;  /* 0x00000004ff0c7424 */ /* 0x000fe200078e00ff */
[----:B------:R-:W-:-:S13]  /*15520*/  IADD3 R2, P3, R14, R0, RZ ;  /* 0x000000000e027210 */ /* 0x000fda0007f7e0ff */
[----:B------:R-:W-:Y:S05]  /*15530*/  WARPSYNC.COLLECTIVE R15, `(.L_x_5868) ;  /* 0x000000000f087348 */ /* 0x000fea0003c00000 */
[----:B------:R0:W1:Y:S02]  /*15540*/  SHFL.IDX P6, R14, R13, R12, R11 ;  /* 0x0000000c0d0e7389 */ /* 0x00006400000c000b */
[----:B01----:R-:W-:Y:S01]  /*15550*/  ENDCOLLECTIVE ;  /* 0x000000000000791b */ /* 0x003fe20003800000 */
.L_x_5868:
        /* <DEDUP_REMOVED lines=17> */
.L_x_5869:
[----:B------:R-:W-:Y:S02]  /*15670*/  IMAD.MOV.U32 R13, RZ, RZ, R6 ;  /* 0x000000ffff0d7224 */ /* 0x000fe400078e0006 */
[----:B------:R-:W-:Y:S01]  /*15680*/  IMAD.MOV.U32 R12, RZ, RZ, 0x5 ;  /* 0x00000005ff0c7424 */ /* 0x000fe200078e00ff */
[----:B------:R-:W-:-:S13]  /*15690*/  IADD3 R2, P3, R14, R0, RZ ;  /* 0x000000000e027210 */ /* 0x000fda0007f7e0ff */
[----:B------:R-:W-:Y:S05]  /*156a0*/  WARPSYNC.COLLECTIVE R15, `(.L_x_5870) ;  /* 0x000000000f087348 */ /* 0x000fea0003c00000 */
[----:B------:R0:W1:Y:S02]  /*156b0*/  SHFL.IDX P6, R14, R13, R12, R11 ;  /* 0x0000000c0d0e7389 */ /* 0x00006400000c000b */
[----:B01----:R-:W-:Y:S01]  /*156c0*/  ENDCOLLECTIVE ;  /* 0x000000000000791b */ /* 0x003fe20003800000 */
.L_x_5870:
        /* <DEDUP_REMOVED lines=12> */
.L_x_5871:
        /* <DEDUP_REMOVED lines=9> */
.L_x_5762:
[----:B0-----:R0:W2:Y:S02]  /*15820*/  SYNCS.PHASECHK.TRANS64.TRYWAIT P0, [R10+URZ+0x32440], R20 ;  /* 0x032440140a0075a7 */ /* 0x0010a4000800017f */
[----:B--2---:R-:W-:Y:S05]  /*15830*/  @!P0 NANOSLEEP.SYNCS 0x989680 ;  /* 0x009896800000895d */ /* 0x004fea0003900000 */
[----:B------:R-:W2:Y:S02]  /*15840*/  @!P0 SYNCS.PHASECHK.TRANS64 P0, [R10+URZ+0x32440], R20 ;  /* 0x032440140a0085a7 */ /* 0x000ea4000800007f */
[----:B--2---:R-:W-:Y:S05]  /*15850*/  @!P0 BRA `(.L_x_5762) ;  /* 0xfffffffc00f08947 */ /* 0x004fea000383ffff */
[----:B------:R-:W-:Y:S05]  /*15860*/  BRA `(.L_x_5873) ;  /* 0xffffffb8000c7947 */ /* 0x000fea000383ffff */
.L_x_5763:
[----:B------:R-:W-:Y:S01]  /*15870*/  BSSY B1, `(.L_x_5874) ;  /* 0x0000008000017945 */ /* 0x000fe20003800000 */
[----:B------:R-:W-:Y:S01]  /*15880*/  IMAD.MOV.U32 R13, RZ, RZ, R8 ;  /* 0x000000ffff0d7224 */ /* 0x000fe200078e0008 */
[----:B------:R-:W-:Y:S01]  /*15890*/  MOV R11, 0x181f ;  /* 0x0000181f000b7802 */ /* 0x000fe20000000f00 */
[----:B------:R-:W-:Y:S02]  /*158a0*/  IMAD.MOV.U32 R12, RZ, RZ, RZ ;  /* 0x000000ffff0c7224 */ /* 0x000fe400078e00ff */
[----:B------:R-:W-:-:S07]  /*158b0*/  IMAD.MOV.U32 R15, RZ, RZ, -0x1 ;  /* 0xffffffffff0f7424 */ /* 0x000fce00078e00ff */
[----:B01----:R-:W-:Y:S05]  /*158c0*/  WARPSYNC.COLLECTIVE R15, `(.L_x_5875) ;  /* 0x000000000f087348 */ /* 0x003fea0003c00000 */
[----:B------:R2:W3:Y:S02]  /*158d0*/  SHFL.IDX P6, R14, R13, R12, R11 ;  /* 0x0000000c0d0e7389 */ /* 0x0004e400000c000b */
[----:B0123--:R-:W-:Y:S01]  /*158e0*/  ENDCOLLECTIVE ;  /* 0x000000000000791b */ /* 0x00ffe20003800000 */
.L_x_5875:
[----:B------:R-:W-:Y:S05]  /*158f0*/  BSYNC B1 ;  /* 0x0000000000017941 */ /* 0x000fea0003800000 */
.L_x_5874:
        /* <DEDUP_REMOVED lines=9> */
.L_x_5876:
[----:B------:R-:W-:Y:S02]  /*15990*/  IMAD.MOV.U32 R13, RZ, RZ, R8 ;  /* 0x000000ffff0d7224 */ /* 0x000fe400078e0008 */
[----:B------:R-:W-:Y:S02]  /*159a0*/  IMAD.MOV.U32 R12, RZ, RZ, 0x1 ;  /* 0x00000001ff0c7424 */ /* 0x000fe400078e00ff */
[----:B------:R-:W-:-:S07]  /*159b0*/  IMAD.MOV.U32 R2, RZ, RZ, R14 ;  /* 0x000000ffff027224 */ /* 0x000fce00078e000e */
[----:B------:R-:W-:Y:S05]  /*159c0*/  WARPSYNC.COLLECTIVE R15, `(.L_x_5877) ;  /* 0x000000000f087348 */ /* 0x000fea0003c00000 */
[----:B------:R0:W1:Y:S02]  /*159d0*/  SHFL.IDX P6, R14, R13, R12, R11 ;  /* 0x0000000c0d0e7389 */ /* 0x00006400000c000b */
[----:B01----:R-:W-:Y:S01]  /*159e0*/  ENDCOLLECTIVE ;  /* 0x000000000000791b */ /* 0x003fe20003800000 */
.L_x_5877:
        /* <DEDUP_REMOVED lines=11> */
.L_x_5878:
[----:B------:R-:W-:Y:S02]  /*15aa0*/  IMAD.MOV.U32 R13, RZ, RZ, R8 ;  /* 0x000000ffff0d7224 */ /* 0x000fe400078e0008 */
[----:B------:R-:W-:Y:S02]  /*15ab0*/  IMAD.MOV.U32 R12, RZ, RZ, 0x2 ;  /* 0x00000002ff0c7424 */ /* 0x000fe400078e00ff */
[----:B------:R-:W-:-:S07]  /*15ac0*/  IMAD.MOV.U32 R2, RZ, RZ, R14 ;  /* 0x000000ffff027224 */ /* 0x000fce00078e000e */
[----:B------:R-:W-:Y:S05]  /*15ad0*/  WARPSYNC.COLLECTIVE R15, `(.L_x_5879) ;  /* 0x000000000f087348 */ /* 0x000fea0003c00000 */
[----:B------:R0:W1:Y:S02]  /*15ae0*/  SHFL.IDX P6, R14, R13, R12, R11 ;  /* 0x0000000c0d0e7389 */ /* 0x00006400000c000b */
[----:B01----:R-:W-:Y:S01]  /*15af0*/  ENDCOLLECTIVE ;  /* 0x000000000000791b */ /* 0x003fe20003800000 */
.L_x_5879:
        /* <DEDUP_REMOVED lines=11> */
.L_x_5880:
[----:B------:R-:W-:Y:S02]  /*15bb0*/  IMAD.MOV.U32 R13, RZ, RZ, R8 ;  /* 0x000000ffff0d7224 */ /* 0x000fe400078e0008 */
[----:B------:R-:W-:Y:S02]  /*15bc0*/  IMAD.MOV.U32 R12, RZ, RZ, 0x3 ;  /* 0x00000003ff0c7424 */ /* 0x000fe400078e00ff */
[----:B------:R-:W-:-:S07]  /*15bd0*/  IMAD.MOV.U32 R2, RZ, RZ, R14 ;  /* 0x000000ffff027224 */ /* 0x000fce00078e000e */
[----:B------:R-:W-:Y:S05]  /*15be0*/  WARPSYNC.COLLECTIVE R15, `(.L_x_5881) ;  /* 0x000000000f087348 */ /* 0x000fea0003c00000 */
[----:B------:R0:W1:Y:S02]  /*15bf0*/  SHFL.IDX P6, R14, R13, R12, R11 ;  /* 0x0000000c0d0e7389 */ /* 0x00006400000c000b */
[----:B01----:R-:W-:Y:S01]  /*15c00*/  ENDCOLLECTIVE ;  /* 0x000000000000791b */ /* 0x003fe20003800000 */
.L_x_5881:
        /* <DEDUP_REMOVED lines=11> */
.L_x_5882:
[----:B------:R-:W-:Y:S02]  /*15cc0*/  IMAD.MOV.U32 R13, RZ, RZ, R8 ;  /* 0x000000ffff0d7224 */ /* 0x000fe400078e0008 */
[----:B------:R-:W-:Y:S01]  /*15cd0*/  IMAD.MOV.U32 R12, RZ, RZ, 0x4 ;  /* 0x00000004ff0c7424 */ /* 0x000fe200078e00ff */
[----:B------:R-:W-:-:S07]  /*15ce0*/  MOV R2, R14 ;  /* 0x0000000e00027202 */ /* 0x000fce0000000f00 */
[----:B------:R-:W-:Y:S05]  /*15cf0*/  WARPSYNC.COLLECTIVE R15, `(.L_x_5883) ;  /* 0x000000000f087348 */ /* 0x000fea0003c00000 */
[----:B------:R0:W1:Y:S02]  /*15d00*/  SHFL.IDX P6, R14, R13, R12, R11 ;  /* 0x0000000c0d0e7389 */ /* 0x00006400000c000b */
[----:B01----:R-:W-:Y:S01]  /*15d10*/  ENDCOLLECTIVE ;  /* 0x000000000000791b */ /* 0x003fe20003800000 */
.L_x_5883:
        /* <DEDUP_REMOVED lines=11> */
.L_x_5884:
[----:B------:R-:W-:Y:S02]  /*15dd0*/  IMAD.MOV.U32 R13, RZ, RZ, R8 ;  /* 0x000000ffff0d7224 */ /* 0x000fe400078e0008 */
[----:B------:R-:W-:Y:S02]  /*15de0*/  IMAD.MOV.U32 R12, RZ, RZ, 0x5 ;  /* 0x00000005ff0c7424 */ /* 0x000fe400078e00ff */
[----:B------:R-:W-:-:S07]  /*15df0*/  IMAD.MOV.U32 R2, RZ, RZ, R14 ;  /* 0x000000ffff027224 */ /* 0x000fce00078e000e */
[----:B------:R-:W-:Y:S05]  /*15e00*/  WARPSYNC.COLLECTIVE R15, `(.L_x_5885) ;  /* 0x000000000f087348 */ /* 0x000fea0003c00000 */
[----:B------:R0:W1:Y:S02]  /*15e10*/  SHFL.IDX P6, R14, R13, R12, R11 ;  /* 0x0000000c0d0e7389 */ /* 0x00006400000c000b */
[----:B01----:R-:W-:Y:S01]  /*15e20*/  ENDCOLLECTIVE ;  /* 0x000000000000791b */ /* 0x003fe20003800000 */
.L_x_5885:
        /* <DEDUP_REMOVED lines=11> */
.L_x_5886:
[----:B------:R-:W-:Y:S05]  /*15ee0*/  BRA `(.L_x_5887) ;  /* 0xffffffb4003c7947 */ /* 0x000fea000383ffff */
.L_x_5768:
[----:B----4-:R4:W0:Y:S02]  /*15ef0*/  SYNCS.PHASECHK.TRANS64.TRYWAIT P0, [R10+URZ+0x32460], R20 ;  /* 0x032460140a0075a7 */ /* 0x010824000800017f */
[----:B0-----:R-:W-:Y:S05]  /*15f00*/  @!P0 NANOSLEEP.SYNCS 0x989680 ;  /* 0x009896800000895d */ /* 0x001fea0003900000 */
[----:B------:R-:W0:Y:S02]  /*15f10*/  @!P0 SYNCS.PHASECHK.TRANS64 P0, [R10+URZ+0x32460], R20 ;  /* 0x032460140a0085a7 */ /* 0x000e24000800007f */
[----:B0-----:R-:W-:Y:S05]  /*15f20*/  @!P0 BRA `(.L_x_5768) ;  /* 0xfffffffc00f08947 */ /* 0x001fea000383ffff */
[----:B------:R-:W-:Y:S05]  /*15f30*/  BRA `(.L_x_5888) ;  /* 0xffffffb400887947 */ /* 0x000fea000383ffff */
.L_x_5769:
[----:B------:R-:W-:Y:S01]  /*15f40*/  BSSY B1, `(.L_x_5889) ;  /* 0x0000008000017945 */ /* 0x000fe20003800000 */
[----:B------:R-:W-:Y:S01]  /*15f50*/  IMAD.MOV.U32 R13, RZ, RZ, R25 ;  /* 0x000000ffff0d7224 */ /* 0x000fe200078e0019 */
[----:B------:R-:W-:Y:S01]  /*15f60*/  MOV R12, RZ ;  /* 0x000000ff000c7202 */ /* 0x000fe20000000f00 */
[----:B------:R-:W-:Y:S02]  /*15f70*/  IMAD.MOV.U32 R11, RZ, RZ, 0x181f ;  /* 0x0000181fff0b7424 */ /* 0x000fe400078e00ff */
[----:B------:R-:W-:-:S07]  /*15f80*/  IMAD.MOV.U32 R15, RZ, RZ, -0x1 ;  /* 0xffffffffff0f7424 */ /* 0x000fce00078e00ff */
[----:B---3--:R-:W-:Y:S05]  /*15f90*/  WARPSYNC.COLLECTIVE R15, `(.L_x_5890) ;  /* 0x000000000f087348 */ /* 0x008fea0003c00000 */
[----:B------:R0:W1:Y:S02]  /*15fa0*/  SHFL.IDX P6, R14, R13, R12, R11 ;  /* 0x0000000c0d0e7389 */ /* 0x00006400000c000b */
[----:B01-3--:R-:W-:Y:S01]  /*15fb0*/  ENDCOLLECTIVE ;  /* 0x000000000000791b */ /* 0x00bfe20003800000 */
.L_x_5890:
[----:B------:R-:W-:Y:S05]  /*15fc0*/  BSYNC B1 ;  /* 0x0000000000017941 */ /* 0x000fea0003800000 */
.L_x_5889:
        /* <DEDUP_REMOVED lines=9> */
.L_x_5891:
[----:B------:R-:W-:Y:S02]  /*16060*/  IMAD.MOV.U32 R13, RZ, RZ, R25 ;  /* 0x000000ffff0d7224 */ /* 0x000fe400078e0019 */
[----:B------:R-:W-:Y:S01]  /*16070*/  IMAD.MOV.U32 R12, RZ, RZ, 0x1 ;  /* 0x00000001ff0c7424 */ /* 0x000fe200078e00ff */
[----:B------:R-:W-:-:S13]  /*16080*/  IADD3 R2, P0, R14, R0, RZ ;  /* 0x000000000e027210 */ /* 0x000fda0007f1e0ff */
[----:B------:R-:W-:Y:S05]  /*16090*/  WARPSYNC.COLLECTIVE R15, `(.L_x_5892) ;  /* 0x000000000f087348 */ /* 0x000fea0003c00000 */
[----:B------:R0:W1:Y:S02]  /*160a0*/  SHFL.IDX P6, R14, R13, R12, R11 ;  /* 0x0000000c0d0e7389 */ /* 0x00006400000c000b */
[----:B01----:R-:W-:Y:S01]  /*160b0*/  ENDCOLLECTIVE ;  /* 0x000000000000791b */ /* 0x003fe20003800000 */
.L_x_5892:
        /* <DEDUP_REMOVED lines=13> */
.L_x_5893:
[----:B------:R-:W-:Y:S02]  /*16190*/  IMAD.MOV.U32 R13, RZ, RZ, R25 ;  /* 0x000000ffff0d7224 */ /* 0x000fe400078e0019 */
[----:B------:R-:W-:Y:S01]  /*161a0*/  IMAD.MOV.U32 R12, RZ, RZ, 0x2 ;  /* 0x00000002ff0c7424 */ /* 0x000fe200078e00ff */
[----:B------:R-:W-:-:S13]  /*161b0*/  IADD3 R2, P0, R14, R0, RZ ;  /* 0x000000000e027210 */ /* 0x000fda0007f1e0ff */
[----:B------:R-:W-:Y:S05]  /*161c0*/  WARPSYNC.COLLECTIVE R15, `(.L_x_5894) ;  /* 0x000000000f087348 */ /* 0x000fea0003c00000 */
[----:B------:R0:W1:Y:S02]  /*161d0*/  SHFL.IDX P6, R14, R13, R12, R11 ;  /* 0x0000000c0d0e7389 */ /* 0x00006400000c000b */
[----:B01----:R-:W-:Y:S01]  /*161e0*/  ENDCOLLECTIVE ;  /* 0x000000000000791b */ /* 0x003fe20003800000 */
.L_x_5894:
        /* <DEDUP_REMOVED lines=13> */
.L_x_5895:
[----:B------:R-:W-:Y:S02]  /*162c0*/  IMAD.MOV.U32 R13, RZ, RZ, R25 ;  /* 0x000000ffff0d7224 */ /* 0x000fe400078e0019 */
[----:B------:R-:W-:Y:S02]  /*162d0*/  IMAD.MOV.U32 R12, RZ, RZ, 0x3 ;  /* 0x00000003ff0c7424 */ /* 0x000fe400078e00ff */
[----:B------:R-:W-:-:S07]  /*162e0*/  IMAD.MOV.U32 R8, RZ, RZ, R14 ;  /* 0x000000ffff087224 */ /* 0x000fce00078e000e */
[----:B------:R-:W-:Y:S05]  /*162f0*/  WARPSYNC.COLLECTIVE R15, `(.L_x_5896) ;  /* 0x000000000f087348 */ /* 0x000fea0003c00000 */
[----:B------:R0:W1:Y:S02]  /*16300*/  SHFL.IDX P6, R14, R13, R12, R11 ;  /* 0x0000000c0d0e7389 */ /* 0x00006400000c000b */
[----:B01----:R-:W-:Y:S01]  /*16310*/  ENDCOLLECTIVE ;  /* 0x000000000000791b */ /* 0x003fe20003800000 */
.L_x_5896:
        /* <DEDUP_REMOVED lines=14> */
.L_x_5897:
[----:B------:R-:W-:Y:S01]  /*16400*/  MOV R13, R25 ;  /* 0x00000019000d7202 */ /* 0x000fe20000000f00 */
[----:B------:R-:W-:Y:S01]  /*16410*/  IMAD.MOV.U32 R12, RZ, RZ, 0x4 ;  /* 0x00000004ff0c7424 */ /* 0x000fe200078e00ff */
[----:B------:R-:W-:-:S13]  /*16420*/  IADD3 R2, P0, R14, R0, RZ ;  /* 0x000000000e027210 */ /* 0x000fda0007f1e0ff */
[----:B------:R-:W-:Y:S05]  /*16430*/  WARPSYNC.COLLECTIVE R15, `(.L_x_5898) ;  /* 0x000000000f087348 */ /* 0x000fea0003c00000 */
[----:B------:R0:W1:Y:S02]  /*16440*/  SHFL.IDX P6, R14, R13, R12, R11 ;  /* 0x0000000c0d0e7389 */ /* 0x00006400000c000b */
[----:B01----:R-:W-:Y:S01]  /*16450*/  ENDCOLLECTIVE ;  /* 0x000000000000791b */ /* 0x003fe20003800000 */
.L_x_5898:
        /* <DEDUP_REMOVED lines=13> */
.L_x_5899:
[----:B------:R-:W-:Y:S02]  /*16530*/  IMAD.MOV.U32 R13, RZ, RZ, R25 ;  /* 0x000000ffff0d7224 */ /* 0x000fe400078e0019 */
[----:B------:R-:W-:Y:S01]  /*16540*/  IMAD.MOV.U32 R12, RZ, RZ, 0x5 ;  /* 0x00000005ff0c7424 */ /* 0x000fe200078e00ff */
[----:B------:R-:W-:-:S13]  /*16550*/  IADD3 R2, P0, R14, R0, RZ ;  /* 0x000000000e027210 */ /* 0x000fda0007f1e0ff */
[----:B------:R-:W-:Y:S05]  /*16560*/  WARPSYNC.COLLECTIVE R15, `(.L_x_5900) ;  /* 0x000000000f087348 */ /* 0x000fea0003c00000 */
[----:B------:R0:W1:Y:S02]  /*16570*/  SHFL.IDX P6, R14, R13, R12, R11 ;  /* 0x0000000c0d0e7389 */ /* 0x00006400000c000b */
[----:B01----:R-:W-:Y:S01]  /*16580*/  ENDCOLLECTIVE ;  /* 0x000000000000791b */ /* 0x003fe20003800000 */
.L_x_5900:
        /* <DEDUP_REMOVED lines=13> */
.L_x_5901:
[----:B------:R-:W-:Y:S05]  /*16660*/  BRA `(.L_x_5902) ;  /* 0xffffffb000d07947 */ /* 0x000fea000383ffff */
.L_x_5777:
        /* <DEDUP_REMOVED lines=8> */
.L_x_5904:
[----:B------:R-:W-:Y:S05]  /*166f0*/  BSYNC B0 ;  /* 0x0000000000007941 */ /* 0x000fea0003800000 */
.L_x_5903:
[----:B------:R-:W-:Y:S01]  /*16700*/  IMAD.MOV.U32 R13, RZ, RZ, R16 ;  /* 0x000000ffff0d7224 */ /* 0x000fe200078e0010 */
[----:B------:R-:W-:Y:S01]  /*16710*/  MOV R0, R14 ;  /* 0x0000000e00007202 */ /* 0x000fe20000000f00 */
[----:B------:R-:W-:Y:S02]  /*16720*/  IMAD.MOV.U32 R12, RZ, RZ, 0x1 ;  /* 0x00000001ff0c7424 */ /* 0x000fe400078e00ff */
[----:B------:R-:W-:Y:S02]  /*16730*/  IMAD.MOV.U32 R11, RZ, RZ, 0x1f ;  /* 0x0000001fff0b7424 */ /* 0x000fe400078e00ff */
[----:B------:R-:W-:Y:S02]  /*16740*/  IMAD.MOV.U32 R15, RZ, RZ, -0x1 ;  /* 0xffffffffff0f7424 */ /* 0x000fe400078e00ff */
[----:B------:R-:W-:-:S07]  /*16750*/  IMAD.IADD R5, R19, 0x1, R8 ;  /* 0x0000000113057824 */ /* 0x000fce00078e0208 */
[----:B------:R-:W-:Y:S05]  /*16760*/  WARPSYNC.COLLECTIVE R15, `(.L_x_5905) ;  /* 0x000000000f087348 */ /* 0x000fea0003c00000 */
[----:B------:R0:W1:Y:S02]  /*16770*/  SHFL.IDX P6, R14, R13, R12, R11 ;  /* 0x0000000c0d0e7389 */ /* 0x00006400000c000b */
[----:B01----:R-:W-:Y:S01]  /*16780*/  ENDCOLLECTIVE ;  /* 0x000000000000791b */ /* 0x003fe20003800000 */
.L_x_5905:
        /* <DEDUP_REMOVED lines=18> */
.L_x_5906:
[----:B------:R-:W-:Y:S02]  /*168b0*/  MOV R12, 0x2 ;  /* 0x00000002000c7802 */ /* 0x000fe40000000f00 */
[----:B------:R-:W-:-:S05]  /*168c0*/  SEL R6, R14, RZ, P1 ;  /* 0x000000ff0e067207 */ /* 0x000fca0000800000 */
[----:B------:R-:W-:-:S04]  /*168d0*/  IMAD.IADD R6, R5, 0x1, R6 ;  /* 0x0000000105067824 */ /* 0x000fc800078e0206 */
[----:B------:R-:W-:-:S07]  /*168e0*/  IMAD.MOV.U32 R13, RZ, RZ, R6 ;  /* 0x000000ffff0d7224 */ /* 0x000fce00078e0006 */
[----:B------:R-:W-:Y:S05]  /*168f0*/  WARPSYNC.COLLECTIVE R15, `(.L_x_5907) ;  /* 0x000000000f087348 */ /* 0x000fea0003c00000 */
[----:B------:R0:W1:Y:S02]  /*16900*/  SHFL.UP P6, R14, R13, R12, R11 ;  /* 0x0400000c0d0e7389 */ /* 0x00006400000c000b */
[----:B01----:R-:W-:Y:S01]  /*16910*/  ENDCOLLECTIVE ;  /* 0x000000000000791b */ /* 0x003fe20003800000 */
.L_x_5907:
[----:B------:R-:W-:Y:S01]  /*16920*/  IMAD.MOV.U32 R12, RZ, RZ, 0x4 ;  /* 0x00000004ff0c7424 */ /* 0x000fe200078e00ff */
[----:B------:R-:W-:-:S05]  /*16930*/  SEL R7, R14, RZ, P2 ;  /* 0x000000ff0e077207 */ /* 0x000fca0001000000 */
[----:B------:R-:W-:-:S04]  /*16940*/  IMAD.IADD R7, R6, 0x1, R7 ;  /* 0x0000000106077824 */ /* 0x000fc800078e0207 */
[----:B------:R-:W-:-:S07]  /*16950*/  IMAD.MOV.U32 R13, RZ, RZ, R7 ;  /* 0x000000ffff0d7224 */ /* 0x000fce00078e0007 */
[----:B------:R-:W-:Y:S05]  /*16960*/  WARPSYNC.COLLECTIVE R15, `(.L_x_5908) ;  /* 0x000000000f087348 */ /* 0x000fea0003c00000 */
[----:B------:R0:W1:Y:S02]  /*16970*/  SHFL.UP P6, R14, R13, R12, R11 ;  /* 0x0400000c0d0e7389 */ /* 0x00006400000c000b */
[----:B01----:R-:W-:Y:S01]  /*16980*/  ENDCOLLECTIVE ;  /* 0x000000000000791b */ /* 0x003fe20003800000 */
.L_x_5908:
[----:B------:R-:W-:Y:S01]  /*16990*/  IMAD.MOV.U32 R12, RZ, RZ, 0x8 ;  /* 0x00000008ff0c7424 */ /* 0x000fe200078e00ff */
[----:B------:R-:W-:-:S05]  /*169a0*/  SEL R2, R14, RZ, P3 ;  /* 0x000000ff0e027207 */ /* 0x000fca0001800000 */
[----:B------:R-:W-:-:S04]  /*169b0*/  IMAD.IADD R2, R7, 0x1, R2 ;  /* 0x0000000107027824 */ /* 0x000fc800078e0202 */
[----:B------:R-:W-:-:S07]  /*169c0*/  IMAD.MOV.U32 R13, RZ, RZ, R2 ;  /* 0x000000ffff0d7224 */ /* 0x000fce00078e0002 */
[----:B------:R-:W-:Y:S05]  /*169d0*/  WARPSYNC.COLLECTIVE R15, `(.L_x_5909) ;  /* 0x000000000f087348 */ /* 0x000fea0003c00000 */
[----:B------:R0:W1:Y:S02]  /*169e0*/  SHFL.UP P6, R14, R13, R12, R11 ;  /* 0x0400000c0d0e7389 */ /* 0x00006400000c000b */
[----:B01----:R-:W-:Y:S01]  /*169f0*/  ENDCOLLECTIVE ;  /* 0x000000000000791b */ /* 0x003fe20003800000 */
.L_x_5909:
[----:B------:R-:W-:Y:S01]  /*16a00*/  IMAD.MOV.U32 R12, RZ, RZ, 0x10 ;  /* 0x00000010ff0c7424 */ /* 0x000fe200078e00ff */
[----:B------:R-:W-:-:S05]  /*16a10*/  SEL R3, R14, RZ, P4 ;  /* 0x000000ff0e037207 */ /* 0x000fca0002000000 */
[----:B------:R-:W-:-:S04]  /*16a20*/  IMAD.IADD R3, R2, 0x1, R3 ;  /* 0x0000000102037824 */ /* 0x000fc800078e0203 */
[----:B------:R-:W-:-:S07]  /*16a30*/  IMAD.MOV.U32 R13, RZ, RZ, R3 ;  /* 0x000000ffff0d7224 */ /* 0x000fce00078e0003 */
[----:B------:R-:W-:Y:S05]  /*16a40*/  WARPSYNC.COLLECTIVE R15, `(.L_x_5910) ;  /* 0x000000000f087348 */ /* 0x000fea0003c00000 */
[----:B------:R0:W1:Y:S02]  /*16a50*/  SHFL.UP P6, R14, R13, R12, R11 ;  /* 0x0400000c0d0e7389 */ /* 0x00006400000c000b */
[----:B01----:R-:W-:Y:S01]  /*16a60*/  ENDCOLLECTIVE ;  /* 0x000000000000791b */ /* 0x003fe20003800000 */
.L_x_5910:
        /* <DEDUP_REMOVED lines=8> */
.L_x_5911:
[----:B------:R-:W-:Y:S05]  /*16af0*/  BRA `(.L_x_5912) ;  /* 0xffffffb400287947 */ /* 0x000fea000383ffff */
.L_x_5782:
[----:B------:R-:W-:Y:S01]  /*16b00*/  BSSY B0, `(.L_x_5913) ;  /* 0x0000008000007945 */ /* 0x000fe20003800000 */
[----:B-----5:R-:W-:Y:S02]  /*16b10*/  IMAD.MOV.U32 R13, RZ, RZ, R5 ;  /* 0x000000ffff0d7224 */ /* 0x020fe400078e0005 */
[----:B------:R-:W-:Y:S02]  /*16b20*/  IMAD.MOV.U32 R12, RZ, RZ, 0x1 ;  /* 0x00000001ff0c7424 */ /* 0x000fe400078e00ff */
[----:B------:R-:W-:Y:S02]  /*16b30*/  IMAD.MOV.U32 R11, RZ, RZ, RZ ;  /* 0x000000ffff0b7224 */ /* 0x000fe400078e00ff */
[----:B------:R-:W-:-:S07]  /*16b40*/  IMAD.MOV.U32 R15, RZ, RZ, -0x1 ;  /* 0xffffffffff0f7424 */ /* 0x000fce00078e00ff */
[----:B01234-:R-:W-:Y:S05]  /*16b50*/  WARPSYNC.COLLECTIVE R15, `(.L_x_5914) ;  /* 0x000000000f087348 */ /* 0x01ffea0003c00000 */
[----:B------:R0:W0:Y:S02]  /*16b60*/  SHFL.UP P6, R14, R13, R12, R11 ;  /* 0x0400000c0d0e7389 */ /* 0x00002400000c000b */
[----:B01234-:R-:W-:Y:S01]  /*16b70*/  ENDCOLLECTIVE ;  /* 0x000000000000791b */ /* 0x01ffe20003800000 */
.L_x_5914:
[----:B------:R-:W-:Y:S05]  /*16b80*/  BSYNC B0 ;  /* 0x0000000000007941 */ /* 0x000fea0003800000 */
.L_x_5913:
        /* <DEDUP_REMOVED lines=8> */
.L_x_5915:
[----:B------:R-:W-:Y:S01]  /*16c10*/  IMAD.MOV.U32 R12, RZ, RZ, 0x4 ;  /* 0x00000004ff0c7424 */ /* 0x000fe200078e00ff */
[----:B------:R-:W-:-:S05]  /*16c20*/  SEL R2, R14, RZ, P2 ;  /* 0x000000ff0e027207 */ /* 0x000fca0001000000 */
[----:B------:R-:W-:-:S04]  /*16c30*/  IMAD.IADD R2, R13, 0x1, R2 ;  /* 0x000000010d027824 */ /* 0x000fc800078e0202 */
[----:B------:R-:W-:-:S07]  /*16c40*/  IMAD.MOV.U32 R13, RZ, RZ, R2 ;  /* 0x000000ffff0d7224 */ /* 0x000fce00078e0002 */
[----:B------:R-:W-:Y:S05]  /*16c50*/  WARPSYNC.COLLECTIVE R15, `(.L_x_5916) ;  /* 0x000000000f087348 */ /* 0x000fea0003c00000 */
[----:B------:R0:W1:Y:S02]  /*16c60*/  SHFL.UP P6, R14, R13, R12, R11 ;  /* 0x0400000c0d0e7389 */ /* 0x00006400000c000b */
[----:B01----:R-:W-:Y:S01]  /*16c70*/  ENDCOLLECTIVE ;  /* 0x000000000000791b */ /* 0x003fe20003800000 */
.L_x_5916:
[----:B------:R-:W-:Y:S01]  /*16c80*/  IMAD.MOV.U32 R12, RZ, RZ, 0x8 ;  /* 0x00000008ff0c7424 */ /* 0x000fe200078e00ff */
[----:B------:R-:W-:-:S05]  /*16c90*/  SEL R3, R14, RZ, P3 ;  /* 0x000000ff0e037207 */ /* 0x000fca0001800000 */
[----:B------:R-:W-:-:S05]  /*16ca0*/  IMAD.IADD R3, R2, 0x1, R3 ;  /* 0x0000000102037824 */ /* 0x000fca00078e0203 */
[----:B------:R-:W-:-:S07]  /*16cb0*/  MOV R13, R3 ;  /* 0x00000003000d7202 */ /* 0x000fce0000000f00 */
[----:B------:R-:W-:Y:S05]  /*16cc0*/  WARPSYNC.COLLECTIVE R15, `(.L_x_5917) ;  /* 0x000000000f087348 */ /* 0x000fea0003c00000 */
[----:B------:R0:W1:Y:S02]  /*16cd0*/  SHFL.UP P6, R14, R13, R12, R11 ;  /* 0x0400000c0d0e7389 */ /* 0x00006400000c000b */
[----:B01----:R-:W-:Y:S01]  /*16ce0*/  ENDCOLLECTIVE ;  /* 0x000000000000791b */ /* 0x003fe20003800000 */
.L_x_5917:
[----:B------:R-:W-:Y:S01]  /*16cf0*/  IMAD.MOV.U32 R12, RZ, RZ, 0x10 ;  /* 0x00000010ff0c7424 */ /* 0x000fe200078e00ff */
[----:B------:R-:W-:-:S05]  /*16d00*/  SEL R4, R14, RZ, P4 ;  /* 0x000000ff0e047207 */ /* 0x000fca0002000000 */
[----:B------:R-:W-:-:S04]  /*16d10*/  IMAD.IADD R4, R3, 0x1, R4 ;  /* 0x0000000103047824 */ /* 0x000fc800078e0204 */
[----:B------:R-:W-:-:S07]  /*16d20*/  IMAD.MOV.U32 R13, RZ, RZ, R4 ;  /* 0x000000ffff0d7224 */ /* 0x000fce00078e0004 */
[----:B------:R-:W-:Y:S05]  /*16d30*/  WARPSYNC.COLLECTIVE R15, `(.L_x_5918) ;  /* 0x000000000f087348 */ /* 0x000fea0003c00000 */
[----:B------:R0:W1:Y:S02]  /*16d40*/  SHFL.UP P6, R14, R13, R12, R11 ;  /* 0x0400000c0d0e7389 */ /* 0x00006400000c000b */
[----:B01----:R-:W-:Y:S01]  /*16d50*/  ENDCOLLECTIVE ;  /* 0x000000000000791b */ /* 0x003fe20003800000 */
.L_x_5918:
        /* <DEDUP_REMOVED lines=8> */
.L_x_5919:
[----:B------:R-:W-:Y:S05]  /*16de0*/  BRA `(.L_x_5920) ;  /* 0xffffffb400087947 */ /* 0x000fea000383ffff */
.L_x_5784:
[----:B------:R-:W-:Y:S01]  /*16df0*/  BSSY B0, `(.L_x_5921) ;  /* 0x0000006000007945 */ /* 0x000fe20003800000 */
[----:B------:R-:W-:Y:S01]  /*16e00*/  PLOP3.LUT P6, PT, P6, PT, PT, 0x8, 0x0 ;  /* 0x000000000000781c */ /* 0x000fe200037ce170 */
[----:B------:R-:W-:-:S12]  /*16e10*/  IMAD.MOV.U32 R15, RZ, RZ, -0x1 ;  /* 0xffffffffff0f7424 */ /* 0x000fd800078e00ff */
[----:B0123--:R-:W-:Y:S05]  /*16e20*/  WARPSYNC.COLLECTIVE R15, `(.L_x_5922) ;  /* 0x000000000f087348 */ /* 0x00ffea0003c00000 */
[----:B------:R-:W-:Y:S01]  /*16e30*/  VOTE.ANY R14, PT, P6 ;  /* 0x00000000000e7806 */ /* 0x000fe200030e0100 */
[----:B0123--:R-:W-:Y:S06]  /*16e40*/  ENDCOLLECTIVE ;  /* 0x000000000000791b */ /* 0x00ffec0003800000 */
.L_x_5922:
[----:B------:R-:W-:Y:S05]  /*16e50*/  BSYNC B0 ;  /* 0x0000000000007941 */ /* 0x000fea0003800000 */
.L_x_5921:
[----:B------:R-:W-:Y:S01]  /*16e60*/  IMAD.MOV.U32 R2, RZ, RZ, R14 ;  /* 0x000000ffff027224 */ /* 0x000fe200078e000e */
[----:B------:R-:W-:Y:S01]  /*16e70*/  MOV R11, 0x1f ;  /* 0x0000001f000b7802 */ /* 0x000fe20000000f00 */
[----:B------:R-:W-:Y:S02]  /*16e80*/  IMAD.MOV.U32 R13, RZ, RZ, R5 ;  /* 0x000000ffff0d7224 */ /* 0x000fe400078e0005 */
[----:B------:R-:W0:Y:S01]  /*16e90*/  POPC R4, R2 ;  /* 0x0000000200047309 */ /* 0x000e220000000000 */
[----:B------:R-:W-:Y:S02]  /*16ea0*/  IMAD.MOV.U32 R15, RZ, RZ, -0x1 ;  /* 0xffffffffff0f7424 */ /* 0x000fe400078e00ff */
[----:B0-----:R-:W-:-:S07]  /*16eb0*/  IMAD.MOV.U32 R12, RZ, RZ, R4 ;  /* 0x000000ffff0c7224 */ /* 0x001fce00078e0004 */
[----:B------:R-:W-:Y:S05]  /*16ec0*/  WARPSYNC.COLLECTIVE R15, `(.L_x_5923) ;  /* 0x000000000f087348 */ /* 0x000fea0003c00000 */
[----:B------:R0:W1:Y:S02]  /*16ed0*/  SHFL.IDX P6, R14, R13, R12, R11 ;  /* 0x0000000c0d0e7389 */ /* 0x00006400000c000b */
[----:B01----:R-:W-:Y:S01]  /*16ee0*/  ENDCOLLECTIVE ;  /* 0x000000000000791b */ /* 0x003fe20003800000 */
.L_x_5923:
[----:B------:R-:W-:Y:S01]  /*16ef0*/  IMAD.MOV.U32 R5, RZ, RZ, R14 ;  /* 0x000000ffff057224 */ /* 0x000fe200078e000e */
[----:B------:R-:W-:Y:S06]  /*16f00*/  BRA `(.L_x_5924) ;  /* 0xffffffb000f87947 */ /* 0x000fec000383ffff */
.L_x_5786:
[----:B------:R-:W-:Y:S01]  /*16f10*/  BSSY B0, `(.L_x_5925) ;  /* 0x0000007000007945 */ /* 0x000fe20003800000 */
[----:B------:R-:W-:Y:S02]  /*16f20*/  IMAD.MOV.U32 R13, RZ, RZ, R6 ;  /* 0x000000ffff0d7224 */ /* 0x000fe400078e0006 */
[----:B------:R-:W-:Y:S02]  /*16f30*/  IMAD.MOV.U32 R11, RZ, RZ, 0x1f ;  /* 0x0000001fff0b7424 */ /* 0x000fe400078e00ff */
[----:B------:R-:W-:-:S07]  /*16f40*/  IMAD.MOV.U32 R15, RZ, RZ, -0x1 ;  /* 0xffffffffff0f7424 */ /* 0x000fce00078e00ff */
[----:B01234-:R-:W-:Y:S05]  /*16f50*/  WARPSYNC.COLLECTIVE R15, `(.L_x_5926) ;  /* 0x000000000f087348 */ /* 0x01ffea0003c00000 */
[----:B------:R0:W0:Y:S02]  /*16f60*/  SHFL.IDX P6, R14, R13, R12, R11 ;  /* 0x0000000c0d0e7389 */ /* 0x00002400000c000b */
[----:B01234-:R-:W-:Y:S01]  /*16f70*/  ENDCOLLECTIVE ;  /* 0x000000000000791b */ /* 0x01ffe20003800000 */
.L_x_5926:
[----:B------:R-:W-:Y:S05]  /*16f80*/  BSYNC B0 ;  /* 0x0000000000007941 */ /* 0x000fea0003800000 */
.L_x_5925:
[----:B------:R-:W-:Y:S05]  /*16f90*/  BRA `(.L_x_5785) ;  /* 0xffffffb000f07947 */ /* 0x000fea000383ffff */
.L_x_5790:
[----:B0-----:R0:W4:Y:S02]  /*16fa0*/  SYNCS.PHASECHK.TRANS64.TRYWAIT P0, [R5+URZ+0x32420], R0 ;  /* 0x03242000050075a7 */ /* 0x001124000800017f */
[----:B----4-:R-:W-:Y:S05]  /*16fb0*/  @!P0 NANOSLEEP.SYNCS 0x989680 ;  /* 0x009896800000895d */ /* 0x010fea0003900000 */
[----:B------:R-:W4:Y:S02]  /*16fc0*/  @!P0 SYNCS.PHASECHK.TRANS64 P0, [R5+URZ+0x32420], R0 ;  /* 0x03242000050085a7 */ /* 0x000f24000800007f */
[----:B----4-:R-:W-:Y:S05]  /*16fd0*/  @!P0 BRA `(.L_x_5790) ;  /* 0xfffffffc00f08947 */ /* 0x010fea000383ffff */
[----:B------:R-:W-:Y:S05]  /*16fe0*/  BRA `(.L_x_5927) ;  /* 0xffffffb800687947 */ /* 0x000fea000383ffff */
.L_x_5791:
        /* <DEDUP_REMOVED lines=11> */
.L_x_5929:
[----:B------:R-:W-:Y:S05]  /*170a0*/  BSYNC B0 ;  /* 0x0000000000007941 */ /* 0x000fea0003800000 */
.L_x_5928:
[----:B------:R-:W-:Y:S05]  /*170b0*/  BRA `(.L_x_5930) ;  /* 0xffffffb800507947 */ /* 0x000fea000383ffff */
.L_x_5794:
[----:B------:R-:W-:Y:S01]  /*170c0*/  BSSY B1, `(.L_x_5931) ;  /* 0x0000006000017945 */ /* 0x000fe20003800000 */
[----:B------:R-:W-:-:S07]  /*170d0*/  IMAD.MOV.U32 R15, RZ, RZ, -0x1 ;  /* 0xffffffffff0f7424 */ /* 0x000fce00078e00ff */
[----:B0123--:R-:W-:Y:S05]  /*170e0*/  WARPSYNC.COLLECTIVE R15, `(.L_x_5932) ;  /* 0x000000000f0c7348 */ /* 0x00ffea0003c00000 */
[----:B------:R-:W-:Y:S02]  /*170f0*/  ELECT P6, UR62, PT ;  /* 0x00000000003e782f */ /* 0x000fe400038c0000 */
[----:B------:R-:W-:Y:S01]  /*17100*/  MOV R14, UR62 ;  /* 0x0000003e000e7c02 */ /* 0x000fe20008000f00 */
[----:B0123--:R-:W-:Y:S10]  /*17110*/  ENDCOLLECTIVE ;  /* 0x000000000000791b */ /* 0x00fff40003800000 */
.L_x_5932:
[----:B------:R-:W-:Y:S05]  /*17120*/  BSYNC B1 ;  /* 0x0000000000017941 */ /* 0x000fea0003800000 */
.L_x_5931:
[----:B------:R-:W-:Y:S05]  /*17130*/  BRA `(.L_x_5933) ;  /* 0xffffffb800487947 */ /* 0x000fea000383ffff */
.L_x_5796:
[----:B0-----:R0:W4:Y:S02]  /*17140*/  SYNCS.PHASECHK.TRANS64.TRYWAIT P1, [R3+URZ+0x32440], R2 ;  /* 0x03244002030075a7 */ /* 0x001124000802017f */
[----:B----4-:R-:W-:Y:S05]  /*17150*/  @!P1 NANOSLEEP.SYNCS 0x989680 ;  /* 0x009896800000995d */ /* 0x010fea0003900000 */
[----:B------:R-:W4:Y:S02]  /*17160*/  @!P1 SYNCS.PHASECHK.TRANS64 P1, [R3+URZ+0x32440], R2 ;  /* 0x03244002030095a7 */ /* 0x000f24000802007f */
[----:B----4-:R-:W-:Y:S05]  /*17170*/  @!P1 BRA `(.L_x_5796) ;  /* 0xfffffffc00f09947 */ /* 0x010fea000383ffff */
[----:B------:R-:W-:Y:S05]  /*17180*/  BRA `(.L_x_5934) ;  /* 0xffffffb800707947 */ /* 0x000fea000383ffff */
.L_x_5798:
[----:B----4-:R4:W0:Y:S02]  /*17190*/  SYNCS.PHASECHK.TRANS64.TRYWAIT P1, [R5+URZ+0x32440], R0 ;  /* 0x03244000050075a7 */ /* 0x010824000802017f */
[----:B0-----:R-:W-:Y:S05]  /*171a0*/  @!P1 NANOSLEEP.SYNCS 0x989680 ;  /* 0x009896800000995d */ /* 0x001fea0003900000 */
[----:B------:R-:W0:Y:S02]  /*171b0*/  @!P1 SYNCS.PHASECHK.TRANS64 P1, [R5+URZ+0x32440], R0 ;  /* 0x03244000050095a7 */ /* 0x000e24000802007f */
[----:B0-----:R-:W-:Y:S05]  /*171c0*/  @!P1 BRA `(.L_x_5798) ;  /* 0xfffffffc00f09947 */ /* 0x001fea000383ffff */
[----:B------:R-:W-:Y:S05]  /*171d0*/  BRA `(.L_x_5935) ;  /* 0xffffffb8007c7947 */ /* 0x000fea000383ffff */
.L_x_5800:
[----:B------:R0:W0:Y:S02]  /*171e0*/  SYNCS.PHASECHK.TRANS64.TRYWAIT P1, [R3+URZ+0x32460], R2 ;  /* 0x03246002030075a7 */ /* 0x000024000802017f */
[----:B0-----:R-:W-:Y:S05]  /*171f0*/  @!P1 NANOSLEEP.SYNCS 0x989680 ;  /* 0x009896800000995d */ /* 0x001fea0003900000 */
[----:B------:R-:W0:Y:S02]  /*17200*/  @!P1 SYNCS.PHASECHK.TRANS64 P1, [R3+URZ+0x32460], R2 ;  /* 0x03246002030095a7 */ /* 0x000e24000802007f */
[----:B0-----:R-:W-:Y:S05]  /*17210*/  @!P1 BRA `(.L_x_5800) ;  /* 0xfffffffc00f09947 */ /* 0x001fea000383ffff */
[----:B------:R-:W-:Y:S05]  /*17220*/  BRA `(.L_x_5936) ;  /* 0xffffffb800787947 */ /* 0x000fea000383ffff */
.L_x_5937:
        /* <DEDUP_REMOVED lines=13> */
.L_x_6467:


//--------------------- .text._ZN7cutlass13device_kernelIN5flash11enable_sm90INS1_16FlashAttnFwdSm90INS1_25CollectiveMainloopFwdSm90ILi2EN4cute5tupleIJNS5_1CILi1EEES8_S8_EEENS6_IJNS7_ILi128EEENS7_ILi96EEENS7_ILi64EEEEEELi256ENS_6half_tEfNS_4arch4Sm90ELb1ELb0ELb0ELb1ELb1ELb1ELb1ELb1ELb0ELb1ELb0ELb0EEENS1_21CollectiveEpilogueFwdINS6_IJSA_NS7_ILi256EEESB_EEES9_SE_SG_Li256ELb1ELb1ELb0ELb0EEENS1_36VarlenDynamicPersistentTileSchedulerILi128ELi96ELi256ELi128ELb0ELb1ELb1ELb1ELb1ELb1EEEEEEEEEvNT_6ParamsE --------------------------
	.section	.text._ZN7cutlass13device_kernelIN5flash11enable_sm90INS1_16FlashAttnFwdSm90INS1_25CollectiveMainloopFwdSm90ILi2EN4cute5tupleIJNS5_1CILi1EEES8_S8_EEENS6_IJNS7_ILi128EEENS7_ILi96EEENS7_ILi64EEEEEELi256ENS_6half_tEfNS_4arch4Sm90ELb1ELb0ELb0ELb1ELb1ELb1ELb1ELb1ELb0ELb1ELb0ELb0EEENS1_21CollectiveEpilogueFwdINS6_IJSA_NS7_ILi256EEESB_EEES9_SE_SG_Li256ELb1ELb1ELb0ELb0EEENS1_36VarlenDynamicPersistentTileSchedulerILi128ELi96ELi256ELi128ELb0ELb1ELb1ELb1ELb1ELb1EEEEEEEEEvNT_6ParamsE,"ax",@progbits
	.align	128
.text._ZN7cutlass13device_kernelIN5flash11enable_sm90INS1_16FlashAttnFwdSm90INS1_25CollectiveMainloopFwdSm90ILi2EN4cute5tupleIJNS5_1CILi1EEES8_S8_EEENS6_IJNS7_ILi128EEENS7_ILi96EEENS7_ILi64EEEEEELi256ENS_6half_tEfNS_4arch4Sm90ELb1ELb0ELb0ELb1ELb1ELb1ELb1ELb1ELb0ELb1ELb0ELb0EEENS1_21CollectiveEpilogueFwdINS6_IJSA_NS7_ILi256EEESB_EEES9_SE_SG_Li256ELb1ELb1ELb0ELb0EEENS1_36VarlenDynamicPersistentTileSchedulerILi128ELi96ELi256ELi128ELb0ELb1ELb1ELb1ELb1ELb1EEEEEEEEEvNT_6ParamsE:
        .type           _ZN7cutlass13device_kernelIN5flash11enable_sm90INS1_16FlashAttnFwdSm90INS1_25CollectiveMainloopFwdSm90ILi2EN4cute5tupleIJNS5_1CILi1EEES8_S8_EEENS6_IJNS7_ILi128EEENS7_ILi96EEENS7_ILi64EEEEEELi256ENS_6half_tEfNS_4arch4Sm90ELb1ELb0ELb0ELb1ELb1ELb1ELb1ELb1ELb0ELb1ELb0ELb0EEENS1_21CollectiveEpilogueFwdINS6_IJSA_NS7_ILi256EEESB_EEES9_SE_SG_Li256ELb1ELb1ELb0ELb0EEENS1_36VarlenDynamicPersistentTileSchedulerILi128ELi96ELi256ELi128ELb0ELb1ELb1ELb1ELb1ELb1EEEEEEEEEvNT_6ParamsE,@function
        .size           _ZN7cutlass13device_kernelIN5flash11enable_sm90INS1_16FlashAttnFwdSm90INS1_25CollectiveMainloopFwdSm90ILi2EN4cute5tupleIJNS5_1CILi1EEES8_S8_EEENS6_IJNS7_ILi128EEENS7_ILi96EEENS7_ILi64EEEEEELi256ENS_6half_tEfNS_4arch4Sm90ELb1ELb0ELb0ELb1ELb1ELb1ELb1ELb1ELb0ELb1ELb0ELb0EEENS1_21CollectiveEpilogueFwdINS6_IJSA_NS7_ILi256EEESB_EEES9_SE_SG_Li256ELb1ELb1ELb0ELb0EEENS1_36VarlenDynamicPersistentTileSchedulerILi128ELi96ELi256ELi128ELb0ELb1ELb1ELb1ELb1ELb1EEEEEEEEEvNT_6ParamsE,(.L_x_6468 - _ZN7cutlass13device_kernelIN5flash11enable_sm90INS1_16FlashAttnFwdSm90INS1_25CollectiveMainloopFwdSm90ILi2EN4cute5tupleIJNS5_1CILi1EEES8_S8_EEENS6_IJNS7_ILi128EEENS7_ILi96EEENS7_ILi64EEEEEELi256ENS_6half_tEfNS_4arch4Sm90ELb1ELb0ELb0ELb1ELb1ELb1ELb1ELb1ELb0ELb1ELb0ELb0EEENS1_21CollectiveEpilogueFwdINS6_IJSA_NS7_ILi256EEESB_EEES9_SE_SG_Li256ELb1ELb1ELb0ELb0EEENS1_36VarlenDynamicPersistentTileSchedulerILi128ELi96ELi256ELi128ELb0ELb1ELb1ELb1ELb1ELb1EEEEEEEEEvNT_6ParamsE)
        .other          _ZN7cutlass13device_kernelIN5flash11enable_sm90INS1_16FlashAttnFwdSm90INS1_25CollectiveMainloopFwdSm90ILi2EN4cute5tupleIJNS5_1CILi1EEES8_S8_EEENS6_IJNS7_ILi128EEENS7_ILi96EEENS7_ILi64EEEEEELi256ENS_6half_tEfNS_4arch4Sm90ELb1ELb0ELb0ELb1ELb1ELb1ELb1ELb1ELb0ELb1ELb0ELb0EEENS1_21CollectiveEpilogueFwdINS6_IJSA_NS7_ILi256EEESB_EEES9_SE_SG_Li256ELb1ELb1ELb0ELb0EEENS1_36VarlenDynamicPersistentTileSchedulerILi128ELi96ELi256ELi128ELb0ELb1ELb1ELb1ELb1ELb1EEEEEEEEEvNT_6ParamsE,@"STO_CUDA_ENTRY STV_DEFAULT"
_ZN7cutlass13device_kernelIN5flash11enable_sm90INS1_16FlashAttnFwdSm90INS1_25CollectiveMainloopFwdSm90ILi2EN4cute5tupleIJNS5_1CILi1EEES8_S8_EEENS6_IJNS7_ILi128EEENS7_ILi96EEENS7_ILi64EEEEEELi256ENS_6half_tEfNS_4arch4Sm90ELb1ELb0ELb0ELb1ELb1ELb1ELb1ELb1ELb0ELb1ELb0ELb0EEENS1_21CollectiveEpilogueFwdINS6_IJSA_NS7_ILi256EEESB_EEES9_SE_SG_Li256ELb1ELb1ELb0ELb0EEENS1_36VarlenDynamicPersistentTileSchedulerILi128ELi96ELi256ELi128ELb0ELb1ELb1ELb1ELb1ELb1EEEEEEEEEvNT_6ParamsE:
        /* <DEDUP_REMOVED lines=18> */
.L_x_5939:
[----:B------:R-:W-:Y:S05]  /*0120*/  BSYNC B0 ;  /* 0x0000000000007941 */ /* 0x000fea0003800000 */
.L_x_5938:
        /* <DEDUP_REMOVED lines=43> */
.L_x_5940:
        /* <DEDUP_REMOVED lines=22> */
.L_x_5941:
        /* <DEDUP_REMOVED lines=18> */
.L_x_5942:
        /* <DEDUP_REMOVED lines=22> */
.L_x_5943:
        /* <DEDUP_REMOVED lines=22> */
.L_x_5944:
[----:B------:R-:W-:Y:S01]  /*0920*/  PLOP3.LUT P0, PT, PT, PT, UP0, 0x80, 0x0 ;  /* 0x000000000000781c */ /* 0x000fe20003f0f008 */
[----:B------:R-:W-:Y:S01]  /*0930*/  UMOV UR36, 0x1 ;  /* 0x0000000100247882 */ /* 0x000fe20000000000 */
[----:B------:R-:W-:Y:S01]  /*0940*/  NOP ;  /* 0x0000000000007918 */ /* 0x000fe20000000000 */
[----:B------:R-:W-:Y:S01]  /*0950*/  USEL UR36, UR36, 0x2, !UP0 ;  /* 0x0000000224247887 */ /* 0x000fe2000c000000 */
[----:B------:R-:W-:Y:S01]  /*0960*/  BSSY B9, `(.L_x_5945) ;  /* 0x0001c4b000097945 */ /* 0x000fe20003800000 */
[----:B------:R-:W-:Y:S01]  /*0970*/  ULDC.64 UR42, c[0x0][0x208] ;  /* 0x00008200002a7ab9 */ /* 0x000fe20000000a00 */
[----:B0123--:R-:W-:Y:S07]  /*0980*/  BAR.SYNC.DEFER_BLOCKING 0x0 ;  /* 0x0000000000007b1d */ /* 0x00ffee0000010000 */
[----:B------:R-:W-:Y:S05]  /*0990*/  @!P0 BRA `(.L_x_5946) ;  /* 0x0000014c000c8947 */ /* 0x000fea0003800000 */
.L_x_5947:
        /* <DEDUP_REMOVED lines=21> */
[----:B------:R-:W-:Y:S01]  /*0af0*/  CS2R R18, SRZ ;  /* 0x0000000000127805 */ /* 0x000fe2000001ff00 */
[----:B------:R-:W-:Y:S01]  /*0b00*/  IMAD.MOV.U32 R211, RZ, RZ, RZ ;  /* 0x000000ffffd37224 */ /* 0x000fe200078e00ff */
[----:B------:R-:W-:Y:S01]  /*0b10*/  ULOP3.LUT UR44, UR36, 0x1, URZ, 0xfc, !UPT ;  /* 0x00000001242c7892 */ /* 0x000fe2000f8efc3f */
[----:B------:R-:W-:Y:S01]  /*0b20*/  IMAD.MOV.U32 R207, RZ, RZ, RZ ;  /* 0x000000ffffcf7224 */ /* 0x000fe200078e00ff */
[----:B------:R-:W-:-:S04]  /*0b30*/  SHF.R.S32.HI R0, RZ, 0x1f, R14 ;  /* 0x0000001fff007819 */ /* 0x000fc8000001140e */
[----:B------:R-:W-:-:S04]  /*0b40*/  LEA.HI R2, R0, R14, RZ, 0x7 ;  /* 0x0000000e00027211 */ /* 0x000fc800078f38ff */
[----:B------:R-:W-:-:S05]  /*0b50*/  LOP3.LUT R3, R2, 0xffffff80, RZ, 0xc0, !PT ;  /* 0xffffff8002037812 */ /* 0x000fca00078ec0ff */
[----:B------:R-:W-:Y:S01]  /*0b60*/  IMAD.IADD R7, R14, 0x1, -R3 ;  /* 0x000000010e077824 */ /* 0x000fe200078e0a03 */
[----:B------:R-:W-:-:S04]  /*0b70*/  SHF.R.S32.HI R3, RZ, 0x7, R2 ;  /* 0x00000007ff037819 */ /* 0x000fc80000011402 */
[----:B------:R-:W-:-:S04]  /*0b80*/  SHF.R.S32.HI R6, RZ, 0x1f, R7 ;  /* 0x0000001fff067819 */ /* 0x000fc80000011407 */
[CC--:B------:R-:W-:Y:S02]  /*0b90*/  LEA.HI R9, R6.reuse, R7.reuse, RZ, 0x2 ;  /* 0x0000000706097211 */ /* 0x0c0fe400078f10ff */
[----:B------:R-:W-:Y:S02]  /*0ba0*/  LEA.HI R10, R6, R7, RZ, 0x5 ;  /* 0x00000007060a7211 */ /* 0x000fe400078f28ff */
[--C-:B------:R-:W-:Y:S02]  /*0bb0*/  SHF.R.S32.HI R5, RZ, 0x2, R9.reuse ;  /* 0x00000002ff057819 */ /* 0x100fe40000011409 */
[----:B------:R-:W-:Y:S02]  /*0bc0*/  SHF.R.S32.HI R4, RZ, 0x1f, R9 ;  /* 0x0000001fff047819 */ /* 0x000fe40000011409 */
[----:B------:R-:W-:Y:S02]  /*0bd0*/  LEA.HI R6, R0, R14, RZ, 0x2 ;  /* 0x0000000e00067211 */ /* 0x000fe400078f10ff */
[----:B------:R-:W-:-:S02]  /*0be0*/  LEA.HI R4, R4, R5, RZ, 0x3 ;  /* 0x0000000504047211 */ /* 0x000fc400078f18ff */
[----:B------:R-:W-:Y:S02]  /*0bf0*/  SHF.R.S32.HI R10, RZ, 0x5, R10 ;  /* 0x00000005ff0a7819 */ /* 0x000fe4000001140a */
[----:B------:R-:W-:Y:S02]  /*0c00*/  LOP3.LUT R8, R4, 0xfffffff8, RZ, 0xc0, !PT ;  /* 0xfffffff804087812 */ /* 0x000fe400078ec0ff */
[----:B------:R-:W-:Y:S02]  /*0c10*/  LEA.HI R4, R2, R3, RZ, 0x1 ;  /* 0x0000000302047211 */ /* 0x000fe400078f08ff */
[-C--:B------:R-:W-:Y:S01]  /*0c20*/  LEA.HI R2, R0, R14.reuse, RZ, 0x4 ;  /* 0x0000000e00027211 */ /* 0x080fe200078f20ff */
[----:B------:R-:W-:Y:S01]  /*0c30*/  IMAD.IADD R11, R5, 0x1, -R8 ;  /* 0x00000001050b7824 */ /* 0x000fe200078e0a08 */
[----:B------:R-:W-:Y:S02]  /*0c40*/  LOP3.LUT R8, R4, 0x3fffffe, RZ, 0xc0, !PT ;  /* 0x03fffffe04087812 */ /* 0x000fe400078ec0ff */
[----:B------:R-:W-:Y:S01]  /*0c50*/  LOP3.LUT R4, R6, 0xfffffffc, RZ, 0xc0, !PT ;  /* 0xfffffffc06047812 */ /* 0x000fe200078ec0ff */
[----:B------:R-:W-:Y:S01]  /*0c60*/  IMAD R11, R10, 0x10, R11 ;  /* 0x000000100a0b7824 */ /* 0x000fe200078e020b */
[----:B------:R-:W-:Y:S01]  /*0c70*/  SHF.R.S32.HI R5, RZ, 0x4, R2 ;  /* 0x00000004ff057819 */ /* 0x000fe20000011402 */
[----:B------:R-:W-:Y:S01]  /*0c80*/  IMAD.IADD R8, R3, 0x1, -R8 ;  /* 0x0000000103087824 */ /* 0x000fe200078e0a08 */
[----:B------:R-:W-:Y:S01]  /*0c90*/  LEA.HI R0, R0, R14, RZ, 0x5 ;  /* 0x0000000e00007211 */ /* 0x000fe200078f28ff */
[----:B------:R-:W-:Y:S01]  /*0ca0*/  IMAD.IADD R12, R14, 0x1, -R4 ;  /* 0x000000010e0c7824 */ /* 0x000fe200078e0a04 */
[----:B------:R-:W-:Y:S01]  /*0cb0*/  LEA.HI R3, R2, R5, RZ, 0x1 ;  /* 0x0000000502037211 */ /* 0x000fe200078f08ff */
[----:B------:R-:W-:Y:S01]  /*0cc0*/  IMAD R8, R8, 0x40, R11 ;  /* 0x0000004008087824 */ /* 0x000fe200078e020b */
[----:B------:R-:W-:Y:S01]  /*0cd0*/  LOP3.LUT R2, R2, 0x3fffff0, RZ, 0xc0, !PT ;  /* 0x03fffff002027812 */ /* 0x000fe200078ec0ff */
[C---:B------:R-:W-:Y:S01]  /*0ce0*/  IMAD.SHL.U32 R16, R12.reuse, 0x8, RZ ;  /* 0x000000080c107824 */ /* 0x040fe200078e00ff */
[----:B------:R-:W-:Y:S01]  /*0cf0*/  LOP3.LUT R4, R3, 0x1ffffffe, RZ, 0xc0, !PT ;  /* 0x1ffffffe03047812 */ /* 0x000fe200078ec0ff */
[C---:B------:R-:W-:Y:S01]  /*0d00*/  IMAD.SHL.U32 R204, R12.reuse, 0x4, RZ ;  /* 0x000000040ccc7824 */ /* 0x040fe200078e00ff */
[----:B------:R-:W-:Y:S01]  /*0d10*/  LEA.HI R3, R12, R12, RZ, 0x1 ;  /* 0x0000000c0c037211 */ /* 0x000fe200078f08ff */
[----:B------:R-:W-:Y:S01]  /*0d20*/  IMAD.IADD R2, R14, 0x1, -R2 ;  /* 0x000000010e027824 */ /* 0x000fe200078e0a02 */
[----:B------:R-:W-:Y:S01]  /*0d30*/  SHF.R.S32.HI R13, RZ, 0x5, R0 ;  /* 0x00000005ff0d7819 */ /* 0x000fe20000011400 */
[C---:B------:R-:W-:Y:S01]  /*0d40*/  VIADD R216, R16.reuse, 0x80 ;  /* 0x0000008010d87836 */ /* 0x040fe20000000000 */
[----:B------:R-:W-:Y:S01]  /*0d50*/  LOP3.LUT R3, R3, 0x1ffffffe, RZ, 0xc0, !PT ;  /* 0x1ffffffe03037812 */ /* 0x000fe200078ec0ff */
[C---:B------:R-:W-:Y:S01]  /*0d60*/  VIADD R213, R16.reuse, 0xa0 ;  /* 0x000000a010d57836 */ /* 0x040fe20000000000 */
[----:B------:R-:W-:Y:S01]  /*0d70*/  LOP3.LUT R0, R9, 0x7ffffffc, RZ, 0xc0, !PT ;  /* 0x7ffffffc09007812 */ /* 0x000fe200078ec0ff */
[----:B------:R-:W-:Y:S01]  /*0d80*/  VIADD R218, R16, 0xc0 ;  /* 0x000000c010da7836 */ /* 0x000fe20000000000 */
[----:B------:R-:W-:Y:S01]  /*0d90*/  IADD3 R4, R5, -R4, RZ ;  /* 0x8000000405047210 */ /* 0x000fe20007ffe0ff */
[----:B------:R-:W-:Y:S01]  /*0da0*/  IMAD.IADD R3, R12, 0x1, -R3 ;  /* 0x000000010c037824 */ /* 0x000fe200078e0a03 */
[----:B------:R-:W-:Y:S01]  /*0db0*/  SHF.R.S32.HI R206, RZ, 0x2, R6 ;  /* 0x00000002ffce7819 */ /* 0x000fe20000011406 */
[----:B------:R-:W-:Y:S01]  /*0dc0*/  IMAD R5, R13, 0x10, R2 ;  /* 0x000000100d057824 */ /* 0x000fe200078e0202 */
[----:B------:R-:W-:Y:S01]  /*0dd0*/  IADD3 R217, R16, 0xe0, RZ ;  /* 0x000000e010d97810 */ /* 0x000fe20007ffe0ff */
[----:B------:R-:W-:Y:S01]  /*0de0*/  IMAD.IADD R2, R7, 0x1, -R0 ;  /* 0x0000000107027824 */ /* 0x000fe200078e0a00 */
[----:B------:R-:W-:Y:S01]  /*0df0*/  SHF.R.S32.HI R7, RZ, 0x1f, R216 ;  /* 0x0000001fff077819 */ /* 0x000fe200000114d8 */
[----:B------:R-:W-:Y:S01]  /*0e00*/  IMAD R0, R3, 0x8, R8 ;  /* 0x0000000803007824 */ /* 0x000fe200078e0208 */
[----:B------:R-:W-:Y:S01]  /*0e10*/  SHF.R.S32.HI R3, RZ, 0x1f, R6 ;  /* 0x0000001fff037819 */ /* 0x000fe20000011406 */
[----:B------:R-:W-:Y:S01]  /*0e20*/  IMAD R4, R5, 0x8, R4 ;  /* 0x0000000805047824 */ /* 0x000fe200078e0204 */
[----:B------:R0:W-:Y:S01]  /*0e30*/  STL [R1+0x8c], R2 ;  /* 0x00008c0201007387 */ /* 0x0001e20000100800 */
[----:B------:R-:W-:Y:S01]  /*0e40*/  VIADD R5, R206, 0x40 ;  /* 0x00000040ce057836 */ /* 0x000fe20000000000 */
[----:B------:R-:W-:Y:S01]  /*0e50*/  LEA.HI R3, R3, R206, RZ, 0x3 ;  /* 0x000000ce03037211 */ /* 0x000fe200078f18ff */
[----:B------:R-:W-:Y:S01]  /*0e60*/  IMAD.SHL.U32 R4, R4, 0x8, RZ ;  /* 0x0000000804047824 */ /* 0x000fe200078e00ff */
[----:B------:R1:W-:Y:S01]  /*0e70*/  STL [R1+0x88], R0 ;  /* 0x0000880001007387 */ /* 0x0003e20000100800 */
[----:B------:R-:W-:Y:S01]  /*0e80*/  SHF.R.S32.HI R17, RZ, 0x1f, R16 ;  /* 0x0000001fff117819 */ /* 0x000fe20000011410 */
[C---:B------:R-:W-:Y:S01]  /*0e90*/  VIADD R210, R16.reuse, 0x40 ;  /* 0x0000004010d27836 */ /* 0x040fe20000000000 */
[----:B------:R-:W-:Y:S01]  /*0ea0*/  LOP3.LUT R3, R3, 0xfffffff8, RZ, 0xc0, !PT ;  /* 0xfffffff803037812 */ /* 0x000fe200078ec0ff */
[----:B------:R-:W-:Y:S01]  /*0eb0*/  STL [R1+0x98], RZ ;  /* 0x000098ff01007387 */ /* 0x000fe20000100800 */
[----:B------:R-:W-:Y:S01]  /*0ec0*/  VIADD R209, R16, 0x60 ;  /* 0x0000006010d17836 */ /* 0x000fe20000000000 */
[----:B0-----:R-:W-:Y:S01]  /*0ed0*/  SHF.R.S32.HI R2, RZ, 0x1f, R5 ;  /* 0x0000001fff027819 */ /* 0x001fe20000011405 */
[----:B------:R-:W-:-:S02]  /*0ee0*/  VIADD R212, R204, 0x10 ;  /* 0x00000010ccd47836 */ /* 0x000fc40000000000 */
[----:B------:R-:W-:Y:S01]  /*0ef0*/  IMAD.IADD R6, R206, 0x1, -R3 ;  /* 0x00000001ce067824 */ /* 0x000fe200078e0a03 */
[----:B------:R-:W-:Y:S01]  /*0f00*/  LEA.HI R3, R2, R5, RZ, 0x3 ;  /* 0x0000000502037211 */ /* 0x000fe200078f18ff */
[----:B------:R-:W-:Y:S01]  /*0f10*/  VIADD R2, R16, 0x20 ;  /* 0x0000002010027836 */ /* 0x000fe20000000000 */
[----:B-1----:R-:W-:Y:S02]  /*0f20*/  SHF.L.U32 R0, R5, 0x6, RZ ;  /* 0x0000000605007819 */ /* 0x002fe400000006ff */
[----:B------:R0:W-:Y:S01]  /*0f30*/  STL [R1+0x9c], R6 ;  /* 0x00009c0601007387 */ /* 0x0001e20000100800 */
[----:B------:R-:W-:Y:S01]  /*0f40*/  IMAD.SHL.U32 R3, R3, 0x40, RZ ;  /* 0x0000004003037824 */ /* 0x000fe200078e00ff */
[----:B------:R-:W-:Y:S02]  /*0f50*/  LOP3.LUT R0, R0, 0x1c0, RZ, 0xc0, !PT ;  /* 0x000001c000007812 */ /* 0x000fe400078ec0ff */
[----:B------:R-:W-:Y:S02]  /*0f60*/  SHF.R.S32.HI R208, RZ, 0x1f, R2 ;  /* 0x0000001fffd07819 */ /* 0x000fe40000011402 */
[----:B------:R-:W-:-:S02]  /*0f70*/  LOP3.LUT R3, R3, 0xfffffe00, RZ, 0xc0, !PT ;  /* 0xfffffe0003037812 */ /* 0x000fc400078ec0ff */
[----:B------:R-:W-:Y:S02]  /*0f80*/  SHF.R.U32.HI R5, RZ, 0x3, R0 ;  /* 0x00000003ff057819 */ /* 0x000fe40000011600 */
[----:B------:R-:W-:Y:S01]  /*0f90*/  LOP3.LUT R0, R0, 0x38, R16, 0xf8, !PT ;  /* 0x0000003800007812 */ /* 0x000fe200078ef810 */
[----:B------:R1:W-:Y:S01]  /*0fa0*/  STL [R1+0x84], R3 ;  /* 0x0000840301007387 */ /* 0x0003e20000100800 */
[----:B0-----:R-:W-:-:S03]  /*0fb0*/  SHF.R.S32.HI R6, RZ, 0x1f, R213 ;  /* 0x0000001fff067819 */ /* 0x001fc600000114d5 */
[----:B------:R-:W-:Y:S04]  /*0fc0*/  STL [R1+0x7c], R7 ;  /* 0x00007c0701007387 */ /* 0x000fe80000100800 */
[----:B------:R-:W-:Y:S01]  /*0fd0*/  STL [R1+0x78], R6 ;  /* 0x0000780601007387 */ /* 0x000fe20000100800 */
[----:B-1----:R-:W-:Y:S02]  /*0fe0*/  LOP3.LUT R3, R3, R0, R5, 0xf6, !PT ;  /* 0x0000000003037212 */ /* 0x002fe400078ef605 */
[----:B------:R-:W-:Y:S02]  /*0ff0*/  SHF.R.S32.HI R0, RZ, 0x1f, R218 ;  /* 0x0000001fff007819 */ /* 0x000fe400000114da */
[----:B------:R-:W-:-:S03]  /*1000*/  SHF.R.S32.HI R5, RZ, 0x1f, R217 ;  /* 0x0000001fff057819 */ /* 0x000fc600000114d9 */
[----:B------:R0:W-:Y:S04]  /*1010*/  STL [R1+0x74], R0 ;  /* 0x0000740001007387 */ /* 0x0001e80000100800 */
[----:B------:R1:W-:Y:S01]  /*1020*/  STL [R1+0x70], R5 ;  /* 0x0000700501007387 */ /* 0x0003e20000100800 */
[----:B0-----:R-:W-:-:S05]  /*1030*/  IMAD R0, R3, 0x2, R22 ;  /* 0x0000000203007824 */ /* 0x001fca00078e0216 */
[----:B------:R1:W-:Y:S04]  /*1040*/  STL [R1+0xa0], R0 ;  /* 0x0000a00001007387 */ /* 0x0003e80000100800 */
[----:B------:R1:W-:Y:S02]  /*1050*/  STL [R1+0xa4], R4 ;  /* 0x0000a40401007387 */ /* 0x0003e40000100800 */
.L_x_6106:
[----:B01----:R-:W0:Y:S02]  /*1060*/  LDC.64 R4, c[0x0][0xd88] ;  /* 0x00036200ff047b82 */ /* 0x003e240000000a00 */
        /* <DEDUP_REMOVED lines=8> */
[----:B------:R-:W-:Y:S01]  /*10f0*/  ISETP.NE.U32.AND P0, PT, RZ, UR6, PT ;  /* 0x00000006ff007c0c */ /* 0x000fe2000bf05070 */
[----:B------:R-:W-:Y:S01]  /*1100*/  IMAD.MOV.U32 R33, RZ, RZ, RZ ;  /* 0x000000ffff217224 */ /* 0x000fe200078e00ff */
[----:B------:R-:W-:-:S02]  /*1110*/  ISETP.NE.AND.EX P1, PT, RZ, UR5, PT, P1 ;  /* 0x00000005ff007c0c */ /* 0x000fc4000bf25310 */
[----:B------:R-:W-:Y:S02]  /*1120*/  ISETP.NE.AND.EX P0, PT, RZ, UR7, PT, P0 ;  /* 0x00000007ff007c0c */ /* 0x000fe4000bf05300 */
[----:B--2---:R-:W-:Y:S01]  /*1130*/  SHF.R.S32.HI R0, RZ, 0x1f, R10 ;  /* 0x0000001fff007819 */ /* 0x004fe2000001140a */
[----:B------:R-:W-:-:S08]  /*1140*/  IMAD.SHL.U32 R34, R10, 0x4, RZ ;  /* 0x000000040a227824 */ /* 0x000fd000078e00ff */
[C---:B------:R-:W-:Y:S01]  /*1150*/  @P1 LEA R6, P2, R10.reuse, UR4, 0x2 ;  /* 0x000000040a061c11 */ /* 0x040fe2000f8410ff */
[----:B------:R0:W-:Y:S01]  /*1160*/  STL [R1+0x90], R10 ;  /* 0x0000900a01007387 */ /* 0x0001e20000100800 */
[C-C-:B------:R-:W-:Y:S02]  /*1170*/  SHF.L.U64.HI R35, R10.reuse, 0x2, R0.reuse ;  /* 0x000000020a237819 */ /* 0x140fe40000010200 */
[----:B------:R-:W-:Y:S02]  /*1180*/  @P1 LEA.HI.X R7, R10, UR5, R0, 0x2, P2 ;  /* 0x000000050a071c11 */ /* 0x000fe400090f1400 */
[----:B------:R-:W-:Y:S01]  /*1190*/  ISETP.NE.U32.AND P2, PT, RZ, UR8, PT ;  /* 0x00000008ff007c0c */ /* 0x000fe2000bf45070 */
[----:B------:R-:W-:Y:S01]  /*11a0*/  ULDC UR4, c[0x0][0x288] ;  /* 0x0000a20000047ab9 */ /* 0x000fe20000000800 */
[----:B------:R-:W-:Y:S01]  /*11b0*/  IADD3 R8, P3, R34, UR6, RZ ;  /* 0x0000000622087c10 */ /* 0x000fe2000ff7e0ff */
[----:B------:R0:W5:Y:S01]  /*11c0*/  @P1 LDG.E R3, desc[UR42][R6.64] ;  /* 0x0000002a06031981 */ /* 0x000162000c1e1900 */
[----:B------:R-:W-:Y:S01]  /*11d0*/  ISETP.NE.AND.EX P2, PT, RZ, UR9, PT, P2 ;  /* 0x00000009ff007c0c */ /* 0x000fe2000bf45320 */
[----:B------:R-:W-:Y:S01]  /*11e0*/  IMAD.U32 R219, RZ, RZ, UR4 ;  /* 0x00000004ffdb7e24 */ /* 0x000fe2000f8e00ff */
[----:B------:R-:W-:Y:S01]  /*11f0*/  IADD3.X R9, R35, UR7, RZ, P3, !PT ;  /* 0x0000000723097c10 */ /* 0x000fe20009ffe4ff */
[----:B------:R-:W-:-:S04]  /*1200*/  ULDC.64 UR4, c[0x0][0x418] ;  /* 0x0001060000047ab9 */ /* 0x000fc80000000a00 */
[----:B------:R0:W5:Y:S06]  /*1210*/  @P0 LDG.E R33, desc[UR42][R8.64] ;  /* 0x0000002a08210981 */ /* 0x00016c000c1e1900 */
        /* <DEDUP_REMOVED lines=12> */
[----:B------:R-:W-:Y:S01]  /*12e0*/  MOV R24, R10 ;  /* 0x0000000a00187202 */ /* 0x000fe20000000f00 */
[----:B0--3--:R-:W-:Y:S06]  /*12f0*/  @P2 BRA `(.L_x_5949) ;  /* 0x0000000000242947 */ /* 0x009fec0003800000 */
        /* <DEDUP_REMOVED lines=9> */
.L_x_5949:
        /* <DEDUP_REMOVED lines=9> */
.L_x_5950:
[----:B------:R-:W-:Y:S05]  /*1420*/  @!P0 BRA `(.L_x_5951) ;  /* 0x00000000000c8947 */ /* 0x000fea0003800000 */
[----:B------:R-:W2:Y:S04]  /*1430*/  LDG.E R5, desc[UR42][R8.64] ;  /* 0x0000002a08057981 */ /* 0x000ea8000c1e1900 */
[----:B------:R-:W2:Y:S02]  /*1440*/  LDG.E R32, desc[UR42][R8.64+0x4] ;  /* 0x0000042a08207981 */ /* 0x000ea4000c1e1900 */
[----:B--2---:R-:W-:-:S07]  /*1450*/  IMAD.IADD R32, R32, 0x1, -R5 ;  /* 0x0000000120207824 */ /* 0x004fce00078e0a05 */
.L_x_5951:
        /* <DEDUP_REMOVED lines=16> */
[----:B------:R-:W-:Y:S02]  /*1560*/  IMAD.SHL.U32 R10, R101, 0x80, RZ ;  /* 0x00000080650a7824 */ /* 0x000fe400078e00ff */
[----:B------:R-:W-:Y:S02]  /*1570*/  IMAD.IADD R8, R32, 0x1, -R3 ;  /* 0x0000000120087824 */ /* 0x000fe400078e0a03 */
[----:B0-----:R-:W-:Y:S01]  /*1580*/  VIADD R4, R10, 0x7f ;  /* 0x0000007f0a047836 */ /* 0x001fe20000000000 */
[----:B------:R0:W-:Y:S07]  /*1590*/  STL [R1+0x6c], R10 ;  /* 0x00006c0a01007387 */ /* 0x0001ee0000100800 */
[----:B------:R-:W1:Y:S08]  /*15a0*/  @P1 LDC R11, c[0x0][0x44c] ;  /* 0x00011300ff0b1b82 */ /* 0x000e700000000800 */
[----:B------:R-:W4:Y:S01]  /*15b0*/  @P1 LDC R5, c[0x0][0x450] ;  /* 0x00011400ff051b82 */ /* 0x000f220000000800 */
[----:B--2---:R-:W-:-:S02]  /*15c0*/  @P0 IMAD.IADD R25, R9, 0x1, -R0 ;  /* 0x0000000109190824 */ /* 0x004fc400078e0a00 */
[----:B-1----:R-:W-:-:S04]  /*15d0*/  @P1 IMAD.HI.U32 R0, R4, R11, RZ ;  /* 0x0000000b04001227 */ /* 0x002fc800078e00ff */
[----:B---3--:R-:W-:Y:S01]  /*15e0*/  IMAD.IADD R6, R8, 0x1, R25 ;  /* 0x0000000108067824 */ /* 0x008fe200078e0219 */
[----:B----4-:R-:W-:-:S04]  /*15f0*/  @P1 SHF.R.U32.HI R4, RZ, R5, R0 ;  /* 0x00000005ff041219 */ /* 0x010fc80000011600 */
[C---:B------:R-:W-:Y:S01]  /*1600*/  IADD3 R31, R6.reuse, 0x60, -R219 ;  /* 0x00000060061f7810 */ /* 0x040fe20007ffe8db */
[----:B------:R0:W-:Y:S01]  /*1610*/  STL [R1+0x80], R6 ;  /* 0x0000800601007387 */ /* 0x0001e20000100800 */
[----:B------:R-:W-:-:S03]  /*1620*/  IADD3 R0, R6, 0x5f, RZ ;  /* 0x0000005f06007810 */ /* 0x000fc60007ffe0ff */
[----:B------:R-:W-:Y:S02]  /*1630*/  IMAD.IADD R4, R31, 0x1, R4 ;  /* 0x000000011f047824 */ /* 0x000fe400078e0204 */
[----:B------:R-:W-:-:S04]  /*1640*/  IMAD.HI R0, R0, 0x2aaaaaab, RZ ;  /* 0x2aaaaaab00007827 */ /* 0x000fc800078e02ff */
[----:B------:R-:W-:Y:S01]  /*1650*/  IMAD.HI R4, R4, 0x2aaaaaab, RZ ;  /* 0x2aaaaaab04047827 */ /* 0x000fe200078e02ff */
[----:B------:R-:W-:-:S04]  /*1660*/  SHF.R.U32.HI R3, RZ, 0x1f, R0 ;  /* 0x0000001fff037819 */ /* 0x000fc80000011600 */
[----:B------:R-:W-:Y:S02]  /*1670*/  SHF.R.U32.HI R5, RZ, 0x1f, R4 ;  /* 0x0000001fff057819 */ /* 0x000fe40000011604 */
[----:B------:R-:W-:Y:S02]  /*1680*/  LEA.HI.SX32 R172, R0, R3, 0x1c ;  /* 0x0000000300ac7211 */ /* 0x000fe400078fe2ff */
[----:B------:R-:W-:Y:S01]  /*1690*/  LEA.HI.SX32 R5, R4, R5, 0x1c ;  /* 0x0000000504057211 */ /* 0x000fe200078fe2ff */
[----:B------:R-:W-:-:S03]  /*16a0*/  IMAD.MOV R4, RZ, RZ, -R8 ;  /* 0x000000ffff047224 */ /* 0x000fc600078e0a08 */
[----:B------:R-:W-:Y:S02]  /*16b0*/  VIMNMX R5, R172, R5, PT ;  /* 0x00000005ac057248 */ /* 0x000fe40003fe0100 */
[----:B------:R-:W-:-:S03]  /*16c0*/  VIMNMX R4, RZ, R4, !PT ;  /* 0x00000004ff047248 */ /* 0x000fc60007fe0100 */
        /* <DEDUP_REMOVED lines=33> */
.L_x_5954:
[----:B------:R-:W-:Y:S05]  /*18e0*/  BSYNC B6 ;  /* 0x0000000000067941 */ /* 0x000fea0003800000 */
.L_x_5953:
        /* <DEDUP_REMOVED lines=20> */
.L_x_5956:
[----:B------:R-:W-:Y:S05]  /*1a30*/  BSYNC B6 ;  /* 0x0000000000067941 */ /* 0x000fea0003800000 */
.L_x_5955:
[----:B------:R-:W2:Y:S01]  /*1a40*/  LDL R36, [R1+0x9c] ;  /* 0x00009c0001247983 */ /* 0x000ea20000100800 */
[----:B------:R-:W-:Y:S01]  /*1a50*/  ULDC.64 UR4, c[0x0][0xaf0] ;  /* 0x0002bc0000047ab9 */ /* 0x000fe20000000a00 */
[----:B------:R-:W0:Y:S01]  /*1a60*/  LDC.64 R54, c[0x0][0x408] ;  /* 0x00010200ff367b82 */ /* 0x000e220000000a00 */
[----:B------:R-:W-:-:S04]  /*1a70*/  ISETP.NE.U32.AND P0, PT, RZ, UR4, PT ;  /* 0x00000004ff007c0c */ /* 0x000fc8000bf05070 */
[----:B------:R-:W-:-:S03]  /*1a80*/  ISETP.NE.AND.EX P0, PT, RZ, UR5, PT, P0 ;  /* 0x00000005ff007c0c */ /* 0x000fc6000bf05300 */
[----:B------:R-:W1:Y:S10]  /*1a90*/  LDC.64 R48, c[0x0][0x3f8] ;  /* 0x0000fe00ff307b82 */ /* 0x000e740000000a00 */
[----:B------:R-:W-:Y:S01]  /*1aa0*/  @P0 IADD3 R4, P1, R34, UR4, RZ ;  /* 0x0000000422040c10 */ /* 0x000fe2000ff3e0ff */
[----:B------:R-:W-:-:S03]  /*1ab0*/  ULDC UR4, c[0x0][0x320] ;  /* 0x0000c80000047ab9 */ /* 0x000fc60000000800 */
[----:B------:R-:W-:Y:S02]  /*1ac0*/  @P0 IADD3.X R5, R35, UR5, RZ, P1, !PT ;  /* 0x0000000523050c10 */ /* 0x000fe40008ffe4ff */
[----:B------:R-:W-:Y:S02]  /*1ad0*/  ISETP.GE.AND P1, PT, R2, UR4, PT ;  /* 0x0000000402007c0c */ /* 0x000fe4000bf26270 */
[----:B------:R-:W-:Y:S01]  /*1ae0*/  SHF.R.S32.HI R9, RZ, 0x1f, R206 ;  /* 0x0000001fff097819 */ /* 0x000fe200000114ce */
[----:B------:R3:W4:Y:S01]  /*1af0*/  @P0 LDG.E R24, desc[UR42][R4.64] ;  /* 0x0000002a04180981 */ /* 0x000722000c1e1900 */
[----:B------:R-:W-:Y:S01]  /*1b00*/  SEL R3, RZ, 0xffffffff, P1 ;  /* 0xffffffffff037807 */ /* 0x000fe20000800000 */
[----:B------:R-:W0:Y:S01]  /*1b10*/  LDC R35, c[0x0][0x3f4] ;  /* 0x0000fd00ff237b82 */ /* 0x000e220000000800 */
[----:B------:R-:W-:Y:S02]  /*1b20*/  ISETP.GE.AND P0, PT, R16, UR4, PT ;  /* 0x0000000410007c0c */ /* 0x000fe4000bf06270 */
[----:B------:R-:W-:Y:S01]  /*1b30*/  SHF.R.S32.HI R205, RZ, 0x1f, R204 ;  /* 0x0000001fffcd7819 */ /* 0x000fe200000114cc */
[----:B------:R-:W-:Y:S01]  /*1b40*/  IMAD.SHL.U32 R3, R3, 0x2, RZ ;  /* 0x0000000203037824 */ /* 0x000fe200078e00ff */
[----:B------:R-:W-:Y:S01]  /*1b50*/  SEL R0, RZ, 0x1, P0 ;  /* 0x00000001ff007807 */ /* 0x000fe20000000000 */
[----:B------:R-:W0:Y:S01]  /*1b60*/  S2R R38, SR_TID.X ;  /* 0x0000000000267919 */ /* 0x000e220000002100 */
[----:B------:R-:W-:Y:S01]  /*1b70*/  ISETP.GE.AND P0, PT, R210, UR4, PT ;  /* 0x00000004d2007c0c */ /* 0x000fe2000bf06270 */
[----:B-1----:R-:W-:Y:S01]  /*1b80*/  IMAD.WIDE.U32 R10, R206, R48, R16 ;  /* 0x00000030ce0a7225 */ /* 0x002fe200078e0010 */
[----:B------:R-:W-:-:S02]  /*1b90*/  ISETP.GE.AND P1, PT, R209, UR4, PT ;  /* 0x00000004d1007c0c */ /* 0x000fc4000bf26270 */
[----:B------:R-:W-:Y:S01]  /*1ba0*/  LOP3.LUT R0, R3, 0x2, R0, 0xe2, !PT ;  /* 0x0000000203007812 */ /* 0x000fe200078ee200 */
[----:B------:R-:W1:Y:S01]  /*1bb0*/  S2R R37, SR_TID.X ;  /* 0x0000000000257919 */ /* 0x000e620000002100 */
[----:B------:R-:W-:Y:S01]  /*1bc0*/  SEL R3, RZ, 0x4, P0 ;  /* 0x00000004ff037807 */ /* 0x000fe20000000000 */
[----:B------:R-:W-:Y:S01]  /*1bd0*/  IMAD.MOV.U32 R63, RZ, RZ, 0x20 ;  /* 0x00000020ff3f7424 */ /* 0x000fe200078e00ff */
[----:B---3--:R-:W-:Y:S01]  /*1be0*/  SEL R4, RZ, 0x8, P1 ;  /* 0x00000008ff047807 */ /* 0x008fe20000800000 */
[----:B------:R-:W-:Y:S01]  /*1bf0*/  IMAD R65, R49, 0x60, RZ ;  /* 0x0000006031417824 */ /* 0x000fe200078e02ff */
[----:B------:R-:W-:Y:S01]  /*1c00*/  ISETP.GE.AND P0, PT, R216, UR4, PT ;  /* 0x00000004d8007c0c */ /* 0x000fe2000bf06270 */
[----:B0-----:R-:W-:Y:S01]  /*1c10*/  IMAD.SHL.U32 R57, R54, 0x40, RZ ;  /* 0x0000004036397824 */ /* 0x001fe200078e00ff */
[----:B------:R-:W-:Y:S02]  /*1c20*/  ISETP.GE.AND P1, PT, R213, UR4, PT ;  /* 0x00000004d5007c0c */ /* 0x000fe4000bf26270 */
[----:B------:R-:W-:-:S02]  /*1c30*/  LOP3.LUT R0, R4, R0, R3, 0xfe, !PT ;  /* 0x0000000004007212 */ /* 0x000fc400078efe03 */
[----:B------:R-:W-:Y:S02]  /*1c40*/  SEL R3, RZ, 0x10, P0 ;  /* 0x00000010ff037807 */ /* 0x000fe40000000000 */
[----:B------:R-:W-:Y:S02]  /*1c50*/  SEL R4, RZ, 0x20, P1 ;  /* 0x00000020ff047807 */ /* 0x000fe40000800000 */
[----:B------:R-:W-:Y:S02]  /*1c60*/  ISETP.GE.AND P0, PT, R218, UR4, PT ;  /* 0x00000004da007c0c */ /* 0x000fe4000bf06270 */
[----:B------:R-:W-:Y:S02]  /*1c70*/  ISETP.GE.AND P1, PT, R217, UR4, PT ;  /* 0x00000004d9007c0c */ /* 0x000fe4000bf26270 */
[----:B------:R-:W-:Y:S01]  /*1c80*/  LOP3.LUT R3, R4, R0, R3, 0xfe, !PT ;  /* 0x0000000004037212 */ /* 0x000fe200078efe03 */
[-C--:B------:R-:W-:Y:S01]  /*1c90*/  IMAD R0, R9, R48.reuse, RZ ;  /* 0x0000003009007224 */ /* 0x080fe200078e02ff */
[----:B------:R-:W-:Y:S01]  /*1ca0*/  SEL R6, RZ, 0x40, P0 ;  /* 0x00000040ff067807 */ /* 0x000fe20000000000 */
[----:B------:R-:W-:Y:S01]  /*1cb0*/  IMAD.WIDE.U32 R4, R206, R48, R204 ;  /* 0x00000030ce047225 */ /* 0x000fe200078e00cc */
[----:B------:R-:W-:-:S02]  /*1cc0*/  SEL R7, RZ, 0x7fff80, P1 ;  /* 0x007fff80ff077807 */ /* 0x000fc40000800000 */
[----:B------:R-:W-:Y:S01]  /*1cd0*/  ISETP.GE.AND P0, PT, R16, R35, PT ;  /* 0x000000231000720c */ /* 0x000fe20003f06270 */
[----:B------:R-:W-:Y:S01]  /*1ce0*/  VIADD R38, R38, 0xffffff80 ;  /* 0xffffff8026267836 */ /* 0x000fe20000000000 */
[----:B------:R-:W-:Y:S01]  /*1cf0*/  LOP3.LUT R3, R7, R3, R6, 0xfe, !PT ;  /* 0x0000000307037212 */ /* 0x000fe200078efe06 */
[-C--:B------:R-:W-:Y:S01]  /*1d00*/  IMAD R6, R9, R54.reuse, RZ ;  /* 0x0000003609067224 */ /* 0x080fe200078e02ff */
[----:B------:R-:W-:Y:S01]  /*1d10*/  SEL R13, R35, RZ, P0 ;  /* 0x000000ff230d7207 */ /* 0x000fe20000000000 */
[----:B------:R-:W-:Y:S01]  /*1d20*/  IMAD.WIDE.U32 R8, R206, R54, R204 ;  /* 0x00000036ce087225 */ /* 0x000fe200078e00cc */
[----:B------:R-:W-:-:S03]  /*1d30*/  SHF.L.U64.HI R56, R54, 0x6, R55 ;  /* 0x0000000636387819 */ /* 0x000fc60000010237 */
[C---:B------:R-:W-:Y:S01]  /*1d40*/  IMAD R53, R206.reuse, R55, R6 ;  /* 0x00000037ce357224 */ /* 0x040fe200078e0206 */
[----:B-1----:R-:W-:Y:S01]  /*1d50*/  SHF.R.U32.HI R37, RZ, 0x7, R37 ;  /* 0x00000007ff257819 */ /* 0x002fe20000011625 */
[----:B------:R-:W-:Y:S02]  /*1d60*/  IMAD R15, R206, R49, R0 ;  /* 0x00000031ce0f7224 */ /* 0x000fe400078e0200 */
[----:B------:R-:W-:Y:S01]  /*1d70*/  IMAD.IADD R13, R16, 0x1, R13 ;  /* 0x00000001100d7824 */ /* 0x000fe200078e020d */
[----:B------:R-:W-:Y:S01]  /*1d80*/  IADD3 R9, R9, R53, RZ ;  /* 0x0000003509097210 */ /* 0x000fe20007ffe0ff */
[----:B------:R-:W-:Y:S01]  /*1d90*/  IMAD.IADD R11, R15, 0x1, R11 ;  /* 0x000000010f0b7824 */ /* 0x000fe200078e020b */
[----:B------:R-:W-:Y:S01]  /*1da0*/  ISETP.NE.AND P6, PT, R37, 0x1, PT ;  /* 0x000000012500780c */ /* 0x000fe20003fc5270 */
[----:B------:R-:W-:Y:S01]  /*1db0*/  IMAD.IADD R7, R5, 0x1, R15 ;  /* 0x0000000105077824 */ /* 0x000fe200078e020f */
[----:B------:R-:W-:Y:S01]  /*1dc0*/  IADD3 R61, R37, 0x8, RZ ;  /* 0x00000008253d7810 */ /* 0x000fe20007ffe0ff */
[C---:B-----5:R-:W-:Y:S01]  /*1dd0*/  IMAD.WIDE.U32 R50, R26.reuse, R54, R8 ;  /* 0x000000361a327225 */ /* 0x060fe200078e0008 */
[----:B------:R-:W-:Y:S01]  /*1de0*/  SHF.R.S32.HI R12, RZ, 0x1f, R13 ;  /* 0x0000001fff0c7819 */ /* 0x000fe2000001140d */
[----:B------:R-:W3:Y:S01]  /*1df0*/  LDL R8, [R1+0x84] ;  /* 0x0000840001087983 */ /* 0x000ee20000100800 */
[----:B------:R-:W-:Y:S01]  /*1e00*/  SHF.R.S32.HI R15, RZ, 0x1f, R26 ;  /* 0x0000001fff0f7819 */ /* 0x000fe2000001141a */
[----:B------:R-:W-:Y:S01]  /*1e10*/  IMAD.WIDE.U32 R20, R26, R48, R10 ;  /* 0x000000301a147225 */ /* 0x000fe200078e000a */
[----:B------:R-:W-:-:S03]  /*1e20*/  LEA.HI R13, R12, R13, RZ, 0x3 ;  /* 0x0000000d0c0d7211 */ /* 0x000fc600078f18ff */
[C---:B------:R-:W-:Y:S02]  /*1e30*/  VIADD R37, R206.reuse, 0x40 ;  /* 0x00000040ce257836 */ /* 0x040fe40000000000 */
[----:B------:R-:W-:Y:S01]  /*1e40*/  VIADD R10, R206, 0x40 ;  /* 0x00000040ce0a7836 */ /* 0x000fe20000000000 */
[----:B------:R-:W-:Y:S05]  /*1e50*/  @!P6 WARPSYNC.ALL ;  /* 0x000000000000e948 */ /* 0x000fea0003800000 */
[----:B------:R-:W-:Y:S02]  /*1e60*/  IMAD.SHL.U32 R37, R37, 0x40, RZ ;  /* 0x0000004025257824 */ /* 0x000fe400078e00ff */
[----:B------:R-:W-:Y:S01]  /*1e70*/  IMAD.MOV.U32 R6, RZ, RZ, R4 ;  /* 0x000000ffff067224 */ /* 0x000fe200078e0004 */
[----:B------:R-:W-:Y:S01]  /*1e80*/  SHF.R.S32.HI R73, RZ, 0x3, R13 ;  /* 0x00000003ff497819 */ /* 0x000fe2000001140d */
[----:B------:R-:W-:Y:S01]  /*1e90*/  IMAD.SHL.U32 R10, R10, 0x40, RZ ;  /* 0x000000400a0a7824 */ /* 0x000fe200078e00ff */
[----:B------:R-:W-:Y:S01]  /*1ea0*/  LOP3.LUT R74, R13, 0xfffffff8, RZ, 0xc0, !PT ;  /* 0xfffffff80d4a7812 */ /* 0x000fe200078ec0ff */
[----:B------:R-:W-:Y:S01]  /*1eb0*/  IMAD.WIDE.U32 R4, R206, R54, R16 ;  /* 0x00000036ce047225 */ /* 0x000fe200078e0010 */
[----:B------:R-:W-:Y:S01]  /*1ec0*/  LOP3.LUT R37, R37, 0x1c0, RZ, 0xc0, !PT ;  /* 0x000001c025257812 */ /* 0x000fe200078ec0ff */
[----:B------:R-:W-:Y:S01]  /*1ed0*/  ULDC UR4, c[0x0][0x2f4] ;  /* 0x0000bd0000047ab9 */ /* 0x000fe20000000800 */
[----:B------:R-:W-:Y:S01]  /*1ee0*/  LOP3.LUT R10, R10, 0x1c0, RZ, 0xc0, !PT ;  /* 0x000001c00a0a7812 */ /* 0x000fe200078ec0ff */
[----:B------:R-:W-:Y:S01]  /*1ef0*/  IMAD.IADD R53, R53, 0x1, R5 ;  /* 0x0000000135357824 */ /* 0x000fe200078e0205 */
[----:B------:R-:W-:Y:S01]  /*1f00*/  PRMT R85, R3, 0x8880, RZ ;  /* 0x0000888003557816 */ /* 0x000fe200000000ff */
[C---:B------:R-:W-:Y:S01]  /*1f10*/  IMAD R5, R15.reuse, R48, RZ ;  /* 0x000000300f057224 */ /* 0x040fe200078e02ff */
[----:B------:R-:W-:Y:S01]  /*1f20*/  SHF.R.U32.HI R10, RZ, 0x3, R10 ;  /* 0x00000003ff0a7819 */ /* 0x000fe2000001160a */
[----:B------:R-:W-:Y:S01]  /*1f30*/  IMAD.MOV.U32 R52, RZ, RZ, R4 ;  /* 0x000000ffff347224 */ /* 0x000fe200078e0004 */
[----:B------:R-:W-:Y:S01]  /*1f40*/  SHF.L.U64.HI R4, R48, 0x6, R49 ;  /* 0x0000000630047819 */ /* 0x000fe20000010231 */
[----:B------:R-:W-:-:S02]  /*1f50*/  IMAD R15, R15, R54, RZ ;  /* 0x000000360f0f7224 */ /* 0x000fc400078e02ff */
[----:B------:R-:W-:Y:S01]  /*1f60*/  IMAD.IADD R0, R33, 0x1, R32 ;  /* 0x0000000121007824 */ /* 0x000fe200078e0220 */
[----:B------:R-:W-:Y:S01]  /*1f70*/  PRMT R85, R85, 0x7710, RZ ;  /* 0x0000771055557816 */ /* 0x000fe200000000ff */
[----:B------:R-:W-:Y:S01]  /*1f80*/  IMAD R33, R26, R49, R5 ;  /* 0x000000311a217224 */ /* 0x000fe200078e0205 */
[----:B------:R-:W-:Y:S01]  /*1f90*/  ISETP.GE.AND P2, PT, R2, UR4, PT ;  /* 0x0000000402007c0c */ /* 0x000fe2000bf46270 */
[----:B------:R-:W-:Y:S02]  /*1fa0*/  IMAD.SHL.U32 R5, R48, 0x40, RZ ;  /* 0x0000004030057824 */ /* 0x000fe400078e00ff */
[----:B------:R-:W-:-:S04]  /*1fb0*/  IMAD.WIDE.U32 R6, R26, R48, R6 ;  /* 0x000000301a067225 */ /* 0x000fc800078e0006 */
[----:B------:R-:W-:Y:S02]  /*1fc0*/  IMAD R11, R55, 0x60, RZ ;  /* 0x00000060370b7824 */ /* 0x000fe400078e02ff */
[C---:B------:R-:W-:Y:S02]  /*1fd0*/  IMAD R15, R26.reuse, R55, R15 ;  /* 0x000000371a0f7224 */ /* 0x040fe400078e020f */
        /* <DEDUP_REMOVED lines=22> */
[----:B------:R-:W-:Y:S02]  /*2140*/  LOP3.LUT P1, RZ, R36, 0x4, RZ, 0xc0, !PT ;  /* 0x0000000424ff7812 */ /* 0x000fe4000782c0ff */
[----:B------:R-:W-:Y:S02]  /*2150*/  SHF.R.S32.HI R36, RZ, 0x1f, R38 ;  /* 0x0000001fff247819 */ /* 0x000fe40000011426 */
[----:B------:R-:W-:Y:S02]  /*2160*/  LOP3.LUT R58, R58, 0x1c0, RZ, 0xc0, !PT ;  /* 0x000001c03a3a7812 */ /* 0x000fe400078ec0ff */
[----:B------:R-:W-:-:S04]  /*2170*/  LEA.HI R36, R36, R38, RZ, 0x2 ;  /* 0x0000002624247211 */ /* 0x000fc800078f10ff */
[----:B------:R-:W-:-:S05]  /*2180*/  LOP3.LUT R36, R36, 0xfffffffc, RZ, 0xc0, !PT ;  /* 0xfffffffc24247812 */ /* 0x000fca00078ec0ff */
[----:B------:R-:W-:Y:S02]  /*2190*/  IMAD.IADD R36, R38, 0x1, -R36 ;  /* 0x0000000126247824 */ /* 0x000fe400078e0a24 */
[----:B------:R-:W0:Y:S02]  /*21a0*/  S2R R38, SR_TID.X ;  /* 0x0000000000267919 */ /* 0x000e240000002100 */
[----:B------:R-:W-:Y:S01]  /*21b0*/  IMAD R62, R36, 0x40, R206 ;  /* 0x00000040243e7824 */ /* 0x000fe200078e02ce */
        /* <DEDUP_REMOVED lines=16> */
[----:B----4-:R-:W-:Y:S01]  /*22c0*/  SHF.R.S32.HI R75, RZ, 0x1f, R24 ;  /* 0x0000001fff4b7819 */ /* 0x010fe20000011418 */
[----:B---3--:R-:W-:-:S10]  /*22d0*/  IMAD.IADD R78, R8, 0x1, R13 ;  /* 0x00000001084e7824 */ /* 0x008fd400078e020d */
.L_x_6010:
[----:B0-----:R-:W0:Y:S01]  /*22e0*/  LDC R91, c[0x0][0x430] ;  /* 0x00010c00ff5b7b82 */ /* 0x001e220000000800 */
[----:B------:R-:W-:Y:S02]  /*22f0*/  VIADD R29, R29, 0xffffffff ;  /* 0xffffffff1d1d7836 */ /* 0x000fe40000000000 */
[----:B------:R-:W-:Y:S02]  /*2300*/  IMAD.MOV.U32 R96, RZ, RZ, RZ ;  /* 0x000000ffff607224 */ /* 0x000fe400078e00ff */
[----:B------:R-:W-:-:S03]  /*2310*/  IMAD R12, R29, 0x60, R62 ;  /* 0x000000601d0c7824 */ /* 0x000fc600078e023e */
[----:B-1----:R-:W1:Y:S01]  /*2320*/  LDC R95, c[0x0][0x3f4] ;  /* 0x0000fd00ff5f7b82 */ /* 0x002e620000000800 */
[----:B------:R-:W-:Y:S01]  /*2330*/  IMAD.IADD R15, R0, 0x1, R12 ;  /* 0x00000001000f7824 */ /* 0x000fe200078e020c */
[----:B------:R-:W-:-:S04]  /*2340*/  ISETP.GE.AND P2, PT, R12, R25, PT ;  /* 0x000000190c00720c */ /* 0x000fc80003f46270 */
[----:B------:R-:W-:Y:S02]  /*2350*/  ISETP.GT.OR P2, PT, R62, 0x5f, P2 ;  /* 0x0000005f3e00780c */ /* 0x000fe40001744670 */
[----:B------:R-:W-:Y:S02]  /*2360*/  MOV R13, R15 ;  /* 0x0000000f000d7202 */ /* 0x000fe40000000f00 */
[----:B0-----:R-:W-:-:S09]  /*2370*/  ISETP.NE.AND P3, PT, R91, 0x1, PT ;  /* 0x000000015b00780c */ /* 0x001fd20003f65270 */
[----:B------:R-:W0:Y:S08]  /*2380*/  @!P2 LDC.64 R10, c[0x0][0x428] ;  /* 0x00010a00ff0aab82 */ /* 0x000e300000000a00 */
[----:B------:R-:W2:Y:S08]  /*2390*/  @!P2 LDC.64 R32, c[0x0][0x418] ;  /* 0x00010600ff20ab82 */ /* 0x000eb00000000a00 */
[----:B------:R-:W3:Y:S08]  /*23a0*/  @P3 LDC R8, c[0x0][0x434] ;  /* 0x00010d00ff083b82 */ /* 0x000ef00000000800 */
        /* <DEDUP_REMOVED lines=11> */
[----:B-----5:R0:W5:Y:S01]  /*2460*/  @!P2 LDG.E R96, desc[UR42][R10.64] ;  /* 0x0000002a0a60a981 */ /* 0x020162000c1e1900 */
        /* <DEDUP_REMOVED lines=42> */
[----:B------:R-:W-:Y:S01]  /*2710*/  IMAD.WIDE.U32 R8, R54, R29, RZ ;  /* 0x0000001d36087225 */ /* 0x000fe200078e00ff */
[----:B------:R-:W-:-:S03]  /*2720*/  IADD3 R33, R11, R33, RZ ;  /* 0x000000210b217210 */ /* 0x000fc60007ffe0ff */
        /* <DEDUP_REMOVED lines=30> */
.L_x_5961:
[----:B------:R-:W-:Y:S05]  /*2910*/  BSYNC B1 ;  /* 0x0000000000017941 */ /* 0x000fea0003800000 */
.L_x_5960:
        /* <DEDUP_REMOVED lines=29> */
.L_x_5963:
[----:B------:R-:W-:Y:S05]  /*2af0*/  BSYNC B1 ;  /* 0x0000000000017941 */ /* 0x000fea0003800000 */
.L_x_5962:
[----:B0-----:R-:W-:Y:S01]  /*2b00*/  IMAD.MOV.U32 R8, RZ, RZ, R92 ;  /* 0x000000ffff087224 */ /* 0x001fe200078e005c */
[----:B------:R-:W-:Y:S01]  /*2b10*/  UISETP.NE.AND UP0, UPT, UR44, 0x3, UPT ;  /* 0x000000032c00788c */ /* 0x000fe2000bf05270 */
[----:B------:R-:W-:Y:S01]  /*2b20*/  IMAD.MOV.U32 R9, RZ, RZ, R93 ;  /* 0x000000ffff097224 */ /* 0x000fe200078e005d */
[----:B------:R-:W-:Y:S01]  /*2b30*/  PRMT R113, R13, 0x5410, R14 ;  /* 0x000054100d717816 */ /* 0x000fe2000000000e */
[----:B------:R-:W-:Y:S02]  /*2b40*/  IMAD.MOV.U32 R10, RZ, RZ, R46 ;  /* 0x000000ffff0a7224 */ /* 0x000fe400078e002e */
[----:B------:R-:W-:Y:S01]  /*2b50*/  IMAD.MOV.U32 R11, RZ, RZ, R47 ;  /* 0x000000ffff0b7224 */ /* 0x000fe200078e002f */
[----:B------:R-:W-:Y:S01]  /*2b60*/  PRMT R114, R8, 0x5410, R9 ;  /* 0x0000541008727816 */ /* 0x000fe20000000009 */
[----:B------:R-:W-:Y:S01]  /*2b70*/  IMAD.MOV.U32 R8, RZ, RZ, R42 ;  /* 0x000000ffff087224 */ /* 0x000fe200078e002a */
[----:B------:R-:W-:Y:S02]  /*2b80*/  MOV R9, R43 ;  /* 0x0000002b00097202 */ /* 0x000fe40000000f00 */
[----:B------:R-:W-:-:S02]  /*2b90*/  PLOP3.LUT P3, PT, PT, PT, UP0, 0x80, 0x0 ;  /* 0x000000000000781c */ /* 0x000fc40003f6f008 */
[----:B------:R-:W-:Y:S01]  /*2ba0*/  PRMT R115, R8, 0x5410, R9 ;  /* 0x0000541008737816 */ /* 0x000fe20000000009 */
[----:B-----5:R-:W-:Y:S01]  /*2bb0*/  IMAD.MOV.U32 R8, RZ, RZ, R36 ;  /* 0x000000ffff087224 */ /* 0x020fe200078e0024 */
[----:B------:R-:W-:Y:S01]  /*2bc0*/  PRMT R116, R10, 0x5410, R11 ;  /* 0x000054100a747816 */ /* 0x000fe2000000000b */
[----:B------:R-:W-:Y:S02]  /*2bd0*/  IMAD.MOV.U32 R9, RZ, RZ, R37 ;  /* 0x000000ffff097224 */ /* 0x000fe400078e0025 */
[----:B------:R-:W-:Y:S02]  /*2be0*/  IMAD.MOV.U32 R10, RZ, RZ, R40 ;  /* 0x000000ffff0a7224 */ /* 0x000fe400078e0028 */
[----:B------:R-:W-:Y:S01]  /*2bf0*/  IMAD.MOV.U32 R11, RZ, RZ, R41 ;  /* 0x000000ffff0b7224 */ /* 0x000fe200078e0029 */
[----:B------:R-:W-:Y:S01]  /*2c00*/  PRMT R32, R8, 0x5410, R9 ;  /* 0x0000541008207816 */ /* 0x000fe20000000009 */
[----:B------:R-:W-:Y:S01]  /*2c10*/  IMAD.MOV.U32 R8, RZ, RZ, R34 ;  /* 0x000000ffff087224 */ /* 0x000fe200078e0022 */
[----:B------:R-:W-:Y:S01]  /*2c20*/  PRMT R105, R105, 0x5410, R10 ;  /* 0x0000541069697816 */ /* 0x000fe2000000000a */
[----:B------:R-:W-:Y:S01]  /*2c30*/  IMAD.MOV.U32 R9, RZ, RZ, R35 ;  /* 0x000000ffff097224 */ /* 0x000fe200078e0023 */
[----:B------:R-:W-:Y:S01]  /*2c40*/  PRMT R104, R11, 0x7610, R104 ;  /* 0x000076100b687816 */ /* 0x000fe20000000068 */
[----:B------:R-:W-:Y:S01]  /*2c50*/  IMAD.MOV.U32 R10, RZ, RZ, R38 ;  /* 0x000000ffff0a7224 */ /* 0x000fe200078e0026 */
[----:B------:R-:W-:-:S02]  /*2c60*/  MOV R11, R39 ;  /* 0x00000027000b7202 */ /* 0x000fc40000000f00 */
[----:B------:R-:W-:Y:S02]  /*2c70*/  PRMT R103, R8, 0x5410, R9 ;  /* 0x0000541008677816 */ /* 0x000fe40000000009 */
[----:B------:R-:W-:Y:S02]  /*2c80*/  PRMT R105, R10, 0x7610, R105 ;  /* 0x000076100a697816 */ /* 0x000fe40000000069 */
[----:B------:R-:W-:Y:S01]  /*2c90*/  PRMT R104, R104, 0x5410, R11 ;  /* 0x0000541068687816 */ /* 0x000fe2000000000b */
[----:B------:R-:W-:Y:S06]  /*2ca0*/  @!P3 BRA `(.L_x_5964) ;  /* 0x000000000004b947 */ /* 0x000fec0003800000 */
[----:B------:R-:W-:Y:S01]  /*2cb0*/  BPT.TRAP 0x1 ;  /* 0x000000040000795c */ /* 0x000fe20000300000 */
.L_x_5964:
[----:B------:R-:W-:Y:S01]  /*2cc0*/  IMAD R86, R19, 0x8, R22 ;  /* 0x0000000813567824 */ /* 0x000fe200078e0216 */
[----:B------:R-:W-:Y:S01]  /*2cd0*/  SHF.L.U32 R101, R211, 0x1f, RZ ;  /* 0x0000001fd3657819 */ /* 0x000fe200000006ff */
[----:B------:R-:W-:Y:S03]  /*2ce0*/  BSSY B1, `(.L_x_5965) ;  /* 0x0000003000017945 */ /* 0x000fe60003800000 */
[----:B------:R-:W0:Y:S02]  /*2cf0*/  SYNCS.PHASECHK.TRANS64.TRYWAIT P5, [R86+URZ+0x32490], R101 ;  /* 0x03249065560075a7 */ /* 0x000e2400080a017f */
[----:B0-----:R-:W-:Y:S05]  /*2d00*/  @!P5 BRA `(.L_x_5966) ;  /* 0x000001a00048d947 */ /* 0x001fea0003800000 */
.L_x_6233:
[----:B------:R-:W-:Y:S05]  /*2d10*/  BSYNC B1 ;  /* 0x0000000000017941 */ /* 0x000fea0003800000 */
.L_x_5965:
[----:B------:R-:W-:-:S03]  /*2d20*/  UMOV UR4, 0xffffffff ;  /* 0xffffffff00047882 */ /* 0x000fc60000000000 */
[----:B------:R-:W-:Y:S05]  /*2d30*/  BRA.DIV UR4, `(.L_x_5967) ;  /* 0x000001a204507947 */ /* 0x000fea000b800000 */
[----:B------:R1:W2:Y:S04]  /*2d40*/  SHFL.IDX PT, R33, R90, RZ, 0x1c1f ;  /* 0x001c1fff5a217589 */ /* 0x0002a800000e0000 */
[----:B------:R1:W3:Y:S02]  /*2d50*/  SHFL.IDX PT, R14, R89, RZ, 0x1c1f ;  /* 0x001c1fff590e7589 */ /* 0x0002e400000e0000 */
.L_x_6237:
        /* <DEDUP_REMOVED lines=17> */
[----:B------:R-:W-:Y:S02]  /*2e70*/  HADD2.F32 R46, -RZ, R11.H1_H1 ;  /* 0x3000000bff2e7230 */ /* 0x000fe40000004100 */
[----:B------:R-:W-:Y:S02]  /*2e80*/  HADD2.F32 R93, -RZ, R93.H0_H0 ;  /* 0x2000005dff5d7230 */ /* 0x000fe40000004100 */
[----:B------:R-:W-:-:S02]  /*2e90*/  HADD2.F32 R106, -RZ, R106.H0_H0 ;  /* 0x2000006aff6a7230 */ /* 0x000fc40000004100 */
[----:B------:R-:W-:Y:S02]  /*2ea0*/  HADD2.F32 R11, -RZ, R11.H0_H0 ;  /* 0x2000000bff0b7230 */ /* 0x000fe40000004100 */
[-C--:B------:R-:W-:Y:S01]  /*2eb0*/  FMUL.FTZ R108, R10, R93.reuse ;  /* 0x0000005d0a6c7220 */ /* 0x080fe20000410000 */
[----:B------:R-:W-:Y:S02]  /*2ec0*/  HADD2.F32 R47, -RZ, R107.H0_H0 ;  /* 0x2000006bff2f7230 */ /* 0x000fe40000004100 */
[----:B------:R-:W-:Y:S01]  /*2ed0*/  FMUL.FTZ R93, R9, R93 ;  /* 0x0000005d095d7220 */ /* 0x000fe20000410000 */
[----:B------:R-:W-:Y:S02]  /*2ee0*/  HADD2.F32 R92, -RZ, R92.H0_H0 ;  /* 0x2000005cff5c7230 */ /* 0x000fe40000004100 */
[-C--:B------:R-:W-:Y:S01]  /*2ef0*/  FMUL.FTZ R110, R46, R106.reuse ;  /* 0x0000006a2e6e7220 */ /* 0x080fe20000410000 */
[----:B------:R-:W-:Y:S01]  /*2f00*/  FMUL.FTZ R111, R11, R106 ;  /* 0x0000006a0b6f7220 */ /* 0x000fe20000410000 */
        /* <DEDUP_REMOVED lines=24> */
.L_x_5973:
[----:B------:R-:W-:Y:S05]  /*3090*/  BSYNC B3 ;  /* 0x0000000000037941 */ /* 0x000fea0003800000 */
.L_x_5972:
[----:B0-----:R4:W-:Y:S02]  /*30a0*/  ST.E.128 desc[UR42][R12.64], R8 ;  /* 0x000000080c007985 */ /* 0x0019e4000c101d2a */
.L_x_5971:
[----:B------:R-:W-:Y:S05]  /*30b0*/  BSYNC B2 ;  /* 0x0000000000027941 */ /* 0x000fea0003800000 */
.L_x_5970:
        /* <DEDUP_REMOVED lines=49> */
.L_x_5975:
[----:B------:R-:W-:Y:S05]  /*33d0*/  BSYNC B2 ;  /* 0x0000000000027941 */ /* 0x000fea0003800000 */
.L_x_5974:
[----:B0-----:R0:W-:Y:S02]  /*33e0*/  ST.E.128 desc[UR42][R14.64], R8 ;  /* 0x000000080e007985 */ /* 0x0011e4000c101d2a */
.L_x_5969:
[----:B------:R-:W-:Y:S05]  /*33f0*/  BSYNC B1 ;  /* 0x0000000000017941 */ /* 0x000fea0003800000 */
.L_x_5968:
[----:B------:R-:W-:-:S03]  /*3400*/  UMOV UR4, 0xffffffff ;  /* 0xffffffff00047882 */ /* 0x000fc60000000000 */
[----:B------:R-:W-:Y:S05]  /*3410*/  BRA.DIV UR4, `(.L_x_5976) ;  /* 0x0000019a04e07947 */ /* 0x000fea000b800000 */
[----:B--2---:R2:W1:Y:S04]  /*3420*/  SHFL.IDX PT, R33, R90, 0x1, 0x1c1f ;  /* 0x003c1f005a217f89 */ /* 0x00446800000e0000 */
[----:B0--3--:R2:W0:Y:S02]  /*3430*/  SHFL.IDX PT, R14, R89, 0x1, 0x1c1f ;  /* 0x003c1f00590e7f89 */ /* 0x00942400000e0000 */
.L_x_6241:
[----:B------:R-:W-:Y:S05]  /*3440*/  @P4 BRA `(.L_x_5977) ;  /* 0x0000001c00dc4947 */ /* 0x000fea0003800000 */
[----:B------:R-:W-:Y:S04]  /*3450*/  BSSY B1, `(.L_x_5978) ;  /* 0x0000033000017945 */ /* 0x000fe80003800000 */
[----:B------:R-:W-:Y:S05]  /*3460*/  @P1 BRA `(.L_x_5979) ;  /* 0x0000000000c41947 */ /* 0x000fea0003800000 */
[----:B----4-:R3:W4:Y:S01]  /*3470*/  LDS.128 R8, [R100+0x2000] ;  /* 0x0020000064087984 */ /* 0x0107220000000c00 */
[C---:B0-----:R-:W-:Y:S01]  /*3480*/  LEA R12, P2, R16.reuse, R14, 0x1 ;  /* 0x0000000e100c7211 */ /* 0x041fe200078408ff */
[----:B------:R-:W-:Y:S03]  /*3490*/  BSSY B2, `(.L_x_5980) ;  /* 0x000002d000027945 */ /* 0x000fe60003800000 */
[----:B-1----:R-:W-:Y:S02]  /*34a0*/  LEA.HI.X R13, R16, R33, R17, 0x1, P2 ;  /* 0x00000021100d7211 */ /* 0x002fe400010f0c11 */
[----:B------:R-:W-:-:S13]  /*34b0*/  ISETP.GE.AND P2, PT, R204, R95, PT ;  /* 0x0000005fcc00720c */ /* 0x000fda0003f46270 */
[----:B---3--:R-:W-:Y:S05]  /*34c0*/  @P2 BRA `(.L_x_5981) ;  /* 0x0000000000a42947 */ /* 0x008fea0003800000 */
[--C-:B------:R-:W-:Y:S01]  /*34d0*/  SHF.R.U64 R43, R40, 0x10, R41.reuse ;  /* 0x00000010282b7819 */ /* 0x100fe20000001229 */
[----:B----4-:R-:W-:Y:S01]  /*34e0*/  IMAD.MOV.U32 R15, RZ, RZ, R10 ;  /* 0x000000ffff0f7224 */ /* 0x010fe200078e000a */
        /* <DEDUP_REMOVED lines=17> */
[-C--:B------:R-:W-:Y:S01]  /*3600*/  FFMA.FTZ R46, R11, R40.reuse, -R46 ;  /* 0x000000280b2e7223 */ /* 0x080fe2000001082e */
[----:B------:R-:W-:Y:S01]  /*3610*/  FFMA.FTZ R45, R38, R40, R43 ;  /* 0x00000028262d7223 */ /* 0x000fe2000001002b */
[----:B------:R-:W-:-:S02]  /*3620*/  HADD2.F32 R11, -RZ, R105.H1_H1 ;  /* 0x30000069ff0b7230 */ /* 0x000fc40000004100 */
[----:B------:R-:W-:Y:S02]  /*3630*/  HADD2.F32 R9, -RZ, R8.H1_H1 ;  /* 0x30000008ff097230 */ /* 0x000fe40000004100 */
[----:B------:R-:W-:Y:S02]  /*3640*/  HADD2.F32 R10, -RZ, R15.H1_H1 ;  /* 0x3000000fff0a7230 */ /* 0x000fe40000004100 */
[----:B------:R-:W-:Y:S02]  /*3650*/  HADD2.F32 R105, -RZ, R105.H0_H0 ;  /* 0x20000069ff697230 */ /* 0x000fe40000004100 */
[----:B------:R-:W-:Y:S02]  /*3660*/  HADD2.F32 R38, -RZ, R104.H1_H1 ;  /* 0x30000068ff267230 */ /* 0x000fe40000004100 */
[----:B------:R-:W-:Y:S02]  /*3670*/  HADD2.F32 R8, -RZ, R8.H0_H0 ;  /* 0x20000008ff087230 */ /* 0x000fe40000004100 */
[----:B------:R-:W-:Y:S01]  /*3680*/  FMUL.FTZ R39, R9, R105 ;  /* 0x0000006909277220 */ /* 0x000fe20000410000 */
[----:B------:R-:W-:-:S02]  /*3690*/  HADD2.F32 R15, -RZ, R15.H0_H0 ;  /* 0x2000000fff0f7230 */ /* 0x000fc40000004100 */
[-C--:B------:R-:W-:Y:S01]  /*36a0*/  FMUL.FTZ R42, R10, R38.reuse ;  /* 0x000000260a2a7220 */ /* 0x080fe20000410000 */
[----:B------:R-:W-:Y:S02]  /*36b0*/  HADD2.F32 R104, -RZ, R104.H0_H0 ;  /* 0x20000068ff687230 */ /* 0x000fe40000004100 */
[C---:B------:R-:W-:Y:S01]  /*36c0*/  FMUL.FTZ R40, R8.reuse, R105 ;  /* 0x0000006908287220 */ /* 0x040fe20000410000 */
[-C--:B------:R-:W-:Y:S01]  /*36d0*/  FFMA.FTZ R39, R8, R11.reuse, -R39 ;  /* 0x0000000b08277223 */ /* 0x080fe20000010827 */
[----:B------:R-:W-:Y:S02]  /*36e0*/  FMUL.FTZ R43, R15, R38 ;  /* 0x000000260f2b7220 */ /* 0x000fe40000410000 */
[----:B------:R-:W-:Y:S01]  /*36f0*/  FFMA.FTZ R40, R9, R11, R40 ;  /* 0x0000000b09287223 */ /* 0x000fe20000010028 */
[-C--:B------:R-:W-:Y:S01]  /*3700*/  FFMA.FTZ R42, R15, R104.reuse, -R42 ;  /* 0x000000680f2a7223 */ /* 0x080fe2000001082a */
[----:B------:R-:W-:Y:S01]  /*3710*/  FFMA.FTZ R43, R10, R104, R43 ;  /* 0x000000680a2b7223 */ /* 0x000fe2000001002b */
[----:B------:R-:W-:-:S02]  /*3720*/  F2FP.F16.F32.PACK_AB R9, R41, R44 ;  /* 0x0000002c2909723e */ /* 0x000fc400000000ff */
[----:B------:R-:W-:Y:S02]  /*3730*/  F2FP.F16.F32.PACK_AB R11, R45, R46 ;  /* 0x0000002e2d0b723e */ /* 0x000fe400000000ff */
[----:B------:R-:W-:Y:S02]  /*3740*/  F2FP.F16.F32.PACK_AB R8, R40, R39 ;  /* 0x000000272808723e */ /* 0x000fe400000000ff */
[----:B------:R-:W-:-:S07]  /*3750*/  F2FP.F16.F32.PACK_AB R10, R43, R42 ;  /* 0x0000002a2b0a723e */ /* 0x000fce00000000ff */
.L_x_5981:
[----:B------:R-:W-:Y:S05]  /*3760*/  BSYNC B2 ;  /* 0x0000000000027941 */ /* 0x000fea0003800000 */
.L_x_5980:
[----:B----4-:R3:W-:Y:S02]  /*3770*/  ST.E.128 desc[UR42][R12.64], R8 ;  /* 0x000000080c007985 */ /* 0x0107e4000c101d2a */
.L_x_5979:
[----:B------:R-:W-:Y:S05]  /*3780*/  BSYNC B1 ;  /* 0x0000000000017941 */ /* 0x000fea0003800000 */
.L_x_5978:
[----:B------:R-:W-:-:S13]  /*3790*/  ISETP.NE.AND P2, PT, R87, RZ, PT ;  /* 0x000000ff5700720c */ /* 0x000fda0003f45270 */
[----:B------:R-:W-:Y:S05]  /*37a0*/  @P2 BRA `(.L_x_5977) ;  /* 0x0000001c00042947 */ /* 0x000fea0003800000 */
[----:B---34-:R3:W4:Y:S01]  /*37b0*/  LDS.128 R8, [R94+0x2000] ;  /* 0x002000005e087984 */ /* 0x0187220000000c00 */
[C---:B0-----:R-:W-:Y:S01]  /*37c0*/  LEA R14, P2, R2.reuse, R14, 0x1 ;  /* 0x0000000e020e7211 */ /* 0x041fe200078408ff */
[----:B------:R-:W-:Y:S03]  /*37d0*/  BSSY B1, `(.L_x_5982) ;  /* 0x000002d000017945 */ /* 0x000fe60003800000 */
[----:B-1----:R-:W-:Y:S02]  /*37e0*/  LEA.HI.X R15, R2, R33, R208, 0x1, P2 ;  /* 0x00000021020f7211 */ /* 0x002fe400010f0cd0 */
[----:B------:R-:W-:-:S13]  /*37f0*/  ISETP.GE.AND P2, PT, R212, R95, PT ;  /* 0x0000005fd400720c */ /* 0x000fda0003f46270 */
[----:B---3--:R-:W-:Y:S05]  /*3800*/  @P2 BRA `(.L_x_5983) ;  /* 0x0000000000a42947 */ /* 0x008fea0003800000 */
[----:B------:R-:W-:Y:S01]  /*3810*/  SHF.R.U64 R13, R34, 0x10, R35 ;  /* 0x00000010220d7819 */ /* 0x000fe20000001223 */
[----:B----4-:R-:W-:Y:S01]  /*3820*/  IMAD.MOV.U32 R12, RZ, RZ, R10 ;  /* 0x000000ffff0c7224 */ /* 0x010fe200078e000a */
        /* <DEDUP_REMOVED lines=13> */
[----:B------:R-:W-:Y:S02]  /*3900*/  HADD2.F32 R34, -RZ, R37.H0_H0 ;  /* 0x20000025ff227230 */ /* 0x000fe40000004100 */
[-C--:B------:R-:W-:Y:S01]  /*3910*/  FMUL.FTZ R40, R13, R36.reuse ;  /* 0x000000240d287220 */ /* 0x080fe20000410000 */
[----:B------:R-:W-:Y:S01]  /*3920*/  FFMA.FTZ R37, R10, R33, R35 ;  /* 0x000000210a257223 */ /* 0x000fe20000010023 */
[----:B------:R-:W-:Y:S01]  /*3930*/  FMUL.FTZ R36, R11, R36 ;  /* 0x000000240b247220 */ /* 0x000fe20000410000 */
[----:B------:R-:W-:-:S02]  /*3940*/  HADD2.F32 R9, -RZ, R8.H1_H1 ;  /* 0x30000008ff097230 */ /* 0x000fc40000004100 */
[-C--:B------:R-:W-:Y:S01]  /*3950*/  FFMA.FTZ R40, R11, R34.reuse, -R40 ;  /* 0x000000220b287223 */ /* 0x080fe20000010828 */
[--C-:B------:R-:W-:Y:S02]  /*3960*/  HADD2.F32 R33, -RZ, R103.reuse.H0_H0 ;  /* 0x20000067ff217230 */ /* 0x100fe40000004100 */
[----:B------:R-:W-:Y:S01]  /*3970*/  FFMA.FTZ R39, R13, R34, R36 ;  /* 0x000000220d277223 */ /* 0x000fe20000010024 */
[----:B------:R-:W-:Y:S02]  /*3980*/  HADD2.F32 R8, -RZ, R8.H0_H0 ;  /* 0x20000008ff087230 */ /* 0x000fe40000004100 */
[----:B------:R-:W-:Y:S02]  /*3990*/  HADD2.F32 R103, -RZ, R103.H1_H1 ;  /* 0x30000067ff677230 */ /* 0x000fe40000004100 */
[----:B------:R-:W-:Y:S01]  /*39a0*/  FMUL.FTZ R35, R9, R33 ;  /* 0x0000002109237220 */ /* 0x000fe20000410000 */
[--C-:B------:R-:W-:Y:S02]  /*39b0*/  HADD2.F32 R10, -RZ, R12.reuse.H1_H1 ;  /* 0x3000000cff0a7230 */ /* 0x100fe40000004100 */
[----:B------:R-:W-:-:S02]  /*39c0*/  HADD2.F32 R12, -RZ, R12.H0_H0 ;  /* 0x2000000cff0c7230 */ /* 0x000fc40000004100 */
[--C-:B------:R-:W-:Y:S02]  /*39d0*/  HADD2.F32 R11, -RZ, R32.reuse.H0_H0 ;  /* 0x20000020ff0b7230 */ /* 0x100fe40000004100 */
[----:B------:R-:W-:Y:S02]  /*39e0*/  HADD2.F32 R13, -RZ, R32.H1_H1 ;  /* 0x30000020ff0d7230 */ /* 0x000fe40000004100 */
[----:B------:R-:W-:Y:S01]  /*39f0*/  FMUL.FTZ R32, R8, R33 ;  /* 0x0000002108207220 */ /* 0x000fe20000410000 */
[-C--:B------:R-:W-:Y:S01]  /*3a00*/  FMUL.FTZ R33, R10, R103.reuse ;  /* 0x000000670a217220 */ /* 0x080fe20000410000 */
        /* <DEDUP_REMOVED lines=9> */
.L_x_5983:
[----:B------:R-:W-:Y:S05]  /*3aa0*/  BSYNC B1 ;  /* 0x0000000000017941 */ /* 0x000fea0003800000 */
.L_x_5982:
[----:B----4-:R0:W-:Y:S01]  /*3ab0*/  ST.E.128 desc[UR42][R14.64], R8 ;  /* 0x000000080e007985 */ /* 0x0101e2000c101d2a */
[----:B------:R-:W-:Y:S05]  /*3ac0*/  BRA `(.L_x_5977) ;  /* 0x00000018003c7947 */ /* 0x000fea0003800000 */
.L_x_5959:
[----:B------:R-:W-:Y:S01]  /*3ad0*/  VIADD R12, R206, 0x40 ;  /* 0x00000040ce0c7836 */ /* 0x000fe20000000000 */
[----:B------:R-:W-:-:S04]  /*3ae0*/  CS2R R34, SRZ ;  /* 0x0000000000227805 */ /* 0x000fc8000001ff00 */
        /* <DEDUP_REMOVED lines=10> */
[----:B------:R-:W-:Y:S01]  /*3b90*/  @!P3 IMAD.X R9, R33, 0x1, R70, P4 ;  /* 0x000000012109b824 */ /* 0x000fe200020e0646 */
[----:B------:R-:W-:Y:S01]  /*3ba0*/  CS2R R32, SRZ ;  /* 0x0000000000207805 */ /* 0x000fe2000001ff00 */
[----:B------:R-:W1:Y:S01]  /*3bb0*/  @!P3 LDC.64 R12, c[0x0][0x400] ;  /* 0x00010000ff0cbb82 */ /* 0x000e620000000a00 */
[----:B0-----:R-:W-:-:S04]  /*3bc0*/  @!P3 LEA R14, P4, R10, R14, 0x1 ;  /* 0x0000000e0a0eb211 */ /* 0x001fc800078808ff */
[----:B------:R-:W-:Y:S02]  /*3bd0*/  @!P3 LEA.HI.X R15, R10, R15, R9, 0x1, P4 ;  /* 0x0000000f0a0fb211 */ /* 0x000fe400020f0c09 */
[----:B------:R-:W-:Y:S01]  /*3be0*/  @!P3 IADD3 R8, P4, R52, R8, RZ ;  /* 0x000000083408b210 */ /* 0x000fe20007f9e0ff */
[----:B------:R-:W0:Y:S01]  /*3bf0*/  @!P2 LDC.64 R10, c[0x0][0x3e8] ;  /* 0x0000fa00ff0aab82 */ /* 0x000e220000000a00 */
[----:B------:R-:W-:Y:S02]  /*3c00*/  CS2R R38, SRZ ;  /* 0x0000000000267805 */ /* 0x000fe4000001ff00 */
[----:B------:R-:W-:Y:S01]  /*3c10*/  CS2R R36, SRZ ;  /* 0x0000000000247805 */ /* 0x000fe2000001ff00 */
[----:B------:R-:W2:Y:S01]  /*3c20*/  @!P3 LDG.E.128 R32, desc[UR42][R14.64] ;  /* 0x0000002a0e20b981 */ /* 0x000ea2000c1e1d00 */
[----:B------:R-:W-:Y:S01]  /*3c30*/  @!P3 IMAD.X R9, R101, 0x1, R72, P4 ;  /* 0x000000016509b824 */ /* 0x000fe200020e0648 */
[----:B-1----:R-:W-:-:S04]  /*3c40*/  @!P3 LEA R12, P4, R8, R12, 0x1 ;  /* 0x0000000c080cb211 */ /* 0x002fc800078808ff */
[----:B------:R-:W-:Y:S02]  /*3c50*/  @!P3 LEA.HI.X R13, R8, R13, R9, 0x1, P4 ;  /* 0x0000000d080db211 */ /* 0x000fe400020f0c09 */
[----:B------:R-:W1:Y:S03]  /*3c60*/  @!P2 LDC.64 R8, c[0x0][0x400] ;  /* 0x00010000ff08ab82 */ /* 0x000e660000000a00 */
[----:B------:R2:W3:Y:S01]  /*3c70*/  @!P3 LDG.E.128 R36, desc[UR42][R12.64] ;  /* 0x0000002a0c24b981 */ /* 0x0004e2000c1e1d00 */
[----:B------:R-:W-:Y:S02]  /*3c80*/  CS2R R42, SRZ ;  /* 0x00000000002a7805 */ /* 0x000fe4000001ff00 */
[----:B0-----:R-:W-:-:S04]  /*3c90*/  @!P2 LEA R10, P3, R40, R10, 0x1 ;  /* 0x0000000a280aa211 */ /* 0x001fc800078608ff */
[----:B------:R-:W-:Y:S02]  /*3ca0*/  @!P2 LEA.HI.X R11, R40, R11, R41, 0x1, P3 ;  /* 0x0000000b280ba211 */ /* 0x000fe400018f0c29 */
[----:B------:R-:W-:Y:S02]  /*3cb0*/  CS2R R40, SRZ ;  /* 0x0000000000287805 */ /* 0x000fe4000001ff00 */
[----:B------:R-:W-:Y:S02]  /*3cc0*/  CS2R R46, SRZ ;  /* 0x00000000002e7805 */ /* 0x000fe4000001ff00 */
[C---:B-1----:R-:W-:Y:S02]  /*3cd0*/  @!P2 LEA R8, P3, R44.reuse, R8, 0x1 ;  /* 0x000000082c08a211 */ /* 0x042fe400078608ff */
[----:B------:R3:W4:Y:S02]  /*3ce0*/  @!P2 LDG.E.128 R40, desc[UR42][R10.64] ;  /* 0x0000002a0a28a981 */ /* 0x000724000c1e1d00 */
[----:B------:R-:W-:-:S02]  /*3cf0*/  @!P2 LEA.HI.X R9, R44, R9, R45, 0x1, P3 ;  /* 0x000000092c09a211 */ /* 0x000fc400018f0c2d */
[----:B------:R-:W-:-:S06]  /*3d00*/  CS2R R44, SRZ ;  /* 0x00000000002c7805 */ /* 0x000fcc000001ff00 */
[----:B------:R0:W5:Y:S01]  /*3d10*/  @!P2 LDG.E.128 R44, desc[UR42][R8.64] ;  /* 0x0000002a082ca981 */ /* 0x000162000c1e1d00 */
[----:B------:R-:W-:-:S06]  /*3d20*/  UISETP.NE.AND UP0, UPT, UR44, 0x3, UPT ;  /* 0x000000032c00788c */ /* 0x000fcc000bf05270 */
[----:B------:R-:W-:Y:S02]  /*3d30*/  PLOP3.LUT P3, PT, PT, PT, UP0, 0x80, 0x0 ;  /* 0x000000000000781c */ /* 0x000fe40003f6f008 */
[----:B------:R-:W-:Y:S02]  /*3d40*/  ISETP.GE.AND P2, PT, R16, R95, PT ;  /* 0x0000005f1000720c */ /* 0x000fe40003f46270 */
[----:B--2---:R-:W-:Y:S01]  /*3d50*/  MOV R13, R35 ;  /* 0x00000023000d7202 */ /* 0x004fe20000000f00 */
[----:B------:R-:W-:-:S03]  /*3d60*/  IMAD.MOV.U32 R15, RZ, RZ, R33 ;  /* 0x000000ffff0f7224 */ /* 0x000fc600078e0021 */
[----:B------:R-:W-:Y:S02]  /*3d70*/  PRMT R113, R13, 0x7610, R113 ;  /* 0x000076100d717816 */ /* 0x000fe40000000071 */
[----:B------:R-:W-:Y:S01]  /*3d80*/  PRMT R110, R15, 0x7610, R110 ;  /* 0x000076100f6e7816 */ /* 0x000fe2000000006e */
[----:B---3--:R-:W-:Y:S02]  /*3d90*/  IMAD.MOV.U32 R10, RZ, RZ, R38 ;  /* 0x000000ffff0a7224 */ /* 0x008fe400078e0026 */
[----:B0-----:R-:W-:Y:S02]  /*3da0*/  IMAD.MOV.U32 R8, RZ, RZ, R39 ;  /* 0x000000ffff087224 */ /* 0x001fe400078e0027 */
[----:B------:R-:W-:Y:S02]  /*3db0*/  IMAD.MOV.U32 R9, RZ, RZ, R36 ;  /* 0x000000ffff097224 */ /* 0x000fe400078e0024 */
[----:B------:R-:W-:Y:S01]  /*3dc0*/  IMAD.MOV.U32 R11, RZ, RZ, R37 ;  /* 0x000000ffff0b7224 */ /* 0x000fe200078e0025 */
[----:B------:R-:W-:-:S02]  /*3dd0*/  PRMT R113, R113, 0x5410, R8 ;  /* 0x0000541071717816 */ /* 0x000fc40000000008 */
[----:B------:R-:W-:Y:S02]  /*3de0*/  PRMT R120, R10, 0x5410, R9 ;  /* 0x000054100a787816 */ /* 0x000fe40000000009 */
[----:B------:R-:W-:Y:S01]  /*3df0*/  PRMT R110, R110, 0x5410, R11 ;  /* 0x000054106e6e7816 */ /* 0x000fe2000000000b */
[----:B------:R-:W-:Y:S02]  /*3e00*/  IMAD.MOV.U32 R12, RZ, RZ, R34 ;  /* 0x000000ffff0c7224 */ /* 0x000fe400078e0022 */
[----:B------:R-:W-:Y:S02]  /*3e10*/  IMAD.MOV.U32 R14, RZ, RZ, R32 ;  /* 0x000000ffff0e7224 */ /* 0x000fe400078e0020 */
[----:B----4-:R-:W-:Y:S01]  /*3e20*/  IMAD.MOV.U32 R8, RZ, RZ, R42 ;  /* 0x000000ffff087224 */ /* 0x010fe200078e002a */
[----:B------:R-:W-:Y:S01]  /*3e30*/  MOV R11, R41 ;  /* 0x00000029000b7202 */ /* 0x000fe20000000f00 */
[----:B------:R-:W-:Y:S02]  /*3e40*/  IMAD.MOV.U32 R9, RZ, RZ, R43 ;  /* 0x000000ffff097224 */ /* 0x000fe400078e002b */
[----:B------:R-:W-:Y:S01]  /*3e50*/  IMAD.MOV.U32 R10, RZ, RZ, R40 ;  /* 0x000000ffff0a7224 */ /* 0x000fe200078e0028 */
[----:B------:R-:W-:-:S02]  /*3e60*/  PRMT R100, R8, 0x7610, R100 ;  /* 0x0000761008647816 */ /* 0x000fc40000000064 */
[----:B------:R-:W-:Y:S02]  /*3e70*/  PRMT R106, R9, 0x7610, R106 ;  /* 0x00007610096a7816 */ /* 0x000fe4000000006a */
[----:B------:R-:W-:Y:S01]  /*3e80*/  PRMT R104, R10, 0x7610, R104 ;  /* 0x000076100a687816 */ /* 0x000fe20000000068 */
[----:B-----5:R-:W-:Y:S01]  /*3e90*/  IMAD.MOV.U32 R8, RZ, RZ, R46 ;  /* 0x000000ffff087224 */ /* 0x020fe200078e002e */
[----:B------:R-:W-:Y:S01]  /*3ea0*/  PRMT R108, R108, 0x5410, R11 ;  /* 0x000054106c6c7816 */ /* 0x000fe2000000000b */
[----:B------:R-:W-:Y:S02]  /*3eb0*/  IMAD.MOV.U32 R9, RZ, RZ, R47 ;  /* 0x000000ffff097224 */ /* 0x000fe400078e002f */
[----:B------:R-:W-:Y:S02]  /*3ec0*/  IMAD.MOV.U32 R10, RZ, RZ, R44 ;  /* 0x000000ffff0a7224 */ /* 0x000fe400078e002c */
[----:B------:R-:W-:Y:S01]  /*3ed0*/  IMAD.MOV.U32 R11, RZ, RZ, R45 ;  /* 0x000000ffff0b7224 */ /* 0x000fe200078e002d */
[----:B------:R-:W-:-:S02]  /*3ee0*/  PRMT R119, R12, 0x5410, R14 ;  /* 0x000054100c777816 */ /* 0x000fc4000000000e */
[----:B------:R-:W-:Y:S02]  /*3ef0*/  PRMT R100, R100, 0x5410, R8 ;  /* 0x0000541064647816 */ /* 0x000fe40000000008 */
[----:B------:R-:W-:Y:S02]  /*3f00*/  PRMT R106, R106, 0x5410, R9 ;  /* 0x000054106a6a7816 */ /* 0x000fe40000000009 */
[----:B------:R-:W-:Y:S02]  /*3f10*/  PRMT R104, R104, 0x5410, R10 ;  /* 0x0000541068687816 */ /* 0x000fe4000000000a */
[----:B------:R-:W-:Y:S01]  /*3f20*/  PRMT R108, R11, 0x7610, R108 ;  /* 0x000076100b6c7816 */ /* 0x000fe2000000006c */
[----:B------:R-:W-:Y:S06]  /*3f30*/  @!P3 BRA `(.L_x_5984) ;  /* 0x000000000004b947 */ /* 0x000fec0003800000 */
[----:B------:R-:W-:Y:S01]  /*3f40*/  BPT.TRAP 0x1 ;  /* 0x000000040000795c */ /* 0x000fe20000300000 */
.L_x_5984:
[----:B------:R-:W-:Y:S01]  /*3f50*/  IMAD R86, R19, 0x8, R22 ;  /* 0x0000000813567824 */ /* 0x000fe200078e0216 */
[----:B------:R-:W-:Y:S01]  /*3f60*/  SHF.L.U32 R101, R211, 0x1f, RZ ;  /* 0x0000001fd3657819 */ /* 0x000fe200000006ff */
[----:B------:R-:W0:Y:S01]  /*3f70*/  LDC R103, c[0x0][0x2f4] ;  /* 0x0000bd00ff677b82 */ /* 0x000e220000000800 */
[----:B------:R-:W-:Y:S02]  /*3f80*/  BSSY B1, `(.L_x_5985) ;  /* 0x0000003000017945 */ /* 0x000fe40003800000 */
[----:B------:R-:W1:Y:S02]  /*3f90*/  SYNCS.PHASECHK.TRANS64.TRYWAIT P4, [R86+URZ+0x32490], R101 ;  /* 0x03249065560075a7 */ /* 0x000e64000808017f */
[----:B-1----:R-:W-:Y:S05]  /*3fa0*/  @!P4 BRA `(.L_x_5986) ;  /* 0x000001900044c947 */ /* 0x002fea0003800000 */
.L_x_6242:
[----:B------:R-:W-:Y:S05]  /*3fb0*/  BSYNC B1 ;  /* 0x0000000000017941 */ /* 0x000fea0003800000 */
.L_x_5985:
[----:B------:R-:W-:Y:S01]  /*3fc0*/  UMOV UR4, 0xffffffff ;  /* 0xffffffff00047882 */ /* 0x000fe20000000000 */
[----:B0-----:R-:W-:Y:S02]  /*3fd0*/  IMAD.IADD R105, R103, 0x1, -R64 ;  /* 0x0000000167697824 */ /* 0x001fe400078e0a40 */
[----:B------:R-:W-:Y:S05]  /*3fe0*/  BRA.DIV UR4, `(.L_x_5987) ;  /* 0x0000019204487947 */ /* 0x000fea000b800000 */
[----:B------:R0:W2:Y:S04]  /*3ff0*/  SHFL.IDX PT, R9, R90, RZ, 0x1c1f ;  /* 0x001c1fff5a097589 */ /* 0x0000a800000e0000 */
[----:B------:R0:W3:Y:S02]  /*4000*/  SHFL.IDX PT, R14, R89, RZ, 0x1c1f ;  /* 0x001c1fff590e7589 */ /* 0x0000e400000e0000 */
.L_x_6246:
[----:B------:R-:W-:Y:S01]  /*4010*/  ISETP.GE.OR P4, PT, R206, R99, P1 ;  /* 0x00000063ce00720c */ /* 0x000fe20000f86670 */
[----:B------:R-:W-:-:S12]  /*4020*/  BSSY B1, `(.L_x_5988) ;  /* 0x0000076000017945 */ /* 0x000fd80003800000 */
[----:B------:R-:W-:Y:S05]  /*4030*/  @P4 BRA `(.L_x_5989) ;  /* 0x0000000400d04947 */ /* 0x000fea0003800000 */
[----:B------:R-:W4:Y:S01]  /*4040*/  S2R R12, SR_TID.X ;  /* 0x00000000000c7919 */ /* 0x000f220000002100 */
[----:B------:R-:W-:Y:S01]  /*4050*/  SEL R8, R64, R105, !P0 ;  /* 0x0000006940087207 */ /* 0x000fe20004000000 */
[----:B---3--:R-:W-:Y:S01]  /*4060*/  IMAD.MOV.U32 R94, RZ, RZ, R14 ;  /* 0x000000ffff5e7224 */ /* 0x008fe200078e000e */
[C---:B------:R-:W-:Y:S01]  /*4070*/  LEA R92, P4, R74.reuse, R14, 0x1 ;  /* 0x0000000e4a5c7211 */ /* 0x040fe200078808ff */
[----:B--2---:R-:W-:Y:S01]  /*4080*/  IMAD.MOV.U32 R95, RZ, RZ, R9 ;  /* 0x000000ffff5f7224 */ /* 0x004fe200078e0009 */
[----:B------:R-:W-:Y:S01]  /*4090*/  SHF.R.S32.HI R11, RZ, 0x1f, R8 ;  /* 0x0000001fff0b7819 */ /* 0x000fe20000011408 */
[----:B------:R-:W-:Y:S01]  /*40a0*/  BSSY B2, `(.L_x_5990) ;  /* 0x0000069000027945 */ /* 0x000fe20003800000 */
[----:B------:R-:W-:Y:S02]  /*40b0*/  LEA.HI.X R93, R74, R9, R76, 0x1, P4 ;  /* 0x000000094a5d7211 */ /* 0x000fe400020f0c4c */
        /* <DEDUP_REMOVED lines=11> */
[----:B------:R-:W-:-:S03]  /*4170*/  IMAD R13, R19, 0x1800, R8 ;  /* 0x00001800130d7824 */ /* 0x000fc600078e0208 */
[----:B------:R-:W-:Y:S01]  /*4180*/  LEA R11, R11, R22, 0x1 ;  /* 0x000000160b0b7211 */ /* 0x000fe200078e08ff */
[----:B------:R-:W-:-:S05]  /*4190*/  IMAD R13, R13, 0x2, R22 ;  /* 0x000000020d0d7824 */ /* 0x000fca00078e0216 */
[----:B------:R-:W2:Y:S04]  /*41a0*/  LDS.128 R8, [R11+0x1c400] ;  /* 0x01c400000b087984 */ /* 0x000ea80000000c00 */
        /* <DEDUP_REMOVED lines=9> */
[--C-:B------:R-:W-:Y:S01]  /*4240*/  SHF.R.U64 R117, R34, 0x10, R35.reuse ;  /* 0x0000001022757819 */ /* 0x100fe20000001223 */
[----:B--2---:R-:W-:Y:S01]  /*4250*/  IMAD.MOV.U32 R12, RZ, RZ, R10 ;  /* 0x000000ffff0c7224 */ /* 0x004fe200078e000a */
[----:B------:R-:W-:Y:S01]  /*4260*/  SHF.R.U32.HI R112, RZ, 0x10, R35 ;  /* 0x00000010ff707819 */ /* 0x000fe20000011623 */
[--C-:B------:R-:W-:Y:S01]  /*4270*/  HADD2.F32 R14, -RZ, R13.reuse.H0_H0 ;  /* 0x2000000dff0e7230 */ /* 0x100fe20000004100 */
[--C-:B------:R-:W-:Y:S01]  /*4280*/  SHF.R.U64 R115, R38, 0x10, R39.reuse ;  /* 0x0000001026737819 */ /* 0x100fe20000001227 */
[----:B------:R-:W-:Y:S01]  /*4290*/  HADD2.F32 R13, -RZ, R13.H1_H1 ;  /* 0x3000000dff0d7230 */ /* 0x000fe20000004100 */
[----:B------:R-:W-:Y:S01]  /*42a0*/  SHF.R.U32.HI R111, RZ, 0x10, R39 ;  /* 0x00000010ff6f7819 */ /* 0x000fe20000011627 */
[----:B------:R-:W-:-:S02]  /*42b0*/  HADD2.F32 R10, -RZ, R9.H0_H0 ;  /* 0x20000009ff0a7230 */ /* 0x000fc40000004100 */
[-C--:B------:R-:W-:Y:S01]  /*42c0*/  FMUL.FTZ R39, R14, R37.reuse ;  /* 0x000000250e277220 */ /* 0x080fe20000410000 */
[----:B------:R-:W-:Y:S02]  /*42d0*/  HADD2.F32 R36, -RZ, R36.H0_H0 ;  /* 0x20000024ff247230 */ /* 0x000fe40000004100 */
[----:B------:R-:W-:Y:S02]  /*42e0*/  HADD2.F32 R9, -RZ, R9.H1_H1 ;  /* 0x30000009ff097230 */ /* 0x000fe40000004100 */
[C---:B------:R-:W-:Y:S01]  /*42f0*/  FMUL.FTZ R37, R10.reuse, R37 ;  /* 0x000000250a257220 */ /* 0x040fe20000410000 */
[----:B------:R-:W-:Y:S02]  /*4300*/  HADD2.F32 R35, -RZ, R110.H0_H0 ;  /* 0x2000006eff237230 */ /* 0x000fe40000004100 */
[-C--:B------:R-:W-:Y:S01]  /*4310*/  FMUL.FTZ R110, R13, R36.reuse ;  /* 0x000000240d6e7220 */ /* 0x080fe20000410000 */
[----:B------:R-:W-:Y:S02]  /*4320*/  HADD2.F32 R34, -RZ, R109.H0_H0 ;  /* 0x2000006dff227230 */ /* 0x000fe40000004100 */
[----:B------:R-:W-:Y:S01]  /*4330*/  FMUL.FTZ R36, R9, R36 ;  /* 0x0000002409247220 */ /* 0x000fe20000410000 */
[----:B------:R-:W-:Y:S01]  /*4340*/  FFMA.FTZ R39, R10, R35, -R39 ;  /* 0x000000230a277223 */ /* 0x000fe20000010827 */
[----:B------:R-:W-:-:S02]  /*4350*/  HADD2.F32 R10, -RZ, R15.H0_H0 ;  /* 0x2000000fff0a7230 */ /* 0x000fc40000004100 */
[-C--:B------:R-:W-:Y:S01]  /*4360*/  FFMA.FTZ R110, R9, R34.reuse, -R110 ;  /* 0x00000022096e7223 */ /* 0x080fe2000001086e */
[----:B------:R-:W-:Y:S01]  /*4370*/  FFMA.FTZ R109, R13, R34, R36 ;  /* 0x000000220d6d7223 */ /* 0x000fe20000010024 */
[----:B------:R-:W-:Y:S02]  /*4380*/  HADD2.F32 R34, -RZ, R113.H1_H1 ;  /* 0x30000071ff227230 */ /* 0x000fe40000004100 */
[----:B------:R-:W-:Y:S01]  /*4390*/  FFMA.FTZ R38, R14, R35, R37 ;  /* 0x000000230e267223 */ /* 0x000fe20000010025 */
[----:B------:R-:W-:Y:S02]  /*43a0*/  HADD2.F32 R9, -RZ, R11.H0_H0 ;  /* 0x2000000bff097230 */ /* 0x000fe40000004100 */
[----:B------:R-:W-:Y:S02]  /*43b0*/  HADD2.F32 R15, -RZ, R15.H1_H1 ;  /* 0x3000000fff0f7230 */ /* 0x000fe40000004100 */
[----:B------:R-:W-:Y:S02]  /*43c0*/  HADD2.F32 R36, -RZ, R111.H0_H0 ;  /* 0x2000006fff247230 */ /* 0x000fe40000004100 */
[----:B------:R-:W-:Y:S01]  /*43d0*/  FMUL.FTZ R35, R9, R34 ;  /* 0x0000002209237220 */ /* 0x000fe20000410000 */
[----:B------:R-:W-:-:S02]  /*43e0*/  HADD2.F32 R11, -RZ, R11.H1_H1 ;  /* 0x3000000bff0b7230 */ /* 0x000fc40000004100 */
[----:B------:R-:W-:Y:S02]  /*43f0*/  HADD2.F32 R14, -RZ, R112.H0_H0 ;  /* 0x20000070ff0e7230 */ /* 0x000fe40000004100 */
[C---:B------:R-:W-:Y:S01]  /*4400*/  FMUL.FTZ R112, R10.reuse, R34 ;  /* 0x000000220a707220 */ /* 0x040fe20000410000 */
[----:B------:R-:W-:Y:S02]  /*4410*/  HADD2.F32 R13, -RZ, R113.H0_H0 ;  /* 0x20000071ff0d7230 */ /* 0x000fe40000004100 */
[-C--:B------:R-:W-:Y:S01]  /*4420*/  FMUL.FTZ R34, R15, R36.reuse ;  /* 0x000000240f227220 */ /* 0x080fe20000410000 */
[----:B------:R-:W-:Y:S02]  /*4430*/  FMUL.FTZ R36, R11, R36 ;  /* 0x000000240b247220 */ /* 0x000fe40000410000 */
[-C--:B------:R-:W-:Y:S01]  /*4440*/  FFMA.FTZ R111, R10, R13.reuse, R35 ;  /* 0x0000000d0a6f7223 */ /* 0x080fe20000010023 */
[----:B------:R-:W-:Y:S01]  /*4450*/  FFMA.FTZ R112, R9, R13, -R112 ;  /* 0x0000000d09707223 */ /* 0x000fe20000010870 */
[----:B------:R-:W-:Y:S01]  /*4460*/  FFMA.FTZ R114, R15, R14, R36 ;  /* 0x0000000e0f727223 */ /* 0x000fe20000010024 */
[----:B------:R-:W-:-:S02]  /*4470*/  HADD2.F32 R10, -RZ, R32.H0_H0 ;  /* 0x20000020ff0a7230 */ /* 0x000fc40000004100 */
[----:B------:R-:W-:Y:S01]  /*4480*/  FFMA.FTZ R113, R11, R14, -R34 ;  /* 0x0000000e0b717223 */ /* 0x000fe20000010822 */
[----:B------:R-:W-:Y:S02]  /*4490*/  HADD2.F32 R15, -RZ, R116.H0_H0 ;  /* 0x20000074ff0f7230 */ /* 0x000fe40000004100 */
[----:B------:R-:W-:Y:S01]  /*44a0*/  HADD2.F32 R9, -RZ, R8.H0_H0 ;  /* 0x20000008ff097230 */ /* 0x000fe20000004100 */
[----:B------:R-:W-:Y:S01]  /*44b0*/  F2FP.F16.F32.PACK_AB R111, R114, R111 ;  /* 0x0000006f726f723e */ /* 0x000fe200000000ff */
[----:B------:R-:W-:Y:S01]  /*44c0*/  HADD2.F32 R32, -RZ, R32.H1_H1 ;  /* 0x30000020ff207230 */ /* 0x000fe20000004100 */
[----:B------:R-:W-:Y:S01]  /*44d0*/  F2FP.F16.F32.PACK_AB R112, R113, R112 ;  /* 0x000000707170723e */ /* 0x000fe200000000ff */
[----:B------:R-:W-:Y:S02]  /*44e0*/  HADD2.F32 R14, -RZ, R120.H1_H1 ;  /* 0x30000078ff0e7230 */ /* 0x000fe40000004100 */
[----:B------:R-:W-:Y:S02]  /*44f0*/  HADD2.F32 R8, -RZ, R8.H1_H1 ;  /* 0x30000008ff087230 */ /* 0x000fe40000004100 */
[----:B------:R-:W-:Y:S01]  /*4500*/  FMUL.FTZ R37, R32, R15 ;  /* 0x0000000f20257220 */ /* 0x000fe20000410000 */
[----:B------:R-:W-:-:S02]  /*4510*/  HADD2.F32 R11, -RZ, R119.H1_H1 ;  /* 0x30000077ff0b7230 */ /* 0x000fc40000004100 */
        /* <DEDUP_REMOVED lines=10> */
[--C-:B------:R-:W-:Y:S02]  /*45c0*/  HADD2.F32 R8, -RZ, R12.reuse.H0_H0 ;  /* 0x2000000cff087230 */ /* 0x100fe40000004100 */
[----:B------:R-:W-:Y:S02]  /*45d0*/  HADD2.F32 R14, -RZ, R115.H0_H0 ;  /* 0x20000073ff0e7230 */ /* 0x000fe40000004100 */
[-C--:B------:R-:W-:Y:S01]  /*45e0*/  FMUL.FTZ R15, R9, R13.reuse ;  /* 0x0000000d090f7220 */ /* 0x080fe20000410000 */
[----:B------:R-:W-:Y:S02]  /*45f0*/  HADD2.F32 R33, -RZ, R33.H1_H1 ;  /* 0x30000021ff217230 */ /* 0x000fe40000004100 */
[----:B------:R-:W-:Y:S01]  /*4600*/  FMUL.FTZ R36, R8, R13 ;  /* 0x0000000d08247220 */ /* 0x000fe20000410000 */
[----:B------:R-:W-:Y:S01]  /*4610*/  HADD2.F32 R12, -RZ, R12.H1_H1 ;  /* 0x3000000cff0c7230 */ /* 0x000fe20000004100 */
[----:B------:R-:W-:Y:S01]  /*4620*/  F2FP.F16.F32.PACK_AB R32, R32, R35 ;  /* 0x000000232020723e */ /* 0x000fe200000000ff */
[----:B------:R-:W-:-:S02]  /*4630*/  HADD2.F32 R11, -RZ, R117.H0_H0 ;  /* 0x20000075ff0b7230 */ /* 0x000fc40000004100 */
[-C--:B------:R-:W-:Y:S01]  /*4640*/  FMUL.FTZ R13, R33, R14.reuse ;  /* 0x0000000e210d7220 */ /* 0x080fe20000410000 */
[----:B------:R-:W-:Y:S02]  /*4650*/  HADD2.F32 R10, -RZ, R119.H0_H0 ;  /* 0x20000077ff0a7230 */ /* 0x000fe40000004100 */
[C---:B------:R-:W-:Y:S01]  /*4660*/  FMUL.FTZ R14, R12.reuse, R14 ;  /* 0x0000000e0c0e7220 */ /* 0x040fe20000410000 */
[-C--:B------:R-:W-:Y:S01]  /*4670*/  FFMA.FTZ R12, R12, R11.reuse, -R13 ;  /* 0x0000000b0c0c7223 */ /* 0x080fe2000001080d */
[----:B------:R-:W-:Y:S01]  /*4680*/  F2FP.F16.F32.PACK_AB R13, R109, R38 ;  /* 0x000000266d0d723e */ /* 0x000fe200000000ff */
[-C--:B------:R-:W-:Y:S01]  /*4690*/  FFMA.FTZ R15, R8, R10.reuse, -R15 ;  /* 0x0000000a080f7223 */ /* 0x080fe2000001080f */
[----:B------:R-:W-:Y:S01]  /*46a0*/  FFMA.FTZ R36, R9, R10, R36 ;  /* 0x0000000a09247223 */ /* 0x000fe20000010024 */
[----:B------:R-:W-:Y:S01]  /*46b0*/  FFMA.FTZ R11, R33, R11, R14 ;  /* 0x0000000b210b7223 */ /* 0x000fe2000001000e */
[----:B------:R-:W-:Y:S02]  /*46c0*/  F2FP.F16.F32.PACK_AB R9, R110, R39 ;  /* 0x000000276e09723e */ /* 0x000fe400000000ff */
[----:B------:R-:W-:Y:S01]  /*46d0*/  F2FP.F16.F32.PACK_AB R10, R12, R15 ;  /* 0x0000000f0c0a723e */ /* 0x000fe200000000ff */
[----:B------:R-:W-:Y:S01]  /*46e0*/  IMAD.MOV.U32 R12, RZ, RZ, R32 ;  /* 0x000000ffff0c7224 */ /* 0x000fe200078e0020 */
[----:B------:R-:W-:Y:S01]  /*46f0*/  F2FP.F16.F32.PACK_AB R14, R11, R36 ;  /* 0x000000240b0e723e */ /* 0x000fe200000000ff */
[----:B------:R-:W-:Y:S01]  /*4700*/  IMAD.MOV.U32 R11, RZ, RZ, R112 ;  /* 0x000000ffff0b7224 */ /* 0x000fe200078e0070 */
[----:B------:R-:W-:Y:S01]  /*4710*/  F2FP.F16.F32.PACK_AB R8, R37, R34 ;  /* 0x000000222508723e */ /* 0x000fe200000000ff */
[----:B------:R-:W-:-:S07]  /*4720*/  IMAD.MOV.U32 R15, RZ, RZ, R111 ;  /* 0x000000ffff0f7224 */ /* 0x000fce00078e006f */
.L_x_5991:
[----:B------:R-:W-:Y:S05]  /*4730*/  BSYNC B2 ;  /* 0x0000000000027941 */ /* 0x000fea0003800000 */
.L_x_5990:
[----:B------:R-:W-:Y:S01]  /*4740*/  ISETP.GE.AND P4, PT, R107, R103, PT ;  /* 0x000000676b00720c */ /* 0x000fe20003f86270 */
[----:B--2---:R4:W-:-:S12]  /*4750*/  ST.E.128 desc[UR42][R92.64], R8 ;  /* 0x000000085c007985 */ /* 0x0049d8000c101d2a */
[----:B------:R-:W-:-:S05]  /*4760*/  @!P4 IMAD.WIDE R94, R107, 0x2, R94 ;  /* 0x000000026b5ec825 */ /* 0x000fca00078e025e */
[----:B---3--:R4:W-:Y:S02]  /*4770*/  @!P4 ST.E.128 desc[UR42][R94.64], R12 ;  /* 0x0000000c5e00c985 */ /* 0x0089e4000c101d2a */
.L_x_5989:
[----:B------:R-:W-:Y:S05]  /*4780*/  BSYNC B1 ;  /* 0x0000000000017941 */ /* 0x000fea0003800000 */
.L_x_5988:
[----:B------:R-:W-:-:S03]  /*4790*/  UMOV UR4, 0xffffffff ;  /* 0xffffffff00047882 */ /* 0x000fc60000000000 */
[----:B------:R-:W-:Y:S05]  /*47a0*/  BRA.DIV UR4, `(.L_x_5992) ;  /* 0x0000018a04a07947 */ /* 0x000fea000b800000 */
[----:B------:R0:W0:Y:S04]  /*47b0*/  SHFL.IDX PT, R33, R90, 0x1, 0x1c1f ;  /* 0x003c1f005a217f89 */ /* 0x00002800000e0000 */
[----:B------:R0:W0:Y:S02]  /*47c0*/  SHFL.IDX PT, R32, R89, 0x1, 0x1c1f ;  /* 0x003c1f0059207f89 */ /* 0x00002400000e0000 */
.L_x_6250:
[----:B----4-:R-:W-:-:S04]  /*47d0*/  IADD3 R8, R206, 0x40, RZ ;  /* 0x00000040ce087810 */ /* 0x010fc80007ffe0ff */
[----:B------:R-:W-:-:S13]  /*47e0*/  ISETP.GE.OR P4, PT, R8, R99, P1 ;  /* 0x000000630800720c */ /* 0x000fda0000f86670 */
[----:B------:R-:W-:Y:S05]  /*47f0*/  @P4 BRA `(.L_x_5977) ;  /* 0x0000000800f04947 */ /* 0x000fea0003800000 */
[----:B--2---:R-:W2:Y:S01]  /*4800*/  LDL R9, [R1+0x84] ;  /* 0x0000840001097983 */ /* 0x004ea20000100800 */
        /* <DEDUP_REMOVED lines=16> */
[----:B------:R-:W-:-:S05]  /*4910*/  LOP3.LUT R8, R8, R10, RZ, 0x3c, !PT ;  /* 0x0000000a08087212 */ /* 0x000fca00078e3cff */
[----:B--2---:R-:W-:Y:S02]  /*4920*/  IMAD.IADD R8, R9, 0x1, R8 ;  /* 0x0000000109087824 */ /* 0x004fe400078e0208 */
[C---:B------:R-:W-:Y:S02]  /*4930*/  IMAD R9, R19.reuse, 0x1800, R78 ;  /* 0x0000180013097824 */ /* 0x040fe400078e024e */
[----:B------:R-:W-:Y:S02]  /*4940*/  IMAD R11, R19, 0x1800, R8 ;  /* 0x00001800130b7824 */ /* 0x000fe400078e0208 */
[--C-:B------:R-:W-:Y:S02]  /*4950*/  IMAD R9, R9, 0x2, R22.reuse ;  /* 0x0000000209097824 */ /* 0x100fe400078e0216 */
[----:B------:R-:W-:-:S04]  /*4960*/  IMAD R12, R11, 0x2, R22 ;  /* 0x000000020b0c7824 */ /* 0x000fc800078e0216 */
[----:B------:R-:W0:Y:S04]  /*4970*/  LDS.128 R8, [R9+0x1c400] ;  /* 0x01c4000009087984 */ /* 0x000e280000000c00 */
[----:B---3--:R-:W2:Y:S01]  /*4980*/  LDS.128 R12, [R12+0x1c400] ;  /* 0x01c400000c0c7984 */ /* 0x008ea20000000c00 */
[----:B------:R-:W-:Y:S05]  /*4990*/  @P2 BRA `(.L_x_5994) ;  /* 0x0000000400582947 */ /* 0x000fea0003800000 */
[--C-:B------:R-:W-:Y:S01]  /*49a0*/  SHF.R.U64 R92, R44, 0x10, R45.reuse ;  /* 0x000000102c5c7819 */ /* 0x100fe2000000122d */
[----:B--2---:R-:W-:Y:S01]  /*49b0*/  IMAD.MOV.U32 R37, RZ, RZ, R12 ;  /* 0x000000ffff257224 */ /* 0x004fe200078e000c */
[----:B------:R-:W-:Y:S01]  /*49c0*/  SHF.R.U32.HI R44, RZ, 0x10, R45 ;  /* 0x00000010ff2c7819 */ /* 0x000fe2000001162d */
[----:B------:R-:W-:Y:S01]  /*49d0*/  IMAD.MOV.U32 R38, RZ, RZ, R14 ;  /* 0x000000ffff267224 */ /* 0x000fe200078e000e */
[----:B------:R-:W-:Y:S01]  /*49e0*/  SHF.R.U64 R94, R40, 0x10, R41 ;  /* 0x00000010285e7819 */ /* 0x000fe20000001229 */
[--C-:B------:R-:W-:Y:S01]  /*49f0*/  HADD2.F32 R14, -RZ, R13.reuse.H0_H0 ;  /* 0x2000000dff0e7230 */ /* 0x100fe20000004100 */
[----:B------:R-:W-:Y:S01]  /*4a00*/  SHF.R.U64 R93, R42, 0x10, R43 ;  /* 0x000000102a5d7819 */ /* 0x000fe2000000122b */
[----:B------:R-:W-:Y:S01]  /*4a10*/  HADD2.F32 R13, -RZ, R13.H1_H1 ;  /* 0x3000000dff0d7230 */ /* 0x000fe20000004100 */
[----:B0-----:R-:W-:Y:S01]  /*4a20*/  MOV R12, R10 ;  /* 0x0000000a000c7202 */ /* 0x001fe20000000f00 */
[--C-:B------:R-:W-:Y:S01]  /*4a30*/  HADD2.F32 R10, -RZ, R9.reuse.H0_H0 ;  /* 0x20000009ff0a7230 */ /* 0x100fe20000004100 */
[----:B------:R-:W-:Y:S01]  /*4a40*/  SHF.R.U32.HI R40, RZ, 0x10, R41 ;  /* 0x00000010ff287819 */ /* 0x000fe20000011629 */
[----:B------:R-:W-:Y:S01]  /*4a50*/  HADD2.F32 R42, -RZ, R44.H0_H0 ;  /* 0x2000002cff2a7230 */ /* 0x000fe20000004100 */
[----:B------:R-:W-:Y:S01]  /*4a60*/  SHF.R.U32.HI R89, RZ, 0x10, R43 ;  /* 0x00000010ff597819 */ /* 0x000fe2000001162b */
[----:B------:R-:W-:Y:S01]  /*4a70*/  HADD2.F32 R41, -RZ, R108.H0_H0 ;  /* 0x2000006cff297230 */ /* 0x000fe20000004100 */
[----:B------:R-:W-:Y:S01]  /*4a80*/  SHF.R.U64 R45, R46, 0x10, R47 ;  /* 0x000000102e2d7819 */ /* 0x000fe2000000122f */
[----:B------:R-:W-:-:S02]  /*4a90*/  HADD2.F32 R9, -RZ, R9.H1_H1 ;  /* 0x30000009ff097230 */ /* 0x000fc40000004100 */
[-C--:B------:R-:W-:Y:S01]  /*4aa0*/  FMUL.FTZ R44, R13, R42.reuse ;  /* 0x0000002a0d2c7220 */ /* 0x080fe20000410000 */
[----:B------:R-:W-:Y:S02]  /*4ab0*/  HADD2.F32 R39, -RZ, R108.H1_H1 ;  /* 0x3000006cff277230 */ /* 0x000fe40000004100 */
[-C--:B------:R-:W-:Y:S01]  /*4ac0*/  FMUL.FTZ R43, R14, R41.reuse ;  /* 0x000000290e2b7220 */ /* 0x080fe20000410000 */
[----:B------:R-:W-:Y:S02]  /*4ad0*/  HADD2.F32 R40, -RZ, R40.H0_H0 ;  /* 0x20000028ff287230 */ /* 0x000fe40000004100 */
[----:B------:R-:W-:Y:S01]  /*4ae0*/  FMUL.FTZ R42, R9, R42 ;  /* 0x0000002a092a7220 */ /* 0x000fe20000410000 */
[----:B------:R-:W-:Y:S01]  /*4af0*/  SHF.R.U32.HI R46, RZ, 0x10, R47 ;  /* 0x00000010ff2e7819 */ /* 0x000fe2000001162f */
[C---:B------:R-:W-:Y:S01]  /*4b00*/  FMUL.FTZ R41, R10.reuse, R41 ;  /* 0x000000290a297220 */ /* 0x040fe20000410000 */
[----:B------:R-:W-:Y:S01]  /*4b10*/  FFMA.FTZ R43, R10, R39, -R43 ;  /* 0x000000270a2b7223 */ /* 0x000fe2000001082b */
[-C--:B------:R-:W-:Y:S01]  /*4b20*/  FFMA.FTZ R42, R13, R40.reuse, R42 ;  /* 0x000000280d2a7223 */ /* 0x080fe2000001002a */
[----:B------:R-:W-:Y:S01]  /*4b30*/  FFMA.FTZ R44, R9, R40, -R44 ;  /* 0x00000028092c7223 */ /* 0x000fe2000001082c */
[----:B------:R-:W-:-:S02]  /*4b40*/  HADD2.F32 R13, -RZ, R106.H0_H0 ;  /* 0x2000006aff0d7230 */ /* 0x000fc40000004100 */
[----:B------:R-:W-:Y:S01]  /*4b50*/  FFMA.FTZ R41, R14, R39, R41 ;  /* 0x000000270e297223 */ /* 0x000fe20000010029 */
[--C-:B------:R-:W-:Y:S02]  /*4b60*/  HADD2.F32 R10, -RZ, R15.reuse.H0_H0 ;  /* 0x2000000fff0a7230 */ /* 0x100fe40000004100 */
[----:B------:R-:W-:Y:S02]  /*4b70*/  HADD2.F32 R106, -RZ, R106.H1_H1 ;  /* 0x3000006aff6a7230 */ /* 0x000fe40000004100 */
[----:B------:R-:W-:Y:S01]  /*4b80*/  HADD2.F32 R15, -RZ, R15.H1_H1 ;  /* 0x3000000fff0f7230 */ /* 0x000fe20000004100 */
[----:B------:R-:W-:Y:S01]  /*4b90*/  F2FP.F16.F32.PACK_AB R41, R42, R41 ;  /* 0x000000292a29723e */ /* 0x000fe200000000ff */
[--C-:B------:R-:W-:Y:S02]  /*4ba0*/  HADD2.F32 R9, -RZ, R11.reuse.H0_H0 ;  /* 0x2000000bff097230 */ /* 0x100fe40000004100 */
[----:B------:R-:W-:Y:S02]  /*4bb0*/  HADD2.F32 R40, -RZ, R46.H0_H0 ;  /* 0x2000002eff287230 */ /* 0x000fe40000004100 */
[----:B------:R-:W-:Y:S01]  /*4bc0*/  FMUL.FTZ R46, R10, R106 ;  /* 0x0000006a0a2e7220 */ /* 0x000fe20000410000 */
[----:B------:R-:W-:-:S02]  /*4bd0*/  HADD2.F32 R11, -RZ, R11.H1_H1 ;  /* 0x3000000bff0b7230 */ /* 0x000fc40000004100 */
[----:B------:R-:W-:Y:S01]  /*4be0*/  FMUL.FTZ R39, R9, R106 ;  /* 0x0000006a09277220 */ /* 0x000fe20000410000 */
[----:B------:R-:W-:Y:S02]  /*4bf0*/  HADD2.F32 R14, -RZ, R89.H0_H0 ;  /* 0x20000059ff0e7230 */ /* 0x000fe40000004100 */
[-C--:B------:R-:W-:Y:S01]  /*4c00*/  FMUL.FTZ R90, R15, R40.reuse ;  /* 0x000000280f5a7220 */ /* 0x080fe20000410000 */
[-C--:B------:R-:W-:Y:S01]  /*4c10*/  FFMA.FTZ R46, R9, R13.reuse, -R46 ;  /* 0x0000000d092e7223 */ /* 0x080fe2000001082e */
[C---:B------:R-:W-:Y:S01]  /*4c20*/  FMUL.FTZ R40, R11.reuse, R40 ;  /* 0x000000280b287220 */ /* 0x040fe20000410000 */
[----:B------:R-:W-:Y:S01]  /*4c30*/  FFMA.FTZ R47, R10, R13, R39 ;  /* 0x0000000d0a2f7223 */ /* 0x000fe20000010027 */
[-C--:B------:R-:W-:Y:S01]  /*4c40*/  FFMA.FTZ R89, R11, R14.reuse, -R90 ;  /* 0x0000000e0b597223 */ /* 0x080fe2000001085a */
[----:B------:R-:W-:Y:S02]  /*4c50*/  HADD2.F32 R11, -RZ, R104.H0_H0 ;  /* 0x20000068ff0b7230 */ /* 0x000fe40000004100 */
[----:B------:R-:W-:Y:S01]  /*4c60*/  FFMA.FTZ R90, R15, R14, R40 ;  /* 0x0000000e0f5a7223 */ /* 0x000fe20000010028 */
[----:B------:R-:W-:-:S02]  /*4c70*/  HADD2.F32 R10, -RZ, R37.H0_H0 ;  /* 0x20000025ff0a7230 */ /* 0x000fc40000004100 */
[----:B------:R-:W-:Y:S02]  /*4c80*/  HADD2.F32 R104, -RZ, R104.H1_H1 ;  /* 0x30000068ff687230 */ /* 0x000fe40000004100 */
[----:B------:R-:W-:Y:S01]  /*4c90*/  HADD2.F32 R14, -RZ, R92.H0_H0 ;  /* 0x2000005cff0e7230 */ /* 0x000fe20000004100 */
[----:B------:R-:W-:Y:S01]  /*4ca0*/  F2FP.F16.F32.PACK_AB R47, R90, R47 ;  /* 0x0000002f5a2f723e */ /* 0x000fe200000000ff */
[--C-:B------:R-:W-:Y:S02]  /*4cb0*/  HADD2.F32 R9, -RZ, R8.reuse.H0_H0 ;  /* 0x20000008ff097230 */ /* 0x100fe40000004100 */
[-C--:B------:R-:W-:Y:S01]  /*4cc0*/  FMUL.FTZ R40, R10, R104.reuse ;  /* 0x000000680a287220 */ /* 0x080fe20000410000 */
[----:B------:R-:W-:Y:S02]  /*4cd0*/  HADD2.F32 R37, -RZ, R37.H1_H1 ;  /* 0x30000025ff257230 */ /* 0x000fe40000004100 */
[----:B------:R-:W-:Y:S02]  /*4ce0*/  HADD2.F32 R8, -RZ, R8.H1_H1 ;  /* 0x30000008ff087230 */ /* 0x000fe40000004100 */
[----:B------:R-:W-:Y:S01]  /*4cf0*/  FMUL.FTZ R15, R9, R104 ;  /* 0x00000068090f7220 */ /* 0x000fe20000410000 */
[----:B------:R-:W-:-:S02]  /*4d00*/  HADD2.F32 R13, -RZ, R94.H0_H0 ;  /* 0x2000005eff0d7230 */ /* 0x000fc40000004100 */
[-C--:B------:R-:W-:Y:S01]  /*4d10*/  FMUL.FTZ R39, R37, R14.reuse ;  /* 0x0000000e25277220 */ /* 0x080fe20000410000 */
[-C--:B------:R-:W-:Y:S01]  /*4d20*/  FFMA.FTZ R40, R9, R11.reuse, -R40 ;  /* 0x0000000b09287223 */ /* 0x080fe20000010828 */
[----:B------:R-:W-:Y:S01]  /*4d30*/  FMUL.FTZ R14, R8, R14 ;  /* 0x0000000e080e7220 */ /* 0x000fe20000410000 */
[----:B------:R-:W-:Y:S01]  /*4d40*/  FFMA.FTZ R15, R10, R11, R15 ;  /* 0x0000000b0a0f7223 */ /* 0x000fe2000001000f */
[-C--:B------:R-:W-:Y:S01]  /*4d50*/  FFMA.FTZ R39, R8, R13.reuse, -R39 ;  /* 0x0000000d08277223 */ /* 0x080fe20000010827 */
[----:B------:R-:W-:Y:S02]  /*4d60*/  HADD2.F32 R10, -RZ, R100.H0_H0 ;  /* 0x20000064ff0a7230 */ /* 0x000fe40000004100 */
[----:B------:R-:W-:Y:S01]  /*4d70*/  FFMA.FTZ R14, R37, R13, R14 ;  /* 0x0000000d250e7223 */ /* 0x000fe2000001000e */
[----:B------:R-:W-:Y:S02]  /*4d80*/  HADD2.F32 R9, -RZ, R38.H0_H0 ;  /* 0x20000026ff097230 */ /* 0x000fe40000004100 */
[----:B------:R-:W-:-:S02]  /*4d90*/  HADD2.F32 R100, -RZ, R100.H1_H1 ;  /* 0x30000064ff647230 */ /* 0x000fc40000004100 */
        /* <DEDUP_REMOVED lines=8> */
[-C--:B------:R-:W-:Y:S01]  /*4e20*/  FFMA.FTZ R37, R8, R10.reuse, -R37 ;  /* 0x0000000a08257223 */ /* 0x080fe20000010825 */
[C---:B------:R-:W-:Y:S01]  /*4e30*/  FMUL.FTZ R13, R12.reuse, R13 ;  /* 0x0000000d0c0d7220 */ /* 0x040fe20000410000 */
[----:B------:R-:W-:Y:S01]  /*4e40*/  FFMA.FTZ R100, R9, R10, R100 ;  /* 0x0000000a09647223 */ /* 0x000fe20000010064 */
[-C--:B------:R-:W-:Y:S01]  /*4e50*/  FFMA.FTZ R12, R12, R11.reuse, -R45 ;  /* 0x0000000b0c0c7223 */ /* 0x080fe2000001082d */
[----:B------:R-:W-:Y:S01]  /*4e60*/  F2FP.F16.F32.PACK_AB R8, R39, R40 ;  /* 0x000000282708723e */ /* 0x000fe200000000ff */
[----:B------:R-:W-:Y:S01]  /*4e70*/  FFMA.FTZ R13, R38, R11, R13 ;  /* 0x0000000b260d7223 */ /* 0x000fe2000001000d */
[----:B------:R-:W-:Y:S01]  /*4e80*/  F2FP.F16.F32.PACK_AB R40, R14, R15 ;  /* 0x0000000f0e28723e */ /* 0x000fe200000000ff */
[----:B------:R-:W-:Y:S01]  /*4e90*/  IMAD.MOV.U32 R15, RZ, RZ, R47 ;  /* 0x000000ffff0f7224 */ /* 0x000fe200078e002f */
[----:B------:R-:W-:Y:S02]  /*4ea0*/  F2FP.F16.F32.PACK_AB R10, R12, R37 ;  /* 0x000000250c0a723e */ /* 0x000fe400000000ff */
[----:B------:R-:W-:Y:S01]  /*4eb0*/  F2FP.F16.F32.PACK_AB R14, R13, R100 ;  /* 0x000000640d0e723e */ /* 0x000fe200000000ff */
[----:B------:R-:W-:Y:S01]  /*4ec0*/  IMAD.MOV.U32 R12, RZ, RZ, R40 ;  /* 0x000000ffff0c7224 */ /* 0x000fe200078e0028 */
[----:B------:R-:W-:Y:S01]  /*4ed0*/  F2FP.F16.F32.PACK_AB R9, R44, R43 ;  /* 0x0000002b2c09723e */ /* 0x000fe200000000ff */
[----:B------:R-:W-:Y:S01]  /*4ee0*/  IMAD.MOV.U32 R13, RZ, RZ, R41 ;  /* 0x000000ffff0d7224 */ /* 0x000fe200078e0029 */
[----:B------:R-:W-:-:S07]  /*4ef0*/  F2FP.F16.F32.PACK_AB R11, R89, R46 ;  /* 0x0000002e590b723e */ /* 0x000fce00000000ff */
.L_x_5994:
[----:B------:R-:W-:Y:S05]  /*4f00*/  BSYNC B1 ;  /* 0x0000000000017941 */ /* 0x000fea0003800000 */
.L_x_5993:
[----:B0-----:R0:W-:Y:S01]  /*4f10*/  ST.E.128 desc[UR42][R34.64], R8 ;  /* 0x0000000822007985 */ /* 0x0011e2000c101d2a */
[----:B------:R-:W-:-:S13]  /*4f20*/  ISETP.GE.AND P2, PT, R36, R103, PT ;  /* 0x000000672400720c */ /* 0x000fda0003f46270 */
[----:B------:R-:W-:Y:S05]  /*4f30*/  @P2 BRA `(.L_x_5977) ;  /* 0x0000000400202947 */ /* 0x000fea0003800000 */
[----:B------:R-:W-:-:S05]  /*4f40*/  IMAD.WIDE R36, R36, 0x2, R32 ;  /* 0x0000000224247825 */ /* 0x000fca00078e0220 */
[----:B--2---:R2:W-:Y:S01]  /*4f50*/  ST.E.128 desc[UR42][R36.64], R12 ;  /* 0x0000000c24007985 */ /* 0x0045e2000c101d2a */
[----:B------:R-:W-:Y:S05]  /*4f60*/  BRA `(.L_x_5977) ;  /* 0x0000000400147947 */ /* 0x000fea0003800000 */
.L_x_5958:
[----:B------:R-:W-:-:S06]  /*4f70*/  UISETP.NE.AND UP0, UPT, UR44, 0x3, UPT ;  /* 0x000000032c00788c */ /* 0x000fcc000bf05270 */
[----:B------:R-:W-:-:S13]  /*4f80*/  PLOP3.LUT P3, PT, PT, PT, UP0, 0x80, 0x0 ;  /* 0x000000000000781c */ /* 0x000fda0003f6f008 */
[----:B------:R-:W-:Y:S05]  /*4f90*/  @!P3 BRA `(.L_x_5995) ;  /* 0x000000000004b947 */ /* 0x000fea0003800000 */
[----:B------:R-:W-:Y:S01]  /*4fa0*/  BPT.TRAP 0x1 ;  /* 0x000000040000795c */ /* 0x000fe20000300000 */
.L_x_5995:
[----:B------:R-:W-:Y:S01]  /*4fb0*/  IMAD R86, R19, 0x8, R22 ;  /* 0x0000000813567824 */ /* 0x000fe200078e0216 */
[----:B------:R-:W-:Y:S01]  /*4fc0*/  SHF.L.U32 R101, R211, 0x1f, RZ ;  /* 0x0000001fd3657819 */ /* 0x000fe200000006ff */
[----:B------:R-:W-:Y:S01]  /*4fd0*/  BSSY B1, `(.L_x_5996) ;  /* 0x0000004000017945 */ /* 0x000fe20003800000 */
[----:B------:R-:W-:Y:S02]  /*4fe0*/  SHF.R.S32.HI R97, RZ, 0x1f, R91 ;  /* 0x0000001fff617819 */ /* 0x000fe4000001145b */
[----:B------:R-:W0:Y:S02]  /*4ff0*/  SYNCS.PHASECHK.TRANS64.TRYWAIT P2, [R86+URZ+0x32490], R101 ;  /* 0x03249065560075a7 */ /* 0x000e24000804017f */
[----:B0-----:R-:W-:Y:S05]  /*5000*/  @!P2 BRA `(.L_x_5997) ;  /* 0x0000018000d4a947 */ /* 0x001fea0003800000 */
.L_x_6251:
[----:B------:R-:W-:Y:S05]  /*5010*/  BSYNC B1 ;  /* 0x0000000000017941 */ /* 0x000fea0003800000 */
.L_x_5996:
        /* <DEDUP_REMOVED lines=19> */
[C---:B------:R-:W-:Y:S01]  /*5150*/  LEA R32, P2, R8.reuse, UR4, 0x1 ;  /* 0x0000000408207c11 */ /* 0x040fe2000f8408ff */
[----:B------:R-:W-:Y:S01]  /*5160*/  IMAD.IADD R34, R99, 0x1, -R206 ;  /* 0x0000000163227824 */ /* 0x000fe200078e0ace */
[----:B------:R-:W-:Y:S02]  /*5170*/  UMOV UR4, 0xffffffff ;  /* 0xffffffff00047882 */ /* 0x000fe40000000000 */
[----:B------:R-:W-:Y:S02]  /*5180*/  LEA.HI.X R33, R8, UR5, R11, 0x1, P2 ;  /* 0x0000000508217c11 */ /* 0x000fe400090f0c0b */
[----:B------:R-:W-:Y:S01]  /*5190*/  ISETP.GE.AND P2, PT, R34, 0x1, PT ;  /* 0x000000012200780c */ /* 0x000fe20003f46270 */
[----:B------:R-:W-:-:S12]  /*51a0*/  BRA.DIV UR4, `(.L_x_5998) ;  /* 0x0000018204807947 */ /* 0x000fd8000b800000 */
[----:B------:R1:W2:Y:S04]  /*51b0*/  SHFL.IDX PT, R9, R33, RZ, 0x1c1f ;  /* 0x001c1fff21097589 */ /* 0x0002a800000e0000 */
[----:B------:R1:W3:Y:S02]  /*51c0*/  SHFL.IDX PT, R14, R32, RZ, 0x1c1f ;  /* 0x001c1fff200e7589 */ /* 0x0002e400000e0000 */
.L_x_6255:
        /* <DEDUP_REMOVED lines=13> */
.L_x_6000:
[----:B------:R-:W-:Y:S05]  /*52a0*/  BSYNC B1 ;  /* 0x0000000000017941 */ /* 0x000fea0003800000 */
.L_x_5999:
[----:B------:R-:W-:-:S03]  /*52b0*/  UMOV UR4, 0xffffffff ;  /* 0xffffffff00047882 */ /* 0x000fc60000000000 */
[----:B------:R-:W-:Y:S05]  /*52c0*/  BRA.DIV UR4, `(.L_x_6001) ;  /* 0x0000018204807947 */ /* 0x000fea000b800000 */
[----:B--2-4-:R2:W4:Y:S04]  /*52d0*/  SHFL.IDX PT, R9, R33, 0x1, 0x1c1f ;  /* 0x003c1f0021097f89 */ /* 0x01452800000e0000 */
[----:B---3--:R2:W3:Y:S02]  /*52e0*/  SHFL.IDX PT, R14, R32, 0x1, 0x1c1f ;  /* 0x003c1f00200e7f89 */ /* 0x0084e400000e0000 */
.L_x_6259:
        /* <DEDUP_REMOVED lines=13> */
.L_x_5977:
[----:B------:R-:W-:Y:S05]  /*53c0*/  BSYNC B0 ;  /* 0x0000000000007941 */ /* 0x000fea0003800000 */
.L_x_5957:
        /* <DEDUP_REMOVED lines=12> */
[----:B------:R-:W-:-:S04]  /*5490*/  @!P2 IADD3 R8, R86, 0x324a0, RZ ;  /* 0x000324a05608a810 */ /* 0x000fc80007ffe0ff */
[----:B------:R-:W-:-:S04]  /*54a0*/  @!P2 PRMT R8, RZ, 0x654, R8 ;  /* 0x00000654ff08a816 */ /* 0x000fc80000000008 */
[----:B------:R0:W-:Y:S01]  /*54b0*/  @!P2 SYNCS.ARRIVE.TRANS64.RED.A1T0 RZ, [R8+URZ], RZ ;  /* 0x000000ff08ffa9a7 */ /* 0x0001e2000810043f */
[----:B------:R-:W-:Y:S05]  /*54c0*/  @!P3 BRA `(.L_x_6003) ;  /* 0x000000000004b947 */ /* 0x000fea0003800000 */
[----:B------:R-:W-:Y:S01]  /*54d0*/  BPT.TRAP 0x1 ;  /* 0x000000040000795c */ /* 0x000fe20000300000 */
.L_x_6003:
[----:B------:R-:W-:Y:S05]  /*54e0*/  BSYNC B0 ;  /* 0x0000000000007941 */ /* 0x000fea0003800000 */
.L_x_6002:
[----:B------:R-:W3:Y:S01]  /*54f0*/  SYNCS.PHASECHK.TRANS64.TRYWAIT P3, [R86+URZ+0x324b0], R101 ;  /* 0x0324b065560075a7 */ /* 0x000ee2000806017f */
[----:B------:R-:W-:Y:S04]  /*5500*/  BSSY B0, `(.L_x_6004) ;  /* 0x0000002000007945 */ /* 0x000fe80003800000 */
[----:B---3--:R-:W-:Y:S05]  /*5510*/  @!P3 BRA `(.L_x_6005) ;  /* 0x000001800034b947 */ /* 0x008fea0003800000 */
.L_x_6260:
[----:B------:R-:W-:Y:S05]  /*5520*/  BSYNC B0 ;  /* 0x0000000000007941 */ /* 0x000fea0003800000 */
.L_x_6004:
[----:B-12---:R1:W5:Y:S01]  /*5530*/  LDL R90, [R1+0x7c] ;  /* 0x00007c00015a7983 */ /* 0x0063620000100800 */
[----:B------:R-:W-:-:S03]  /*5540*/  ULDC.64 UR4, c[0x0][0x328] ;  /* 0x0000ca0000047ab9 */ /* 0x000fc60000000a00 */
[----:B------:R1:W5:Y:S04]  /*5550*/  LDL R89, [R1+0x78] ;  /* 0x0000780001597983 */ /* 0x0003680000100800 */
[----:B------:R1:W5:Y:S04]  /*5560*/  LDL R47, [R1+0x74] ;  /* 0x00007400012f7983 */ /* 0x0003680000100800 */
[----:B------:R1:W5:Y:S01]  /*5570*/  LDL R46, [R1+0x70] ;  /* 0x00007000012e7983 */ /* 0x0003620000100800 */
[----:B------:R-:W-:Y:S01]  /*5580*/  IMAD R10, R97, UR4, RZ ;  /* 0x00000004610a7c24 */ /* 0x000fe2000f8e02ff */
[----:B------:R-:W-:Y:S01]  /*5590*/  BSSY B0, `(.L_x_6006) ;  /* 0x0000045000007945 */ /* 0x000fe20003800000 */
[----:B0-----:R-:W-:Y:S01]  /*55a0*/  IMAD.WIDE.U32 R8, R91, UR4, RZ ;  /* 0x000000045b087c25 */ /* 0x001fe2000f8e00ff */
[----:B------:R-:W-:-:S02]  /*55b0*/  SHF.R.S32.HI R44, RZ, 0x1f, R209 ;  /* 0x0000001fff2c7819 */ /* 0x000fc400000114d1 */
[----:B------:R-:W-:Y:S01]  /*55c0*/  SHF.R.S32.HI R45, RZ, 0x1f, R210 ;  /* 0x0000001fff2d7819 */ /* 0x000fe200000114d2 */
[----:B------:R-:W-:Y:S01]  /*55d0*/  IMAD R91, R91, UR5, R10 ;  /* 0x000000055b5b7c24 */ /* 0x000fe2000f8e020a */
[----:B------:R-:W-:Y:S01]  /*55e0*/  ULDC.64 UR4, c[0x0][0x338] ;  /* 0x0000ce0000047ab9 */ /* 0x000fe20000000a00 */
[----:B------:R-:W-:Y:S02]  /*55f0*/  IMAD.IADD R99, R99, 0x1, -R206 ;  /* 0x0000000163637824 */ /* 0x000fe400078e0ace */
        /* <DEDUP_REMOVED lines=16> */
[----:B------:R1:W0:Y:S01]  /*5700*/  SHFL.IDX PT, R43, R38, RZ, 0x1c1f ;  /* 0x001c1fff262b7589 */ /* 0x00022200000e0000 */
[--C-:B------:R-:W-:Y:S02]  /*5710*/  IMAD R40, R10, 0x2, R27.reuse ;  /* 0x000000020a287824 */ /* 0x100fe400078e021b */
[----:B------:R-:W-:Y:S01]  /*5720*/  IMAD R42, R8, 0x2, R27 ;  /* 0x00000002082a7824 */ /* 0x000fe200078e021b */
[----:B------:R1:W2:Y:S08]  /*5730*/  SHFL.IDX PT, R41, R39, RZ, 0x1c1f ;  /* 0x001c1fff27297589 */ /* 0x0002b000000e0000 */
[----:B-1----:R-:W-:Y:S05]  /*5740*/  @!P3 BRA `(.L_x_6007) ;  /* 0x0000000000a4b947 */ /* 0x002fea0003800000 */
[----:B------:R-:W-:Y:S02]  /*5750*/  ISETP.NE.AND P5, PT, R79, RZ, PT ;  /* 0x000000ff4f00720c */ /* 0x000fe40003fa5270 */
[----:B------:R-:W-:-:S11]  /*5760*/  ISETP.NE.AND P4, PT, R80, RZ, PT ;  /* 0x000000ff5000720c */ /* 0x000fd60003f85270 */
[----:B------:R-:W1:Y:S01]  /*5770*/  @P5 LDS.128 R8, [R40] ;  /* 0x0000000028085984 */ /* 0x000e620000000c00 */
[----:B0-----:R-:W-:-:S04]  /*5780*/  @P5 LEA R12, P3, R16, R43, 0x1 ;  /* 0x0000002b100c5211 */ /* 0x001fc800078608ff */
[----:B--2---:R-:W-:Y:S02]  /*5790*/  @P5 LEA.HI.X R13, R16, R41, R17, 0x1, P3 ;  /* 0x00000029100d5211 */ /* 0x004fe400018f0c11 */
[----:B------:R-:W-:-:S04]  /*57a0*/  @P4 LEA R36, P3, R2, R43, 0x1 ;  /* 0x0000002b02244211 */ /* 0x000fc800078608ff */
[----:B------:R-:W-:Y:S02]  /*57b0*/  @P4 LEA.HI.X R37, R2, R41, R208, 0x1, P3 ;  /* 0x0000002902254211 */ /* 0x000fe400018f0cd0 */
[----:B------:R-:W-:-:S13]  /*57c0*/  ISETP.NE.AND P3, PT, R81, RZ, PT ;  /* 0x000000ff5100720c */ /* 0x000fda0003f65270 */
[----:B------:R-:W-:-:S04]  /*57d0*/  @P3 LEA R14, P6, R210, R43, 0x1 ;  /* 0x0000002bd20e3211 */ /* 0x000fc800078c08ff */
[----:B------:R-:W-:Y:S01]  /*57e0*/  @P3 LEA.HI.X R15, R210, R41, R45, 0x1, P6 ;  /* 0x00000029d20f3211 */ /* 0x000fe200030f0c2d */
[----:B-1----:R-:W-:Y:S01]  /*57f0*/  @P5 ST.E.128 desc[UR42][R12.64], R8 ;  /* 0x000000080c005985 */ /* 0x002fe2000c101d2a */
        /* <DEDUP_REMOVED lines=8> */
[----:B-----5:R-:W-:Y:S01]  /*5880*/  @P4 LEA.HI.X R35, R216, R41, R90, 0x1, P6 ;  /* 0x00000029d8234211 */ /* 0x020fe200030f0c5a */
[----:B0-----:R0:W-:Y:S01]  /*5890*/  @P3 ST.E.128 desc[UR42][R14.64], R8 ;  /* 0x000000080e003985 */ /* 0x0011e2000c101d2a */
[----:B------:R-:W-:-:S03]  /*58a0*/  ISETP.NE.AND P3, PT, R84, RZ, PT ;  /* 0x000000ff5400720c */ /* 0x000fc60003f65270 */
[----:B------:R-:W1:Y:S10]  /*58b0*/  @P5 LDS.128 R8, [R42+0x3000] ;  /* 0x003000002a085984 */ /* 0x000e740000000c00 */
[----:B------:R-:W-:-:S04]  /*58c0*/  @P3 LEA R12, P6, R213, R43, 0x1 ;  /* 0x0000002bd50c3211 */ /* 0x000fc800078c08ff */
[----:B------:R-:W-:Y:S02]  /*58d0*/  @P3 LEA.HI.X R13, R213, R41, R89, 0x1, P6 ;  /* 0x00000029d50d3211 */ /* 0x000fe400030f0c59 */
[----:B0-----:R-:W-:Y:S01]  /*58e0*/  PRMT R14, R3, 0x8880, RZ ;  /* 0x00008880030e7816 */ /* 0x001fe200000000ff */
[----:B-1----:R-:W-:Y:S01]  /*58f0*/  @P5 ST.E.128 desc[UR42][R32.64], R8 ;  /* 0x0000000820005985 */ /* 0x002fe2000c101d2a */
        /* <DEDUP_REMOVED lines=14> */
.L_x_6007:
[----:B------:R-:W-:Y:S05]  /*59e0*/  BSYNC B0 ;  /* 0x0000000000007941 */ /* 0x000fea0003800000 */
.L_x_6006:
[----:B------:R-:W-:Y:S01]  /*59f0*/  ISETP.GE.AND P3, PT, R99, 0x41, PT ;  /* 0x000000416300780c */ /* 0x000fe20003f66270 */
[----:B------:R-:W4:Y:S01]  /*5a00*/  SHFL.IDX PT, R39, R39, 0x1, 0x1c1f ;  /* 0x003c1f0027277f89 */ /* 0x000f2200000e0000 */
[----:B------:R-:W-:Y:S03]  /*5a10*/  BSSY B0, `(.L_x_6008) ;  /* 0x000002c000007945 */ /* 0x000fe60003800000 */
[----:B--2---:R2:W0:Y:S08]  /*5a20*/  SHFL.IDX PT, R41, R38, 0x1, 0x1c1f ;  /* 0x003c1f0026297f89 */ /* 0x00443000000e0000 */
[----:B--2---:R-:W-:Y:S05]  /*5a30*/  @!P3 BRA `(.L_x_6009) ;  /* 0x0000000000a4b947 */ /* 0x004fea0003800000 */
[----:B------:R-:W-:-:S13]  /*5a40*/  ISETP.NE.AND P4, PT, R81, RZ, PT ;  /* 0x000000ff5100720c */ /* 0x000fda0003f85270 */
[----:B0-----:R-:W-:-:S04]  /*5a50*/  @P4 LEA R32, P3, R210, R41, 0x1 ;  /* 0x00000029d2204211 */ /* 0x001fc800078608ff */
[----:B----4-:R-:W-:Y:S02]  /*5a60*/  @P4 LEA.HI.X R33, R210, R39, R45, 0x1, P3 ;  /* 0x00000027d2214211 */ /* 0x010fe400018f0c2d */
[----:B------:R-:W-:-:S13]  /*5a70*/  ISETP.NE.AND P3, PT, R82, RZ, PT ;  /* 0x000000ff5200720c */ /* 0x000fda0003f65270 */
[----:B------:R-:W-:-:S04]  /*5a80*/  @P3 LEA R34, P5, R209, R41, 0x1 ;  /* 0x00000029d1223211 */ /* 0x000fc800078a08ff */
[----:B------:R-:W-:Y:S02]  /*5a90*/  @P3 LEA.HI.X R35, R209, R39, R44, 0x1, P5 ;  /* 0x00000027d1233211 */ /* 0x000fe400028f0c2c */
[----:B------:R-:W-:-:S13]  /*5aa0*/  ISETP.NE.AND P5, PT, R79, RZ, PT ;  /* 0x000000ff4f00720c */ /* 0x000fda0003fa5270 */
[----:B-1----:R-:W0:Y:S01]  /*5ab0*/  @P5 LDS.128 R8, [R40+0x2000] ;  /* 0x0020000028085984 */ /* 0x002e220000000c00 */
[----:B------:R-:W-:-:S04]  /*5ac0*/  @P5 LEA R12, P6, R16, R41, 0x1 ;  /* 0x00000029100c5211 */ /* 0x000fc800078c08ff */
[----:B------:R-:W-:-:S05]  /*5ad0*/  @P5 LEA.HI.X R13, R16, R39, R17, 0x1, P6 ;  /* 0x00000027100d5211 */ /* 0x000fca00030f0c11 */
[----:B0-----:R-:W-:Y:S01]  /*5ae0*/  @P5 ST.E.128 desc[UR42][R12.64], R8 ;  /* 0x000000080c005985 */ /* 0x001fe2000c101d2a */
[----:B------:R-:W-:-:S13]  /*5af0*/  ISETP.NE.AND P5, PT, R80, RZ, PT ;  /* 0x000000ff5000720c */ /* 0x000fda0003fa5270 */
[----:B------:R-:W0:Y:S01]  /*5b00*/  @P5 LDS.128 R8, [R42+0x2000] ;  /* 0x002000002a085984 */ /* 0x000e220000000c00 */
[----:B------:R-:W-:-:S04]  /*5b10*/  @P5 LEA R14, P6, R2, R41, 0x1 ;  /* 0x00000029020e5211 */ /* 0x000fc800078c08ff */
[----:B------:R-:W-:-:S05]  /*5b20*/  @P5 LEA.HI.X R15, R2, R39, R208, 0x1, P6 ;  /* 0x00000027020f5211 */ /* 0x000fca00030f0cd0 */
        /* <DEDUP_REMOVED lines=26> */
.L_x_6009:
[----:B------:R-:W-:Y:S05]  /*5cd0*/  BSYNC B0 ;  /* 0x0000000000007941 */ /* 0x000fea0003800000 */
.L_x_6008:
[----:B------:R-:W-:Y:S01]  /*5ce0*/  @!PT LDS RZ, [RZ] ;  /* 0x00000000fffff984 */ /* 0x000fe20000000800 */
[----:B------:R-:W-:Y:S01]  /*5cf0*/  @!PT LDS RZ, [RZ] ;  /* 0x00000000fffff984 */ /* 0x000fe20000000800 */
[----:B------:R-:W-:Y:S01]  /*5d00*/  @!PT LDS RZ, [RZ] ;  /* 0x00000000fffff984 */ /* 0x000fe20000000800 */
[----:B------:R-:W-:Y:S01]  /*5d10*/  @!PT LDS RZ, [RZ] ;  /* 0x00000000fffff984 */ /* 0x000fe20000000800 */
[----:B------:R1:W-:Y:S06]  /*5d20*/  MEMBAR.ALL.CTA ;  /* 0x0000000000007992 */ /* 0x0003ec0000008000 */
[----:B-1----:R-:W1:Y:S01]  /*5d30*/  FENCE.VIEW.ASYNC.S ;  /* 0x00000000000073c6 */ /* 0x002e620000000000 */
[----:B---3--:R-:W-:Y:S01]  /*5d40*/  @!P2 VIADD R86, R86, 0x324c0 ;  /* 0x000324c05656a836 */ /* 0x008fe20000000000 */
[----:B-1----:R1:W-:Y:S01]  /*5d50*/  BAR.SYNC.DEFER_BLOCKING R61, 0x80 ;  /* 0x0002003d0000751d */ /* 0x0023e20000010000 */
[----:B------:R-:W-:Y:S01]  /*5d60*/  ISETP.NE.AND P3, PT, R88, RZ, PT ;  /* 0x000000ff5800720c */ /* 0x000fe20003f65270 */
[----:B------:R-:W-:-:S02]  /*5d70*/  VIADD R19, R19, 0x1 ;  /* 0x0000000113137836 */ /* 0x000fc40000000000 */
[----:B------:R-:W-:-:S04]  /*5d80*/  @!P2 PRMT R86, RZ, 0x654, R86 ;  /* 0x00000654ff56a816 */ /* 0x000fc80000000056 */
[----:B------:R1:W-:Y:S01]  /*5d90*/  @!P2 SYNCS.ARRIVE.TRANS64.RED.A1T0 RZ, [R86+URZ], RZ ;  /* 0x000000ff56ffa9a7 */ /* 0x0003e2000810043f */
[----:B------:R-:W-:-:S04]  /*5da0*/  ISETP.NE.AND P2, PT, R19, 0x2, PT ;  /* 0x000000021300780c */ /* 0x000fc80003f45270 */
[----:B--2---:R-:W-:Y:S02]  /*5db0*/  SEL R8, RZ, 0x1, P2 ;  /* 0x00000001ff087807 */ /* 0x004fe40001000000 */
[----:B------:R-:W-:Y:S02]  /*5dc0*/  SEL R19, R19, RZ, P2 ;  /* 0x000000ff13137207 */ /* 0x000fe40001000000 */
[----:B------:R-:W-:Y:S01]  /*5dd0*/  LOP3.LUT R211, R211, R8, RZ, 0x3c, !PT ;  /* 0x00000008d3d37212 */ /* 0x000fe200078e3cff */
[----:B------:R-:W-:Y:S06]  /*5de0*/  @P3 BRA `(.L_x_6010) ;  /* 0xffffffc4003c3947 */ /* 0x000fec000383ffff */
[----:B------:R-:W2:Y:S01]  /*5df0*/  S2R R9, SR_TID.X ;  /* 0x0000000000097919 */ /* 0x000ea20000002100 */
[----:B------:R-:W-:Y:S02]  /*5e00*/  PLOP3.LUT P0, PT, PT, PT, PT, 0x8, 0x0 ;  /* 0x000000000000781c */ /* 0x000fe40003f0e170 */
[----:B--2---:R-:W-:-:S04]  /*5e10*/  SHF.R.U32.HI R9, RZ, 0x7, R9 ;  /* 0x00000007ff097819 */ /* 0x004fc80000011609 */
[----:B------:R-:W-:-:S13]  /*5e20*/  ISETP.NE.AND P3, PT, R9, 0x1, PT ;  /* 0x000000010900780c */ /* 0x000fda0003f65270 */
[----:B------:R-:W-:Y:S06]  /*5e30*/  @!P3 BAR.ARV 0x9, 0x100 ;  /* 0x024400000000bb1d */ /* 0x000fec0000002000 */
.L_x_5952:
[----:B------:R-:W2:Y:S01]  /*5e40*/  LDL R5, [R1+0x6c] ;  /* 0x00006c0001057983 */ /* 0x000ea20000100800 */
[----:B------:R-:W3:Y:S01]  /*5e50*/  LDC R0, c[0x0][0x448] ;  /* 0x00011200ff007b82 */ /* 0x000ee20000000800 */
[----:B------:R-:W-:Y:S01]  /*5e60*/  CS2R R6, SRZ ;  /* 0x0000000000067805 */ /* 0x000fe2000001ff00 */
[----:B------:R-:W-:Y:S01]  /*5e70*/  IMAD.MOV.U32 R150, RZ, RZ, RZ ;  /* 0x000000ffff967224 */ /* 0x000fe200078e00ff */
        /* <DEDUP_REMOVED lines=14> */
[----:B------:R-:W-:Y:S01]  /*5f60*/  CS2R R156, SRZ ;  /* 0x00000000009c7805 */ /* 0x000fe2000001ff00 */
[----:B------:R-:W-:Y:S01]  /*5f70*/  IMAD.MOV.U32 R180, RZ, RZ, RZ ;  /* 0x000000ffffb47224 */ /* 0x000fe200078e00ff */
[----:B-----5:R-:W-:Y:S02]  /*5f80*/  CS2R R88, SRZ ;  /* 0x0000000000587805 */ /* 0x020fe4000001ff00 */
[----:B-1----:R-:W-:-:S02]  /*5f90*/  CS2R R86, SRZ ;  /* 0x0000000000567805 */ /* 0x002fc4000001ff00 */
[----:B------:R-:W-:Y:S02]  /*5fa0*/  CS2R R178, SRZ ;  /* 0x0000000000b27805 */ /* 0x000fe4000001ff00 */
[----:B------:R-:W-:Y:S02]  /*5fb0*/  CS2R R84, SRZ ;  /* 0x0000000000547805 */ /* 0x000fe4000001ff00 */
[----:B------:R-:W-:Y:S02]  /*5fc0*/  CS2R R80, SRZ ;  /* 0x0000000000507805 */ /* 0x000fe4000001ff00 */
[----:B---3--:R-:W-:Y:S02]  /*5fd0*/  ISETP.NE.AND P1, PT, R0, 0x1, PT ;  /* 0x000000010000780c */ /* 0x008fe40003f25270 */
        /* <DEDUP_REMOVED lines=12> */
[----:B------:R-:W1:Y:S01]  /*60a0*/  @P1 LDC R3, c[0x0][0x44c] ;  /* 0x00011300ff031b82 */ /* 0x000e620000000800 */
[----:B------:R-:W-:Y:S01]  /*60b0*/  IMAD.MOV.U32 R173, RZ, RZ, RZ ;  /* 0x000000ffffad7224 */ /* 0x000fe200078e00ff */
[----:B------:R-:W-:Y:S02]  /*60c0*/  CS2R R44, SRZ ;  /* 0x00000000002c7805 */ /* 0x000fe4000001ff00 */
[----:B0-----:R-:W-:-:S02]  /*60d0*/  CS2R R42, SRZ ;  /* 0x00000000002a7805 */ /* 0x001fc4000001ff00 */
        /* <DEDUP_REMOVED lines=23> */
[----:B----4-:R-:W-:Y:S02]  /*6250*/  CS2R R38, SRZ ;  /* 0x0000000000267805 */ /* 0x010fe4000001ff00 */
[----:B------:R-:W-:Y:S02]  /*6260*/  CS2R R32, SRZ ;  /* 0x0000000000207805 */ /* 0x000fe4000001ff00 */
[----:B------:R-:W-:-:S02]  /*6270*/  CS2R R10, SRZ ;  /* 0x00000000000a7805 */ /* 0x000fc4000001ff00 */
[----:B------:R-:W-:Y:S01]  /*6280*/  CS2R R28, SRZ ;  /* 0x00000000001c7805 */ /* 0x000fe2000001ff00 */
[----:B------:R-:W-:Y:S01]  /*6290*/  IMAD.MOV.U32 R9, RZ, RZ, RZ ;  /* 0x000000ffff097224 */ /* 0x000fe200078e00ff */
[----:B--2---:R-:W-:-:S05]  /*62a0*/  IADD3 R0, R5, 0x7f, RZ ;  /* 0x0000007f05007810 */ /* 0x004fca0007ffe0ff */
[----:B-1----:R-:W-:-:S05]  /*62b0*/  @P1 IMAD.HI.U32 R3, R0, R3, RZ ;  /* 0x0000000300031227 */ /* 0x002fca00078e00ff */
[----:B0-----:R-:W-:Y:S02]  /*62c0*/  @P1 SHF.R.U32.HI R0, RZ, R4, R3 ;  /* 0x00000004ff001219 */ /* 0x001fe40000011603 */
[----:B------:R-:W-:Y:S02]  /*62d0*/  CS2R R4, SRZ ;  /* 0x0000000000047805 */ /* 0x000fe4000001ff00 */
[----:B------:R-:W-:Y:S01]  /*62e0*/  PLOP3.LUT P1, PT, PT, PT, PT, 0x80, 0x0 ;  /* 0x000000000000781c */ /* 0x000fe20003f2f070 */
[----:B------:R-:W-:Y:S02]  /*62f0*/  IMAD.IADD R0, R31, 0x1, R0 ;  /* 0x000000011f007824 */ /* 0x000fe400078e0200 */
[----:B------:R-:W-:Y:S02]  /*6300*/  IMAD.MOV.U32 R31, RZ, RZ, RZ ;  /* 0x000000ffff1f7224 */ /* 0x000fe400078e00ff */
[----:B------:R-:W-:-:S05]  /*6310*/  IMAD.HI R0, R0, 0x2aaaaaab, RZ ;  /* 0x2aaaaaab00007827 */ /* 0x000fca00078e02ff */
[----:B------:R-:W-:-:S04]  /*6320*/  SHF.R.U32.HI R3, RZ, 0x1f, R0 ;  /* 0x0000001fff037819 */ /* 0x000fc80000011600 */
[----:B------:R-:W-:-:S04]  /*6330*/  LEA.HI.SX32 R3, R0, R3, 0x1c ;  /* 0x0000000300037211 */ /* 0x000fc800078fe2ff */
[----:B------:R-:W-:Y:S01]  /*6340*/  VIMNMX R172, R172, R3, PT ;  /* 0x00000003acac7248 */ /* 0x000fe20003fe0100 */
[----:B------:R-:W-:-:S03]  /*6350*/  IMAD.MOV.U32 R3, RZ, RZ, RZ ;  /* 0x000000ffff037224 */ /* 0x000fc600078e00ff */
[----:B------:R-:W-:Y:S01]  /*6360*/  ISETP.GE.AND P2, PT, R172, 0x1, PT ;  /* 0x00000001ac00780c */ /* 0x000fe20003f46270 */
[----:B------:R-:W-:-:S12]  /*6370*/  @P0 BRA `(.L_x_6011) ;  /* 0x00000000000c0947 */ /* 0x000fd80003800000 */
[----:B------:R-:W0:Y:S01]  /*6380*/  FENCE.VIEW.ASYNC.G ;  /* 0x00000000000073c6 */ /* 0x000e220000000100 */
[----:B------:R-:W-:Y:S05]  /*6390*/  WARPSYNC.ALL ;  /* 0x0000000000007948 */ /* 0x000fea0003800000 */
[----:B0-----:R-:W-:Y:S06]  /*63a0*/  BAR.ARV 0xc, 0x180 ;  /* 0x0306000000007b1d */ /* 0x001fec0000002000 */
.L_x_6011:
[----:B------:R-:W-:Y:S01]  /*63b0*/  CS2R R24, SRZ ;  /* 0x0000000000187805 */ /* 0x000fe2000001ff00 */
[----:B------:R-:W-:Y:S06]  /*63c0*/  @!P2 BRA `(.L_x_6012) ;  /* 0x000000c00060a947 */ /* 0x000fec0003800000 */
[----:B------:R-:W0:Y:S01]  /*63d0*/  S2R R8, SR_TID.X ;  /* 0x0000000000087919 */ /* 0x000e220000002100 */
[----:B------:R-:W-:Y:S01]  /*63e0*/  UMOV UR4, 0xffffffff ;  /* 0xffffffff00047882 */ /* 0x000fe20000000000 */
[----:B0-----:R-:W-:-:S04]  /*63f0*/  IADD3 R8, R8, -0x80, RZ ;  /* 0xffffff8008087810 */ /* 0x001fc80007ffe0ff */
[----:B------:R-:W-:-:S04]  /*6400*/  SHF.R.S32.HI R0, RZ, 0x1f, R8 ;  /* 0x0000001fff007819 */ /* 0x000fc80000011408 */
[----:B------:R-:W-:-:S04]  /*6410*/  LEA.HI R0, R0, R8, RZ, 0x7 ;  /* 0x0000000800007211 */ /* 0x000fc800078f38ff */
[----:B------:R-:W-:Y:S01]  /*6420*/  SHF.R.S32.HI R13, RZ, 0x7, R0 ;  /* 0x00000007ff0d7819 */ /* 0x000fe20000011400 */
[----:B------:R-:W-:Y:S06]  /*6430*/  BRA.DIV UR4, `(.L_x_6013) ;  /* 0x0000017204807947 */ /* 0x000fec000b800000 */
[----:B------:R0:W1:Y:S02]  /*6440*/  SHFL.IDX PT, R14, R13, RZ, 0x1f ;  /* 0x00001fff0d0e7589 */ /* 0x00006400000e0000 */
.L_x_6263:
[----:B-1----:R-:W-:Y:S01]  /*6450*/  LEA.HI R0, R14, R14, RZ, 0x1 ;  /* 0x0000000e0e007211 */ /* 0x002fe200078f08ff */
[----:B------:R-:W-:Y:S01]  /*6460*/  VIADD R24, R22, 0x18400 ;  /* 0x0001840016187836 */ /* 0x000fe20000000000 */
[----:B------:R-:W-:Y:S01]  /*6470*/  BSSY B6, `(.L_x_6014) ;  /* 0x000001d000067945 */ /* 0x000fe20003800000 */
[----:B------:R-:W-:Y:S01]  /*6480*/  IMAD.MOV.U32 R215, RZ, RZ, 0x40000040 ;  /* 0x40000040ffd77424 */ /* 0x000fe200078e00ff */
[----:B------:R-:W-:Y:S02]  /*6490*/  LOP3.LUT R3, R0, 0x7fffe, RZ, 0xc0, !PT ;  /* 0x0007fffe00037812 */ /* 0x000fe400078ec0ff */
[----:B------:R-:W-:-:S03]  /*64a0*/  LOP3.LUT P0, RZ, R24, 0x1bf, RZ, 0xc0, !PT ;  /* 0x000001bf18ff7812 */ /* 0x000fc6000780c0ff */
[----:B------:R-:W-:-:S04]  /*64b0*/  IMAD.IADD R3, R14, 0x1, -R3 ;  /* 0x000000010e037824 */ /* 0x000fc800078e0a03 */
[----:B------:R-:W-:-:S05]  /*64c0*/  IMAD R3, R3, 0x2000, R24 ;  /* 0x0000200003037824 */ /* 0x000fca00078e0218 */
[----:B------:R-:W-:Y:S01]  /*64d0*/  SHF.R.U32.HI R0, RZ, 0x4, R3 ;  /* 0x00000004ff007819 */ /* 0x000fe20000011603 */
[----:B------:R-:W-:-:S03]  /*64e0*/  VIADD R3, R3, 0xa000 ;  /* 0x0000a00003037836 */ /* 0x000fc60000000000 */
[----:B------:R-:W-:Y:S02]  /*64f0*/  LOP3.LUT R0, R0, 0x3fff, RZ, 0xc0, !PT ;  /* 0x00003fff00007812 */ /* 0x000fe400078ec0ff */
[----:B------:R-:W-:Y:S02]  /*6500*/  SHF.R.U32.HI R3, RZ, 0x4, R3 ;  /* 0x00000004ff037819 */ /* 0x000fe40000011603 */
[----:B------:R-:W-:Y:S02]  /*6510*/  LOP3.LUT R214, R0, 0x10000, RZ, 0xfc, !PT ;  /* 0x0001000000d67812 */ /* 0x000fe400078efcff */
        /* <DEDUP_REMOVED lines=18> */
.L_x_6015:
[----:B------:R-:W-:Y:S05]  /*6640*/  BSYNC B6 ;  /* 0x0000000000067941 */ /* 0x000fea0003800000 */
.L_x_6014:
        /* <DEDUP_REMOVED lines=13> */
.L_x_6019:
[----:B--2---:R2:W3:Y:S02]  /*6720*/  SYNCS.PHASECHK.TRANS64.TRYWAIT P0, [R22+URZ+0x32400], R3 ;  /* 0x03240003160075a7 */ /* 0x0044e4000800017f */
[----:B---3--:R-:W-:Y:S05]  /*6730*/  @!P0 NANOSLEEP.SYNCS 0x989680 ;  /* 0x009896800000895d */ /* 0x008fea0003900000 */
[----:B------:R-:W3:Y:S02]  /*6740*/  @!P0 SYNCS.PHASECHK.TRANS64 P0, [R22+URZ+0x32400], R3 ;  /* 0x03240003160085a7 */ /* 0x000ee4000800007f */
[----:B---3--:R-:W-:Y:S05]  /*6750*/  @!P0 BRA `(.L_x_6019) ;  /* 0xfffffffc00f08947 */ /* 0x008fea000383ffff */
.L_x_6018:
[----:B------:R-:W-:Y:S05]  /*6760*/  BSYNC B0 ;  /* 0x0000000000007941 */ /* 0x000fea0003800000 */
.L_x_6017:
[----:B------:R-:W-:Y:S05]  /*6770*/  BRA `(.L_x_6020) ;  /* 0x0000002c006c7947 */ /* 0x000fea0003800000 */
.L_x_6016:
[----:B------:R-:W-:Y:S01]  /*6780*/  LOP3.LUT P0, RZ, R24, 0x3ff, RZ, 0xc0, !PT ;  /* 0x000003ff18ff7812 */ /* 0x000fe2000780c0ff */
[----:B------:R-:W-:Y:S01]  /*6790*/  ULDC.64 UR4, c[0x0][0x3f8] ;  /* 0x0000fe0000047ab9 */ /* 0x000fe20000000a00 */
[----:B------:R-:W-:Y:S01]  /*67a0*/  SHF.R.S32.HI R0, RZ, 0x1f, R26 ;  /* 0x0000001fff007819 */ /* 0x000fe2000001141a */
        /* <DEDUP_REMOVED lines=24> */
[----:B01----:R-:W-:-:S07]  /*6930*/  IMAD.MOV.U32 R13, RZ, RZ, RZ ;  /* 0x000000ffff0d7224 */ /* 0x003fce00078e00ff */
[----:B------:R-:W-:-:S07]  /*6940*/  LEPC R20, `(.L_x_6022) ;  /* 0x000000001014794e */ /* 0x000fce0000000000 */
[----:B--2---:R-:W-:Y:S05]  /*6950*/  CALL.ABS.NOINC R14 ;  /* 0x000000000e007343 */ /* 0x004fea0003c00000 */
.L_x_6022:
[----:B------:R-:W-:Y:S05]  /*6960*/  BSYNC B6 ;  /* 0x0000000000067941 */ /* 0x000fea0003800000 */
.L_x_6021:
[----:B------:R-:W2:Y:S01]  /*6970*/  LDL R41, [R1+0x6c] ;  /* 0x00006c0001297983 */ /* 0x000ea20000100800 */
[----:B------:R-:W-:Y:S01]  /*6980*/  ULDC.U8 UR4, c[0x0][0x410] ;  /* 0x0001040000047ab9 */ /* 0x000fe20000000000 */
[----:B------:R-:W-:Y:S01]  /*6990*/  BSSY B0, `(.L_x_6023) ;  /* 0x00002b1000007945 */ /* 0x000fe20003800000 */
[----:B------:R-:W-:Y:S01]  /*69a0*/  ISETP.NE.AND P0, PT, RZ, UR4, PT ;  /* 0x00000004ff007c0c */ /* 0x000fe2000bf05270 */
[----:B--2---:R-:W-:-:S12]  /*69b0*/  IMAD.IADD R35, R206, 0x1, R41 ;  /* 0x00000001ce237824 */ /* 0x004fd800078e0229 */
        /* <DEDUP_REMOVED lines=17> */
[----:B------:R-:W-:-:S05]  /*6ad0*/  IMAD.IADD R20, R21, 0x1, -R20 ;  /* 0x0000000115147824 */ /* 0x000fca00078e0a14 */
[----:B------:R-:W-:-:S05]  /*6ae0*/  LEA R3, R20, R35, 0x6 ;  /* 0x0000002314037211 */ /* 0x000fca00078e30ff */
        /* <DEDUP_REMOVED lines=23> */
.L_x_6269:
        /* <DEDUP_REMOVED lines=12> */
[----:B------:R-:W-:Y:S02]  /*6d20*/  ISETP.GE.AND P2, PT, R204, UR4, PT ;  /* 0x00000004cc007c0c */ /* 0x000fe4000bf46270 */
[----:B------:R-:W-:Y:S02]  /*6d30*/  CS2R R30, SRZ ;  /* 0x00000000001e7805 */ /* 0x000fe4000001ff00 */
[----:B----4-:R-:W-:-:S07]  /*6d40*/  MOV R15, R5 ;  /* 0x00000005000f7202 */ /* 0x010fce0000000f00 */
        /* <DEDUP_REMOVED lines=15> */
.L_x_6027:
[----:B------:R-:W-:Y:S05]  /*6e40*/  BSYNC B1 ;  /* 0x0000000000017941 */ /* 0x000fea0003800000 */
.L_x_6026:
        /* <DEDUP_REMOVED lines=10> */
[----:B------:R-:W-:Y:S01]  /*6ef0*/  IMAD.MOV.U32 R5, RZ, RZ, R24 ;  /* 0x000000ffff057224 */ /* 0x000fe200078e0018 */
[----:B------:R-:W-:-:S02]  /*6f00*/  MOV R9, R25 ;  /* 0x0000001900097202 */ /* 0x000fc40000000f00 */
[----:B------:R-:W-:Y:S02]  /*6f10*/  PRMT R43, R0, 0x5410, R3 ;  /* 0x00005410002b7816 */ /* 0x000fe40000000003 */
[----:B------:R-:W-:Y:S01]  /*6f20*/  PRMT R44, R5, 0x5410, R9 ;  /* 0x00005410052c7816 */ /* 0x000fe20000000009 */
[----:B------:R-:W-:Y:S06]  /*6f30*/  BRA.DIV UR4, `(.L_x_6028) ;  /* 0x0000016a04547947 */ /* 0x000fec000b800000 */
[----:B------:R0:W2:Y:S04]  /*6f40*/  SHFL.IDX PT, R3, R6, 0x1, 0x1c1f ;  /* 0x003c1f0006037f89 */ /* 0x0000a800000e0000 */
[----:B------:R0:W3:Y:S04]  /*6f50*/  SHFL.IDX PT, R0, R4, 0x1, 0x1c1f ;  /* 0x003c1f0004007f89 */ /* 0x0000e800000e0000 */
[----:B------:R0:W4:Y:S04]  /*6f60*/  SHFL.IDX PT, R5, R8, 0x1, 0x1c1f ;  /* 0x003c1f0008057f89 */ /* 0x00012800000e0000 */
[----:B------:R0:W0:Y:S02]  /*6f70*/  SHFL.IDX PT, R14, R7, 0x1, 0x1c1f ;  /* 0x003c1f00070e7f89 */ /* 0x00002400000e0000 */
.L_x_6275:
        /* <DEDUP_REMOVED lines=36> */
.L_x_6030:
[----:B------:R-:W-:Y:S05]  /*71c0*/  BSYNC B1 ;  /* 0x0000000000017941 */ /* 0x000fea0003800000 */
.L_x_6029:
[----:B0-----:R-:W0:Y:S01]  /*71d0*/  S2R R14, SR_TID.X ;  /* 0x00000000000e7919 */ /* 0x001e220000002100 */
[----:B------:R-:W1:Y:S01]  /*71e0*/  SYNCS.PHASECHK.TRANS64.TRYWAIT P0, [R22+URZ+0x32400], R11 ;  /* 0x0324000b160075a7 */ /* 0x000e62000800017f */
[----:B------:R-:W-:Y:S01]  /*71f0*/  LOP3.LUT R37, R37, 0x1c0, RZ, 0xc0, !PT ;  /* 0x000001c025257812 */ /* 0x000fe200078ec0ff */
[----:B-----5:R-:W-:Y:S01]  /*7200*/  IMAD.MOV.U32 R4, RZ, RZ, R8 ;  /* 0x000000ffff047224 */ /* 0x020fe200078e0008 */
[----:B------:R-:W-:Y:S01]  /*7210*/  MOV R3, R26 ;  /* 0x0000001a00037202 */ /* 0x000fe20000000f00 */
[----:B----4-:R-:W-:Y:S01]  /*7220*/  IMAD.MOV.U32 R5, RZ, RZ, R9 ;  /* 0x000000ffff057224 */ /* 0x010fe200078e0009 */
[----:B---3--:R-:W-:Y:S01]  /*7230*/  LOP3.LUT R0, R37, 0x18, R16, 0xf8, !PT ;  /* 0x0000001825007812 */ /* 0x008fe200078ef810 */
[----:B------:R-:W-:Y:S01]  /*7240*/  IMAD.MOV.U32 R6, RZ, RZ, R28 ;  /* 0x000000ffff067224 */ /* 0x000fe200078e001c */
[----:B------:R-:W-:Y:S01]  /*7250*/  SHF.R.U32.HI R37, RZ, 0x3, R37 ;  /* 0x00000003ff257819 */ /* 0x000fe20000011625 */
[----:B------:R-:W-:Y:S01]  /*7260*/  BSSY B1, `(.L_x_6031) ;  /* 0x0000018000017945 */ /* 0x000fe20003800000 */
[----:B------:R-:W-:Y:S01]  /*7270*/  PRMT R45, R3, 0x7610, R45 ;  /* 0x00007610032d7816 */ /* 0x000fe2000000002d */
[----:B------:R-:W-:Y:S01]  /*7280*/  IMAD.MOV.U32 R3, RZ, RZ, R27 ;  /* 0x000000ffff037224 */ /* 0x000fe200078e001b */
[----:B------:R-:W-:-:S02]  /*7290*/  LOP3.LUT R0, R0, R37, RZ, 0x3c, !PT ;  /* 0x0000002500007212 */ /* 0x000fc400078e3cff */
[----:B------:R-:W-:Y:S01]  /*72a0*/  PRMT R46, R4, 0x5410, R5 ;  /* 0x00005410042e7816 */ /* 0x000fe20000000005 */
[----:B------:R-:W-:Y:S01]  /*72b0*/  IMAD.MOV.U32 R4, RZ, RZ, R12 ;  /* 0x000000ffff047224 */ /* 0x000fe200078e000c */
[----:B------:R-:W-:Y:S02]  /*72c0*/  PRMT R45, R45, 0x5410, R3 ;  /* 0x000054102d2d7816 */ /* 0x000fe40000000003 */
[----:B------:R-:W-:Y:S02]  /*72d0*/  PRMT R47, R6, 0x7610, R47 ;  /* 0x00007610062f7816 */ /* 0x000fe4000000002f */
[----:B------:R-:W-:Y:S02]  /*72e0*/  VIADDMNMX R41, R36, -R41, 0x80, PT ;  /* 0x0000008024297446 */ /* 0x000fe40003800929 */
[----:B------:R-:W-:Y:S02]  /*72f0*/  PRMT R48, R4, 0x7610, R48 ;  /* 0x0000761004307816 */ /* 0x000fe40000000030 */
[----:B------:R-:W-:-:S02]  /*7300*/  LOP3.LUT P2, RZ, R38, 0x4, RZ, 0xc0, !PT ;  /* 0x0000000426ff7812 */ /* 0x000fc4000784c0ff */
[----:B------:R-:W-:Y:S02]  /*7310*/  ISETP.GE.AND P1, PT, R206, R41, PT ;  /* 0x00000029ce00720c */ /* 0x000fe40003f26270 */
[----:B------:R-:W-:Y:S01]  /*7320*/  MOV R5, R13 ;  /* 0x0000000d00057202 */ /* 0x000fe20000000f00 */
[----:B0-----:R-:W-:-:S05]  /*7330*/  VIADD R14, R14, 0xffffff80 ;  /* 0xffffff800e0e7836 */ /* 0x001fca0000000000 */
[----:B------:R-:W-:-:S04]  /*7340*/  SHF.R.S32.HI R7, RZ, 0x1f, R14 ;  /* 0x0000001fff077819 */ /* 0x000fc8000001140e */
[----:B------:R-:W-:-:S04]  /*7350*/  LEA.HI R7, R7, R14, RZ, 0x5 ;  /* 0x0000000e07077211 */ /* 0x000fc800078f28ff */
[----:B------:R-:W-:-:S05]  /*7360*/  SHF.R.S32.HI R7, RZ, 0x5, R7 ;  /* 0x00000005ff077819 */ /* 0x000fca0000011407 */
[----:B------:R-:W-:Y:S02]  /*7370*/  IMAD R3, R7, 0x200, R0 ;  /* 0x0000020007037824 */ /* 0x000fe400078e0200 */
[----:B------:R-:W-:Y:S02]  /*7380*/  IMAD.MOV.U32 R0, RZ, RZ, R29 ;  /* 0x000000ffff007224 */ /* 0x000fe400078e001d */
[----:B------:R-:W-:-:S03]  /*7390*/  IMAD R3, R3, 0x2, R22 ;  /* 0x0000000203037824 */ /* 0x000fc600078e0216 */
[----:B------:R-:W-:Y:S01]  /*73a0*/  PRMT R47, R47, 0x5410, R0 ;  /* 0x000054102f2f7816 */ /* 0x000fe20000000000 */
[C---:B------:R-:W-:Y:S02]  /*73b0*/  VIADD R4, R3.reuse, 0x18400 ;  /* 0x0001840003047836 */ /* 0x040fe40000000000 */
[----:B------:R-:W-:Y:S01]  /*73c0*/  VIADD R0, R3, 0x18440 ;  /* 0x0001844003007836 */ /* 0x000fe20000000000 */
[----:B-1----:R-:W-:Y:S06]  /*73d0*/  @!P0 BRA `(.L_x_6032) ;  /* 0x00000164009c8947 */ /* 0x002fec0003800000 */
.L_x_6276:
[----:B------:R-:W-:Y:S05]  /*73e0*/  BSYNC B1 ;  /* 0x0000000000017941 */ /* 0x000fea0003800000 */
.L_x_6031:
        /* <DEDUP_REMOVED lines=10> */
[----:B0-----:R-:W-:Y:S02]  /*7490*/  SHF.R.U32.HI R11, RZ, 0x10, R31 ;  /* 0x00000010ff0b7819 */ /* 0x001fe4000001161f */
        /* <DEDUP_REMOVED lines=20> */
[--C-:B------:R-:W-:Y:S02]  /*75e0*/  HADD2.F32 R6, -RZ, R5.reuse.H0_H0 ;  /* 0x20000005ff067230 */ /* 0x100fe40000004100 */
        /* <DEDUP_REMOVED lines=19> */
.L_x_6036:
[----:B------:R-:W-:Y:S05]  /*7720*/  BSYNC B2 ;  /* 0x0000000000027941 */ /* 0x000fea0003800000 */
.L_x_6035:
[----:B------:R-:W-:Y:S05]  /*7730*/  @P1 BRA `(.L_x_6034) ;  /* 0x0000000000a81947 */ /* 0x000fea0003800000 */
[----:B-1----:R-:W1:Y:S01]  /*7740*/  LDS.128 R4, [R0] ;  /* 0x0000000000047984 */ /* 0x002e620000000c00 */
        /* <DEDUP_REMOVED lines=14> */
[----:B0-----:R-:W-:-:S02]  /*7830*/  HADD2.F32 R11, -RZ, R6.H0_H0 ;  /* 0x20000006ff0b7230 */ /* 0x001fc40000004100 */
        /* <DEDUP_REMOVED lines=26> */
.L_x_6034:
[----:B------:R-:W-:Y:S05]  /*79e0*/  BSYNC B1 ;  /* 0x0000000000017941 */ /* 0x000fea0003800000 */
.L_x_6033:
        /* <DEDUP_REMOVED lines=50> */
.L_x_6039:
[----:B------:R-:W-:Y:S05]  /*7d10*/  BSYNC B1 ;  /* 0x0000000000017941 */ /* 0x000fea0003800000 */
.L_x_6038:
[----:B------:R-:W-:Y:S05]  /*7d20*/  @P1 BRA `(.L_x_6037) ;  /* 0x0000001400dc1947 */ /* 0x000fea0003800000 */
[----:B-1----:R-:W0:Y:S01]  /*7d30*/  LDS.128 R4, [R0+0x2000] ;  /* 0x0020000000047984 */ /* 0x002e220000000c00 */
[----:B------:R-:W-:Y:S02]  /*7d40*/  SHF.R.U32.HI R20, RZ, 0x10, R9 ;  /* 0x00000010ff147819 */ /* 0x000fe40000011609 */
[--C-:B------:R-:W-:Y:S02]  /*7d50*/  SHF.R.U32.HI R14, RZ, 0x10, R13.reuse ;  /* 0x00000010ff0e7819 */ /* 0x100fe4000001160d */
[----:B------:R-:W-:Y:S01]  /*7d60*/  SHF.R.U64 R25, R12, 0x10, R13 ;  /* 0x000000100c197819 */ /* 0x000fe2000000120d */
[----:B------:R-:W-:Y:S01]  /*7d70*/  HADD2.F32 R20, -RZ, R20.H0_H0 ;  /* 0x20000014ff147230 */ /* 0x000fe20000004100 */
[----:B------:R-:W-:Y:S01]  /*7d80*/  SHF.R.U64 R15, R8, 0x10, R9 ;  /* 0x00000010080f7819 */ /* 0x000fe20000001209 */
[----:B------:R-:W-:Y:S02]  /*7d90*/  HADD2.F32 R13, -RZ, R46.H0_H0 ;  /* 0x2000002eff0d7230 */ /* 0x000fe40000004100 */
[----:B------:R-:W-:-:S02]  /*7da0*/  HADD2.F32 R14, -RZ, R14.H0_H0 ;  /* 0x2000000eff0e7230 */ /* 0x000fc40000004100 */
[----:B------:R-:W-:Y:S02]  /*7db0*/  HADD2.F32 R12, -RZ, R48.H0_H0 ;  /* 0x20000030ff0c7230 */ /* 0x000fe40000004100 */
[--C-:B0-----:R-:W-:Y:S02]  /*7dc0*/  HADD2.F32 R11, -RZ, R7.reuse.H1_H1 ;  /* 0x30000007ff0b7230 */ /* 0x101fe40000004100 */
[--C-:B------:R-:W-:Y:S02]  /*7dd0*/  HADD2.F32 R3, -RZ, R4.reuse.H0_H0 ;  /* 0x20000004ff037230 */ /* 0x100fe40000004100 */
[----:B------:R-:W-:Y:S02]  /*7de0*/  HADD2.F32 R4, -RZ, R4.H1_H1 ;  /* 0x30000004ff047230 */ /* 0x000fe40000004100 */
[C---:B------:R-:W-:Y:S01]  /*7df0*/  FMUL.FTZ R26, R11.reuse, R20 ;  /* 0x000000140b1a7220 */ /* 0x040fe20000410000 */
[----:B------:R-:W-:Y:S02]  /*7e00*/  HADD2.F32 R9, -RZ, R7.H0_H0 ;  /* 0x20000007ff097230 */ /* 0x000fe40000004100 */
[----:B------:R-:W-:Y:S01]  /*7e10*/  FMUL.FTZ R11, R11, R14 ;  /* 0x0000000e0b0b7220 */ /* 0x000fe20000410000 */
[----:B------:R-:W-:-:S02]  /*7e20*/  HADD2.F32 R7, -RZ, R6.H0_H0 ;  /* 0x20000006ff077230 */ /* 0x000fc40000004100 */
[CC--:B------:R-:W-:Y:S01]  /*7e30*/  FMUL.FTZ R24, R4.reuse, R13.reuse ;  /* 0x0000000d04187220 */ /* 0x0c0fe20000410000 */
[----:B------:R-:W-:Y:S02]  /*7e40*/  HADD2.F32 R8, -RZ, R6.H1_H1 ;  /* 0x30000006ff087230 */ /* 0x000fe40000004100 */
[C---:B------:R-:W-:Y:S01]  /*7e50*/  FFMA.FTZ R26, R9.reuse, R14, -R26 ;  /* 0x0000000e091a7223 */ /* 0x040fe2000001081a */
[----:B------:R-:W-:Y:S01]  /*7e60*/  FFMA.FTZ R21, R9, R20, R11 ;  /* 0x0000001409157223 */ /* 0x000fe2000001000b */
[-C--:B------:R-:W-:Y:S01]  /*7e70*/  FMUL.FTZ R14, R4, R12.reuse ;  /* 0x0000000c040e7220 */ /* 0x080fe20000410000 */
[C---:B------:R-:W-:Y:S01]  /*7e80*/  FFMA.FTZ R24, R3.reuse, R12, -R24 ;  /* 0x0000000c03187223 */ /* 0x040fe20000010818 */
[--C-:B------:R-:W-:Y:S02]  /*7e90*/  HADD2.F32 R6, -RZ, R5.reuse.H0_H0 ;  /* 0x20000005ff067230 */ /* 0x100fe40000004100 */
[----:B------:R-:W-:Y:S02]  /*7ea0*/  HADD2.F32 R12, -RZ, R46.H1_H1 ;  /* 0x3000002eff0c7230 */ /* 0x000fe40000004100 */
[----:B------:R-:W-:Y:S01]  /*7eb0*/  FFMA.FTZ R3, R3, R13, R14 ;  /* 0x0000000d03037223 */ /* 0x000fe2000001000e */
[----:B------:R-:W-:Y:S01]  /*7ec0*/  HADD2.F32 R9, -RZ, R48.H1_H1 ;  /* 0x30000030ff097230 */ /* 0x000fe20000004100 */
[----:B------:R-:W-:Y:S01]  /*7ed0*/  F2FP.F16.F32.PACK_AB R27, R21, R26 ;  /* 0x0000001a151b723e */ /* 0x000fe200000000ff */
[----:B------:R-:W-:-:S02]  /*7ee0*/  HADD2.F32 R5, -RZ, R5.H1_H1 ;  /* 0x30000005ff057230 */ /* 0x000fc40000004100 */
[C---:B------:R-:W-:Y:S01]  /*7ef0*/  FMUL.FTZ R14, R8.reuse, R12 ;  /* 0x0000000c080e7220 */ /* 0x040fe20000410000 */
[----:B------:R-:W-:Y:S02]  /*7f00*/  HADD2.F32 R11, -RZ, R15.H0_H0 ;  /* 0x2000000fff0b7230 */ /* 0x000fe40000004100 */
[-C--:B------:R-:W-:Y:S01]  /*7f10*/  FMUL.FTZ R15, R8, R9.reuse ;  /* 0x00000009080f7220 */ /* 0x080fe20000410000 */
[----:B------:R-:W-:Y:S02]  /*7f20*/  HADD2.F32 R4, -RZ, R25.H0_H0 ;  /* 0x20000019ff047230 */ /* 0x000fe40000004100 */
[----:B------:R-:W-:Y:S01]  /*7f30*/  FFMA.FTZ R14, R7, R9, -R14 ;  /* 0x00000009070e7223 */ /* 0x000fe2000001080e */
[----:B------:R-:W-:Y:S01]  /*7f40*/  F2FP.F16.F32.PACK_AB R24, R3, R24 ;  /* 0x000000180318723e */ /* 0x000fe200000000ff */
[----:B------:R-:W-:Y:S01]  /*7f50*/  FMUL.FTZ R13, R5, R11 ;  /* 0x0000000b050d7220 */ /* 0x000fe20000410000 */
[----:B------:R-:W-:Y:S01]  /*7f60*/  FFMA.FTZ R15, R7, R12, R15 ;  /* 0x0000000c070f7223 */ /* 0x000fe2000001000f */
[----:B------:R-:W-:-:S02]  /*7f70*/  FMUL.FTZ R8, R5, R4 ;  /* 0x0000000405087220 */ /* 0x000fc40000410000 */
[C---:B------:R-:W-:Y:S02]  /*7f80*/  FFMA.FTZ R13, R6.reuse, R4, -R13 ;  /* 0x00000004060d7223 */ /* 0x040fe4000001080d */
[----:B------:R-:W-:Y:S01]  /*7f90*/  FFMA.FTZ R8, R6, R11, R8 ;  /* 0x0000000b06087223 */ /* 0x000fe20000010008 */
[----:B------:R-:W-:-:S04]  /*7fa0*/  F2FP.F16.F32.PACK_AB R26, R15, R14 ;  /* 0x0000000e0f1a723e */ /* 0x000fc800000000ff */
[----:B------:R-:W-:-:S05]  /*7fb0*/  F2FP.F16.F32.PACK_AB R25, R8, R13 ;  /* 0x0000000d0819723e */ /* 0x000fca00000000ff */
[----:B------:R2:W-:Y:S01]  /*7fc0*/  STS.128 [R0+0x2000], R24 ;  /* 0x0020001800007388 */ /* 0x0005e20000000c00 */
[----:B------:R-:W-:Y:S05]  /*7fd0*/  BRA `(.L_x_6037) ;  /* 0x0000001400307947 */ /* 0x000fea0003800000 */
.L_x_6024:
[----:B------:R-:W1:Y:S01]  /*7fe0*/  S2R R0, SR_TID.X ;  /* 0x0000000000007919 */ /* 0x000e620000002100 */
[----:B------:R-:W2:Y:S01]  /*7ff0*/  LDC R30, c[0x0][0x448] ;  /* 0x00011200ff1e7b82 */ /* 0x000ea20000000800 */
[----:B------:R-:W-:Y:S01]  /*8000*/  ULDC.64 UR4, c[0x0][0x3f8] ;  /* 0x0000fe0000047ab9 */ /* 0x000fe20000000a00 */
[----:B------:R-:W-:Y:S01]  /*8010*/  ULDC.64 UR6, c[0x0][0x408] ;  /* 0x0001020000067ab9 */ /* 0x000fe20000000a00 */
[----:B------:R-:W-:Y:S01]  /*8020*/  MOV R4, R26 ;  /* 0x0000001a00047202 */ /* 0x000fe20000000f00 */
        /* <DEDUP_REMOVED lines=42> */
[----:B---3--:R-:W-:Y:S01]  /*82d0*/  @!P1 IMAD.X R5, R0, 0x1, R21, P2 ;  /* 0x0000000100059824 */ /* 0x008fe200010e0615 */
[----:B----4-:R-:W-:-:S05]  /*82e0*/  @!P1 IADD3 R14, P2, R14, R9, RZ ;  /* 0x000000090e0e9210 */ /* 0x010fca0007f5e0ff */
[----:B-----5:R-:W-:Y:S01]  /*82f0*/  @!P1 IMAD.X R3, R8, 0x1, R21, P2 ;  /* 0x0000000108039824 */ /* 0x020fe200010e0615 */
[----:B------:R-:W2:Y:S03]  /*8300*/  @!P1 LD.E.128 R4, desc[UR42][R4.64] ;  /* 0x0000002a04049980 */ /* 0x000ea6000c101d00 */
[----:B------:R-:W-:-:S05]  /*8310*/  @!P1 IMAD.MOV.U32 R15, RZ, RZ, R3 ;  /* 0x000000ffff0f9224 */ /* 0x000fca00078e0003 */
[----:B------:R1:W3:Y:S01]  /*8320*/  @!P1 LD.E.128 R24, desc[UR42][R14.64] ;  /* 0x0000002a0e189980 */ /* 0x0002e2000c101d00 */
[----:B------:R-:W-:Y:S02]  /*8330*/  CS2R R38, SRZ ;  /* 0x0000000000267805 */ /* 0x000fe4000001ff00 */
[----:B------:R-:W-:Y:S01]  /*8340*/  CS2R R36, SRZ ;  /* 0x0000000000247805 */ /* 0x000fe2000001ff00 */
[----:B------:R-:W4:Y:S04]  /*8350*/  SHFL.IDX PT, R8, R29, 0x1, 0x1c1f ;  /* 0x003c1f001d087f89 */ /* 0x000f2800000e0000 */
[----:B-1----:R-:W1:Y:S01]  /*8360*/  SHFL.IDX PT, R14, R28, 0x1, 0x1c1f ;  /* 0x003c1f001c0e7f89 */ /* 0x002e6200000e0000 */
[----:B--2---:R-:W-:Y:S02]  /*8370*/  @!P1 IMAD.MOV.U32 R39, RZ, RZ, R5 ;  /* 0x000000ffff279224 */ /* 0x004fe400078e0005 */
[----:B------:R-:W-:-:S02]  /*8380*/  @!P1 IMAD.MOV.U32 R36, RZ, RZ, R6 ;  /* 0x000000ffff249224 */ /* 0x000fc400078e0006 */
[----:B------:R-:W-:Y:S01]  /*8390*/  @!P1 IMAD.MOV.U32 R37, RZ, RZ, R7 ;  /* 0x000000ffff259224 */ /* 0x000fe200078e0007 */
[----:B------:R-:W-:Y:S01]  /*83a0*/  CS2R R6, SRZ ;  /* 0x0000000000067805 */ /* 0x000fe2000001ff00 */
[----:B------:R-:W-:Y:S01]  /*83b0*/  @!P1 IMAD.MOV.U32 R38, RZ, RZ, R4 ;  /* 0x000000ffff269224 */ /* 0x000fe200078e0004 */
[----:B------:R-:W-:Y:S01]  /*83c0*/  CS2R R4, SRZ ;  /* 0x0000000000047805 */ /* 0x000fe2000001ff00 */
[----:B------:R-:W-:Y:S02]  /*83d0*/  IMAD.MOV.U32 R3, RZ, RZ, R39 ;  /* 0x000000ffff037224 */ /* 0x000fe400078e0027 */
[----:B------:R-:W-:Y:S01]  /*83e0*/  IMAD.MOV.U32 R9, RZ, RZ, R36 ;  /* 0x000000ffff097224 */ /* 0x000fe200078e0024 */
[----:B------:R-:W-:Y:S01]  /*83f0*/  MOV R0, R38 ;  /* 0x0000002600007202 */ /* 0x000fe20000000f00 */
[----:B------:R-:W-:Y:S01]  /*8400*/  IMAD.MOV.U32 R11, RZ, RZ, R37 ;  /* 0x000000ffff0b7224 */ /* 0x000fe200078e0025 */
[----:B------:R-:W-:Y:S01]  /*8410*/  PRMT R40, R3, 0x7610, R40 ;  /* 0x0000761003287816 */ /* 0x000fe20000000028 */
[----:B---3--:R-:W-:Y:S01]  /*8420*/  @!P1 IMAD.MOV.U32 R6, RZ, RZ, R24 ;  /* 0x000000ffff069224 */ /* 0x008fe200078e0018 */
[----:B------:R2:W3:Y:S01]  /*8430*/  SHFL.IDX PT, R3, R10, 0x1, 0x1c1f ;  /* 0x003c1f000a037f89 */ /* 0x0004e200000e0000 */
[----:B------:R-:W-:Y:S01]  /*8440*/  @!P1 IMAD.MOV.U32 R7, RZ, RZ, R25 ;  /* 0x000000ffff079224 */ /* 0x000fe200078e0019 */
[----:B------:R-:W-:Y:S01]  /*8450*/  PRMT R9, R9, 0x5410, R11 ;  /* 0x0000541009097816 */ /* 0x000fe2000000000b */
[----:B------:R-:W-:Y:S01]  /*8460*/  @!P1 IMAD.MOV.U32 R4, RZ, RZ, R26 ;  /* 0x000000ffff049224 */ /* 0x000fe200078e001a */
[----:B------:R-:W-:Y:S01]  /*8470*/  PRMT R52, R52, 0x5410, R0 ;  /* 0x0000541034347816 */ /* 0x000fe20000000000 */
[----:B------:R-:W-:Y:S01]  /*8480*/  @!P1 IMAD.MOV.U32 R5, RZ, RZ, R27 ;  /* 0x000000ffff059224 */ /* 0x000fe200078e001b */
[----:B------:R5:W1:Y:S01]  /*8490*/  SHFL.IDX PT, R0, R20, 0x1, 0x1c1f ;  /* 0x003c1f0014007f89 */ /* 0x000a6200000e0000 */
[----:B------:R-:W-:Y:S01]  /*84a0*/  IMAD.MOV.U32 R11, RZ, RZ, R7 ;  /* 0x000000ffff0b7224 */ /* 0x000fe200078e0007 */
[----:B--2---:R-:W-:Y:S01]  /*84b0*/  MOV R10, R6 ;  /* 0x00000006000a7202 */ /* 0x004fe20000000f00 */
[----:B------:R-:W-:Y:S01]  /*84c0*/  IMAD.MOV.U32 R12, RZ, RZ, R4 ;  /* 0x000000ffff0c7224 */ /* 0x000fe200078e0004 */
[----:B------:R-:W-:Y:S01]  /*84d0*/  CS2R R24, SRZ ;  /* 0x0000000000187805 */ /* 0x000fe2000001ff00 */
[----:B0-----:R-:W-:-:S03]  /*84e0*/  IMAD.MOV.U32 R13, RZ, RZ, R5 ;  /* 0x000000ffff0d7224 */ /* 0x001fc600078e0005 */
[----:B------:R-:W-:Y:S02]  /*84f0*/  PRMT R51, R10, 0x5410, R12 ;  /* 0x000054100a337816 */ /* 0x000fe4000000000c */
[----:B-----5:R-:W-:Y:S02]  /*8500*/  PRMT R20, R11, 0x7610, R20 ;  /* 0x000076100b147816 */ /* 0x020fe40000000014 */
[----:B----4-:R-:W-:-:S07]  /*8510*/  PRMT R52, R13, 0x7610, R52 ;  /* 0x000076100d347816 */ /* 0x010fce0000000034 */
.L_x_6286:
[----:B------:R-:W2:Y:S01]  /*8520*/  LDL R11, [R1+0x98] ;  /* 0x00009800010b7983 */ /* 0x000ea20000100800 */
[----:B------:R-:W-:Y:S01]  /*8530*/  VIADD R35, R35, 0x40 ;  /* 0x0000004023237836 */ /* 0x000fe20000000000 */
[----:B------:R-:W-:Y:S01]  /*8540*/  BSSY B1, `(.L_x_6041) ;  /* 0x0000016000017945 */ /* 0x000fe20003800000 */
[----:B------:R-:W-:Y:S02]  /*8550*/  CS2R R26, SRZ ;  /* 0x00000000001a7805 */ /* 0x000fe4000001ff00 */
[----:B------:R-:W-:Y:S02]  /*8560*/  CS2R R32, SRZ ;  /* 0x0000000000207805 */ /* 0x000fe4000001ff00 */
[----:B------:R-:W-:Y:S02]  /*8570*/  ISETP.GE.AND P1, PT, R35, R30, PT ;  /* 0x0000001e2300720c */ /* 0x000fe40003f26270 */
[----:B------:R-:W-:Y:S02]  /*8580*/  CS2R R34, SRZ ;  /* 0x0000000000227805 */ /* 0x000fe4000001ff00 */
        /* <DEDUP_REMOVED lines=11> */
[-C--:B---3--:R-:W-:Y:S02]  /*8640*/  IADD3 R32, P1, R3, R15.reuse, RZ ;  /* 0x0000000f03207210 */ /* 0x088fe40007f3e0ff */
[----:B-1----:R-:W-:-:S03]  /*8650*/  IADD3 R14, P2, R14, R15, RZ ;  /* 0x0000000f0e0e7210 */ /* 0x002fc60007f5e0ff */
[--C-:B------:R-:W-:Y:S02]  /*8660*/  IMAD.X R33, R0, 0x1, R13.reuse, P1 ;  /* 0x0000000100217824 */ /* 0x100fe400008e060d */
[----:B------:R-:W-:-:S04]  /*8670*/  IMAD.X R15, R8, 0x1, R13, P2 ;  /* 0x00000001080f7824 */ /* 0x000fc800010e060d */
[----:B------:R-:W5:Y:S04]  /*8680*/  LD.E.128 R32, desc[UR42][R32.64] ;  /* 0x0000002a20207980 */ /* 0x000f68000c101d00 */
[----:B------:R0:W5:Y:S02]  /*8690*/  LD.E.128 R24, desc[UR42][R14.64] ;  /* 0x0000002a0e187980 */ /* 0x000164000c101d00 */
.L_x_6042:
[----:B------:R-:W-:Y:S05]  /*86a0*/  BSYNC B1 ;  /* 0x0000000000017941 */ /* 0x000fea0003800000 */
.L_x_6041:
[----:B-1----:R-:W3:Y:S01]  /*86b0*/  LDL R0, [R1+0x6c] ;  /* 0x00006c0001007983 */ /* 0x002ee20000100800 */
[----:B------:R-:W1:Y:S01]  /*86c0*/  SYNCS.PHASECHK.TRANS64.TRYWAIT P1, [R22+URZ+0x32400], R11 ;  /* 0x0324000b160075a7 */ /* 0x000e62000802017f */
[----:B------:R-:W-:Y:S01]  /*86d0*/  VIADD R12, R206, 0x40 ;  /* 0x00000040ce0c7836 */ /* 0x000fe20000000000 */
[----:B------:R-:W-:Y:S01]  /*86e0*/  BSSY B1, `(.L_x_6043) ;  /* 0x000000f000017945 */ /* 0x000fe20003800000 */
[----:B-----5:R-:W-:Y:S01]  /*86f0*/  IMAD.MOV.U32 R8, RZ, RZ, R25 ;  /* 0x000000ffff087224 */ /* 0x020fe200078e0019 */
[----:B---3--:R-:W-:Y:S02]  /*8700*/  VIADDMNMX R3, R30, -R0, 0x80, PT ;  /* 0x000000801e037446 */ /* 0x008fe40003800900 */
[----:B------:R-:W-:Y:S02]  /*8710*/  MOV R0, R24 ;  /* 0x0000001800007202 */ /* 0x000fe40000000f00 */
[-C--:B------:R-:W-:Y:S02]  /*8720*/  ISETP.GE.OR P2, PT, R206, R3.reuse, P0 ;  /* 0x00000003ce00720c */ /* 0x080fe40000746670 */
[----:B------:R-:W-:Y:S01]  /*8730*/  ISETP.GE.OR P0, PT, R12, R3, P0 ;  /* 0x000000030c00720c */ /* 0x000fe20000706670 */
[----:B------:R-:W-:Y:S01]  /*8740*/  IMAD.MOV.U32 R3, RZ, RZ, R27 ;  /* 0x000000ffff037224 */ /* 0x000fe200078e001b */
[----:B------:R-:W-:Y:S01]  /*8750*/  PRMT R53, R0, 0x5410, R8 ;  /* 0x0000541000357816 */ /* 0x000fe20000000008 */
[----:B------:R-:W-:-:S02]  /*8760*/  IMAD.MOV.U32 R0, RZ, RZ, R26 ;  /* 0x000000ffff007224 */ /* 0x000fc400078e001a */
[----:B------:R-:W-:Y:S02]  /*8770*/  IMAD.MOV.U32 R8, RZ, RZ, R32 ;  /* 0x000000ffff087224 */ /* 0x000fe400078e0020 */
[----:B------:R-:W-:Y:S01]  /*8780*/  IMAD.MOV.U32 R12, RZ, RZ, R33 ;  /* 0x000000ffff0c7224 */ /* 0x000fe200078e0021 */
[----:B------:R-:W-:Y:S01]  /*8790*/  PRMT R54, R0, 0x5410, R3 ;  /* 0x0000541000367816 */ /* 0x000fe20000000003 */
[----:B------:R-:W-:-:S03]  /*87a0*/  IMAD.IADD R0, R16, 0x1, R31 ;  /* 0x0000000110007824 */ /* 0x000fc600078e021f */
[----:B------:R-:W-:Y:S01]  /*87b0*/  PRMT R55, R8, 0x5410, R12 ;  /* 0x0000541008377816 */ /* 0x000fe2000000000c */
[----:B-1----:R-:W-:Y:S06]  /*87c0*/  @!P1 BRA `(.L_x_6044) ;  /* 0x0000015800189947 */ /* 0x002fec0003800000 */
.L_x_6287:
[----:B------:R-:W-:Y:S05]  /*87d0*/  BSYNC B1 ;  /* 0x0000000000017941 */ /* 0x000fea0003800000 */
.L_x_6043:
[----:B------:R-:W-:Y:S01]  /*87e0*/  BSSY B1, `(.L_x_6045) ;  /* 0x0000069000017945 */ /* 0x000fe20003800000 */
[----:B------:R-:W-:Y:S01]  /*87f0*/  IMAD.MOV.U32 R56, RZ, RZ, R34 ;  /* 0x000000ffff387224 */ /* 0x000fe200078e0022 */
[----:B------:R-:W-:Y:S01]  /*8800*/  LOP3.LUT R0, R0, 0x38, RZ, 0xc0, !PT ;  /* 0x0000003800007812 */ /* 0x000fe200078ec0ff */
[----:B------:R-:W-:Y:S01]  /*8810*/  IMAD.MOV.U32 R57, RZ, RZ, R35 ;  /* 0x000000ffff397224 */ /* 0x000fe200078e0023 */
[----:B------:R-:W-:Y:S06]  /*8820*/  @P2 BRA `(.L_x_6046) ;  /* 0x0000000400902947 */ /* 0x000fec0003800000 */
[----:B------:R-:W2:Y:S01]  /*8830*/  LDL R3, [R1+0x9c] ;  /* 0x00009c0001037983 */ /* 0x000ea20000100800 */
[--C-:B------:R-:W-:Y:S02]  /*8840*/  SHF.R.U64 R49, R36, 0x10, R37.reuse ;  /* 0x0000001024317819 */ /* 0x100fe40000001225 */
[----:B------:R-:W-:Y:S01]  /*8850*/  SHF.R.U32.HI R44, RZ, 0x10, R37 ;  /* 0x00000010ff2c7819 */ /* 0x000fe20000011625 */
[----:B------:R-:W3:Y:S01]  /*8860*/  S2R R8, SR_TID.X ;  /* 0x0000000000087919 */ /* 0x000ee20000002100 */
[----:B------:R-:W-:Y:S01]  /*8870*/  SHF.R.U64 R50, R38, 0x10, R39 ;  /* 0x0000001026327819 */ /* 0x000fe20000001227 */
[----:B------:R-:W-:Y:S01]  /*8880*/  HADD2.F32 R37, -RZ, R20.H0_H0 ;  /* 0x20000014ff257230 */ /* 0x000fe20000004100 */
[----:B------:R-:W-:Y:S02]  /*8890*/  SHF.R.U32.HI R38, RZ, 0x10, R7 ;  /* 0x00000010ff267819 */ /* 0x000fe40000011607 */
[----:B------:R-:W-:Y:S02]  /*88a0*/  SHF.R.U64 R47, R4, 0x10, R5 ;  /* 0x00000010042f7819 */ /* 0x000fe40000001205 */
[----:B------:R-:W-:Y:S01]  /*88b0*/  SHF.R.U32.HI R46, RZ, 0x10, R39 ;  /* 0x00000010ff2e7819 */ /* 0x000fe20000011627 */
[----:B------:R-:W-:Y:S01]  /*88c0*/  HADD2.F32 R36, -RZ, R38.H0_H0 ;  /* 0x20000026ff247230 */ /* 0x000fe20000004100 */
[----:B------:R-:W-:-:S02]  /*88d0*/  SHF.R.U32.HI R42, RZ, 0x10, R5 ;  /* 0x00000010ff2a7819 */ /* 0x000fc40000011605 */
[----:B------:R-:W-:Y:S01]  /*88e0*/  SHF.R.U64 R48, R6, 0x10, R7 ;  /* 0x0000001006307819 */ /* 0x000fe20000001207 */
[----:B---3--:R-:W-:-:S05]  /*88f0*/  VIADD R8, R8, 0xffffff80 ;  /* 0xffffff8008087836 */ /* 0x008fca0000000000 */
[----:B------:R-:W-:-:S04]  /*8900*/  SHF.R.S32.HI R21, RZ, 0x1f, R8 ;  /* 0x0000001fff157819 */ /* 0x000fc80000011408 */
[----:B------:R-:W-:-:S04]  /*8910*/  LEA.HI R21, R21, R8, RZ, 0x5 ;  /* 0x0000000815157211 */ /* 0x000fc800078f28ff */
[----:B------:R-:W-:Y:S02]  /*8920*/  SHF.R.S32.HI R21, RZ, 0x5, R21 ;  /* 0x00000005ff157819 */ /* 0x000fe40000011415 */
[----:B--2---:R-:W-:-:S04]  /*8930*/  SHF.L.U32 R3, R3, 0x6, RZ ;  /* 0x0000000603037819 */ /* 0x004fc800000006ff */
[----:B-1----:R-:W-:-:S04]  /*8940*/  LOP3.LUT R11, R3, 0x1c0, RZ, 0xc0, !PT ;  /* 0x000001c0030b7812 */ /* 0x002fc800078ec0ff */
[----:B------:R-:W-:Y:S02]  /*8950*/  LOP3.LUT R3, R11, 0x38, R16, 0xf8, !PT ;  /* 0x000000380b037812 */ /* 0x000fe400078ef810 */
[----:B------:R-:W-:-:S04]  /*8960*/  SHF.R.U32.HI R8, RZ, 0x3, R11 ;  /* 0x00000003ff087819 */ /* 0x000fc8000001160b */
[----:B------:R-:W-:-:S05]  /*8970*/  LOP3.LUT R3, R3, R8, RZ, 0x3c, !PT ;  /* 0x0000000803037212 */ /* 0x000fca00078e3cff */
[----:B------:R-:W-:-:S04]  /*8980*/  IMAD R3, R21, 0x200, R3 ;  /* 0x0000020015037824 */ /* 0x000fc800078e0203 */
[----:B------:R-:W-:Y:S01]  /*8990*/  IMAD R43, R3, 0x2, R22 ;  /* 0x00000002032b7824 */ /* 0x000fe200078e0216 */
[----:B------:R-:W-:-:S04]  /*89a0*/  LOP3.LUT R3, R8, R0, R11, 0x1e, !PT ;  /* 0x0000000008037212 */ /* 0x000fc800078e1e0b */
[----:B0-----:R-:W0:Y:S01]  /*89b0*/  LDS.128 R12, [R43+0x18400] ;  /* 0x018400002b0c7984 */ /* 0x001e220000000c00 */
[----:B------:R-:W-:Y:S02]  /*89c0*/  IMAD R3, R21, 0x200, R3 ;  /* 0x0000020015037824 */ /* 0x000fe400078e0203 */
[----:B------:R-:W-:Y:S02]  /*89d0*/  HADD2.F32 R21, -RZ, R40.H0_H0 ;  /* 0x20000028ff157230 */ /* 0x000fe40000004100 */
[----:B------:R-:W-:-:S05]  /*89e0*/  IMAD R45, R3, 0x2, R22 ;  /* 0x00000002032d7824 */ /* 0x000fca00078e0216 */
[----:B------:R-:W1:Y:S01]  /*89f0*/  LDS.128 R28, [R45+0x18400] ;  /* 0x018400002d1c7984 */ /* 0x000e620000000c00 */
[--C-:B0-----:R-:W-:Y:S02]  /*8a00*/  HADD2.F32 R4, -RZ, R13.reuse.H0_H0 ;  /* 0x2000000dff047230 */ /* 0x101fe40000004100 */
[----:B------:R-:W-:Y:S02]  /*8a10*/  HADD2.F32 R13, -RZ, R13.H1_H1 ;  /* 0x3000000dff0d7230 */ /* 0x000fe40000004100 */
[--C-:B------:R-:W-:Y:S02]  /*8a20*/  HADD2.F32 R6, -RZ, R15.reuse.H0_H0 ;  /* 0x2000000fff067230 */ /* 0x100fe40000004100 */
[----:B------:R-:W-:Y:S02]  /*8a30*/  HADD2.F32 R15, -RZ, R15.H1_H1 ;  /* 0x3000000fff0f7230 */ /* 0x000fe40000004100 */
[----:B------:R-:W-:Y:S02]  /*8a40*/  HADD2.F32 R3, -RZ, R12.H0_H0 ;  /* 0x2000000cff037230 */ /* 0x000fe40000004100 */
[----:B-1----:R-:W-:-:S02]  /*8a50*/  HADD2.F32 R8, -RZ, R29.H0_H0 ;  /* 0x2000001dff087230 */ /* 0x002fc40000004100 */
[----:B------:R-:W-:Y:S02]  /*8a60*/  HADD2.F32 R29, -RZ, R29.H1_H1 ;  /* 0x3000001dff1d7230 */ /* 0x000fe40000004100 */
[----:B------:R-:W-:Y:S02]  /*8a70*/  HADD2.F32 R20, -RZ, R31.H0_H0 ;  /* 0x2000001fff147230 */ /* 0x000fe40000004100 */
[C---:B------:R-:W-:Y:S01]  /*8a80*/  FMUL.FTZ R39, R8.reuse, R37 ;  /* 0x0000002508277220 */ /* 0x040fe20000410000 */
[-C--:B------:R-:W-:Y:S01]  /*8a90*/  FMUL.FTZ R41, R8, R21.reuse ;  /* 0x0000001508297220 */ /* 0x080fe20000410000 */
[----:B------:R-:W-:Y:S02]  /*8aa0*/  HADD2.F32 R8, -RZ, R46.H0_H0 ;  /* 0x2000002eff087230 */ /* 0x000fe40000004100 */
[----:B------:R-:W-:Y:S01]  /*8ab0*/  FMUL.FTZ R38, R29, R36 ;  /* 0x000000241d267220 */ /* 0x000fe20000410000 */
[----:B------:R-:W-:Y:S01]  /*8ac0*/  FFMA.FTZ R40, R4, R21, -R39 ;  /* 0x0000001504287223 */ /* 0x000fe20000010827 */
[----:B------:R-:W-:-:S02]  /*8ad0*/  HADD2.F32 R39, -RZ, R52.H0_H0 ;  /* 0x20000034ff277230 */ /* 0x000fc40000004100 */
[----:B------:R-:W-:Y:S01]  /*8ae0*/  FFMA.FTZ R41, R4, R37, R41 ;  /* 0x0000002504297223 */ /* 0x000fe20000010029 */
[----:B------:R-:W-:Y:S02]  /*8af0*/  HADD2.F32 R21, -RZ, R9.H1_H1 ;  /* 0x30000009ff157230 */ /* 0x000fe40000004100 */
[-C--:B------:R-:W-:Y:S01]  /*8b00*/  FMUL.FTZ R4, R29, R8.reuse ;  /* 0x000000081d047220 */ /* 0x080fe20000410000 */
[----:B------:R-:W-:Y:S01]  /*8b10*/  FFMA.FTZ R29, R13, R8, -R38 ;  /* 0x000000080d1d7223 */ /* 0x000fe20000010826 */
[C---:B------:R-:W-:Y:S01]  /*8b20*/  FMUL.FTZ R37, R20.reuse, R39 ;  /* 0x0000002714257220 */ /* 0x040fe20000410000 */
[----:B------:R-:W-:Y:S02]  /*8b30*/  HADD2.F32 R31, -RZ, R31.H1_H1 ;  /* 0x3000001fff1f7230 */ /* 0x000fe40000004100 */
[-C--:B------:R-:W-:Y:S01]  /*8b40*/  FMUL.FTZ R20, R20, R21.reuse ;  /* 0x0000001514147220 */ /* 0x080fe20000410000 */
[----:B------:R-:W-:Y:S02]  /*8b50*/  HADD2.F32 R38, -RZ, R42.H0_H0 ;  /* 0x2000002aff267230 */ /* 0x000fe40000004100 */
[----:B------:R-:W-:Y:S01]  /*8b60*/  FFMA.FTZ R37, R6, R21, -R37 ;  /* 0x0000001506257223 */ /* 0x000fe20000010825 */
[----:B------:R-:W-:-:S02]  /*8b70*/  HADD2.F32 R8, -RZ, R44.H0_H0 ;  /* 0x2000002cff087230 */ /* 0x000fc40000004100 */
[----:B------:R-:W-:Y:S01]  /*8b80*/  FFMA.FTZ R39, R6, R39, R20 ;  /* 0x0000002706277223 */ /* 0x000fe20000010014 */
[----:B------:R-:W-:Y:S02]  /*8b90*/  HADD2.F32 R7, -RZ, R28.H0_H0 ;  /* 0x2000001cff077230 */ /* 0x000fe40000004100 */
[----:B------:R-:W-:Y:S01]  /*8ba0*/  FMUL.FTZ R6, R31, R38 ;  /* 0x000000261f067220 */ /* 0x000fe20000410000 */
[----:B------:R-:W-:Y:S02]  /*8bb0*/  HADD2.F32 R20, -RZ, R51.H0_H0 ;  /* 0x20000033ff147230 */ /* 0x000fe40000004100 */
        /* <DEDUP_REMOVED lines=8> */
[----:B------:R-:W-:Y:S02]  /*8c40*/  HADD2.F32 R6, -RZ, R9.H0_H0 ;  /* 0x20000009ff067230 */ /* 0x000fe40000004100 */
[----:B------:R-:W-:Y:S01]  /*8c50*/  FFMA.FTZ R46, R15, R38, R46 ;  /* 0x000000260f2e7223 */ /* 0x000fe2000001002e */
[----:B------:R-:W-:Y:S01]  /*8c60*/  FFMA.FTZ R4, R3, R4, -R36 ;  /* 0x0000000403047223 */ /* 0x000fe20000010824 */
[----:B------:R-:W-:Y:S02]  /*8c70*/  HADD2.F32 R5, -RZ, R14.H0_H0 ;  /* 0x2000000eff057230 */ /* 0x000fe40000004100 */
[C---:B------:R-:W-:Y:S01]  /*8c80*/  FMUL.FTZ R38, R11.reuse, R8 ;  /* 0x000000080b267220 */ /* 0x040fe20000410000 */
[----:B------:R-:W-:Y:S01]  /*8c90*/  FMUL.FTZ R36, R11, R6 ;  /* 0x000000060b247220 */ /* 0x000fe20000410000 */
[----:B------:R-:W-:-:S02]  /*8ca0*/  HADD2.F32 R28, -RZ, R28.H1_H1 ;  /* 0x3000001cff1c7230 */ /* 0x000fc40000004100 */
[----:B------:R-:W-:Y:S01]  /*8cb0*/  FFMA.FTZ R20, R3, R20, R7 ;  /* 0x0000001403147223 */ /* 0x000fe20000010007 */
[----:B------:R-:W-:Y:S02]  /*8cc0*/  HADD2.F32 R30, -RZ, R30.H1_H1 ;  /* 0x3000001eff1e7230 */ /* 0x000fe40000004100 */
[C---:B------:R-:W-:Y:S01]  /*8cd0*/  FFMA.FTZ R6, R5.reuse, R6, -R38 ;  /* 0x0000000605067223 */ /* 0x040fe20000010826 */
[----:B------:R-:W-:Y:S02]  /*8ce0*/  HADD2.F32 R9, -RZ, R48.H0_H0 ;  /* 0x20000030ff097230 */ /* 0x000fe40000004100 */
[----:B------:R-:W-:Y:S01]  /*8cf0*/  FFMA.FTZ R36, R5, R8, R36 ;  /* 0x0000000805247223 */ /* 0x000fe20000010024 */
[----:B------:R-:W-:Y:S01]  /*8d00*/  HADD2.F32 R11, -RZ, R47.H0_H0 ;  /* 0x2000002fff0b7230 */ /* 0x000fe20000004100 */
[----:B------:R-:W-:Y:S01]  /*8d10*/  F2FP.F16.F32.PACK_AB R15, R46, R39 ;  /* 0x000000272e0f723e */ /* 0x000fe200000000ff */
        /* <DEDUP_REMOVED lines=19> */
[----:B------:R-:W-:-:S05]  /*8e50*/  F2FP.F16.F32.PACK_AB R14, R11, R36 ;  /* 0x000000240b0e723e */ /* 0x000fca00000000ff */
[----:B------:R2:W-:Y:S02]  /*8e60*/  STS.128 [R45+0x18400], R12 ;  /* 0x0184000c2d007388 */ /* 0x0005e40000000c00 */
.L_x_6046:
[----:B------:R-:W-:Y:S05]  /*8e70*/  BSYNC B1 ;  /* 0x0000000000017941 */ /* 0x000fea0003800000 */
.L_x_6045:
[----:B------:R-:W-:Y:S01]  /*8e80*/  PRMT R41, R56, 0x5410, R57 ;  /* 0x0000541038297816 */ /* 0x000fe20000000039 */
[----:B------:R-:W-:Y:S06]  /*8e90*/  @P0 BRA `(.L_x_6037) ;  /* 0x0000000400800947 */ /* 0x000fec0003800000 */
[----:B------:R-:W3:Y:S01]  /*8ea0*/  LDL R3, [R1+0x84] ;  /* 0x0000840001037983 */ /* 0x000ee20000100800 */
[C---:B--2---:R-:W-:Y:S02]  /*8eb0*/  VIADD R4, R206.reuse, 0x40 ;  /* 0x00000040ce047836 */ /* 0x044fe40000000000 */
[----:B------:R-:W-:Y:S01]  /*8ec0*/  VIADD R5, R206, 0x40 ;  /* 0x00000040ce057836 */ /* 0x000fe20000000000 */
[----:B------:R-:W2:Y:S01]  /*8ed0*/  LDL R42, [R1+0xa0] ;  /* 0x0000a000012a7983 */ /* 0x000ea20000100800 */
[----:B------:R-:W-:Y:S02]  /*8ee0*/  IMAD.SHL.U32 R4, R4, 0x40, RZ ;  /* 0x0000004004047824 */ /* 0x000fe400078e00ff */
[----:B------:R-:W-:-:S03]  /*8ef0*/  IMAD.SHL.U32 R5, R5, 0x40, RZ ;  /* 0x0000004005057824 */ /* 0x000fc600078e00ff */
[----:B------:R-:W-:Y:S02]  /*8f00*/  LOP3.LUT R4, R4, 0x1c0, RZ, 0xc0, !PT ;  /* 0x000001c004047812 */ /* 0x000fe400078ec0ff */
[----:B------:R-:W-:Y:S02]  /*8f10*/  LOP3.LUT R5, R5, 0x1c0, RZ, 0xc0, !PT ;  /* 0x000001c005057812 */ /* 0x000fe400078ec0ff */
[----:B------:R-:W-:-:S04]  /*8f20*/  SHF.R.U32.HI R4, RZ, 0x3, R4 ;  /* 0x00000003ff047819 */ /* 0x000fc80000011604 */
[----:B------:R-:W-:Y:S02]  /*8f30*/  LOP3.LUT R0, R4, R0, R5, 0x1e, !PT ;  /* 0x0000000004007212 */ /* 0x000fe400078e1e05 */
[--C-:B------:R-:W-:Y:S02]  /*8f40*/  SHF.R.U64 R39, R34, 0x10, R35.reuse ;  /* 0x0000001022277819 */ /* 0x100fe40000001223 */
[----:B------:R-:W-:Y:S01]  /*8f50*/  SHF.R.U32.HI R36, RZ, 0x10, R35 ;  /* 0x00000010ff247819 */ /* 0x000fe20000011623 */
[----:B------:R-:W-:Y:S01]  /*8f60*/  HADD2.F32 R29, -RZ, R53.H1_H1 ;  /* 0x30000035ff1d7230 */ /* 0x000fe20000004100 */
[----:B------:R-:W-:Y:S02]  /*8f70*/  SHF.R.U32.HI R28, RZ, 0x10, R25 ;  /* 0x00000010ff1c7819 */ /* 0x000fe40000011619 */
[--C-:B------:R-:W-:Y:S02]  /*8f80*/  SHF.R.U64 R37, R26, 0x10, R27.reuse ;  /* 0x000000101a257819 */ /* 0x100fe4000000121b */
[----:B------:R-:W-:Y:S01]  /*8f90*/  SHF.R.U32.HI R35, RZ, 0x10, R27 ;  /* 0x00000010ff237819 */ /* 0x000fe2000001161b */
[----:B------:R-:W-:Y:S01]  /*8fa0*/  HADD2.F32 R27, -RZ, R55.H1_H1 ;  /* 0x30000037ff1b7230 */ /* 0x000fe20000004100 */
[--C-:B------:R-:W-:Y:S01]  /*8fb0*/  SHF.R.U64 R40, R32, 0x10, R33.reuse ;  /* 0x0000001020287819 */ /* 0x100fe20000001221 */
[----:B------:R-:W-:Y:S01]  /*8fc0*/  HADD2.F32 R28, -RZ, R28.H0_H0 ;  /* 0x2000001cff1c7230 */ /* 0x000fe20000004100 */
[----:B------:R-:W-:Y:S01]  /*8fd0*/  SHF.R.U32.HI R32, RZ, 0x10, R33 ;  /* 0x00000010ff207819 */ /* 0x000fe20000011621 */
[----:B------:R-:W-:Y:S01]  /*8fe0*/  HADD2.F32 R26, -RZ, R53.H0_H0 ;  /* 0x20000035ff1a7230 */ /* 0x000fe20000004100 */
[----:B------:R-:W-:Y:S01]  /*8ff0*/  SHF.R.U64 R38, R24, 0x10, R25 ;  /* 0x0000001018267819 */ /* 0x000fe20000001219 */
[----:B---3--:R-:W-:Y:S01]  /*9000*/  IMAD.IADD R3, R3, 0x1, R0 ;  /* 0x0000000103037824 */ /* 0x008fe200078e0200 */
[----:B--2---:R-:W2:Y:S04]  /*9010*/  LDS.128 R4, [R42+0x18400] ;  /* 0x018400002a047984 */ /* 0x004ea80000000c00 */
[----:B------:R-:W-:-:S05]  /*9020*/  LEA R3, R3, R22, 0x1 ;  /* 0x0000001603037211 */ /* 0x000fca00078e08ff */
[----:B0-----:R-:W0:Y:S01]  /*9030*/  LDS.128 R12, [R3+0x18400] ;  /* 0x01840000030c7984 */ /* 0x001e220000000c00 */
[----:B--2---:R-:W-:Y:S02]  /*9040*/  HADD2.F32 R8, -RZ, R5.H0_H0 ;  /* 0x20000005ff087230 */ /* 0x004fe40000004100 */
[--C-:B0-----:R-:W-:Y:S02]  /*9050*/  HADD2.F32 R20, -RZ, R13.reuse.H0_H0 ;  /* 0x2000000dff147230 */ /* 0x101fe40000004100 */
        /* <DEDUP_REMOVED lines=9> */
[----:B------:R-:W-:-:S02]  /*90f0*/  HADD2.F32 R8, -RZ, R55.H0_H0 ;  /* 0x20000037ff087230 */ /* 0x000fc40000004100 */
[-C--:B------:R-:W-:Y:S01]  /*9100*/  FMUL.FTZ R32, R21, R20.reuse ;  /* 0x0000001415207220 */ /* 0x080fe20000410000 */
[----:B------:R-:W-:Y:S02]  /*9110*/  HADD2.F32 R0, -RZ, R4.H0_H0 ;  /* 0x20000004ff007230 */ /* 0x000fe40000004100 */
[----:B------:R-:W-:Y:S01]  /*9120*/  FFMA.FTZ R30, R5, R20, -R30 ;  /* 0x00000014051e7223 */ /* 0x000fe2000001081e */
[----:B------:R-:W-:Y:S02]  /*9130*/  HADD2.F32 R24, -RZ, R14.H0_H0 ;  /* 0x2000000eff187230 */ /* 0x000fe40000004100 */
[C---:B------:R-:W-:Y:S01]  /*9140*/  FMUL.FTZ R21, R13.reuse, R26 ;  /* 0x0000001a0d157220 */ /* 0x040fe20000410000 */
[----:B------:R-:W-:Y:S02]  /*9150*/  HADD2.F32 R20, -RZ, R54.H0_H0 ;  /* 0x20000036ff147230 */ /* 0x000fe40000004100 */
[----:B------:R-:W-:Y:S01]  /*9160*/  FMUL.FTZ R13, R13, R8 ;  /* 0x000000080d0d7220 */ /* 0x000fe20000410000 */
[----:B------:R-:W-:Y:S01]  /*9170*/  FFMA.FTZ R32, R5, R28, R32 ;  /* 0x0000001c05207223 */ /* 0x000fe20000010020 */
[----:B------:R-:W-:-:S02]  /*9180*/  HADD2.F32 R9, -RZ, R6.H0_H0 ;  /* 0x20000006ff097230 */ /* 0x000fc40000004100 */
[C---:B------:R-:W-:Y:S01]  /*9190*/  FFMA.FTZ R21, R0.reuse, R8, -R21 ;  /* 0x0000000800157223 */ /* 0x040fe20000010815 */
[----:B------:R-:W-:Y:S02]  /*91a0*/  HADD2.F32 R5, -RZ, R41.H0_H0 ;  /* 0x20000029ff057230 */ /* 0x000fe40000004100 */
[----:B------:R-:W-:Y:S01]  /*91b0*/  FFMA.FTZ R27, R0, R26, R13 ;  /* 0x0000001a001b7223 */ /* 0x000fe2000001000d */
[----:B------:R-:W-:Y:S01]  /*91c0*/  FMUL.FTZ R8, R24, R20 ;  /* 0x0000001418087220 */ /* 0x000fe20000410000 */
[----:B------:R-:W-:Y:S02]  /*91d0*/  HADD2.F32 R25, -RZ, R15.H0_H0 ;  /* 0x2000000fff197230 */ /* 0x000fe40000004100 */
[----:B------:R-:W-:Y:S02]  /*91e0*/  HADD2.F32 R26, -RZ, R54.H1_H1 ;  /* 0x30000036ff1a7230 */ /* 0x000fe40000004100 */
[----:B------:R-:W-:Y:S02]  /*91f0*/  HADD2.F32 R0, -RZ, R41.H1_H1 ;  /* 0x30000029ff007230 */ /* 0x000fe40000004100 */
[----:B------:R-:W-:Y:S01]  /*9200*/  FFMA.FTZ R28, R9, R5, -R8 ;  /* 0x00000005091c7223 */ /* 0x000fe20000010808 */
[----:B------:R-:W-:-:S02]  /*9210*/  HADD2.F32 R8, -RZ, R36.H0_H0 ;  /* 0x20000024ff087230 */ /* 0x000fc40000004100 */
[----:B------:R-:W-:Y:S01]  /*9220*/  FMUL.FTZ R34, R24, R5 ;  /* 0x0000000518227220 */ /* 0x000fe20000410000 */
[----:B-1----:R-:W-:Y:S02]  /*9230*/  HADD2.F32 R11, -RZ, R7.H0_H0 ;  /* 0x20000007ff0b7230 */ /* 0x002fe40000004100 */
[C---:B------:R-:W-:Y:S01]  /*9240*/  FMUL.FTZ R36, R25.reuse, R26 ;  /* 0x0000001a19247220 */ /* 0x040fe20000410000 */
[----:B------:R-:W-:Y:S02]  /*9250*/  HADD2.F32 R15, -RZ, R15.H1_H1 ;  /* 0x3000000fff0f7230 */ /* 0x000fe40000004100 */
[----:B------:R-:W-:Y:S01]  /*9260*/  FMUL.FTZ R25, R25, R0 ;  /* 0x0000000019197220 */ /* 0x000fe20000410000 */
[----:B------:R-:W-:Y:S02]  /*9270*/  HADD2.F32 R24, -RZ, R35.H0_H0 ;  /* 0x20000023ff187230 */ /* 0x000fe40000004100 */
[----:B------:R-:W-:Y:S01]  /*9280*/  FFMA.FTZ R34, R9, R20, R34 ;  /* 0x0000001409227223 */ /* 0x000fe20000010022 */
[----:B------:R-:W-:-:S02]  /*9290*/  HADD2.F32 R7, -RZ, R7.H1_H1 ;  /* 0x30000007ff077230 */ /* 0x000fc40000004100 */
[C---:B------:R-:W-:Y:S01]  /*92a0*/  FFMA.FTZ R36, R11.reuse, R0, -R36 ;  /* 0x000000000b247223 */ /* 0x040fe20000010824 */
[----:B------:R-:W-:Y:S01]  /*92b0*/  FFMA.FTZ R25, R11, R26, R25 ;  /* 0x0000001a0b197223 */ /* 0x000fe20000010019 */
[----:B------:R-:W-:Y:S02]  /*92c0*/  HADD2.F32 R12, -RZ, R12.H1_H1 ;  /* 0x3000000cff0c7230 */ /* 0x000fe40000004100 */
[C---:B------:R-:W-:Y:S01]  /*92d0*/  FMUL.FTZ R20, R15.reuse, R24 ;  /* 0x000000180f147220 */ /* 0x040fe20000410000 */
[----:B------:R-:W-:Y:S01]  /*92e0*/  FMUL.FTZ R0, R15, R8 ;  /* 0x000000080f007220 */ /* 0x000fe20000410000 */
[----:B------:R-:W-:Y:S02]  /*92f0*/  HADD2.F32 R11, -RZ, R38.H0_H0 ;  /* 0x20000026ff0b7230 */ /* 0x000fe40000004100 */
[----:B------:R-:W-:Y:S02]  /*9300*/  HADD2.F32 R14, -RZ, R14.H1_H1 ;  /* 0x3000000eff0e7230 */ /* 0x000fe40000004100 */
[----:B------:R-:W-:-:S02]  /*9310*/  HADD2.F32 R5, -RZ, R40.H0_H0 ;  /* 0x20000028ff057230 */ /* 0x000fc40000004100 */
[----:B------:R-:W-:Y:S02]  /*9320*/  HADD2.F32 R13, -RZ, R37.H0_H0 ;  /* 0x20000025ff0d7230 */ /* 0x000fe40000004100 */
[----:B------:R-:W-:Y:S02]  /*9330*/  HADD2.F32 R9, -RZ, R39.H0_H0 ;  /* 0x20000027ff097230 */ /* 0x000fe40000004100 */
[C---:B------:R-:W-:Y:S01]  /*9340*/  FFMA.FTZ R29, R7.reuse, R8, -R20 ;  /* 0x00000008071d7223 */ /* 0x040fe20000010814 */
[----:B------:R-:W-:Y:S01]  /*9350*/  FFMA.FTZ R24, R7, R24, R0 ;  /* 0x0000001807187223 */ /* 0x000fe20000010000 */
[----:B------:R-:W-:Y:S02]  /*9360*/  HADD2.F32 R4, -RZ, R4.H1_H1 ;  /* 0x30000004ff047230 */ /* 0x000fe40000004100 */
[C---:B------:R-:W-:Y:S01]  /*9370*/  FMUL.FTZ R7, R12.reuse, R11 ;  /* 0x0000000b0c077220 */ /* 0x040fe20000410000 */
[----:B------:R-:W-:Y:S02]  /*9380*/  HADD2.F32 R6, -RZ, R6.H1_H1 ;  /* 0x30000006ff067230 */ /* 0x000fe40000004100 */
[----:B------:R-:W-:Y:S01]  /*9390*/  FMUL.FTZ R12, R12, R5 ;  /* 0x000000050c0c7220 */ /* 0x000fe20000410000 */
[C---:B------:R-:W-:Y:S01]  /*93a0*/  FMUL.FTZ R15, R14.reuse, R13 ;  /* 0x0000000d0e0f7220 */ /* 0x040fe20000410000 */
        /* <DEDUP_REMOVED lines=15> */
.L_x_6037:
[----:B------:R-:W-:Y:S05]  /*94a0*/  BSYNC B0 ;  /* 0x0000000000007941 */ /* 0x000fea0003800000 */
.L_x_6023:
        /* <DEDUP_REMOVED lines=8> */
.L_x_6020:
[----:B--2---:R-:W2:Y:S01]  /*9530*/  S2R R0, SR_TID.X ;  /* 0x0000000000007919 */ /* 0x004ea20000002100 */
[----:B------:R-:W-:Y:S05]  /*9540*/  WARPSYNC.ALL ;  /* 0x0000000000007948 */ /* 0x000fea0003800000 */
[----:B--2---:R-:W-:-:S05]  /*9550*/  SHF.R.U32.HI R0, RZ, 0x7, R0 ;  /* 0x00000007ff007819 */ /* 0x004fca0000011600 */
[----:B-1-3--:R-:W-:Y:S02]  /*9560*/  VIADD R3, R0, 0x8 ;  /* 0x0000000800037836 */ /* 0x00afe40000000000 */
[----:B------:R-:W-:-:S03]  /*9570*/  IMAD.U32 R0, RZ, RZ, UR44 ;  /* 0x0000002cff007e24 */ /* 0x000fc6000f8e00ff */
[----:B------:R1:W-:Y:S02]  /*9580*/  BAR.SYNC.DEFER_BLOCKING R3, 0x100 ;  /* 0x000400030000751d */ /* 0x0003e40000010000 */
[----:B------:R-:W-:-:S13]  /*9590*/  ISETP.NE.AND P0, PT, R0, 0x3, PT ;  /* 0x000000030000780c */ /* 0x000fda0003f05270 */
[----:B-1----:R-:W-:Y:S05]  /*95a0*/  @!P0 BRA `(.L_x_6047) ;  /* 0x0000000000048947 */ /* 0x002fea0003800000 */
[----:B------:R-:W-:Y:S01]  /*95b0*/  BPT.TRAP 0x1 ;  /* 0x000000040000795c */ /* 0x000fe20000300000 */
.L_x_6047:
[----:B------:R-:W-:Y:S01]  /*95c0*/  IMAD R9, R18, 0x8, R22 ;  /* 0x0000000812097824 */ /* 0x000fe200078e0216 */
[----:B------:R-:W-:-:S04]  /*95d0*/  SHF.L.U32 R6, R207, 0x1f, RZ ;  /* 0x0000001fcf067819 */ /* 0x000fc800000006ff */
[----:B------:R1:W2:Y:S01]  /*95e0*/  SYNCS.PHASECHK.TRANS64.TRYWAIT P1, [R9+URZ+0x32430], R6 ;  /* 0x03243006090075a7 */ /* 0x0002a2000802017f */
[----:B------:R-:W-:Y:S05]  /*95f0*/  @!P0 BRA `(.L_x_6048) ;  /* 0x0000000000048947 */ /* 0x000fea0003800000 */
[----:B------:R-:W-:Y:S01]  /*9600*/  BPT.TRAP 0x1 ;  /* 0x000000040000795c */ /* 0x000fe20000300000 */
.L_x_6048:
[----:B------:R-:W-:-:S05]  /*9610*/  VIADD R0, R22, 0x1c400 ;  /* 0x0001c40016007836 */ /* 0x000fca0000000000 */
[----:B------:R-:W-:-:S04]  /*9620*/  SHF.R.U32.HI R0, RZ, 0x4, R0 ;  /* 0x00000004ff007819 */ /* 0x000fc80000011600 */
[----:B------:R-:W-:-:S04]  /*9630*/  LOP3.LUT R0, R0, 0x3fff, RZ, 0xc0, !PT ;  /* 0x00003fff00007812 */ /* 0x000fc800078ec0ff */
[----:B------:R-:W-:-:S05]  /*9640*/  LOP3.LUT R0, R0, 0x10000, RZ, 0xfc, !PT ;  /* 0x0001000000007812 */ /* 0x000fca00078efcff */
[----:B------:R3:W-:Y:S01]  /*9650*/  STL [R1+0x68], R0 ;  /* 0x0000680001007387 */ /* 0x0007e20000100800 */
[----:B--2---:R-:W-:Y:S05]  /*9660*/  @P1 BRA `(.L_x_6049) ;  /* 0x0000000000081947 */ /* 0x004fea0003800000 */
[----:B------:R-:W2:Y:S02]  /*9670*/  SYNCS.PHASECHK.TRANS64.TRYWAIT P1, [R9+URZ+0x32430], R6 ;  /* 0x03243006090075a7 */ /* 0x000ea4000802017f */
[----:B--2---:R-:W-:Y:S05]  /*9680*/  @!P1 BRA `(.L_x_6050) ;  /* 0x00000148007c9947 */ /* 0x004fea0003800000 */
.L_x_6049:
[----:B---3--:R-:W3:Y:S01]  /*9690*/  LDL R0, [R1+0x68] ;  /* 0x0000680001007983 */ /* 0x008ee20000100800 */
[----:B------:R-:W-:Y:S01]  /*96a0*/  IMAD.MOV.U32 R5, RZ, RZ, 0x40000040 ;  /* 0x40000040ff057424 */ /* 0x000fe200078e00ff */
[----:B------:R-:W-:Y:S05]  /*96b0*/  WARPSYNC.ALL ;  /* 0x0000000000007948 */ /* 0x000fea0003800000 */
[C---:B------:R-:W-:Y:S01]  /*96c0*/  R2UR UR4, R214.reuse ;  /* 0x00000000d60472ca */ /* 0x040fe200000e0000 */
[----:B------:R-:W-:Y:S01]  /*96d0*/  WARPGROUP.ARRIVE ;  /* 0x00000000000079c5 */ /* 0x000fe20000000000 */
[----:B------:R-:W-:Y:S01]  /*96e0*/  R2UR UR5, R215 ;  /* 0x00000000d70572ca */ /* 0x000fe200000e0000 */
[C---:B------:R-:W-:Y:S01]  /*96f0*/  VIADD R74, R214.reuse, 0x2 ;  /* 0x00000002d64a7836 */ /* 0x040fe20000000000 */
[----:B------:R-:W-:Y:S01]  /*9700*/  R2UR UR7, R5 ;  /* 0x00000000050772ca */ /* 0x000fe200000e0000 */
[----:B------:R-:W-:Y:S01]  /*9710*/  IMAD.MOV.U32 R75, RZ, RZ, 0x40000040 ;  /* 0x40000040ff4b7424 */ /* 0x000fe200078e00ff */
[C---:B------:R-:W-:Y:S01]  /*9720*/  IADD3 R20, R214.reuse, 0x4, RZ ;  /* 0x00000004d6147810 */ /* 0x040fe20007ffe0ff */
[----:B0-----:R-:W-:Y:S01]  /*9730*/  IMAD.MOV.U32 R13, RZ, RZ, 0x40000040 ;  /* 0x40000040ff0d7424 */ /* 0x001fe200078e00ff */
[----:B------:R-:W-:Y:S01]  /*9740*/  BSSY B0, `(.L_x_6051) ;  /* 0x0000028000007945 */ /* 0x000fe20003800000 */
[----:B------:R-:W-:Y:S01]  /*9750*/  IMAD.MOV.U32 R21, RZ, RZ, 0x40000040 ;  /* 0x40000040ff157424 */ /* 0x000fe200078e00ff */
[----:B------:R0:W-:Y:S01]  /*9760*/  STL.64 [R1+0x60], R74 ;  /* 0x0000604a01007387 */ /* 0x0001e20000100a00 */
[----:B------:R-:W-:-:S02]  /*9770*/  VIADD R14, R214, 0x6 ;  /* 0x00000006d60e7836 */ /* 0x000fc40000000000 */
[----:B------:R-:W-:Y:S01]  /*9780*/  IMAD.MOV.U32 R15, RZ, RZ, 0x40000040 ;  /* 0x40000040ff0f7424 */ /* 0x000fe200078e00ff */
[----:B------:R0:W-:Y:S01]  /*9790*/  STL.64 [R1+0x58], R20 ;  /* 0x0000581401007387 */ /* 0x0001e20000100a00 */
[----:B------:R-:W-:-:S03]  /*97a0*/  IMAD.MOV.U32 R5, RZ, RZ, 0x40000040 ;  /* 0x40000040ff057424 */ /* 0x000fc600078e00ff */
[----:B------:R0:W-:Y:S01]  /*97b0*/  STL.64 [R1+0x50], R14 ;  /* 0x0000500e01007387 */ /* 0x0001e20000100a00 */
[----:B---3--:R-:W-:-:S04]  /*97c0*/  IMAD R4, R18, 0x300, R0 ;  /* 0x0000030012047824 */ /* 0x008fc800078e0200 */
        /* <DEDUP_REMOVED lines=24> */
[----:B------:R-:W-:Y:S01]  /*9950*/  SHF.L.U32 R5, R10, 0x1f, RZ ;  /* 0x0000001f0a057819 */ /* 0x000fe200000006ff */
[----:B------:R-:W-:-:S02]  /*9960*/  WARPGROUP.DEPBAR.LE gsb0, 0x0 ;  /* 0x00008000000079c5 */ /* 0x000fc40000010000 */
[----:B------:R-:W-:-:S08]  /*9970*/  WARPGROUP.ARRIVE ;  /* 0x00000000000079c5 */ /* 0x000fd00000000000 */
[----:B------:R-:W-:Y:S03]  /*9980*/  HGMMA.64x96x16.F32 R24, gdesc[UR4], R24, gsb0 ;  /* 0x01600000041879f0 */ /* 0x000fe60008000818 */
[----:B------:R-:W-:Y:S02]  /*9990*/  WARPGROUP.DEPBAR.LE gsb0, 0x0 ;  /* 0x00008000000079c5 */ /* 0x000fe40000010000 */
[----:B------:R-:W3:Y:S02]  /*99a0*/  SYNCS.PHASECHK.TRANS64.TRYWAIT P1, [R22+URZ+0x32410], R5 ;  /* 0x03241005160075a7 */ /* 0x000ee4000802017f */
[----:B0--3--:R-:W-:Y:S05]  /*99b0*/  @!P1 BRA `(.L_x_6052) ;  /* 0x0000014400c49947 */ /* 0x009fea0003800000 */
.L_x_6288:
[----:B------:R-:W-:Y:S05]  /*99c0*/  BSYNC B0 ;  /* 0x0000000000007941 */ /* 0x000fea0003800000 */
.L_x_6051:
[----:B------:R-:W-:Y:S05]  /*99d0*/  @!P0 BRA `(.L_x_6053) ;  /* 0x0000000000048947 */ /* 0x000fea0003800000 */
[----:B------:R-:W-:Y:S01]  /*99e0*/  BPT.TRAP 0x1 ;  /* 0x000000040000795c */ /* 0x000fe20000300000 */
.L_x_6053:
[----:B------:R3:W4:Y:S01]  /*99f0*/  SYNCS.PHASECHK.TRANS64.TRYWAIT P1, [R9+URZ+0x32450], R6 ;  /* 0x03245006090075a7 */ /* 0x000722000802017f */
[----:B------:R-:W-:Y:S05]  /*9a00*/  @!P0 BRA `(.L_x_6054) ;  /* 0x0000000000048947 */ /* 0x000fea0003800000 */
[----:B------:R-:W-:Y:S01]  /*9a10*/  BPT.TRAP 0x1 ;  /* 0x000000040000795c */ /* 0x000fe20000300000 */
.L_x_6054:
[----:B----4-:R-:W-:Y:S05]  /*9a20*/  @P1 BRA `(.L_x_6055) ;  /* 0x0000000000081947 */ /* 0x010fea0003800000 */
[----:B------:R-:W4:Y:S02]  /*9a30*/  SYNCS.PHASECHK.TRANS64.TRYWAIT P1, [R9+URZ+0x32450], R6 ;  /* 0x03245006090075a7 */ /* 0x000f24000802017f */
[----:B----4-:R-:W-:Y:S05]  /*9a40*/  @!P1 BRA `(.L_x_6056) ;  /* 0x0000014400b49947 */ /* 0x010fea0003800000 */
.L_x_6055:
[----:B------:R-:W-:Y:S05]  /*9a50*/  WARPSYNC.ALL ;  /* 0x0000000000007948 */ /* 0x000fea0003800000 */
[----:B------:R-:W-:Y:S01]  /*9a60*/  R2UR UR38, R22 ;  /* 0x00000000162672ca */ /* 0x000fe200000e0000 */
[----:B------:R-:W-:Y:S01]  /*9a70*/  IMAD.MOV.U32 R7, RZ, RZ, 0xc00 ;  /* 0x00000c00ff077424 */ /* 0x000fe200078e00ff */
[----:B------:R-:W-:Y:S01]  /*9a80*/  LOP3.LUT R4, R72, 0x10000, RZ, 0xfc, !PT ;  /* 0x0001000048047812 */ /* 0x000fe200078efcff */
[----:B0-----:R-:W-:Y:S01]  /*9a90*/  IMAD.MOV.U32 R5, RZ, RZ, 0x40000040 ;  /* 0x40000040ff057424 */ /* 0x001fe200078e00ff */
[----:B------:R-:W-:Y:S01]  /*9aa0*/  WARPGROUP.ARRIVE ;  /* 0x00000000000079c5 */ /* 0x000fe20000000000 */
[----:B------:R-:W-:Y:S01]  /*9ab0*/  IMAD.MOV.U32 R85, RZ, RZ, 0x40000040 ;  /* 0x40000040ff557424 */ /* 0x000fe200078e00ff */
[C---:B------:R-:W-:Y:S01]  /*9ac0*/  R2UR UR4, R4.reuse ;  /* 0x00000000040472ca */ /* 0x040fe200000e0000 */
[C---:B------:R-:W-:Y:S01]  /*9ad0*/  VIADD R84, R4.reuse, 0x2 ;  /* 0x0000000204547836 */ /* 0x040fe20000000000 */
[----:B------:R-:W-:Y:S01]  /*9ae0*/  R2UR UR5, R5 ;  /* 0x00000000050572ca */ /* 0x000fe200000e0000 */
[----:B------:R-:W-:Y:S01]  /*9af0*/  IMAD.MOV.U32 R11, RZ, RZ, 0x40000040 ;  /* 0x40000040ff0b7424 */ /* 0x000fe200078e00ff */
[----:B------:R-:W-:Y:S01]  /*9b00*/  MOV R13, 0x40000040 ;  /* 0x40000040000d7802 */ /* 0x000fe20000000f00 */
[C---:B------:R-:W-:Y:S01]  /*9b10*/  VIADD R82, R4.reuse, 0x4 ;  /* 0x0000000404527836 */ /* 0x040fe20000000000 */
[C---:B------:R-:W-:Y:S01]  /*9b20*/  IADD3 R220, R4.reuse, 0xc06, RZ ;  /* 0x00000c0604dc7810 */ /* 0x040fe20007ffe0ff */
[----:B------:R-:W-:Y:S01]  /*9b30*/  UIADD3 UR38, UR38, 0x400, URZ ;  /* 0x0000040026267890 */ /* 0x000fe2000fffe03f */
[----:B------:R-:W-:Y:S01]  /*9b40*/  IMAD.MOV.U32 R83, RZ, RZ, 0x40000040 ;  /* 0x40000040ff537424 */ /* 0x000fe200078e00ff */
[----:B------:R-:W0:Y:S01]  /*9b50*/  S2R R0, SR_TID.X ;  /* 0x0000000000007919 */ /* 0x000e220000002100 */
[C---:B------:R-:W-:Y:S01]  /*9b60*/  VIADD R80, R4.reuse, 0x6 ;  /* 0x0000000604507836 */ /* 0x040fe20000000000 */
[----:B------:R-:W-:Y:S01]  /*9b70*/  USHF.R.U32.HI UR38, URZ, 0x4, UR38 ;  /* 0x000000043f267899 */ /* 0x000fe20008011626 */
[----:B------:R-:W-:Y:S01]  /*9b80*/  IMAD.MOV.U32 R81, RZ, RZ, 0x40000040 ;  /* 0x40000040ff517424 */ /* 0x000fe200078e00ff */
[----:B------:R0:W-:Y:S01]  /*9b90*/  STL.64 [R1+0x48], R84 ;  /* 0x0000485401007387 */ /* 0x0001e20000100a00 */
[C---:B------:R-:W-:Y:S01]  /*9ba0*/  VIADD R78, R4.reuse, 0x400 ;  /* 0x00000400044e7836 */ /* 0x040fe20000000000 */
[----:B------:R-:W-:Y:S01]  /*9bb0*/  ULOP3.LUT UR38, UR38, 0x3fff, URZ, 0xc0, !UPT ;  /* 0x00003fff26267892 */ /* 0x000fe2000f8ec03f */
[----:B------:R-:W-:Y:S01]  /*9bc0*/  IMAD.MOV.U32 R79, RZ, RZ, 0x40000040 ;  /* 0x40000040ff4f7424 */ /* 0x000fe200078e00ff */
[----:B------:R0:W-:Y:S01]  /*9bd0*/  STL.64 [R1+0x40], R82 ;  /* 0x0000405201007387 */ /* 0x0001e20000100a00 */
[C---:B------:R-:W-:Y:S01]  /*9be0*/  VIADD R76, R4.reuse, 0x402 ;  /* 0x00000402044c7836 */ /* 0x040fe20000000000 */
[----:B------:R-:W-:Y:S01]  /*9bf0*/  ULOP3.LUT UR45, UR38, 0x10000, URZ, 0xfc, !UPT ;  /* 0x00010000262d7892 */ /* 0x000fe2000f8efc3f */
[----:B------:R-:W-:Y:S01]  /*9c00*/  IMAD.MOV.U32 R77, RZ, RZ, 0x40000040 ;  /* 0x40000040ff4d7424 */ /* 0x000fe200078e00ff */
[----:B------:R0:W-:Y:S01]  /*9c10*/  STL.64 [R1+0x38], R80 ;  /* 0x0000385001007387 */ /* 0x0001e20000100a00 */
[----:B------:R-:W-:-:S02]  /*9c20*/  VIADD R74, R4, 0x404 ;  /* 0x00000404044a7836 */ /* 0x000fc40000000000 */
[----:B------:R-:W-:Y:S01]  /*9c30*/  IMAD.MOV.U32 R75, RZ, RZ, 0x40000040 ;  /* 0x40000040ff4b7424 */ /* 0x000fe200078e00ff */
[----:B------:R0:W-:Y:S01]  /*9c40*/  STL.64 [R1+0x30], R78 ;  /* 0x0000304e01007387 */ /* 0x0001e20000100a00 */
[----:B-1234-:R-:W-:Y:S01]  /*9c50*/  IMAD R6, R18, R7, UR45 ;  /* 0x0000002d12067e24 */ /* 0x01efe2000f8e0207 */
[----:B------:R-:W-:Y:S01]  /*9c60*/  MOV R7, 0x40000040 ;  /* 0x4000004000077802 */ /* 0x000fe20000000f00 */
[----:B------:R-:W-:Y:S01]  /*9c70*/  VIADD R72, R4, 0x406 ;  /* 0x0000040604487836 */ /* 0x000fe20000000000 */
[----:B------:R1:W-:Y:S01]  /*9c80*/  STL.64 [R1+0x28], R76 ;  /* 0x0000284c01007387 */ /* 0x0003e20000100a00 */
[C---:B------:R-:W-:Y:S01]  /*9c90*/  VIADD R10, R6.reuse, 0x2 ;  /* 0x00000002060a7836 */ /* 0x040fe20000000000 */
[----:B------:R-:W-:Y:S01]  /*9ca0*/  R2UR UR6, R6 ;  /* 0x00000000060672ca */ /* 0x000fe200000e0000 */
[----:B------:R-:W-:Y:S01]  /*9cb0*/  IMAD.MOV.U32 R73, RZ, RZ, 0x40000040 ;  /* 0x40000040ff497424 */ /* 0x000fe200078e00ff */
[----:B------:R-:W-:Y:S01]  /*9cc0*/  R2UR UR7, R7 ;  /* 0x00000000070772ca */ /* 0x000fe200000e0000 */
[----:B------:R-:W-:Y:S01]  /*9cd0*/  VIADD R20, R4, 0x800 ;  /* 0x0000080004147836 */ /* 0x000fe20000000000 */
[----:B------:R1:W-:Y:S01]  /*9ce0*/  STL.64 [R1+0x20], R74 ;  /* 0x0000204a01007387 */ /* 0x0003e20000100a00 */
[----:B------:R-:W-:-:S02]  /*9cf0*/  IMAD.MOV.U32 R21, RZ, RZ, 0x40000040 ;  /* 0x40000040ff157424 */ /* 0x000fc400078e00ff */
[C---:B------:R-:W-:Y:S01]  /*9d00*/  VIADD R14, R4.reuse, 0x802 ;  /* 0x00000802040e7836 */ /* 0x040fe20000000000 */
[----:B------:R1:W-:Y:S01]  /*9d10*/  STL.64 [R1+0x18], R72 ;  /* 0x0000184801007387 */ /* 0x0003e20000100a00 */
[----:B------:R-:W-:Y:S01]  /*9d20*/  IMAD.MOV.U32 R15, RZ, RZ, 0x40000040 ;  /* 0x40000040ff0f7424 */ /* 0x000fe200078e00ff */
[----:B0-----:R-:W-:Y:S01]  /*9d30*/  SHF.R.U32.HI R0, RZ, 0x7, R0 ;  /* 0x00000007ff007819 */ /* 0x001fe20000011600 */
[C---:B------:R-:W-:Y:S01]  /*9d40*/  VIADD R12, R4.reuse, 0x804 ;  /* 0x00000804040c7836 */ /* 0x040fe20000000000 */
[----:B------:R1:W-:Y:S01]  /*9d50*/  STL.64 [R1+0x10], R20 ;  /* 0x0000101401007387 */ /* 0x0003e20000100a00 */
[----:B------:R-:W-:Y:S02]  /*9d60*/  VIADD R228, R4, 0x806 ;  /* 0x0000080604e47836 */ /* 0x000fe40000000000 */
[----:B------:R-:W-:Y:S01]  /*9d70*/  HGMMA.64x96x16.F32 R24, gdesc[UR4], R24, gsb0 ;  /* 0x01600000041879f0 */ /* 0x000fe20008000818 */
[----:B------:R-:W-:Y:S01]  /*9d80*/  R2UR UR4, R84 ;  /* 0x00000000540472ca */ /* 0x000fe200000e0000 */
[----:B------:R-:W-:Y:S01]  /*9d90*/  IMAD.MOV.U32 R229, RZ, RZ, 0x40000040 ;  /* 0x40000040ffe57424 */ /* 0x000fe200078e00ff */
[----:B------:R-:W-:Y:S01]  /*9da0*/  R2UR UR5, R85 ;  /* 0x00000000550572ca */ /* 0x000fe200000e0000 */
[----:B------:R-:W-:Y:S01]  /*9db0*/  VIADD R226, R4, 0xc00 ;  /* 0x00000c0004e27836 */ /* 0x000fe20000000000 */
[----:B------:R-:W-:Y:S01]  /*9dc0*/  R2UR UR6, R10 ;  /* 0x000000000a0672ca */ /* 0x000fe200000e0000 */
[----:B------:R-:W-:Y:S01]  /*9dd0*/  VIADD R10, R6, 0x4 ;  /* 0x00000004060a7836 */ /* 0x000fe20000000000 */
[----:B------:R-:W-:Y:S01]  /*9de0*/  R2UR UR7, R11 ;  /* 0x000000000b0772ca */ /* 0x000fe200000e0000 */
[----:B------:R-:W-:Y:S01]  /*9df0*/  IMAD.MOV.U32 R11, RZ, RZ, 0x40000040 ;  /* 0x40000040ff0b7424 */ /* 0x000fe200078e00ff */
[----:B------:R1:W-:Y:S01]  /*9e00*/  STL.64 [R1+0x8], R14 ;  /* 0x0000080e01007387 */ /* 0x0003e20000100a00 */
[----:B------:R-:W-:-:S02]  /*9e10*/  IMAD.MOV.U32 R227, RZ, RZ, 0x40000040 ;  /* 0x40000040ffe37424 */ /* 0x000fc400078e00ff */
[C---:B------:R-:W-:Y:S01]  /*9e20*/  VIADD R224, R4.reuse, 0xc02 ;  /* 0x00000c0204e07836 */ /* 0x040fe20000000000 */
[----:B------:R1:W-:Y:S01]  /*9e30*/  STL.64 [R1], R12 ;  /* 0x0000000c01007387 */ /* 0x0003e20000100a00 */
[----:B------:R-:W-:Y:S02]  /*9e40*/  IMAD.MOV.U32 R225, RZ, RZ, 0x40000040 ;  /* 0x40000040ffe17424 */ /* 0x000fe400078e00ff */
[----:B------:R-:W-:Y:S02]  /*9e50*/  VIADD R222, R4, 0xc04 ;  /* 0x00000c0404de7836 */ /* 0x000fe40000000000 */
[----:B------:R-:W-:Y:S02]  /*9e60*/  IMAD.MOV.U32 R223, RZ, RZ, 0x40000040 ;  /* 0x40000040ffdf7424 */ /* 0x000fe400078e00ff */
[----:B------:R-:W-:Y:S02]  /*9e70*/  IMAD.MOV.U32 R221, RZ, RZ, 0x40000040 ;  /* 0x40000040ffdd7424 */ /* 0x000fe400078e00ff */
[----:B------:R-:W-:Y:S01]  /*9e80*/  IMAD.MOV.U32 R7, RZ, RZ, 0x40000040 ;  /* 0x40000040ff077424 */ /* 0x000fe200078e00ff */
[----:B------:R-:W-:-:S02]  /*9e90*/  WARPGROUP.DEPBAR.LE gsb0, 0x0 ;  /* 0x00008000000079c5 */ /* 0x000fc40000010000 */
[----:B------:R-:W-:-:S06]  /*9ea0*/  WARPGROUP.ARRIVE ;  /* 0x00000000000079c5 */ /* 0x000fcc0000000000 */
[----:B------:R-:W-:Y:S01]  /*9eb0*/  HGMMA.64x96x16.F32 R24, gdesc[UR4], R24, gsb0 ;  /* 0x01600000041879f0 */ /* 0x000fe20008000818 */
[----:B------:R-:W-:Y:S02]  /*9ec0*/  R2UR UR4, R82 ;  /* 0x00000000520472ca */ /* 0x000fe400000e0000 */
[----:B------:R-:W-:Y:S02]  /*9ed0*/  R2UR UR5, R83 ;  /* 0x00000000530572ca */ /* 0x000fe400000e0000 */
[----:B------:R-:W-:Y:S02]  /*9ee0*/  R2UR UR6, R10 ;  /* 0x000000000a0672ca */ /* 0x000fe400000e0000 */
[----:B------:R-:W-:Y:S01]  /*9ef0*/  R2UR UR7, R11 ;  /* 0x000000000b0772ca */ /* 0x000fe200000e0000 */
[----:B------:R-:W-:Y:S01]  /*9f00*/  IMAD.MOV.U32 R11, RZ, RZ, 0x40000040 ;  /* 0x40000040ff0b7424 */ /* 0x000fe200078e00ff */
[----:B------:R-:W-:Y:S01]  /*9f10*/  IADD3 R10, R6, 0x6, RZ ;  /* 0x00000006060a7810 */ /* 0x000fe20007ffe0ff */
[----:B------:R-:W-:-:S02]  /*9f20*/  WARPGROUP.DEPBAR.LE gsb0, 0x0 ;  /* 0x00008000000079c5 */ /* 0x000fc40000010000 */
[----:B------:R-:W-:-:S08]  /*9f30*/  WARPGROUP.ARRIVE ;  /* 0x00000000000079c5 */ /* 0x000fd00000000000 */
        /* <DEDUP_REMOVED lines=12> */
[----:B------:R-:W-:Y:S01]  /*a000*/  R2UR UR6, R10 ;  /* 0x000000000a0672ca */ /* 0x000fe200000e0000 */
[----:B------:R-:W-:Y:S01]  /*a010*/  VIADD R10, R6, 0x302 ;  /* 0x00000302060a7836 */ /* 0x000fe20000000000 */
[----:B------:R-:W-:Y:S02]  /*a020*/  R2UR UR7, R11 ;  /* 0x000000000b0772ca */ /* 0x000fe400000e0000 */
[----:B------:R-:W-:Y:S01]  /*a030*/  MOV R11, 0x40000040 ;  /* 0x40000040000b7802 */ /* 0x000fe20000000f00 */
        /* <DEDUP_REMOVED lines=99> */
[----:B------:R-:W-:Y:S03]  /*a670*/  HGMMA.64x96x16.F32 R24, gdesc[UR4], R24, gsb0 ;  /* 0x01600000041879f0 */ /* 0x000fe60008000818 */
[----:B------:R-:W-:Y:S02]  /*a680*/  WARPGROUP.DEPBAR.LE gsb0, 0x0 ;  /* 0x00008000000079c5 */ /* 0x000fe40000010000 */
[----:B------:R1:W-:Y:S06]  /*a690*/  BAR.ARV R7, 0x100 ;  /* 0x000400070000751d */ /* 0x0003ec0000002000 */
[----:B------:R-:W-:Y:S05]  /*a6a0*/  @!P0 BRA `(.L_x_6057) ;  /* 0x0000000000048947 */ /* 0x000fea0003800000 */
[----:B------:R-:W-:Y:S01]  /*a6b0*/  BPT.TRAP 0x1 ;  /* 0x000000040000795c */ /* 0x000fe20000300000 */
.L_x_6057:
[----:B------:R-:W2:Y:S01]  /*a6c0*/  LDL R0, [R1+0x88] ;  /* 0x0000880001007983 */ /* 0x000ea20000100800 */
[----:B------:R-:W0:Y:S01]  /*a6d0*/  LDC R6, c[0x0][0x448] ;  /* 0x00011200ff067b82 */ /* 0x000e220000000800 */
[----:B------:R-:W-:Y:S02]  /*a6e0*/  ULDC UR37, c[0x0][0xa80] ;  /* 0x0002a00000257ab9 */ /* 0x000fe40000000800 */
[----:B------:R-:W2:Y:S04]  /*a6f0*/  LDL R174, [R1+0x6c] ;  /* 0x00006c0001ae7983 */ /* 0x000ea80000100800 */
[----:B------:R-:W3:Y:S04]  /*a700*/  LDL R173, [R1+0x80] ;  /* 0x0000800001ad7983 */ /* 0x000ee80000100800 */
[----:B------:R-:W4:Y:S01]  /*a710*/  LDL R10, [R1+0x8c] ;  /* 0x00008c00010a7983 */ /* 0x000f220000100800 */
[----:B0-----:R-:W-:-:S13]  /*a720*/  ISETP.NE.AND P5, PT, R6, 0x1, PT ;  /* 0x000000010600780c */ /* 0x001fda0003fa5270 */
[----:B------:R-:W0:Y:S08]  /*a730*/  @P5 LDC R11, c[0x0][0x44c] ;  /* 0x00011300ff0b5b82 */ /* 0x000e300000000800 */
[----:B-1----:R-:W1:Y:S01]  /*a740*/  @P5 LDC R13, c[0x0][0x450] ;  /* 0x00011400ff0d5b82 */ /* 0x002e620000000800 */
[----:B--2---:R-:W-:-:S04]  /*a750*/  IMAD.IADD R0, R0, 0x1, R174 ;  /* 0x0000000100007824 */ /* 0x004fc800078e02ae */
[----:B0-----:R-:W-:-:S05]  /*a760*/  @P5 IMAD.HI.U32 R6, R0, R11, RZ ;  /* 0x0000000b00065227 */ /* 0x001fca00078e00ff */
[----:B-1----:R-:W-:-:S05]  /*a770*/  @P5 SHF.R.U32.HI R0, RZ, R13, R6 ;  /* 0x0000000dff005219 */ /* 0x002fca0000011606 */
[----:B------:R-:W0:Y:S01]  /*a780*/  SHFL.IDX PT, R8, R0, RZ, 0x1c1f ;  /* 0x001c1fff00087589 */ /* 0x000e2200000e0000 */
[----:B---3--:R-:W-:-:S04]  /*a790*/  IMAD R6, R172, -0x60, R173 ;  /* 0xffffffa0ac067824 */ /* 0x008fc800078e02ad */
[----:B------:R-:W-:-:S04]  /*a7a0*/  VIADD R6, R6, 0x60 ;  /* 0x0000006006067836 */ /* 0x000fc80000000000 */
[----:B----4-:R-:W-:-:S05]  /*a7b0*/  IMAD R6, R10, -0x2, R6 ;  /* 0xfffffffe0a067824 */ /* 0x010fca00078e0206 */
[----:B------:R-:W-:-:S04]  /*a7c0*/  IADD3 R11, -R219, 0x1, R6 ;  /* 0x00000001db0b7810 */ /* 0x000fc80007ffe106 */
[----:B0-----:R-:W-:-:S04]  /*a7d0*/  VIADDMNMX R8, R8, R11, R6, PT ;  /* 0x0000000b08087246 */ /* 0x001fc80003800106 */
        /* <DEDUP_REMOVED lines=69> */
[----:B------:R-:W-:-:S04]  /*ac30*/  FMNMX.FTZ R8, R68, R73, !PT ;  /* 0x0000004944087209 */ /* 0x000fc80007810000 */
[----:B------:R-:W-:-:S05]  /*ac40*/  FMNMX.FTZ R10, R69, R8, !PT ;  /* 0x00000008450a7209 */ /* 0x000fca0007810000 */
[----:B------:R-:W0:Y:S04]  /*ac50*/  SHFL.BFLY PT, R73, R10, 0x2, 0x1f ;  /* 0x0c401f000a497f89 */ /* 0x000e2800000e0000 */
[----:B------:R-:W1:Y:S01]  /*ac60*/  SHFL.IDX PT, R0, R0, 0x1, 0x1c1f ;  /* 0x003c1f0000007f89 */ /* 0x000e6200000e0000 */
[----:B0-----:R-:W-:-:S05]  /*ac70*/  FMNMX.FTZ R73, R10, R73, !PT ;  /* 0x000000490a497209 */ /* 0x001fca0007810000 */
[----:B------:R-:W0:Y:S01]  /*ac80*/  SHFL.BFLY PT, R12, R73, 0x1, 0x1f ;  /* 0x0c201f00490c7f89 */ /* 0x000e2200000e0000 */
        /* <DEDUP_REMOVED lines=9> */
[----:B0-----:R-:W-:Y:S02]  /*ad20*/  FMNMX.FTZ R0, R73, R12, !PT ;  /* 0x0000000c49007209 */ /* 0x001fe40007810000 */
[----:B------:R-:W-:Y:S02]  /*ad30*/  ISETP.GT.AND P2, PT, R8, 0x10, PT ;  /* 0x000000100800780c */ /* 0x000fe40003f44270 */
[----:B------:R-:W-:Y:S01]  /*ad40*/  FSEL R31, R31, -INF , P1 ;  /* 0xff8000001f1f7808 */ /* 0x000fe20000800000 */
[----:B------:R-:W-:Y:S01]  /*ad50*/  FMUL.FTZ R6, R0, UR37 ;  /* 0x0000002500067c20 */ /* 0x000fe20008410000 */
[----:B------:R-:W-:-:S02]  /*ad60*/  FMNMX.FTZ R10, R30, R11, !PT ;  /* 0x0000000b1e0a7209 */ /* 0x000fc40007810000 */
[----:B------:R-:W-:Y:S02]  /*ad70*/  FSETP.NEU.FTZ.AND P3, PT, R0, -INF , PT ;  /* 0xff8000000000780b */ /* 0x000fe40003f7d000 */
[----:B------:R-:W-:Y:S02]  /*ad80*/  ISETP.GT.AND P1, PT, R8, 0x11, PT ;  /* 0x000000110800780c */ /* 0x000fe40003f24270 */
[----:B------:R-:W-:Y:S02]  /*ad90*/  FSEL R34, R34, -INF , P2 ;  /* 0xff80000022227808 */ /* 0x000fe40001000000 */
[----:B------:R-:W-:Y:S02]  /*ada0*/  FMNMX.FTZ R11, R31, R10, !PT ;  /* 0x0000000a1f0b7209 */ /* 0x000fe40007810000 */
[----:B------:R-:W-:Y:S02]  /*adb0*/  FSEL R6, R6, RZ, P3 ;  /* 0x000000ff06067208 */ /* 0x000fe40001800000 */
[----:B------:R-:W-:-:S02]  /*adc0*/  ISETP.GT.AND P2, PT, R8, 0x18, PT ;  /* 0x000000180800780c */ /* 0x000fc40003f44270 */
[----:B------:R-:W-:Y:S02]  /*add0*/  FSEL R35, R35, -INF , P1 ;  /* 0xff80000023237808 */ /* 0x000fe40000800000 */
[----:B------:R-:W-:Y:S01]  /*ade0*/  FMNMX.FTZ R10, R34, R11, !PT ;  /* 0x0000000b220a7209 */ /* 0x000fe20007810000 */
[----:B------:R-:W-:Y:S01]  /*adf0*/  FFMA.FTZ R200, R13, UR37, -R6 ;  /* 0x000000250dc87c23 */ /* 0x000fe20008010806 */
        /* <DEDUP_REMOVED lines=52> */
[----:B------:R-:W-:-:S02]  /*b140*/  FSEL R71, R71, -INF , P1 ;  /* 0xff80000047477808 */ /* 0x000fc40000800000 */
[----:B------:R-:W-:-:S04]  /*b150*/  FMNMX.FTZ R8, R70, R15, !PT ;  /* 0x0000000f46087209 */ /* 0x000fc80007810000 */
[----:B------:R-:W-:-:S05]  /*b160*/  FMNMX.FTZ R8, R71, R8, !PT ;  /* 0x0000000847087209 */ /* 0x000fca0007810000 */
[----:B------:R-:W0:Y:S02]  /*b170*/  SHFL.BFLY PT, R15, R8, 0x2, 0x1f ;  /* 0x0c401f00080f7f89 */ /* 0x000e2400000e0000 */
[----:B0-----:R-:W-:-:S05]  /*b180*/  FMNMX.FTZ R15, R8, R15, !PT ;  /* 0x0000000f080f7209 */ /* 0x001fca0007810000 */
[----:B------:R-:W0:Y:S01]  /*b190*/  SHFL.BFLY PT, R8, R15, 0x1, 0x1f ;  /* 0x0c201f000f087f89 */ /* 0x000e2200000e0000 */
[--C-:B------:R-:W-:Y:S01]  /*b1a0*/  FFMA.FTZ R11, R25, UR37, -R6.reuse ;  /* 0x00000025190b7c23 */ /* 0x100fe20008010806 */
[--C-:B------:R-:W-:Y:S01]  /*b1b0*/  FFMA.FTZ R13, R29, UR37, -R6.reuse ;  /* 0x000000251d0d7c23 */ /* 0x100fe20008010806 */
[--C-:B------:R-:W-:Y:S01]  /*b1c0*/  FFMA.FTZ R164, R21, UR37, -R6.reuse ;  /* 0x0000002515a47c23 */ /* 0x100fe20008010806 */
[--C-:B------:R-:W-:Y:S01]  /*b1d0*/  FFMA.FTZ R21, R33, UR37, -R6.reuse ;  /* 0x0000002521157c23 */ /* 0x100fe20008010806 */
[----:B------:R-:W-:Y:S01]  /*b1e0*/  FFMA.FTZ R29, R37, UR37, -R6 ;  /* 0x00000025251d7c23 */ /* 0x000fe20008010806 */
[----:B0-----:R-:W-:-:S04]  /*b1f0*/  FMNMX.FTZ R8, R15, R8, !PT ;  /* 0x000000080f087209 */ /* 0x001fc80007810000 */
[C---:B------:R-:W-:Y:S01]  /*b200*/  FSETP.NEU.FTZ.AND P1, PT, R8.reuse, -INF , PT ;  /* 0xff8000000800780b */ /* 0x040fe20003f3d000 */
[----:B------:R-:W-:-:S05]  /*b210*/  FMUL.FTZ R10, R8, UR37 ;  /* 0x00000025080a7c20 */ /* 0x000fca0008410000 */
[----:B------:R-:W-:-:S05]  /*b220*/  FSEL R10, R10, RZ, P1 ;  /* 0x000000ff0a0a7208 */ /* 0x000fca0000800000 */
        /* <DEDUP_REMOVED lines=8> */
[----:B------:R-:W-:-:S03]  /*b2b0*/  FFMA.FTZ R31, R31, UR37, -R10 ;  /* 0x000000251f1f7c23 */ /* 0x000fc6000801080a */
[----:B------:R-:W-:Y:S01]  /*b2c0*/  MUFU.EX2 R201, R26 ;  /* 0x0000001a00c97308 */ /* 0x000fe20000000800 */
[--C-:B------:R-:W-:Y:S01]  /*b2d0*/  FFMA.FTZ R49, R57, UR37, -R6.reuse ;  /* 0x0000002539317c23 */ /* 0x100fe20008010806 */
[--C-:B------:R-:W-:Y:S01]  /*b2e0*/  FFMA.FTZ R53, R61, UR37, -R6.reuse ;  /* 0x000000253d357c23 */ /* 0x100fe20008010806 */
[--C-:B------:R-:W-:Y:S01]  /*b2f0*/  FFMA.FTZ R166, R36, UR37, -R6.reuse ;  /* 0x0000002524a67c23 */ /* 0x100fe20008010806 */
[----:B------:R-:W-:-:S04]  /*b300*/  FFMA.FTZ R160, R40, UR37, -R6 ;  /* 0x0000002528a07c23 */ /* 0x000fc80008010806 */
[----:B------:R-:W0:Y:S01]  /*b310*/  MUFU.EX2 R12, R27 ;  /* 0x0000001b000c7308 */ /* 0x000e220000000800 */
[--C-:B------:R-:W-:Y:S01]  /*b320*/  FFMA.FTZ R162, R44, UR37, -R6.reuse ;  /* 0x000000252ca27c23 */ /* 0x100fe20008010806 */
[--C-:B------:R-:W-:Y:S01]  /*b330*/  FFMA.FTZ R156, R48, UR37, -R6.reuse ;  /* 0x00000025309c7c23 */ /* 0x100fe20008010806 */
[--C-:B------:R-:W-:Y:S01]  /*b340*/  FFMA.FTZ R158, R52, UR37, -R6.reuse ;  /* 0x00000025349e7c23 */ /* 0x100fe20008010806 */
[--C-:B------:R-:W-:Y:S01]  /*b350*/  FFMA.FTZ R152, R56, UR37, -R6.reuse ;  /* 0x0000002538987c23 */ /* 0x100fe20008010806 */
[----:B------:R-:W-:-:S03]  /*b360*/  FFMA.FTZ R154, R60, UR37, -R6 ;  /* 0x000000253c9a7c23 */ /* 0x000fc60008010806 */
[----:B------:R-:W1:Y:S01]  /*b370*/  MUFU.EX2 R11, R11 ;  /* 0x0000000b000b7308 */ /* 0x000e620000000800 */
[--C-:B------:R-:W-:Y:S01]  /*b380*/  FFMA.FTZ R168, R64, UR37, -R6.reuse ;  /* 0x0000002540a87c23 */ /* 0x100fe20008010806 */
[--C-:B------:R-:W-:Y:S01]  /*b390*/  FFMA.FTZ R57, R65, UR37, -R6.reuse ;  /* 0x0000002541397c23 */ /* 0x100fe20008010806 */
[--C-:B------:R-:W-:Y:S01]  /*b3a0*/  FFMA.FTZ R170, R68, UR37, -R6.reuse ;  /* 0x0000002544aa7c23 */ /* 0x100fe20008010806 */
[----:B------:R-:W-:Y:S01]  /*b3b0*/  FFMA.FTZ R61, R69, UR37, -R6 ;  /* 0x00000025453d7c23 */ /* 0x000fe20008010806 */
[----:B------:R-:W-:Y:S02]  /*b3c0*/  VIADD R6, R9, 0x32440 ;  /* 0x0003244009067836 */ /* 0x000fe40000000000 */
[--C-:B------:R-:W-:Y:S01]  /*b3d0*/  FFMA.FTZ R34, R34, UR37, -R10.reuse ;  /* 0x0000002522227c23 */ /* 0x100fe2000801080a */
[----:B------:R-:W-:Y:S01]  /*b3e0*/  IMAD.U32 R15, RZ, RZ, UR41 ;  /* 0x00000029ff0f7e24 */ /* 0x000fe2000f8e00ff */
[----:B------:R-:W2:Y:S01]  /*b3f0*/  MUFU.EX2 R30, R30 ;  /* 0x0000001e001e7308 */ /* 0x000ea20000000800 */
[----:B------:R-:W-:-:S07]  /*b400*/  FFMA.FTZ R35, R35, UR37, -R10 ;  /* 0x0000002523237c23 */ /* 0x000fce000801080a */
[----:B------:R-:W3:Y:S01]  /*b410*/  MUFU.EX2 R202, R202 ;  /* 0x000000ca00ca7308 */ /* 0x000ee20000000800 */
[----:B------:R-:W-:Y:S01]  /*b420*/  PRMT R6, R15, 0x654, R6 ;  /* 0x000006540f067816 */ /* 0x000fe20000000006 */
[----:B------:R-:W-:Y:S02]  /*b430*/  IMAD.MOV.U32 R15, RZ, RZ, 0x40000040 ;  /* 0x40000040ff0f7424 */ /* 0x000fe400078e00ff */
[----:B------:R-:W-:Y:S01]  /*b440*/  FFMA.FTZ R38, R38, UR37, -R10 ;  /* 0x0000002526267c23 */ /* 0x000fe2000801080a */
[----:B------:R3:W-:Y:S01]  /*b450*/  SYNCS.ARRIVE.TRANS64.RED.A1T0 RZ, [R6+URZ], RZ ;  /* 0x000000ff06ff79a7 */ /* 0x0007e2000810043f */
[----:B------:R1:W-:Y:S06]  /*b460*/  BAR.SYNC.DEFER_BLOCKING R3, 0x100 ;  /* 0x000400030000751d */ /* 0x0003ec0000010000 */
[----:B------:R-:W4:Y:S01]  /*b470*/  MUFU.EX2 R31, R31 ;  /* 0x0000001f001f7308 */ /* 0x000f220000000800 */
[----:B------:R-:W-:-:S07]  /*b480*/  R2UR UR7, R15 ;  /* 0x000000000f0772ca */ /* 0x000fce00000e0000 */
[----:B------:R-:W5:Y:S01]  /*b490*/  MUFU.EX2 R13, R13 ;  /* 0x0000000d000d7308 */ /* 0x000f620000000800 */
[----:B0-----:R-:W-:Y:S01]  /*b4a0*/  FADD.FTZ R15, R201, R12 ;  /* 0x0000000cc90f7221 */ /* 0x001fe20000010000 */
[----:B------:R-:W-:-:S06]  /*b4b0*/  FFMA.FTZ R39, R39, UR37, -R10 ;  /* 0x0000002527277c23 */ /* 0x000fcc000801080a */
[----:B------:R-:W0:Y:S01]  /*b4c0*/  MUFU.EX2 R34, R34 ;  /* 0x0000002200227308 */ /* 0x000e220000000800 */
[----:B-1----:R-:W-:-:S07]  /*b4d0*/  FADD.FTZ R3, R200, R11 ;  /* 0x0000000bc8037221 */ /* 0x002fce0000010000 */
[----:B------:R-:W1:Y:S01]  /*b4e0*/  MUFU.EX2 R164, R164 ;  /* 0x000000a400a47308 */ /* 0x000e620000000800 */
[----:B--2---:R-:W-:Y:S01]  /*b4f0*/  FADD.FTZ R20, R30, R15 ;  /* 0x0000000f1e147221 */ /* 0x004fe20000010000 */
[----:B------:R-:W-:-:S06]  /*b500*/  FFMA.FTZ R42, R42, UR37, -R10 ;  /* 0x000000252a2a7c23 */ /* 0x000fcc000801080a */
[----:B------:R-:W2:Y:S01]  /*b510*/  MUFU.EX2 R35, R35 ;  /* 0x0000002300237308 */ /* 0x000ea20000000800 */
[----:B---3--:R-:W-:-:S07]  /*b520*/  FADD.FTZ R6, R202, R3 ;  /* 0x00000003ca067221 */ /* 0x008fce0000010000 */
[----:B------:R-:W3:Y:S01]  /*b530*/  MUFU.EX2 R21, R21 ;  /* 0x0000001500157308 */ /* 0x000ee20000000800 */
[----:B----4-:R-:W-:Y:S01]  /*b540*/  FADD.FTZ R15, R31, R20 ;  /* 0x000000141f0f7221 */ /* 0x010fe20000010000 */
[----:B------:R-:W-:-:S06]  /*b550*/  FFMA.FTZ R43, R43, UR37, -R10 ;  /* 0x000000252b2b7c23 */ /* 0x000fcc000801080a */
[----:B------:R-:W4:Y:S01]  /*b560*/  MUFU.EX2 R38, R38 ;  /* 0x0000002600267308 */ /* 0x000f220000000800 */
[----:B-----5:R-:W-:-:S07]  /*b570*/  FADD.FTZ R3, R13, R6 ;  /* 0x000000060d037221 */ /* 0x020fce0000010000 */
[----:B------:R-:W5:Y:S01]  /*b580*/  MUFU.EX2 R166, R166 ;  /* 0x000000a600a67308 */ /* 0x000f620000000800 */
[----:B------:R-:W-:Y:S01]  /*b590*/  ULOP3.LUT UR38, UR38, 0x3000000, URZ, 0xfc, !UPT ;  /* 0x0300000026267892 */ /* 0x000fe2000f8efc3f */
[----:B0-----:R-:W-:-:S06]  /*b5a0*/  FADD.FTZ R20, R34, R15 ;  /* 0x0000000f22147221 */ /* 0x001fcc0000010000 */
[----:B------:R-:W0:Y:S01]  /*b5b0*/  MUFU.EX2 R39, R39 ;  /* 0x0000002700277308 */ /* 0x000e220000000800 */
[----:B------:R-:W-:Y:S01]  /*b5c0*/  FFMA.FTZ R46, R46, UR37, -R10 ;  /* 0x000000252e2e7c23 */ /* 0x000fe2000801080a */
[----:B------:R-:W-:Y:S02]  /*b5d0*/  IMAD.MOV.U32 R25, RZ, RZ, 0xc00 ;  /* 0x00000c00ff197424 */ /* 0x000fe400078e00ff */
[----:B-1----:R-:W-:-:S04]  /*b5e0*/  FADD.FTZ R6, R164, R3 ;  /* 0x00000003a4067221 */ /* 0x002fc80000010000 */
[----:B------:R-:W1:Y:S01]  /*b5f0*/  MUFU.EX2 R29, R29 ;  /* 0x0000001d001d7308 */ /* 0x000e620000000800 */
[----:B--2---:R-:W-:Y:S01]  /*b600*/  FADD.FTZ R15, R35, R20 ;  /* 0x00000014230f7221 */ /* 0x004fe20000010000 */
[----:B------:R-:W-:-:S06]  /*b610*/  FFMA.FTZ R47, R47, UR37, -R10 ;  /* 0x000000252f2f7c23 */ /* 0x000fcc000801080a */
[----:B------:R-:W2:Y:S01]  /*b620*/  MUFU.EX2 R42, R42 ;  /* 0x0000002a002a7308 */ /* 0x000ea20000000800 */
[----:B------:R-:W-:Y:S02]  /*b630*/  IMAD R14, R18, R25, UR38 ;  /* 0x00000026120e7e24 */ /* 0x000fe4000f8e0219 */
[----:B---3--:R-:W-:-:S05]  /*b640*/  FADD.FTZ R3, R21, R6 ;  /* 0x0000000615037221 */ /* 0x008fca0000010000 */
[----:B------:R-:W3:Y:S01]  /*b650*/  MUFU.EX2 R160, R160 ;  /* 0x000000a000a07308 */ /* 0x000ee20000000800 */
[----:B------:R-:W-:Y:S02]  /*b660*/  IMAD.MOV.U32 R25, RZ, RZ, 0x40000040 ;  /* 0x40000040ff197424 */ /* 0x000fe400078e00ff */
[----:B----4-:R-:W-:-:S05]  /*b670*/  FADD.FTZ R20, R38, R15 ;  /* 0x0000000f26147221 */ /* 0x010fca0000010000 */
[----:B------:R-:W4:Y:S01]  /*b680*/  MUFU.EX2 R43, R43 ;  /* 0x0000002b002b7308 */ /* 0x000f220000000800 */
[----:B------:R-:W-:Y:S01]  /*b690*/  FFMA.FTZ R50, R50, UR37, -R10 ;  /* 0x0000002532327c23 */ /* 0x000fe2000801080a */
[----:B-----5:R-:W-:-:S06]  /*b6a0*/  FADD.FTZ R6, R166, R3 ;  /* 0x00000003a6067221 */ /* 0x020fcc0000010000 */
[----:B------:R-:W5:Y:S01]  /*b6b0*/  MUFU.EX2 R33, R33 ;  /* 0x0000002100217308 */ /* 0x000f620000000800 */
[----:B------:R-:W-:Y:S01]  /*b6c0*/  VIADD R26, R14, 0x100 ;  /* 0x000001000e1a7836 */ /* 0x000fe20000000000 */
[C---:B------:R-:W-:Y:S02]  /*b6d0*/  R2UR UR11, R25.reuse ;  /* 0x00000000190b72ca */ /* 0x040fe400000e0000 */
[----:B------:R-:W-:-:S04]  /*b6e0*/  R2UR UR19, R25 ;  /* 0x00000000191372ca */ /* 0x000fc800000e0000 */
[----:B------:R-:W5:Y:S01]  /*b6f0*/  MUFU.EX2 R46, R46 ;  /* 0x0000002e002e7308 */ /* 0x000f620000000800 */
[----:B------:R-:W-:Y:S01]  /*b700*/  IADD3 R24, R14, 0x80, RZ ;  /* 0x000000800e187810 */ /* 0x000fe20007ffe0ff */
[----:B0-----:R-:W-:Y:S01]  /*b710*/  FADD.FTZ R25, R39, R20 ;  /* 0x0000001427197221 */ /* 0x001fe20000010000 */
[----:B------:R-:W-:-:S05]  /*b720*/  FFMA.FTZ R51, R51, UR37, -R10 ;  /* 0x0000002533337c23 */ /* 0x000fca000801080a */
[----:B------:R-:W0:Y:S01]  /*b730*/  MUFU.EX2 R162, R162 ;  /* 0x000000a200a27308 */ /* 0x000e220000000800 */
[----:B-1----:R-:W-:Y:S01]  /*b740*/  FADD.FTZ R3, R29, R6 ;  /* 0x000000061d037221 */ /* 0x002fe20000010000 */
[----:B------:R-:W-:Y:S01]  /*b750*/  IMAD.MOV.U32 R15, RZ, RZ, 0x40000040 ;  /* 0x40000040ff0f7424 */ /* 0x000fe200078e00ff */
[----:B------:R-:W-:-:S05]  /*b760*/  R2UR UR10, R24 ;  /* 0x00000000180a72ca */ /* 0x000fca00000e0000 */
[----:B------:R-:W1:Y:S01]  /*b770*/  MUFU.EX2 R47, R47 ;  /* 0x0000002f002f7308 */ /* 0x000e620000000800 */
[----:B------:R-:W-:Y:S01]  /*b780*/  R2UR UR14, R26 ;  /* 0x000000001a0e72ca */ /* 0x000fe200000e0000 */
[----:B--2---:R-:W-:Y:S01]  /*b790*/  FADD.FTZ R20, R42, R25 ;  /* 0x000000192a147221 */ /* 0x004fe20000010000 */
[----:B------:R-:W-:-:S05]  /*b7a0*/  FFMA.FTZ R54, R54, UR37, -R10 ;  /* 0x0000002536367c23 */ /* 0x000fca000801080a */
[----:B------:R-:W2:Y:S01]  /*b7b0*/  MUFU.EX2 R37, R37 ;  /* 0x0000002500257308 */ /* 0x000ea20000000800 */
[C---:B------:R-:W-:Y:S01]  /*b7c0*/  R2UR UR6, R14.reuse ;  /* 0x000000000e0672ca */ /* 0x040fe200000e0000 */
[----:B------:R-:W-:Y:S02]  /*b7d0*/  VIADD R24, R14, 0x180 ;  /* 0x000001800e187836 */ /* 0x000fe40000000000 */
[----:B---3--:R-:W-:Y:S01]  /*b7e0*/  FADD.FTZ R6, R160, R3 ;  /* 0x00000003a0067221 */ /* 0x008fe20000010000 */
[----:B------:R-:W-:-:S03]  /*b7f0*/  VIADD R26, R14, 0x200 ;  /* 0x000002000e1a7836 */ /* 0x000fc60000000000 */
[----:B------:R-:W3:Y:S01]  /*b800*/  MUFU.EX2 R50, R50 ;  /* 0x0000003200327308 */ /* 0x000ee20000000800 */
[----:B------:R-:W-:Y:S01]  /*b810*/  VIADD R14, R14, 0x280 ;  /* 0x000002800e0e7836 */ /* 0x000fe20000000000 */
[----:B------:R-:W-:Y:S01]  /*b820*/  R2UR UR27, R15 ;  /* 0x000000000f1b72ca */ /* 0x000fe200000e0000 */
[----:B----4-:R-:W-:-:S05]  /*b830*/  FADD.FTZ R15, R43, R20 ;  /* 0x000000142b0f7221 */ /* 0x010fca0000010000 */
[----:B------:R-:W4:Y:S01]  /*b840*/  MUFU.EX2 R156, R156 ;  /* 0x0000009c009c7308 */ /* 0x000f220000000800 */
[----:B------:R-:W-:Y:S01]  /*b850*/  FFMA.FTZ R55, R55, UR37, -R10 ;  /* 0x0000002537377c23 */ /* 0x000fe2000801080a */
[----:B-----5:R-:W-:Y:S01]  /*b860*/  FADD.FTZ R3, R33, R6 ;  /* 0x0000000621037221 */ /* 0x020fe20000010000 */
[----:B------:R-:W-:-:S05]  /*b870*/  R2UR UR26, R14 ;  /* 0x000000000e1a72ca */ /* 0x000fca00000e0000 */
[----:B------:R-:W5:Y:S01]  /*b880*/  MUFU.EX2 R51, R51 ;  /* 0x0000003300337308 */ /* 0x000f620000000800 */
[----:B------:R-:W-:Y:S01]  /*b890*/  FADD.FTZ R14, R46, R15 ;  /* 0x0000000f2e0e7221 */ /* 0x000fe20000010000 */
[----:B------:R-:W-:Y:S01]  /*b8a0*/  FFMA.FTZ R58, R58, UR37, -R10 ;  /* 0x000000253a3a7c23 */ /* 0x000fe2000801080a */
[----:B0-----:R-:W-:-:S05]  /*b8b0*/  FADD.FTZ R6, R162, R3 ;  /* 0x00000003a2067221 */ /* 0x001fca0000010000 */
[----:B------:R-:W0:Y:S01]  /*b8c0*/  MUFU.EX2 R41, R41 ;  /* 0x0000002900297308 */ /* 0x000e220000000800 */
[----:B------:R-:W-:Y:S01]  /*b8d0*/  F2FP.F16.F32.PACK_AB R200, R11, R200 ;  /* 0x000000c80bc8723e */ /* 0x000fe200000000ff */
[----:B-1----:R-:W-:-:S06]  /*b8e0*/  FADD.FTZ R11, R47, R14 ;  /* 0x0000000e2f0b7221 */ /* 0x002fcc0000010000 */
[----:B------:R-:W1:Y:S01]  /*b8f0*/  MUFU.EX2 R54, R54 ;  /* 0x0000003600367308 */ /* 0x000e620000000800 */
[----:B------:R-:W-:Y:S01]  /*b900*/  FFMA.FTZ R59, R59, UR37, -R10 ;  /* 0x000000253b3b7c23 */ /* 0x000fe2000801080a */
[----:B--2---:R-:W-:-:S06]  /*b910*/  FADD.FTZ R3, R37, R6 ;  /* 0x0000000625037221 */ /* 0x004fcc0000010000 */
[----:B------:R-:W2:Y:S01]  /*b920*/  MUFU.EX2 R158, R158 ;  /* 0x0000009e009e7308 */ /* 0x000ea20000000800 */
[----:B------:R-:W-:Y:S01]  /*b930*/  F2FP.F16.F32.PACK_AB R201, R12, R201 ;  /* 0x000000c90cc9723e */ /* 0x000fe200000000ff */
[----:B---3--:R-:W-:-:S06]  /*b940*/  FADD.FTZ R12, R50, R11 ;  /* 0x0000000b320c7221 */ /* 0x008fcc0000010000 */
[----:B------:R-:W3:Y:S01]  /*b950*/  MUFU.EX2 R55, R55 ;  /* 0x0000003700377308 */ /* 0x000ee20000000800 */
[----:B------:R-:W-:Y:S01]  /*b960*/  FFMA.FTZ R62, R62, UR37, -R10 ;  /* 0x000000253e3e7c23 */ /* 0x000fe2000801080a */
[----:B----4-:R-:W-:-:S06]  /*b970*/  FADD.FTZ R6, R156, R3 ;  /* 0x000000039c067221 */ /* 0x010fcc0000010000 */
[----:B------:R-:W4:Y:S01]  /*b980*/  MUFU.EX2 R45, R45 ;  /* 0x0000002d002d7308 */ /* 0x000f220000000800 */
[----:B-----5:R-:W-:Y:S01]  /*b990*/  FADD.FTZ R11, R51, R12 ;  /* 0x0000000c330b7221 */ /* 0x020fe20000010000 */
[----:B------:R-:W-:-:S06]  /*b9a0*/  FFMA.FTZ R63, R63, UR37, -R10 ;  /* 0x000000253f3f7c23 */ /* 0x000fcc000801080a */
[----:B------:R-:W5:Y:S01]  /*b9b0*/  MUFU.EX2 R58, R58 ;  /* 0x0000003a003a7308 */ /* 0x000f620000000800 */
[----:B0-----:R-:W-:-:S07]  /*b9c0*/  FADD.FTZ R3, R41, R6 ;  /* 0x0000000629037221 */ /* 0x001fce0000010000 */
[----:B------:R-:W0:Y:S01]  /*b9d0*/  MUFU.EX2 R152, R152 ;  /* 0x0000009800987308 */ /* 0x000e220000000800 */
[----:B-1----:R-:W-:Y:S01]  /*b9e0*/  FADD.FTZ R12, R54, R11 ;  /* 0x0000000b360c7221 */ /* 0x002fe20000010000 */
[----:B------:R-:W-:-:S06]  /*b9f0*/  FFMA.FTZ R66, R66, UR37, -R10 ;  /* 0x0000002542427c23 */ /* 0x000fcc000801080a */
[----:B------:R-:W1:Y:S01]  /*ba00*/  MUFU.EX2 R59, R59 ;  /* 0x0000003b003b7308 */ /* 0x000e620000000800 */
[----:B--2---:R-:W-:-:S07]  /*ba10*/  FADD.FTZ R6, R158, R3 ;  /* 0x000000039e067221 */ /* 0x004fce0000010000 */
[----:B------:R-:W2:Y:S01]  /*ba20*/  MUFU.EX2 R49, R49 ;  /* 0x0000003100317308 */ /* 0x000ea20000000800 */
[----:B---3--:R-:W-:Y:S01]  /*ba30*/  FADD.FTZ R11, R55, R12 ;  /* 0x0000000c370b7221 */ /* 0x008fe20000010000 */
[----:B------:R-:W-:-:S06]  /*ba40*/  FFMA.FTZ R67, R67, UR37, -R10 ;  /* 0x0000002543437c23 */ /* 0x000fcc000801080a */
[----:B------:R-:W3:Y:S01]  /*ba50*/  MUFU.EX2 R62, R62 ;  /* 0x0000003e003e7308 */ /* 0x000ee20000000800 */
[----:B----4-:R-:W-:-:S07]  /*ba60*/  FADD.FTZ R3, R45, R6 ;  /* 0x000000062d037221 */ /* 0x010fce0000010000 */
[----:B------:R-:W4:Y:S01]  /*ba70*/  MUFU.EX2 R154, R154 ;  /* 0x0000009a009a7308 */ /* 0x000f220000000800 */
[----:B-----5:R-:W-:Y:S01]  /*ba80*/  FADD.FTZ R12, R58, R11 ;  /* 0x0000000b3a0c7221 */ /* 0x020fe20000010000 */
[----:B------:R-:W-:-:S06]  /*ba90*/  FFMA.FTZ R70, R70, UR37, -R10 ;  /* 0x0000002546467c23 */ /* 0x000fcc000801080a */
[----:B------:R-:W5:Y:S01]  /*baa0*/  MUFU.EX2 R63, R63 ;  /* 0x0000003f003f7308 */ /* 0x000f620000000800 */
[----:B0-----:R-:W-:-:S07]  /*bab0*/  FADD.FTZ R6, R152, R3 ;  /* 0x0000000398067221 */ /* 0x001fce0000010000 */
[----:B------:R-:W0:Y:S01]  /*bac0*/  MUFU.EX2 R53, R53 ;  /* 0x0000003500357308 */ /* 0x000e220000000800 */
[----:B-1----:R-:W-:Y:S01]  /*bad0*/  FADD.FTZ R11, R59, R12 ;  /* 0x0000000c3b0b7221 */ /* 0x002fe20000010000 */
[----:B--2---:R-:W-:-:S06]  /*bae0*/  FADD.FTZ R3, R49, R6 ;  /* 0x0000000631037221 */ /* 0x004fcc0000010000 */
[----:B------:R-:W1:Y:S01]  /*baf0*/  MUFU.EX2 R66, R66 ;  /* 0x0000004200427308 */ /* 0x000e620000000800 */
[----:B------:R-:W-:-:S07]  /*bb00*/  FFMA.FTZ R10, R71, UR37, -R10 ;  /* 0x00000025470a7c23 */ /* 0x000fce000801080a */
[----:B------:R-:W2:Y:S01]  /*bb10*/  MUFU.EX2 R168, R168 ;  /* 0x000000a800a87308 */ /* 0x000ea20000000800 */
[----:B---3--:R-:W-:Y:S01]  /*bb20*/  FADD.FTZ R12, R62, R11 ;  /* 0x0000000b3e0c7221 */ /* 0x008fe20000010000 */
[----:B----4-:R-:W-:-:S06]  /*bb30*/  FADD.FTZ R6, R154, R3 ;  /* 0x000000039a067221 */ /* 0x010fcc0000010000 */
[----:B------:R-:W3:Y:S08]  /*bb40*/  MUFU.EX2 R67, R67 ;  /* 0x0000004300437308 */ /* 0x000ef00000000800 */
[----:B------:R-:W4:Y:S01]  /*bb50*/  MUFU.EX2 R57, R57 ;  /* 0x0000003900397308 */ /* 0x000f220000000800 */
[----:B-----5:R-:W-:Y:S01]  /*bb60*/  FADD.FTZ R11, R63, R12 ;  /* 0x0000000c3f0b7221 */ /* 0x020fe20000010000 */
[----:B0-----:R-:W-:-:S06]  /*bb70*/  FADD.FTZ R3, R53, R6 ;  /* 0x0000000635037221 */ /* 0x001fcc0000010000 */
[----:B------:R-:W0:Y:S08]  /*bb80*/  MUFU.EX2 R70, R70 ;  /* 0x0000004600467308 */ /* 0x000e300000000800 */
[----:B------:R-:W5:Y:S01]  /*bb90*/  MUFU.EX2 R170, R170 ;  /* 0x000000aa00aa7308 */ /* 0x000f620000000800 */
[----:B-1----:R-:W-:Y:S01]  /*bba0*/  FADD.FTZ R12, R66, R11 ;  /* 0x0000000b420c7221 */ /* 0x002fe20000010000 */
[----:B--2---:R-:W-:-:S06]  /*bbb0*/  FADD.FTZ R6, R168, R3 ;  /* 0x00000003a8067221 */ /* 0x004fcc0000010000 */
[----:B------:R0:W1:Y:S08]  /*bbc0*/  MUFU.EX2 R171, R10 ;  /* 0x0000000a00ab7308 */ /* 0x0000700000000800 */
[----:B------:R-:W2:Y:S01]  /*bbd0*/  MUFU.EX2 R61, R61 ;  /* 0x0000003d003d7308 */ /* 0x000ea20000000800 */
[----:B---3--:R-:W-:Y:S01]  /*bbe0*/  FADD.FTZ R11, R67, R12 ;  /* 0x0000000c430b7221 */ /* 0x008fe20000010000 */
[----:B----4-:R-:W-:Y:S01]  /*bbf0*/  FADD.FTZ R3, R57, R6 ;  /* 0x0000000639037221 */ /* 0x010fe20000010000 */
[----:B------:R-:W-:-:S02]  /*bc00*/  IMAD.MOV.U32 R27, RZ, RZ, 0x40000040 ;  /* 0x40000040ff1b7424 */ /* 0x000fc400078e00ff */
[----:B0-----:R-:W-:Y:S01]  /*bc10*/  FADD.FTZ R10, R70, R11 ;  /* 0x0000000b460a7221 */ /* 0x001fe20000010000 */
[----:B-----5:R-:W-:Y:S01]  /*bc20*/  FADD.FTZ R6, R170, R3 ;  /* 0x00000003aa067221 */ /* 0x020fe20000010000 */
[----:B------:R-:W-:Y:S02]  /*bc30*/  F2FP.F16.F32.PACK_AB R202, R13, R202 ;  /* 0x000000ca0dca723e */ /* 0x000fe400000000ff */
[----:B------:R-:W-:Y:S01]  /*bc40*/  F2FP.F16.F32.PACK_AB R203, R31, R30 ;  /* 0x0000001e1fcb723e */ /* 0x000fe200000000ff */
[----:B-1----:R-:W-:Y:S01]  /*bc50*/  FADD.FTZ R3, R171, R10 ;  /* 0x0000000aab037221 */ /* 0x002fe20000010000 */
[----:B------:R-:W-:Y:S02]  /*bc60*/  R2UR UR15, R27 ;  /* 0x000000001b0f72ca */ /* 0x000fe400000e0000 */
[----:B------:R-:W-:Y:S02]  /*bc70*/  R2UR UR18, R24 ;  /* 0x00000000181272ca */ /* 0x000fe400000e0000 */
[----:B------:R-:W-:-:S02]  /*bc80*/  R2UR UR22, R26 ;  /* 0x000000001a1672ca */ /* 0x000fc400000e0000 */
[----:B------:R-:W-:Y:S01]  /*bc90*/  R2UR UR23, R27 ;  /* 0x000000001b1772ca */ /* 0x000fe200000e0000 */
[----:B--2---:R-:W-:Y:S01]  /*bca0*/  FADD.FTZ R6, R61, R6 ;  /* 0x000000063d067221 */ /* 0x004fe20000010000 */
        /* <DEDUP_REMOVED lines=19> */
[----:B------:R-:W-:-:S06]  /*bde0*/  WARPGROUP.ARRIVE ;  /* 0x00000000000079c5 */ /* 0x000fcc0000000000 */
[----:B------:R-:W-:Y:S01]  /*bdf0*/  HGMMA.64x256x16.F32 R24, R200, gdesc[UR4].tnspB, RZ, !UPT, gsb0 ;  /* 0x43e00004c8187df0 */ /* 0x000fe2000c0008ff */
[----:B------:R-:W-:Y:S02]  /*be00*/  F2FP.F16.F32.PACK_AB R164, R21, R164 ;  /* 0x000000a415a4723e */ /* 0x000fe400000000ff */
        /* <DEDUP_REMOVED lines=15> */
[----:B------:R-:W-:Y:S01]  /*bf00*/  HGMMA.64x256x16.F32 R24, R152, gdesc[UR20].tnspB, R24, gsb0 ;  /* 0x43e0001498187df0 */ /* 0x000fe20008000818 */
[----:B------:R-:W-:-:S04]  /*bf10*/  LOP3.LUT R23, R23, 0xfffffff7, RZ, 0xc0, !PT ;  /* 0xfffffff717177812 */ /* 0x000fc800078ec0ff */
[----:B------:R-:W-:Y:S01]  /*bf20*/  @P5 LOP3.LUT R23, R23, 0x8, RZ, 0xfc, !PT ;  /* 0x0000000817175812 */ /* 0x000fe200078efcff */
[----:B------:R-:W-:Y:S02]  /*bf30*/  WARPGROUP.DEPBAR.LE gsb0, 0x0 ;  /* 0x00008000000079c5 */ /* 0x000fe40000010000 */
[----:B------:R-:W-:-:S15]  /*bf40*/  WARPGROUP.ARRIVE ;  /* 0x00000000000079c5 */ /* 0x000fde0000000000 */
[----:B------:R-:W-:-:S05]  /*bf50*/  NOP ;  /* 0x0000000000007918 */ /* 0x000fca0000000000 */
[----:B------:R-:W-:Y:S03]  /*bf60*/  HGMMA.64x256x16.F32 R24, R168, gdesc[UR24].tnspB, R24, gsb0 ;  /* 0x43e00018a8187df0 */ /* 0x000fe60008000818 */
[----:B------:R-:W-:Y:S02]  /*bf70*/  WARPGROUP.DEPBAR.LE gsb0, 0x0 ;  /* 0x00008000000079c5 */ /* 0x000fe40000010000 */
[----:B------:R-:W-:Y:S05]  /*bf80*/  @!P0 BRA `(.L_x_6058) ;  /* 0x0000000000048947 */ /* 0x000fea0003800000 */
[----:B------:R-:W-:Y:S01]  /*bf90*/  BPT.TRAP 0x1 ;  /* 0x000000040000795c */ /* 0x000fe20000300000 */
.L_x_6058:
[----:B------:R-:W0:Y:S01]  /*bfa0*/  @P5 LDC R11, c[0x0][0x44c] ;  /* 0x00011300ff0b5b82 */ /* 0x000e220000000800 */
[----:B------:R-:W-:Y:S01]  /*bfb0*/  MOV R10, R174 ;  /* 0x000000ae000a7202 */ /* 0x000fe20000000f00 */
[----:B------:R-:W-:Y:S01]  /*bfc0*/  VIADD R9, R9, 0x32460 ;  /* 0x0003246009097836 */ /* 0x000fe20000000000 */
[----:B------:R-:W-:Y:S01]  /*bfd0*/  ULDC UR39, c[0x0][0xa80] ;  /* 0x0002a00000277ab9 */ /* 0x000fe20000000800 */
[----:B------:R-:W-:-:S04]  /*bfe0*/  ULDC UR40, c[0x0][0xa80] ;  /* 0x0002a00000287ab9 */ /* 0x000fc80000000800 */
[----:B------:R-:W1:Y:S01]  /*bff0*/  @P5 LDC R12, c[0x0][0x450] ;  /* 0x00011400ff0c5b82 */ /* 0x000e620000000800 */
[----:B0-----:R-:W-:-:S05]  /*c000*/  @P5 IMAD.HI.U32 R11, R174, R11, RZ ;  /* 0x0000000bae0b5227 */ /* 0x001fca00078e00ff */
[----:B-1----:R-:W-:Y:S01]  /*c010*/  @P5 SHF.R.U32.HI R10, RZ, R12, R11 ;  /* 0x0000000cff0a5219 */ /* 0x002fe2000001160b */
[----:B------:R-:W-:-:S03]  /*c020*/  IMAD.U32 R12, RZ, RZ, UR41 ;  /* 0x00000029ff0c7e24 */ /* 0x000fc6000f8e00ff */
[----:B------:R-:W-:Y:S02]  /*c030*/  IADD3 R10, R10, R173, -R219 ;  /* 0x000000ad0a0a7210 */ /* 0x000fe40007ffe8db */
[----:B------:R-:W-:-:S03]  /*c040*/  PRMT R9, R12, 0x654, R9 ;  /* 0x000006540c097816 */ /* 0x000fc60000000009 */
[----:B------:R-:W-:Y:S01]  /*c050*/  IMAD.HI R10, R10, 0x2aaaaaab, RZ ;  /* 0x2aaaaaab0a0a7827 */ /* 0x000fe200078e02ff */
[----:B------:R0:W-:Y:S04]  /*c060*/  SYNCS.ARRIVE.TRANS64.RED.A1T0 RZ, [R9+URZ], RZ ;  /* 0x000000ff09ff79a7 */ /* 0x0001e8000810043f */
[----:B0-----:R-:W-:-:S04]  /*c070*/  SHF.R.U32.HI R9, RZ, 0x1f, R10 ;  /* 0x0000001fff097819 */ /* 0x001fc8000001160a */
[----:B------:R-:W-:Y:S01]  /*c080*/  LEA.HI.SX32 R200, R10, R9, 0x1c ;  /* 0x000000090ac87211 */ /* 0x000fe200078fe2ff */
[----:B------:R-:W-:-:S03]  /*c090*/  VIADD R9, R172, 0xfffffffe ;  /* 0xfffffffeac097836 */ /* 0x000fc60000000000 */
[----:B------:R-:W-:-:S04]  /*c0a0*/  VIMNMX R200, RZ, R200, !PT ;  /* 0x000000c8ffc87248 */ /* 0x000fc80007fe0100 */
[----:B------:R-:W-:-:S13]  /*c0b0*/  ISETP.GE.AND P1, PT, R9, R200, PT ;  /* 0x000000c80900720c */ /* 0x000fda0003f26270 */
[----:B------:R-:W-:Y:S05]  /*c0c0*/  @!P1 BRA `(.L_x_6059) ;  /* 0x00000030003c9947 */ /* 0x000fea0003800000 */
[----:B------:R-:W-:Y:S02]  /*c0d0*/  IMAD.MOV.U32 R11, RZ, RZ, R8 ;  /* 0x000000ffff0b7224 */ /* 0x000fe400078e0008 */
[----:B------:R-:W-:-:S07]  /*c0e0*/  IMAD.MOV.U32 R12, RZ, RZ, R0 ;  /* 0x000000ffff0c7224 */ /* 0x000fce00078e0000 */
.L_x_6070:
[----:B------:R-:W-:Y:S01]  /*c0f0*/  VIADD R18, R18, 0x1 ;  /* 0x0000000112127836 */ /* 0x000fe20000000000 */
[----:B------:R-:W-:Y:S05]  /*c100*/  YIELD ;  /* 0x0000000000007946 */ /* 0x000fea0003800000 */
[----:B------:R-:W-:-:S04]  /*c110*/  ISETP.NE.AND P1, PT, R18, 0x2, PT ;  /* 0x000000021200780c */ /* 0x000fc80003f25270 */
[----:B------:R-:W-:Y:S02]  /*c120*/  SEL R0, RZ, 0x1, P1 ;  /* 0x00000001ff007807 */ /* 0x000fe40000800000 */
[----:B------:R-:W-:Y:S02]  /*c130*/  SEL R18, R18, RZ, P1 ;  /* 0x000000ff12127207 */ /* 0x000fe40000800000 */
[----:B------:R-:W-:Y:S01]  /*c140*/  LOP3.LUT R207, R207, R0, RZ, 0x3c, !PT ;  /* 0x00000000cfcf7212 */ /* 0x000fe200078e3cff */
[----:B0-----:R-:W-:Y:S06]  /*c150*/  @!P0 BRA `(.L_x_6060) ;  /* 0x0000000000048947 */ /* 0x001fec0003800000 */
[----:B------:R-:W-:Y:S01]  /*c160*/  BPT.TRAP 0x1 ;  /* 0x000000040000795c */ /* 0x000fe20000300000 */
.L_x_6060:
[----:B------:R-:W-:Y:S01]  /*c170*/  IMAD R10, R18, 0x8, R22 ;  /* 0x00000008120a7824 */ /* 0x000fe200078e0216 */
[----:B------:R-:W-:-:S04]  /*c180*/  SHF.L.U32 R0, R207, 0x1f, RZ ;  /* 0x0000001fcf007819 */ /* 0x000fc800000006ff */
[----:B------:R0:W1:Y:S01]  /*c190*/  SYNCS.PHASECHK.TRANS64.TRYWAIT P1, [R10+URZ+0x32430], R0 ;  /* 0x032430000a0075a7 */ /* 0x000062000802017f */
[----:B------:R-:W-:Y:S05]  /*c1a0*/  @!P0 BRA `(.L_x_6061) ;  /* 0x0000000000048947 */ /* 0x000fea0003800000 */
[----:B------:R-:W-:Y:S01]  /*c1b0*/  BPT.TRAP 0x1 ;  /* 0x000000040000795c */ /* 0x000fe20000300000 */
.L_x_6061:
[----:B------:R-:W2:Y:S01]  /*c1c0*/  LDL R7, [R1+0x68] ;  /* 0x0000680001077983 */ /* 0x000ea20000100800 */
[----:B------:R-:W-:Y:S02]  /*c1d0*/  IMAD.MOV.U32 R153, RZ, RZ, 0x40000040 ;  /* 0x40000040ff997424 */ /* 0x000fe400078e00ff */
[----:B--2---:R-:W-:Y:S01]  /*c1e0*/  IMAD R152, R18, 0x300, R7 ;  /* 0x0000030012987824 */ /* 0x004fe200078e0207 */
[----:B-1----:R-:W-:Y:S06]  /*c1f0*/  @P1 BRA `(.L_x_6062) ;  /* 0x0000000000081947 */ /* 0x002fec0003800000 */
[----:B------:R-:W1:Y:S02]  /*c200*/  SYNCS.PHASECHK.TRANS64.TRYWAIT P1, [R10+URZ+0x32430], R0 ;  /* 0x032430000a0075a7 */ /* 0x000e64000802017f */
[----:B-1----:R-:W-:Y:S05]  /*c210*/  @!P1 BRA `(.L_x_6063) ;  /* 0x0000011c00d49947 */ /* 0x002fea0003800000 */
.L_x_6062:
[----:B------:R-:W-:Y:S01]  /*c220*/  VIADD R14, R152, 0x4 ;  /* 0x00000004980e7836 */ /* 0x000fe20000000000 */
[----:B------:R-:W2:Y:S01]  /*c230*/  LDL.64 R202, [R1+0x50] ;  /* 0x0000500001ca7983 */ /* 0x000ea20000100a00 */
[----:B------:R-:W-:Y:S01]  /*c240*/  IMAD.MOV.U32 R15, RZ, RZ, 0x40000040 ;  /* 0x40000040ff0f7424 */ /* 0x000fe200078e00ff */
[----:B------:R-:W-:Y:S05]  /*c250*/  WARPSYNC.ALL ;  /* 0x0000000000007948 */ /* 0x000fea0003800000 */
[----:B------:R-:W-:Y:S01]  /*c260*/  R2UR UR14, R14 ;  /* 0x000000000e0e72ca */ /* 0x000fe200000e0000 */
[----:B------:R-:W-:Y:S01]  /*c270*/  IMAD.MOV.U32 R21, RZ, RZ, 0x40000040 ;  /* 0x40000040ff157424 */ /* 0x000fe200078e00ff */
[----:B------:R-:W-:-:S02]  /*c280*/  R2UR UR15, R15 ;  /* 0x000000000f0f72ca */ /* 0x000fc400000e0000 */
[----:B------:R-:W3:Y:S01]  /*c290*/  LDL.64 R14, [R1+0x60] ;  /* 0x00006000010e7983 */ /* 0x000ee20000100a00 */
[----:B------:R-:W-:Y:S02]  /*c2a0*/  IADD3 R20, R152, 0x2, RZ ;  /* 0x0000000298147810 */ /* 0x000fe40007ffe0ff */
[----:B------:R-:W-:Y:S02]  /*c2b0*/  R2UR UR11, R21 ;  /* 0x00000000150b72ca */ /* 0x000fe400000e0000 */
[----:B------:R-:W-:Y:S02]  /*c2c0*/  R2UR UR10, R20 ;  /* 0x00000000140a72ca */ /* 0x000fe400000e0000 */
[----:B------:R-:W4:Y:S01]  /*c2d0*/  LDL.64 R20, [R1+0x58] ;  /* 0x0000580001147983 */ /* 0x000f220000100a00 */
[C---:B------:R-:W-:Y:S01]  /*c2e0*/  R2UR UR6, R152.reuse ;  /* 0x00000000980672ca */ /* 0x040fe200000e0000 */
[----:B------:R-:W-:Y:S01]  /*c2f0*/  VIADD R152, R152, 0x6 ;  /* 0x0000000698987836 */ /* 0x000fe20000000000 */
[----:B------:R-:W-:Y:S01]  /*c300*/  R2UR UR7, R153 ;  /* 0x00000000990772ca */ /* 0x000fe200000e0000 */
[----:B------:R-:W-:Y:S01]  /*c310*/  IMAD.MOV.U32 R153, RZ, RZ, 0x40000040 ;  /* 0x40000040ff997424 */ /* 0x000fe200078e00ff */
[----:B------:R-:W-:-:S02]  /*c320*/  R2UR UR4, R214 ;  /* 0x00000000d60472ca */ /* 0x000fc400000e0000 */
[----:B------:R-:W-:Y:S02]  /*c330*/  R2UR UR5, R215 ;  /* 0x00000000d70572ca */ /* 0x000fe400000e0000 */
[----:B------:R-:W-:Y:S02]  /*c340*/  R2UR UR18, R152 ;  /* 0x00000000981272ca */ /* 0x000fe400000e0000 */
[----:B------:R-:W-:Y:S02]  /*c350*/  R2UR UR19, R153 ;  /* 0x00000000991372ca */ /* 0x000fe400000e0000 */
[----:B------:R-:W-:-:S07]  /*c360*/  WARPGROUP.ARRIVE ;  /* 0x00000000000079c5 */ /* 0x000fce0000000000 */
[----:B------:R-:W-:Y:S03]  /*c370*/  HGMMA.64x96x16.F32 R152, gdesc[UR4], RZ, !UPT, gsb0 ;  /* 0x01600000049879f0 */ /* 0x000fe6000c0008ff */
[----:B------:R-:W-:Y:S02]  /*c380*/  WARPGROUP.DEPBAR.LE gsb0, 0x0 ;  /* 0x00008000000079c5 */ /* 0x000fe40000010000 */
[----:B------:R-:W-:Y:S01]  /*c390*/  WARPGROUP.ARRIVE ;  /* 0x00000000000079c5 */ /* 0x000fe20000000000 */
[----:B---3--:R-:W-:Y:S02]  /*c3a0*/  R2UR UR8, R14 ;  /* 0x000000000e0872ca */ /* 0x008fe400000e0000 */
[----:B------:R-:W-:-:S13]  /*c3b0*/  R2UR UR9, R15 ;  /* 0x000000000f0972ca */ /* 0x000fda00000e0000 */
[----:B------:R-:W-:Y:S01]  /*c3c0*/  HGMMA.64x96x16.F32 R152, gdesc[UR8], R152, gsb0 ;  /* 0x01600000089879f0 */ /* 0x000fe20008000898 */
[----:B----4-:R-:W-:Y:S02]  /*c3d0*/  R2UR UR12, R20 ;  /* 0x00000000140c72ca */ /* 0x010fe400000e0000 */
[----:B------:R-:W-:Y:S02]  /*c3e0*/  R2UR UR13, R21 ;  /* 0x00000000150d72ca */ /* 0x000fe400000e0000 */
[----:B--2---:R-:W-:Y:S02]  /*c3f0*/  R2UR UR16, R202 ;  /* 0x00000000ca1072ca */ /* 0x004fe400000e0000 */
        /* <DEDUP_REMOVED lines=10> */
.L_x_6064:
[----:B------:R2:W3:Y:S01]  /*c4a0*/  SYNCS.PHASECHK.TRANS64.TRYWAIT P1, [R10+URZ+0x32450], R0 ;  /* 0x032450000a0075a7 */ /* 0x0004e2000802017f */
[----:B------:R-:W-:Y:S05]  /*c4b0*/  @!P0 BRA `(.L_x_6065) ;  /* 0x0000000000048947 */ /* 0x000fea0003800000 */
[----:B------:R-:W-:Y:S01]  /*c4c0*/  BPT.TRAP 0x1 ;  /* 0x000000040000795c */ /* 0x000fe20000300000 */
.L_x_6065:
[----:B---3--:R-:W-:Y:S05]  /*c4d0*/  @P1 BRA `(.L_x_6066) ;  /* 0x0000000000081947 */ /* 0x008fea0003800000 */
[----:B------:R-:W3:Y:S02]  /*c4e0*/  SYNCS.PHASECHK.TRANS64.TRYWAIT P1, [R10+URZ+0x32450], R0 ;  /* 0x032450000a0075a7 */ /* 0x000ee4000802017f */
[----:B---3--:R-:W-:Y:S05]  /*c4f0*/  @!P1 BRA `(.L_x_6067) ;  /* 0x0000011c00309947 */ /* 0x008fea0003800000 */
.L_x_6066:
[----:B------:R-:W4:Y:S04]  /*c500*/  LDL.64 R202, [R1+0x38] ;  /* 0x0000380001ca7983 */ /* 0x000f280000100a00 */
[----:B------:R0:W-:Y:S04]  /*c510*/  STL.64 [R1+0xb8], R10 ;  /* 0x0000b80a01007387 */ /* 0x0001e80000100a00 */
[----:B0123--:R-:W2:Y:S04]  /*c520*/  LDL.64 R10, [R1+0x40] ;  /* 0x00004000010a7983 */ /* 0x00fea80000100a00 */
[----:B------:R0:W-:Y:S04]  /*c530*/  STL [R1+0xb0], R9 ;  /* 0x0000b00901007387 */ /* 0x0001e80000100800 */
[----:B0-----:R-:W3:Y:S01]  /*c540*/  LDL.64 R8, [R1+0x48] ;  /* 0x0000480001087983 */ /* 0x001ee20000100a00 */
[----:B------:R-:W-:Y:S01]  /*c550*/  IMAD.MOV.U32 R14, RZ, RZ, 0xc00 ;  /* 0x00000c00ff0e7424 */ /* 0x000fe200078e00ff */
[----:B------:R-:W-:Y:S05]  /*c560*/  WARPSYNC.ALL ;  /* 0x0000000000007948 */ /* 0x000fea0003800000 */
[----:B------:R-:W-:Y:S01]  /*c570*/  IMAD R14, R18, R14, UR45 ;  /* 0x0000002d120e7e24 */ /* 0x000fe2000f8e020e */
[----:B------:R-:W-:Y:S01]  /*c580*/  R2UR UR4, R4 ;  /* 0x00000000040472ca */ /* 0x000fe200000e0000 */
[----:B------:R-:W-:Y:S01]  /*c590*/  IMAD.MOV.U32 R15, RZ, RZ, 0x40000040 ;  /* 0x40000040ff0f7424 */ /* 0x000fe200078e00ff */
[----:B------:R-:W-:Y:S01]  /*c5a0*/  R2UR UR5, R5 ;  /* 0x00000000050572ca */ /* 0x000fe200000e0000 */
[----:B------:R-:W-:Y:S01]  /*c5b0*/  WARPGROUP.ARRIVE ;  /* 0x00000000000079c5 */ /* 0x000fe20000000000 */
[C---:B------:R-:W-:Y:S01]  /*c5c0*/  R2UR UR6, R14.reuse ;  /* 0x000000000e0672ca */ /* 0x040fe200000e0000 */
[----:B------:R-:W-:Y:S01]  /*c5d0*/  VIADD R20, R14, 0x2 ;  /* 0x000000020e147836 */ /* 0x000fe20000000000 */
[----:B------:R-:W-:Y:S01]  /*c5e0*/  R2UR UR7, R15 ;  /* 0x000000000f0772ca */ /* 0x000fe200000e0000 */
[----:B------:R0:W-:Y:S01]  /*c5f0*/  STL.64 [R1+0xa8], R2 ;  /* 0x0000a80201007387 */ /* 0x0001e20000100a00 */
[----:B------:R-:W-:-:S11]  /*c600*/  MOV R21, 0x40000040 ;  /* 0x4000004000157802 */ /* 0x000fd60000000f00 */
[----:B------:R-:W-:Y:S01]  /*c610*/  HGMMA.64x96x16.F32 R152, gdesc[UR4], R152, gsb0 ;  /* 0x01600000049879f0 */ /* 0x000fe20008000898 */
[----:B------:R-:W-:Y:S01]  /*c620*/  R2UR UR6, R20 ;  /* 0x00000000140672ca */ /* 0x000fe200000e0000 */
[----:B0-----:R-:W4:Y:S01]  /*c630*/  LDL.64 R2, [R1+0x28] ;  /* 0x0000280001027983 */ /* 0x001f220000100a00 */
[----:B------:R-:W-:Y:S01]  /*c640*/  R2UR UR7, R21 ;  /* 0x00000000150772ca */ /* 0x000fe200000e0000 */
[----:B------:R-:W-:Y:S02]  /*c650*/  VIADD R20, R14, 0x4 ;  /* 0x000000040e147836 */ /* 0x000fe40000000000 */
[----:B------:R-:W-:Y:S01]  /*c660*/  IMAD.MOV.U32 R21, RZ, RZ, 0x40000040 ;  /* 0x40000040ff157424 */ /* 0x000fe200078e00ff */
[----:B------:R-:W-:Y:S02]  /*c670*/  WARPGROUP.DEPBAR.LE gsb0, 0x0 ;  /* 0x00008000000079c5 */ /* 0x000fe40000010000 */
[----:B------:R-:W-:Y:S01]  /*c680*/  WARPGROUP.ARRIVE ;  /* 0x00000000000079c5 */ /* 0x000fe20000000000 */
[----:B---3--:R-:W-:-:S02]  /*c690*/  R2UR UR4, R8 ;  /* 0x00000000080472ca */ /* 0x008fc400000e0000 */
[----:B------:R-:W-:Y:S02]  /*c6a0*/  R2UR UR5, R9 ;  /* 0x00000000090572ca */ /* 0x000fe400000e0000 */
[----:B------:R-:W3:Y:S11]  /*c6b0*/  LDL.64 R8, [R1+0x30] ;  /* 0x0000300001087983 */ /* 0x000ef60000100a00 */
[----:B------:R-:W-:Y:S01]  /*c6c0*/  HGMMA.64x96x16.F32 R152, gdesc[UR4], R152, gsb0 ;  /* 0x01600000049879f0 */ /* 0x000fe20008000898 */
[----:B------:R-:W-:-:S02]  /*c6d0*/  R2UR UR6, R20 ;  /* 0x00000000140672ca */ /* 0x000fc400000e0000 */
[----:B------:R-:W-:Y:S02]  /*c6e0*/  R2UR UR7, R21 ;  /* 0x00000000150772ca */ /* 0x000fe400000e0000 */
[----:B--2---:R-:W-:Y:S02]  /*c6f0*/  R2UR UR4, R10 ;  /* 0x000000000a0472ca */ /* 0x004fe400000e0000 */
[----:B------:R-:W-:Y:S01]  /*c700*/  R2UR UR5, R11 ;  /* 0x000000000b0572ca */ /* 0x000fe200000e0000 */
[----:B------:R-:W-:Y:S01]  /*c710*/  VIADD R20, R14, 0x6 ;  /* 0x000000060e147836 */ /* 0x000fe20000000000 */
[----:B------:R-:W2:Y:S01]  /*c720*/  LDL.64 R10, [R1+0x18] ;  /* 0x00001800010a7983 */ /* 0x000ea20000100a00 */
[----:B------:R-:W-:Y:S01]  /*c730*/  IMAD.MOV.U32 R21, RZ, RZ, 0x40000040 ;  /* 0x40000040ff157424 */ /* 0x000fe200078e00ff */
[----:B------:R-:W-:Y:S02]  /*c740*/  WARPGROUP.DEPBAR.LE gsb0, 0x0 ;  /* 0x00008000000079c5 */ /* 0x000fe40000010000 */
[----:B------:R-:W-:-:S07]  /*c750*/  WARPGROUP.ARRIVE ;  /* 0x00000000000079c5 */ /* 0x000fce0000000000 */
[----:B------:R-:W-:Y:S01]  /*c760*/  HGMMA.64x96x16.F32 R152, gdesc[UR4], R152, gsb0 ;  /* 0x01600000049879f0 */ /* 0x000fe20008000898 */
[----:B----4-:R-:W-:Y:S02]  /*c770*/  R2UR UR4, R202 ;  /* 0x00000000ca0472ca */ /* 0x010fe400000e0000 */
        /* <DEDUP_REMOVED lines=14> */
[----:B------:R-:W-:Y:S01]  /*c860*/  WARPGROUP.ARRIVE ;  /* 0x00000000000079c5 */ /* 0x000fe20000000000 */
[----:B------:R-:W-:Y:S01]  /*c870*/  VIADD R20, R14, 0x302 ;  /* 0x000003020e147836 */ /* 0x000fe20000000000 */
[----:B------:R-:W3:Y:S08]  /*c880*/  LDL.64 R8, [R1+0x10] ;  /* 0x0000100001087983 */ /* 0x000ef00000100a00 */
[----:B------:R-:W-:Y:S01]  /*c890*/  HGMMA.64x96x16.F32 R152, gdesc[UR4], R152, gsb0 ;  /* 0x01600000049879f0 */ /* 0x000fe20008000898 */
[----:B------:R-:W-:Y:S01]  /*c8a0*/  IMAD.MOV.U32 R21, RZ, RZ, 0x40000040 ;  /* 0x40000040ff157424 */ /* 0x000fe200078e00ff */
[----:B------:R-:W-:-:S02]  /*c8b0*/  R2UR UR6, R20 ;  /* 0x00000000140672ca */ /* 0x000fc400000e0000 */
[----:B------:R-:W-:Y:S02]  /*c8c0*/  R2UR UR4, R2 ;  /* 0x00000000020472ca */ /* 0x000fe400000e0000 */
[----:B------:R-:W-:Y:S02]  /*c8d0*/  R2UR UR7, R21 ;  /* 0x00000000150772ca */ /* 0x000fe400000e0000 */
[----:B------:R-:W-:Y:S01]  /*c8e0*/  R2UR UR5, R3 ;  /* 0x00000000030572ca */ /* 0x000fe200000e0000 */
[----:B------:R-:W-:Y:S01]  /*c8f0*/  IMAD.MOV.U32 R21, RZ, RZ, 0x40000040 ;  /* 0x40000040ff157424 */ /* 0x000fe200078e00ff */
[----:B------:R-:W-:Y:S01]  /*c900*/  IADD3 R20, R14, 0x304, RZ ;  /* 0x000003040e147810 */ /* 0x000fe20007ffe0ff */
[----:B------:R-:W3:Y:S01]  /*c910*/  LDL.64 R2, [R1+0x8] ;  /* 0x0000080001027983 */ /* 0x000ee20000100a00 */
[----:B------:R-:W-:Y:S02]  /*c920*/  WARPGROUP.DEPBAR.LE gsb0, 0x0 ;  /* 0x00008000000079c5 */ /* 0x000fe40000010000 */
[----:B------:R-:W-:-:S07]  /*c930*/  WARPGROUP.ARRIVE ;  /* 0x00000000000079c5 */ /* 0x000fce0000000000 */
[----:B------:R-:W-:Y:S01]  /*c940*/  HGMMA.64x96x16.F32 R152, gdesc[UR4], R152, gsb0 ;  /* 0x01600000049879f0 */ /* 0x000fe20008000898 */
[----:B------:R-:W-:Y:S02]  /*c950*/  R2UR UR6, R20 ;  /* 0x00000000140672ca */ /* 0x000fe400000e0000 */
[----:B------:R-:W-:Y:S02]  /*c960*/  R2UR UR7, R21 ;  /* 0x00000000150772ca */ /* 0x000fe400000e0000 */
[----:B----4-:R-:W-:Y:S02]  /*c970*/  R2UR UR4, R202 ;  /* 0x00000000ca0472ca */ /* 0x010fe400000e0000 */
[----:B------:R-:W-:Y:S01]  /*c980*/  R2UR UR5, R203 ;  /* 0x00000000cb0572ca */ /* 0x000fe200000e0000 */
[----:B------:R-:W-:Y:S01]  /*c990*/  VIADD R20, R14, 0x306 ;  /* 0x000003060e147836 */ /* 0x000fe20000000000 */
[----:B------:R-:W4:Y:S01]  /*c9a0*/  LDL.64 R202, [R1] ;  /* 0x0000000001ca7983 */ /* 0x000f220000100a00 */
[----:B------:R-:W-:Y:S01]  /*c9b0*/  IMAD.MOV.U32 R21, RZ, RZ, 0x40000040 ;  /* 0x40000040ff157424 */ /* 0x000fe200078e00ff */
[----:B------:R-:W-:-:S02]  /*c9c0*/  WARPGROUP.DEPBAR.LE gsb0, 0x0 ;  /* 0x00008000000079c5 */ /* 0x000fc40000010000 */
[----:B------:R-:W-:-:S07]  /*c9d0*/  WARPGROUP.ARRIVE ;  /* 0x00000000000079c5 */ /* 0x000fce0000000000 */
[----:B------:R-:W-:Y:S01]  /*c9e0*/  HGMMA.64x96x16.F32 R152, gdesc[UR4], R152, gsb0 ;  /* 0x01600000049879f0 */ /* 0x000fe20008000898 */
[----:B------:R-:W-:Y:S02]  /*c9f0*/  R2UR UR6, R20 ;  /* 0x00000000140672ca */ /* 0x000fe400000e0000 */
[----:B------:R-:W-:Y:S02]  /*ca00*/  R2UR UR7, R21 ;  /* 0x00000000150772ca */ /* 0x000fe400000e0000 */
[----:B--2---:R-:W-:Y:S02]  /*ca10*/  R2UR UR4, R10 ;  /* 0x000000000a0472ca */ /* 0x004fe400000e0000 */
[----:B------:R-:W-:Y:S01]  /*ca20*/  R2UR UR5, R11 ;  /* 0x000000000b0572ca */ /* 0x000fe200000e0000 */
[----:B------:R-:W-:Y:S01]  /*ca30*/  VIADD R20, R14, 0x600 ;  /* 0x000006000e147836 */ /* 0x000fe20000000000 */
[----:B------:R0:W5:Y:S01]  /*ca40*/  LDL.LU.64 R10, [R1+0xb8] ;  /* 0x0000b800010a7983 */ /* 0x0001620000300a00 */
        /* <DEDUP_REMOVED lines=8> */
[----:B------:R-:W-:Y:S01]  /*cad0*/  VIADD R20, R14, 0x602 ;  /* 0x000006020e147836 */ /* 0x000fe20000000000 */
[----:B------:R0:W5:Y:S01]  /*cae0*/  LDL.LU R9, [R1+0xb0] ;  /* 0x0000b00001097983 */ /* 0x0001620000300800 */
[----:B------:R-:W-:Y:S01]  /*caf0*/  IMAD.MOV.U32 R21, RZ, RZ, 0x40000040 ;  /* 0x40000040ff157424 */ /* 0x000fe200078e00ff */
[----:B------:R-:W-:-:S02]  /*cb00*/  WARPGROUP.DEPBAR.LE gsb0, 0x0 ;  /* 0x00008000000079c5 */ /* 0x000fc40000010000 */
        /* <DEDUP_REMOVED lines=59> */
[----:B------:R-:W-:Y:S02]  /*cec0*/  R2UR UR4, R220 ;  /* 0x00000000dc0472ca */ /* 0x000fe400000e0000 */
[----:B------:R-:W-:Y:S01]  /*ced0*/  R2UR UR5, R221 ;  /* 0x00000000dd0572ca */ /* 0x000fe200000e0000 */
[----:B------:R-:W1:Y:S01]  /*cee0*/  S2R R201, SR_TID.X ;  /* 0x0000000000c97919 */ /* 0x000e620000002100 */
[----:B------:R-:W-:Y:S02]  /*cef0*/  WARPGROUP.DEPBAR.LE gsb0, 0x0 ;  /* 0x00008000000079c5 */ /* 0x000fe40000010000 */
[----:B------:R-:W-:-:S09]  /*cf00*/  WARPGROUP.ARRIVE ;  /* 0x00000000000079c5 */ /* 0x000fd20000000000 */
[----:B------:R-:W-:Y:S01]  /*cf10*/  HGMMA.64x96x16.F32 R152, gdesc[UR4], R152, gsb0 ;  /* 0x01600000049879f0 */ /* 0x000fe20008000898 */
[----:B-1----:R-:W-:-:S04]  /*cf20*/  SHF.R.U32.HI R201, RZ, 0x7, R201 ;  /* 0x00000007ffc97819 */ /* 0x002fc800000116c9 */
[----:B------:R-:W-:Y:S01]  /*cf30*/  IADD3 R7, -R201, 0xb, RZ ;  /* 0x0000000bc9077810 */ /* 0x000fe20007ffe1ff */
[----:B------:R-:W-:-:S04]  /*cf40*/  WARPGROUP.DEPBAR.LE gsb0, 0x0 ;  /* 0x00008000000079c5 */ /* 0x000fc80000010000 */
[----:B------:R0:W-:Y:S06]  /*cf50*/  BAR.ARV R7, 0x100 ;  /* 0x000400070000751d */ /* 0x0001ec0000002000 */
[----:B------:R-:W-:Y:S05]  /*cf60*/  @!P0 BRA `(.L_x_6068) ;  /* 0x0000000000048947 */ /* 0x000fea0003800000 */
[----:B------:R-:W-:Y:S01]  /*cf70*/  BPT.TRAP 0x1 ;  /* 0x000000040000795c */ /* 0x000fe20000300000 */
.L_x_6068:
[----:B------:R-:W2:Y:S01]  /*cf80*/  LDL R20, [R1+0x6c] ;  /* 0x00006c0001147983 */ /* 0x000ea20000100800 */
[----:B------:R-:W1:Y:S03]  /*cf90*/  LDC R0, c[0x0][0x448] ;  /* 0x00011200ff007b82 */ /* 0x000e660000000800 */
[----:B------:R-:W2:Y:S04]  /*cfa0*/  LDL R8, [R1+0x88] ;  /* 0x0000880001087983 */ /* 0x000ea80000100800 */
[----:B------:R-:W3:Y:S04]  /*cfb0*/  LDL R15, [R1+0x8c] ;  /* 0x00008c00010f7983 */ /* 0x000ee80000100800 */
[----:B------:R-:W4:Y:S01]  /*cfc0*/  LDL R14, [R1+0x80] ;  /* 0x00008000010e7983 */ /* 0x000f220000100800 */
[----:B------:R-:W-:Y:S01]  /*cfd0*/  LOP3.LUT R23, R23, 0xffffdfff, RZ, 0xc0, !PT ;  /* 0xffffdfff17177812 */ /* 0x000fe200078ec0ff */
[----:B------:R-:W-:-:S03]  /*cfe0*/  UMOV UR37, UR40 ;  /* 0x0000002800257c82 */ /* 0x000fc60008000000 */
[----:B------:R-:W-:-:S04]  /*cff0*/  @P0 LOP3.LUT R23, R23, 0x2000, RZ, 0xfc, !PT ;  /* 0x0000200017170812 */ /* 0x000fc800078efcff */
[----:B------:R-:W-:Y:S02]  /*d000*/  LOP3.LUT R23, R23, 0xffffbfff, RZ, 0xc0, !PT ;  /* 0xffffbfff17177812 */ /* 0x000fe400078ec0ff */
[----:B-1----:R-:W-:-:S13]  /*d010*/  ISETP.NE.AND P1, PT, R0, 0x1, PT ;  /* 0x000000010000780c */ /* 0x002fda0003f25270 */
[----:B------:R-:W1:Y:S08]  /*d020*/  @P1 LDC R13, c[0x0][0x44c] ;  /* 0x00011300ff0d1b82 */ /* 0x000e700000000800 */
[----:B------:R-:W0:Y:S01]  /*d030*/  @P1 LDC R0, c[0x0][0x450] ;  /* 0x00011400ff001b82 */ /* 0x000e220000000800 */
[----:B--2---:R-:W-:-:S04]  /*d040*/  IMAD.IADD R8, R8, 0x1, R20 ;  /* 0x0000000108087824 */ /* 0x004fc800078e0214 */
[----:B-1----:R-:W-:-:S05]  /*d050*/  @P1 IMAD.HI.U32 R13, R8, R13, RZ ;  /* 0x0000000d080d1227 */ /* 0x002fca00078e00ff */
[----:B0-----:R-:W-:Y:S01]  /*d060*/  @P1 SHF.R.U32.HI R8, RZ, R0, R13 ;  /* 0x00000000ff081219 */ /* 0x001fe2000001160d */
[----:B------:R-:W-:-:S04]  /*d070*/  IMAD.MOV.U32 R13, RZ, RZ, -0x60 ;  /* 0xffffffa0ff0d7424 */ /* 0x000fc800078e00ff */
[----:B------:R-:W0:Y:S01]  /*d080*/  SHFL.IDX PT, R0, R8, RZ, 0x1c1f ;  /* 0x001c1fff08007589 */ /* 0x000e2200000e0000 */
[----:B-----5:R-:W-:-:S03]  /*d090*/  IMAD R13, R9, R13, 0x1 ;  /* 0x00000001090d7424 */ /* 0x020fc600078e020d */
[----:B------:R-:W1:Y:S01]  /*d0a0*/  SHFL.IDX PT, R8, R8, 0x1, 0x1c1f ;  /* 0x003c1f0008087f89 */ /* 0x000e6200000e0000 */
[----:B---3--:R-:W-:Y:S02]  /*d0b0*/  IMAD R13, R15, -0x2, R13 ;  /* 0xfffffffe0f0d7824 */ /* 0x008fe400078e020d */
[----:B------:R-:W-:-:S03]  /*d0c0*/  IMAD.U32 R15, RZ, RZ, UR41 ;  /* 0x00000029ff0f7e24 */ /* 0x000fc6000f8e00ff */
[----:B----4-:R-:W-:-:S05]  /*d0d0*/  IADD3 R13, -R219, R13, R14 ;  /* 0x0000000ddb0d7210 */ /* 0x010fca0007ffe10e */
[C---:B0-----:R-:W-:Y:S02]  /*d0e0*/  IMAD.IADD R0, R13.reuse, 0x1, R0 ;  /* 0x000000010d007824 */ /* 0x041fe400078e0200 */
[----:B-1----:R-:W-:-:S03]  /*d0f0*/  IMAD.IADD R8, R13, 0x1, R8 ;  /* 0x000000010d087824 */ /* 0x002fc600078e0208 */
[C---:B------:R-:W-:Y:S02]  /*d100*/  ISETP.GT.AND P4, PT, R0.reuse, RZ, PT ;  /* 0x000000ff0000720c */ /* 0x040fe40003f84270 */
[C---:B------:R-:W-:Y:S02]  /*d110*/  ISETP.GT.AND P3, PT, R0.reuse, 0x1, PT ;  /* 0x000000010000780c */ /* 0x040fe40003f64270 */
[C---:B------:R-:W-:Y:S02]  /*d120*/  ISETP.GT.AND P2, PT, R0.reuse, 0x8, PT ;  /* 0x000000080000780c */ /* 0x040fe40003f44270 */
[----:B------:R-:W-:Y:S02]  /*d130*/  ISETP.GT.AND P1, PT, R0, 0x9, PT ;  /* 0x000000090000780c */ /* 0x000fe40003f24270 */
[----:B------:R-:W-:Y:S02]  /*d140*/  FSEL R152, R152, -INF , P4 ;  /* 0xff80000098987808 */ /* 0x000fe40002000000 */
[----:B------:R-:W-:-:S02]  /*d150*/  FSEL R153, R153, -INF , P3 ;  /* 0xff80000099997808 */ /* 0x000fc40001800000 */
[----:B------:R-:W-:Y:S02]  /*d160*/  FSEL R156, R156, -INF , P2 ;  /* 0xff8000009c9c7808 */ /* 0x000fe40001000000 */
[----:B------:R-:W-:Y:S02]  /*d170*/  FSEL R157, R157, -INF , P1 ;  /* 0xff8000009d9d7808 */ /* 0x000fe40000800000 */
[C---:B------:R-:W-:Y:S02]  /*d180*/  ISETP.GT.AND P4, PT, R0.reuse, 0x10, PT ;  /* 0x000000100000780c */ /* 0x040fe40003f84270 */
[C---:B------:R-:W-:Y:S02]  /*d190*/  ISETP.GT.AND P3, PT, R0.reuse, 0x11, PT ;  /* 0x000000110000780c */ /* 0x040fe40003f64270 */
[C---:B------:R-:W-:Y:S02]  /*d1a0*/  ISETP.GT.AND P2, PT, R0.reuse, 0x18, PT ;  /* 0x000000180000780c */ /* 0x040fe40003f44270 */
[----:B------:R-:W-:-:S02]  /*d1b0*/  ISETP.GT.AND P1, PT, R0, 0x19, PT ;  /* 0x000000190000780c */ /* 0x000fc40003f24270 */
[----:B------:R-:W-:Y:S02]  /*d1c0*/  FSEL R160, R160, -INF , P4 ;  /* 0xff800000a0a07808 */ /* 0x000fe40002000000 */
[----:B------:R-:W-:Y:S02]  /*d1d0*/  FSEL R161, R161, -INF , P3 ;  /* 0xff800000a1a17808 */ /* 0x000fe40001800000 */
[----:B------:R-:W-:Y:S02]  /*d1e0*/  FSEL R164, R164, -INF , P2 ;  /* 0xff800000a4a47808 */ /* 0x000fe40001000000 */
[----:B------:R-:W-:Y:S02]  /*d1f0*/  FSEL R165, R165, -INF , P1 ;  /* 0xff800000a5a57808 */ /* 0x000fe40000800000 */
[C---:B------:R-:W-:Y:S02]  /*d200*/  ISETP.GT.AND P4, PT, R0.reuse, 0x20, PT ;  /* 0x000000200000780c */ /* 0x040fe40003f84270 */
[----:B------:R-:W-:-:S02]  /*d210*/  ISETP.GT.AND P3, PT, R0, 0x21, PT ;  /* 0x000000210000780c */ /* 0x000fc40003f64270 */
[C---:B------:R-:W-:Y:S02]  /*d220*/  ISETP.GT.AND P2, PT, R0.reuse, 0x28, PT ;  /* 0x000000280000780c */ /* 0x040fe40003f44270 */
[----:B------:R-:W-:Y:S02]  /*d230*/  ISETP.GT.AND P1, PT, R0, 0x29, PT ;  /* 0x000000290000780c */ /* 0x000fe40003f24270 */
[----:B------:R-:W-:Y:S02]  /*d240*/  FSEL R168, R168, -INF , P4 ;  /* 0xff800000a8a87808 */ /* 0x000fe40002000000 */
[----:B------:R-:W-:Y:S02]  /*d250*/  FSEL R169, R169, -INF , P3 ;  /* 0xff800000a9a97808 */ /* 0x000fe40001800000 */
[----:B------:R-:W-:Y:S02]  /*d260*/  FSEL R172, R172, -INF , P2 ;  /* 0xff800000acac7808 */ /* 0x000fe40001000000 */
[----:B------:R-:W-:-:S02]  /*d270*/  FSEL R173, R173, -INF , P1 ;  /* 0xff800000adad7808 */ /* 0x000fc40000800000 */
[C---:B------:R-:W-:Y:S02]  /*d280*/  ISETP.GT.AND P4, PT, R0.reuse, 0x30, PT ;  /* 0x000000300000780c */ /* 0x040fe40003f84270 */
        /* <DEDUP_REMOVED lines=28> */
[----:B------:R-:W-:-:S02]  /*d450*/  ISETP.GT.AND P4, PT, R8, RZ, PT ;  /* 0x000000ff0800720c */ /* 0x000fc40003f84270 */
[----:B------:R-:W-:Y:S02]  /*d460*/  FMNMX.FTZ R0, R161, R0, !PT ;  /* 0x00000000a1007209 */ /* 0x000fe40007810000 */
[----:B------:R-:W-:Y:S02]  /*d470*/  ISETP.GT.AND P3, PT, R8, 0x1, PT ;  /* 0x000000010800780c */ /* 0x000fe40003f64270 */
[----:B------:R-:W-:Y:S02]  /*d480*/  FMNMX.FTZ R0, R164, R0, !PT ;  /* 0x00000000a4007209 */ /* 0x000fe40007810000 */
[C---:B------:R-:W-:Y:S02]  /*d490*/  ISETP.GT.AND P2, PT, R8.reuse, 0x8, PT ;  /* 0x000000080800780c */ /* 0x040fe40003f44270 */
[----:B------:R-:W-:Y:S02]  /*d4a0*/  FMNMX.FTZ R0, R165, R0, !PT ;  /* 0x00000000a5007209 */ /* 0x000fe40007810000 */
[----:B------:R-:W-:-:S02]  /*d4b0*/  ISETP.GT.AND P1, PT, R8, 0x9, PT ;  /* 0x000000090800780c */ /* 0x000fc40003f24270 */
[----:B------:R-:W-:Y:S02]  /*d4c0*/  FMNMX.FTZ R0, R168, R0, !PT ;  /* 0x00000000a8007209 */ /* 0x000fe40007810000 */
        /* <DEDUP_REMOVED lines=8> */
[C---:B------:R-:W-:Y:S02]  /*d550*/  ISETP.GT.AND P4, PT, R8.reuse, 0x10, PT ;  /* 0x000000100800780c */ /* 0x040fe40003f84270 */
[----:B------:R-:W-:Y:S02]  /*d560*/  FMNMX.FTZ R0, R177, R0, !PT ;  /* 0x00000000b1007209 */ /* 0x000fe40007810000 */
[----:B------:R-:W-:-:S02]  /*d570*/  ISETP.GT.AND P3, PT, R8, 0x11, PT ;  /* 0x000000110800780c */ /* 0x000fc40003f64270 */
[----:B------:R-:W-:Y:S02]  /*d580*/  FMNMX.FTZ R0, R180, R0, !PT ;  /* 0x00000000b4007209 */ /* 0x000fe40007810000 */
[C---:B------:R-:W-:Y:S02]  /*d590*/  ISETP.GT.AND P2, PT, R8.reuse, 0x18, PT ;  /* 0x000000180800780c */ /* 0x040fe40003f44270 */
[----:B------:R-:W-:Y:S02]  /*d5a0*/  FMNMX.FTZ R0, R181, R0, !PT ;  /* 0x00000000b5007209 */ /* 0x000fe40007810000 */
[----:B------:R-:W-:Y:S02]  /*d5b0*/  ISETP.GT.AND P1, PT, R8, 0x19, PT ;  /* 0x000000190800780c */ /* 0x000fe40003f24270 */
        /* <DEDUP_REMOVED lines=11> */
[----:B------:R-:W-:Y:S02]  /*d670*/  ISETP.GT.AND P4, PT, R8, 0x20, PT ;  /* 0x000000200800780c */ /* 0x000fe40003f84270 */
[----:B------:R-:W-:Y:S02]  /*d680*/  FMNMX.FTZ R0, R196, R0, !PT ;  /* 0x00000000c4007209 */ /* 0x000fe40007810000 */
[----:B------:R-:W-:-:S02]  /*d690*/  ISETP.GT.AND P3, PT, R8, 0x21, PT ;  /* 0x000000210800780c */ /* 0x000fc40003f64270 */
[----:B------:R-:W-:Y:S02]  /*d6a0*/  FMNMX.FTZ R0, R197, R0, !PT ;  /* 0x00000000c5007209 */ /* 0x000fe40007810000 */
[C---:B------:R-:W-:Y:S02]  /*d6b0*/  ISETP.GT.AND P2, PT, R8.reuse, 0x28, PT ;  /* 0x000000280800780c */ /* 0x040fe40003f44270 */
[----:B------:R-:W-:Y:S01]  /*d6c0*/  ISETP.GT.AND P1, PT, R8, 0x29, PT ;  /* 0x000000290800780c */ /* 0x000fe20003f24270 */
[----:B------:R-:W0:Y:S01]  /*d6d0*/  SHFL.BFLY PT, R14, R0, 0x2, 0x1f ;  /* 0x0c401f00000e7f89 */ /* 0x000e2200000e0000 */
[----:B------:R-:W-:Y:S02]  /*d6e0*/  FSEL R170, R170, -INF , P4 ;  /* 0xff800000aaaa7808 */ /* 0x000fe40002000000 */
[----:B------:R-:W-:Y:S02]  /*d6f0*/  FSEL R171, R171, -INF , P3 ;  /* 0xff800000abab7808 */ /* 0x000fe40001800000 */
[----:B------:R-:W-:-:S02]  /*d700*/  FSEL R174, R174, -INF , P2 ;  /* 0xff800000aeae7808 */ /* 0x000fc40001000000 */
[----:B------:R-:W-:Y:S02]  /*d710*/  FSEL R175, R175, -INF , P1 ;  /* 0xff800000afaf7808 */ /* 0x000fe40000800000 */
[C---:B------:R-:W-:Y:S02]  /*d720*/  ISETP.GT.AND P4, PT, R8.reuse, 0x30, PT ;  /* 0x000000300800780c */ /* 0x040fe40003f84270 */
[C---:B------:R-:W-:Y:S02]  /*d730*/  ISETP.GT.AND P3, PT, R8.reuse, 0x31, PT ;  /* 0x000000310800780c */ /* 0x040fe40003f64270 */
[C---:B------:R-:W-:Y:S02]  /*d740*/  ISETP.GT.AND P2, PT, R8.reuse, 0x38, PT ;  /* 0x000000380800780c */ /* 0x040fe40003f44270 */
[----:B------:R-:W-:Y:S02]  /*d750*/  ISETP.GT.AND P1, PT, R8, 0x39, PT ;  /* 0x000000390800780c */ /* 0x000fe40003f24270 */
[----:B------:R-:W-:-:S02]  /*d760*/  FSEL R178, R178, -INF , P4 ;  /* 0xff800000b2b27808 */ /* 0x000fc40002000000 */
[----:B------:R-:W-:Y:S02]  /*d770*/  FSEL R179, R179, -INF , P3 ;  /* 0xff800000b3b37808 */ /* 0x000fe40001800000 */
[----:B------:R-:W-:Y:S02]  /*d780*/  @P0 LOP3.LUT R23, R23, 0x4000, RZ, 0xfc, !PT ;  /* 0x0000400017170812 */ /* 0x000fe400078efcff */
[----:B------:R-:W-:Y:S02]  /*d790*/  FSEL R182, R182, -INF , P2 ;  /* 0xff800000b6b67808 */ /* 0x000fe40001000000 */
[----:B0-----:R-:W-:Y:S02]  /*d7a0*/  FMNMX.FTZ R0, R0, R14, !PT ;  /* 0x0000000e00007209 */ /* 0x001fe40007810000 */
[----:B------:R-:W-:Y:S02]  /*d7b0*/  FSEL R183, R183, -INF , P1 ;  /* 0xff800000b7b77808 */ /* 0x000fe40000800000 */
[C---:B------:R-:W-:Y:S01]  /*d7c0*/  ISETP.GT.AND P1, PT, R8.reuse, 0x49, PT ;  /* 0x000000490800780c */ /* 0x040fe20003f24270 */
[----:B------:R-:W0:Y:S01]  /*d7d0*/  SHFL.BFLY PT, R14, R0, 0x1, 0x1f ;  /* 0x0c201f00000e7f89 */ /* 0x000e2200000e0000 */
[----:B------:R-:W-:-:S02]  /*d7e0*/  ISETP.GT.AND P2, PT, R8, 0x50, PT ;  /* 0x000000500800780c */ /* 0x000fc40003f44270 */
[C---:B------:R-:W-:Y:S02]  /*d7f0*/  ISETP.GT.AND P3, PT, R8.reuse, 0x51, PT ;  /* 0x000000510800780c */ /* 0x040fe40003f64270 */
[C---:B------:R-:W-:Y:S02]  /*d800*/  ISETP.GT.AND P4, PT, R8.reuse, 0x58, PT ;  /* 0x000000580800780c */ /* 0x040fe40003f84270 */
[C---:B------:R-:W-:Y:S02]  /*d810*/  ISETP.GT.AND P5, PT, R8.reuse, 0x59, PT ;  /* 0x000000590800780c */ /* 0x040fe40003fa4270 */
[----:B------:R-:W-:Y:S02]  /*d820*/  ISETP.GT.AND P0, PT, R8, 0x40, PT ;  /* 0x000000400800780c */ /* 0x000fe40003f04270 */
[----:B------:R-:W-:Y:S02]  /*d830*/  FSEL R191, R191, -INF , P1 ;  /* 0xff800000bfbf7808 */ /* 0x000fe40000800000 */
[----:B------:R-:W-:-:S02]  /*d840*/  FSEL R186, R186, -INF , P0 ;  /* 0xff800000baba7808 */ /* 0x000fc40000000000 */
[----:B------:R-:W-:Y:S02]  /*d850*/  LOP3.LUT P0, RZ, R23, 0x4000, RZ, 0xc0, !PT ;  /* 0x0000400017ff7812 */ /* 0x000fe4000780c0ff */
[----:B------:R-:W-:Y:S02]  /*d860*/  FSEL R194, R194, -INF , P2 ;  /* 0xff800000c2c27808 */ /* 0x000fe40001000000 */
[----:B------:R-:W-:Y:S02]  /*d870*/  FSEL R187, R187, -INF , P0 ;  /* 0xff800000bbbb7808 */ /* 0x000fe40000000000 */
[----:B------:R-:W-:Y:S02]  /*d880*/  FSEL R195, R195, -INF , P3 ;  /* 0xff800000c3c37808 */ /* 0x000fe40001800000 */
[----:B------:R-:W-:Y:S02]  /*d890*/  FSEL R198, R198, -INF , P4 ;  /* 0xff800000c6c67808 */ /* 0x000fe40002000000 */
[----:B0-----:R-:W-:-:S02]  /*d8a0*/  FMNMX.FTZ R0, R0, R14, !PT ;  /* 0x0000000e00007209 */ /* 0x001fc40007810000 */
[----:B------:R-:W-:Y:S02]  /*d8b0*/  FSEL R199, R199, -INF , P5 ;  /* 0xff800000c7c77808 */ /* 0x000fe40002800000 */
[C---:B------:R-:W-:Y:S02]  /*d8c0*/  FSETP.NEU.FTZ.AND P6, PT, R0.reuse, -INF , PT ;  /* 0xff8000000000780b */ /* 0x040fe40003fdd000 */
[----:B------:R-:W-:Y:S02]  /*d8d0*/  LOP3.LUT P0, RZ, R23, 0x2000, RZ, 0xc0, !PT ;  /* 0x0000200017ff7812 */ /* 0x000fe4000780c0ff */
[----:B------:R-:W-:-:S05]  /*d8e0*/  FSEL R14, R0, RZ, P6 ;  /* 0x000000ff000e7208 */ /* 0x000fca0003000000 */
[----:B------:R-:W-:Y:S01]  /*d8f0*/  FADD.FTZ R14, -R14, R12 ;  /* 0x0000000c0e0e7221 */ /* 0x000fe20000010100 */
[----:B------:R-:W-:-:S03]  /*d900*/  FMUL.FTZ R12, R0, UR37 ;  /* 0x00000025000c7c20 */ /* 0x000fc60008410000 */
[----:B------:R-:W-:Y:S02]  /*d910*/  FMUL.FTZ R14, R14, UR37 ;  /* 0x000000250e0e7c20 */ /* 0x000fe40008410000 */
[----:B------:R-:W-:Y:S02]  /*d920*/  FSEL R12, R12, RZ, P6 ;  /* 0x000000ff0c0c7208 */ /* 0x000fe40003000000 */
[----:B------:R-:W-:Y:S02]  /*d930*/  ISETP.GT.AND P6, PT, R8, 0x48, PT ;  /* 0x000000480800780c */ /* 0x000fe40003fc4270 */
[----:B------:R-:W-:Y:S01]  /*d940*/  FMNMX.FTZ R8, R13, R11, !PT ;  /* 0x0000000b0d087209 */ /* 0x000fe20007810000 */
[--C-:B------:R-:W-:Y:S01]  /*d950*/  FFMA.FTZ R152, R152, UR37, -R12.reuse ;  /* 0x0000002598987c23 */ /* 0x100fe2000801080c */
[----:B------:R-:W-:Y:S01]  /*d960*/  FSEL R190, R190, -INF , P6 ;  /* 0xff800000bebe7808 */ /* 0x000fe20003000000 */
        /* <DEDUP_REMOVED lines=30> */
[----:B------:R-:W-:Y:S01]  /*db50*/  FFMA.FTZ R197, R197, UR37, -R12 ;  /* 0x00000025c5c57c23 */ /* 0x000fe2000801080c */
[----:B------:R-:W-:Y:S02]  /*db60*/  MUFU.EX2 R152, R152 ;  /* 0x0000009800987308 */ /* 0x000fe40000000800 */
[----:B------:R-:W-:-:S04]  /*db70*/  FMNMX.FTZ R8, R171, R8, !PT ;  /* 0x00000008ab087209 */ /* 0x000fc80007810000 */
[----:B------:R-:W-:Y:S02]  /*db80*/  FMNMX.FTZ R8, R174, R8, !PT ;  /* 0x00000008ae087209 */ /* 0x000fe40007810000 */
[----:B------:R-:W0:Y:S02]  /*db90*/  MUFU.EX2 R14, R14 ;  /* 0x0000000e000e7308 */ /* 0x000e240000000800 */
[----:B------:R-:W-:-:S04]  /*dba0*/  FMNMX.FTZ R8, R175, R8, !PT ;  /* 0x00000008af087209 */ /* 0x000fc80007810000 */
[----:B------:R-:W-:Y:S02]  /*dbb0*/  FMNMX.FTZ R8, R178, R8, !PT ;  /* 0x00000008b2087209 */ /* 0x000fe40007810000 */
[----:B------:R-:W1:Y:S02]  /*dbc0*/  MUFU.EX2 R153, R153 ;  /* 0x0000009900997308 */ /* 0x000e640000000800 */
[----:B------:R-:W-:-:S04]  /*dbd0*/  FMNMX.FTZ R8, R179, R8, !PT ;  /* 0x00000008b3087209 */ /* 0x000fc80007810000 */
[----:B------:R-:W-:Y:S02]  /*dbe0*/  FMNMX.FTZ R8, R182, R8, !PT ;  /* 0x00000008b6087209 */ /* 0x000fe40007810000 */
[----:B------:R-:W2:Y:S01]  /*dbf0*/  MUFU.EX2 R154, R156 ;  /* 0x0000009c009a7308 */ /* 0x000ea20000000800 */
[----:B0-----:R-:W-:Y:S01]  /*dc00*/  FFMA.FTZ R6, R14, R6, R152 ;  /* 0x000000060e067223 */ /* 0x001fe20000010098 */
[----:B------:R-:W-:Y:S01]  /*dc10*/  FMNMX.FTZ R8, R183, R8, !PT ;  /* 0x00000008b7087209 */ /* 0x000fe20007810000 */
[-C--:B------:R-:W-:Y:S01]  /*dc20*/  FMUL.FTZ R24, R24, R14.reuse ;  /* 0x0000000e18187220 */ /* 0x080fe20000410000 */
[-C--:B------:R-:W-:Y:S01]  /*dc30*/  FMUL.FTZ R25, R25, R14.reuse ;  /* 0x0000000e19197220 */ /* 0x080fe20000410000 */
[----:B------:R-:W-:Y:S01]  /*dc40*/  FMUL.FTZ R28, R28, R14 ;  /* 0x0000000e1c1c7220 */ /* 0x000fe20000410000 */
[----:B------:R-:W-:Y:S01]  /*dc50*/  FMNMX.FTZ R8, R186, R8, !PT ;  /* 0x00000008ba087209 */ /* 0x000fe20007810000 */
[----:B------:R-:W-:Y:S01]  /*dc60*/  FMUL.FTZ R29, R29, R14 ;  /* 0x0000000e1d1d7220 */ /* 0x000fe20000410000 */
[----:B------:R-:W0:Y:S01]  /*dc70*/  MUFU.EX2 R157, R157 ;  /* 0x0000009d009d7308 */ /* 0x000e220000000800 */
[----:B-1----:R-:W-:Y:S01]  /*dc80*/  FADD.FTZ R6, R153, R6 ;  /* 0x0000000699067221 */ /* 0x002fe20000010000 */
[----:B------:R-:W-:Y:S01]  /*dc90*/  FMNMX.FTZ R8, R187, R8, !PT ;  /* 0x00000008bb087209 */ /* 0x000fe20007810000 */
[----:B------:R-:W-:Y:S01]  /*dca0*/  FMUL.FTZ R32, R32, R14 ;  /* 0x0000000e20207220 */ /* 0x000fe20000410000 */
[----:B------:R-:W-:Y:S01]  /*dcb0*/  F2FP.F16.F32.PACK_AB R152, R153, R152 ;  /* 0x000000989998723e */ /* 0x000fe200000000ff */
[----:B------:R-:W-:Y:S01]  /*dcc0*/  FMUL.FTZ R33, R33, R14 ;  /* 0x0000000e21217220 */ /* 0x000fe20000410000 */
[----:B------:R-:W-:Y:S01]  /*dcd0*/  FMNMX.FTZ R8, R190, R8, !PT ;  /* 0x00000008be087209 */ /* 0x000fe20007810000 */
[-C--:B------:R-:W-:Y:S01]  /*dce0*/  FMUL.FTZ R36, R36, R14.reuse ;  /* 0x0000000e24247220 */ /* 0x080fe20000410000 */
[-C--:B------:R-:W-:Y:S01]  /*dcf0*/  FMUL.FTZ R37, R37, R14.reuse ;  /* 0x0000000e25257220 */ /* 0x080fe20000410000 */
        /* <DEDUP_REMOVED lines=20> */
[-C--:B------:R-:W-:Y:S01]  /*de40*/  FMUL.FTZ R69, R69, R14.reuse ;  /* 0x0000000e45457220 */ /* 0x080fe20000410000 */
[-C--:B------:R-:W-:Y:S01]  /*de50*/  FMUL.FTZ R72, R72, R14.reuse ;  /* 0x0000000e48487220 */ /* 0x080fe20000410000 */
[----:B------:R-:W1:Y:S01]  /*de60*/  SHFL.BFLY PT, R12, R8, 0x2, 0x1f ;  /* 0x0c401f00080c7f89 */ /* 0x000e6200000e0000 */
        /* <DEDUP_REMOVED lines=23> */
[----:B-1----:R-:W-:Y:S01]  /*dfe0*/  FMNMX.FTZ R8, R8, R12, !PT ;  /* 0x0000000c08087209 */ /* 0x002fe20007810000 */
        /* <DEDUP_REMOVED lines=17> */
[----:B--2---:R-:W-:Y:S01]  /*e100*/  FADD.FTZ R6, R154, R6 ;  /* 0x000000069a067221 */ /* 0x004fe20000010000 */
[C---:B0-----:R-:W-:Y:S01]  /*e110*/  F2FP.F16.F32.PACK_AB R154, R157.reuse, R154 ;  /* 0x0000009a9d9a723e */ /* 0x041fe200000000ff */
[----:B------:R-:W-:Y:S02]  /*e120*/  MUFU.EX2 R161, R161 ;  /* 0x000000a100a17308 */ /* 0x000fe40000000800 */
[----:B------:R-:W-:-:S06]  /*e130*/  FADD.FTZ R6, R157, R6 ;  /* 0x000000069d067221 */ /* 0x000fcc0000010000 */
[----:B------:R-:W-:Y:S01]  /*e140*/  MUFU.EX2 R165, R165 ;  /* 0x000000a500a57308 */ /* 0x000fe20000000800 */
[----:B-1----:R-:W-:-:S04]  /*e150*/  FMNMX.FTZ R8, R8, R12, !PT ;  /* 0x0000000c08087209 */ /* 0x002fc80007810000 */
[----:B------:R-:W-:-:S03]  /*e160*/  FSETP.NEU.FTZ.AND P1, PT, R8, -INF , PT ;  /* 0xff8000000800780b */ /* 0x000fc60003f3d000 */
[----:B------:R-:W-:Y:S01]  /*e170*/  MUFU.EX2 R169, R169 ;  /* 0x000000a900a97308 */ /* 0x000fe20000000800 */
[----:B------:R-:W-:-:S05]  /*e180*/  FSEL R12, R8, RZ, P1 ;  /* 0x000000ff080c7208 */ /* 0x000fca0000800000 */
[----:B------:R-:W-:Y:S01]  /*e190*/  FADD.FTZ R11, -R12, R11 ;  /* 0x0000000b0c0b7221 */ /* 0x000fe20000010100 */
[----:B------:R-:W-:Y:S01]  /*e1a0*/  FMUL.FTZ R12, R8, UR37 ;  /* 0x00000025080c7c20 */ /* 0x000fe20008410000 */
[----:B------:R-:W-:Y:S02]  /*e1b0*/  MUFU.EX2 R173, R173 ;  /* 0x000000ad00ad7308 */ /* 0x000fe40000000800 */
[----:B------:R-:W-:Y:S02]  /*e1c0*/  FMUL.FTZ R11, R11, UR37 ;  /* 0x000000250b0b7c20 */ /* 0x000fe40008410000 */
[----:B------:R-:W-:-:S04]  /*e1d0*/  FSEL R12, R12, RZ, P1 ;  /* 0x000000ff0c0c7208 */ /* 0x000fc80000800000 */
        /* <DEDUP_REMOVED lines=26> */
[----:B------:R-:W-:Y:S01]  /*e380*/  VIADD R12, R10, 0x32440 ;  /* 0x000324400a0c7836 */ /* 0x000fe20000000000 */
[----:B------:R-:W1:Y:S01]  /*e390*/  MUFU.EX2 R153, R155 ;  /* 0x0000009b00997308 */ /* 0x000e620000000800 */
[----:B0-----:R-:W-:Y:S01]  /*e3a0*/  FFMA.FTZ R3, R11, R3, R13 ;  /* 0x000000030b037223 */ /* 0x001fe2000001000d */
        /* <DEDUP_REMOVED lines=64> */
[----:B------:R-:W-:Y:S01]  /*e7b0*/  PRMT R12, R15, 0x654, R12 ;  /* 0x000006540f0c7816 */ /* 0x000fe2000000000c */
[----:B------:R-:W-:Y:S01]  /*e7c0*/  VIADD R11, R201, 0x8 ;  /* 0x00000008c90b7836 */ /* 0x000fe20000000000 */
[----:B------:R-:W0:Y:S01]  /*e7d0*/  MUFU.EX2 R158, R158 ;  /* 0x0000009e009e7308 */ /* 0x000e220000000800 */
[C---:B-1----:R-:W-:Y:S01]  /*e7e0*/  FADD.FTZ R3, R153.reuse, R3 ;  /* 0x0000000399037221 */ /* 0x042fe20000010000 */
[----:B------:R1:W-:Y:S01]  /*e7f0*/  SYNCS.ARRIVE.TRANS64.RED.A1T0 RZ, [R12+URZ], RZ ;  /* 0x000000ff0cff79a7 */ /* 0x0003e2000810043f */
[----:B------:R-:W-:Y:S01]  /*e800*/  F2FP.F16.F32.PACK_AB R153, R153, R13 ;  /* 0x0000000d9999723e */ /* 0x000fe200000000ff */
[----:B------:R-:W-:Y:S01]  /*e810*/  IMAD.MOV.U32 R15, RZ, RZ, 0x40000040 ;  /* 0x40000040ff0f7424 */ /* 0x000fe200078e00ff */
[----:B------:R-:W-:-:S03]  /*e820*/  MOV R13, 0x40000040 ;  /* 0x40000040000d7802 */ /* 0x000fc60000000f00 */
[----:B------:R-:W2:Y:S01]  /*e830*/  MUFU.EX2 R159, R159 ;  /* 0x0000009f009f7308 */ /* 0x000ea20000000800 */
[----:B------:R-:W-:Y:S01]  /*e840*/  R2UR UR7, R13 ;  /* 0x000000000d0772ca */ /* 0x000fe200000e0000 */
[----:B-1----:R-:W-:Y:S02]  /*e850*/  IMAD.MOV.U32 R12, RZ, RZ, 0xc00 ;  /* 0x00000c00ff0c7424 */ /* 0x002fe400078e00ff */
[----:B------:R-:W-:Y:S02]  /*e860*/  IMAD.MOV.U32 R13, RZ, RZ, 0x40000040 ;  /* 0x40000040ff0d7424 */ /* 0x000fe400078e00ff */
[----:B------:R-:W-:Y:S02]  /*e870*/  IMAD R12, R18, R12, UR38 ;  /* 0x00000026120c7e24 */ /* 0x000fe4000f8e020c */
[----:B------:R-:W1:Y:S01]  /*e880*/  MUFU.EX2 R162, R162 ;  /* 0x000000a200a27308 */ /* 0x000e620000000800 */
[----:B0-----:R-:W-:Y:S01]  /*e890*/  FADD.FTZ R3, R158, R3 ;  /* 0x000000039e037221 */ /* 0x001fe20000010000 */
[C---:B------:R-:W-:Y:S01]  /*e8a0*/  VIADD R14, R12.reuse, 0x80 ;  /* 0x000000800c0e7836 */ /* 0x040fe20000000000 */
[----:B------:R-:W-:-:S05]  /*e8b0*/  R2UR UR6, R12 ;  /* 0x000000000c0672ca */ /* 0x000fca00000e0000 */
[----:B------:R-:W0:Y:S01]  /*e8c0*/  MUFU.EX2 R163, R163 ;  /* 0x000000a300a37308 */ /* 0x000e220000000800 */
[C---:B--2---:R-:W-:Y:S01]  /*e8d0*/  F2FP.F16.F32.PACK_AB R155, R159.reuse, R158 ;  /* 0x0000009e9f9b723e */ /* 0x044fe200000000ff */
[----:B------:R2:W-:Y:S01]  /*e8e0*/  BAR.SYNC.DEFER_BLOCKING R11, 0x100 ;  /* 0x0004000b0000751d */ /* 0x0005e20000010000 */
[----:B------:R-:W-:-:S05]  /*e8f0*/  FADD.FTZ R3, R159, R3 ;  /* 0x000000039f037221 */ /* 0x000fca0000010000 */
[----:B------:R-:W3:Y:S01]  /*e900*/  MUFU.EX2 R166, R166 ;  /* 0x000000a600a67308 */ /* 0x000ee20000000800 */
[----:B-1----:R-:W-:-:S07]  /*e910*/  FADD.FTZ R3, R162, R3 ;  /* 0x00000003a2037221 */ /* 0x002fce0000010000 */
[----:B------:R-:W1:Y:S01]  /*e920*/  MUFU.EX2 R167, R167 ;  /* 0x000000a700a77308 */ /* 0x000e620000000800 */
[----:B0-----:R-:W-:-:S07]  /*e930*/  FADD.FTZ R3, R163, R3 ;  /* 0x00000003a3037221 */ /* 0x001fce0000010000 */
[----:B------:R-:W0:Y:S01]  /*e940*/  MUFU.EX2 R170, R170 ;  /* 0x000000aa00aa7308 */ /* 0x000e220000000800 */
[----:B---3--:R-:W-:Y:S01]  /*e950*/  FADD.FTZ R3, R166, R3 ;  /* 0x00000003a6037221 */ /* 0x008fe20000010000 */
[----:B------:R-:W-:-:S06]  /*e960*/  WARPGROUP.ARRIVE ;  /* 0x00000000000079c5 */ /* 0x000fcc0000000000 */
[----:B------:R-:W-:Y:S01]  /*e970*/  HGMMA.64x256x16.F32 R24, R152, gdesc[UR4].tnspB, R24, gsb0 ;  /* 0x43e0000498187df0 */ /* 0x000fe20008000818 */
[----:B------:R-:W-:Y:S01]  /*e980*/  R2UR UR6, R14 ;  /* 0x000000000e0672ca */ /* 0x000fe200000e0000 */
[----:B------:R-:W3:Y:S01]  /*e990*/  MUFU.EX2 R171, R171 ;  /* 0x000000ab00ab7308 */ /* 0x000ee20000000800 */
[----:B------:R-:W-:Y:S01]  /*e9a0*/  R2UR UR7, R15 ;  /* 0x000000000f0772ca */ /* 0x000fe200000e0000 */
[----:B------:R-:W-:Y:S02]  /*e9b0*/  VIADD R14, R12, 0x100 ;  /* 0x000001000c0e7836 */ /* 0x000fe40000000000 */
[----:B-1----:R-:W-:Y:S01]  /*e9c0*/  FADD.FTZ R3, R167, R3 ;  /* 0x00000003a7037221 */ /* 0x002fe20000010000 */
[----:B------:R-:W-:-:S03]  /*e9d0*/  IMAD.MOV.U32 R15, RZ, RZ, 0x40000040 ;  /* 0x40000040ff0f7424 */ /* 0x000fc600078e00ff */
[----:B0-----:R-:W-:Y:S01]  /*e9e0*/  FADD.FTZ R3, R170, R3 ;  /* 0x00000003aa037221 */ /* 0x001fe20000010000 */
[----:B------:R-:W0:Y:S08]  /*e9f0*/  MUFU.EX2 R174, R174 ;  /* 0x000000ae00ae7308 */ /* 0x000e300000000800 */
[----:B------:R-:W1:Y:S01]  /*ea00*/  MUFU.EX2 R175, R175 ;  /* 0x000000af00af7308 */ /* 0x000e620000000800 */
[----:B---3--:R-:W-:-:S07]  /*ea10*/  FADD.FTZ R3, R171, R3 ;  /* 0x00000003ab037221 */ /* 0x008fce0000010000 */
[----:B------:R-:W-:Y:S01]  /*ea20*/  MUFU.EX2 R177, R177 ;  /* 0x000000b100b17308 */ /* 0x000fe20000000800 */
[----:B0-----:R-:W-:-:S07]  /*ea30*/  FADD.FTZ R3, R174, R3 ;  /* 0x00000003ae037221 */ /* 0x001fce0000010000 */
[----:B------:R-:W-:Y:S01]  /*ea40*/  MUFU.EX2 R181, R181 ;  /* 0x000000b500b57308 */ /* 0x000fe20000000800 */
[----:B-1----:R-:W-:-:S07]  /*ea50*/  FADD.FTZ R3, R175, R3 ;  /* 0x00000003af037221 */ /* 0x002fce0000010000 */
[----:B------:R-:W0:Y:S08]  /*ea60*/  MUFU.EX2 R178, R178 ;  /* 0x000000b200b27308 */ /* 0x000e300000000800 */
[----:B------:R-:W1:Y:S08]  /*ea70*/  MUFU.EX2 R179, R179 ;  /* 0x000000b300b37308 */ /* 0x000e700000000800 */
[----:B------:R-:W3:Y:S01]  /*ea80*/  MUFU.EX2 R182, R182 ;  /* 0x000000b600b67308 */ /* 0x000ee20000000800 */
[----:B0-----:R-:W-:-:S07]  /*ea90*/  FADD.FTZ R3, R178, R3 ;  /* 0x00000003b2037221 */ /* 0x001fce0000010000 */
[----:B------:R-:W0:Y:S01]  /*eaa0*/  MUFU.EX2 R183, R183 ;  /* 0x000000b700b77308 */ /* 0x000e220000000800 */
[----:B-1----:R-:W-:-:S07]  /*eab0*/  FADD.FTZ R3, R179, R3 ;  /* 0x00000003b3037221 */ /* 0x002fce0000010000 */
[----:B------:R-:W-:Y:S01]  /*eac0*/  MUFU.EX2 R185, R185 ;  /* 0x000000b900b97308 */ /* 0x000fe20000000800 */
[----:B---3--:R-:W-:-:S07]  /*ead0*/  FADD.FTZ R3, R182, R3 ;  /* 0x00000003b6037221 */ /* 0x008fce0000010000 */
[----:B------:R-:W-:Y:S01]  /*eae0*/  MUFU.EX2 R189, R189 ;  /* 0x000000bd00bd7308 */ /* 0x000fe20000000800 */
[----:B0-----:R-:W-:-:S07]  /*eaf0*/  FADD.FTZ R3, R183, R3 ;  /* 0x00000003b7037221 */ /* 0x001fce0000010000 */
        /* <DEDUP_REMOVED lines=10> */
[----:B------:R-:W-:-:S07]  /*eba0*/  WARPGROUP.DEPBAR.LE gsb0, 0x0 ;  /* 0x00008000000079c5 */ /* 0x000fce0000010000 */
[----:B------:R-:W0:Y:S01]  /*ebb0*/  MUFU.EX2 R152, R160 ;  /* 0x000000a000987308 */ /* 0x000e220000000800 */
[----:B------:R-:W-:Y:S02]  /*ebc0*/  F2FP.F16.F32.PACK_AB R153, R163, R162 ;  /* 0x000000a2a399723e */ /* 0x000fe400000000ff */
[----:B------:R-:W-:-:S05]  /*ebd0*/  F2FP.F16.F32.PACK_AB R155, R167, R166 ;  /* 0x000000a6a79b723e */ /* 0x000fca00000000ff */
[----:B------:R-:W1:Y:S01]  /*ebe0*/  MUFU.EX2 R154, R164 ;  /* 0x000000a4009a7308 */ /* 0x000e620000000800 */
[----:B0-----:R-:W-:Y:S01]  /*ebf0*/  FADD.FTZ R6, R152, R6 ;  /* 0x0000000698067221 */ /* 0x001fe20000010000 */
[----:B------:R-:W-:-:S03]  /*ec00*/  F2FP.F16.F32.PACK_AB R152, R161, R152 ;  /* 0x00000098a198723e */ /* 0x000fc600000000ff */
[----:B------:R-:W-:-:S04]  /*ec10*/  FADD.FTZ R6, R161, R6 ;  /* 0x00000006a1067221 */ /* 0x000fc80000010000 */
[----:B-1----:R-:W-:Y:S01]  /*ec20*/  FADD.FTZ R6, R154, R6 ;  /* 0x000000069a067221 */ /* 0x002fe20000010000 */
        /* <DEDUP_REMOVED lines=22> */
[C---:B------:R-:W-:Y:S01]  /*ed90*/  VIADD R14, R12.reuse, 0x200 ;  /* 0x000002000c0e7836 */ /* 0x040fe20000000000 */
[----:B------:R-:W-:Y:S01]  /*eda0*/  R2UR UR7, R15 ;  /* 0x000000000f0772ca */ /* 0x000fe200000e0000 */
[----:B------:R-:W-:Y:S01]  /*edb0*/  VIADD R12, R12, 0x280 ;  /* 0x000002800c0c7836 */ /* 0x000fe20000000000 */
[----:B------:R-:W-:Y:S01]  /*edc0*/  MOV R15, 0x40000040 ;  /* 0x40000040000f7802 */ /* 0x000fe20000000f00 */
        /* <DEDUP_REMOVED lines=13> */
[----:B------:R-:W-:Y:S02]  /*eea0*/  R2UR UR6, R14 ;  /* 0x000000000e0672ca */ /* 0x000fe400000e0000 */
[----:B------:R-:W-:Y:S01]  /*eeb0*/  R2UR UR7, R15 ;  /* 0x000000000f0772ca */ /* 0x000fe200000e0000 */
[----:B------:R-:W-:Y:S02]  /*eec0*/  WARPGROUP.DEPBAR.LE gsb0, 0x0 ;  /* 0x00008000000079c5 */ /* 0x000fe40000010000 */
[----:B------:R-:W0:Y:S01]  /*eed0*/  MUFU.EX2 R152, R184 ;  /* 0x000000b800987308 */ /* 0x000e220000000800 */
[----:B------:R-:W-:Y:S01]  /*eee0*/  F2FP.F16.F32.PACK_AB R153, R187, R186 ;  /* 0x000000babb99723e */ /* 0x000fe200000000ff */
[----:B------:R-:W-:Y:S01]  /*eef0*/  FADD.FTZ R186, R186, R3 ;  /* 0x00000003baba7221 */ /* 0x000fe20000010000 */
[----:B------:R-:W-:-:S03]  /*ef00*/  F2FP.F16.F32.PACK_AB R155, R191, R190 ;  /* 0x000000bebf9b723e */ /* 0x000fc600000000ff */
[----:B------:R-:W-:Y:S02]  /*ef10*/  FADD.FTZ R187, R187, R186 ;  /* 0x000000babbbb7221 */ /* 0x000fe40000010000 */
[----:B------:R-:W1:Y:S02]  /*ef20*/  MUFU.EX2 R154, R188 ;  /* 0x000000bc009a7308 */ /* 0x000e640000000800 */
[----:B------:R-:W-:-:S04]  /*ef30*/  FADD.FTZ R190, R190, R187 ;  /* 0x000000bbbebe7221 */ /* 0x000fc80000010000 */
[----:B------:R-:W-:Y:S01]  /*ef40*/  FADD.FTZ R191, R191, R190 ;  /* 0x000000bebfbf7221 */ /* 0x000fe20000010000 */
        /* <DEDUP_REMOVED lines=26> */
[----:B------:R-:W-:Y:S03]  /*f0f0*/  HGMMA.64x256x16.F32 R24, R152, gdesc[UR4].tnspB, R24, gsb0 ;  /* 0x43e0000498187df0 */ /* 0x000fe60008000818 */
[----:B------:R-:W-:Y:S02]  /*f100*/  WARPGROUP.DEPBAR.LE gsb0, 0x0 ;  /* 0x00008000000079c5 */ /* 0x000fe40000010000 */
[----:B--2---:R-:W-:Y:S05]  /*f110*/  @!P0 BRA `(.L_x_6069) ;  /* 0x0000000000048947 */ /* 0x004fea0003800000 */
[----:B------:R-:W-:Y:S01]  /*f120*/  BPT.TRAP 0x1 ;  /* 0x000000040000795c */ /* 0x000fe20000300000 */
.L_x_6069:
        /* <DEDUP_REMOVED lines=9> */
.L_x_6059:
[----:B------:R-:W-:-:S13]  /*f1c0*/  ISETP.GE.AND P1, PT, R9, RZ, PT ;  /* 0x000000ff0900720c */ /* 0x000fda0003f26270 */
[----:B------:R-:W-:Y:S05]  /*f1d0*/  @!P1 BRA `(.L_x_6071) ;  /* 0x0000002800449947 */ /* 0x000fea0003800000 */
[----:B------:R-:W-:Y:S01]  /*f1e0*/  IMAD.MOV.U32 R11, RZ, RZ, R8 ;  /* 0x000000ffff0b7224 */ /* 0x000fe200078e0008 */
[----:B------:R-:W-:-:S07]  /*f1f0*/  MOV R12, R0 ;  /* 0x00000000000c7202 */ /* 0x000fce0000000f00 */
.L_x_6082:
[----:B------:R-:W-:Y:S01]  /*f200*/  VIADD R18, R18, 0x1 ;  /* 0x0000000112127836 */ /* 0x000fe20000000000 */
[----:B------:R-:W-:Y:S05]  /*f210*/  YIELD ;  /* 0x0000000000007946 */ /* 0x000fea0003800000 */
[----:B------:R-:W-:-:S04]  /*f220*/  ISETP.NE.AND P1, PT, R18, 0x2, PT ;  /* 0x000000021200780c */ /* 0x000fc80003f25270 */
[----:B------:R-:W-:Y:S02]  /*f230*/  SEL R0, RZ, 0x1, P1 ;  /* 0x00000001ff007807 */ /* 0x000fe40000800000 */
[----:B------:R-:W-:Y:S02]  /*f240*/  SEL R18, R18, RZ, P1 ;  /* 0x000000ff12127207 */ /* 0x000fe40000800000 */
[----:B------:R-:W-:Y:S01]  /*f250*/  LOP3.LUT R207, R207, R0, RZ, 0x3c, !PT ;  /* 0x00000000cfcf7212 */ /* 0x000fe200078e3cff */
[----:B01----:R-:W-:Y:S06]  /*f260*/  @!P0 BRA `(.L_x_6072) ;  /* 0x0000000000048947 */ /* 0x003fec0003800000 */
[----:B------:R-:W-:Y:S01]  /*f270*/  BPT.TRAP 0x1 ;  /* 0x000000040000795c */ /* 0x000fe20000300000 */
.L_x_6072:
[----:B0-----:R-:W-:Y:S01]  /*f280*/  IMAD R10, R18, 0x8, R22 ;  /* 0x00000008120a7824 */ /* 0x001fe200078e0216 */
[----:B------:R-:W-:-:S04]  /*f290*/  SHF.L.U32 R0, R207, 0x1f, RZ ;  /* 0x0000001fcf007819 */ /* 0x000fc800000006ff */
[----:B------:R0:W1:Y:S01]  /*f2a0*/  SYNCS.PHASECHK.TRANS64.TRYWAIT P1, [R10+URZ+0x32430], R0 ;  /* 0x032430000a0075a7 */ /* 0x000062000802017f */
[----:B------:R-:W-:Y:S05]  /*f2b0*/  @!P0 BRA `(.L_x_6073) ;  /* 0x0000000000048947 */ /* 0x000fea0003800000 */
[----:B------:R-:W-:Y:S01]  /*f2c0*/  BPT.TRAP 0x1 ;  /* 0x000000040000795c */ /* 0x000fe20000300000 */
.L_x_6073:
[----:B------:R-:W2:Y:S01]  /*f2d0*/  LDL R7, [R1+0x68] ;  /* 0x0000680001077983 */ /* 0x000ea20000100800 */
[----:B------:R-:W-:Y:S02]  /*f2e0*/  IMAD.MOV.U32 R153, RZ, RZ, 0x40000040 ;  /* 0x40000040ff997424 */ /* 0x000fe400078e00ff */
[----:B--2---:R-:W-:Y:S01]  /*f2f0*/  IMAD R152, R18, 0x300, R7 ;  /* 0x0000030012987824 */ /* 0x004fe200078e0207 */
[----:B-1----:R-:W-:Y:S06]  /*f300*/  @P1 BRA `(.L_x_6074) ;  /* 0x0000000000081947 */ /* 0x002fec0003800000 */
[----:B------:R-:W1:Y:S02]  /*f310*/  SYNCS.PHASECHK.TRANS64.TRYWAIT P1, [R10+URZ+0x32430], R0 ;  /* 0x032430000a0075a7 */ /* 0x000e64000802017f */
[----:B-1----:R-:W-:Y:S05]  /*f320*/  @!P1 BRA `(.L_x_6075) ;  /* 0x000000ec00b89947 */ /* 0x002fea0003800000 */
.L_x_6074:
[----:B------:R-:W-:Y:S01]  /*f330*/  VIADD R20, R152, 0x2 ;  /* 0x0000000298147836 */ /* 0x000fe20000000000 */
[----:B------:R-:W2:Y:S01]  /*f340*/  LDL.64 R202, [R1+0x58] ;  /* 0x0000580001ca7983 */ /* 0x000ea20000100a00 */
[----:B------:R-:W-:Y:S01]  /*f350*/  IMAD.MOV.U32 R21, RZ, RZ, 0x40000040 ;  /* 0x40000040ff157424 */ /* 0x000fe200078e00ff */
[----:B------:R-:W-:Y:S05]  /*f360*/  WARPSYNC.ALL ;  /* 0x0000000000007948 */ /* 0x000fea0003800000 */
[----:B------:R-:W-:Y:S01]  /*f370*/  R2UR UR10, R20 ;  /* 0x00000000140a72ca */ /* 0x000fe200000e0000 */
[----:B------:R-:W3:Y:S01]  /*f380*/  LDL.64 R200, [R1+0x50] ;  /* 0x0000500001c87983 */ /* 0x000ee20000100a00 */
[----:B------:R-:W-:Y:S01]  /*f390*/  R2UR UR11, R21 ;  /* 0x00000000150b72ca */ /* 0x000fe200000e0000 */
[C---:B------:R-:W-:Y:S01]  /*f3a0*/  VIADD R14, R152.reuse, 0x4 ;  /* 0x00000004980e7836 */ /* 0x040fe20000000000 */
[C---:B------:R-:W-:Y:S01]  /*f3b0*/  R2UR UR6, R152.reuse ;  /* 0x00000000980672ca */ /* 0x040fe200000e0000 */
[----:B------:R-:W4:Y:S01]  /*f3c0*/  LDL.64 R20, [R1+0x60] ;  /* 0x0000600001147983 */ /* 0x000f220000100a00 */
[----:B------:R-:W-:Y:S01]  /*f3d0*/  R2UR UR7, R153 ;  /* 0x00000000990772ca */ /* 0x000fe200000e0000 */
[----:B------:R-:W-:Y:S01]  /*f3e0*/  VIADD R152, R152, 0x6 ;  /* 0x0000000698987836 */ /* 0x000fe20000000000 */
[----:B------:R-:W-:-:S02]  /*f3f0*/  R2UR UR4, R214 ;  /* 0x00000000d60472ca */ /* 0x000fc400000e0000 */
[----:B------:R-:W-:Y:S02]  /*f400*/  R2UR UR5, R215 ;  /* 0x00000000d70572ca */ /* 0x000fe400000e0000 */
[----:B------:R-:W-:Y:S02]  /*f410*/  MOV R153, 0x40000040 ;  /* 0x4000004000997802 */ /* 0x000fe40000000f00 */
[----:B------:R-:W-:Y:S02]  /*f420*/  R2UR UR18, R152 ;  /* 0x00000000981272ca */ /* 0x000fe400000e0000 */
[----:B------:R-:W-:Y:S02]  /*f430*/  R2UR UR19, R153 ;  /* 0x00000000991372ca */ /* 0x000fe400000e0000 */
[----:B------:R-:W-:-:S06]  /*f440*/  WARPGROUP.ARRIVE ;  /* 0x00000000000079c5 */ /* 0x000fcc0000000000 */
[----:B------:R-:W-:Y:S01]  /*f450*/  HGMMA.64x96x16.F32 R152, gdesc[UR4], RZ, !UPT, gsb0 ;  /* 0x01600000049879f0 */ /* 0x000fe2000c0008ff */
[----:B------:R-:W-:Y:S01]  /*f460*/  IMAD.MOV.U32 R15, RZ, RZ, 0x40000040 ;  /* 0x40000040ff0f7424 */ /* 0x000fe200078e00ff */
[----:B------:R-:W-:-:S04]  /*f470*/  R2UR UR14, R14 ;  /* 0x000000000e0e72ca */ /* 0x000fc800000e0000 */
[----:B------:R-:W-:Y:S01]  /*f480*/  R2UR UR15, R15 ;  /* 0x000000000f0f72ca */ /* 0x000fe200000e0000 */
[----:B------:R-:W-:Y:S02]  /*f490*/  WARPGROUP.DEPBAR.LE gsb0, 0x0 ;  /* 0x00008000000079c5 */ /* 0x000fe40000010000 */
[----:B------:R-:W-:Y:S01]  /*f4a0*/  WARPGROUP.ARRIVE ;  /* 0x00000000000079c5 */ /* 0x000fe20000000000 */
[----:B----4-:R-:W-:Y:S02]  /*f4b0*/  R2UR UR8, R20 ;  /* 0x00000000140872ca */ /* 0x010fe400000e0000 */
[----:B------:R-:W-:-:S13]  /*f4c0*/  R2UR UR9, R21 ;  /* 0x00000000150972ca */ /* 0x000fda00000e0000 */
[----:B------:R-:W-:Y:S01]  /*f4d0*/  HGMMA.64x96x16.F32 R152, gdesc[UR8], R152, gsb0 ;  /* 0x01600000089879f0 */ /* 0x000fe20008000898 */
[----:B--2---:R-:W-:Y:S02]  /*f4e0*/  R2UR UR12, R202 ;  /* 0x00000000ca0c72ca */ /* 0x004fe400000e0000 */
[----:B------:R-:W-:Y:S02]  /*f4f0*/  R2UR UR13, R203 ;  /* 0x00000000cb0d72ca */ /* 0x000fe400000e0000 */
[----:B---3--:R-:W-:Y:S02]  /*f500*/  R2UR UR16, R200 ;  /* 0x00000000c81072ca */ /* 0x008fe400000e0000 */
        /* <DEDUP_REMOVED lines=10> */
.L_x_6076:
[----:B------:R2:W3:Y:S01]  /*f5b0*/  SYNCS.PHASECHK.TRANS64.TRYWAIT P1, [R10+URZ+0x32450], R0 ;  /* 0x032450000a0075a7 */ /* 0x0004e2000802017f */
[----:B------:R-:W-:Y:S05]  /*f5c0*/  @!P0 BRA `(.L_x_6077) ;  /* 0x0000000000048947 */ /* 0x000fea0003800000 */
[----:B------:R-:W-:Y:S01]  /*f5d0*/  BPT.TRAP 0x1 ;  /* 0x000000040000795c */ /* 0x000fe20000300000 */
.L_x_6077:
[----:B---3--:R-:W-:Y:S05]  /*f5e0*/  @P1 BRA `(.L_x_6078) ;  /* 0x0000000000081947 */ /* 0x008fea0003800000 */
[----:B------:R-:W3:Y:S02]  /*f5f0*/  SYNCS.PHASECHK.TRANS64.TRYWAIT P1, [R10+URZ+0x32450], R0 ;  /* 0x032450000a0075a7 */ /* 0x000ee4000802017f */
[----:B---3--:R-:W-:Y:S05]  /*f600*/  @!P1 BRA `(.L_x_6079) ;  /* 0x000000ec00149947 */ /* 0x008fea0003800000 */
.L_x_6078:
[----:B------:R-:W4:Y:S04]  /*f610*/  LDL.64 R202, [R1+0x40] ;  /* 0x0000400001ca7983 */ /* 0x000f280000100a00 */
[----:B------:R-:W2:Y:S04]  /*f620*/  LDL.64 R200, [R1+0x38] ;  /* 0x0000380001c87983 */ /* 0x000ea80000100a00 */
        /* <DEDUP_REMOVED lines=10> */
[----:B------:R0:W-:Y:S01]  /*f6d0*/  STL.64 [R1+0xa8], R2 ;  /* 0x0000a80201007387 */ /* 0x0001e20000100a00 */
[----:B------:R-:W-:Y:S01]  /*f6e0*/  R2UR UR7, R15 ;  /* 0x000000000f0772ca */ /* 0x000fe200000e0000 */
[----:B------:R-:W-:-:S02]  /*f6f0*/  VIADD R20, R14, 0x2 ;  /* 0x000000020e147836 */ /* 0x000fc40000000000 */
[----:B------:R-:W-:Y:S01]  /*f700*/  IMAD.MOV.U32 R21, RZ, RZ, 0x40000040 ;  /* 0x40000040ff157424 */ /* 0x000fe200078e00ff */
[----:B0-----:R-:W2:Y:S09]  /*f710*/  LDL.64 R2, [R1+0x28] ;  /* 0x0000280001027983 */ /* 0x001eb20000100a00 */
[----:B------:R-:W-:Y:S01]  /*f720*/  HGMMA.64x96x16.F32 R152, gdesc[UR4], R152, gsb0 ;  /* 0x01600000049879f0 */ /* 0x000fe20008000898 */
[----:B------:R-:W-:-:S02]  /*f730*/  R2UR UR6, R20 ;  /* 0x00000000140672ca */ /* 0x000fc400000e0000 */
[----:B------:R-:W-:Y:S01]  /*f740*/  R2UR UR7, R21 ;  /* 0x00000000150772ca */ /* 0x000fe200000e0000 */
[----:B------:R-:W-:Y:S02]  /*f750*/  VIADD R20, R14, 0x4 ;  /* 0x000000040e147836 */ /* 0x000fe40000000000 */
[----:B------:R-:W-:Y:S01]  /*f760*/  IMAD.MOV.U32 R21, RZ, RZ, 0x40000040 ;  /* 0x40000040ff157424 */ /* 0x000fe200078e00ff */
[----:B------:R-:W-:Y:S02]  /*f770*/  WARPGROUP.DEPBAR.LE gsb0, 0x0 ;  /* 0x00008000000079c5 */ /* 0x000fe40000010000 */
[----:B------:R-:W-:Y:S01]  /*f780*/  WARPGROUP.ARRIVE ;  /* 0x00000000000079c5 */ /* 0x000fe20000000000 */
[----:B---3--:R-:W-:Y:S02]  /*f790*/  R2UR UR4, R8 ;  /* 0x00000000080472ca */ /* 0x008fe400000e0000 */
[----:B------:R-:W-:Y:S02]  /*f7a0*/  R2UR UR5, R9 ;  /* 0x00000000090572ca */ /* 0x000fe400000e0000 */
[----:B------:R-:W3:Y:S11]  /*f7b0*/  LDL.64 R8, [R1+0x30] ;  /* 0x0000300001087983 */ /* 0x000ef60000100a00 */
[----:B------:R-:W-:Y:S01]  /*f7c0*/  HGMMA.64x96x16.F32 R152, gdesc[UR4], R152, gsb0 ;  /* 0x01600000049879f0 */ /* 0x000fe20008000898 */
[----:B------:R-:W-:-:S02]  /*f7d0*/  R2UR UR6, R20 ;  /* 0x00000000140672ca */ /* 0x000fc400000e0000 */
[----:B------:R-:W-:Y:S02]  /*f7e0*/  R2UR UR7, R21 ;  /* 0x00000000150772ca */ /* 0x000fe400000e0000 */
[----:B----4-:R-:W-:Y:S02]  /*f7f0*/  R2UR UR4, R202 ;  /* 0x00000000ca0472ca */ /* 0x010fe400000e0000 */
[----:B------:R-:W-:Y:S01]  /*f800*/  R2UR UR5, R203 ;  /* 0x00000000cb0572ca */ /* 0x000fe200000e0000 */
[----:B------:R-:W-:Y:S01]  /*f810*/  VIADD R20, R14, 0x6 ;  /* 0x000000060e147836 */ /* 0x000fe20000000000 */
[----:B------:R-:W4:Y:S01]  /*f820*/  LDL.64 R202, [R1+0x8] ;  /* 0x0000080001ca7983 */ /* 0x000f220000100a00 */
[----:B------:R-:W-:Y:S01]  /*f830*/  IMAD.MOV.U32 R21, RZ, RZ, 0x40000040 ;  /* 0x40000040ff157424 */ /* 0x000fe200078e00ff */
[----:B------:R-:W-:Y:S02]  /*f840*/  WARPGROUP.DEPBAR.LE gsb0, 0x0 ;  /* 0x00008000000079c5 */ /* 0x000fe40000010000 */
[----:B------:R-:W-:-:S07]  /*f850*/  WARPGROUP.ARRIVE ;  /* 0x00000000000079c5 */ /* 0x000fce0000000000 */
[----:B------:R-:W-:Y:S01]  /*f860*/  HGMMA.64x96x16.F32 R152, gdesc[UR4], R152, gsb0 ;  /* 0x01600000049879f0 */ /* 0x000fe20008000898 */
[----:B--2---:R-:W-:Y:S02]  /*f870*/  R2UR UR4, R200 ;  /* 0x00000000c80472ca */ /* 0x004fe400000e0000 */
[----:B------:R-:W-:Y:S02]  /*f880*/  R2UR UR5, R201 ;  /* 0x00000000c90572ca */ /* 0x000fe400000e0000 */
[----:B------:R-:W2:Y:S01]  /*f890*/  LDL.64 R200, [R1+0x20] ;  /* 0x0000200001c87983 */ /* 0x000ea20000100a00 */
        /* <DEDUP_REMOVED lines=9> */
[----:B---3--:R-:W-:Y:S02]  /*f930*/  R2UR UR4, R8 ;  /* 0x00000000080472ca */ /* 0x008fe400000e0000 */
[----:B------:R-:W-:Y:S02]  /*f940*/  R2UR UR5, R9 ;  /* 0x00000000090572ca */ /* 0x000fe400000e0000 */
[----:B------:R-:W3:Y:S01]  /*f950*/  LDL.64 R8, [R1+0x18] ;  /* 0x0000180001087983 */ /* 0x000ee20000100a00 */
[----:B------:R-:W-:-:S02]  /*f960*/  WARPGROUP.DEPBAR.LE gsb0, 0x0 ;  /* 0x00008000000079c5 */ /* 0x000fc40000010000 */
[----:B------:R-:W-:-:S08]  /*f970*/  WARPGROUP.ARRIVE ;  /* 0x00000000000079c5 */ /* 0x000fd00000000000 */
[----:B------:R-:W-:Y:S01]  /*f980*/  HGMMA.64x96x16.F32 R152, gdesc[UR4], R152, gsb0 ;  /* 0x01600000049879f0 */ /* 0x000fe20008000898 */
[----:B------:R-:W-:Y:S01]  /*f990*/  VIADD R20, R14, 0x302 ;  /* 0x000003020e147836 */ /* 0x000fe20000000000 */
[----:B------:R-:W-:Y:S01]  /*f9a0*/  R2UR UR4, R2 ;  /* 0x00000000020472ca */ /* 0x000fe200000e0000 */
[----:B------:R-:W-:Y:S01]  /*f9b0*/  IMAD.MOV.U32 R21, RZ, RZ, 0x40000040 ;  /* 0x40000040ff157424 */ /* 0x000fe200078e00ff */
[----:B------:R-:W-:Y:S02]  /*f9c0*/  R2UR UR5, R3 ;  /* 0x00000000030572ca */ /* 0x000fe400000e0000 */
[----:B------:R-:W4:Y:S01]  /*f9d0*/  LDL.64 R2, [R1+0x10] ;  /* 0x0000100001027983 */ /* 0x000f220000100a00 */
        /* <DEDUP_REMOVED lines=9> */
[----:B--2---:R-:W-:Y:S02]  /*fa70*/  R2UR UR4, R200 ;  /* 0x00000000c80472ca */ /* 0x004fe400000e0000 */
[----:B------:R-:W-:Y:S01]  /*fa80*/  R2UR UR5, R201 ;  /* 0x00000000c90572ca */ /* 0x000fe200000e0000 */
[----:B------:R-:W-:Y:S01]  /*fa90*/  VIADD R20, R14, 0x306 ;  /* 0x000003060e147836 */ /* 0x000fe20000000000 */
[----:B------:R-:W2:Y:S01]  /*faa0*/  LDL.64 R200, [R1] ;  /* 0x0000000001c87983 */ /* 0x000ea20000100a00 */
        /* <DEDUP_REMOVED lines=11> */
[----:B------:R-:W-:Y:S01]  /*fb60*/  MOV R21, 0x40000040 ;  /* 0x4000004000157802 */ /* 0x000fe20000000f00 */
[----:B------:R0:W5:Y:S07]  /*fb70*/  LDL.LU R9, [R1+0xb0] ;  /* 0x0000b00001097983 */ /* 0x00016e0000300800 */
[----:B------:R-:W-:Y:S01]  /*fb80*/  HGMMA.64x96x16.F32 R152, gdesc[UR4], R152, gsb0 ;  /* 0x01600000049879f0 */ /* 0x000fe20008000898 */
[----:B------:R-:W-:-:S02]  /*fb90*/  R2UR UR6, R20 ;  /* 0x00000000140672ca */ /* 0x000fc400000e0000 */
[----:B------:R-:W-:Y:S02]  /*fba0*/  R2UR UR7, R21 ;  /* 0x00000000150772ca */ /* 0x000fe400000e0000 */
[----:B----4-:R-:W-:Y:S02]  /*fbb0*/  R2UR UR4, R2 ;  /* 0x00000000020472ca */ /* 0x010fe400000e0000 */
[----:B------:R-:W-:Y:S01]  /*fbc0*/  R2UR UR5, R3 ;  /* 0x00000000030572ca */ /* 0x000fe200000e0000 */
[----:B------:R-:W-:Y:S01]  /*fbd0*/  VIADD R20, R14, 0x602 ;  /* 0x000006020e147836 */ /* 0x000fe20000000000 */
[----:B------:R0:W5:Y:S01]  /*fbe0*/  LDL.LU.64 R2, [R1+0xa8] ;  /* 0x0000a80001027983 */ /* 0x0001620000300a00 */
        /* <DEDUP_REMOVED lines=62> */
[----:B------:R-:W2:Y:S01]  /*ffd0*/  S2R R203, SR_TID.X ;  /* 0x0000000000cb7919 */ /* 0x000ea20000002100 */
[----:B------:R-:W-:Y:S02]  /*ffe0*/  WARPGROUP.DEPBAR.LE gsb0, 0x0 ;  /* 0x00008000000079c5 */ /* 0x000fe40000010000 */
[----:B------:R-:W-:-:S09]  /*fff0*/  WARPGROUP.ARRIVE ;  /* 0x00000000000079c5 */ /* 0x000fd20000000000 */
[----:B------:R-:W-:Y:S01]  /*10000*/  HGMMA.64x96x16.F32 R152, gdesc[UR4], R152, gsb0 ;  /* 0x01600000049879f0 */ /* 0x000fe20008000898 */
[----:B--2---:R-:W-:-:S04]  /*10010*/  SHF.R.U32.HI R203, RZ, 0x7, R203 ;  /* 0x00000007ffcb7819 */ /* 0x004fc800000116cb */
[----:B------:R-:W-:Y:S01]  /*10020*/  IADD3 R7, -R203, 0xb, RZ ;  /* 0x0000000bcb077810 */ /* 0x000fe20007ffe1ff */
[----:B------:R-:W-:-:S04]  /*10030*/  WARPGROUP.DEPBAR.LE gsb0, 0x0 ;  /* 0x00008000000079c5 */ /* 0x000fc80000010000 */
[----:B------:R0:W-:Y:S06]  /*10040*/  BAR.ARV R7, 0x100 ;  /* 0x000400070000751d */ /* 0x0001ec0000002000 */
[----:B------:R-:W-:Y:S05]  /*10050*/  @!P0 BRA `(.L_x_6080) ;  /* 0x0000000000048947 */ /* 0x000fea0003800000 */
[----:B------:R-:W-:Y:S01]  /*10060*/  BPT.TRAP 0x1 ;  /* 0x000000040000795c */ /* 0x000fe20000300000 */
.L_x_6080:
[----:B-1----:R-:W-:Y:S01]  /*10070*/  FMNMX.FTZ R0, R152, R12, !PT ;  /* 0x0000000c98007209 */ /* 0x002fe20007810000 */
[----:B------:R-:W-:Y:S01]  /*10080*/  UMOV UR37, UR39 ;  /* 0x0000002700257c82 */ /* 0x000fe20008000000 */
[----:B------:R-:W-:Y:S02]  /*10090*/  IMAD.U32 R14, RZ, RZ, UR41 ;  /* 0x00000029ff0e7e24 */ /* 0x000fe4000f8e00ff */
[----:B------:R-:W-:Y:S01]  /*100a0*/  FMNMX.FTZ R0, R153, R0, !PT ;  /* 0x0000000099007209 */ /* 0x000fe20007810000 */
[----:B------:R-:W-:-:S03]  /*100b0*/  IMAD.MOV.U32 R15, RZ, RZ, 0x40000040 ;  /* 0x40000040ff0f7424 */ /* 0x000fc600078e00ff */
        /* <DEDUP_REMOVED lines=26> */
[C---:B------:R-:W-:Y:S01]  /*10260*/  FMUL.FTZ R8, R0.reuse, UR37 ;  /* 0x0000002500087c20 */ /* 0x040fe20008410000 */
[----:B------:R-:W-:-:S03]  /*10270*/  FADD.FTZ R12, -R0, R12 ;  /* 0x0000000c000c7221 */ /* 0x000fc60000010100 */
        /* <DEDUP_REMOVED lines=26> */
[----:B------:R-:W-:Y:S02]  /*10420*/  MUFU.EX2 R152, R152 ;  /* 0x0000009800987308 */ /* 0x000fe40000000800 */
[----:B------:R-:W-:-:S04]  /*10430*/  FMNMX.FTZ R8, R155, R8, !PT ;  /* 0x000000089b087209 */ /* 0x000fc80007810000 */
[----:B------:R-:W-:Y:S02]  /*10440*/  FMNMX.FTZ R8, R158, R8, !PT ;  /* 0x000000089e087209 */ /* 0x000fe40007810000 */
[----:B------:R-:W1:Y:S02]  /*10450*/  MUFU.EX2 R12, R12 ;  /* 0x0000000c000c7308 */ /* 0x000e640000000800 */
[----:B------:R-:W-:-:S04]  /*10460*/  FMNMX.FTZ R8, R159, R8, !PT ;  /* 0x000000089f087209 */ /* 0x000fc80007810000 */
[----:B------:R-:W-:Y:S02]  /*10470*/  FMNMX.FTZ R8, R162, R8, !PT ;  /* 0x00000008a2087209 */ /* 0x000fe40007810000 */
[----:B------:R-:W2:Y:S02]  /*10480*/  MUFU.EX2 R153, R153 ;  /* 0x0000009900997308 */ /* 0x000ea40000000800 */
[----:B------:R-:W-:-:S04]  /*10490*/  FMNMX.FTZ R8, R163, R8, !PT ;  /* 0x00000008a3087209 */ /* 0x000fc80007810000 */
[----:B------:R-:W-:Y:S02]  /*104a0*/  FMNMX.FTZ R8, R166, R8, !PT ;  /* 0x00000008a6087209 */ /* 0x000fe40007810000 */
[----:B------:R-:W-:Y:S01]  /*104b0*/  MUFU.EX2 R156, R156 ;  /* 0x0000009c009c7308 */ /* 0x000fe20000000800 */
[----:B-1----:R-:W-:Y:S01]  /*104c0*/  FFMA.FTZ R6, R12, R6, R152 ;  /* 0x000000060c067223 */ /* 0x002fe20000010098 */
[----:B------:R-:W-:Y:S01]  /*104d0*/  FMNMX.FTZ R8, R167, R8, !PT ;  /* 0x00000008a7087209 */ /* 0x000fe20007810000 */
[-C--:B------:R-:W-:Y:S01]  /*104e0*/  FMUL.FTZ R24, R24, R12.reuse ;  /* 0x0000000c18187220 */ /* 0x080fe20000410000 */
[-C--:B------:R-:W-:Y:S01]  /*104f0*/  FMUL.FTZ R25, R25, R12.reuse ;  /* 0x0000000c19197220 */ /* 0x080fe20000410000 */
[----:B------:R-:W-:Y:S01]  /*10500*/  FMUL.FTZ R28, R28, R12 ;  /* 0x0000000c1c1c7220 */ /* 0x000fe20000410000 */
[----:B------:R-:W-:Y:S01]  /*10510*/  FMNMX.FTZ R8, R170, R8, !PT ;  /* 0x00000008aa087209 */ /* 0x000fe20007810000 */
[-C--:B------:R-:W-:Y:S01]  /*10520*/  FMUL.FTZ R29, R29, R12.reuse ;  /* 0x0000000c1d1d7220 */ /* 0x080fe20000410000 */
[----:B------:R-:W1:Y:S01]  /*10530*/  MUFU.EX2 R157, R157 ;  /* 0x0000009d009d7308 */ /* 0x000e620000000800 */
        /* <DEDUP_REMOVED lines=62> */
[----:B------:R-:W3:Y:S01]  /*10920*/  SHFL.BFLY PT, R13, R8, 0x2, 0x1f ;  /* 0x0c401f00080d7f89 */ /* 0x000ee200000e0000 */
        /* <DEDUP_REMOVED lines=13> */
[----:B------:R-:W-:Y:S01]  /*10a00*/  IMAD.MOV.U32 R12, RZ, RZ, 0xc00 ;  /* 0x00000c00ff0c7424 */ /* 0x000fe200078e00ff */
[----:B--2---:R-:W-:Y:S01]  /*10a10*/  F2FP.F16.F32.PACK_AB R200, R153, R152 ;  /* 0x0000009899c8723e */ /* 0x004fe200000000ff */
[----:B------:R-:W2:Y:S01]  /*10a20*/  MUFU.EX2 R160, R160 ;  /* 0x000000a000a07308 */ /* 0x000ea20000000800 */
[----:B-1----:R-:W-:Y:S01]  /*10a30*/  F2FP.F16.F32.PACK_AB R202, R157, R156 ;  /* 0x0000009c9dca723e */ /* 0x002fe200000000ff */
[----:B------:R-:W-:-:S02]  /*10a40*/  IMAD R12, R18, R12, UR38 ;  /* 0x00000026120c7e24 */ /* 0x000fc4000f8e020c */
[----:B------:R-:W-:-:S03]  /*10a50*/  FADD.FTZ R6, R153, R6 ;  /* 0x0000000699067221 */ /* 0x000fc60000010000 */
[----:B------:R-:W-:Y:S01]  /*10a60*/  R2UR UR6, R12 ;  /* 0x000000000c0672ca */ /* 0x000fe200000e0000 */
[----:B------:R-:W1:Y:S01]  /*10a70*/  MUFU.EX2 R161, R161 ;  /* 0x000000a100a17308 */ /* 0x000e620000000800 */
[----:B---3--:R-:W-:Y:S01]  /*10a80*/  FMNMX.FTZ R8, R8, R13, !PT ;  /* 0x0000000d08087209 */ /* 0x008fe20007810000 */
[----:B------:R-:W-:-:S04]  /*10a90*/  FADD.FTZ R6, R156, R6 ;  /* 0x000000069c067221 */ /* 0x000fc80000010000 */
[----:B------:R-:W3:Y:S01]  /*10aa0*/  SHFL.BFLY PT, R13, R8, 0x1, 0x1f ;  /* 0x0c201f00080d7f89 */ /* 0x000ee200000e0000 */
[----:B------:R-:W-:Y:S01]  /*10ab0*/  FADD.FTZ R6, R157, R6 ;  /* 0x000000069d067221 */ /* 0x000fe20000010000 */
[----:B------:R-:W-:Y:S03]  /*10ac0*/  MUFU.EX2 R165, R165 ;  /* 0x000000a500a57308 */ /* 0x000fe60000000800 */
[----:B--2---:R-:W-:-:S05]  /*10ad0*/  FADD.FTZ R6, R160, R6 ;  /* 0x00000006a0067221 */ /* 0x004fca0000010000 */
[----:B------:R-:W-:Y:S01]  /*10ae0*/  MUFU.EX2 R169, R169 ;  /* 0x000000a900a97308 */ /* 0x000fe20000000800 */
[----:B-1----:R-:W-:-:S07]  /*10af0*/  FADD.FTZ R6, R161, R6 ;  /* 0x00000006a1067221 */ /* 0x002fce0000010000 */
[----:B------:R-:W-:Y:S01]  /*10b00*/  MUFU.EX2 R173, R173 ;  /* 0x000000ad00ad7308 */ /* 0x000fe20000000800 */
[----:B---3--:R-:W-:-:S07]  /*10b10*/  FMNMX.FTZ R8, R8, R13, !PT ;  /* 0x0000000d08087209 */ /* 0x008fce0007810000 */
[----:B------:R-:W-:Y:S01]  /*10b20*/  MUFU.EX2 R156, R176 ;  /* 0x000000b0009c7308 */ /* 0x000fe20000000800 */
[C---:B------:R-:W-:Y:S01]  /*10b30*/  FMUL.FTZ R13, R8.reuse, UR37 ;  /* 0x00000025080d7c20 */ /* 0x040fe20008410000 */
[----:B------:R-:W-:-:S03]  /*10b40*/  FADD.FTZ R11, -R8, R11 ;  /* 0x0000000b080b7221 */ /* 0x000fc60000010100 */
        /* <DEDUP_REMOVED lines=28> */
[----:B------:R-:W2:Y:S01]  /*10d10*/  MUFU.EX2 R155, R155 ;  /* 0x0000009b009b7308 */ /* 0x000ea20000000800 */
[----:B-1---5:R-:W-:Y:S01]  /*10d20*/  FFMA.FTZ R3, R11, R3, R154 ;  /* 0x000000030b037223 */ /* 0x022fe2000001009a */
        /* <DEDUP_REMOVED lines=66> */
[----:B------:R-:W1:Y:S01]  /*11150*/  MUFU.EX2 R158, R158 ;  /* 0x0000009e009e7308 */ /* 0x000e620000000800 */
[C---:B--2---:R-:W-:Y:S01]  /*11160*/  F2FP.F16.F32.PACK_AB R201, R155.reuse, R154 ;  /* 0x0000009a9bc9723e */ /* 0x044fe200000000ff */
[----:B------:R2:W-:Y:S01]  /*11170*/  SYNCS.ARRIVE.TRANS64.RED.A1T0 RZ, [R13+URZ], RZ ;  /* 0x000000ff0dff79a7 */ /* 0x0005e2000810043f */
[----:B------:R-:W-:Y:S01]  /*11180*/  VIADD R14, R12, 0x80 ;  /* 0x000000800c0e7836 */ /* 0x000fe20000000000 */
[----:B------:R3:W-:Y:S01]  /*11190*/  BAR.SYNC.DEFER_BLOCKING R11, 0x100 ;  /* 0x0004000b0000751d */ /* 0x0007e20000010000 */
[----:B------:R-:W-:-:S05]  /*111a0*/  FADD.FTZ R3, R155, R3 ;  /* 0x000000039b037221 */ /* 0x000fca0000010000 */
[----:B------:R-:W4:Y:S01]  /*111b0*/  MUFU.EX2 R219, R159 ;  /* 0x0000009f00db7308 */ /* 0x000f220000000800 */
[----:B--2---:R-:W-:-:S04]  /*111c0*/  MOV R13, 0x40000040 ;  /* 0x40000040000d7802 */ /* 0x004fc80000000f00 */
[----:B------:R-:W-:Y:S01]  /*111d0*/  R2UR UR7, R13 ;  /* 0x000000000d0772ca */ /* 0x000fe200000e0000 */
[----:B-1----:R-:W-:Y:S02]  /*111e0*/  FADD.FTZ R3, R158, R3 ;  /* 0x000000039e037221 */ /* 0x002fe40000010000 */
[----:B---3--:R1:W2:Y:S08]  /*111f0*/  MUFU.EX2 R11, R164 ;  /* 0x000000a4000b7308 */ /* 0x0082b00000000800 */
[----:B------:R3:W-:Y:S01]  /*11200*/  MUFU.EX2 R21, R166 ;  /* 0x000000a600157308 */ /* 0x0007e20000000800 */
[C---:B----4-:R-:W-:Y:S01]  /*11210*/  F2FP.F16.F32.PACK_AB R203, R219.reuse, R158 ;  /* 0x0000009edbcb723e */ /* 0x050fe200000000ff */
[----:B------:R-:W-:Y:S01]  /*11220*/  FADD.FTZ R3, R219, R3 ;  /* 0x00000003db037221 */ /* 0x000fe20000010000 */
[----:B-1----:R-:W-:-:S02]  /*11230*/  F2FP.F16.F32.PACK_AB R164, R161, R160 ;  /* 0x000000a0a1a4723e */ /* 0x002fc400000000ff */
[----:B------:R-:W-:-:S03]  /*11240*/  WARPGROUP.ARRIVE ;  /* 0x00000000000079c5 */ /* 0x000fc60000000000 */
[----:B------:R-:W1:Y:S01]  /*11250*/  MUFU.EX2 R20, R167 ;  /* 0x000000a700147308 */ /* 0x000e620000000800 */
[----:B--2---:R-:W-:Y:S01]  /*11260*/  FADD.FTZ R6, R11, R6 ;  /* 0x000000060b067221 */ /* 0x004fe20000010000 */
[C---:B---3--:R-:W-:Y:S01]  /*11270*/  F2FP.F16.F32.PACK_AB R166, R165.reuse, R11 ;  /* 0x0000000ba5a6723e */ /* 0x048fe200000000ff */
[----:B------:R-:W-:Y:S01]  /*11280*/  HGMMA.64x256x16.F32 R24, R200, gdesc[UR4].tnspB, R24, gsb0 ;  /* 0x43e00004c8187df0 */ /* 0x000fe20008000818 */
[----:B------:R-:W-:Y:S01]  /*11290*/  R2UR UR6, R14 ;  /* 0x000000000e0672ca */ /* 0x000fe200000e0000 */
[----:B------:R-:W-:Y:S01]  /*112a0*/  FADD.FTZ R6, R165, R6 ;  /* 0x00000006a5067221 */ /* 0x000fe20000010000 */
[----:B------:R-:W-:Y:S01]  /*112b0*/  R2UR UR7, R15 ;  /* 0x000000000f0772ca */ /* 0x000fe200000e0000 */
[----:B------:R-:W-:Y:S01]  /*112c0*/  VIADD R14, R12, 0x100 ;  /* 0x000001000c0e7836 */ /* 0x000fe20000000000 */
[----:B------:R-:W2:Y:S01]  /*112d0*/  MUFU.EX2 R160, R168 ;  /* 0x000000a800a07308 */ /* 0x000ea20000000800 */
[----:B------:R-:W-:-:S07]  /*112e0*/  IMAD.MOV.U32 R15, RZ, RZ, 0x40000040 ;  /* 0x40000040ff0f7424 */ /* 0x000fce00078e00ff */
[----:B------:R-:W-:Y:S01]  /*112f0*/  MUFU.EX2 R11, R170 ;  /* 0x000000aa000b7308 */ /* 0x000fe20000000800 */
[----:B-1----:R-:W-:-:S07]  /*11300*/  F2FP.F16.F32.PACK_AB R167, R20, R21 ;  /* 0x0000001514a7723e */ /* 0x002fce00000000ff */
[----:B------:R-:W1:Y:S01]  /*11310*/  MUFU.EX2 R13, R171 ;  /* 0x000000ab000d7308 */ /* 0x000e620000000800 */
[----:B--2---:R-:W-:Y:S01]  /*11320*/  FADD.FTZ R6, R160, R6 ;  /* 0x00000006a0067221 */ /* 0x004fe20000010000 */
[----:B------:R-:W-:-:S03]  /*11330*/  F2FP.F16.F32.PACK_AB R160, R169, R160 ;  /* 0x000000a0a9a0723e */ /* 0x000fc600000000ff */
[----:B------:R-:W-:-:S03]  /*11340*/  FADD.FTZ R6, R169, R6 ;  /* 0x00000006a9067221 */ /* 0x000fc60000010000 */
[----:B------:R-:W-:Y:S08]  /*11350*/  MUFU.EX2 R174, R174 ;  /* 0x000000ae00ae7308 */ /* 0x000ff00000000800 */
[----:B------:R-:W-:Y:S01]  /*11360*/  MUFU.EX2 R175, R175 ;  /* 0x000000af00af7308 */ /* 0x000fe20000000800 */
[----:B-1----:R-:W-:-:S07]  /*11370*/  F2FP.F16.F32.PACK_AB R161, R13, R11 ;  /* 0x0000000b0da1723e */ /* 0x002fce00000000ff */
[----:B------:R-:W-:Y:S08]  /*11380*/  MUFU.EX2 R177, R177 ;  /* 0x000000b100b17308 */ /* 0x000ff00000000800 */
[----:B------:R-:W-:Y:S08]  /*11390*/  MUFU.EX2 R158, R180 ;  /* 0x000000b4009e7308 */ /* 0x000ff00000000800 */
[----:B------:R-:W-:Y:S08]  /*113a0*/  MUFU.EX2 R181, R181 ;  /* 0x000000b500b57308 */ /* 0x000ff00000000800 */
[----:B------:R-:W-:Y:S08]  /*113b0*/  MUFU.EX2 R178, R178 ;  /* 0x000000b200b27308 */ /* 0x000ff00000000800 */
[----:B------:R-:W1:Y:S08]  /*113c0*/  MUFU.EX2 R179, R179 ;  /* 0x000000b300b37308 */ /* 0x000e700000000800 */
[----:B------:R-:W-:Y:S08]  /*113d0*/  MUFU.EX2 R182, R182 ;  /* 0x000000b600b67308 */ /* 0x000ff00000000800 */
[----:B------:R-:W2:Y:S01]  /*113e0*/  MUFU.EX2 R183, R183 ;  /* 0x000000b700b77308 */ /* 0x000ea20000000800 */
[----:B-1----:R-:W-:-:S07]  /*113f0*/  F2FP.F16.F32.PACK_AB R157, R179, R178 ;  /* 0x000000b2b39d723e */ /* 0x002fce00000000ff */
[----:B------:R-:W-:Y:S08]  /*11400*/  MUFU.EX2 R152, R184 ;  /* 0x000000b800987308 */ /* 0x000ff00000000800 */
[----:B------:R-:W-:Y:S01]  /*11410*/  MUFU.EX2 R185, R185 ;  /* 0x000000b900b97308 */ /* 0x000fe20000000800 */
[----:B--2---:R-:W-:-:S07]  /*11420*/  F2FP.F16.F32.PACK_AB R159, R183, R182 ;  /* 0x000000b6b79f723e */ /* 0x004fce00000000ff */
        /* <DEDUP_REMOVED lines=16> */
[----:B-1----:R-:W-:-:S02]  /*11530*/  F2FP.F16.F32.PACK_AB R169, R195, R194 ;  /* 0x000000c2c3a9723e */ /* 0x002fc400000000ff */
[----:B--2---:R-:W-:Y:S01]  /*11540*/  F2FP.F16.F32.PACK_AB R171, R199, R198 ;  /* 0x000000c6c7ab723e */ /* 0x004fe200000000ff */
[----:B------:R-:W-:-:S04]  /*11550*/  WARPGROUP.DEPBAR.LE gsb0, 0x0 ;  /* 0x00008000000079c5 */ /* 0x000fc80000010000 */
[----:B------:R-:W1:Y:S08]  /*11560*/  MUFU.EX2 R201, R162 ;  /* 0x000000a200c97308 */ /* 0x000e700000000800 */
[----:B------:R2:W3:Y:S08]  /*11570*/  MUFU.EX2 R200, R163 ;  /* 0x000000a300c87308 */ /* 0x0004f00000000800 */
[----:B------:R-:W4:Y:S01]  /*11580*/  MUFU.EX2 R162, R172 ;  /* 0x000000ac00a27308 */ /* 0x000f220000000800 */
[----:B--2---:R-:W-:Y:S01]  /*11590*/  F2FP.F16.F32.PACK_AB R163, R175, R174 ;  /* 0x000000aeafa3723e */ /* 0x004fe200000000ff */
[----:B-1----:R-:W-:Y:S01]  /*115a0*/  FADD.FTZ R3, R201, R3 ;  /* 0x00000003c9037221 */ /* 0x002fe20000010000 */
[----:B---3--:R-:W-:-:S03]  /*115b0*/  F2FP.F16.F32.PACK_AB R165, R200, R201 ;  /* 0x000000c9c8a5723e */ /* 0x008fc600000000ff */
[----:B------:R-:W-:Y:S01]  /*115c0*/  FADD.FTZ R3, R200, R3 ;  /* 0x00000003c8037221 */ /* 0x000fe20000010000 */
[----:B------:R-:W-:-:S03]  /*115d0*/  WARPGROUP.ARRIVE ;  /* 0x00000000000079c5 */ /* 0x000fc60000000000 */
[----:B------:R-:W-:Y:S01]  /*115e0*/  FADD.FTZ R3, R21, R3 ;  /* 0x0000000315037221 */ /* 0x000fe20000010000 */
[----:B----4-:R-:W-:Y:S01]  /*115f0*/  FADD.FTZ R6, R162, R6 ;  /* 0x00000006a2067221 */ /* 0x010fe20000010000 */
[C---:B------:R-:W-:Y:S01]  /*11600*/  F2FP.F16.F32.PACK_AB R162, R173.reuse, R162 ;  /* 0x000000a2ada2723e */ /* 0x040fe200000000ff */
[----:B------:R-:W-:Y:S01]  /*11610*/  HGMMA.64x256x16.F32 R24, R164, gdesc[UR4].tnspB, R24, gsb0 ;  /* 0x43e00004a4187df0 */ /* 0x000fe20008000818 */
[----:B------:R-:W-:Y:S01]  /*11620*/  R2UR UR6, R14 ;  /* 0x000000000e0672ca */ /* 0x000fe200000e0000 */
[----:B------:R-:W-:Y:S01]  /*11630*/  FADD.FTZ R6, R173, R6 ;  /* 0x00000006ad067221 */ /* 0x000fe20000010000 */
[----:B------:R-:W-:Y:S01]  /*11640*/  R2UR UR7, R15 ;  /* 0x000000000f0772ca */ /* 0x000fe200000e0000 */
[----:B------:R-:W-:Y:S02]  /*11650*/  VIADD R14, R12, 0x180 ;  /* 0x000001800c0e7836 */ /* 0x000fe40000000000 */
[----:B------:R-:W-:Y:S01]  /*11660*/  FADD.FTZ R3, R20, R3 ;  /* 0x0000000314037221 */ /* 0x000fe20000010000 */
[----:B------:R-:W-:Y:S01]  /*11670*/  FADD.FTZ R6, R156, R6 ;  /* 0x000000069c067221 */ /* 0x000fe20000010000 */
[----:B------:R-:W-:Y:S01]  /*11680*/  IMAD.MOV.U32 R15, RZ, RZ, 0x40000040 ;  /* 0x40000040ff0f7424 */ /* 0x000fe200078e00ff */
[----:B------:R-:W-:Y:S01]  /*11690*/  F2FP.F16.F32.PACK_AB R156, R177, R156 ;  /* 0x0000009cb19c723e */ /* 0x000fe200000000ff */
[----:B------:R-:W-:Y:S01]  /*116a0*/  FADD.FTZ R3, R11, R3 ;  /* 0x000000030b037221 */ /* 0x000fe20000010000 */
[----:B------:R-:W-:-:S03]  /*116b0*/  FADD.FTZ R6, R177, R6 ;  /* 0x00000006b1067221 */ /* 0x000fc60000010000 */
[----:B------:R-:W-:Y:S01]  /*116c0*/  FADD.FTZ R3, R13, R3 ;  /* 0x000000030d037221 */ /* 0x000fe20000010000 */
[----:B------:R-:W-:Y:S01]  /*116d0*/  FADD.FTZ R6, R158, R6 ;  /* 0x000000069e067221 */ /* 0x000fe20000010000 */
[C---:B------:R-:W-:Y:S02]  /*116e0*/  F2FP.F16.F32.PACK_AB R158, R181.reuse, R158 ;  /* 0x0000009eb59e723e */ /* 0x040fe400000000ff */
        /* <DEDUP_REMOVED lines=22> */
[----:B------:R-:W-:-:S04]  /*11850*/  FADD.FTZ R191, R191, R190 ;  /* 0x000000bebfbf7221 */ /* 0x000fc80000010000 */
[----:B------:R-:W-:-:S04]  /*11860*/  FADD.FTZ R194, R194, R191 ;  /* 0x000000bfc2c27221 */ /* 0x000fc80000010000 */
[----:B------:R-:W-:-:S04]  /*11870*/  FADD.FTZ R195, R195, R194 ;  /* 0x000000c2c3c37221 */ /* 0x000fc80000010000 */
[----:B------:R-:W-:-:S04]  /*11880*/  FADD.FTZ R198, R198, R195 ;  /* 0x000000c3c6c67221 */ /* 0x000fc80000010000 */
[----:B------:R-:W-:Y:S01]  /*11890*/  FADD.FTZ R3, R199, R198 ;  /* 0x000000c6c7037221 */ /* 0x000fe20000010000 */
[----:B------:R-:W-:Y:S02]  /*118a0*/  WARPGROUP.DEPBAR.LE gsb0, 0x0 ;  /* 0x00008000000079c5 */ /* 0x000fe40000010000 */
[----:B------:R-:W-:-:S06]  /*118b0*/  WARPGROUP.ARRIVE ;  /* 0x00000000000079c5 */ /* 0x000fcc0000000000 */
[----:B------:R-:W-:Y:S01]  /*118c0*/  HGMMA.64x256x16.F32 R24, R160, gdesc[UR4].tnspB, R24, gsb0 ;  /* 0x43e00004a0187df0 */ /* 0x000fe20008000818 */
[----:B------:R-:W-:Y:S01]  /*118d0*/  R2UR UR6, R14 ;  /* 0x000000000e0672ca */ /* 0x000fe200000e0000 */
[----:B------:R-:W-:Y:S01]  /*118e0*/  VIADD R14, R12, 0x200 ;  /* 0x000002000c0e7836 */ /* 0x000fe20000000000 */
[----:B------:R-:W-:Y:S02]  /*118f0*/  R2UR UR7, R15 ;  /* 0x000000000f0772ca */ /* 0x000fe400000e0000 */
[----:B------:R-:W-:Y:S01]  /*11900*/  MOV R15, 0x40000040 ;  /* 0x40000040000f7802 */ /* 0x000fe20000000f00 */
        /* <DEDUP_REMOVED lines=19> */
[----:B------:R-:W-:Y:S05]  /*11a40*/  @!P0 BRA `(.L_x_6081) ;  /* 0x0000000000048947 */ /* 0x000fea0003800000 */
[----:B------:R-:W-:Y:S01]  /*11a50*/  BPT.TRAP 0x1 ;  /* 0x000000040000795c */ /* 0x000fe20000300000 */
.L_x_6081:
[C---:B------:R-:W-:Y:S01]  /*11a60*/  ISETP.GT.AND P1, PT, R9.reuse, RZ, PT ;  /* 0x000000ff0900720c */ /* 0x040fe20003f24270 */
        /* <DEDUP_REMOVED lines=8> */
.L_x_6071:
[----:B------:R-:W2:Y:S01]  /*11af0*/  LDL.LU R172, [R1+0x98] ;  /* 0x0000980001ac7983 */ /* 0x000ea20000300800 */
[----:B------:R-:W-:Y:S05]  /*11b00*/  WARPSYNC.ALL ;  /* 0x0000000000007948 */ /* 0x000fea0003800000 */
[----:B------:R-:W3:Y:S01]  /*11b10*/  SHFL.BFLY PT, R5, R6, 0x2, 0x1f ;  /* 0x0c401f0006057f89 */ /* 0x000ee200000e0000 */
[----:B------:R-:W-:Y:S01]  /*11b20*/  IADD3 R18, R18, 0x1, RZ ;  /* 0x0000000112127810 */ /* 0x000fe20007ffe0ff */
[----:B------:R-:W-:Y:S01]  /*11b30*/  IMAD.U32 R20, RZ, RZ, UR37 ;  /* 0x00000025ff147e24 */ /* 0x000fe2000f8e00ff */
[----:B------:R4:W-:Y:S08]  /*11b40*/  BAR.ARV R7, 0x100 ;  /* 0x000400070000751d */ /* 0x0009f00000002000 */
[----:B------:R-:W-:Y:S06]  /*11b50*/  BAR.ARV 0x8, 0x180 ;  /* 0x0206000000007b1d */ /* 0x000fec0000002000 */
[----:B------:R-:W-:Y:S01]  /*11b60*/  ISETP.NE.AND P0, PT, R18, 0x2, PT ;  /* 0x000000021200780c */ /* 0x000fe20003f05270 */
[----:B01----:R-:W0:Y:S01]  /*11b70*/  SHFL.BFLY PT, R10, R3, 0x2, 0x1f ;  /* 0x0c401f00030a7f89 */ /* 0x003e2200000e0000 */
[----:B------:R-:W-:-:S02]  /*11b80*/  PLOP3.LUT P1, PT, PT, PT, PT, 0x8, 0x0 ;  /* 0x000000000000781c */ /* 0x000fc40003f2e170 */
[----:B------:R-:W-:Y:S01]  /*11b90*/  SEL R18, R18, RZ, P0 ;  /* 0x000000ff12127207 */ /* 0x000fe20000000000 */
[----:B---3--:R-:W-:Y:S01]  /*11ba0*/  FADD.FTZ R4, R5, R6 ;  /* 0x0000000605047221 */ /* 0x008fe20000010000 */
[----:B------:R-:W-:Y:S02]  /*11bb0*/  IMAD.MOV.U32 R5, RZ, RZ, RZ ;  /* 0x000000ffff057224 */ /* 0x000fe400078e00ff */
[----:B------:R-:W-:Y:S02]  /*11bc0*/  IMAD.MOV.U32 R6, RZ, RZ, -0x800000 ;  /* 0xff800000ff067424 */ /* 0x000fe400078e00ff */
[----:B------:R-:W1:Y:S01]  /*11bd0*/  SHFL.BFLY PT, R9, R4, 0x1, 0x1f ;  /* 0x0c201f0004097f89 */ /* 0x000e6200000e0000 */
[----:B0-----:R-:W-:Y:S01]  /*11be0*/  FADD.FTZ R11, R10, R3 ;  /* 0x000000030a0b7221 */ /* 0x001fe20000010000 */
[----:B------:R-:W-:-:S04]  /*11bf0*/  IMAD.MOV.U32 R3, RZ, RZ, RZ ;  /* 0x000000ffff037224 */ /* 0x000fc800078e00ff */
[----:B------:R-:W0:Y:S01]  /*11c00*/  SHFL.BFLY PT, R10, R11, 0x1, 0x1f ;  /* 0x0c201f000b0a7f89 */ /* 0x000e2200000e0000 */
[----:B-1----:R-:W-:Y:S01]  /*11c10*/  FADD.FTZ R9, R4, R9 ;  /* 0x0000000904097221 */ /* 0x002fe20000010000 */
[----:B------:R-:W-:-:S04]  /*11c20*/  SEL R4, RZ, 0x1, P0 ;  /* 0x00000001ff047807 */ /* 0x000fc80000000000 */
[----:B------:R-:W-:Y:S02]  /*11c30*/  FSETP.NE.FTZ.AND P2, PT, R9, RZ, PT ;  /* 0x000000ff0900720b */ /* 0x000fe40003f55000 */
[----:B------:R-:W-:-:S11]  /*11c40*/  LOP3.LUT R207, R207, R4, RZ, 0x3c, !PT ;  /* 0x00000004cfcf7212 */ /* 0x000fd600078e3cff */
[----:B------:R-:W1:Y:S01]  /*11c50*/  @P2 MUFU.RCP R5, R9 ;  /* 0x0000000900052308 */ /* 0x000e620000001000 */
[----:B0-----:R-:W-:-:S05]  /*11c60*/  FADD.FTZ R10, R11, R10 ;  /* 0x0000000a0b0a7221 */ /* 0x001fca0000010000 */
[----:B------:R-:W-:Y:S02]  /*11c70*/  FSETP.NE.FTZ.AND P3, PT, R10, RZ, PT ;  /* 0x000000ff0a00720b */ /* 0x000fe40003f75000 */
[----:B------:R-:W0:Y:S01]  /*11c80*/  @P2 MUFU.LG2 R21, R9 ;  /* 0x0000000900152308 */ /* 0x000e220000000c00 */
[-C--:B-1----:R-:W-:Y:S01]  /*11c90*/  FMUL.FTZ R173, R100, R5.reuse ;  /* 0x0000000564ad7220 */ /* 0x082fe20000410000 */
[----:B------:R-:W-:Y:S02]  /*11ca0*/  IMAD.U32 R100, RZ, RZ, UR37 ;  /* 0x00000025ff647e24 */ /* 0x000fe4000f8e00ff */
[----:B------:R-:W-:-:S07]  /*11cb0*/  FMUL.FTZ R158, R40, R5 ;  /* 0x00000005289e7220 */ /* 0x000fce0000410000 */
[----:B------:R-:W1:Y:S01]  /*11cc0*/  @P3 MUFU.RCP R3, R10 ;  /* 0x0000000a00033308 */ /* 0x000e620000001000 */
[----:B------:R-:W-:Y:S01]  /*11cd0*/  @P3 FMUL.FTZ R20, R20, 0.69314718246459960938 ;  /* 0x3f31721814143820 */ /* 0x000fe20000410000 */
[----:B------:R-:W-:Y:S01]  /*11ce0*/  @P2 FMUL.FTZ R100, R100, 0.69314718246459960938 ;  /* 0x3f31721864642820 */ /* 0x000fe20000410000 */
[-C--:B------:R-:W-:Y:S01]  /*11cf0*/  FMUL.FTZ R24, R24, R5.reuse ;  /* 0x0000000518187220 */ /* 0x080fe20000410000 */
[-C--:B------:R-:W-:Y:S01]  /*11d00*/  FMUL.FTZ R25, R25, R5.reuse ;  /* 0x0000000519197220 */ /* 0x080fe20000410000 */
[----:B0-----:R-:W-:Y:S01]  /*11d10*/  @P2 FMUL.FTZ R21, R21, 0.69314718246459960938 ;  /* 0x3f31721815152820 */ /* 0x001fe20000410000 */
[-C--:B------:R-:W-:Y:S01]  /*11d20*/  FMUL.FTZ R28, R28, R5.reuse ;  /* 0x000000051c1c7220 */ /* 0x080fe20000410000 */
[-C--:B------:R-:W-:Y:S01]  /*11d30*/  FMUL.FTZ R29, R29, R5.reuse ;  /* 0x000000051d1d7220 */ /* 0x080fe20000410000 */
[----:B------:R0:W3:Y:S01]  /*11d40*/  @P3 MUFU.LG2 R22, R10 ;  /* 0x0000000a00163308 */ /* 0x0000e20000000c00 */
        /* <DEDUP_REMOVED lines=9> */
[-C--:B0-----:R-:W-:Y:S01]  /*11de0*/  FMUL.FTZ R10, R27, R3.reuse ;  /* 0x000000031b0a7220 */ /* 0x081fe20000410000 */
[-C--:B------:R-:W-:Y:S01]  /*11df0*/  FMUL.FTZ R12, R31, R3.reuse ;  /* 0x000000031f0c7220 */ /* 0x080fe20000410000 */
[----:B----4-:R-:W-:Y:S01]  /*11e00*/  FMUL.FTZ R7, R35, R3 ;  /* 0x0000000323077220 */ /* 0x010fe20000410000 */
        /* <DEDUP_REMOVED lines=116> */
.L_x_6012:
        /* <DEDUP_REMOVED lines=10> */
[----:B------:R-:W3:Y:S04]  /*125f0*/  LDL R0, [R1+0xa4] ;  /* 0x0000a40001007983 */ /* 0x000ee80000100800 */
[----:B------:R-:W4:Y:S01]  /*12600*/  LDL R188, [R1+0x90] ;  /* 0x0000900001bc7983 */ /* 0x000f220000100800 */
[----:B------:R-:W1:Y:S01]  /*12610*/  S2R R95, SR_SWINHI ;  /* 0x00000000005f7919 */ /* 0x000e620000002f00 */
[----:B------:R-:W-:Y:S05]  /*12620*/  WARPSYNC.ALL ;  /* 0x0000000000007948 */ /* 0x000fea0003800000 */
[----:B------:R-:W-:Y:S01]  /*12630*/  F2FP.F16.F32.PACK_AB R9, R10, R9 ;  /* 0x000000090a09723e */ /* 0x000fe200000000ff */
[----:B------:R-:W-:Y:S01]  /*12640*/  ULDC.64 UR4, c[0x0][0xd00] ;  /* 0x0003400000047ab9 */ /* 0x000fe20000000a00 */
[----:B0-----:R-:W4:Y:S01]  /*12650*/  LDL R172, [R1+0x94] ;  /* 0x0000940001ac7983 */ /* 0x001f220000100800 */
[----:B------:R-:W-:-:S02]  /*12660*/  MOV R20, R22 ;  /* 0x0000001600147202 */ /* 0x000fc40000000f00 */
[----:B-1----:R-:W-:Y:S02]  /*12670*/  MOV R21, R95 ;  /* 0x0000005f00157202 */ /* 0x002fe40000000f00 */
        /* <DEDUP_REMOVED lines=16> */
[----:B------:R-:W-:Y:S01]  /*12780*/  BAR.SYNC.DEFER_BLOCKING 0x1, 0x100 ;  /* 0x0044000000007b1d */ /* 0x000fe20000010000 */
[----:B---3--:R-:W-:-:S03]  /*12790*/  IMAD.WIDE R146, R0, 0x2, R20 ;  /* 0x0000000200927825 */ /* 0x008fc600078e0214 */
[C---:B------:R-:W-:Y:S02]  /*127a0*/  IADD3 R30, P1, R146.reuse, 0x20, RZ ;  /* 0x00000020921e7810 */ /* 0x040fe40007f3e0ff */
[C---:B------:R-:W-:Y:S02]  /*127b0*/  IADD3 R8, P2, R146.reuse, 0x40, RZ ;  /* 0x0000004092087810 */ /* 0x040fe40007f5e0ff */
[----:B------:R-:W-:Y:S02]  /*127c0*/  IADD3 R26, P3, R146, 0x60, RZ ;  /* 0x00000060921a7810 */ /* 0x000fe40007f7e0ff */
[----:B------:R-:W-:Y:S01]  /*127d0*/  LOP3.LUT R181, R30, 0x380, RZ, 0xc0, !PT ;  /* 0x000003801eb57812 */ /* 0x000fe200078ec0ff */
[--C-:B------:R-:W-:Y:S01]  /*127e0*/  IMAD.X R107, RZ, RZ, R147.reuse, P1 ;  /* 0x000000ffff6b7224 */ /* 0x100fe200008e0693 */
[----:B------:R-:W-:Y:S01]  /*127f0*/  LOP3.LUT R106, R8, 0x380, RZ, 0xc0, !PT ;  /* 0x00000380086a7812 */ /* 0x000fe200078ec0ff */
[----:B------:R-:W-:Y:S01]  /*12800*/  IMAD.X R115, RZ, RZ, R147, P3 ;  /* 0x000000ffff737224 */ /* 0x000fe200018e0693 */
[----:B------:R-:W-:-:S02]  /*12810*/  LOP3.LUT R99, R146, 0x380, RZ, 0xc0, !PT ;  /* 0x0000038092637812 */ /* 0x000fc400078ec0ff */
[----:B------:R-:W-:Y:S02]  /*12820*/  IADD3.X R111, RZ, R147, RZ, P2, !PT ;  /* 0x00000093ff6f7210 */ /* 0x000fe400017fe4ff */
[----:B------:R-:W-:Y:S02]  /*12830*/  LOP3.LUT R110, R26, 0x380, RZ, 0xc0, !PT ;  /* 0x000003801a6e7812 */ /* 0x000fe400078ec0ff */
[C---:B------:R-:W-:Y:S02]  /*12840*/  IADD3 R118, P4, R146.reuse, 0x4000, RZ ;  /* 0x0000400092767810 */ /* 0x040fe40007f9e0ff */
[C---:B------:R-:W-:Y:S02]  /*12850*/  IADD3 R120, P5, R146.reuse, 0x4020, RZ ;  /* 0x0000402092787810 */ /* 0x040fe40007fbe0ff */
[C---:B------:R-:W-:Y:S02]  /*12860*/  IADD3 R0, P0, R146.reuse, 0x4040, RZ ;  /* 0x0000404092007810 */ /* 0x040fe40007f1e0ff */
[----:B------:R-:W-:-:S02]  /*12870*/  IADD3 R124, P1, R146, 0x4060, RZ ;  /* 0x00004060927c7810 */ /* 0x000fc40007f3e0ff */
[C---:B------:R-:W-:Y:S02]  /*12880*/  IADD3 R126, P2, R146.reuse, 0x8000, RZ ;  /* 0x00008000927e7810 */ /* 0x040fe40007f5e0ff */
[----:B------:R-:W-:Y:S02]  /*12890*/  IADD3 R128, P3, R146, 0x8020, RZ ;  /* 0x0000802092807810 */ /* 0x000fe40007f7e0ff */
[----:B------:R-:W-:Y:S02]  /*128a0*/  SHF.R.U64 R181, R181, 0x3, RZ ;  /* 0x00000003b5b57819 */ /* 0x000fe400000012ff */
[----:B------:R-:W-:Y:S02]  /*128b0*/  SHF.R.U64 R183, R106, 0x3, RZ ;  /* 0x000000036ab77819 */ /* 0x000fe400000012ff */
[----:B------:R-:W-:Y:S02]  /*128c0*/  SHF.R.U64 R99, R99, 0x3, RZ ;  /* 0x0000000363637819 */ /* 0x000fe400000012ff */
[----:B------:R-:W-:Y:S01]  /*128d0*/  SHF.R.U64 R185, R110, 0x3, RZ ;  /* 0x000000036eb97819 */ /* 0x000fe200000012ff */
        /* <DEDUP_REMOVED lines=9> */
[C---:B--2---:R-:W-:Y:S01]  /*12970*/  IADD3 R100, P1, R146.reuse, 0xc020, RZ ;  /* 0x0000c02092647810 */ /* 0x044fe20007f3e0ff */
[----:B------:R-:W-:Y:S01]  /*12980*/  IMAD.X R129, RZ, RZ, R147, P3 ;  /* 0x000000ffff817224 */ /* 0x000fe200018e0693 */
[----:B------:R-:W-:-:S02]  /*12990*/  IADD3 R151, P2, R146, 0xc040, RZ ;  /* 0x0000c04092977810 */ /* 0x000fc40007f5e0ff */
[----:B------:R-:W-:Y:S02]  /*129a0*/  IADD3 R98, P3, R146, 0xc060, RZ ;  /* 0x0000c06092627810 */ /* 0x000fe40007f7e0ff */
[----:B------:R-:W-:Y:S02]  /*129b0*/  LOP3.LUT R110, R183, R8, RZ, 0x3c, !PT ;  /* 0x00000008b76e7212 */ /* 0x000fe400078e3cff */
[----:B------:R-:W-:Y:S02]  /*129c0*/  LOP3.LUT R181, R118, 0x380, RZ, 0xc0, !PT ;  /* 0x0000038076b57812 */ /* 0x000fe400078ec0ff */
[----:B------:R-:W-:Y:S02]  /*129d0*/  LOP3.LUT R146, R99, R146, RZ, 0x3c, !PT ;  /* 0x0000009263927212 */ /* 0x000fe400078e3cff */
[----:B------:R-:W-:Y:S02]  /*129e0*/  LOP3.LUT R114, R185, R26, RZ, 0x3c, !PT ;  /* 0x0000001ab9727212 */ /* 0x000fe400078e3cff */
[----:B------:R-:W-:-:S02]  /*129f0*/  LOP3.LUT R183, R120, 0x380, RZ, 0xc0, !PT ;  /* 0x0000038078b77812 */ /* 0x000fc400078ec0ff */
[----:B------:R-:W-:Y:S02]  /*12a00*/  LOP3.LUT R185, R0, 0x380, RZ, 0xc0, !PT ;  /* 0x0000038000b97812 */ /* 0x000fe400078ec0ff */
[----:B------:R-:W-:Y:S02]  /*12a10*/  SHF.R.U64 R181, R181, 0x3, RZ ;  /* 0x00000003b5b57819 */ /* 0x000fe400000012ff */
[----:B------:R-:W-:Y:S02]  /*12a20*/  SHF.R.U64 R183, R183, 0x3, RZ ;  /* 0x00000003b7b77819 */ /* 0x000fe400000012ff */
[----:B------:R-:W-:Y:S02]  /*12a30*/  MOV R146, R146 ;  /* 0x0000009200927202 */ /* 0x000fe40000000f00 */
[----:B------:R-:W-:Y:S02]  /*12a40*/  F2FP.F16.F32.PACK_AB R8, R25, R24 ;  /* 0x000000181908723e */ /* 0x000fe400000000ff */
[----:B------:R-:W-:-:S02]  /*12a50*/  SHF.R.U64 R185, R185, 0x3, RZ ;  /* 0x00000003b9b97819 */ /* 0x000fc400000012ff */
[----:B------:R-:W-:Y:S02]  /*12a60*/  LOP3.LUT R187, R124, 0x380, RZ, 0xc0, !PT ;  /* 0x000003807cbb7812 */ /* 0x000fe400078ec0ff */
[----:B------:R-:W-:Y:S01]  /*12a70*/  LOP3.LUT R118, R181, R118, RZ, 0x3c, !PT ;  /* 0x00000076b5767212 */ /* 0x000fe200078e3cff */
[----:B------:R0:W-:Y:S01]  /*12a80*/  STSM.16.M88.4 [R146], R8 ;  /* 0x0000000892007844 */ /* 0x0001e20000000200 */
[----:B------:R-:W-:Y:S02]  /*12a90*/  LOP3.LUT R120, R183, R120, RZ, 0x3c, !PT ;  /* 0x00000078b7787212 */ /* 0x000fe400078e3cff */
[----:B------:R-:W-:Y:S02]  /*12aa0*/  LOP3.LUT R181, R126, 0x380, RZ, 0xc0, !PT ;  /* 0x000003807eb57812 */ /* 0x000fe400078ec0ff */
[----:B------:R-:W-:Y:S02]  /*12ab0*/  LOP3.LUT R122, R185, R0, RZ, 0x3c, !PT ;  /* 0x00000000b97a7212 */ /* 0x000fe400078e3cff */
[----:B------:R-:W-:-:S02]  /*12ac0*/  LOP3.LUT R183, R128, 0x380, RZ, 0xc0, !PT ;  /* 0x0000038080b77812 */ /* 0x000fc400078ec0ff */
[----:B------:R-:W-:Y:S02]  /*12ad0*/  LOP3.LUT R185, R130, 0x380, RZ, 0xc0, !PT ;  /* 0x0000038082b97812 */ /* 0x000fe400078ec0ff */
[----:B------:R-:W-:Y:S02]  /*12ae0*/  MOV R106, R106 ;  /* 0x0000006a006a7202 */ /* 0x000fe40000000f00 */
[----:B------:R-:W-:Y:S02]  /*12af0*/  SHF.R.U64 R187, R187, 0x3, RZ ;  /* 0x00000003bbbb7819 */ /* 0x000fe400000012ff */
[----:B0-----:R-:W-:Y:S02]  /*12b00*/  F2FP.F16.F32.PACK_AB R8, R33, R32 ;  /* 0x000000202108723e */ /* 0x001fe400000000ff */
[----:B------:R-:W-:Y:S02]  /*12b10*/  F2FP.F16.F32.PACK_AB R9, R7, R34 ;  /* 0x000000220709723e */ /* 0x000fe400000000ff */
[----:B------:R-:W-:-:S02]  /*12b20*/  F2FP.F16.F32.PACK_AB R10, R37, R14 ;  /* 0x0000000e250a723e */ /* 0x000fc400000000ff */
[----:B------:R-:W-:Y:S02]  /*12b30*/  F2FP.F16.F32.PACK_AB R11, R39, R38 ;  /* 0x00000026270b723e */ /* 0x000fe400000000ff */
[----:B------:R-:W-:Y:S02]  /*12b40*/  SHF.R.U64 R181, R181, 0x3, RZ ;  /* 0x00000003b5b57819 */ /* 0x000fe400000012ff */
[----:B------:R-:W-:Y:S02]  /*12b50*/  MOV R110, R110 ;  /* 0x0000006e006e7202 */ /* 0x000fe40000000f00 */
[----:B------:R-:W-:Y:S02]  /*12b60*/  F2FP.F16.F32.PACK_AB R14, R45, R159 ;  /* 0x0000009f2d0e723e */ /* 0x000fe400000000ff */
[----:B------:R-:W-:Y:S01]  /*12b70*/  SHF.R.U64 R183, R183, 0x3, RZ ;  /* 0x00000003b7b77819 */ /* 0x000fe200000012ff */
[----:B------:R0:W-:Y:S01]  /*12b80*/  STSM.16.M88.4 [R106], R8 ;  /* 0x000000086a007844 */ /* 0x0001e20000000200 */
[----:B------:R-:W-:-:S02]  /*12b90*/  SHF.R.U64 R185, R185, 0x3, RZ ;  /* 0x00000003b9b97819 */ /* 0x000fc400000012ff */
[----:B------:R-:W-:Y:S02]  /*12ba0*/  MOV R114, R114 ;  /* 0x0000007200727202 */ /* 0x000fe40000000f00 */
[----:B------:R-:W-:Y:S02]  /*12bb0*/  F2FP.F16.F32.PACK_AB R24, R49, R48 ;  /* 0x000000303118723e */ /* 0x000fe400000000ff */
[----:B------:R-:W-:Y:S02]  /*12bc0*/  F2FP.F16.F32.PACK_AB R25, R51, R50 ;  /* 0x000000323319723e */ /* 0x000fe400000000ff */
[----:B------:R-:W-:Y:S02]  /*12bd0*/  F2FP.F16.F32.PACK_AB R26, R53, R160 ;  /* 0x000000a0351a723e */ /* 0x000fe400000000ff */
[----:B------:R-:W-:Y:S02]  /*12be0*/  LOP3.LUT R124, R187, R124, RZ, 0x3c, !PT ;  /* 0x0000007cbb7c7212 */ /* 0x000fe400078e3cff */
[----:B------:R-:W-:-:S02]  /*12bf0*/  MOV R118, R118 ;  /* 0x0000007600767202 */ /* 0x000fc40000000f00 */
[----:B------:R-:W-:Y:S01]  /*12c00*/  F2FP.F16.F32.PACK_AB R30, R61, R162 ;  /* 0x000000a23d1e723e */ /* 0x000fe200000000ff */
[----:B------:R-:W-:Y:S01]  /*12c10*/  IMAD.X R131, RZ, RZ, R147, P4 ;  /* 0x000000ffff837224 */ /* 0x000fe200020e0693 */
[----:B------:R-:W-:Y:S01]  /*12c20*/  LOP3.LUT R126, R181, R126, RZ, 0x3c, !PT ;  /* 0x0000007eb57e7212 */ /* 0x000fe200078e3cff */
[----:B------:R1:W-:Y:S01]  /*12c30*/  STSM.16.M88.4 [R110], R12 ;  /* 0x0000000c6e007844 */ /* 0x0003e20000000200 */
[----:B------:R-:W-:Y:S02]  /*12c40*/  MOV R120, R120 ;  /* 0x0000007800787202 */ /* 0x000fe40000000f00 */
[----:B0-----:R-:W-:Y:S02]  /*12c50*/  F2FP.F16.F32.PACK_AB R8, R65, R163 ;  /* 0x000000a34108723e */ /* 0x001fe400000000ff */
[----:B------:R-:W-:Y:S02]  /*12c60*/  F2FP.F16.F32.PACK_AB R9, R67, R66 ;  /* 0x000000424309723e */ /* 0x000fe400000000ff */
[----:B------:R-:W-:-:S02]  /*12c70*/  F2FP.F16.F32.PACK_AB R10, R69, R164 ;  /* 0x000000a4450a723e */ /* 0x000fc400000000ff */
[----:B------:R-:W-:Y:S02]  /*12c80*/  F2FP.F16.F32.PACK_AB R11, R71, R70 ;  /* 0x00000046470b723e */ /* 0x000fe400000000ff */
[----:B------:R-:W-:Y:S01]  /*12c90*/  LOP3.LUT R128, R183, R128, RZ, 0x3c, !PT ;  /* 0x00000080b7807212 */ /* 0x000fe200078e3cff */
[----:B------:R-:W-:Y:S01]  /*12ca0*/  STSM.16.M88.4 [R114], R24 ;  /* 0x0000001872007844 */ /* 0x000fe20000000200 */
[----:B------:R-:W-:Y:S02]  /*12cb0*/  LOP3.LUT R130, R185, R130, RZ, 0x3c, !PT ;  /* 0x00000082b9827212 */ /* 0x000fe400078e3cff */
[----:B------:R-:W-:Y:S02]  /*12cc0*/  MOV R122, R122 ;  /* 0x0000007a007a7202 */ /* 0x000fe40000000f00 */
[----:B-1----:R-:W-:Y:S02]  /*12cd0*/  F2FP.F16.F32.PACK_AB R12, R73, R165 ;  /* 0x000000a5490c723e */ /* 0x002fe400000000ff */
[----:B------:R-:W-:-:S02]  /*12ce0*/  F2FP.F16.F32.PACK_AB R13, R75, R74 ;  /* 0x0000004a4b0d723e */ /* 0x000fc400000000ff */
[----:B------:R-:W-:Y:S02]  /*12cf0*/  F2FP.F16.F32.PACK_AB R14, R77, R166 ;  /* 0x000000a64d0e723e */ /* 0x000fe400000000ff */
[----:B------:R-:W-:Y:S01]  /*12d00*/  F2FP.F16.F32.PACK_AB R15, R79, R78 ;  /* 0x0000004e4f0f723e */ /* 0x000fe200000000ff */
[----:B------:R-:W-:Y:S01]  /*12d10*/  STSM.16.M88.4 [R118], R28 ;  /* 0x0000001c76007844 */ /* 0x000fe20000000200 */
[----:B------:R-:W-:Y:S02]  /*12d20*/  MOV R124, R124 ;  /* 0x0000007c007c7202 */ /* 0x000fe40000000f00 */
[----:B------:R-:W-:Y:S02]  /*12d30*/  F2FP.F16.F32.PACK_AB R32, R81, R167 ;  /* 0x000000a75120723e */ /* 0x000fe400000000ff */
[----:B------:R-:W-:Y:S02]  /*12d40*/  F2FP.F16.F32.PACK_AB R33, R83, R82 ;  /* 0x000000525321723e */ /* 0x000fe400000000ff */
[----:B------:R-:W-:Y:S01]  /*12d50*/  F2FP.F16.F32.PACK_AB R34, R85, R168 ;  /* 0x000000a85522723e */ /* 0x000fe200000000ff */
[----:B------:R0:W-:Y:S01]  /*12d60*/  STSM.16.M88.4 [R120], R8 ;  /* 0x0000000878007844 */ /* 0x0001e20000000200 */
[----:B------:R-:W-:-:S02]  /*12d70*/  LOP3.LUT R187, R134, 0x380, RZ, 0xc0, !PT ;  /* 0x0000038086bb7812 */ /* 0x000fc400078ec0ff */
[----:B------:R-:W-:Y:S02]  /*12d80*/  MOV R126, R126 ;  /* 0x0000007e007e7202 */ /* 0x000fe40000000f00 */
[----:B------:R-:W-:Y:S02]  /*12d90*/  F2FP.F16.F32.PACK_AB R48, R89, R169 ;  /* 0x000000a95930723e */ /* 0x000fe400000000ff */
[----:B------:R-:W-:Y:S02]  /*12da0*/  F2FP.F16.F32.PACK_AB R49, R91, R90 ;  /* 0x0000005a5b31723e */ /* 0x000fe400000000ff */
[----:B------:R-:W-:Y:S02]  /*12db0*/  F2FP.F16.F32.PACK_AB R50, R93, R170 ;  /* 0x000000aa5d32723e */ /* 0x000fe400000000ff */
[----:B------:R-:W-:Y:S02]  /*12dc0*/  F2FP.F16.F32.PACK_AB R51, R40, R36 ;  /* 0x000000242833723e */ /* 0x000fe400000000ff */
[----:B------:R-:W-:-:S02]  /*12dd0*/  LOP3.LUT R181, R94, 0x380, RZ, 0xc0, !PT ;  /* 0x000003805eb57812 */ /* 0x000fc400078ec0ff */
[----:B------:R-:W-:Y:S02]  /*12de0*/  MOV R128, R128 ;  /* 0x0000008000807202 */ /* 0x000fe40000000f00 */
[----:B------:R-:W-:Y:S02]  /*12df0*/  F2FP.F16.F32.PACK_AB R36, R97, R171 ;  /* 0x000000ab6124723e */ /* 0x000fe400000000ff */
[----:B------:R-:W-:Y:S02]  /*12e00*/  F2FP.F16.F32.PACK_AB R37, R44, R42 ;  /* 0x0000002a2c25723e */ /* 0x000fe400000000ff */
[----:B------:R-:W-:Y:S02]  /*12e10*/  F2FP.F16.F32.PACK_AB R38, R4, R173 ;  /* 0x000000ad0426723e */ /* 0x000fe400000000ff */
[----:B------:R-:W-:Y:S01]  /*12e20*/  F2FP.F16.F32.PACK_AB R39, R52, R46 ;  /* 0x0000002e3427723e */ /* 0x000fe200000000ff */
[----:B------:R-:W-:Y:S01]  /*12e30*/  STSM.16.M88.4 [R122], R12 ;  /* 0x0000000c7a007844 */ /* 0x000fe20000000200 */
[----:B------:R-:W-:-:S02]  /*12e40*/  LOP3.LUT R183, R100, 0x380, RZ, 0xc0, !PT ;  /* 0x0000038064b77812 */ /* 0x000fc400078ec0ff */
[----:B------:R-:W-:Y:S02]  /*12e50*/  MOV R130, R130 ;  /* 0x0000008200827202 */ /* 0x000fe40000000f00 */
[----:B0-----:R-:W-:Y:S02]  /*12e60*/  F2FP.F16.F32.PACK_AB R8, R105, R174 ;  /* 0x000000ae6908723e */ /* 0x001fe400000000ff */
[----:B------:R-:W-:Y:S02]  /*12e70*/  F2FP.F16.F32.PACK_AB R9, R56, R54 ;  /* 0x000000363809723e */ /* 0x000fe400000000ff */
[----:B------:R-:W-:Y:S02]  /*12e80*/  F2FP.F16.F32.PACK_AB R10, R109, R175 ;  /* 0x000000af6d0a723e */ /* 0x000fe400000000ff */
[----:B------:R-:W-:Y:S01]  /*12e90*/  F2FP.F16.F32.PACK_AB R11, R62, R60 ;  /* 0x0000003c3e0b723e */ /* 0x000fe200000000ff */
[----:B------:R-:W-:Y:S01]  /*12ea0*/  STSM.16.M88.4 [R124], R32 ;  /* 0x000000207c007844 */ /* 0x000fe20000000200 */
[----:B------:R-:W-:-:S02]  /*12eb0*/  LOP3.LUT R0, R151, 0x380, RZ, 0xc0, !PT ;  /* 0x0000038097007812 */ /* 0x000fc400078ec0ff */
[----:B------:R-:W-:Y:S01]  /*12ec0*/  SHF.R.U64 R187, R187, 0x3, RZ ;  /* 0x00000003bbbb7819 */ /* 0x000fe200000012ff */
[----:B------:R-:W-:Y:S01]  /*12ed0*/  STSM.16.M88.4 [R126], R48 ;  /* 0x000000307e007844 */ /* 0x000fe20000000200 */
[----:B------:R-:W-:Y:S02]  /*12ee0*/  LOP3.LUT R185, R98, 0x380, RZ, 0xc0, !PT ;  /* 0x0000038062b97812 */ /* 0x000fe400078ec0ff */
[----:B------:R-:W-:Y:S01]  /*12ef0*/  SHF.R.U64 R181, R181, 0x3, RZ ;  /* 0x00000003b5b57819 */ /* 0x000fe200000012ff */
[----:B------:R-:W-:Y:S01]  /*12f00*/  STSM.16.M88.4 [R128], R36 ;  /* 0x0000002480007844 */ /* 0x000fe20000000200 */
[----:B------:R-:W-:Y:S01]  /*12f10*/  SHF.R.U64 R183, R183, 0x3, RZ ;  /* 0x00000003b7b77819 */ /* 0x000fe200000012ff */
[--C-:B------:R-:W-:Y:S01]  /*12f20*/  IMAD.X R139, RZ, RZ, R147.reuse, P0 ;  /* 0x000000ffff8b7224 */ /* 0x100fe200000e0693 */
[----:B------:R-:W-:Y:S01]  /*12f30*/  SHF.R.U64 R0, R0, 0x3, RZ ;  /* 0x0000000300007819 */ /* 0x000fe200000012ff */
[----:B------:R0:W-:Y:S01]  /*12f40*/  STSM.16.M88.4 [R130], R8 ;  /* 0x0000000882007844 */ /* 0x0001e20000000200 */
[----:B------:R-:W-:Y:S01]  /*12f50*/  IADD3.X R135, RZ, R147, RZ, P5, !PT ;  /* 0x00000093ff877210 */ /* 0x000fe20002ffe4ff */
[----:B------:R-:W-:Y:S01]  /*12f60*/  IMAD.X R143, RZ, RZ, R147, P1 ;  /* 0x000000ffff8f7224 */ /* 0x000fe200008e0693 */
[----:B------:R-:W-:-:S02]  /*12f70*/  LOP3.LUT R134, R187, R134, RZ, 0x3c, !PT ;  /* 0x00000086bb867212 */ /* 0x000fc400078e3cff */
[----:B------:R-:W-:Y:S02]  /*12f80*/  SHF.R.U64 R185, R185, 0x3, RZ ;  /* 0x00000003b9b97819 */ /* 0x000fe400000012ff */
[----:B------:R-:W-:Y:S01]  /*12f90*/  F2FP.F16.F32.PACK_AB R25, R84, R80 ;  /* 0x000000505419723e */ /* 0x000fe200000000ff */
[--C-:B------:R-:W-:Y:S01]  /*12fa0*/  IMAD.X R95, RZ, RZ, R147.reuse, P2 ;  /* 0x000000ffff5f7224 */ /* 0x100fe200010e0693 */
[----:B------:R-:W-:Y:S02]  /*12fb0*/  LOP3.LUT R138, R181, R94, RZ, 0x3c, !PT ;  /* 0x0000005eb58a7212 */ /* 0x000fe400078e3cff */
[----:B----4-:R-:W-:Y:S01]  /*12fc0*/  SHF.R.S32.HI R80, RZ, 0x1f, R188 ;  /* 0x0000001fff507819 */ /* 0x010fe200000114bc */
[----:B------:R-:W-:Y:S01]  /*12fd0*/  IMAD.X R99, RZ, RZ, R147, P3 ;  /* 0x000000ffff637224 */ /* 0x000fe200018e0693 */
[----:B------:R-:W-:Y:S01]  /*12fe0*/  LOP3.LUT R142, R183, R100, RZ, 0x3c, !PT ;  /* 0x00000064b78e7212 */ /* 0x000fe200078e3cff */
[----:B0-----:R-:W-:Y:S01]  /*12ff0*/  IMAD.SHL.U32 R8, R188, 0x4, RZ ;  /* 0x00000004bc087824 */ /* 0x001fe200078e00ff */
[----:B------:R-:W-:-:S02]  /*13000*/  LOP3.LUT R94, R0, R151, RZ, 0x3c, !PT ;  /* 0x00000097005e7212 */ /* 0x000fc400078e3cff */
[----:B------:R-:W-:Y:S02]  /*13010*/  LOP3.LUT R98, R185, R98, RZ, 0x3c, !PT ;  /* 0x00000062b9627212 */ /* 0x000fe400078e3cff */
[----:B------:R-:W-:Y:S02]  /*13020*/  MOV R134, R134 ;  /* 0x0000008600867202 */ /* 0x000fe40000000f00 */
[----:B------:R-:W-:Y:S02]  /*13030*/  F2FP.F16.F32.PACK_AB R12, R113, R176 ;  /* 0x000000b0710c723e */ /* 0x000fe400000000ff */
[----:B------:R-:W-:Y:S02]  /*13040*/  F2FP.F16.F32.PACK_AB R13, R68, R64 ;  /* 0x00000040440d723e */ /* 0x000fe400000000ff */
[----:B------:R-:W-:Y:S02]  /*13050*/  F2FP.F16.F32.PACK_AB R14, R117, R177 ;  /* 0x000000b1750e723e */ /* 0x000fe400000000ff */
[----:B------:R-:W-:-:S02]  /*13060*/  F2FP.F16.F32.PACK_AB R15, R76, R72 ;  /* 0x000000484c0f723e */ /* 0x000fc400000000ff */
[----:B------:R-:W-:Y:S02]  /*13070*/  MOV R138, R138 ;  /* 0x0000008a008a7202 */ /* 0x000fe40000000f00 */
[----:B------:R-:W-:Y:S02]  /*13080*/  F2FP.F16.F32.PACK_AB R24, R155, R178 ;  /* 0x000000b29b18723e */ /* 0x000fe400000000ff */
[----:B------:R-:W-:Y:S02]  /*13090*/  F2FP.F16.F32.PACK_AB R26, R156, R179 ;  /* 0x000000b39c1a723e */ /* 0x000fe400000000ff */
[----:B------:R-:W-:Y:S02]  /*130a0*/  F2FP.F16.F32.PACK_AB R27, R88, R87 ;  /* 0x00000057581b723e */ /* 0x000fe400000000ff */
[----:B------:R-:W-:Y:S02]  /*130b0*/  ISETP.NE.U32.AND P0, PT, RZ, UR4, PT ;  /* 0x00000004ff007c0c */ /* 0x000fe4000bf05070 */
[----:B------:R-:W-:-:S02]  /*130c0*/  SHF.L.U64.HI R0, R188, 0x2, R80 ;  /* 0x00000002bc007819 */ /* 0x000fc40000010250 */
[----:B------:R-:W-:Y:S02]  /*130d0*/  IADD3 R10, P1, R8, UR4, RZ ;  /* 0x00000004080a7c10 */ /* 0x000fe4000ff3e0ff */
[----:B------:R-:W-:Y:S02]  /*130e0*/  MOV R142, R142 ;  /* 0x0000008e008e7202 */ /* 0x000fe40000000f00 */
[----:B------:R-:W-:Y:S02]  /*130f0*/  F2FP.F16.F32.PACK_AB R181, R96, R92 ;  /* 0x0000005c60b5723e */ /* 0x000fe400000000ff */
[----:B------:R-:W-:Y:S02]  /*13100*/  F2FP.F16.F32.PACK_AB R183, R108, R104 ;  /* 0x000000686cb7723e */ /* 0x000fe400000000ff */
[----:B------:R-:W-:Y:S02]  /*13110*/  MOV R94, R94 ;  /* 0x0000005e005e7202 */ /* 0x000fe40000000f00 */
[----:B------:R-:W-:-:S02]  /*13120*/  F2FP.F16.F32.PACK_AB R185, R116, R112 ;  /* 0x0000007074b9723e */ /* 0x000fc400000000ff */
[----:B------:R-:W-:Y:S01]  /*13130*/  F2FP.F16.F32.PACK_AB R187, R152, R136 ;  /* 0x0000008898bb723e */ /* 0x000fe200000000ff */
[----:B------:R0:W-:Y:S01]  /*13140*/  STSM.16.M88.4 [R134], R12 ;  /* 0x0000000c86007844 */ /* 0x0001e20000000200 */
[----:B------:R-:W-:Y:S02]  /*13150*/  MOV R98, R98 ;  /* 0x0000006200627202 */ /* 0x000fe40000000f00 */
[----:B------:R-:W-:Y:S02]  /*13160*/  F2FP.F16.F32.PACK_AB R146, R149, R148 ;  /* 0x000000949592723e */ /* 0x000fe400000000ff */
[----:B------:R-:W-:Y:S01]  /*13170*/  F2FP.F16.F32.PACK_AB R147, R3, R150 ;  /* 0x000000960393723e */ /* 0x000fe200000000ff */
[----:B------:R1:W-:Y:S01]  /*13180*/  STSM.16.M88.4 [R138], R24 ;  /* 0x000000188a007844 */ /* 0x0003e20000000200 */
[----:B------:R-:W-:Y:S01]  /*13190*/  ISETP.NE.AND.EX P0, PT, RZ, UR5, PT, P0 ;  /* 0x00000005ff007c0c */ /* 0x000fe2000bf05300 */
[----:B------:R-:W-:Y:S01]  /*131a0*/  IMAD.MOV.U32 R76, RZ, RZ, RZ ;  /* 0x000000ffff4c7224 */ /* 0x000fe200078e00ff */
[----:B------:R-:W-:Y:S01]  /*131b0*/  IADD3.X R11, R0, UR5, RZ, P1, !PT ;  /* 0x00000005000b7c10 */ /* 0x000fe20008ffe4ff */
[----:B------:R-:W-:Y:S01]  /*131c0*/  ULDC.64 UR4, c[0x0][0xd08] ;  /* 0x0003420000047ab9 */ /* 0x000fe20000000a00 */
[----:B------:R1:W-:Y:S01]  /*131d0*/  STSM.16.M88.4 [R142], R180 ;  /* 0x000000b48e007844 */ /* 0x0003e20000000200 */
[----:B------:R-:W-:Y:S01]  /*131e0*/  ISETP.NE.U32.AND P2, PT, RZ, UR4, PT ;  /* 0x00000004ff007c0c */ /* 0x000fe2000bf45070 */
[----:B------:R-:W2:Y:S02]  /*131f0*/  LDC R3, c[0x0][0xce8] ;  /* 0x00033a00ff037b82 */ /* 0x000ea40000000800 */
[----:B------:R1:W-:Y:S01]  /*13200*/  STSM.16.M88.4 [R94], R184 ;  /* 0x000000b85e007844 */ /* 0x0003e20000000200 */
[----:B------:R-:W-:-:S03]  /*13210*/  ISETP.NE.AND.EX P2, PT, RZ, UR5, PT, P2 ;  /* 0x00000005ff007c0c */ /* 0x000fc6000bf45320 */
[----:B------:R1:W-:Y:S02]  /*13220*/  STSM.16.M88.4 [R98], R144 ;  /* 0x0000009062007844 */ /* 0x0003e40000000200 */
[----:B------:R-:W-:Y:S08]  /*13230*/  BAR.SYNC.DEFER_BLOCKING 0x1, 0x100 ;  /* 0x0044000000007b1d */ /* 0x000ff00000010000 */
[----:B------:R-:W-:Y:S01]  /*13240*/  @P2 IADD3 R8, P3, R8, UR4, RZ ;  /* 0x0000000408082c10 */ /* 0x000fe2000ff7e0ff */
[----:B------:R-:W-:-:S02]  /*13250*/  ULDC UR4, c[0x0][0xb88] ;  /* 0x0002e20000047ab9 */ /* 0x000fc40000000800 */
[----:B------:R-:W-:Y:S01]  /*13260*/  IMAD.U32 R4, RZ, RZ, UR4 ;  /* 0x00000004ff047e24 */ /* 0x000fe2000f8e00ff */
[----:B------:R-:W-:Y:S01]  /*13270*/  @P2 IADD3.X R9, R0, UR5, RZ, P3, !PT ;  /* 0x0000000500092c10 */ /* 0x000fe20009ffe4ff */
[----:B------:R1:W5:Y:S04]  /*13280*/  @P0 LDG.E R76, desc[UR42][R10.64] ;  /* 0x0000002a0a4c0981 */ /* 0x000368000c1e1900 */
[----:B------:R1:W5:Y:S01]  /*13290*/  @P2 LDG.E R4, desc[UR42][R8.64] ;  /* 0x0000002a08042981 */ /* 0x000362000c1e1900 */
[----:B--2---:R-:W-:-:S13]  /*132a0*/  ISETP.NE.AND P1, PT, R3, 0x1, PT ;  /* 0x000000010300780c */ /* 0x004fda0003f25270 */
[----:B------:R-:W2:Y:S08]  /*132b0*/  @P1 LDC R7, c[0x0][0xcec] ;  /* 0x00033b00ff071b82 */ /* 0x000eb00000000800 */
[----:B0-----:R-:W0:Y:S01]  /*132c0*/  @P1 LDC R13, c[0x0][0xcf0] ;  /* 0x00033c00ff0d1b82 */ /* 0x001e220000000800 */
[----:B------:R-:W-:Y:S01]  /*132d0*/  SHF.R.S32.HI R78, RZ, 0x1f, R172 ;  /* 0x0000001fff4e7819 */ /* 0x000fe200000114ac */
[----:B-1----:R-:W-:Y:S06]  /*132e0*/  @P2 BRA `(.L_x_6085) ;  /* 0x0000000000102947 */ /* 0x002fec0003800000 */
[----:B------:R-:W-:Y:S05]  /*132f0*/  @!P0 BRA `(.L_x_6085) ;  /* 0x00000000000c8947 */ /* 0x000fea0003800000 */
[----:B------:R-:W3:Y:S04]  /*13300*/  LDG.E R9, desc[UR42][R10.64] ;  /* 0x0000002a0a097981 */ /* 0x000ee8000c1e1900 */
[----:B-----5:R-:W3:Y:S02]  /*13310*/  LDG.E R4, desc[UR42][R10.64+0x4] ;  /* 0x0000042a0a047981 */ /* 0x020ee4000c1e1900 */
[----:B---3--:R-:W-:-:S07]  /*13320*/  IMAD.IADD R4, R4, 0x1, -R9 ;  /* 0x0000000104047824 */ /* 0x008fce00078e0a09 */
.L_x_6085:
[----:B------:R-:W3:Y:S01]  /*13330*/  LDL R8, [R1+0x88] ;  /* 0x0000880001087983 */ /* 0x000ee20000100800 */
[----:B------:R-:W-:Y:S01]  /*13340*/  ULDC.64 UR4, c[0x0][0xc90] ;  /* 0x0003240000047ab9 */ /* 0x000fe20000000a00 */
[----:B------:R-:W1:Y:S01]  /*13350*/  S2R R15, SR_TID.X ;  /* 0x00000000000f7919 */ /* 0x000e620000002100 */
[----:B-----5:R-:W-:Y:S02]  /*13360*/  SHF.R.S32.HI R77, RZ, 0x1f, R76 ;  /* 0x0000001fff4d7819 */ /* 0x020fe4000001144c */
[----:B------:R-:W-:Y:S01]  /*13370*/  SEL R81, R188, RZ, !P0 ;  /* 0x000000ffbc517207 */ /* 0x000fe20004000000 */
[----:B------:R-:W3:Y:S01]  /*13380*/  LDL.LU R86, [R1+0x6c] ;  /* 0x00006c0001567983 */ /* 0x000ee20000300800 */
[----:B------:R-:W-:Y:S01]  /*13390*/  IMAD R0, R78, UR4, RZ ;  /* 0x000000044e007c24 */ /* 0x000fe2000f8e02ff */
[----:B------:R-:W-:Y:S01]  /*133a0*/  SEL R80, R80, RZ, !P0 ;  /* 0x000000ff50507207 */ /* 0x000fe20004000000 */
[----:B------:R-:W-:Y:S01]  /*133b0*/  IMAD R83, R4, R3, RZ ;  /* 0x0000000304537224 */ /* 0x000fe200078e02ff */
[----:B------:R-:W4:Y:S01]  /*133c0*/  @P1 LDC R87, c[0x0][0xcec] ;  /* 0x00033b00ff571b82 */ /* 0x000f220000000800 */
[----:B------:R-:W-:-:S07]  /*133d0*/  IMAD R11, R172, UR5, R0 ;  /* 0x00000005ac0b7c24 */ /* 0x000fce000f8e0200 */
[----:B------:R-:W4:Y:S01]  /*133e0*/  @P1 LDC R89, c[0x0][0xcf0] ;  /* 0x00033c00ff591b82 */ /* 0x000f220000000800 */
[----:B-1----:R-:W-:-:S05]  /*133f0*/  VIADD R15, R15, 0xffffff80 ;  /* 0xffffff800f0f7836 */ /* 0x002fca0000000000 */
[----:B------:R-:W-:-:S04]  /*13400*/  SHF.R.S32.HI R12, RZ, 0x1f, R15 ;  /* 0x0000001fff0c7819 */ /* 0x000fc8000001140f */
[CC--:B------:R-:W-:Y:S02]  /*13410*/  LEA.HI R79, R12.reuse, R15.reuse, RZ, 0x3 ;  /* 0x0000000f0c4f7211 */ /* 0x0c0fe400078f18ff */
[----:B------:R-:W-:Y:S02]  /*13420*/  LEA.HI R12, R12, R15, RZ, 0x7 ;  /* 0x0000000f0c0c7211 */ /* 0x000fe400078f38ff */
[----:B------:R-:W-:Y:S02]  /*13430*/  LOP3.LUT R82, R79, 0xfffffff8, RZ, 0xc0, !PT ;  /* 0xfffffff84f527812 */ /* 0x000fe400078ec0ff */
[----:B------:R-:W-:-:S03]  /*13440*/  SHF.R.S32.HI R79, RZ, 0x3, R79 ;  /* 0x00000003ff4f7819 */ /* 0x000fc6000001144f */
[----:B------:R-:W-:Y:S01]  /*13450*/  IMAD.IADD R82, R15, 0x1, -R82 ;  /* 0x000000010f527824 */ /* 0x000fe200078e0a52 */
[----:B------:R-:W-:Y:S01]  /*13460*/  BSSY B1, `(.L_x_6086) ;  /* 0x00000e5000017945 */ /* 0x000fe20003800000 */
[----:B---3--:R-:W-:Y:S01]  /*13470*/  IADD3 R10, R8, R86, RZ ;  /* 0x00000056080a7210 */ /* 0x008fe20007ffe0ff */
[----:B------:R-:W-:Y:S01]  /*13480*/  IMAD.WIDE.U32 R8, R172, UR4, R76 ;  /* 0x00000004ac087c25 */ /* 0x000fe2000f8e004c */
[----:B------:R-:W-:-:S03]  /*13490*/  ULDC.64 UR4, c[0x0][0xc98] ;  /* 0x0003260000047ab9 */ /* 0x000fc60000000a00 */
[----:B--2---:R-:W-:-:S04]  /*134a0*/  @P1 IMAD.HI.U32 R0, R10, R7, RZ ;  /* 0x000000070a001227 */ /* 0x004fc800078e00ff */
[----:B------:R-:W-:Y:S01]  /*134b0*/  IMAD.MOV.U32 R7, RZ, RZ, R10 ;  /* 0x000000ffff077224 */ /* 0x000fe200078e000a */
[----:B0-----:R-:W-:Y:S01]  /*134c0*/  @P1 SHF.R.U32.HI R7, RZ, R13, R0 ;  /* 0x0000000dff071219 */ /* 0x001fe20000011600 */
[----:B------:R-:W-:Y:S01]  /*134d0*/  IMAD.IADD R9, R9, 0x1, R11 ;  /* 0x0000000109097824 */ /* 0x000fe200078e020b */
[----:B------:R-:W-:-:S03]  /*134e0*/  LOP3.LUT R13, R12, 0xffffff80, RZ, 0xc0, !PT ;  /* 0xffffff800c0d7812 */ /* 0x000fc600078ec0ff */
[----:B------:R-:W-:Y:S02]  /*134f0*/  IMAD.MOV R0, RZ, RZ, -R7 ;  /* 0x000000ffff007224 */ /* 0x000fe400078e0a07 */
[----:B------:R-:W-:Y:S01]  /*13500*/  IMAD.IADD R14, R15, 0x1, -R13 ;  /* 0x000000010f0e7824 */ /* 0x000fe200078e0a0d */
[----:B------:R-:W-:Y:S01]  /*13510*/  SHF.R.S32.HI R15, RZ, 0x1f, R7 ;  /* 0x0000001fff0f7819 */ /* 0x000fe20000011407 */
[----:B------:R-:W-:Y:S02]  /*13520*/  IMAD R11, R3, R0, R10 ;  /* 0x00000000030b7224 */ /* 0x000fe400078e020a */
[----:B------:R-:W-:Y:S01]  /*13530*/  IMAD.WIDE.U32 R8, R81, UR4, R8 ;  /* 0x0000000451087c25 */ /* 0x000fe2000f8e0008 */
[----:B------:R-:W-:Y:S02]  /*13540*/  SHF.R.S32.HI R25, RZ, 0x1f, R14 ;  /* 0x0000001fff197819 */ /* 0x000fe4000001140e */
[----:B------:R-:W-:Y:S01]  /*13550*/  LOP3.LUT P0, RZ, R14, 0x3, RZ, 0xc0, !PT ;  /* 0x000000030eff7812 */ /* 0x000fe2000780c0ff */
[----:B------:R-:W-:Y:S01]  /*13560*/  IMAD R10, R80, UR4, RZ ;  /* 0x00000004500a7c24 */ /* 0x000fe2000f8e02ff */
[----:B------:R-:W-:Y:S01]  /*13570*/  LEA.HI R24, R25, R14, RZ, 0x2 ;  /* 0x0000000e19187211 */ /* 0x000fe200078f10ff */
[----:B------:R-:W-:Y:S01]  /*13580*/  IMAD.SHL.U32 R0, R82, 0x8, RZ ;  /* 0x0000000852007824 */ /* 0x000fe200078e00ff */
[----:B------:R-:W-:Y:S01]  /*13590*/  IADD3 R8, P2, R7, R8, RZ ;  /* 0x0000000807087210 */ /* 0x000fe20007f5e0ff */
[----:B------:R-:W-:Y:S01]  /*135a0*/  IMAD R10, R81, UR5, R10 ;  /* 0x00000005510a7c24 */ /* 0x000fe2000f8e020a */
[----:B------:R-:W-:Y:S01]  /*135b0*/  SHF.R.S32.HI R26, RZ, 0x2, R24 ;  /* 0x00000002ff1a7819 */ /* 0x000fe20000011418 */
[----:B------:R-:W-:Y:S01]  /*135c0*/  IMAD R13, R79, 0x40, R0 ;  /* 0x000000404f0d7824 */ /* 0x000fe200078e0200 */
[----:B------:R-:W-:Y:S01]  /*135d0*/  SHF.R.S32.HI R27, RZ, 0x1f, R24 ;  /* 0x0000001fff1b7819 */ /* 0x000fe20000011418 */
[----:B------:R-:W-:Y:S01]  /*135e0*/  ULDC.64 UR4, c[0x0][0xc88] ;  /* 0x0003220000047ab9 */ /* 0x000fe20000000a00 */
[----:B------:R-:W-:Y:S01]  /*135f0*/  SHF.R.S32.HI R7, RZ, 0x1f, R11 ;  /* 0x0000001fff077819 */ /* 0x000fe2000001140b */
[----:B------:R-:W-:Y:S01]  /*13600*/  IMAD.WIDE R20, R13, 0x2, R20 ;  /* 0x000000020d147825 */ /* 0x000fe200078e0214 */
[----:B------:R-:W-:-:S02]  /*13610*/  LEA.HI R27, R27, R26, RZ, 0x3 ;  /* 0x0000001a1b1b7211 */ /* 0x000fc400078f18ff */
[----:B------:R-:W-:Y:S01]  /*13620*/  IADD3.X R9, R15, R9, R10, P2, !PT ;  /* 0x000000090f097210 */ /* 0x000fe200017fe40a */
[----:B------:R-:W-:Y:S01]  /*13630*/  IMAD R10, R7, UR4, RZ ;  /* 0x00000004070a7c24 */ /* 0x000fe2000f8e02ff */
[----:B------:R-:W-:Y:S02]  /*13640*/  LEA.HI R14, R25, R14, RZ, 0x5 ;  /* 0x0000000e190e7211 */ /* 0x000fe400078f28ff */
[----:B------:R-:W-:Y:S01]  /*13650*/  LOP3.LUT R27, R27, 0xfffffff8, RZ, 0xc0, !PT ;  /* 0xfffffff81b1b7812 */ /* 0x000fe200078ec0ff */
[C---:B------:R-:W-:Y:S01]  /*13660*/  IMAD R7, R11.reuse, UR5, R10 ;  /* 0x000000050b077c24 */ /* 0x040fe2000f8e020a */
[----:B------:R-:W-:Y:S01]  /*13670*/  IADD3 R69, P5, R20, 0x1000, RZ ;  /* 0x0000100014457810 */ /* 0x000fe20007fbe0ff */
[----:B------:R-:W-:Y:S01]  /*13680*/  IMAD.WIDE.U32 R8, R11, UR4, R8 ;  /* 0x000000040b087c25 */ /* 0x000fe2000f8e0008 */
[----:B------:R-:W-:Y:S01]  /*13690*/  IADD3 R27, R26, -R27, RZ ;  /* 0x8000001b1a1b7210 */ /* 0x000fe20007ffe0ff */
[----:B------:R-:W-:Y:S01]  /*136a0*/  ULDC.64 UR4, c[0x0][0xc50] ;  /* 0x0003140000047ab9 */ /* 0x000fe20000000a00 */
[----:B------:R-:W-:Y:S01]  /*136b0*/  SHF.R.S32.HI R14, RZ, 0x5, R14 ;  /* 0x00000005ff0e7819 */ /* 0x000fe2000001140e */
[----:B------:R-:W-:Y:S01]  /*136c0*/  IMAD.IADD R7, R9, 0x1, R7 ;  /* 0x0000000109077824 */ /* 0x000fe200078e0207 */
[----:B------:R-:W-:-:S02]  /*136d0*/  LEA R26, P2, R8, UR4, 0x2 ;  /* 0x00000004081a7c11 */ /* 0x000fc4000f8410ff */
[----:B------:R-:W-:Y:S01]  /*136e0*/  LOP3.LUT R68, R69, 0x380, RZ, 0xc0, !PT ;  /* 0x0000038045447812 */ /* 0x000fe200078ec0ff */
[----:B------:R-:W-:Y:S01]  /*136f0*/  IMAD R14, R14, 0x10, R27 ;  /* 0x000000100e0e7824 */ /* 0x000fe200078e021b */
[----:B------:R-:W-:Y:S01]  /*13700*/  LEA.HI.X R27, R8, UR5, R7, 0x2, P2 ;  /* 0x00000005081b7c11 */ /* 0x000fe200090f1407 */
[----:B------:R-:W-:Y:S01]  /*13710*/  SHFL.IDX PT, R10, R26, RZ, 0x1c1f ;  /* 0x001c1fff1a0a7589 */ /* 0x000fe200000e0000 */
[----:B------:R-:W-:Y:S01]  /*13720*/  IADD3 R61, P2, R20, 0x3000, RZ ;  /* 0x00003000143d7810 */ /* 0x000fe20007f5e0ff */
[----:B------:R-:W-:Y:S01]  /*13730*/  ULDC.64 UR4, c[0x0][0xba0] ;  /* 0x0002e80000047ab9 */ /* 0x000fe20000000a00 */
[----:B------:R-:W-:Y:S01]  /*13740*/  SHF.R.U64 R68, R68, 0x3, RZ ;  /* 0x0000000344447819 */ /* 0x000fe200000012ff */
[----:B------:R-:W0:Y:S01]  /*13750*/  SHFL.IDX PT, R11, R27, RZ, 0x1c1f ;  /* 0x001c1fff1b0b7589 */ /* 0x000e2200000e0000 */
[----:B------:R-:W-:Y:S02]  /*13760*/  LOP3.LUT R60, R61, 0x380, RZ, 0xc0, !PT ;  /* 0x000003803d3c7812 */ /* 0x000fe400078ec0ff */
[----:B------:R-:W-:Y:S01]  /*13770*/  LOP3.LUT R68, R68, R69, RZ, 0x3c, !PT ;  /* 0x0000004544447212 */ /* 0x000fe200078e3cff */
[----:B------:R-:W-:Y:S01]  /*13780*/  IMAD.X R69, RZ, RZ, R21, P5 ;  /* 0x000000ffff457224 */ /* 0x000fe200028e0615 */
[C---:B------:R-:W-:Y:S01]  /*13790*/  IADD3 R65, P4, R20.reuse, 0x2000, RZ ;  /* 0x0000200014417810 */ /* 0x040fe20007f9e0ff */
[----:B------:R-:W-:Y:S01]  /*137a0*/  SHFL.IDX PT, R15, R27, 0x1, 0x1c1f ;  /* 0x003c1f001b0f7f89 */ /* 0x000fe200000e0000 */
[----:B------:R-:W-:-:S02]  /*137b0*/  IADD3 R53, P5, R20, 0x5000, RZ ;  /* 0x0000500014357810 */ /* 0x000fc40007fbe0ff */
[----:B------:R-:W-:Y:S02]  /*137c0*/  SHF.R.U64 R60, R60, 0x3, RZ ;  /* 0x000000033c3c7819 */ /* 0x000fe400000012ff */
[----:B------:R-:W-:Y:S02]  /*137d0*/  LOP3.LUT R64, R65, 0x380, RZ, 0xc0, !PT ;  /* 0x0000038041407812 */ /* 0x000fe400078ec0ff */
[----:B------:R-:W-:Y:S02]  /*137e0*/  LOP3.LUT R52, R53, 0x380, RZ, 0xc0, !PT ;  /* 0x0000038035347812 */ /* 0x000fe400078ec0ff */
[----:B------:R-:W-:Y:S01]  /*137f0*/  LOP3.LUT R60, R60, R61, RZ, 0x3c, !PT ;  /* 0x0000003d3c3c7212 */ /* 0x000fe200078e3cff */
[----:B------:R-:W-:Y:S01]  /*13800*/  IMAD.X R61, RZ, RZ, R21, P2 ;  /* 0x000000ffff3d7224 */ /* 0x000fe200010e0615 */
[----:B------:R-:W-:Y:S02]  /*13810*/  IADD3 R57, P3, R20, 0x4000, RZ ;  /* 0x0000400014397810 */ /* 0x000fe40007f7e0ff */
[----:B------:R-:W-:-:S02]  /*13820*/  SHF.R.U64 R64, R64, 0x3, RZ ;  /* 0x0000000340407819 */ /* 0x000fc400000012ff */
[----:B------:R-:W-:Y:S02]  /*13830*/  IADD3 R45, P2, R20, 0x7000, RZ ;  /* 0x00007000142d7810 */ /* 0x000fe40007f5e0ff */
[----:B------:R-:W-:Y:S02]  /*13840*/  SHF.R.U64 R52, R52, 0x3, RZ ;  /* 0x0000000334347819 */ /* 0x000fe400000012ff */
[----:B------:R-:W-:Y:S02]  /*13850*/  SHF.R.S32.HI R13, RZ, 0x7, R12 ;  /* 0x00000007ff0d7819 */ /* 0x000fe4000001140c */
[----:B------:R-:W-:Y:S02]  /*13860*/  LOP3.LUT R56, R57, 0x380, RZ, 0xc0, !PT ;  /* 0x0000038039387812 */ /* 0x000fe400078ec0ff */
[----:B------:R-:W-:Y:S01]  /*13870*/  LOP3.LUT R64, R64, R65, RZ, 0x3c, !PT ;  /* 0x0000004140407212 */ /* 0x000fe200078e3cff */
[----:B------:R-:W-:Y:S01]  /*13880*/  IMAD.X R65, RZ, RZ, R21, P4 ;  /* 0x000000ffff417224 */ /* 0x000fe200020e0615 */
[----:B------:R-:W-:-:S02]  /*13890*/  LOP3.LUT R44, R45, 0x380, RZ, 0xc0, !PT ;  /* 0x000003802d2c7812 */ /* 0x000fc400078ec0ff */
[----:B------:R-:W-:Y:S01]  /*138a0*/  LOP3.LUT R52, R52, R53, RZ, 0x3c, !PT ;  /* 0x0000003534347212 */ /* 0x000fe200078e3cff */
[----:B------:R-:W-:Y:S01]  /*138b0*/  IMAD.X R53, RZ, RZ, R21, P5 ;  /* 0x000000ffff357224 */ /* 0x000fe200028e0615 */
[----:B------:R-:W-:Y:S02]  /*138c0*/  LEA.HI R12, R12, R13, RZ, 0x1 ;  /* 0x0000000d0c0c7211 */ /* 0x000fe400078f08ff */
[----:B------:R-:W-:Y:S02]  /*138d0*/  IADD3 R49, P4, R20, 0x6000, RZ ;  /* 0x0000600014317810 */ /* 0x000fe40007f9e0ff */
[----:B------:R-:W-:Y:S02]  /*138e0*/  SHF.R.U64 R56, R56, 0x3, RZ ;  /* 0x0000000338387819 */ /* 0x000fe400000012ff */
[----:B------:R-:W-:Y:S02]  /*138f0*/  IADD3 R37, P5, R20, 0x9000, RZ ;  /* 0x0000900014257810 */ /* 0x000fe40007fbe0ff */
[----:B------:R-:W-:-:S02]  /*13900*/  SHF.R.U64 R44, R44, 0x3, RZ ;  /* 0x000000032c2c7819 */ /* 0x000fc400000012ff */
[----:B------:R-:W-:Y:S02]  /*13910*/  LOP3.LUT R12, R12, 0x3fffffe, RZ, 0xc0, !PT ;  /* 0x03fffffe0c0c7812 */ /* 0x000fe400078ec0ff */
[----:B------:R-:W-:Y:S02]  /*13920*/  LOP3.LUT R48, R49, 0x380, RZ, 0xc0, !PT ;  /* 0x0000038031307812 */ /* 0x000fe400078ec0ff */
[----:B------:R-:W-:Y:S01]  /*13930*/  LOP3.LUT R56, R56, R57, RZ, 0x3c, !PT ;  /* 0x0000003938387212 */ /* 0x000fe200078e3cff */
[--C-:B------:R-:W-:Y:S01]  /*13940*/  IMAD.X R57, RZ, RZ, R21.reuse, P3 ;  /* 0x000000ffff397224 */ /* 0x100fe200018e0615 */
[----:B------:R-:W-:Y:S01]  /*13950*/  LOP3.LUT R36, R37, 0x380, RZ, 0xc0, !PT ;  /* 0x0000038025247812 */ /* 0x000fe200078ec0ff */
[----:B------:R-:W-:Y:S01]  /*13960*/  IMAD.IADD R9, R13, 0x1, -R12 ;  /* 0x000000010d097824 */ /* 0x000fe200078e0a0c */
[----:B------:R-:W-:Y:S01]  /*13970*/  LOP3.LUT R44, R44, R45, RZ, 0x3c, !PT ;  /* 0x0000002d2c2c7212 */ /* 0x000fe200078e3cff */
[----:B------:R-:W-:Y:S01]  /*13980*/  IMAD.X R45, RZ, RZ, R21, P2 ;  /* 0x000000ffff2d7224 */ /* 0x000fe200010e0615 */
[----:B------:R-:W-:Y:S01]  /*13990*/  IADD3 R41, P3, R20, 0x8000, RZ ;  /* 0x0000800014297810 */ /* 0x000fe20007f7e0ff */
[----:B------:R-:W-:Y:S01]  /*139a0*/  IMAD R7, R9, 0x40, R14 ;  /* 0x0000004009077824 */ /* 0x000fe200078e020e */
[----:B------:R-:W-:Y:S01]  /*139b0*/  SHF.R.U64 R48, R48, 0x3, RZ ;  /* 0x0000000330307819 */ /* 0x000fe200000012ff */
[----:B------:R-:W1:Y:S01]  /*139c0*/  SHFL.IDX PT, R14, R26, 0x1, 0x1c1f ;  /* 0x003c1f001a0e7f89 */ /* 0x000e6200000e0000 */
[----:B------:R-:W-:Y:S01]  /*139d0*/  IADD3 R29, P2, R20, 0xb000, RZ ;  /* 0x0000b000141d7810 */ /* 0x000fe20007f5e0ff */
[----:B------:R-:W-:Y:S01]  /*139e0*/  IMAD.IADD R4, R7, 0x1, R86 ;  /* 0x0000000107047824 */ /* 0x000fe200078e0256 */
[----:B------:R-:W-:-:S02]  /*139f0*/  SHF.R.U64 R36, R36, 0x3, RZ ;  /* 0x0000000324247819 */ /* 0x000fc400000012ff */
[----:B------:R-:W-:Y:S02]  /*13a00*/  LOP3.LUT R40, R41, 0x380, RZ, 0xc0, !PT ;  /* 0x0000038029287812 */ /* 0x000fe400078ec0ff */
[----:B------:R-:W-:Y:S02]  /*13a10*/  LOP3.LUT R48, R48, R49, RZ, 0x3c, !PT ;  /* 0x0000003130307212 */ /* 0x000fe400078e3cff */
[----:B------:R-:W-:Y:S02]  /*13a20*/  LOP3.LUT R28, R29, 0x380, RZ, 0xc0, !PT ;  /* 0x000003801d1c7812 */ /* 0x000fe400078ec0ff */
[----:B------:R-:W-:Y:S01]  /*13a30*/  LOP3.LUT R36, R36, R37, RZ, 0x3c, !PT ;  /* 0x0000002524247212 */ /* 0x000fe200078e3cff */
[----:B------:R-:W-:Y:S01]  /*13a40*/  IMAD.X R37, RZ, RZ, R21, P5 ;  /* 0x000000ffff257224 */ /* 0x000fe200028e0615 */
[----:B------:R-:W-:Y:S02]  /*13a50*/  IADD3.X R49, RZ, R21, RZ, P4, !PT ;  /* 0x00000015ff317210 */ /* 0x000fe400027fe4ff */
[----:B------:R-:W-:-:S02]  /*13a60*/  IADD3 R33, P4, R20, 0xa000, RZ ;  /* 0x0000a00014217810 */ /* 0x000fc40007f9e0ff */
[----:B------:R-:W-:Y:S02]  /*13a70*/  SHF.R.U64 R40, R40, 0x3, RZ ;  /* 0x0000000328287819 */ /* 0x000fe400000012ff */
[----:B------:R-:W-:Y:S02]  /*13a80*/  IADD3 R13, P5, R20, 0xd000, RZ ;  /* 0x0000d000140d7810 */ /* 0x000fe40007fbe0ff */
[----:B------:R-:W-:Y:S02]  /*13a90*/  SHF.R.U64 R28, R28, 0x3, RZ ;  /* 0x000000031c1c7819 */ /* 0x000fe400000012ff */
[----:B------:R-:W-:Y:S02]  /*13aa0*/  LOP3.LUT R32, R33, 0x380, RZ, 0xc0, !PT ;  /* 0x0000038021207812 */ /* 0x000fe400078ec0ff */
[----:B------:R-:W-:Y:S01]  /*13ab0*/  LOP3.LUT R40, R40, R41, RZ, 0x3c, !PT ;  /* 0x0000002928287212 */ /* 0x000fe200078e3cff */
[----:B------:R-:W-:Y:S01]  /*13ac0*/  IMAD.X R41, RZ, RZ, R21, P3 ;  /* 0x000000ffff297224 */ /* 0x000fe200018e0615 */
[----:B------:R-:W-:-:S02]  /*13ad0*/  LOP3.LUT R12, R13, 0x380, RZ, 0xc0, !PT ;  /* 0x000003800d0c7812 */ /* 0x000fc400078ec0ff */
[----:B------:R-:W-:Y:S01]  /*13ae0*/  LOP3.LUT R28, R28, R29, RZ, 0x3c, !PT ;  /* 0x0000001d1c1c7212 */ /* 0x000fe200078e3cff */
[----:B------:R-:W-:Y:S01]  /*13af0*/  IMAD.X R29, RZ, RZ, R21, P2 ;  /* 0x000000ffff1d7224 */ /* 0x000fe200010e0615 */
[----:B------:R-:W-:Y:S02]  /*13b00*/  IADD3 R25, P3, R20, 0xc000, RZ ;  /* 0x0000c00014197810 */ /* 0x000fe40007f7e0ff */
[----:B------:R-:W-:Y:S02]  /*13b10*/  SHF.R.U64 R32, R32, 0x3, RZ ;  /* 0x0000000320207819 */ /* 0x000fe400000012ff */
[----:B------:R-:W-:Y:S02]  /*13b20*/  ISETP.GE.OR P2, PT, R4, R83, P0 ;  /* 0x000000530400720c */ /* 0x000fe40000746670 */
[----:B------:R-:W-:Y:S02]  /*13b30*/  SHF.R.U64 R12, R12, 0x3, RZ ;  /* 0x000000030c0c7819 */ /* 0x000fe400000012ff */
[----:B------:R-:W-:-:S02]  /*13b40*/  IADD3 R4, R4, 0x8, RZ ;  /* 0x0000000804047810 */ /* 0x000fc40007ffe0ff */
[----:B------:R-:W-:Y:S02]  /*13b50*/  LOP3.LUT R24, R25, 0x380, RZ, 0xc0, !PT ;  /* 0x0000038019187812 */ /* 0x000fe400078ec0ff */
[----:B------:R-:W-:Y:S01]  /*13b60*/  LOP3.LUT R32, R32, R33, RZ, 0x3c, !PT ;  /* 0x0000002120207212 */ /* 0x000fe200078e3cff */
[----:B------:R-:W-:Y:S01]  /*13b70*/  IMAD.X R33, RZ, RZ, R21, P4 ;  /* 0x000000ffff217224 */ /* 0x000fe200020e0615 */
[----:B------:R-:W-:Y:S02]  /*13b80*/  LOP3.LUT R12, R12, R13, RZ, 0x3c, !PT ;  /* 0x0000000d0c0c7212 */ /* 0x000fe400078e3cff */
[----:B------:R-:W-:Y:S01]  /*13b90*/  ISETP.GE.OR P0, PT, R4, R83, P0 ;  /* 0x000000530400720c */ /* 0x000fe20000706670 */
[----:B0-----:R-:W-:Y:S01]  /*13ba0*/  @!P2 ST.E desc[UR42][R10.64], R6 ;  /* 0x000000060a00a985 */ /* 0x001fe2000c10192a */
[C---:B------:R-:W-:Y:S02]  /*13bb0*/  IADD3 R9, P4, R20.reuse, 0xe000, RZ ;  /* 0x0000e00014097810 */ /* 0x040fe40007f9e0ff */
[----:B------:R-:W-:-:S02]  /*13bc0*/  LOP3.LUT R13, R20, 0x380, RZ, 0xc0, !PT ;  /* 0x00000380140d7812 */ /* 0x000fc400078ec0ff */
[----:B------:R-:W-:Y:S02]  /*13bd0*/  SHF.R.U64 R24, R24, 0x3, RZ ;  /* 0x0000000318187819 */ /* 0x000fe400000012ff */
[----:B------:R-:W-:Y:S02]  /*13be0*/  LOP3.LUT R8, R9, 0x380, RZ, 0xc0, !PT ;  /* 0x0000038009087812 */ /* 0x000fe400078ec0ff */
[----:B------:R-:W-:Y:S02]  /*13bf0*/  SHF.R.U64 R13, R13, 0x3, RZ ;  /* 0x000000030d0d7819 */ /* 0x000fe400000012ff */
[----:B------:R-:W-:Y:S01]  /*13c00*/  LOP3.LUT R24, R24, R25, RZ, 0x3c, !PT ;  /* 0x0000001918187212 */ /* 0x000fe200078e3cff */
[----:B------:R-:W-:Y:S01]  /*13c10*/  IMAD.X R25, RZ, RZ, R21, P3 ;  /* 0x000000ffff197224 */ /* 0x000fe200018e0615 */
[----:B------:R-:W-:Y:S01]  /*13c20*/  IADD3 R7, P3, R20, 0xf000, RZ ;  /* 0x0000f00014077810 */ /* 0x000fe20007f7e0ff */
[----:B-1----:R0:W-:Y:S01]  /*13c30*/  @!P0 ST.E desc[UR42][R14.64], R5 ;  /* 0x000000050e008985 */ /* 0x0021e2000c10192a */
[----:B------:R-:W-:-:S02]  /*13c40*/  SHF.R.U64 R8, R8, 0x3, RZ ;  /* 0x0000000308087819 */ /* 0x000fc400000012ff */
[----:B------:R-:W-:Y:S01]  /*13c50*/  LOP3.LUT R20, R13, R20, RZ, 0x3c, !PT ;  /* 0x000000140d147212 */ /* 0x000fe200078e3cff */
[--C-:B------:R-:W-:Y:S01]  /*13c60*/  IMAD.X R13, RZ, RZ, R21.reuse, P5 ;  /* 0x000000ffff0d7224 */ /* 0x100fe200028e0615 */
[----:B------:R-:W-:Y:S01]  /*13c70*/  LOP3.LUT R8, R8, R9, RZ, 0x3c, !PT ;  /* 0x0000000908087212 */ /* 0x000fe200078e3cff */
[--C-:B------:R-:W-:Y:S01]  /*13c80*/  IMAD.X R9, RZ, RZ, R21.reuse, P4 ;  /* 0x000000ffff097224 */ /* 0x100fe200020e0615 */
[----:B------:R-:W-:Y:S01]  /*13c90*/  LOP3.LUT R4, R7, 0x380, RZ, 0xc0, !PT ;  /* 0x0000038007047812 */ /* 0x000fe200078ec0ff */
[----:B------:R-:W-:Y:S01]  /*13ca0*/  IMAD.X R85, RZ, RZ, R21, P3 ;  /* 0x000000ffff557224 */ /* 0x000fe200018e0615 */
[----:B------:R1:W5:Y:S01]  /*13cb0*/  LD.E.128 R72, desc[UR42][R20.64] ;  /* 0x0000002a14487980 */ /* 0x000362000c101d00 */
[----:B------:R-:W-:Y:S01]  /*13cc0*/  IMAD R82, R82, 0x20, R79 ;  /* 0x0000002052527824 */ /* 0x000fe200078e024f */
[----:B------:R-:W-:Y:S02]  /*13cd0*/  SHF.R.U64 R4, R4, 0x3, RZ ;  /* 0x0000000304047819 */ /* 0x000fe400000012ff */
[----:B------:R-:W5:Y:S04]  /*13ce0*/  LD.E.128 R68, desc[UR42][R68.64] ;  /* 0x0000002a44447980 */ /* 0x000f68000c101d00 */
[----:B------:R-:W5:Y:S01]  /*13cf0*/  LD.E.128 R64, desc[UR42][R64.64] ;  /* 0x0000002a40407980 */ /* 0x000f62000c101d00 */
[----:B-1----:R-:W-:Y:S01]  /*13d00*/  IMAD R21, R77, UR4, RZ ;  /* 0x000000044d157c24 */ /* 0x002fe2000f8e02ff */
[----:B------:R-:W-:-:S02]  /*13d10*/  LOP3.LUT R84, R4, R7, RZ, 0x3c, !PT ;  /* 0x0000000704547212 */ /* 0x000fc400078e3cff */
[----:B------:R-:W5:Y:S01]  /*13d20*/  LD.E.128 R60, desc[UR42][R60.64] ;  /* 0x0000002a3c3c7980 */ /* 0x000f62000c101d00 */
[C---:B------:R-:W-:Y:S02]  /*13d30*/  IMAD R77, R76.reuse, UR5, R21 ;  /* 0x000000054c4d7c24 */ /* 0x040fe4000f8e0215 */
[----:B------:R-:W-:Y:S01]  /*13d40*/  IMAD.WIDE.U32 R20, R76, UR4, RZ ;  /* 0x000000044c147c25 */ /* 0x000fe2000f8e00ff */
[----:B------:R-:W-:Y:S01]  /*13d50*/  ULDC.64 UR4, c[0x0][0xbe8] ;  /* 0x0002fa0000047ab9 */ /* 0x000fe20000000a00 */
[----:B0-----:R0:W5:Y:S02]  /*13d60*/  LD.E.128 R4, desc[UR42][R84.64] ;  /* 0x0000002a54047980 */ /* 0x001164000c101d00 */
[----:B------:R-:W-:Y:S02]  /*13d70*/  IMAD.IADD R21, R21, 0x1, R77 ;  /* 0x0000000115157824 */ /* 0x000fe400078e024d */
[----:B------:R-:W-:Y:S01]  /*13d80*/  IMAD R78, R78, UR4, RZ ;  /* 0x000000044e4e7c24 */ /* 0x000fe2000f8e02ff */
[----:B------:R-:W5:Y:S01]  /*13d90*/  LD.E.128 R56, desc[UR42][R56.64] ;  /* 0x0000002a38387980 */ /* 0x000f62000c101d00 */
[----:B------:R-:W-:-:S02]  /*13da0*/  IMAD.IADD R82, R86, 0x1, R82 ;  /* 0x0000000156527824 */ /* 0x000fc400078e0252 */
[C---:B------:R-:W-:Y:S01]  /*13db0*/  IMAD R77, R172.reuse, UR5, R78 ;  /* 0x00000005ac4d7c24 */ /* 0x040fe2000f8e024e */
[----:B------:R-:W5:Y:S01]  /*13dc0*/  LD.E.128 R52, desc[UR42][R52.64] ;  /* 0x0000002a34347980 */ /* 0x000f62000c101d00 */
[----:B------:R-:W-:Y:S01]  /*13dd0*/  IMAD.WIDE.U32 R20, R172, UR4, R20 ;  /* 0x00000004ac147c25 */ /* 0x000fe2000f8e0014 */
[----:B------:R-:W-:Y:S02]  /*13de0*/  ULDC.64 UR4, c[0x0][0xbf0] ;  /* 0x0002fc0000047ab9 */ /* 0x000fe40000000a00 */
[----:B------:R-:W5:Y:S01]  /*13df0*/  LD.E.128 R48, desc[UR42][R48.64] ;  /* 0x0000002a30307980 */ /* 0x000f62000c101d00 */
[----:B----4-:R-:W-:-:S03]  /*13e00*/  @P1 IMAD.HI.U32 R76, R82, R87, RZ ;  /* 0x00000057524c1227 */ /* 0x010fc600078e00ff */
[----:B------:R-:W5:Y:S01]  /*13e10*/  LD.E.128 R44, desc[UR42][R44.64] ;  /* 0x0000002a2c2c7980 */ /* 0x000f62000c101d00 */
[----:B------:R-:W-:Y:S02]  /*13e20*/  IMAD.IADD R21, R21, 0x1, R77 ;  /* 0x0000000115157824 */ /* 0x000fe400078e024d */
[----:B------:R-:W-:Y:S01]  /*13e30*/  IMAD.MOV.U32 R77, RZ, RZ, R82 ;  /* 0x000000ffff4d7224 */ /* 0x000fe200078e0052 */
[----:B------:R-:W-:Y:S01]  /*13e40*/  @P1 SHF.R.U32.HI R77, RZ, R89, R76 ;  /* 0x00000059ff4d1219 */ /* 0x000fe2000001164c */
[----:B------:R-:W-:Y:S01]  /*13e50*/  IMAD R80, R80, UR4, RZ ;  /* 0x0000000450507c24 */ /* 0x000fe2000f8e02ff */
[----:B------:R-:W5:Y:S02]  /*13e60*/  LD.E.128 R40, desc[UR42][R40.64] ;  /* 0x0000002a28287980 */ /* 0x000f64000c101d00 */
[----:B------:R-:W-:Y:S02]  /*13e70*/  SHF.R.S32.HI R76, RZ, 0x1f, R77 ;  /* 0x0000001fff4c7819 */ /* 0x000fe4000001144d */
[----:B------:R-:W-:Y:S01]  /*13e80*/  IADD3 R78, -R77, RZ, RZ ;  /* 0x000000ff4d4e7210 */ /* 0x000fe20007ffe1ff */
[C---:B0-----:R-:W-:Y:S01]  /*13e90*/  IMAD R85, R81.reuse, UR5, R80 ;  /* 0x0000000551557c24 */ /* 0x041fe2000f8e0250 */
[----:B------:R-:W5:Y:S01]  /*13ea0*/  LD.E.128 R36, desc[UR42][R36.64] ;  /* 0x0000002a24247980 */ /* 0x000f62000c101d00 */
[----:B------:R-:W-:Y:S01]  /*13eb0*/  IMAD.WIDE.U32 R20, R81, UR4, R20 ;  /* 0x0000000451147c25 */ /* 0x000fe2000f8e0014 */
[----:B------:R-:W-:-:S02]  /*13ec0*/  ULDC.64 UR4, c[0x0][0xbe0] ;  /* 0x0002f80000047ab9 */ /* 0x000fc40000000a00 */
[----:B------:R-:W5:Y:S01]  /*13ed0*/  LD.E.128 R32, desc[UR42][R32.64] ;  /* 0x0000002a20207980 */ /* 0x000f62000c101d00 */
[----:B------:R-:W-:Y:S02]  /*13ee0*/  IMAD R76, R76, UR4, RZ ;  /* 0x000000044c4c7c24 */ /* 0x000fe4000f8e02ff */
[----:B------:R-:W-:Y:S01]  /*13ef0*/  IMAD R3, R3, R78, R82 ;  /* 0x0000004e03037224 */ /* 0x000fe200078e0252 */
[----:B------:R-:W5:Y:S01]  /*13f00*/  LD.E.128 R28, desc[UR42][R28.64] ;  /* 0x0000002a1c1c7980 */ /* 0x000f62000c101d00 */
[----:B------:R-:W-:Y:S02]  /*13f10*/  IMAD.IADD R21, R21, 0x1, R85 ;  /* 0x0000000115157824 */ /* 0x000fe400078e0255 */
[C---:B------:R-:W-:Y:S01]  /*13f20*/  IMAD R81, R77.reuse, UR5, R76 ;  /* 0x000000054d517c24 */ /* 0x040fe2000f8e024c */
[----:B------:R-:W-:Y:S01]  /*13f30*/  SHF.R.S32.HI R76, RZ, 0x1f, R3 ;  /* 0x0000001fff4c7819 */ /* 0x000fe20000011403 */
[----:B------:R-:W-:Y:S01]  /*13f40*/  IMAD.WIDE.U32 R20, R77, UR4, R20 ;  /* 0x000000044d147c25 */ /* 0x000fe2000f8e0014 */
[----:B------:R-:W-:Y:S01]  /*13f50*/  ULDC.64 UR4, c[0x0][0xbd8] ;  /* 0x0002f60000047ab9 */ /* 0x000fe20000000a00 */
[----:B------:R-:W5:Y:S02]  /*13f60*/  LD.E.128 R24, desc[UR42][R24.64] ;  /* 0x0000002a18187980 */ /* 0x000f64000c101d00 */
[----:B------:R-:W-:-:S02]  /*13f70*/  IMAD.IADD R21, R21, 0x1, R81 ;  /* 0x0000000115157824 */ /* 0x000fc400078e0251 */
[----:B------:R-:W5:Y:S01]  /*13f80*/  LD.E.128 R12, desc[UR42][R12.64] ;  /* 0x0000002a0c0c7980 */ /* 0x000f62000c101d00 */
[----:B------:R-:W-:-:S03]  /*13f90*/  IMAD R76, R76, UR4, RZ ;  /* 0x000000044c4c7c24 */ /* 0x000fc6000f8e02ff */
        /* <DEDUP_REMOVED lines=10> */
[----:B------:R-:W-:Y:S01]  /*14040*/  IMAD.IADD R21, R21, 0x1, R77 ;  /* 0x0000000115157824 */ /* 0x000fe200078e024d */
[----:B------:R-:W-:Y:S01]  /*14050*/  LEA R82, P2, R20, UR4, 0x1 ;  /* 0x0000000414527c11 */ /* 0x000fe2000f8408ff */
[----:B------:R-:W-:-:S03]  /*14060*/  IMAD.IADD R86, R79, 0x1, R86 ;  /* 0x000000014f567824 */ /* 0x000fc600078e0256 */
[----:B------:R-:W-:Y:S01]  /*14070*/  LEA.HI.X R84, R20, UR5, R21, 0x1, P2 ;  /* 0x0000000514547c11 */ /* 0x000fe200090f0c15 */
[----:B------:R-:W-:Y:S01]  /*14080*/  VIADD R3, R22, 0x32420 ;  /* 0x0003242016037836 */ /* 0x000fe20000000000 */
[----:B------:R-:W-:-:S04]  /*14090*/  ISETP.GE.AND P2, PT, R86, R83, PT ;  /* 0x000000535600720c */ /* 0x000fc80003f46270 */
[----:B------:R-:W-:Y:S01]  /*140a0*/  PRMT R3, RZ, 0x654, R3 ;  /* 0x00000654ff037816 */ /* 0x000fe20000000003 */
[----:B------:R-:W-:Y:S01]  /*140b0*/  VIADD R76, R86, 0x20 ;  /* 0x00000020564c7836 */ /* 0x000fe20000000000 */
[----:B------:R-:W-:Y:S01]  /*140c0*/  IADD3 R88, R0, 0x80, RZ ;  /* 0x0000008000587810 */ /* 0x000fe20007ffe0ff */
[----:B------:R-:W-:Y:S02]  /*140d0*/  VIADD R78, R86, 0x40 ;  /* 0x00000040564e7836 */ /* 0x000fe40000000000 */
[C---:B------:R-:W-:Y:S02]  /*140e0*/  VIADD R90, R0.reuse, 0xc0 ;  /* 0x000000c0005a7836 */ /* 0x040fe40000000000 */
[----:B------:R-:W-:Y:S01]  /*140f0*/  VIADD R92, R0, 0x40 ;  /* 0x00000040005c7836 */ /* 0x000fe20000000000 */
[----:B0-----:R0:W-:Y:S01]  /*14100*/  SYNCS.ARRIVE.TRANS64.RED.A1T0 RZ, [R3+URZ], RZ ;  /* 0x000000ff03ff79a7 */ /* 0x0011e2000810043f */
[----:B------:R1:W2:Y:S01]  /*14110*/  SHFL.IDX PT, R81, R82, RZ, 0x181f ;  /* 0x00181fff52517589 */ /* 0x0002a200000e0000 */
[----:B------:R-:W-:-:S02]  /*14120*/  ISETP.GE.AND P1, PT, R76, R83, PT ;  /* 0x000000534c00720c */ /* 0x000fc40003f26270 */
[----:B------:R-:W-:Y:S01]  /*14130*/  ISETP.GE.AND P0, PT, R78, R83, PT ;  /* 0x000000534e00720c */ /* 0x000fe20003f06270 */
[----:B0-----:R1:W0:Y:S01]  /*14140*/  SHFL.IDX PT, R3, R84, RZ, 0x181f ;  /* 0x00181fff54037589 */ /* 0x00122200000e0000 */
[----:B------:R-:W-:Y:S02]  /*14150*/  SHF.R.S32.HI R89, RZ, 0x1f, R0 ;  /* 0x0000001fff597819 */ /* 0x000fe40000011400 */
[----:B------:R-:W-:Y:S02]  /*14160*/  SHF.R.S32.HI R85, RZ, 0x1f, R90 ;  /* 0x0000001fff557819 */ /* 0x000fe4000001145a */
[----:B------:R-:W-:Y:S02]  /*14170*/  SHF.R.S32.HI R87, RZ, 0x1f, R88 ;  /* 0x0000001fff577819 */ /* 0x000fe40000011458 */
[----:B------:R-:W-:Y:S01]  /*14180*/  SHF.R.S32.HI R91, RZ, 0x1f, R92 ;  /* 0x0000001fff5b7819 */ /* 0x000fe2000001145c */
[----:B-1----:R-:W-:Y:S06]  /*14190*/  @P2 BRA `(.L_x_6087) ;  /* 0x0000000000442947 */ /* 0x002fec0003800000 */
        /* <DEDUP_REMOVED lines=17> */
.L_x_6087:
[----:B------:R-:W-:Y:S05]  /*142b0*/  BSYNC B1 ;  /* 0x0000000000017941 */ /* 0x000fea0003800000 */
.L_x_6086:
[----:B0-----:R0:W3:Y:S01]  /*142c0*/  SHFL.IDX PT, R3, R84, 0x1, 0x181f ;  /* 0x00381f0054037f89 */ /* 0x0010e200000e0000 */
[----:B------:R-:W-:Y:S03]  /*142d0*/  BSSY B1, `(.L_x_6088) ;  /* 0x0000014000017945 */ /* 0x000fe60003800000 */
[----:B-1---5:R0:W1:Y:S01]  /*142e0*/  SHFL.IDX PT, R41, R82, 0x1, 0x181f ;  /* 0x00381f0052297f89 */ /* 0x02206200000e0000 */
[----:B------:R-:W-:Y:S05]  /*142f0*/  @P1 BRA `(.L_x_6089) ;  /* 0x0000000000441947 */ /* 0x000fea0003800000 */
[----:B------:R-:W-:Y:S02]  /*14300*/  ULDC UR4, c[0x0][0xbc8] ;  /* 0x0002f20000047ab9 */ /* 0x000fe40000000800 */
[----:B------:R-:W-:Y:S02]  /*14310*/  ISETP.GE.AND P4, PT, R0, UR4, PT ;  /* 0x0000000400007c0c */ /* 0x000fe4000bf86270 */
[----:B------:R-:W-:Y:S02]  /*14320*/  ISETP.GE.AND P3, PT, R92, UR4, PT ;  /* 0x000000045c007c0c */ /* 0x000fe4000bf66270 */
[----:B------:R-:W-:Y:S02]  /*14330*/  ISETP.GE.AND P2, PT, R88, UR4, PT ;  /* 0x0000000458007c0c */ /* 0x000fe4000bf46270 */
[----:B------:R-:W-:-:S07]  /*14340*/  ISETP.GE.AND P1, PT, R90, UR4, PT ;  /* 0x000000045a007c0c */ /* 0x000fce000bf26270 */
[----:B-1----:R-:W-:-:S04]  /*14350*/  @!P4 LEA R20, P5, R0, R41, 0x1 ;  /* 0x000000290014c211 */ /* 0x002fc800078a08ff */
[----:B---3--:R-:W-:Y:S02]  /*14360*/  @!P4 LEA.HI.X R21, R0, R3, R89, 0x1, P5 ;  /* 0x000000030015c211 */ /* 0x008fe400028f0c59 */
        /* <DEDUP_REMOVED lines=10> */
.L_x_6089:
[----:B------:R-:W-:Y:S05]  /*14410*/  BSYNC B1 ;  /* 0x0000000000017941 */ /* 0x000fea0003800000 */
.L_x_6088:
[----:B---3--:R3:W0:Y:S01]  /*14420*/  SHFL.IDX PT, R3, R84, 0x2, 0x181f ;  /* 0x00581f0054037f89 */ /* 0x00862200000e0000 */
[----:B------:R-:W-:Y:S03]  /*14430*/  BSSY B1, `(.L_x_6090) ;  /* 0x0000014000017945 */ /* 0x000fe60003800000 */
[----:B----4-:R3:W4:Y:S01]  /*14440*/  SHFL.IDX PT, R25, R82, 0x2, 0x181f ;  /* 0x00581f0052197f89 */ /* 0x01072200000e0000 */
        /* <DEDUP_REMOVED lines=18> */
.L_x_6091:
[----:B------:R-:W-:Y:S05]  /*14570*/  BSYNC B1 ;  /* 0x0000000000017941 */ /* 0x000fea0003800000 */
.L_x_6090:
        /* <DEDUP_REMOVED lines=24> */
.L_x_6084:
[----:B------:R-:W3:Y:S01]  /*14700*/  LDL R9, [R1+0x90] ;  /* 0x0000900001097983 */ /* 0x000ee20000100800 */
[----:B------:R-:W-:Y:S01]  /*14710*/  ULDC.64 UR4, c[0x0][0xd00] ;  /* 0x0003400000047ab9 */ /* 0x000fe20000000a00 */
[----:B------:R-:W-:Y:S01]  /*14720*/  IMAD.MOV.U32 R0, RZ, RZ, RZ ;  /* 0x000000ffff007224 */ /* 0x000fe200078e00ff */
[----:B------:R-:W-:Y:S01]  /*14730*/  ISETP.NE.U32.AND P0, PT, RZ, UR4, PT ;  /* 0x00000004ff007c0c */ /* 0x000fe2000bf05070 */
[----:B------:R-:W4:Y:S03]  /*14740*/  LDC R25, c[0x0][0xce8] ;  /* 0x00033a00ff197b82 */ /* 0x000f260000000800 */
[----:B------:R-:W-:Y:S01]  /*14750*/  ISETP.NE.AND.EX P0, PT, RZ, UR5, PT, P0 ;  /* 0x00000005ff007c0c */ /* 0x000fe2000bf05300 */
[----:B---3--:R-:W-:Y:S01]  /*14760*/  IMAD.SHL.U32 R6, R9, 0x4, RZ ;  /* 0x0000000409067824 */ /* 0x008fe200078e00ff */
[----:B------:R-:W-:-:S04]  /*14770*/  SHF.R.S32.HI R14, RZ, 0x1f, R9 ;  /* 0x0000001fff0e7819 */ /* 0x000fc80000011409 */
[----:B------:R-:W-:Y:S02]  /*14780*/  IADD3 R4, P1, R6, UR4, RZ ;  /* 0x0000000406047c10 */ /* 0x000fe4000ff3e0ff */
[----:B------:R-:W-:-:S04]  /*14790*/  SHF.L.U64.HI R3, R9, 0x2, R14 ;  /* 0x0000000209037819 */ /* 0x000fc8000001020e */
[----:B------:R-:W-:Y:S01]  /*147a0*/  IADD3.X R5, R3, UR5, RZ, P1, !PT ;  /* 0x0000000503057c10 */ /* 0x000fe20008ffe4ff */
[----:B------:R-:W-:Y:S02]  /*147b0*/  ULDC.64 UR4, c[0x0][0xd08] ;  /* 0x0003420000047ab9 */ /* 0x000fe40000000a00 */
[----:B------:R-:W-:Y:S02]  /*147c0*/  ISETP.NE.U32.AND P1, PT, RZ, UR4, PT ;  /* 0x00000004ff007c0c */ /* 0x000fe4000bf25070 */
[----:B------:R3:W5:Y:S02]  /*147d0*/  @P0 LDG.E R0, desc[UR42][R4.64] ;  /* 0x0000002a04000981 */ /* 0x000764000c1e1900 */
[----:B------:R-:W-:-:S13]  /*147e0*/  ISETP.NE.AND.EX P1, PT, RZ, UR5, PT, P1 ;  /* 0x00000005ff007c0c */ /* 0x000fda000bf25310 */
[----:B------:R-:W-:Y:S01]  /*147f0*/  @P1 IADD3 R6, P2, R6, UR4, RZ ;  /* 0x0000000406061c10 */ /* 0x000fe2000ff5e0ff */
[----:B------:R-:W-:Y:S02]  /*14800*/  ULDC UR4, c[0x0][0xb88] ;  /* 0x0002e20000047ab9 */ /* 0x000fe40000000800 */
[----:B------:R-:W-:Y:S01]  /*14810*/  IMAD.U32 R8, RZ, RZ, UR4 ;  /* 0x00000004ff087e24 */ /* 0x000fe2000f8e00ff */
[----:B------:R-:W-:-:S05]  /*14820*/  @P1 IADD3.X R7, R3, UR5, RZ, P2, !PT ;  /* 0x0000000503071c10 */ /* 0x000fca00097fe4ff */
[----:B------:R3:W5:Y:S01]  /*14830*/  @P1 LDG.E R8, desc[UR42][R6.64] ;  /* 0x0000002a06081981 */ /* 0x000762000c1e1900 */
[----:B----4-:R-:W-:Y:S01]  /*14840*/  ISETP.NE.AND P2, PT, R25, 0x1, PT ;  /* 0x000000011900780c */ /* 0x010fe20003f45270 */
[----:B------:R-:W4:-:S12]  /*14850*/  S2R R30, SR_TID.X ;  /* 0x00000000001e7919 */ /* 0x000f180000002100 */
[----:B------:R-:W0:Y:S01]  /*14860*/  @P2 LDC R27, c[0x0][0xcec] ;  /* 0x00033b00ff1b2b82 */ /* 0x000e220000000800 */
[----:B----4-:R-:W-:-:S05]  /*14870*/  VIADD R30, R30, 0xffffff80 ;  /* 0xffffff801e1e7836 */ /* 0x010fca0000000000 */
[----:B------:R-:W-:Y:S02]  /*14880*/  SHF.R.S32.HI R3, RZ, 0x1f, R30 ;  /* 0x0000001fff037819 */ /* 0x000fe4000001141e */
[----:B------:R-:W-:Y:S02]  /*14890*/  ISETP.GE.AND P3, PT, R30, 0x80, PT ;  /* 0x000000801e00780c */ /* 0x000fe40003f66270 */
[----:B------:R-:W-:Y:S01]  /*148a0*/  LEA.HI R20, R3, R30, RZ, 0x3 ;  /* 0x0000001e03147211 */ /* 0x000fe200078f18ff */
[----:B---3--:R-:W-:Y:S10]  /*148b0*/  @P1 BRA `(.L_x_6093) ;  /* 0x0000000000101947 */ /* 0x008ff40003800000 */
[----:B------:R-:W-:Y:S05]  /*148c0*/  @!P0 BRA `(.L_x_6093) ;  /* 0x00000000000c8947 */ /* 0x000fea0003800000 */
[----:B------:R-:W3:Y:S04]  /*148d0*/  LDG.E R3, desc[UR42][R4.64] ;  /* 0x0000002a04037981 */ /* 0x000ee8000c1e1900 */
[----:B-----5:R-:W3:Y:S02]  /*148e0*/  LDG.E R8, desc[UR42][R4.64+0x4] ;  /* 0x0000042a04087981 */ /* 0x020ee4000c1e1900 */
[----:B---3--:R-:W-:-:S07]  /*148f0*/  IMAD.IADD R8, R8, 0x1, -R3 ;  /* 0x0000000108087824 */ /* 0x008fce00078e0a03 */
.L_x_6093:
[----:B------:R-:W3:Y:S04]  /*14900*/  LDL R28, [R1+0x94] ;  /* 0x00009400011c7983 */ /* 0x000ee80000100800 */
[----:B------:R4:W5:Y:S01]  /*14910*/  LDL R26, [R1+0x6c] ;  /* 0x00006c00011a7983 */ /* 0x0009620000100800 */
[----:B------:R-:W-:Y:S01]  /*14920*/  BSSY B1, `(.L_x_6094) ;  /* 0x000002e000017945 */ /* 0x000fe20003800000 */
[----:B------:R-:W-:Y:S02]  /*14930*/  LOP3.LUT R24, R20, 0xfffffff8, RZ, 0xc0, !PT ;  /* 0xfffffff814187812 */ /* 0x000fe400078ec0ff */
[----:B------:R-:W-:Y:S02]  /*14940*/  SEL R13, R9, RZ, !P0 ;  /* 0x000000ff090d7207 */ /* 0x000fe40004000000 */
[----:B------:R-:W-:-:S02]  /*14950*/  SEL R14, R14, RZ, !P0 ;  /* 0x000000ff0e0e7207 */ /* 0x000fc40004000000 */
[----:B-----5:R-:W-:Y:S02]  /*14960*/  SHF.R.S32.HI R11, RZ, 0x1f, R0 ;  /* 0x0000001fff0b7819 */ /* 0x020fe40000011400 */
[----:B---3--:R-:W-:Y:S01]  /*14970*/  SHF.R.S32.HI R12, RZ, 0x1f, R28 ;  /* 0x0000001fff0c7819 */ /* 0x008fe2000001141c */
[----:B----4-:R-:W-:Y:S06]  /*14980*/  @P3 BRA `(.L_x_6095) ;  /* 0x00000000009c3947 */ /* 0x010fec0003800000 */
[----:B------:R-:W3:Y:S01]  /*14990*/  S2R R10, SR_TID.X ;  /* 0x00000000000a7919 */ /* 0x000ee20000002100 */
[----:B------:R-:W4:Y:S02]  /*149a0*/  LDC R9, c[0x0][0xce8] ;  /* 0x00033a00ff097b82 */ /* 0x000f240000000800 */
[----:B----4-:R-:W-:Y:S01]  /*149b0*/  IMAD R3, R8, R9, RZ ;  /* 0x0000000908037224 */ /* 0x010fe200078e02ff */
[----:B---3--:R-:W-:-:S04]  /*149c0*/  IADD3 R10, R26, -0x80, R10 ;  /* 0xffffff801a0a7810 */ /* 0x008fc80007ffe00a */
[----:B------:R-:W-:-:S13]  /*149d0*/  ISETP.GE.AND P0, PT, R10, R3, PT ;  /* 0x000000030a00720c */ /* 0x000fda0003f06270 */
[----:B------:R-:W-:Y:S05]  /*149e0*/  @P0 BRA `(.L_x_6095) ;  /* 0x0000000000840947 */ /* 0x000fea0003800000 */
[----:B------:R-:W-:Y:S01]  /*149f0*/  ISETP.NE.AND P0, PT, R9, 0x1, PT ;  /* 0x000000010900780c */ /* 0x000fe20003f05270 */
[----:B------:R-:W-:Y:S01]  /*14a00*/  ULDC.64 UR4, c[0x0][0xc90] ;  /* 0x0003240000047ab9 */ /* 0x000fe20000000a00 */
[----:B------:R-:W-:Y:S01]  /*14a10*/  MOV R4, R0 ;  /* 0x0000000000047202 */ /* 0x000fe20000000f00 */
[----:B------:R-:W-:Y:S02]  /*14a20*/  IMAD R7, R12, UR4, RZ ;  /* 0x000000040c077c24 */ /* 0x000fe4000f8e02ff */
[----:B------:R-:W-:Y:S02]  /*14a30*/  IMAD.MOV.U32 R5, RZ, RZ, R11 ;  /* 0x000000ffff057224 */ /* 0x000fe400078e000b */
[----:B------:R-:W-:Y:S02]  /*14a40*/  IMAD.MOV.U32 R3, RZ, RZ, R10 ;  /* 0x000000ffff037224 */ /* 0x000fe400078e000a */
[----:B------:R-:W-:-:S04]  /*14a50*/  IMAD.WIDE.U32 R4, R28, UR4, R4 ;  /* 0x000000041c047c25 */ /* 0x000fc8000f8e0004 */
[----:B------:R-:W3:Y:S01]  /*14a60*/  @P0 LDC R15, c[0x0][0xcec] ;  /* 0x00033b00ff0f0b82 */ /* 0x000ee20000000800 */
[----:B------:R-:W-:Y:S01]  /*14a70*/  IMAD R7, R28, UR5, R7 ;  /* 0x000000051c077c24 */ /* 0x000fe2000f8e0207 */
[----:B------:R-:W-:-:S03]  /*14a80*/  ULDC.64 UR4, c[0x0][0xc98] ;  /* 0x0003260000047ab9 */ /* 0x000fc60000000a00 */
[----:B------:R-:W-:-:S03]  /*14a90*/  IMAD.IADD R5, R5, 0x1, R7 ;  /* 0x0000000105057824 */ /* 0x000fc600078e0207 */
[----:B------:R-:W4:Y:S01]  /*14aa0*/  @P0 LDC R21, c[0x0][0xcf0] ;  /* 0x00033c00ff150b82 */ /* 0x000f220000000800 */
[----:B------:R-:W-:-:S04]  /*14ab0*/  IMAD.WIDE.U32 R4, R13, UR4, R4 ;  /* 0x000000040d047c25 */ /* 0x000fc8000f8e0004 */
[----:B---3--:R-:W-:-:S05]  /*14ac0*/  @P0 IMAD.HI.U32 R6, R10, R15, RZ ;  /* 0x0000000f0a060227 */ /* 0x008fca00078e00ff */
[----:B----4-:R-:W-:Y:S01]  /*14ad0*/  @P0 SHF.R.U32.HI R3, RZ, R21, R6 ;  /* 0x00000015ff030219 */ /* 0x010fe20000011606 */
        /* <DEDUP_REMOVED lines=18> */
.L_x_6095:
[----:B------:R-:W-:Y:S05]  /*14c00*/  BSYNC B1 ;  /* 0x0000000000017941 */ /* 0x000fea0003800000 */
.L_x_6094:
[----:B------:R-:W4:Y:S01]  /*14c10*/  @P2 LDC R9, c[0x0][0xcf0] ;  /* 0x00033c00ff092b82 */ /* 0x000f220000000800 */
[----:B------:R-:W-:Y:S01]  /*14c20*/  SHF.R.S32.HI R29, RZ, 0x3, R20 ;  /* 0x00000003ff1d7819 */ /* 0x000fe20000011414 */
[----:B------:R-:W-:Y:S01]  /*14c30*/  ULDC.64 UR4, c[0x0][0xba0] ;  /* 0x0002e80000047ab9 */ /* 0x000fe20000000a00 */
[----:B------:R-:W-:Y:S02]  /*14c40*/  IMAD.IADD R24, R30, 0x1, -R24 ;  /* 0x000000011e187824 */ /* 0x000fe400078e0a18 */
[----:B---3--:R-:W-:Y:S02]  /*14c50*/  IMAD R3, R11, UR4, RZ ;  /* 0x000000040b037c24 */ /* 0x008fe4000f8e02ff */
[----:B------:R-:W-:Y:S02]  /*14c60*/  IMAD R6, R24, 0x20, R29 ;  /* 0x0000002018067824 */ /* 0x000fe400078e021d */
[C---:B------:R-:W-:Y:S02]  /*14c70*/  IMAD R3, R0.reuse, UR5, R3 ;  /* 0x0000000500037c24 */ /* 0x040fe4000f8e0203 */
[----:B------:R-:W-:Y:S01]  /*14c80*/  IMAD.WIDE.U32 R4, R0, UR4, RZ ;  /* 0x0000000400047c25 */ /* 0x000fe2000f8e00ff */
[----:B------:R-:W-:Y:S01]  /*14c90*/  ULDC.64 UR4, c[0x0][0xbe8] ;  /* 0x0002fa0000047ab9 */ /* 0x000fe20000000a00 */
[----:B------:R-:W-:-:S02]  /*14ca0*/  IADD3 R10, R26, R6, RZ ;  /* 0x000000061a0a7210 */ /* 0x000fc40007ffe0ff */
[----:B------:R-:W-:Y:S02]  /*14cb0*/  IMAD R0, R12, UR4, RZ ;  /* 0x000000040c007c24 */ /* 0x000fe4000f8e02ff */
[----:B------:R-:W-:Y:S02]  /*14cc0*/  IMAD.IADD R5, R5, 0x1, R3 ;  /* 0x0000000105057824 */ /* 0x000fe400078e0203 */
[----:B------:R-:W-:Y:S02]  /*14cd0*/  IMAD R7, R28, UR5, R0 ;  /* 0x000000051c077c24 */ /* 0x000fe4000f8e0200 */
[----:B0-----:R-:W-:-:S04]  /*14ce0*/  @P2 IMAD.HI.U32 R0, R10, R27, RZ ;  /* 0x0000001b0a002227 */ /* 0x001fc800078e00ff */
        /* <DEDUP_REMOVED lines=29> */
[----:B------:R-:W-:Y:S02]  /*14ec0*/  IADD3 R27, R9, 0xc0, RZ ;  /* 0x000000c0091b7810 */ /* 0x000fe40007ffe0ff */
[----:B------:R-:W-:Y:S02]  /*14ed0*/  LEA.HI.X R4, R4, UR5, R5, 0x1, P0 ;  /* 0x0000000504047c11 */ /* 0x000fe400080f0c05 */
[----:B------:R-:W-:-:S02]  /*14ee0*/  SHF.R.S32.HI R20, RZ, 0x1f, R9 ;  /* 0x0000001fff147819 */ /* 0x000fc40000011409 */
[----:B------:R-:W-:Y:S02]  /*14ef0*/  SHF.R.S32.HI R6, RZ, 0x1f, R27 ;  /* 0x0000001fff067819 */ /* 0x000fe4000001141b */
[----:B------:R-:W-:Y:S02]  /*14f00*/  SHF.R.S32.HI R10, RZ, 0x1f, R21 ;  /* 0x0000001fff0a7819 */ /* 0x000fe40000011415 */
[----:B------:R-:W-:Y:S01]  /*14f10*/  SHF.R.S32.HI R24, RZ, 0x1f, R31 ;  /* 0x0000001fff187819 */ /* 0x000fe2000001141f */
[----:B------:R-:W-:Y:S06]  /*14f20*/  BRA.DIV UR4, `(.L_x_6096) ;  /* 0x0000009204e07947 */ /* 0x000fec000b800000 */
[----:B------:R0:W3:Y:S04]  /*14f30*/  SHFL.IDX PT, R0, R4, RZ, 0x181f ;  /* 0x00181fff04007589 */ /* 0x0000e800000e0000 */
[----:B------:R0:W4:Y:S02]  /*14f40*/  SHFL.IDX PT, R14, R3, RZ, 0x181f ;  /* 0x00181fff030e7589 */ /* 0x00012400000e0000 */
.L_x_6291:
        /* <DEDUP_REMOVED lines=22> */
.L_x_6098:
[----:B------:R-:W-:Y:S05]  /*150b0*/  BSYNC B1 ;  /* 0x0000000000017941 */ /* 0x000fea0003800000 */
.L_x_6097:
[----:B------:R-:W-:-:S03]  /*150c0*/  UMOV UR4, 0xffffffff ;  /* 0xffffffff00047882 */ /* 0x000fc60000000000 */
[----:B------:R-:W-:Y:S05]  /*150d0*/  BRA.DIV UR4, `(.L_x_6099) ;  /* 0x0000009204a87947 */ /* 0x000fea000b800000 */
[----:B---3--:R3:W0:Y:S04]  /*150e0*/  SHFL.IDX PT, R0, R4, 0x1, 0x181f ;  /* 0x00381f0004007f89 */ /* 0x00862800000e0000 */
[----:B----4-:R3:W4:Y:S02]  /*150f0*/  SHFL.IDX PT, R14, R3, 0x1, 0x181f ;  /* 0x00381f00030e7f89 */ /* 0x01072400000e0000 */
.L_x_6295:
        /* <DEDUP_REMOVED lines=21> */
.L_x_6101:
[----:B------:R-:W-:Y:S05]  /*15250*/  BSYNC B1 ;  /* 0x0000000000017941 */ /* 0x000fea0003800000 */
.L_x_6100:
[----:B------:R-:W-:-:S03]  /*15260*/  UMOV UR4, 0xffffffff ;  /* 0xffffffff00047882 */ /* 0x000fc60000000000 */
[----:B------:R-:W-:Y:S05]  /*15270*/  BRA.DIV UR4, `(.L_x_6102) ;  /* 0x0000009204887947 */ /* 0x000fea000b800000 */
[----:B0-----:R0:W0:Y:S04]  /*15280*/  SHFL.IDX PT, R0, R4, 0x2, 0x181f ;  /* 0x00581f0004007f89 */ /* 0x00102800000e0000 */
[----:B----4-:R4:W0:Y:S02]  /*15290*/  SHFL.IDX PT, R14, R3, 0x2, 0x181f ;  /* 0x00581f00030e7f89 */ /* 0x01082400000e0000 */
.L_x_6299:
        /* <DEDUP_REMOVED lines=21> */
.L_x_6104:
[----:B------:R-:W-:Y:S05]  /*153f0*/  BSYNC B1 ;  /* 0x0000000000017941 */ /* 0x000fea0003800000 */
.L_x_6103:
[----:B------:R-:W-:-:S03]  /*15400*/  UMOV UR4, 0xffffffff ;  /* 0xffffffff00047882 */ /* 0x000fc60000000000 */
[----:B------:R-:W-:Y:S05]  /*15410*/  BRA.DIV UR4, `(.L_x_6105) ;  /* 0x0000009204687947 */ /* 0x000fea000b800000 */
[----:B0-----:R0:W0:Y:S04]  /*15420*/  SHFL.IDX PT, R0, R4, 0x3, 0x181f ;  /* 0x00781f0004007f89 */ /* 0x00102800000e0000 */
[----:B------:R0:W0:Y:S02]  /*15430*/  SHFL.IDX PT, R14, R3, 0x3, 0x181f ;  /* 0x00781f00030e7f89 */ /* 0x00002400000e0000 */
.L_x_6303:
[----:B0--34-:R-:W-:-:S05]  /*15440*/  VIADD R3, R7, 0x60 ;  /* 0x0000006007037836 */ /* 0x019fca0000000000 */
        /* <DEDUP_REMOVED lines=19> */
.L_x_6092:
[----:B------:R-:W-:Y:S05]  /*15580*/  BSYNC B0 ;  /* 0x0000000000007941 */ /* 0x000fea0003800000 */
.L_x_6083:
[----:B------:R-:W-:Y:S02]  /*15590*/  ULDC UR4, c[0x0][0xd3c] ;  /* 0x00034f0000047ab9 */ /* 0x000fe40000000800 */
[----:B--2---:R-:W-:-:S13]  /*155a0*/  ISETP.GE.AND P0, PT, R103, UR4, PT ;  /* 0x0000000467007c0c */ /* 0x004fda000bf06270 */
[----:B------:R-:W-:Y:S05]  /*155b0*/  @!P0 BRA `(.L_x_6106) ;  /* 0xfffffeb800a88947 */ /* 0x000fea000383ffff */
[----:B------:R-:W-:Y:S05]  /*155c0*/  BRA `(.L_x_5948) ;  /* 0x0000007800107947 */ /* 0x000fea0003800000 */
.L_x_5946:
        /* <DEDUP_REMOVED lines=16> */
.L_x_6107:
        /* <DEDUP_REMOVED lines=41> */
.L_x_6113:
        /* <DEDUP_REMOVED lines=12> */
.L_x_6112:
[----:B------:R-:W-:Y:S05]  /*15a20*/  BSYNC B0 ;  /* 0x0000000000007941 */ /* 0x000fea0003800000 */
.L_x_6111:
        /* <DEDUP_REMOVED lines=20> */
.L_x_6109:
        /* <DEDUP_REMOVED lines=18> */
[----:B------:R-:W-:-:S05]  /*15c90*/  IADD3 R9, R15, -0x1, RZ ;  /* 0xffffffff0f097810 */ /* 0x000fca0007ffe0ff */
[----:B------:R2:W3:Y:S02]  /*15ca0*/  SHFL.IDX PT, R16, R8, R9, 0x1f ;  /* 0x00001f0908107589 */ /* 0x0004e400000e0000 */
.L_x_6114:
        /* <DEDUP_REMOVED lines=59> */
.L_x_6110:
[----:B------:R-:W-:Y:S02]  /*16060*/  IMAD.MOV.U32 R17, RZ, RZ, RZ ;  /* 0x000000ffff117224 */ /* 0x000fe400078e00ff */
[----:B------:R-:W-:Y:S02]  /*16070*/  IMAD.U32 R16, RZ, RZ, UR6 ;  /* 0x00000006ff107e24 */ /* 0x000fe4000f8e00ff */
[----:B------:R-:W-:-:S07]  /*16080*/  IMAD.MOV.U32 R18, RZ, RZ, RZ ;  /* 0x000000ffff127224 */ /* 0x000fce00078e00ff */
.L_x_6115:
[----:B------:R-:W-:-:S13]  /*16090*/  ISETP.NE.AND P0, PT, R5, RZ, PT ;  /* 0x000000ff0500720c */ /* 0x000fda0003f05270 */
[----:B------:R-:W0:Y:S01]  /*160a0*/  @!P0 S2R R3, SR_CgaCtaId ;  /* 0x0000000000038919 */ /* 0x000e220000008800 */
[----:B------:R-:W-:-:S04]  /*160b0*/  @!P0 MOV R2, 0x400 ;  /* 0x0000040000028802 */ /* 0x000fc80000000f00 */
[----:B0-----:R-:W-:-:S05]  /*160c0*/  @!P0 LEA R2, R3, R2, 0x18 ;  /* 0x0000000203028211 */ /* 0x001fca00078ec0ff */
[----:B------:R1:W-:Y:S01]  /*160d0*/  @!P0 STS.128 [R2+0x324d0], R16 ;  /* 0x0324d01002008388 */ /* 0x0003e20000000c00 */
[----:B------:R-:W-:Y:S06]  /*160e0*/  BAR.ARV 0x5, 0x180 ;  /* 0x0146000000007b1d */ /* 0x000fec0000002000 */
.L_x_6108:
[----:B------:R2:W-:Y:S01]  /*160f0*/  STL [R1+0x3c], RZ ;  /* 0x00003cff01007387 */ /* 0x0005e20000100800 */
[----:B------:R-:W-:Y:S01]  /*16100*/  ULDC UR4, c[0x0][0xd3c] ;  /* 0x00034f0000047ab9 */ /* 0x000fe20000000800 */
[----:B------:R-:W-:Y:S01]  /*16110*/  MOV R27, 0x1 ;  /* 0x00000001001b7802 */ /* 0x000fe20000000f00 */
[----:B------:R-:W-:Y:S01]  /*16120*/  IMAD.MOV.U32 R25, RZ, RZ, RZ ;  /* 0x000000ffff197224 */ /* 0x000fe200078e00ff */
[----:B0-----:R-:W-:-:S13]  /*16130*/  ISETP.GE.AND P0, PT, R19, UR4, PT ;  /* 0x0000000413007c0c */ /* 0x001fda000bf06270 */
[----:B--2---:R-:W-:Y:S05]  /*16140*/  @P0 BRA `(.L_x_6116) ;  /* 0x0000006800540947 */ /* 0x004fea0003800000 */
[----:B------:R-:W0:Y:S01]  /*16150*/  S2UR UR5, SR_CgaCtaId ;  /* 0x00000000000579c3 */ /* 0x000e220000008800 */
[----:B------:R2:W-:Y:S01]  /*16160*/  STL [R1+0x3c], RZ ;  /* 0x00003cff01007387 */ /* 0x0005e20000100800 */
        /* <DEDUP_REMOVED lines=11> */
[----:B------:R-:W-:Y:S01]  /*16220*/  SHF.R.U32.HI R3, RZ, 0x3, R5 ;  /* 0x00000003ff037819 */ /* 0x000fe20000011605 */
[----:B------:R-:W-:Y:S01]  /*16230*/  IMAD.MOV.U32 R27, RZ, RZ, 0x1 ;  /* 0x00000001ff1b7424 */ /* 0x000fe200078e00ff */
[----:B------:R-:W-:Y:S01]  /*16240*/  LOP3.LUT R33, R4, 0x200, R33, 0xf8, !PT ;  /* 0x0000020004217812 */ /* 0x000fe200078ef821 */
[----:B------:R-:W-:Y:S01]  /*16250*/  ULDC.64 UR40, c[0x0][0x198] ;  /* 0x0000660000287ab9 */ /* 0x000fe20000000a00 */
[----:B------:R-:W-:Y:S01]  /*16260*/  LOP3.LUT R0, R3, 0x70, R0, 0xf8, !PT ;  /* 0x0000007003007812 */ /* 0x000fe200078ef800 */
[----:B------:R-:W-:Y:S01]  /*16270*/  ULOP3.LUT UR38, UR36, 0x2, URZ, 0xfc, !UPT ;  /* 0x0000000224267892 */ /* 0x000fe2000f8efc3f */
[C---:B------:R-:W-:Y:S01]  /*16280*/  LOP3.LUT R4, R2.reuse, 0x40, RZ, 0xfc, !PT ;  /* 0x0000004002047812 */ /* 0x040fe200078efcff */
[----:B------:R-:W-:Y:S01]  /*16290*/  ULDC UR37, c[0x0][0xc] ;  /* 0x0000030000257ab9 */ /* 0x000fe20000000800 */
[----:B------:R-:W-:-:S02]  /*162a0*/  LOP3.LUT R3, R2, 0x80, RZ, 0xfc, !PT ;  /* 0x0000008002037812 */ /* 0x000fc400078efcff */
[----:B------:R-:W-:Y:S01]  /*162b0*/  LOP3.LUT R0, R2, 0xc0, RZ, 0xfc, !PT ;  /* 0x000000c002007812 */ /* 0x000fe200078efcff */
[----:B0-----:R-:W-:-:S06]  /*162c0*/  ULEA UR4, UR5, UR4, 0x18 ;  /* 0x0000000405047291 */ /* 0x001fcc000f8ec03f */
[----:B------:R-:W-:-:S04]  /*162d0*/  IMAD.U32 R22, RZ, RZ, UR4 ;  /* 0x00000004ff167e24 */ /* 0x000fc8000f8e00ff */
[----:B--2---:R-:W-:-:S07]  /*162e0*/  IMAD R26, R33, 0x2, R22 ;  /* 0x00000002211a7824 */ /* 0x004fce00078e0216 */
.L_x_6221:
[----:B------:R-:W0:Y:S02]  /*162f0*/  LDC.64 R36, c[0x0][0xd88] ;  /* 0x00036200ff247b82 */ /* 0x000e240000000a00 */
[----:B0-----:R-:W-:-:S06]  /*16300*/  IMAD.WIDE R36, R19, 0x4, R36 ;  /* 0x0000000413247825 */ /* 0x001fcc00078e0224 */
[----:B--2---:R0:W2:Y:S01]  /*16310*/  LDG.E R36, desc[UR42][R36.64] ;  /* 0x0000002a24247981 */ /* 0x0040a2000c1e1900 */
        /* <DEDUP_REMOVED lines=8> */
[----:B------:R-:W-:Y:S01]  /*163a0*/  ISETP.NE.AND.EX P2, PT, RZ, UR9, PT, P2 ;  /* 0x00000009ff007c0c */ /* 0x000fe2000bf45320 */
[----:B0-----:R-:W-:Y:S01]  /*163b0*/  IMAD.MOV.U32 R37, RZ, RZ, RZ ;  /* 0x000000ffff257224 */ /* 0x001fe200078e00ff */
[----:B--2---:R-:W-:-:S05]  /*163c0*/  SHF.R.S32.HI R0, RZ, 0x1f, R36 ;  /* 0x0000001fff007819 */ /* 0x004fca0000011424 */
        /* <DEDUP_REMOVED lines=8> */
[----:B------:R-:W-:Y:S01]  /*16450*/  ISETP.NE.U32.AND P1, PT, RZ, UR6, PT ;  /* 0x00000006ff007c0c */ /* 0x000fe2000bf25070 */
[----:B0-----:R-:W-:Y:S01]  /*16460*/  IMAD.MOV.U32 R0, RZ, RZ, RZ ;  /* 0x000000ffff007224 */ /* 0x001fe200078e00ff */
[----:B------:R-:W-:Y:S02]  /*16470*/  ISETP.NE.AND.EX P0, PT, RZ, UR5, PT, P0 ;  /* 0x00000005ff007c0c */ /* 0x000fe4000bf05300 */
[----:B------:R-:W-:Y:S02]  /*16480*/  ISETP.NE.AND.EX P1, PT, RZ, UR7, PT, P1 ;  /* 0x00000007ff007c0c */ /* 0x000fe4000bf25310 */
[C---:B------:R-:W-:Y:S02]  /*16490*/  IADD3 R4, P4, R29.reuse, UR6, RZ ;  /* 0x000000061d047c10 */ /* 0x040fe4000ff9e0ff */
[----:B-1----:R-:W-:Y:S01]  /*164a0*/  IADD3 R2, P3, R29, UR4, RZ ;  /* 0x000000041d027c10 */ /* 0x002fe2000ff7e0ff */
[----:B------:R-:W-:Y:S01]  /*164b0*/  ULDC UR4, c[0x0][0x288] ;  /* 0x0000a20000047ab9 */ /* 0x000fe20000000800 */
[----:B------:R-:W-:-:S02]  /*164c0*/  IADD3.X R5, R30, UR7, RZ, P4, !PT ;  /* 0x000000071e057c10 */ /* 0x000fc4000a7fe4ff */
[C---:B------:R-:W-:Y:S02]  /*164d0*/  IADD3.X R3, R30.reuse, UR5, RZ, P3, !PT ;  /* 0x000000051e037c10 */ /* 0x040fe40009ffe4ff */
[----:B---3--:R-:W-:Y:S01]  /*164e0*/  @P2 IADD3 R6, P3, R29, UR8, RZ ;  /* 0x000000081d062c10 */ /* 0x008fe2000ff7e0ff */
        /* <DEDUP_REMOVED lines=19> */
[----:B------:R-:W2:Y:S04]  /*16620*/  LDG.E R9, desc[UR42][R2.64] ;  /* 0x0000002a02097981 */ /* 0x000ea8000c1e1900 */
[----:B0-----:R-:W2:Y:S02]  /*16630*/  LDG.E R8, desc[UR42][R2.64+0x4] ;  /* 0x0000042a02087981 */ /* 0x001ea4000c1e1900 */
[----:B--2---:R-:W-:-:S05]  /*16640*/  IMAD.IADD R10, R8, 0x1, -R9 ;  /* 0x00000001080a7824 */ /* 0x004fca00078e0a09 */
[----:B------:R1:W-:Y:S02]  /*16650*/  STL [R1+0x4], R10 ;  /* 0x0000040a01007387 */ /* 0x0003e40000100800 */
.L_x_6117:
[----:B------:R-:W-:Y:S01]  /*16660*/  ULDC.64 UR4, c[0x0][0xb18] ;  /* 0x0002c60000047ab9 */ /* 0x000fe20000000a00 */
[----:B------:R-:W-:Y:S02]  /*16670*/  MOV R32, R36 ;  /* 0x0000002400207202 */ /* 0x000fe40000000f00 */
[----:B------:R-:W-:-:S04]  /*16680*/  ISETP.NE.U32.AND P0, PT, RZ, UR4, PT ;  /* 0x00000004ff007c0c */ /* 0x000fc8000bf05070 */
[----:B------:R-:W-:-:S13]  /*16690*/  ISETP.NE.AND.EX P0, PT, RZ, UR5, PT, P0 ;  /* 0x00000005ff007c0c */ /* 0x000fda000bf05300 */
[----:B------:R-:W-:Y:S05]  /*166a0*/  @!P0 BRA `(.L_x_6118) ;  /* 0x0000000000108947 */ /* 0x000fea0003800000 */
[----:B------:R-:W-:-:S04]  /*166b0*/  IADD3 R2, P0, R29, UR4, RZ ;  /* 0x000000041d027c10 */ /* 0x000fc8000ff1e0ff */
[----:B------:R-:W-:-:S05]  /*166c0*/  IADD3.X R3, R30, UR5, RZ, P0, !PT ;  /* 0x000000051e037c10 */ /* 0x000fca00087fe4ff */
[----:B------:R2:W5:Y:S01]  /*166d0*/  LDG.E R7, desc[UR42][R2.64] ;  /* 0x0000002a02077981 */ /* 0x000562000c1e1900 */
[----:B------:R-:W-:Y:S05]  /*166e0*/  BRA `(.L_x_6119) ;  /* 0x0000000000247947 */ /* 0x000fea0003800000 */
.L_x_6118:
[----:B------:R-:W-:Y:S02]  /*166f0*/  ULDC.64 UR4, c[0x0][0xb00] ;  /* 0x0002c00000047ab9 */ /* 0x000fe40000000a00 */
[----:B------:R-:W-:-:S04]  /*16700*/  ISETP.NE.U32.AND P0, PT, RZ, UR4, PT ;  /* 0x00000004ff007c0c */ /* 0x000fc8000bf05070 */
[----:B------:R-:W-:-:S13]  /*16710*/  ISETP.NE.AND.EX P0, PT, RZ, UR5, PT, P0 ;  /* 0x00000005ff007c0c */ /* 0x000fda000bf05300 */
[----:B------:R-:W-:Y:S05]  /*16720*/  @!P0 BRA `(.L_x_6119) ;  /* 0x0000000000148947 */ /* 0x000fea0003800000 */
[----:B------:R-:W2:Y:S02]  /*16730*/  LDC.64 R2, c[0x0][0xb00] ;  /* 0x0002c000ff027b82 */ /* 0x000ea40000000a00 */
[----:B--2---:R-:W-:-:S05]  /*16740*/  IMAD.WIDE R2, R32, 0x4, R2 ;  /* 0x0000000420027825 */ /* 0x004fca00078e0202 */
[----:B------:R-:W2:Y:S04]  /*16750*/  LDG.E R7, desc[UR42][R2.64] ;  /* 0x0000002a02077981 */ /* 0x000ea8000c1e1900 */
[----:B0-----:R-:W2:Y:S02]  /*16760*/  LDG.E R8, desc[UR42][R2.64+0x4] ;  /* 0x0000042a02087981 */ /* 0x001ea4000c1e1900 */
[----:B--2---:R-:W-:-:S07]  /*16770*/  IMAD.IADD R7, R8, 0x1, -R7 ;  /* 0x0000000108077824 */ /* 0x004fce00078e0a07 */
.L_x_6119:
[----:B--2---:R-:W2:Y:S01]  /*16780*/  @P1 LDG.E R2, desc[UR42][R4.64] ;  /* 0x0000002a04021981 */ /* 0x004ea2000c1e1900 */
[----:B------:R-:W3:Y:S03]  /*16790*/  LDC R3, c[0x0][0x448] ;  /* 0x00011200ff037b82 */ /* 0x000ee60000000800 */
[----:B------:R-:W2:Y:S01]  /*167a0*/  @P1 LDG.E R9, desc[UR42][R4.64+0x4] ;  /* 0x0000042a04091981 */ /* 0x000ea2000c1e1900 */
[----:B-----5:R-:W-:Y:S01]  /*167b0*/  IMAD.IADD R7, R7, 0x1, -R34 ;  /* 0x0000000107077824 */ /* 0x020fe200078e0a22 */
[----:B------:R-:W-:Y:S01]  /*167c0*/  BSSY B0, `(.L_x_6120) ;  /* 0x0000143000007945 */ /* 0x000fe20003800000 */
[----:B---3--:R-:W-:-:S13]  /*167d0*/  ISETP.NE.AND P0, PT, R3, 0x1, PT ;  /* 0x000000010300780c */ /* 0x008fda0003f05270 */
[----:B0-----:R-:W0:Y:S08]  /*167e0*/  @P0 LDC R8, c[0x0][0x44c] ;  /* 0x00011300ff080b82 */ /* 0x001e300000000800 */
[----:B------:R-:W3:Y:S01]  /*167f0*/  @P0 LDC R3, c[0x0][0x450] ;  /* 0x00011400ff030b82 */ /* 0x000ee20000000800 */
[----:B--2---:R-:W-:Y:S02]  /*16800*/  @P1 IMAD.IADD R6, R9, 0x1, -R2 ;  /* 0x0000000109061824 */ /* 0x004fe400078e0a02 */
[----:B------:R-:W-:-:S02]  /*16810*/  IMAD.SHL.U32 R2, R17, 0x80, RZ ;  /* 0x0000008011027824 */ /* 0x000fc400078e00ff */
[----:B------:R-:W-:Y:S02]  /*16820*/  IMAD.IADD R31, R7, 0x1, R6 ;  /* 0x00000001071f7824 */ /* 0x000fe400078e0206 */
[----:B------:R-:W-:-:S04]  /*16830*/  VIADD R2, R2, 0x7f ;  /* 0x0000007f02027836 */ /* 0x000fc80000000000 */
[----:B0-----:R-:W-:-:S05]  /*16840*/  @P0 IMAD.HI.U32 R8, R2, R8, RZ ;  /* 0x0000000802080227 */ /* 0x001fca00078e00ff */
[----:B---3--:R-:W-:Y:S01]  /*16850*/  @P0 SHF.R.U32.HI R2, RZ, R3, R8 ;  /* 0x00000003ff020219 */ /* 0x008fe20000011608 */
[----:B------:R-:W-:-:S04]  /*16860*/  VIADD R3, R31, 0x5f ;  /* 0x0000005f1f037836 */ /* 0x000fc80000000000 */
[----:B------:R-:W-:-:S05]  /*16870*/  IMAD.HI R3, R3, 0x2aaaaaab, RZ ;  /* 0x2aaaaaab03037827 */ /* 0x000fca00078e02ff */
[----:B------:R-:W-:-:S04]  /*16880*/  SHF.R.U32.HI R4, RZ, 0x1f, R3 ;  /* 0x0000001fff047819 */ /* 0x000fc80000011603 */
[----:B------:R-:W-:Y:S02]  /*16890*/  LEA.HI.SX32 R5, R3, R4, 0x1c ;  /* 0x0000000403057211 */ /* 0x000fe400078fe2ff */
[----:B------:R-:W-:-:S05]  /*168a0*/  IADD3 R4, R31, 0x60, -R10 ;  /* 0x000000601f047810 */ /* 0x000fca0007ffe80a */
[----:B------:R-:W-:-:S04]  /*168b0*/  IMAD.IADD R2, R4, 0x1, R2 ;  /* 0x0000000104027824 */ /* 0x000fc800078e0202 */
[----:B------:R-:W-:-:S05]  /*168c0*/  IMAD.HI R2, R2, 0x2aaaaaab, RZ ;  /* 0x2aaaaaab02027827 */ /* 0x000fca00078e02ff */
[----:B------:R-:W-:-:S04]  /*168d0*/  SHF.R.U32.HI R3, RZ, 0x1f, R2 ;  /* 0x0000001fff037819 */ /* 0x000fc80000011602 */
[----:B------:R-:W-:-:S04]  /*168e0*/  LEA.HI.SX32 R2, R2, R3, 0x1c ;  /* 0x0000000302027211 */ /* 0x000fc800078fe2ff */
[----:B------:R-:W-:-:S05]  /*168f0*/  VIMNMX R2, R5, R2, PT ;  /* 0x0000000205027248 */ /* 0x000fca0003fe0100 */
[----:B------:R-:W-:Y:S01]  /*16900*/  IMAD R3, R2, 0x60, -R7 ;  /* 0x0000006002037824 */ /* 0x000fe200078e0a07 */
[----:B------:R-:W-:-:S04]  /*16910*/  IADD3 R7, -R7, RZ, RZ ;  /* 0x000000ff07077210 */ /* 0x000fc80007ffe1ff */
[----:B------:R-:W-:Y:S02]  /*16920*/  VIMNMX R6, R3, R6, PT ;  /* 0x0000000603067248 */ /* 0x000fe40003fe0100 */
[----:B------:R-:W-:-:S04]  /*16930*/  VIMNMX R7, RZ, R7, !PT ;  /* 0x00000007ff077248 */ /* 0x000fc80007fe0100 */
        /* <DEDUP_REMOVED lines=18> */
.L_x_6306:
[----:B--2---:R-:W-:Y:S02]  /*16a60*/  ISETP.NE.AND P0, PT, R14, RZ, PT ;  /* 0x000000ff0e00720c */ /* 0x004fe40003f05270 */
[----:B------:R-:W-:-:S11]  /*16a70*/  PLOP3.LUT P6, PT, PT, PT, PT, 0x8, 0x0 ;  /* 0x000000000000781c */ /* 0x000fd60003fce170 */
[----:B------:R-:W-:Y:S05]  /*16a80*/  @P0 BRA `(.L_x_6123) ;  /* 0x00000000000c0947 */ /* 0x000fea0003800000 */
[----:B------:R-:W-:-:S03]  /*16a90*/  UMOV UR4, 0xffffffff ;  /* 0xffffffff00047882 */ /* 0x000fc60000000000 */
[----:B------:R-:W-:Y:S05]  /*16aa0*/  BRA.DIV UR4, `(.L_x_6124) ;  /* 0x0000007e04407947 */ /* 0x000fea000b800000 */
[----:B------:R-:W-:-:S13]  /*16ab0*/  ELECT P6, URZ, PT ;  /* 0x00000000003f782f */ /* 0x000fda00038c0000 */
.L_x_6123:
        /* <DEDUP_REMOVED lines=9> */
.L_x_6309:
[----:B------:R-:W-:Y:S05]  /*16b50*/  BSYNC B1 ;  /* 0x0000000000017941 */ /* 0x000fea0003800000 */
.L_x_6125:
[----:B------:R-:W-:Y:S04]  /*16b60*/  BSSY B1, `(.L_x_6127) ;  /* 0x000007b000017945 */ /* 0x000fe80003800000 */
[----:B------:R-:W-:Y:S05]  /*16b70*/  @!P6 BRA `(.L_x_6128) ;  /* 0x0000000400e4e947 */ /* 0x000fea0003800000 */
[----:B0-----:R-:W-:Y:S01]  /*16b80*/  IMAD R3, R24, 0x8, R22 ;  /* 0x0000000818037824 */ /* 0x001fe200078e0216 */
[----:B------:R-:W-:Y:S01]  /*16b90*/  SHF.L.U32 R8, R28, 0x1f, RZ ;  /* 0x0000001f1c087819 */ /* 0x000fe200000006ff */
[----:B------:R-:W0:Y:S01]  /*16ba0*/  S2R R9, SR_TID.X ;  /* 0x0000000000097919 */ /* 0x000e220000002100 */
[----:B------:R-:W-:Y:S02]  /*16bb0*/  BSSY B2, `(.L_x_6129) ;  /* 0x0000005000027945 */ /* 0x000fe40003800000 */
[----:B------:R-:W2:Y:S01]  /*16bc0*/  SYNCS.PHASECHK.TRANS64.TRYWAIT P0, [R3+URZ+0x324a0], R8 ;  /* 0x0324a008030075a7 */ /* 0x000ea2000800017f */
[----:B0-----:R-:W-:-:S04]  /*16bd0*/  LOP3.LUT R9, R9, 0x7f, RZ, 0xc0, !PT ;  /* 0x0000007f09097812 */ /* 0x001fc800078ec0ff */
[----:B------:R-:W-:Y:S01]  /*16be0*/  ISETP.NE.AND P1, PT, R9, RZ, PT ;  /* 0x000000ff0900720c */ /* 0x000fe20003f25270 */
[----:B--2---:R-:W-:-:S12]  /*16bf0*/  @!P0 BRA `(.L_x_6130) ;  /* 0x0000007c00208947 */ /* 0x004fd80003800000 */
.L_x_6310:
[----:B------:R-:W-:Y:S05]  /*16c00*/  BSYNC B2 ;  /* 0x0000000000027941 */ /* 0x000fea0003800000 */
.L_x_6129:
        /* <DEDUP_REMOVED lines=9> */
.L_x_6132:
[----:B------:R-:W-:Y:S05]  /*16ca0*/  BSYNC B2 ;  /* 0x0000000000027941 */ /* 0x000fea0003800000 */
.L_x_6131:
[----:B------:R-:W-:Y:S01]  /*16cb0*/  IMAD.MOV.U32 R14, RZ, RZ, RZ ;  /* 0x000000ffff0e7224 */ /* 0x000fe200078e00ff */
[----:B------:R-:W-:Y:S01]  /*16cc0*/  UIADD3 UR4, UP0, UR40, 0x570, URZ ;  /* 0x0000057028047890 */ /* 0x000fe2000ff1e03f */
[----:B-1----:R-:W-:Y:S01]  /*16cd0*/  IMAD R10, R24, 0x3000, R22 ;  /* 0x00003000180a7824 */ /* 0x002fe200078e0216 */
        /* <DEDUP_REMOVED lines=9> */
.L_x_6133:
        /* <DEDUP_REMOVED lines=13> */
.L_x_6311:
[----:B------:R-:W-:Y:S05]  /*16e40*/  BSYNC B2 ;  /* 0x0000000000027941 */ /* 0x000fea0003800000 */
.L_x_6134:
        /* <DEDUP_REMOVED lines=11> */
.L_x_6137:
[----:B------:R-:W-:Y:S05]  /*16f00*/  BSYNC B2 ;  /* 0x0000000000027941 */ /* 0x000fea0003800000 */
.L_x_6136:
        /* <DEDUP_REMOVED lines=9> */
.L_x_6138:
        /* <DEDUP_REMOVED lines=15> */
.L_x_6139:
        /* <DEDUP_REMOVED lines=15> */
.L_x_6140:
        /* <DEDUP_REMOVED lines=15> */
.L_x_6141:
        /* <DEDUP_REMOVED lines=10> */
.L_x_6128:
[----:B------:R-:W-:Y:S05]  /*17310*/  BSYNC B1 ;  /* 0x0000000000017941 */ /* 0x000fea0003800000 */
.L_x_6127:
        /* <DEDUP_REMOVED lines=9> */
.L_x_6157:
        /* <DEDUP_REMOVED lines=11> */
.L_x_6312:
[----:B------:R-:W-:Y:S05]  /*17460*/  BSYNC B2 ;  /* 0x0000000000027941 */ /* 0x000fea0003800000 */
.L_x_6144:
        /* <DEDUP_REMOVED lines=9> */
.L_x_6147:
[----:B------:R-:W-:Y:S05]  /*17500*/  BSYNC B2 ;  /* 0x0000000000027941 */ /* 0x000fea0003800000 */
.L_x_6146:
        /* <DEDUP_REMOVED lines=11> */
.L_x_6148:
        /* <DEDUP_REMOVED lines=13> */
.L_x_6313:
[----:B------:R-:W-:Y:S05]  /*17690*/  BSYNC B2 ;  /* 0x0000000000027941 */ /* 0x000fea0003800000 */
.L_x_6149:
[----:B------:R-:W-:Y:S01]  /*176a0*/  BSSY B2, `(.L_x_6151) ;  /* 0x000000b000027945 */ /* 0x000fe20003800000 */
[----:B01----:R-:W-:Y:S01]  /*176b0*/  IMAD.MOV.U32 R2, RZ, RZ, 0x0 ;  /* 0x00000000ff027424 */ /* 0x003fe200078e00ff */
[----:B------:R-:W-:Y:S02]  /*176c0*/  MOV R3, 0x12f00000 ;  /* 0x12f0000000037802 */ /* 0x000fe40000000f00 */
        /* <DEDUP_REMOVED lines=8> */
.L_x_6152:
[----:B------:R-:W-:Y:S05]  /*17750*/  BSYNC B2 ;  /* 0x0000000000027941 */ /* 0x000fea0003800000 */
.L_x_6151:
        /* <DEDUP_REMOVED lines=9> */
.L_x_6153:
        /* <DEDUP_REMOVED lines=15> */
.L_x_6154:
        /* <DEDUP_REMOVED lines=15> */
.L_x_6155:
        /* <DEDUP_REMOVED lines=15> */
.L_x_6156:
        /* <DEDUP_REMOVED lines=10> */
.L_x_6143:
[----:B------:R-:W-:Y:S05]  /*17b60*/  BSYNC B1 ;  /* 0x0000000000017941 */ /* 0x000fea0003800000 */
.L_x_6142:
        /* <DEDUP_REMOVED lines=8> */
.L_x_6121:
[----:B------:R-:W-:Y:S05]  /*17bf0*/  BSYNC B0 ;  /* 0x0000000000007941 */ /* 0x000fea0003800000 */
.L_x_6120:
[----:B------:R-:W2:Y:S01]  /*17c00*/  LDC R0, c[0x0][0x448] ;  /* 0x00011200ff007b82 */ /* 0x000ea20000000800 */
[----:B0-----:R-:W-:Y:S01]  /*17c10*/  LEA R3, R17, 0x7f, 0x7 ;  /* 0x0000007f11037811 */ /* 0x001fe200078e38ff */
[----:B------:R-:W-:Y:S05]  /*17c20*/  @!P0 WARPSYNC.ALL ;  /* 0x0000000000008948 */ /* 0x000fea0003800000 */
[----:B------:R-:W-:Y:S01]  /*17c30*/  BSSY B7, `(.L_x_6158) ;  /* 0x0000424000077945 */ /* 0x000fe20003800000 */
[----:B------:R-:W-:Y:S01]  /*17c40*/  @!P0 BAR.SYNC.DEFER_BLOCKING 0xc, 0x180 ;  /* 0x0306000000008b1d */ /* 0x000fe20000010000 */
[----:B--2---:R-:W-:-:S13]  /*17c50*/  ISETP.NE.AND P1, PT, R0, 0x1, PT ;  /* 0x000000010000780c */ /* 0x004fda0003f25270 */
[----:B------:R-:W0:Y:S08]  /*17c60*/  @P1 LDC R2, c[0x0][0x44c] ;  /* 0x00011300ff021b82 */ /* 0x000e300000000800 */
[----:B------:R-:W2:Y:S01]  /*17c70*/  @P1 LDC R0, c[0x0][0x450] ;  /* 0x00011400ff001b82 */ /* 0x000ea20000000800 */
[----:B0-----:R-:W-:-:S05]  /*17c80*/  @P1 IMAD.HI.U32 R7, R3, R2, RZ ;  /* 0x0000000203071227 */ /* 0x001fca00078e00ff */
[----:B--2---:R-:W-:-:S04]  /*17c90*/  @P1 SHF.R.U32.HI R3, RZ, R0, R7 ;  /* 0x00000000ff031219 */ /* 0x004fc80000011607 */
[----:B------:R-:W-:-:S05]  /*17ca0*/  IADD3 R3, R4, R3, RZ ;  /* 0x0000000304037210 */ /* 0x000fca0007ffe0ff */
        /* <DEDUP_REMOVED lines=24> */
.L_x_6159:
        /* <DEDUP_REMOVED lines=14> */
[----:B-1----:R-:W-:Y:S02]  /*17f10*/  IMAD.U32 R10, RZ, RZ, UR4 ;  /* 0x00000004ff0a7e24 */ /* 0x002fe4000f8e00ff */
[----:B------:R-:W-:Y:S02]  /*17f20*/  IMAD.U32 R11, RZ, RZ, UR5 ;  /* 0x00000005ff0b7e24 */ /* 0x000fe4000f8e00ff */
[----:B------:R-:W-:Y:S02]  /*17f30*/  IMAD.MOV.U32 R8, RZ, RZ, 0x70 ;  /* 0x00000070ff087424 */ /* 0x000fe400078e00ff */
[----:B------:R-:W-:-:S07]  /*17f40*/  IMAD.MOV.U32 R13, RZ, RZ, RZ ;  /* 0x000000ffff0d7224 */ /* 0x000fce00078e00ff */
[----:B------:R-:W-:-:S07]  /*17f50*/  LEPC R20, `(.L_x_6162) ;  /* 0x000000001014794e */ /* 0x000fce0000000000 */
[----:B0-----:R-:W-:Y:S05]  /*17f60*/  CALL.ABS.NOINC R2 ;  /* 0x0000000002007343 */ /* 0x001fea0003c00000 */
.L_x_6162:
[----:B------:R-:W-:Y:S05]  /*17f70*/  BSYNC B6 ;  /* 0x0000000000067941 */ /* 0x000fea0003800000 */
.L_x_6161:
        /* <DEDUP_REMOVED lines=20> */
.L_x_6165:
[----:B------:R0:W1:Y:S01]  /*180c0*/  LDC.64 R2, c[0x4][R35] ;  /* 0x0100000023027b82 */ /* 0x0000620000000a00 */
[----:B------:R-:W-:Y:S01]  /*180d0*/  ULDC.64 UR4, c[0x4][0x98] ;  /* 0x0100260000047ab9 */ /* 0x000fe20000000a00 */
[----:B------:R-:W-:Y:S01]  /*180e0*/  ULDC.64 UR6, c[0x4][0xa0] ;  /* 0x0100280000067ab9 */ /* 0x000fe20000000a00 */
[----:B------:R-:W-:Y:S01]  /*180f0*/  ULDC.64 UR8, c[0x4][0x18] ;  /* 0x0100060000087ab9 */ /* 0x000fe20000000a00 */
        /* <DEDUP_REMOVED lines=11> */
.L_x_6164:
[----:B------:R-:W-:Y:S05]  /*181b0*/  BSYNC B6 ;  /* 0x0000000000067941 */ /* 0x000fea0003800000 */
.L_x_6163:
[----:B------:R-:W2:Y:S01]  /*181c0*/  LDL R21, [R1+0x1c] ;  /* 0x00001c0001157983 */ /* 0x000ea20000100800 */
[----:B------:R-:W-:Y:S01]  /*181d0*/  ULDC.64 UR4, c[0x0][0xaf0] ;  /* 0x0002bc0000047ab9 */ /* 0x000fe20000000a00 */
[----:B-1----:R-:W0:Y:S01]  /*181e0*/  LDC R10, c[0x0][0x430] ;  /* 0x00010c00ff0a7b82 */ /* 0x002e220000000800 */
[----:B------:R-:W-:Y:S01]  /*181f0*/  ISETP.NE.U32.AND P0, PT, RZ, UR4, PT ;  /* 0x00000004ff007c0c */ /* 0x000fe2000bf05070 */
[----:B------:R-:W1:Y:S03]  /*18200*/  S2R R20, SR_TID.X ;  /* 0x0000000000147919 */ /* 0x000e660000002100 */
[----:B------:R-:W-:-:S13]  /*18210*/  ISETP.NE.AND.EX P0, PT, RZ, UR5, PT, P0 ;  /* 0x00000005ff007c0c */ /* 0x000fda000bf05300 */
[----:B------:R-:W-:Y:S01]  /*18220*/  @P0 IADD3 R2, P1, R29, UR4, RZ ;  /* 0x000000041d020c10 */ /* 0x000fe2000ff3e0ff */
[----:B------:R-:W-:-:S03]  /*18230*/  ULDC UR4, c[0x0][0x320] ;  /* 0x0000c80000047ab9 */ /* 0x000fc60000000800 */
[----:B------:R-:W-:-:S05]  /*18240*/  @P0 IADD3.X R3, R30, UR5, RZ, P1, !PT ;  /* 0x000000051e030c10 */ /* 0x000fca0008ffe4ff */
[----:B------:R3:W4:Y:S01]  /*18250*/  @P0 LDG.E R32, desc[UR42][R2.64] ;  /* 0x0000002a02200981 */ /* 0x000722000c1e1900 */
[----:B-1----:R-:W-:-:S04]  /*18260*/  LOP3.LUT R20, R20, 0x7f, RZ, 0xc0, !PT ;  /* 0x0000007f14147812 */ /* 0x002fc800078ec0ff */
[----:B------:R-:W-:Y:S02]  /*18270*/  SHF.R.U32.HI R35, RZ, 0x3, R20 ;  /* 0x00000003ff237819 */ /* 0x000fe40000011614 */
[----:B------:R-:W1:Y:S01]  /*18280*/  S2R R20, SR_TID.X ;  /* 0x0000000000147919 */ /* 0x000e620000002100 */
[----:B0-----:R-:W-:-:S13]  /*18290*/  ISETP.NE.AND P1, PT, R10, 0x1, PT ;  /* 0x000000010a00780c */ /* 0x001fda0003f25270 */
[----:B------:R-:W0:Y:S08]  /*182a0*/  @P1 LDC R5, c[0x0][0x434] ;  /* 0x00010d00ff051b82 */ /* 0x000e300000000800 */
[----:B------:R-:W5:Y:S01]  /*182b0*/  @P1 LDC R4, c[0x0][0x438] ;  /* 0x00010e00ff041b82 */ /* 0x000f620000000800 */
[----:B-1----:R-:W-:-:S05]  /*182c0*/  IMAD.SHL.U32 R20, R20, 0x10, RZ ;  /* 0x0000001014147824 */ /* 0x002fca00078e00ff */
[----:B------:R-:W-:Y:S02]  /*182d0*/  LOP3.LUT R20, R35, 0x70, R20, 0xf8, !PT ;  /* 0x0000007023147812 */ /* 0x000fe400078ef814 */
[----:B------:R-:W-:Y:S01]  /*182e0*/  MOV R11, RZ ;  /* 0x000000ff000b7202 */ /* 0x000fe20000000f00 */
[----:B--2---:R-:W-:-:S04]  /*182f0*/  VIADD R0, R21, 0xffffffff ;  /* 0xffffffff15007836 */ /* 0x004fc80000000000 */
[----:B------:R-:W-:-:S05]  /*18300*/  IMAD R8, R0, 0x60, R20 ;  /* 0x0000006000087824 */ /* 0x000fca00078e0214 */
[----:B------:R-:W-:-:S04]  /*18310*/  ISETP.GE.AND P0, PT, R8, R31, PT ;  /* 0x0000001f0800720c */ /* 0x000fc80003f06270 */
[----:B------:R-:W-:Y:S01]  /*18320*/  ISETP.GT.U32.OR P0, PT, R20, 0x5f, P0 ;  /* 0x0000005f1400780c */ /* 0x000fe20000704470 */
[----:B------:R-:W-:-:S04]  /*18330*/  IMAD.IADD R8, R8, 0x1, R34 ;  /* 0x0000000108087824 */ /* 0x000fc800078e0222 */
[----:B0-----:R-:W-:-:S08]  /*18340*/  @P1 IMAD.HI.U32 R5, R8, R5, RZ ;  /* 0x0000000508051227 */ /* 0x001fd000078e00ff */
[----:B---3--:R-:W0:Y:S01]  /*18350*/  @!P0 LDC.64 R2, c[0x0][0x428] ;  /* 0x00010a00ff028b82 */ /* 0x008e220000000a00 */
[----:B------:R-:W-:Y:S01]  /*18360*/  IMAD.MOV.U32 R9, RZ, RZ, R8 ;  /* 0x000000ffff097224 */ /* 0x000fe200078e0008 */
[----:B-----5:R-:W-:-:S06]  /*18370*/  @P1 SHF.R.U32.HI R9, RZ, R4, R5 ;  /* 0x00000004ff091219 */ /* 0x020fcc0000011605 */
[----:B------:R-:W1:Y:S01]  /*18380*/  @!P0 LDC.64 R4, c[0x0][0x418] ;  /* 0x00010600ff048b82 */ /* 0x000e620000000a00 */
[--C-:B------:R-:W-:Y:S01]  /*18390*/  @!P0 SHF.R.S32.HI R7, RZ, 0x1f, R9.reuse ;  /* 0x0000001fff078819 */ /* 0x100fe20000011409 */
[----:B------:R-:W-:Y:S01]  /*183a0*/  @!P0 IMAD.MOV.U32 R6, RZ, RZ, R9 ;  /* 0x000000ffff068224 */ /* 0x000fe200078e0009 */
[----:B----4-:R-:W-:-:S03]  /*183b0*/  SHF.R.S32.HI R35, RZ, 0x1f, R32 ;  /* 0x0000001fff237819 */ /* 0x010fc60000011420 */
[----:B0-----:R-:W-:-:S04]  /*183c0*/  @!P0 IMAD.WIDE.U32 R6, R32, R2, R6 ;  /* 0x0000000220068225 */ /* 0x001fc800078e0006 */
[----:B------:R-:W-:-:S04]  /*183d0*/  @!P0 IMAD R2, R35, R2, RZ ;  /* 0x0000000223028224 */ /* 0x000fc800078e02ff */
[----:B------:R-:W-:Y:S01]  /*183e0*/  @!P0 IMAD R3, R32, R3, R2 ;  /* 0x0000000320038224 */ /* 0x000fe200078e0202 */
[----:B-1----:R-:W-:-:S03]  /*183f0*/  @!P0 LEA R4, P1, R6, R4, 0x2 ;  /* 0x0000000406048211 */ /* 0x002fc600078210ff */
[----:B------:R-:W-:-:S05]  /*18400*/  @!P0 IMAD.IADD R3, R7, 0x1, R3 ;  /* 0x0000000107038824 */ /* 0x000fca00078e0203 */
[----:B------:R-:W-:-:S05]  /*18410*/  @!P0 LEA.HI.X R5, R6, R5, R3, 0x2, P1 ;  /* 0x0000000506058211 */ /* 0x000fca00008f1403 */
[----:B------:R-:W2:Y:S01]  /*18420*/  @!P0 LDG.E R11, desc[UR42][R4.64] ;  /* 0x0000002a040b8981 */ /* 0x000ea2000c1e1900 */
[----:B------:R-:W-:Y:S02]  /*18430*/  ISETP.GT.U32.AND P0, PT, R20, 0x5f, PT ;  /* 0x0000005f1400780c */ /* 0x000fe40003f04070 */
[----:B------:R-:W0:Y:S01]  /*18440*/  S2R R20, SR_TID.X ;  /* 0x0000000000147919 */ /* 0x000e220000002100 */
[----:B------:R-:W-:Y:S01]  /*18450*/  IMAD.U32 R2, RZ, RZ, UR38 ;  /* 0x00000026ff027e24 */ /* 0x000fe2000f8e00ff */
[----:B------:R-:W-:-:S04]  /*18460*/  LOP3.LUT R23, R23, 0xffffffdf, RZ, 0xc0, !PT ;  /* 0xffffffdf17177812 */ /* 0x000fc800078ec0ff */
[----:B------:R-:W-:-:S05]  /*18470*/  ISETP.NE.AND P2, PT, R2, 0x3, PT ;  /* 0x000000030200780c */ /* 0x000fca0003f45270 */
[----:B------:R-:W-:-:S04]  /*18480*/  @P0 LOP3.LUT R23, R23, 0x20, RZ, 0xfc, !PT ;  /* 0x0000002017170812 */ /* 0x000fc800078efcff */
[----:B------:R-:W-:Y:S01]  /*18490*/  LOP3.LUT R23, R23, 0xfffff7ff, RZ, 0xc0, !PT ;  /* 0xfffff7ff17177812 */ /* 0x000fe200078ec0ff */
[----:B0-----:R-:W-:-:S05]  /*184a0*/  IMAD.SHL.U32 R20, R20, 0x8, RZ ;  /* 0x0000000814147824 */ /* 0x001fca00078e00ff */
[----:B------:R-:W-:-:S04]  /*184b0*/  LOP3.LUT R20, R20, 0x38, RZ, 0xc0, !PT ;  /* 0x0000003814147812 */ /* 0x000fc800078ec0ff */
[----:B------:R-:W-:-:S04]  /*184c0*/  LOP3.LUT R13, R20, 0x40, RZ, 0xfc, !PT ;  /* 0x00000040140d7812 */ /* 0x000fc800078efcff */
[----:B------:R-:W-:Y:S02]  /*184d0*/  ISETP.GE.AND P4, PT, R13, UR4, PT ;  /* 0x000000040d007c0c */ /* 0x000fe4000bf86270 */
[----:B------:R-:W-:Y:S01]  /*184e0*/  @P2 LOP3.LUT R23, R23, 0x800, RZ, 0xfc, !PT ;  /* 0x0000080017172812 */ /* 0x000fe200078efcff */
[----:B------:R-:W-:Y:S01]  /*184f0*/  IMAD.MOV R3, RZ, RZ, -R9 ;  /* 0x000000ffff037224 */ /* 0x000fe200078e0a09 */
[----:B------:R-:W-:Y:S02]  /*18500*/  LOP3.LUT R12, R20, 0x80, RZ, 0xfc, !PT ;  /* 0x00000080140c7812 */ /* 0x000fe400078efcff */
[----:B------:R-:W-:Y:S01]  /*18510*/  LOP3.LUT R23, R23, 0xffffffef, RZ, 0xc0, !PT ;  /* 0xffffffef17177812 */ /* 0x000fe200078ec0ff */
[----:B------:R-:W-:Y:S01]  /*18520*/  IMAD R3, R10, R3, R8 ;  /* 0x000000030a037224 */ /* 0x000fe200078e0208 */
[----:B------:R-:W-:Y:S02]  /*18530*/  ISETP.GE.AND P3, PT, R12, UR4, PT ;  /* 0x000000040c007c0c */ /* 0x000fe4000bf66270 */
[----:B------:R-:W-:-:S03]  /*18540*/  ISETP.GE.AND P0, PT, R20, UR4, PT ;  /* 0x0000000414007c0c */ /* 0x000fc6000bf06270 */
[----:B------:R-:W-:Y:S01]  /*18550*/  @P4 LOP3.LUT R23, R23, 0x10, RZ, 0xfc, !PT ;  /* 0x0000001017174812 */ /* 0x000fe200078efcff */
[----:B------:R-:W-:Y:S03]  /*18560*/  STL [R1+0x8], R3 ;  /* 0x0000080301007387 */ /* 0x000fe60000100800 */
[----:B------:R-:W-:-:S04]  /*18570*/  LOP3.LUT R23, R23, 0xfffffffe, RZ, 0xc0, !PT ;  /* 0xfffffffe17177812 */ /* 0x000fc800078ec0ff */
[----:B------:R-:W-:-:S04]  /*18580*/  LOP3.LUT R23, R23, 0xfffffff7, RZ, 0xc0, !PT ;  /* 0xfffffff717177812 */ /* 0x000fc800078ec0ff */
[----:B------:R-:W-:Y:S01]  /*18590*/  @P3 LOP3.LUT R23, R23, 0x8, RZ, 0xfc, !PT ;  /* 0x0000000817173812 */ /* 0x000fe200078efcff */
[----:B------:R-:W-:-:S03]  /*185a0*/  UMOV UR5, 0xffffffff ;  /* 0xffffffff00057882 */ /* 0x000fc60000000000 */
[----:B------:R-:W-:-:S04]  /*185b0*/  @P0 LOP3.LUT R23, R23, 0x1, RZ, 0xfc, !PT ;  /* 0x0000000117170812 */ /* 0x000fc800078efcff */
[----:B------:R-:W-:Y:S01]  /*185c0*/  LOP3.LUT R23, R23, 0xfffffffb, RZ, 0xc0, !PT ;  /* 0xfffffffb17177812 */ /* 0x000fe200078ec0ff */
[----:B--2---:R0:W-:Y:S02]  /*185d0*/  STL [R1], R11 ;  /* 0x0000000b01007387 */ /* 0x0041e40000100800 */
[----:B0-----:R-:W-:-:S04]  /*185e0*/  LOP3.LUT R11, R20, 0xc0, RZ, 0xfc, !PT ;  /* 0x000000c0140b7812 */ /* 0x001fc800078efcff */
[----:B------:R-:W-:-:S13]  /*185f0*/  ISETP.GE.AND P1, PT, R11, UR4, PT ;  /* 0x000000040b007c0c */ /* 0x000fda000bf26270 */
[----:B------:R-:W-:Y:S01]  /*18600*/  @P1 LOP3.LUT R23, R23, 0x4, RZ, 0xfc, !PT ;  /* 0x0000000417171812 */ /* 0x000fe200078efcff */
[----:B------:R-:W-:Y:S06]  /*18610*/  BRA.DIV UR5, `(.L_x_6166) ;  /* 0x0000006205e87947 */ /* 0x000fec000b800000 */
.L_x_6316:
[----:B------:R-:W-:Y:S02]  /*18620*/  SEL R2, RZ, 0x1, P0 ;  /* 0x00000001ff027807 */ /* 0x000fe40000000000 */
[----:B------:R-:W-:-:S03]  /*18630*/  SHF.R.S32.HI R29, RZ, 0x1f, R18 ;  /* 0x0000001fff1d7819 */ /* 0x000fc60000011412 */
[----:B------:R0:W-:Y:S01]  /*18640*/  STL [R1+0x60], R2 ;  /* 0x0000600201007387 */ /* 0x0001e20000100800 */
[----:B------:R-:W-:Y:S05]  /*18650*/  @!P2 BRA `(.L_x_6167) ;  /* 0x000000000004a947 */ /* 0x000fea0003800000 */
[----:B------:R-:W-:Y:S01]  /*18660*/  BPT.TRAP 0x1 ;  /* 0x000000040000795c */ /* 0x000fe20000300000 */
.L_x_6167:
[----:B------:R-:W-:Y:S01]  /*18670*/  IMAD R31, R0, -0x60, R31 ;  /* 0xffffffa0001f7824 */ /* 0x000fe200078e021f */
[----:B------:R-:W-:Y:S01]  /*18680*/  SHF.L.U32 R0, R27, 0x1f, RZ ;  /* 0x0000001f1b007819 */ /* 0x000fe200000006ff */
[----:B------:R-:W-:Y:S01]  /*18690*/  IMAD R30, R25, 0x8, R22 ;  /* 0x00000008191e7824 */ /* 0x000fe200078e0216 */
[----:B------:R-:W-:Y:S03]  /*186a0*/  BSSY B0, `(.L_x_6168) ;  /* 0x0000003000007945 */ /* 0x000fe60003800000 */
[----:B------:R-:W1:Y:S02]  /*186b0*/  SYNCS.PHASECHK.TRANS64.TRYWAIT P0, [R30+URZ+0x32440], R0 ;  /* 0x032440001e0075a7 */ /* 0x000e64000800017f */
[----:B-1----:R-:W-:Y:S05]  /*186c0*/  @!P0 BRA `(.L_x_6169) ;  /* 0x0000006000f08947 */ /* 0x002fea0003800000 */
.L_x_6317:
[----:B------:R-:W-:Y:S05]  /*186d0*/  BSYNC B0 ;  /* 0x0000000000007941 */ /* 0x000fea0003800000 */
.L_x_6168:
[----:B0-----:R-:W1:Y:S01]  /*186e0*/  LDL R2, [R1+0x8] ;  /* 0x0000080001027983 */ /* 0x001e620000100800 */
[----:B------:R-:W-:-:S03]  /*186f0*/  ULDC.64 UR4, c[0x0][0x300] ;  /* 0x0000c00000047ab9 */ /* 0x000fc60000000a00 */
[----:B------:R-:W2:Y:S01]  /*18700*/  LDL R4, [R1] ;  /* 0x0000000001047983 */ /* 0x000ea20000100800 */
[----:B------:R-:W-:Y:S01]  /*18710*/  LOP3.LUT R23, R23, 0xfffffffd, RZ, 0xc0, !PT ;  /* 0xfffffffd17177812 */ /* 0x000fe200078ec0ff */
[----:B------:R-:W0:Y:S02]  /*18720*/  S2R R7, SR_TID.X ;  /* 0x0000000000077919 */ /* 0x000e240000002100 */
[----:B0-----:R-:W-:-:S04]  /*18730*/  SHF.L.U32 R7, R7, 0x3, RZ ;  /* 0x0000000307077819 */ /* 0x001fc800000006ff */
        /* <DEDUP_REMOVED lines=14> */
[----:B------:R-:W0:Y:S02]  /*18820*/  S2R R4, SR_TID.X ;  /* 0x0000000000047919 */ /* 0x000e240000002100 */
[----:B------:R-:W-:Y:S02]  /*18830*/  IMAD.IADD R3, R3, 0x1, R0 ;  /* 0x0000000103037824 */ /* 0x000fe400078e0200 */
[----:B------:R-:W-:Y:S02]  /*18840*/  IMAD R0, R29, UR4, RZ ;  /* 0x000000041d007c24 */ /* 0x000fe4000f8e02ff */
[----:B------:R-:W-:-:S04]  /*18850*/  IMAD.WIDE.U32 R2, R18, UR4, R2 ;  /* 0x0000000412027c25 */ /* 0x000fc8000f8e0002 */
[----:B------:R-:W-:Y:S01]  /*18860*/  IMAD R0, R18, UR5, R0 ;  /* 0x0000000512007c24 */ /* 0x000fe2000f8e0200 */
[----:B------:R-:W-:Y:S01]  /*18870*/  ULDC.64 UR4, c[0x0][0x2e8] ;  /* 0x0000ba0000047ab9 */ /* 0x000fe20000000a00 */
[----:B0-----:R-:W-:-:S04]  /*18880*/  LOP3.LUT R4, R4, 0x7f, RZ, 0xc0, !PT ;  /* 0x0000007f04047812 */ /* 0x001fc800078ec0ff */
[----:B-1----:R-:W-:Y:S01]  /*18890*/  SHF.R.U32.HI R5, RZ, 0x3, R4 ;  /* 0x00000003ff057819 */ /* 0x002fe20000011604 */
[----:B------:R-:W-:Y:S01]  /*188a0*/  IMAD.IADD R4, R3, 0x1, R0 ;  /* 0x0000000103047824 */ /* 0x000fe200078e0200 */
[C---:B------:R-:W-:Y:S01]  /*188b0*/  LEA R0, P0, R2.reuse, UR4, 0x1 ;  /* 0x0000000402007c11 */ /* 0x040fe2000f8008ff */
        /* <DEDUP_REMOVED lines=61> */
.L_x_6331:
        /* <DEDUP_REMOVED lines=10> */
.L_x_6171:
        /* <DEDUP_REMOVED lines=11> */
.L_x_6172:
        /* <DEDUP_REMOVED lines=33> */
.L_x_6174:
[----:B------:R-:W-:Y:S05]  /*18ff0*/  BSYNC B6 ;  /* 0x0000000000067941 */ /* 0x000fea0003800000 */
.L_x_6173:
[----:B------:R-:W2:Y:S01]  /*19000*/  LDL R21, [R1+0x2c] ;  /* 0x00002c0001157983 */ /* 0x000ea20000100800 */
[----:B------:R-:W3:Y:S01]  /*19010*/  LDC R6, c[0x0][0x448] ;  /* 0x00011200ff067b82 */ /* 0x000ee20000000800 */
[----:B------:R-:W-:Y:S02]  /*19020*/  ULDC.64 UR4, c[0x0][0x298] ;  /* 0x0000a60000047ab9 */ /* 0x000fe40000000a00 */
[----:B------:R-:W4:Y:S04]  /*19030*/  LDL R20, [R1+0x38] ;  /* 0x0000380001147983 */ /* 0x000f280000100800 */
[----:B------:R1:W5:Y:S01]  /*19040*/  LDL R9, [R1+0x4] ;  /* 0x0000040001097983 */ /* 0x0003620000100800 */
[----:B0-----:R-:W0:Y:S01]  /*19050*/  S2R R2, SR_TID.X ;  /* 0x0000000000027919 */ /* 0x001e220000002100 */
[----:B------:R-:W1:Y:S01]  /*19060*/  S2R R0, SR_TID.X ;  /* 0x0000000000007919 */ /* 0x000e620000002100 */
[----:B---3--:R-:W-:-:S13]  /*19070*/  ISETP.NE.AND P0, PT, R6, 0x1, PT ;  /* 0x000000010600780c */ /* 0x008fda0003f05270 */
[----:B------:R-:W3:Y:S01]  /*19080*/  @P0 LDC R3, c[0x0][0x450] ;  /* 0x00011400ff030b82 */ /* 0x000ee20000000800 */
[----:B0-----:R-:W-:-:S04]  /*19090*/  LOP3.LUT R2, R2, 0x7f, RZ, 0xc0, !PT ;  /* 0x0000007f02027812 */ /* 0x001fc800078ec0ff */
[----:B------:R-:W-:Y:S01]  /*190a0*/  SHF.R.U32.HI R2, RZ, 0x3, R2 ;  /* 0x00000003ff027819 */ /* 0x000fe20000011602 */
[----:B-1----:R-:W-:Y:S02]  /*190b0*/  IMAD.SHL.U32 R0, R0, 0x10, RZ ;  /* 0x0000001000007824 */ /* 0x002fe400078e00ff */
[----:B--2---:R-:W-:Y:S02]  /*190c0*/  IMAD.MOV.U32 R4, RZ, RZ, R21 ;  /* 0x000000ffff047224 */ /* 0x004fe400078e0015 */
[----:B----4-:R-:W-:Y:S02]  /*190d0*/  IMAD.MOV.U32 R21, RZ, RZ, R20 ;  /* 0x000000ffff157224 */ /* 0x010fe400078e0014 */
[----:B------:R-:W2:Y:S01]  /*190e0*/  LDL R20, [R1+0x10] ;  /* 0x0000100001147983 */ /* 0x000ea20000100800 */
[----:B------:R-:W-:Y:S01]  /*190f0*/  LOP3.LUT R0, R2, 0x70, R0, 0xf8, !PT ;  /* 0x0000007002007812 */ /* 0x000fe200078ef800 */
[----:B------:R-:W-:Y:S01]  /*19100*/  IMAD R4, R4, UR4, RZ ;  /* 0x0000000404047c24 */ /* 0x000fe2000f8e02ff */
[----:B------:R-:W0:Y:S02]  /*19110*/  @P0 LDC R2, c[0x0][0x44c] ;  /* 0x00011300ff020b82 */ /* 0x000e240000000800 */
[----:B------:R-:W-:Y:S01]  /*19120*/  LEA R36, R17, R0, 0x7 ;  /* 0x0000000011247211 */ /* 0x000fe200078e38ff */
[----:B------:R-:W-:-:S04]  /*19130*/  IMAD R4, R37, UR5, R4 ;  /* 0x0000000525047c24 */ /* 0x000fc8000f8e0204 */
[----:B------:R-:W-:Y:S02]  /*19140*/  IMAD.MOV.U32 R0, RZ, RZ, R36 ;  /* 0x000000ffff007224 */ /* 0x000fe400078e0024 */
        /* <DEDUP_REMOVED lines=18> */
[----:B------:R-:W-:Y:S01]  /*19270*/  SHF.R.S32.HI R4, RZ, 0x1f, R0 ;  /* 0x0000001fff047819 */ /* 0x000fe20000011400 */
[----:B------:R-:W0:Y:S04]  /*19280*/  S2R R20, SR_TID.X ;  /* 0x0000000000147919 */ /* 0x000e280000002100 */
        /* <DEDUP_REMOVED lines=15> */
[----:B0-----:R-:W-:-:S03]  /*19380*/  LOP3.LUT R20, R20, 0x7f, RZ, 0xc0, !PT ;  /* 0x0000007f14147812 */ /* 0x001fc600078ec0ff */
[----:B------:R-:W-:Y:S01]  /*19390*/  LEA.HI.X R3, R2, UR5, R3, 0x1, P0 ;  /* 0x0000000502037c11 */ /* 0x000fe200080f0c03 */
[----:B------:R-:W-:Y:S01]  /*193a0*/  UMOV UR5, 0xffffffff ;  /* 0xffffffff00057882 */ /* 0x000fe20000000000 */
[----:B------:R-:W-:Y:S02]  /*193b0*/  ISETP.GE.AND P1, PT, R7, UR4, PT ;  /* 0x0000000407007c0c */ /* 0x000fe4000bf26270 */
[----:B------:R-:W-:Y:S01]  /*193c0*/  SHF.R.U32.HI R8, RZ, 0x3, R20 ;  /* 0x00000003ff087819 */ /* 0x000fe20000011614 */
[----:B------:R-:W-:Y:S10]  /*193d0*/  BRA.DIV UR5, `(.L_x_6175) ;  /* 0x0000005e05c07947 */ /* 0x000ff4000b800000 */
[----:B------:R-:W0:Y:S01]  /*193e0*/  SHFL.IDX PT, R5, R0, RZ, 0x181f ;  /* 0x00181fff00057589 */ /* 0x000e2200000e0000 */
[----:B-----5:R-:W-:Y:S01]  /*193f0*/  IMAD R2, R9, R6, RZ ;  /* 0x0000000609027224 */ /* 0x020fe200078e02ff */
[----:B------:R-:W-:Y:S02]  /*19400*/  LEA R17, R17, R8, 0x7 ;  /* 0x0000000811117211 */ /* 0x000fe400078e38ff */
[----:B------:R-:W1:Y:S02]  /*19410*/  SHFL.IDX PT, R4, R3, RZ, 0x181f ;  /* 0x00181fff03047589 */ /* 0x000e6400000e0000 */
[C---:B------:R-:W-:Y:S01]  /*19420*/  ISETP.GE.AND P0, PT, R17.reuse, R2, PT ;  /* 0x000000021100720c */ /* 0x040fe20003f06270 */
[C---:B------:R-:W-:Y:S02]  /*19430*/  VIADD R6, R17.reuse, 0x10 ;  /* 0x0000001011067836 */ /* 0x040fe40000000000 */
[----:B------:R-:W-:-:S03]  /*19440*/  VIADD R8, R17, 0x40 ;  /* 0x0000004011087836 */ /* 0x000fc60000000000 */
[----:B------:R2:W-:Y:S07]  /*19450*/  STL [R1+0x18], R6 ;  /* 0x0000180601007387 */ /* 0x0005ee0000100800 */
        /* <DEDUP_REMOVED lines=72> */
.L_x_6348:
[----:B01----:R-:W-:-:S05]  /*198e0*/  VIADD R4, R17, 0x70 ;  /* 0x0000007011047836 */ /* 0x003fca0000000000 */
        /* <DEDUP_REMOVED lines=10> */
.L_x_6176:
        /* <DEDUP_REMOVED lines=28> */
.L_x_6178:
[----:B------:R-:W-:Y:S05]  /*19b50*/  BSYNC B6 ;  /* 0x0000000000067941 */ /* 0x000fea0003800000 */
.L_x_6177:
        /* <DEDUP_REMOVED lines=19> */
[----:B------:R-:W-:-:S04]  /*19c90*/  ULDC.64 UR4, c[0x0][0x3e0] ;  /* 0x0000f80000047ab9 */ /* 0x000fc80000000a00 */
[----:B------:R-:W-:Y:S01]  /*19ca0*/  IADD3 R3, R3, R0, RZ ;  /* 0x0000000003037210 */ /* 0x000fe20007ffe0ff */
[----:B---3--:R-:W-:-:S04]  /*19cb0*/  IMAD R0, R21, UR4, RZ ;  /* 0x0000000415007c24 */ /* 0x008fc8000f8e02ff */
[C---:B----4-:R-:W-:Y:S02]  /*19cc0*/  IMAD R0, R20.reuse, UR5, R0 ;  /* 0x0000000514007c24 */ /* 0x050fe4000f8e0200 */
[----:B------:R-:W-:Y:S01]  /*19cd0*/  IMAD.WIDE.U32 R2, R20, UR4, R2 ;  /* 0x0000000414027c25 */ /* 0x000fe2000f8e0002 */
[----:B------:R-:W-:Y:S01]  /*19ce0*/  ULDC.64 UR4, c[0x0][0x3d0] ;  /* 0x0000f40000047ab9 */ /* 0x000fe20000000a00 */
[----:B------:R-:W1:Y:S02]  /*19cf0*/  S2R R20, SR_TID.X ;  /* 0x0000000000147919 */ /* 0x000e640000002100 */
[----:B------:R-:W-:Y:S02]  /*19d00*/  IMAD.IADD R3, R3, 0x1, R0 ;  /* 0x0000000103037824 */ /* 0x000fe400078e0200 */
[----:B------:R-:W2:Y:S02]  /*19d10*/  @P0 LDC R0, c[0x0][0x44c] ;  /* 0x00011300ff000b82 */ /* 0x000ea40000000800 */
[----:B--2---:R-:W-:-:S04]  /*19d20*/  @P0 IMAD.HI.U32 R0, R36, R0, RZ ;  /* 0x0000000024000227 */ /* 0x004fc800078e00ff */
[----:B-1----:R-:W-:Y:S01]  /*19d30*/  IMAD.SHL.U32 R20, R20, 0x8, RZ ;  /* 0x0000000814147824 */ /* 0x002fe200078e00ff */
[----:B0-----:R-:W-:-:S04]  /*19d40*/  @P0 SHF.R.U32.HI R4, RZ, R5, R0 ;  /* 0x00000005ff040219 */ /* 0x001fc80000011600 */
[--C-:B------:R-:W-:Y:S01]  /*19d50*/  SHF.R.S32.HI R5, RZ, 0x1f, R4.reuse ;  /* 0x0000001fff057819 */ /* 0x100fe20000011404 */
[----:B------:R-:W-:Y:S01]  /*19d60*/  IMAD.MOV R0, RZ, RZ, -R4 ;  /* 0x000000ffff007224 */ /* 0x000fe200078e0a04 */
[----:B------:R-:W-:Y:S01]  /*19d70*/  LOP3.LUT R20, R20, 0x38, RZ, 0xc0, !PT ;  /* 0x0000003814147812 */ /* 0x000fe200078ec0ff */
[----:B------:R-:W-:-:S03]  /*19d80*/  IMAD.WIDE.U32 R2, R4, UR4, R2 ;  /* 0x0000000404027c25 */ /* 0x000fc6000f8e0002 */
[----:B------:R-:W-:Y:S01]  /*19d90*/  LOP3.LUT R10, R20, 0x40, RZ, 0xfc, !PT ;  /* 0x00000040140a7812 */ /* 0x000fe200078efcff */
[----:B------:R-:W-:Y:S01]  /*19da0*/  IMAD R0, R6, R0, R36 ;  /* 0x0000000006007224 */ /* 0x000fe200078e0224 */
[C---:B------:R-:W-:Y:S01]  /*19db0*/  LOP3.LUT R9, R20.reuse, 0x80, RZ, 0xfc, !PT ;  /* 0x0000008014097812 */ /* 0x040fe200078efcff */
[----:B------:R-:W-:Y:S01]  /*19dc0*/  IMAD R5, R5, UR4, RZ ;  /* 0x0000000405057c24 */ /* 0x000fe2000f8e02ff */
[----:B------:R-:W-:-:S03]  /*19dd0*/  LOP3.LUT R8, R20, 0xc0, RZ, 0xfc, !PT ;  /* 0x000000c014087812 */ /* 0x000fc600078efcff */
        /* <DEDUP_REMOVED lines=29> */
[----:B0-----:R-:W-:-:S04]  /*19fb0*/  @!P0 LEA R3, P6, R7, R3, 0x1 ;  /* 0x0000000307038211 */ /* 0x001fc800078c08ff */
[----:B------:R-:W-:-:S04]  /*19fc0*/  @!P0 IADD3.X R2, RZ, R2, RZ, P6, !PT ;  /* 0x00000002ff028210 */ /* 0x000fc800037fe4ff */
        /* <DEDUP_REMOVED lines=65> */
.L_x_6366:
        /* <DEDUP_REMOVED lines=13> */
.L_x_6181:
[----:B------:R-:W-:Y:S05]  /*1a4b0*/  BSYNC B0 ;  /* 0x0000000000007941 */ /* 0x000fea0003800000 */
.L_x_6180:
[----:B------:R-:W-:Y:S01]  /*1a4c0*/  NOP ;  /* 0x0000000000007918 */ /* 0x000fe20000000000 */
[----:B------:R-:W-:-:S13]  /*1a4d0*/  PLOP3.LUT P0, PT, PT, PT, PT, 0x80, 0x0 ;  /* 0x000000000000781c */ /* 0x000fda0003f0f070 */
.L_x_6182:
[----:B------:R-:W-:Y:S02]  /*1a4e0*/  PLOP3.LUT P1, PT, P1, P0, PT, 0xa2, 0x0 ;  /* 0x000000000000781c */ /* 0x000fe40000f21472 */
[----:B------:R-:W-:-:S08]  /*1a4f0*/  @P0 R2UR P1, UR4, R22 ;  /* 0x00000000160402ca */ /* 0x000fd00000020000 */
[----:B------:R-:W-:-:S05]  /*1a500*/  @P0 PLOP3.LUT P0, PT, P1, PT, PT, 0x80, 0x0 ;  /* 0x000000000000081c */ /* 0x000fca0000f0f070 */
[----:B------:R-:W-:Y:S01]  /*1a510*/  @!P1 SYNCS.ARRIVE.TRANS64.RED.A0T1 RZ, [UR4+0x32410], RZ ;  /* 0x032410ffffff99a7 */ /* 0x000fe20008200404 */
[----:B------:R-:W-:Y:S07]  /*1a520*/  @!P1 ARRIVES.LDGSTSBAR.64.TRANSCNT [UR4+0x32410] ;  /* 0x03241000ff0099b0 */ /* 0x000fee0008000a84 */
[----:B------:R-:W-:Y:S05]  /*1a530*/  @P0 BRA.U.ANY `(.L_x_6182) ;  /* 0xfffffffd00e80947 */ /* 0x000fea000393ffff */
[----:B01----:R-:W3:Y:S02]  /*1a540*/  LDL.LU R2, [R1+0x3c] ;  /* 0x00003c0001027983 */ /* 0x003ee40000300800 */
[----:B---3--:R-:W-:-:S04]  /*1a550*/  IADD3 R2, R2, 0x1, RZ ;  /* 0x0000000102027810 */ /* 0x008fc80007ffe0ff */
[----:B------:R-:W-:Y:S01]  /*1a560*/  LEA.HI R0, R2, R2, RZ, 0x1 ;  /* 0x0000000202007211 */ /* 0x000fe200078f08ff */
[----:B------:R0:W-:Y:S03]  /*1a570*/  STL [R1+0x3c], R2 ;  /* 0x00003c0201007387 */ /* 0x0001e60000100800 */
        /* <DEDUP_REMOVED lines=8> */
.L_x_6367:
[----:B------:R-:W-:Y:S05]  /*1a600*/  BSYNC B0 ;  /* 0x0000000000007941 */ /* 0x000fea0003800000 */
.L_x_6183:
[----:B------:R-:W-:-:S05]  /*1a610*/  IMAD.U32 R0, RZ, RZ, UR38 ;  /* 0x00000026ff007e24 */ /* 0x000fca000f8e00ff */
[----:B------:R-:W-:-:S13]  /*1a620*/  ISETP.NE.AND P0, PT, R0, 0x3, PT ;  /* 0x000000030000780c */ /* 0x000fda0003f05270 */
[----:B------:R-:W-:Y:S05]  /*1a630*/  @!P0 BRA `(.L_x_6185) ;  /* 0x0000000000048947 */ /* 0x000fea0003800000 */
[----:B------:R-:W-:Y:S01]  /*1a640*/  BPT.TRAP 0x1 ;  /* 0x000000040000795c */ /* 0x000fe20000300000 */
.L_x_6185:
[----:B0-----:R-:W-:Y:S01]  /*1a650*/  SHF.L.U32 R3, R27, 0x1f, RZ ;  /* 0x0000001f1b037819 */ /* 0x001fe200000006ff */
[----:B------:R-:W-:Y:S03]  /*1a660*/  BSSY B0, `(.L_x_6186) ;  /* 0x0000003000007945 */ /* 0x000fe60003800000 */
[----:B------:R-:W0:Y:S02]  /*1a670*/  SYNCS.PHASECHK.TRANS64.TRYWAIT P0, [R30+URZ+0x32460], R3 ;  /* 0x032460031e0075a7 */ /* 0x000e24000800017f */
[----:B0-----:R-:W-:Y:S05]  /*1a680*/  @!P0 BRA `(.L_x_6187) ;  /* 0x0000006400388947 */ /* 0x001fea0003800000 */
.L_x_6368:
[----:B------:R-:W-:Y:S05]  /*1a690*/  BSYNC B0 ;  /* 0x0000000000007941 */ /* 0x000fea0003800000 */
.L_x_6186:
[----:B------:R-:W3:Y:S01]  /*1a6a0*/  LDL.LU R0, [R1+0x44] ;  /* 0x0000440001007983 */ /* 0x000ee20000300800 */
[----:B------:R-:W-:-:S03]  /*1a6b0*/  ULDC.64 UR4, c[0x0][0x328] ;  /* 0x0000ca0000047ab9 */ /* 0x000fc60000000a00 */
[----:B------:R-:W4:Y:S04]  /*1a6c0*/  LDL.LU R2, [R1+0x8] ;  /* 0x0000080001027983 */ /* 0x000f280000300800 */
[----:B------:R-:W5:Y:S04]  /*1a6d0*/  LDL.LU R7, [R1+0x48] ;  /* 0x0000480001077983 */ /* 0x000f680000300800 */
[----:B--2---:R-:W2:Y:S04]  /*1a6e0*/  LDL.LU R6, [R1] ;  /* 0x0000000001067983 */ /* 0x004ea80000300800 */
[----:B------:R-:W2:Y:S01]  /*1a6f0*/  LDL.LU R4, [R1+0x60] ;  /* 0x0000600001047983 */ /* 0x000ea20000300800 */
[----:B------:R-:W-:-:S02]  /*1a700*/  LOP3.LUT P3, RZ, R23, 0x10, RZ, 0xc0, !PT ;  /* 0x0000001017ff7812 */ /* 0x000fc4000786c0ff */
[C---:B------:R-:W-:Y:S02]  /*1a710*/  LOP3.LUT P2, RZ, R23.reuse, 0x8, RZ, 0xc0, !PT ;  /* 0x0000000817ff7812 */ /* 0x040fe4000784c0ff */
[C---:B------:R-:W-:Y:S02]  /*1a720*/  LOP3.LUT P1, RZ, R23.reuse, 0x4, RZ, 0xc0, !PT ;  /* 0x0000000417ff7812 */ /* 0x040fe4000782c0ff */
[----:B------:R-:W-:Y:S01]  /*1a730*/  LOP3.LUT P4, RZ, R23, 0x1, RZ, 0xc0, !PT ;  /* 0x0000000117ff7812 */ /* 0x000fe2000788c0ff */
[----:B---3--:R-:W-:-:S04]  /*1a740*/  IMAD R0, R0, UR4, RZ ;  /* 0x0000000400007c24 */ /* 0x008fc8000f8e02ff */
[C---:B----4-:R-:W-:Y:S02]  /*1a750*/  IMAD R5, R2.reuse, UR5, R0 ;  /* 0x0000000502057c24 */ /* 0x050fe4000f8e0200 */
[----:B0-----:R-:W-:Y:S01]  /*1a760*/  IMAD.WIDE.U32 R2, R2, UR4, RZ ;  /* 0x0000000402027c25 */ /* 0x001fe2000f8e00ff */
[----:B------:R-:W-:-:S03]  /*1a770*/  ULDC.64 UR4, c[0x0][0x338] ;  /* 0x0000ce0000047ab9 */ /* 0x000fc60000000a00 */
[----:B------:R-:W-:Y:S02]  /*1a780*/  IMAD.IADD R3, R3, 0x1, R5 ;  /* 0x0000000103037824 */ /* 0x000fe400078e0205 */
[----:B-----5:R-:W-:Y:S01]  /*1a790*/  IMAD R0, R7, UR4, RZ ;  /* 0x0000000407007c24 */ /* 0x020fe2000f8e02ff */
        /* <DEDUP_REMOVED lines=15> */
[----:B------:R-:W-:Y:S01]  /*1a890*/  IADD3 R0, R3, R0, R4 ;  /* 0x0000000003007210 */ /* 0x000fe20007ffe004 */
        /* <DEDUP_REMOVED lines=13> */
[----:B------:R-:W0:Y:S02]  /*1a970*/  SHFL.IDX PT, R14, R5, 0x1, 0x181f ;  /* 0x00381f00050e7f89 */ /* 0x000e2400000e0000 */
[----:B--2---:R-:W-:Y:S02]  /*1a980*/  IADD3.X R3, RZ, R3, RZ, P0, !PT ;  /* 0x00000003ff037210 */ /* 0x004fe400007fe4ff */
        /* <DEDUP_REMOVED lines=58> */
.L_x_6382:
        /* <DEDUP_REMOVED lines=15> */
.L_x_6189:
        /* <DEDUP_REMOVED lines=11> */
.L_x_6190:
[----:B------:R-:W2:Y:S01]  /*1aed0*/  LDL R2, [R1+0x1c] ;  /* 0x00001c0001027983 */ /* 0x000ea20000100800 */
[----:B------:R0:W-:Y:S01]  /*1aee0*/  SYNCS.ARRIVE.TRANS64.A1T0 RZ, [R30+URZ+0x32450], RZ ;  /* 0x032450ff1eff79a7 */ /* 0x0001e2000810003f */
[----:B------:R-:W-:Y:S01]  /*1aef0*/  BSSY B0, `(.L_x_6191) ;  /* 0x00000e0000007945 */ /* 0x000fe20003800000 */
[----:B--2---:R-:W-:-:S13]  /*1af00*/  ISETP.GE.AND P0, PT, R2, 0x2, PT ;  /* 0x000000020200780c */ /* 0x004fda0003f06270 */
[----:B0-----:R-:W-:Y:S05]  /*1af10*/  @!P0 BRA `(.L_x_6192) ;  /* 0x0000000c00748947 */ /* 0x001fea0003800000 */
[----:B------:R-:W-:-:S07]  /*1af20*/  VIADD R10, R2, 0xfffffffe ;  /* 0xfffffffe020a7836 */ /* 0x000fce0000000000 */
.L_x_6205:
[----:B0-----:R-:W0:Y:S01]  /*1af30*/  S2R R2, SR_TID.X ;  /* 0x0000000000027919 */ /* 0x001e220000002100 */
[----:B------:R-:W1:Y:S01]  /*1af40*/  LDC R8, c[0x0][0x430] ;  /* 0x00010c00ff087b82 */ /* 0x000e620000000800 */
[----:B------:R-:W-:Y:S01]  /*1af50*/  IMAD R9, R10, 0x60, R34 ;  /* 0x000000600a097824 */ /* 0x000fe200078e0222 */
[----:B--2---:R-:W2:Y:S01]  /*1af60*/  S2R R4, SR_TID.X ;  /* 0x0000000000047919 */ /* 0x004ea20000002100 */
[----:B------:R-:W-:Y:S01]  /*1af70*/  VIADD R25, R25, 0x1 ;  /* 0x0000000119197836 */ /* 0x000fe20000000000 */
[----:B-1----:R-:W-:Y:S02]  /*1af80*/  ISETP.NE.AND P0, PT, R8, 0x1, PT ;  /* 0x000000010800780c */ /* 0x002fe40003f05270 */
[----:B0-----:R-:W-:-:S04]  /*1af90*/  LOP3.LUT R2, R2, 0x7f, RZ, 0xc0, !PT ;  /* 0x0000007f02027812 */ /* 0x001fc800078ec0ff */
[----:B------:R-:W-:Y:S02]  /*1afa0*/  SHF.R.U32.HI R2, RZ, 0x3, R2 ;  /* 0x00000003ff027819 */ /* 0x000fe40000011602 */
[----:B--2---:R-:W-:-:S05]  /*1afb0*/  SHF.L.U32 R4, R4, 0x4, RZ ;  /* 0x0000000404047819 */ /* 0x004fca00000006ff */
[----:B------:R-:W0:Y:S01]  /*1afc0*/  @P0 LDC R3, c[0x0][0x438] ;  /* 0x00010e00ff030b82 */ /* 0x000e220000000800 */
[----:B------:R-:W-:-:S04]  /*1afd0*/  LOP3.LUT R4, R2, 0x70, R4, 0xf8, !PT ;  /* 0x0000007002047812 */ /* 0x000fc800078ef804 */
[----:B------:R-:W-:-:S03]  /*1afe0*/  ISETP.GT.U32.AND P1, PT, R4, 0x5f, PT ;  /* 0x0000005f0400780c */ /* 0x000fc60003f24070 */
[----:B------:R-:W1:Y:S01]  /*1aff0*/  @P0 LDC R2, c[0x0][0x434] ;  /* 0x00010d00ff020b82 */ /* 0x000e620000000800 */
[----:B------:R-:W-:-:S04]  /*1b000*/  IMAD.IADD R9, R4, 0x1, R9 ;  /* 0x0000000104097824 */ /* 0x000fc800078e0209 */
[----:B------:R-:W-:-:S05]  /*1b010*/  IMAD.MOV.U32 R11, RZ, RZ, R9 ;  /* 0x000000ffff0b7224 */ /* 0x000fca00078e0009 */
[----:B------:R-:W2:Y:S08]  /*1b020*/  @!P1 LDC.64 R4, c[0x0][0x428] ;  /* 0x00010a00ff049b82 */ /* 0x000eb00000000a00 */
[----:B---3--:R-:W3:Y:S01]  /*1b030*/  @!P1 LDC.64 R6, c[0x0][0x418] ;  /* 0x00010600ff069b82 */ /* 0x008ee20000000a00 */
[----:B-1----:R-:W-:-:S05]  /*1b040*/  @P0 IMAD.HI.U32 R2, R9, R2, RZ ;  /* 0x0000000209020227 */ /* 0x002fca00078e00ff */
[----:B0-----:R-:W-:-:S04]  /*1b050*/  @P0 SHF.R.U32.HI R11, RZ, R3, R2 ;  /* 0x00000003ff0b0219 */ /* 0x001fc80000011602 */
[----:B------:R-:W-:Y:S01]  /*1b060*/  @!P1 SHF.R.S32.HI R3, RZ, 0x1f, R11 ;  /* 0x0000001fff039819 */ /* 0x000fe2000001140b */
[----:B--2---:R-:W-:-:S04]  /*1b070*/  @!P1 IMAD R2, R35, R4, RZ ;  /* 0x0000000423029224 */ /* 0x004fc800078e02ff */
[----:B------:R-:W-:Y:S02]  /*1b080*/  @!P1 IMAD R5, R32, R5, R2 ;  /* 0x0000000520059224 */ /* 0x000fe400078e0202 */
[----:B------:R-:W-:-:S04]  /*1b090*/  @!P1 IMAD.MOV.U32 R2, RZ, RZ, R11 ;  /* 0x000000ffff029224 */ /* 0x000fc800078e000b */
[----:B------:R-:W-:-:S04]  /*1b0a0*/  @!P1 IMAD.WIDE.U32 R2, R32, R4, R2 ;  /* 0x0000000420029225 */ /* 0x000fc800078e0002 */
[----:B------:R-:W-:Y:S01]  /*1b0b0*/  @!P1 IMAD.IADD R5, R5, 0x1, R3 ;  /* 0x0000000105059824 */ /* 0x000fe200078e0203 */
[C---:B---3--:R-:W-:Y:S01]  /*1b0c0*/  @!P1 LEA R6, P0, R2.reuse, R6, 0x2 ;  /* 0x0000000602069211 */ /* 0x048fe200078010ff */
[----:B------:R-:W-:Y:S02]  /*1b0d0*/  IMAD.MOV.U32 R4, RZ, RZ, RZ ;  /* 0x000000ffff047224 */ /* 0x000fe400078e00ff */
[----:B------:R-:W-:Y:S01]  /*1b0e0*/  IMAD.U32 R12, RZ, RZ, UR38 ;  /* 0x00000026ff0c7e24 */ /* 0x000fe2000f8e00ff */
[----:B------:R-:W-:Y:S02]  /*1b0f0*/  @!P1 LEA.HI.X R7, R2, R7, R5, 0x2, P0 ;  /* 0x0000000702079211 */ /* 0x000fe400000f1405 */
[----:B------:R-:W-:-:S03]  /*1b100*/  ISETP.NE.AND P0, PT, R25, 0x2, PT ;  /* 0x000000021900780c */ /* 0x000fc60003f05270 */
[----:B------:R0:W5:Y:S01]  /*1b110*/  @!P1 LDG.E R4, desc[UR42][R6.64] ;  /* 0x0000002a06049981 */ /* 0x000162000c1e1900 */
[----:B------:R-:W-:Y:S02]  /*1b120*/  ISETP.NE.AND P1, PT, R12, 0x3, PT ;  /* 0x000000030c00780c */ /* 0x000fe40003f25270 */
[----:B------:R-:W-:Y:S01]  /*1b130*/  SEL R2, RZ, 0x1, P0 ;  /* 0x00000001ff027807 */ /* 0x000fe20000000000 */
[----:B------:R-:W-:Y:S01]  /*1b140*/  IMAD.MOV R5, RZ, RZ, -R11 ;  /* 0x000000ffff057224 */ /* 0x000fe200078e0a0b */
[----:B------:R-:W-:Y:S05]  /*1b150*/  YIELD ;  /* 0x0000000000007946 */ /* 0x000fea0003800000 */
[----:B------:R-:W-:-:S02]  /*1b160*/  LOP3.LUT R27, R27, R2, RZ, 0x3c, !PT ;  /* 0x000000021b1b7212 */ /* 0x000fc400078e3cff */
[----:B------:R-:W-:Y:S01]  /*1b170*/  MOV R2, R10 ;  /* 0x0000000a00027202 */ /* 0x000fe20000000f00 */
[----:B------:R-:W-:Y:S01]  /*1b180*/  IMAD R5, R8, R5, R9 ;  /* 0x0000000508057224 */ /* 0x000fe200078e0209 */
[----:B------:R-:W-:Y:S01]  /*1b190*/  SEL R25, R25, RZ, P0 ;  /* 0x000000ff19197207 */ /* 0x000fe20000000000 */
[----:B------:R-:W-:Y:S01]  /*1b1a0*/  VIADD R10, R10, 0xffffffff ;  /* 0xffffffff0a0a7836 */ /* 0x000fe20000000000 */
[----:B------:R-:W-:Y:S01]  /*1b1b0*/  ISETP.GT.AND P2, PT, R2, RZ, PT ;  /* 0x000000ff0200720c */ /* 0x000fe20003f44270 */
[----:B0-----:R-:W-:-:S12]  /*1b1c0*/  @!P1 BRA `(.L_x_6193) ;  /* 0x0000000000049947 */ /* 0x001fd80003800000 */
[----:B------:R-:W-:Y:S01]  /*1b1d0*/  BPT.TRAP 0x1 ;  /* 0x000000040000795c */ /* 0x000fe20000300000 */
.L_x_6193:
[----:B------:R-:W-:Y:S01]  /*1b1e0*/  IMAD R6, R25, 0x8, R22 ;  /* 0x0000000819067824 */ /* 0x000fe200078e0216 */
[----:B------:R-:W-:Y:S01]  /*1b1f0*/  SHF.L.U32 R21, R27, 0x1f, RZ ;  /* 0x0000001f1b157819 */ /* 0x000fe200000006ff */
[----:B------:R-:W-:Y:S01]  /*1b200*/  BSSY B1, `(.L_x_6194) ;  /* 0x0000004000017945 */ /* 0x000fe20003800000 */
[----:B------:R-:W-:Y:S02]  /*1b210*/  SHF.R.S32.HI R17, RZ, 0x1f, R5 ;  /* 0x0000001fff117819 */ /* 0x000fe40000011405 */
[----:B------:R-:W0:Y:S02]  /*1b220*/  SYNCS.PHASECHK.TRANS64.TRYWAIT P0, [R6+URZ+0x32440], R21 ;  /* 0x03244015060075a7 */ /* 0x000e24000800017f */
[----:B0-----:R-:W-:Y:S05]  /*1b230*/  @!P0 BRA `(.L_x_6195) ;  /* 0x0000006000a08947 */ /* 0x001fea0003800000 */
.L_x_6383:
[----:B------:R-:W-:Y:S05]  /*1b240*/  BSYNC B1 ;  /* 0x0000000000017941 */ /* 0x000fea0003800000 */
.L_x_6194:
        /* <DEDUP_REMOVED lines=52> */
.L_x_6397:
        /* <DEDUP_REMOVED lines=8> */
.L_x_6197:
        /* <DEDUP_REMOVED lines=11> */
.L_x_6198:
[----:B------:R2:W-:Y:S01]  /*1b6c0*/  SYNCS.ARRIVE.TRANS64.A1T0 RZ, [R6+URZ+0x32430], RZ ;  /* 0x032430ff06ff79a7 */ /* 0x0005e2000810003f */
[----:B------:R-:W-:Y:S05]  /*1b6d0*/  @!P3 BRA `(.L_x_6199) ;  /* 0x000000000004b947 */ /* 0x000fea0003800000 */
[----:B------:R-:W-:Y:S01]  /*1b6e0*/  BPT.TRAP 0x1 ;  /* 0x000000040000795c */ /* 0x000fe20000300000 */
.L_x_6199:
[----:B------:R-:W3:Y:S01]  /*1b6f0*/  SYNCS.PHASECHK.TRANS64.TRYWAIT P0, [R6+URZ+0x32460], R21 ;  /* 0x03246015060075a7 */ /* 0x000ee2000800017f */
[----:B------:R-:W-:Y:S04]  /*1b700*/  BSSY B1, `(.L_x_6200) ;  /* 0x0000002000017945 */ /* 0x000fe80003800000 */
[----:B---3--:R-:W-:Y:S05]  /*1b710*/  @!P0 BRA `(.L_x_6201) ;  /* 0x0000006400208947 */ /* 0x008fea0003800000 */
.L_x_6398:
[----:B------:R-:W-:Y:S05]  /*1b720*/  BSYNC B1 ;  /* 0x0000000000017941 */ /* 0x000fea0003800000 */
.L_x_6200:
[----:B------:R-:W-:Y:S01]  /*1b730*/  ULDC.64 UR4, c[0x0][0x328] ;  /* 0x0000ca0000047ab9 */ /* 0x000fe20000000a00 */
[----:B------:R-:W-:Y:S01]  /*1b740*/  LOP3.LUT P5, RZ, R23, 0x1, RZ, 0xc0, !PT ;  /* 0x0000000117ff7812 */ /* 0x000fe200078ac0ff */
[----:B------:R-:W-:Y:S01]  /*1b750*/  IMAD R2, R17, UR4, RZ ;  /* 0x0000000411027c24 */ /* 0x000fe2000f8e02ff */
[----:B------:R-:W-:Y:S01]  /*1b760*/  LOP3.LUT P4, RZ, R23, 0x10, RZ, 0xc0, !PT ;  /* 0x0000001017ff7812 */ /* 0x000fe2000788c0ff */
[----:B-1----:R-:W-:Y:S01]  /*1b770*/  IMAD R8, R25, 0x6000, R33 ;  /* 0x0000600019087824 */ /* 0x002fe200078e0221 */
        /* <DEDUP_REMOVED lines=33> */
[----:B------:R-:W4:Y:S01]  /*1b990*/  SHFL.IDX PT, R14, R7, 0x2, 0x181f ;  /* 0x00581f00070e7f89 */ /* 0x000f2200000e0000 */
[----:B------:R-:W-:-:S05]  /*1b9a0*/  IADD3.X R5, RZ, R5, RZ, P0, !PT ;  /* 0x00000005ff057210 */ /* 0x000fca00007fe4ff */
[----:B------:R-:W-:Y:S04]  /*1b9b0*/  LDGSTS.E.BYPASS.LTC128B.128 [R8+0xc00], desc[UR42][R4.64], !P5 ;  /* 0x00c0000004087fae */ /* 0x000fe8000e901d6a */
[----:B------:R-:W-:Y:S04]  /*1b9c0*/  LDGSTS.E.BYPASS.LTC128B.128 [R8+0x3c00], desc[UR42][R4.64+0x80], !P4 ;  /* 0x03c0008004087fae */ /* 0x000fe8000e101d6a */
[----:B------:R-:W-:Y:S04]  /*1b9d0*/  LDGSTS.E.BYPASS.LTC128B.128 [R8+0x6c00], desc[UR42][R4.64+0x100], !P3 ;  /* 0x06c0010004087fae */ /* 0x000fe8000d901d6a */
[----:B------:R1:W-:Y:S01]  /*1b9e0*/  LDGSTS.E.BYPASS.LTC128B.128 [R8+0x9c00], desc[UR42][R4.64+0x180], !P1 ;  /* 0x09c0018004087fae */ /* 0x0003e2000c901d6a */
[----:B----4-:R-:W-:-:S03]  /*1b9f0*/  IADD3 R2, P0, R14, R0, RZ ;  /* 0x000000000e027210 */ /* 0x010fc60007f1e0ff */
[----:B------:R-:W4:Y:S02]  /*1ba00*/  SHFL.IDX PT, R14, R7, 0x3, 0x181f ;  /* 0x00781f00070e7f89 */ /* 0x000f2400000e0000 */
[----:B------:R-:W-:Y:S02]  /*1ba10*/  IMAD.X R3, RZ, RZ, R17, P0 ;  /* 0x000000ffff037224 */ /* 0x000fe400000e0611 */
[----:B-1----:R-:W1:Y:S04]  /*1ba20*/  SHFL.IDX PT, R5, R9, 0x3, 0x181f ;  /* 0x00781f0009057f89 */ /* 0x002e6800000e0000 */
[----:B------:R-:W-:Y:S04]  /*1ba30*/  SHFL.IDX PT, R17, R9, 0x4, 0x181f ;  /* 0x00981f0009117f89 */ /* 0x000fe800000e0000 */
        /* <DEDUP_REMOVED lines=19> */
.L_x_6412:
        /* <DEDUP_REMOVED lines=11> */
.L_x_6203:
        /* <DEDUP_REMOVED lines=11> */
.L_x_6204:
[----:B------:R0:W-:Y:S01]  /*1bcd0*/  SYNCS.ARRIVE.TRANS64.A1T0 RZ, [R6+URZ+0x32450], RZ ;  /* 0x032450ff06ff79a7 */ /* 0x0001e2000810003f */
[----:B------:R-:W-:Y:S05]  /*1bce0*/  @P2 BRA `(.L_x_6205) ;  /* 0xfffffff000902947 */ /* 0x000fea000383ffff */
.L_x_6192:
[----:B------:R-:W-:Y:S05]  /*1bcf0*/  BSYNC B0 ;  /* 0x0000000000007941 */ /* 0x000fea0003800000 */
.L_x_6191:
        /* <DEDUP_REMOVED lines=20> */
.L_x_6207:
[----:B------:R-:W-:Y:S05]  /*1be40*/  BSYNC B0 ;  /* 0x0000000000007941 */ /* 0x000fea0003800000 */
.L_x_6206:
[----:B------:R-:W-:Y:S02]  /*1be50*/  LOP3.LUT R27, R27, R0, RZ, 0x3c, !PT ;  /* 0x000000001b1b7212 */ /* 0x000fe400078e3cff */
[----:B------:R-:W-:-:S07]  /*1be60*/  SEL R25, R25, RZ, P0 ;  /* 0x000000ff19197207 */ /* 0x000fce0000000000 */
.L_x_6160:
[----:B------:R-:W-:Y:S05]  /*1be70*/  BSYNC B7 ;  /* 0x0000000000077941 */ /* 0x000fea0003800000 */
.L_x_6158:
        /* <DEDUP_REMOVED lines=11> */
.L_x_6208:
        /* <DEDUP_REMOVED lines=36> */
.L_x_6422:
[----:B------:R-:W-:Y:S02]  /*1c170*/  ULDC UR4, c[0x0][0xd38] ;  /* 0x00034e0000047ab9 */ /* 0x000fe40000000800 */
[----:B------:R-:W-:-:S04]  /*1c180*/  IMAD.U32 R7, RZ, RZ, UR4 ;  /* 0x00000004ff077e24 */ /* 0x000fc8000f8e00ff */
[----:B--2---:R-:W-:-:S05]  /*1c190*/  IMAD R14, R14, R7, RZ ;  /* 0x000000070e0e7224 */ /* 0x004fca00078e02ff */
[----:B------:R-:W-:-:S04]  /*1c1a0*/  IADD3 R9, R4, R14, RZ ;  /* 0x0000000e04097210 */ /* 0x000fc80007ffe0ff */
[----:B------:R-:W-:-:S13]  /*1c1b0*/  ISETP.GT.AND P6, PT, R9, R0, PT ;  /* 0x000000000900720c */ /* 0x000fda0003fc4270 */
[----:B------:R-:W-:Y:S05]  /*1c1c0*/  @P6 BRA `(.L_x_6211) ;  /* 0x00000000009c6947 */ /* 0x000fea0003800000 */
.L_x_6216:
        /* <DEDUP_REMOVED lines=14> */
.L_x_6214:
[----:B------:R-:W-:Y:S05]  /*1c2b0*/  BSYNC B0 ;  /* 0x0000000000007941 */ /* 0x000fea0003800000 */
.L_x_6213:
[----:B------:R-:W-:-:S03]  /*1c2c0*/  UMOV UR4, 0xffffffff ;  /* 0xffffffff00047882 */ /* 0x000fc60000000000 */
[----:B------:R-:W-:Y:S05]  /*1c2d0*/  BRA.DIV UR4, `(.L_x_6215) ;  /* 0x0000006604307947 */ /* 0x000fea000b800000 */
[----:B-----5:R-:W2:Y:S02]  /*1c2e0*/  SHFL.UP PT, R14, R5, 0x1, RZ ;  /* 0x04200000050e7989 */ /* 0x020ea400000e00ff */
[----:B--2---:R-:W-:-:S05]  /*1c2f0*/  SEL R14, R14, RZ, P1 ;  /* 0x000000ff0e0e7207 */ /* 0x004fca0000800000 */
        /* <DEDUP_REMOVED lines=14> */
.L_x_6430:
[----:B------:R-:W-:Y:S02]  /*1c3e0*/  ULDC UR4, c[0x0][0xd38] ;  /* 0x00034e0000047ab9 */ /* 0x000fe40000000800 */
[----:B------:R-:W-:-:S05]  /*1c3f0*/  MOV R7, UR4 ;  /* 0x0000000400077c02 */ /* 0x000fca0008000f00 */
[----:B--2---:R-:W-:-:S04]  /*1c400*/  IMAD R14, R14, R7, RZ ;  /* 0x000000070e0e7224 */ /* 0x004fc800078e02ff */
[----:B------:R-:W-:-:S05]  /*1c410*/  IMAD.IADD R9, R14, 0x1, R9 ;  /* 0x000000010e097824 */ /* 0x000fca00078e0209 */
[----:B------:R-:W-:-:S13]  /*1c420*/  ISETP.GT.AND P6, PT, R9, R0, PT ;  /* 0x000000000900720c */ /* 0x000fda0003fc4270 */
[----:B------:R-:W-:Y:S05]  /*1c430*/  @!P6 BRA `(.L_x_6216) ;  /* 0xfffffffc0064e947 */ /* 0x000fea000383ffff */
.L_x_6211:
        /* <DEDUP_REMOVED lines=8> */
.L_x_6434:
[----:B------:R-:W-:Y:S01]  /*1c4c0*/  ISETP.NE.AND P0, PT, R3, RZ, PT ;  /* 0x000000ff0300720c */ /* 0x000fe20003f05270 */
[----:B------:R-:W-:-:S12]  /*1c4d0*/  IMAD.MOV.U32 R14, RZ, RZ, RZ ;  /* 0x000000ffff0e7224 */ /* 0x000fd800078e00ff */
[----:B------:R-:W-:Y:S05]  /*1c4e0*/  @!P0 BRA `(.L_x_6218) ;  /* 0x0000000000108947 */ /* 0x000fea0003800000 */
[----:B------:R-:W-:Y:S01]  /*1c4f0*/  UMOV UR4, 0xffffffff ;  /* 0xffffffff00047882 */ /* 0x000fe20000000000 */
[----:B------:R-:W-:Y:S02]  /*1c500*/  VIADD R12, R4, 0xffffffff ;  /* 0xffffffff040c7836 */ /* 0x000fe40000000000 */
[----:B------:R-:W-:Y:S05]  /*1c510*/  BRA.DIV UR4, `(.L_x_6219) ;  /* 0x0000006604a47947 */ /* 0x000fea000b800000 */
[----:B------:R4:W0:Y:S02]  /*1c520*/  SHFL.IDX PT, R14, R2, R12, 0x1f ;  /* 0x00001f0c020e7589 */ /* 0x00082400000e0000 */
.L_x_6218:
        /* <DEDUP_REMOVED lines=8> */
[----:B-1----:R-:W0:Y:S08]  /*1c5b0*/  I2F.RP R10, R8 ;  /* 0x00000008000a7306 */ /* 0x002e300000209400 */
[----:B0-----:R-:W0:Y:S02]  /*1c5c0*/  MUFU.RCP R10, R10 ;  /* 0x0000000a000a7308 */ /* 0x001e240000001000 */
[----:B0-----:R-:W-:-:S06]  /*1c5d0*/  VIADD R11, R10, 0xffffffe ;  /* 0x0ffffffe0a0b7836 */ /* 0x001fcc0000000000 */
[----:B------:R-:W0:Y:S02]  /*1c5e0*/  F2I.FTZ.U32.TRUNC.NTZ R3, R11 ;  /* 0x0000000b00037305 */ /* 0x000e24000021f000 */
[----:B0-----:R-:W-:-:S04]  /*1c5f0*/  IMAD.MOV R9, RZ, RZ, -R3 ;  /* 0x000000ffff097224 */ /* 0x001fc800078e0a03 */
[----:B------:R-:W-:-:S04]  /*1c600*/  IMAD R9, R9, R8, RZ ;  /* 0x0000000809097224 */ /* 0x000fc800078e02ff */
[----:B------:R-:W-:Y:S01]  /*1c610*/  IMAD.HI.U32 R2, R3, R9, R2 ;  /* 0x0000000903027227 */ /* 0x000fe200078e0002 */
[----:B------:R-:W-:Y:S02]  /*1c620*/  IADD3 R9, R0, -R16, RZ ;  /* 0x8000001000097210 */ /* 0x000fe40007ffe0ff */
[----:B------:R-:W-:Y:S02]  /*1c630*/  IABS R0, R4 ;  /* 0x0000000400007213 */ /* 0x000fe40000000000 */
[----:B------:R-:W-:-:S03]  /*1c640*/  IABS R3, R9 ;  /* 0x0000000900037213 */ /* 0x000fc60000000000 */
        /* <DEDUP_REMOVED lines=45> */
[----:B------:R-:W-:-:S04]  /*1c920*/  LOP3.LUT R2, RZ, R2, RZ, 0x33, !PT ;  /* 0x00000002ff027212 */ /* 0x000fc800078e33ff */
[----:B------:R-:W-:Y:S01]  /*1c930*/  IADD3 R17, R5, R2, RZ ;  /* 0x0000000205117210 */ /* 0x000fe20007ffe0ff */
[----:B------:R-:W-:Y:S06]  /*1c940*/  BRA `(.L_x_6220) ;  /* 0x00000000001c7947 */ /* 0x000fec0003800000 */
.L_x_6212:
[----:B------:R-:W-:Y:S01]  /*1c950*/  UMOV UR4, URZ ;  /* 0x0000003f00047c82 */ /* 0x000fe20008000000 */
[----:B------:R-:W-:Y:S01]  /*1c960*/  UMOV UR5, URZ ;  /* 0x0000003f00057c82 */ /* 0x000fe20008000000 */
[----:B------:R-:W-:Y:S01]  /*1c970*/  ULDC UR6, c[0x0][0xd3c] ;  /* 0x00034f0000067ab9 */ /* 0x000fe20000000800 */
[----:B------:R-:W-:Y:S02]  /*1c980*/  IMAD.MOV.U32 R16, RZ, RZ, R0 ;  /* 0x000000ffff107224 */ /* 0x000fe400078e0000 */
[----:B------:R-:W-:Y:S02]  /*1c990*/  IMAD.U32 R17, RZ, RZ, UR4 ;  /* 0x00000004ff117e24 */ /* 0x000fe4000f8e00ff */
[----:B------:R-:W-:Y:S02]  /*1c9a0*/  IMAD.U32 R18, RZ, RZ, UR5 ;  /* 0x00000005ff127e24 */ /* 0x000fe4000f8e00ff */
[----:B------:R-:W-:-:S07]  /*1c9b0*/  IMAD.U32 R19, RZ, RZ, UR6 ;  /* 0x00000006ff137e24 */ /* 0x000fce000f8e00ff */
.L_x_6220:
        /* <DEDUP_REMOVED lines=10> */
.L_x_6209:
[----:B------:R-:W-:Y:S02]  /*1ca60*/  ULDC UR4, c[0x0][0xd3c] ;  /* 0x00034f0000047ab9 */ /* 0x000fe40000000800 */
[----:B0-----:R-:W-:-:S13]  /*1ca70*/  ISETP.GE.AND P0, PT, R19, UR4, PT ;  /* 0x0000000413007c0c */ /* 0x001fda000bf06270 */
[----:B------:R-:W-:Y:S05]  /*1ca80*/  @!P0 BRA `(.L_x_6221) ;  /* 0xffffff9800188947 */ /* 0x000fea000383ffff */
[----:B------:R-:W-:Y:S05]  /*1ca90*/  BSYNC B8 ;  /* 0x0000000000087941 */ /* 0x000fea0003800000 */
.L_x_6116:
        /* <DEDUP_REMOVED lines=12> */
.L_x_6437:
[----:B------:R-:W-:Y:S05]  /*1cb60*/  BSYNC B0 ;  /* 0x0000000000007941 */ /* 0x000fea0003800000 */
.L_x_6222:
[----:B------:R-:W-:-:S03]  /*1cb70*/  UMOV UR4, 0xffffffff ;  /* 0xffffffff00047882 */ /* 0x000fc60000000000 */
[----:B------:R-:W-:Y:S05]  /*1cb80*/  BRA.DIV UR4, `(.L_x_6224) ;  /* 0x0000006204407947 */ /* 0x000fea000b800000 */
[----:B0-----:R-:W0:Y:S02]  /*1cb90*/  S2R R0, SR_TID.X ;  /* 0x0000000000007919 */ /* 0x001e240000002100 */
[----:B0-----:R-:W-:-:S04]  /*1cba0*/  SHF.R.U32.HI R0, RZ, 0x5, R0 ;  /* 0x00000005ff007819 */ /* 0x001fc80000011600 */
[----:B------:R-:W-:-:S05]  /*1cbb0*/  LOP3.LUT R0, R0, 0x3, RZ, 0xc0, !PT ;  /* 0x0000000300007812 */ /* 0x000fca00078ec0ff */
[----:B------:R0:W1:Y:S02]  /*1cbc0*/  SHFL.IDX PT, R14, R0, RZ, 0x1f ;  /* 0x00001fff000e7589 */ /* 0x00006400000e0000 */
.L_x_6440:
[----:B-1----:R-:W-:-:S13]  /*1cbd0*/  ISETP.NE.AND P0, PT, R14, RZ, PT ;  /* 0x000000ff0e00720c */ /* 0x002fda0003f05270 */
[----:B------:R-:W-:Y:S05]  /*1cbe0*/  @P0 BRA `(.L_x_5948) ;  /* 0x0000000000880947 */ /* 0x000fea0003800000 */
[----:B------:R-:W-:-:S03]  /*1cbf0*/  UMOV UR4, 0xffffffff ;  /* 0xffffffff00047882 */ /* 0x000fc60000000000 */
[----:B------:R-:W-:Y:S05]  /*1cc00*/  BRA.DIV UR4, `(.L_x_6225) ;  /* 0x0000006204547947 */ /* 0x000fea000b800000 */
[----:B------:R-:W-:-:S13]  /*1cc10*/  ELECT P6, URZ, PT ;  /* 0x00000000003f782f */ /* 0x000fda00038c0000 */
.L_x_6443:
[----:B------:R-:W-:Y:S05]  /*1cc20*/  @!P6 BRA `(.L_x_5948) ;  /* 0x000000000078e947 */ /* 0x000fea0003800000 */
[----:B------:R-:W-:-:S06]  /*1cc30*/  ULOP3.LUT UR4, UR36, 0x2, URZ, 0xfc, !UPT ;  /* 0x0000000224047892 */ /* 0x000fcc000f8efc3f */
[----:B0-----:R-:W-:-:S05]  /*1cc40*/  IMAD.U32 R0, RZ, RZ, UR4 ;  /* 0x00000004ff007e24 */ /* 0x001fca000f8e00ff */
[----:B------:R-:W-:-:S13]  /*1cc50*/  ISETP.NE.AND P0, PT, R0, 0x3, PT ;  /* 0x000000030000780c */ /* 0x000fda0003f05270 */
[----:B------:R-:W-:Y:S05]  /*1cc60*/  @!P0 BRA `(.L_x_6226) ;  /* 0x0000000000048947 */ /* 0x000fea0003800000 */
[----:B------:R-:W-:Y:S01]  /*1cc70*/  BPT.TRAP 0x1 ;  /* 0x000000040000795c */ /* 0x000fe20000300000 */
.L_x_6226:
[----:B------:R-:W-:Y:S01]  /*1cc80*/  IMAD R3, R25, 0x8, R5 ;  /* 0x0000000819037824 */ /* 0x000fe200078e0205 */
[----:B------:R-:W-:Y:S02]  /*1cc90*/  SHF.L.U32 R2, R27, 0x1f, RZ ;  /* 0x0000001f1b027819 */ /* 0x000fe400000006ff */
[----:B------:R-:W-:Y:S02]  /*1cca0*/  IADD3 R25, R25, 0x1, RZ ;  /* 0x0000000119197810 */ /* 0x000fe40007ffe0ff */
[----:B------:R-:W0:Y:S02]  /*1ccb0*/  SYNCS.PHASECHK.TRANS64.TRYWAIT P1, [R3+URZ+0x32440], R2 ;  /* 0x03244002030075a7 */ /* 0x000e24000802017f */
[----:B------:R-:W-:-:S04]  /*1ccc0*/  ISETP.NE.AND P2, PT, R25, 0x2, PT ;  /* 0x000000021900780c */ /* 0x000fc80003f45270 */
[----:B------:R-:W-:Y:S01]  /*1ccd0*/  SEL R0, RZ, 0x1, P2 ;  /* 0x00000001ff007807 */ /* 0x000fe20001000000 */
[----:B0-----:R-:W-:Y:S08]  /*1cce0*/  @!P1 BRA `(.L_x_6227) ;  /* 0x00000060003c9947 */ /* 0x001ff00003800000 */
.L_x_6444:
[----:B------:R-:W-:Y:S02]  /*1ccf0*/  SEL R25, R25, RZ, P2 ;  /* 0x000000ff19197207 */ /* 0x000fe40001000000 */
[----:B------:R-:W-:Y:S01]  /*1cd00*/  LOP3.LUT R0, R27, R0, RZ, 0x3c, !PT ;  /* 0x000000001b007212 */ /* 0x000fe200078e3cff */
[----:B------:R-:W-:Y:S06]  /*1cd10*/  @!P0 BRA `(.L_x_6228) ;  /* 0x0000000000048947 */ /* 0x000fec0003800000 */
[----:B------:R-:W-:Y:S01]  /*1cd20*/  BPT.TRAP 0x1 ;  /* 0x000000040000795c */ /* 0x000fe20000300000 */
.L_x_6228:
[----:B------:R-:W-:Y:S01]  /*1cd30*/  IMAD R25, R25, 0x8, R5 ;  /* 0x0000000819197824 */ /* 0x000fe200078e0205 */
[----:B------:R-:W-:-:S04]  /*1cd40*/  SHF.L.U32 R0, R0, 0x1f, RZ ;  /* 0x0000001f00007819 */ /* 0x000fc800000006ff */
[----:B------:R-:W1:Y:S02]  /*1cd50*/  SYNCS.PHASECHK.TRANS64.TRYWAIT P1, [R25+URZ+0x32440], R0 ;  /* 0x03244000190075a7 */ /* 0x000e64000802017f */
[----:B-1----:R-:W-:Y:S05]  /*1cd60*/  @!P1 BRA `(.L_x_6229) ;  /* 0x0000006000309947 */ /* 0x002fea0003800000 */
.L_x_6445:
[----:B------:R-:W-:Y:S05]  /*1cd70*/  @!P0 BRA `(.L_x_6230) ;  /* 0x0000000000048947 */ /* 0x000fea0003800000 */
[----:B------:R-:W-:Y:S01]  /*1cd80*/  BPT.TRAP 0x1 ;  /* 0x000000040000795c */ /* 0x000fe20000300000 */
.L_x_6230:
[----:B------:R-:W5:Y:S02]  /*1cd90*/  SYNCS.PHASECHK.TRANS64.TRYWAIT P1, [R3+URZ+0x32460], R2 ;  /* 0x03246002030075a7 */ /* 0x000f64000802017f */
[----:B-----5:R-:W-:Y:S05]  /*1cda0*/  @!P1 BRA `(.L_x_6231) ;  /* 0x0000006000349947 */ /* 0x020fea0003800000 */
.L_x_6446:
[----:B------:R-:W-:Y:S05]  /*1cdb0*/  @!P0 BRA `(.L_x_6232) ;  /* 0x0000000000048947 */ /* 0x000fea0003800000 */
[----:B------:R-:W-:Y:S01]  /*1cdc0*/  BPT.TRAP 0x1 ;  /* 0x000000040000795c */ /* 0x000fe20000300000 */
.L_x_6232:
[----:B------:R0:W0:Y:S02]  /*1cdd0*/  SYNCS.PHASECHK.TRANS64.TRYWAIT P0, [R25+URZ+0x32460], R0 ;  /* 0x03246000190075a7 */ /* 0x000024000800017f */
[----:B0-----:R-:W-:Y:S05]  /*1cde0*/  @!P0 NANOSLEEP.SYNCS 0x989680 ;  /* 0x009896800000895d */ /* 0x001fea0003900000 */
[----:B------:R-:W0:Y:S02]  /*1cdf0*/  @!P0 SYNCS.PHASECHK.TRANS64 P0, [R25+URZ+0x32460], R0 ;  /* 0x03246000190085a7 */ /* 0x000e24000800007f */
[----:B0-----:R-:W-:Y:S05]  /*1ce00*/  @!P0 BRA `(.L_x_6232) ;  /* 0xfffffffc00f08947 */ /* 0x001fea000383ffff */
.L_x_5948:
[----:B------:R-:W-:Y:S05]  /*1ce10*/  BSYNC B9 ;  /* 0x0000000000097941 */ /* 0x000fea0003800000 */
.L_x_5945:
[----:B------:R-:W-:Y:S05]  /*1ce20*/  EXIT ;  /* 0x000000000000794d */ /* 0x000fea0003800000 */
.L_x_5966:
[----:B0-----:R0:W1:Y:S02]  /*1ce30*/  SYNCS.PHASECHK.TRANS64.TRYWAIT P5, [R86+URZ+0x32490], R101 ;  /* 0x03249065560075a7 */ /* 0x00106400080a017f */
[----:B-1----:R-:W-:Y:S05]  /*1ce40*/  @!P5 NANOSLEEP.SYNCS 0x989680 ;  /* 0x009896800000d95d */ /* 0x002fea0003900000 */
[----:B------:R-:W1:Y:S02]  /*1ce50*/  @!P5 SYNCS.PHASECHK.TRANS64 P5, [R86+URZ+0x32490], R101 ;  /* 0x032490655600d5a7 */ /* 0x000e6400080a007f */
[----:B-1----:R-:W-:Y:S05]  /*1ce60*/  @!P5 BRA `(.L_x_5966) ;  /* 0xfffffffc00f0d947 */ /* 0x002fea000383ffff */
[----:B------:R-:W-:Y:S05]  /*1ce70*/  BRA `(.L_x_6233) ;  /* 0xfffffe5c00a47947 */ /* 0x000fea000383ffff */
.L_x_5967:
        /* <DEDUP_REMOVED lines=8> */
.L_x_6235:
[----:B------:R-:W-:Y:S05]  /*1cf00*/  BSYNC B1 ;  /* 0x0000000000017941 */ /* 0x000fea0003800000 */
.L_x_6234:
[----:B------:R-:W-:Y:S01]  /*1cf10*/  IMAD.MOV.U32 R13, RZ, RZ, R89 ;  /* 0x000000ffff0d7224 */ /* 0x000fe200078e0059 */
[----:B------:R-:W-:Y:S01]  /*1cf20*/  MOV R11, 0x1c1f ;  /* 0x00001c1f000b7802 */ /* 0x000fe20000000f00 */
[----:B------:R-:W-:Y:S02]  /*1cf30*/  IMAD.MOV.U32 R12, RZ, RZ, RZ ;  /* 0x000000ffff0c7224 */ /* 0x000fe400078e00ff */
[----:B------:R-:W-:Y:S02]  /*1cf40*/  IMAD.MOV.U32 R15, RZ, RZ, -0x1 ;  /* 0xffffffffff0f7424 */ /* 0x000fe400078e00ff */
[----:B------:R-:W-:-:S07]  /*1cf50*/  IMAD.MOV.U32 R33, RZ, RZ, R14 ;  /* 0x000000ffff217224 */ /* 0x000fce00078e000e */
[----:B------:R-:W-:Y:S05]  /*1cf60*/  WARPSYNC.COLLECTIVE R15, `(.L_x_6236) ;  /* 0x000000000f087348 */ /* 0x000fea0003c00000 */
[----:B------:R0:W1:Y:S02]  /*1cf70*/  SHFL.IDX P6, R14, R13, R12, R11 ;  /* 0x0000000c0d0e7389 */ /* 0x00006400000c000b */
[----:B01----:R-:W-:Y:S01]  /*1cf80*/  ENDCOLLECTIVE ;  /* 0x000000000000791b */ /* 0x003fe20003800000 */
.L_x_6236:
[----:B------:R-:W-:Y:S05]  /*1cf90*/  BRA `(.L_x_6237) ;  /* 0xfffffe5c00707947 */ /* 0x000fea000383ffff */
.L_x_5976:
[----:B------:R-:W-:Y:S01]  /*1cfa0*/  BSSY B1, `(.L_x_6238) ;  /* 0x0000008000017945 */ /* 0x000fe20003800000 */
[----:B----4-:R-:W-:Y:S02]  /*1cfb0*/  IMAD.MOV.U32 R13, RZ, RZ, R90 ;  /* 0x000000ffff0d7224 */ /* 0x010fe400078e005a */
[----:B------:R-:W-:Y:S02]  /*1cfc0*/  IMAD.MOV.U32 R12, RZ, RZ, 0x1 ;  /* 0x00000001ff0c7424 */ /* 0x000fe400078e00ff */
[----:B0-----:R-:W-:Y:S02]  /*1cfd0*/  IMAD.MOV.U32 R11, RZ, RZ, 0x1c1f ;  /* 0x00001c1fff0b7424 */ /* 0x001fe400078e00ff */
[----:B------:R-:W-:-:S07]  /*1cfe0*/  IMAD.MOV.U32 R15, RZ, RZ, -0x1 ;  /* 0xffffffffff0f7424 */ /* 0x000fce00078e00ff */
[----:B-123--:R-:W-:Y:S05]  /*1cff0*/  WARPSYNC.COLLECTIVE R15, `(.L_x_6239) ;  /* 0x000000000f087348 */ /* 0x00efea0003c00000 */
[----:B---3--:R0:W3:Y:S02]  /*1d000*/  SHFL.IDX P6, R14, R13, R12, R11 ;  /* 0x0000000c0d0e7389 */ /* 0x0080e400000c000b */
[----:B0123--:R-:W-:Y:S01]  /*1d010*/  ENDCOLLECTIVE ;  /* 0x000000000000791b */ /* 0x00ffe20003800000 */
.L_x_6239:
[----:B------:R-:W-:Y:S05]  /*1d020*/  BSYNC B1 ;  /* 0x0000000000017941 */ /* 0x000fea0003800000 */
.L_x_6238:
        /* <DEDUP_REMOVED lines=8> */
.L_x_6240:
[----:B------:R-:W-:Y:S05]  /*1d0b0*/  BRA `(.L_x_6241) ;  /* 0xfffffe6000e07947 */ /* 0x000fea000383ffff */
.L_x_5986:
[----:B-1----:R1:W2:Y:S02]  /*1d0c0*/  SYNCS.PHASECHK.TRANS64.TRYWAIT P4, [R86+URZ+0x32490], R101 ;  /* 0x03249065560075a7 */ /* 0x0022a4000808017f */
[----:B--2---:R-:W-:Y:S05]  /*1d0d0*/  @!P4 NANOSLEEP.SYNCS 0x989680 ;  /* 0x009896800000c95d */ /* 0x004fea0003900000 */
[----:B------:R-:W2:Y:S02]  /*1d0e0*/  @!P4 SYNCS.PHASECHK.TRANS64 P4, [R86+URZ+0x32490], R101 ;  /* 0x032490655600c5a7 */ /* 0x000ea4000808007f */
[----:B--2---:R-:W-:Y:S05]  /*1d0f0*/  @!P4 BRA `(.L_x_5986) ;  /* 0xfffffffc00f0c947 */ /* 0x004fea000383ffff */
[----:B------:R-:W-:Y:S05]  /*1d100*/  BRA `(.L_x_6242) ;  /* 0xfffffe6c00a87947 */ /* 0x000fea000383ffff */
.L_x_5987:
        /* <DEDUP_REMOVED lines=8> */
.L_x_6244:
[----:B------:R-:W-:Y:S05]  /*1d190*/  BSYNC B1 ;  /* 0x0000000000017941 */ /* 0x000fea0003800000 */
.L_x_6243:
        /* <DEDUP_REMOVED lines=8> */
.L_x_6245:
[----:B------:R-:W-:Y:S05]  /*1d220*/  BRA `(.L_x_6246) ;  /* 0xfffffe6c00787947 */ /* 0x000fea000383ffff */
.L_x_5992:
        /* <DEDUP_REMOVED lines=8> */
.L_x_6248:
[----:B------:R-:W-:Y:S05]  /*1d2b0*/  BSYNC B1 ;  /* 0x0000000000017941 */ /* 0x000fea0003800000 */
.L_x_6247:
        /* <DEDUP_REMOVED lines=8> */
.L_x_6249:
[----:B------:R-:W-:Y:S01]  /*1d340*/  IMAD.MOV.U32 R32, RZ, RZ, R14 ;  /* 0x000000ffff207224 */ /* 0x000fe200078e000e */
[----:B------:R-:W-:Y:S06]  /*1d350*/  BRA `(.L_x_6250) ;  /* 0xfffffe74001c7947 */ /* 0x000fec000383ffff */
.L_x_5997:
[----:B0-----:R0:W1:Y:S02]  /*1d360*/  SYNCS.PHASECHK.TRANS64.TRYWAIT P2, [R86+URZ+0x32490], R101 ;  /* 0x03249065560075a7 */ /* 0x001064000804017f */
[----:B-1----:R-:W-:Y:S05]  /*1d370*/  @!P2 NANOSLEEP.SYNCS 0x989680 ;  /* 0x009896800000a95d */ /* 0x002fea0003900000 */
[----:B------:R-:W1:Y:S02]  /*1d380*/  @!P2 SYNCS.PHASECHK.TRANS64 P2, [R86+URZ+0x32490], R101 ;  /* 0x032490655600a5a7 */ /* 0x000e64000804007f */
[----:B-1----:R-:W-:Y:S05]  /*1d390*/  @!P2 BRA `(.L_x_5997) ;  /* 0xfffffffc00f0a947 */ /* 0x002fea000383ffff */
[----:B------:R-:W-:Y:S05]  /*1d3a0*/  BRA `(.L_x_6251) ;  /* 0xfffffe7c00187947 */ /* 0x000fea000383ffff */
.L_x_5998:
        /* <DEDUP_REMOVED lines=8> */
.L_x_6253:
[----:B------:R-:W-:Y:S05]  /*1d430*/  BSYNC B1 ;  /* 0x0000000000017941 */ /* 0x000fea0003800000 */
.L_x_6252:
        /* <DEDUP_REMOVED lines=8> */
.L_x_6254:
[----:B------:R-:W-:Y:S05]  /*1d4c0*/  BRA `(.L_x_6255) ;  /* 0xfffffe7c00407947 */ /* 0x000fea000383ffff */
.L_x_6001:
[----:B------:R-:W-:Y:S01]  /*1d4d0*/  BSSY B1, `(.L_x_6256) ;  /* 0x0000008000017945 */ /* 0x000fe20003800000 */
[----:B------:R-:W-:Y:S02]  /*1d4e0*/  IMAD.MOV.U32 R13, RZ, RZ, R33 ;  /* 0x000000ffff0d7224 */ /* 0x000fe400078e0021 */
[----:B------:R-:W-:Y:S02]  /*1d4f0*/  IMAD.MOV.U32 R12, RZ, RZ, 0x1 ;  /* 0x00000001ff0c7424 */ /* 0x000fe400078e00ff */
[----:B----4-:R-:W-:Y:S02]  /*1d500*/  IMAD.MOV.U32 R11, RZ, RZ, 0x1c1f ;  /* 0x00001c1fff0b7424 */ /* 0x010fe400078e00ff */
[----:B------:R-:W-:-:S07]  /*1d510*/  IMAD.MOV.U32 R15, RZ, RZ, -0x1 ;  /* 0xffffffffff0f7424 */ /* 0x000fce00078e00ff */
[----:B0123--:R-:W-:Y:S05]  /*1d520*/  WARPSYNC.COLLECTIVE R15, `(.L_x_6257) ;  /* 0x000000000f087348 */ /* 0x00ffea0003c00000 */
[----:B---3--:R3:W4:Y:S02]  /*1d530*/  SHFL.IDX P6, R14, R13, R12, R11 ;  /* 0x0000000c0d0e7389 */ /* 0x00872400000c000b */
[----:B01234-:R-:W-:Y:S01]  /*1d540*/  ENDCOLLECTIVE ;  /* 0x000000000000791b */ /* 0x01ffe20003800000 */
.L_x_6257:
[----:B------:R-:W-:Y:S05]  /*1d550*/  BSYNC B1 ;  /* 0x0000000000017941 */ /* 0x000fea0003800000 */
.L_x_6256:
        /* <DEDUP_REMOVED lines=8> */
.L_x_6258:
[----:B------:R-:W-:Y:S05]  /*1d5e0*/  BRA `(.L_x_6259) ;  /* 0xfffffe7c00407947 */ /* 0x000fea000383ffff */
.L_x_6005:
[----:B---3--:R3:W4:Y:S02]  /*1d5f0*/  SYNCS.PHASECHK.TRANS64.TRYWAIT P3, [R86+URZ+0x324b0], R101 ;  /* 0x0324b065560075a7 */ /* 0x008724000806017f */
[----:B----4-:R-:W-:Y:S05]  /*1d600*/  @!P3 NANOSLEEP.SYNCS 0x989680 ;  /* 0x009896800000b95d */ /* 0x010fea0003900000 */
[----:B------:R-:W4:Y:S02]  /*1d610*/  @!P3 SYNCS.PHASECHK.TRANS64 P3, [R86+URZ+0x324b0], R101 ;  /* 0x0324b0655600b5a7 */ /* 0x000f24000806007f */
[----:B----4-:R-:W-:Y:S05]  /*1d620*/  @!P3 BRA `(.L_x_6005) ;  /* 0xfffffffc00f0b947 */ /* 0x010fea000383ffff */
[----:B------:R-:W-:Y:S05]  /*1d630*/  BRA `(.L_x_6260) ;  /* 0xfffffe7c00b87947 */ /* 0x000fea000383ffff */
.L_x_6013:
[----:B------:R-:W-:Y:S01]  /*1d640*/  BSSY B0, `(.L_x_6261) ;  /* 0x0000007000007945 */ /* 0x000fe20003800000 */
[----:B------:R-:W-:Y:S02]  /*1d650*/  IMAD.MOV.U32 R12, RZ, RZ, RZ ;  /* 0x000000ffff0c7224 */ /* 0x000fe400078e00ff */
[----:B------:R-:W-:Y:S02]  /*1d660*/  IMAD.MOV.U32 R11, RZ, RZ, 0x1f ;  /* 0x0000001fff0b7424 */ /* 0x000fe400078e00ff */
[----:B------:R-:W-:-:S07]  /*1d670*/  IMAD.MOV.U32 R15, RZ, RZ, -0x1 ;  /* 0xffffffffff0f7424 */ /* 0x000fce00078e00ff */
[----:B------:R-:W-:Y:S05]  /*1d680*/  WARPSYNC.COLLECTIVE R15, `(.L_x_6262) ;  /* 0x000000000f087348 */ /* 0x000fea0003c00000 */
[----:B------:R0:W1:Y:S02]  /*1d690*/  SHFL.IDX P6, R14, R13, R12, R11 ;  /* 0x0000000c0d0e7389 */ /* 0x00006400000c000b */
[----:B01----:R-:W-:Y:S01]  /*1d6a0*/  ENDCOLLECTIVE ;  /* 0x000000000000791b */ /* 0x003fe20003800000 */
.L_x_6262:
[----:B------:R-:W-:Y:S05]  /*1d6b0*/  BSYNC B0 ;  /* 0x0000000000007941 */ /* 0x000fea0003800000 */
.L_x_6261:
[----:B------:R-:W-:Y:S05]  /*1d6c0*/  BRA `(.L_x_6263) ;  /* 0xfffffe8c00607947 */ /* 0x000fea000383ffff */
.L_x_6025:
[----:B------:R-:W-:Y:S01]  /*1d6d0*/  BSSY B1, `(.L_x_6264) ;  /* 0x0000008000017945 */ /* 0x000fe20003800000 */
[----:B0-----:R-:W-:Y:S01]  /*1d6e0*/  IMAD.MOV.U32 R13, RZ, RZ, R6 ;  /* 0x000000ffff0d7224 */ /* 0x001fe200078e0006 */
[----:B------:R-:W-:Y:S01]  /*1d6f0*/  MOV R15, 0xffffffff ;  /* 0xffffffff000f7802 */ /* 0x000fe20000000f00 */
[----:B------:R-:W-:Y:S02]  /*1d700*/  IMAD.MOV.U32 R12, RZ, RZ, RZ ;  /* 0x000000ffff0c7224 */ /* 0x000fe400078e00ff */
[----:B------:R-:W-:-:S07]  /*1d710*/  IMAD.MOV.U32 R11, RZ, RZ, 0x1c1f ;  /* 0x00001c1fff0b7424 */ /* 0x000fce00078e00ff */
[----:B------:R-:W-:Y:S05]  /*1d720*/  WARPSYNC.COLLECTIVE R15, `(.L_x_6265) ;  /* 0x000000000f087348 */ /* 0x000fea0003c00000 */
[----:B------:R0:W1:Y:S02]  /*1d730*/  SHFL.IDX P6, R14, R13, R12, R11 ;  /* 0x0000000c0d0e7389 */ /* 0x00006400000c000b */
[----:B01----:R-:W-:Y:S01]  /*1d740*/  ENDCOLLECTIVE ;  /* 0x000000000000791b */ /* 0x003fe20003800000 */
.L_x_6265:
[----:B------:R-:W-:Y:S05]  /*1d750*/  BSYNC B1 ;  /* 0x0000000000017941 */ /* 0x000fea0003800000 */
.L_x_6264:
        /* <DEDUP_REMOVED lines=8> */
.L_x_6266:
[----:B------:R-:W-:Y:S02]  /*1d7e0*/  IMAD.MOV.U32 R13, RZ, RZ, R8 ;  /* 0x000000ffff0d7224 */ /* 0x000fe400078e0008 */
[----:B------:R-:W-:-:S07]  /*1d7f0*/  IMAD.MOV.U32 R0, RZ, RZ, R14 ;  /* 0x000000ffff007224 */ /* 0x000fce00078e000e */
[----:B------:R-:W-:Y:S05]  /*1d800*/  WARPSYNC.COLLECTIVE R15, `(.L_x_6267) ;  /* 0x000000000f087348 */ /* 0x000fea0003c00000 */
[----:B------:R0:W1:Y:S02]  /*1d810*/  SHFL.IDX P6, R14, R13, R12, R11 ;  /* 0x0000000c0d0e7389 */ /* 0x00006400000c000b */
[----:B01----:R-:W-:Y:S01]  /*1d820*/  ENDCOLLECTIVE ;  /* 0x000000000000791b */ /* 0x003fe20003800000 */
.L_x_6267:
[----:B------:R-:W-:Y:S01]  /*1d830*/  MOV R13, R7 ;  /* 0x00000007000d7202 */ /* 0x000fe20000000f00 */
[----:B------:R-:W-:-:S07]  /*1d840*/  IMAD.MOV.U32 R5, RZ, RZ, R14 ;  /* 0x000000ffff057224 */ /* 0x000fce00078e000e */
[----:B------:R-:W-:Y:S05]  /*1d850*/  WARPSYNC.COLLECTIVE R15, `(.L_x_6268) ;  /* 0x000000000f087348 */ /* 0x000fea0003c00000 */
[----:B------:R0:W1:Y:S02]  /*1d860*/  SHFL.IDX P6, R14, R13, R12, R11 ;  /* 0x0000000c0d0e7389 */ /* 0x00006400000c000b */
[----:B01----:R-:W-:Y:S01]  /*1d870*/  ENDCOLLECTIVE ;  /* 0x000000000000791b */ /* 0x003fe20003800000 */
.L_x_6268:
[----:B------:R-:W-:Y:S05]  /*1d880*/  BRA `(.L_x_6269) ;  /* 0xfffffe9000f47947 */ /* 0x000fea000383ffff */
.L_x_6028:
        /* <DEDUP_REMOVED lines=8> */
.L_x_6271:
[----:B------:R-:W-:Y:S05]  /*1d910*/  BSYNC B1 ;  /* 0x0000000000017941 */ /* 0x000fea0003800000 */
.L_x_6270:
        /* <DEDUP_REMOVED lines=8> */
.L_x_6272:
[----:B------:R-:W-:Y:S02]  /*1d9a0*/  IMAD.MOV.U32 R13, RZ, RZ, R8 ;  /* 0x000000ffff0d7224 */ /* 0x000fe400078e0008 */
[----:B------:R-:W-:-:S07]  /*1d9b0*/  IMAD.MOV.U32 R0, RZ, RZ, R14 ;  /* 0x000000ffff007224 */ /* 0x000fce00078e000e */
[----:B------:R-:W-:Y:S05]  /*1d9c0*/  WARPSYNC.COLLECTIVE R15, `(.L_x_6273) ;  /* 0x000000000f087348 */ /* 0x000fea0003c00000 */
[----:B------:R0:W1:Y:S02]  /*1d9d0*/  SHFL.IDX P6, R14, R13, R12, R11 ;  /* 0x0000000c0d0e7389 */ /* 0x00006400000c000b */
[----:B01----:R-:W-:Y:S01]  /*1d9e0*/  ENDCOLLECTIVE ;  /* 0x000000000000791b */ /* 0x003fe20003800000 */
.L_x_6273:
[----:B------:R-:W-:Y:S02]  /*1d9f0*/  IMAD.MOV.U32 R13, RZ, RZ, R7 ;  /* 0x000000ffff0d7224 */ /* 0x000fe400078e0007 */
[----:B------:R-:W-:-:S07]  /*1da00*/  IMAD.MOV.U32 R5, RZ, RZ, R14 ;  /* 0x000000ffff057224 */ /* 0x000fce00078e000e */
[----:B------:R-:W-:Y:S05]  /*1da10*/  WARPSYNC.COLLECTIVE R15, `(.L_x_6274) ;  /* 0x000000000f087348 */ /* 0x000fea0003c00000 */
[----:B------:R0:W1:Y:S02]  /*1da20*/  SHFL.IDX P6, R14, R13, R12, R11 ;  /* 0x0000000c0d0e7389 */ /* 0x00006400000c000b */
[----:B01----:R-:W-:Y:S01]  /*1da30*/  ENDCOLLECTIVE ;  /* 0x000000000000791b */ /* 0x003fe20003800000 */
.L_x_6274:
[----:B------:R-:W-:Y:S05]  /*1da40*/  BRA `(.L_x_6275) ;  /* 0xfffffe94004c7947 */ /* 0x000fea000383ffff */
.L_x_6032:
[----:B0-----:R0:W1:Y:S02]  /*1da50*/  SYNCS.PHASECHK.TRANS64.TRYWAIT P0, [R22+URZ+0x32400], R11 ;  /* 0x0324000b160075a7 */ /* 0x001064000800017f */
[----:B-1----:R-:W-:Y:S05]  /*1da60*/  @!P0 NANOSLEEP.SYNCS 0x989680 ;  /* 0x009896800000895d */ /* 0x002fea0003900000 */
[----:B------:R-:W1:Y:S02]  /*1da70*/  @!P0 SYNCS.PHASECHK.TRANS64 P0, [R22+URZ+0x32400], R11 ;  /* 0x0324000b160085a7 */ /* 0x000e64000800007f */
[----:B-1----:R-:W-:Y:S05]  /*1da80*/  @!P0 BRA `(.L_x_6032) ;  /* 0xfffffffc00f08947 */ /* 0x002fea000383ffff */
[----:B------:R-:W-:Y:S05]  /*1da90*/  BRA `(.L_x_6276) ;  /* 0xfffffe9800507947 */ /* 0x000fea000383ffff */
.L_x_6040:
        /* <DEDUP_REMOVED lines=9> */
.L_x_6278:
[----:B------:R-:W-:Y:S05]  /*1db30*/  BSYNC B1 ;  /* 0x0000000000017941 */ /* 0x000fea0003800000 */
.L_x_6277:
[----:B------:R-:W-:Y:S01]  /*1db40*/  IMAD.MOV.U32 R13, RZ, RZ, R10 ;  /* 0x000000ffff0d7224 */ /* 0x000fe200078e000a */
[----:B------:R-:W-:Y:S01]  /*1db50*/  MOV R0, R14 ;  /* 0x0000000e00007202 */ /* 0x000fe20000000f00 */
[----:B------:R-:W-:Y:S01]  /*1db60*/  IMAD.MOV.U32 R12, RZ, RZ, RZ ;  /* 0x000000ffff0c7224 */ /* 0x000fe200078e00ff */
[----:B------:R-:W-:Y:S01]  /*1db70*/  ISETP.GE.AND P0, PT, R16, R31, PT ;  /* 0x0000001f1000720c */ /* 0x000fe20003f06270 */
[----:B------:R-:W-:Y:S02]  /*1db80*/  IMAD.MOV.U32 R11, RZ, RZ, 0x1c1f ;  /* 0x00001c1fff0b7424 */ /* 0x000fe400078e00ff */
[----:B------:R-:W-:Y:S02]  /*1db90*/  IMAD.MOV.U32 R15, RZ, RZ, -0x1 ;  /* 0xffffffffff0f7424 */ /* 0x000fe400078e00ff */
[----:B------:R-:W-:-:S08]  /*1dba0*/  IMAD R30, R219, R30, RZ ;  /* 0x0000001edb1e7224 */ /* 0x000fd000078e02ff */
[----:B------:R-:W-:Y:S05]  /*1dbb0*/  WARPSYNC.COLLECTIVE R15, `(.L_x_6279) ;  /* 0x000000000f087348 */ /* 0x000fea0003c00000 */
[----:B------:R0:W1:Y:S02]  /*1dbc0*/  SHFL.IDX P6, R14, R13, R12, R11 ;  /* 0x0000000c0d0e7389 */ /* 0x00006400000c000b */
[----:B01----:R-:W-:Y:S01]  /*1dbd0*/  ENDCOLLECTIVE ;  /* 0x000000000000791b */ /* 0x003fe20003800000 */
.L_x_6279:
[----:B------:R-:W-:Y:S01]  /*1dbe0*/  ISETP.GE.OR P1, PT, R35, R30, P0 ;  /* 0x0000001e2300720c */ /* 0x000fe20000726670 */
[----:B------:R-:W-:-:S12]  /*1dbf0*/  IMAD.MOV.U32 R13, RZ, RZ, R29 ;  /* 0x000000ffff0d7224 */ /* 0x000fd800078e001d */
[C---:B------:R-:W-:Y:S02]  /*1dc00*/  @!P1 SHF.L.U32 R9, R16.reuse, 0x1, RZ ;  /* 0x0000000110099819 */ /* 0x040fe400000006ff */
[----:B------:R-:W-:Y:S01]  /*1dc10*/  @!P1 SHF.L.U64.HI R21, R16, 0x1, R17 ;  /* 0x0000000110159819 */ /* 0x000fe20000010211 */
[----:B------:R-:W-:-:S07]  /*1dc20*/  IMAD.MOV.U32 R3, RZ, RZ, R14 ;  /* 0x000000ffff037224 */ /* 0x000fce00078e000e */
[----:B------:R-:W-:Y:S05]  /*1dc30*/  WARPSYNC.COLLECTIVE R15, `(.L_x_6280) ;  /* 0x000000000f087348 */ /* 0x000fea0003c00000 */
[----:B------:R0:W1:Y:S02]  /*1dc40*/  SHFL.IDX P6, R14, R13, R12, R11 ;  /* 0x0000000c0d0e7389 */ /* 0x00006400000c000b */
[----:B01----:R-:W-:Y:S01]  /*1dc50*/  ENDCOLLECTIVE ;  /* 0x000000000000791b */ /* 0x003fe20003800000 */
.L_x_6280:
[----:B------:R-:W-:-:S05]  /*1dc60*/  @!P1 IADD3 R4, P2, R3, R9, RZ ;  /* 0x0000000903049210 */ /* 0x000fca0007f5e0ff */
[----:B------:R-:W-:-:S06]  /*1dc70*/  @!P1 IMAD.X R5, R0, 0x1, R21, P2 ;  /* 0x0000000100059824 */ /* 0x000fcc00010e0615 */
[----:B------:R-:W5:Y:S01]  /*1dc80*/  @!P1 LD.E.128 R4, desc[UR42][R4.64] ;  /* 0x0000002a04049980 */ /* 0x000f62000c101d00 */
[----:B------:R-:W-:Y:S02]  /*1dc90*/  IMAD.MOV.U32 R13, RZ, RZ, R28 ;  /* 0x000000ffff0d7224 */ /* 0x000fe400078e001c */
[----:B------:R-:W-:-:S07]  /*1dca0*/  IMAD.MOV.U32 R8, RZ, RZ, R14 ;  /* 0x000000ffff087224 */ /* 0x000fce00078e000e */
[----:B-----5:R-:W-:Y:S05]  /*1dcb0*/  WARPSYNC.COLLECTIVE R15, `(.L_x_6281) ;  /* 0x000000000f087348 */ /* 0x020fea0003c00000 */
[----:B------:R0:W1:Y:S02]  /*1dcc0*/  SHFL.IDX P6, R14, R13, R12, R11 ;  /* 0x0000000c0d0e7389 */ /* 0x00006400000c000b */
[----:B01---5:R-:W-:Y:S01]  /*1dcd0*/  ENDCOLLECTIVE ;  /* 0x000000000000791b */ /* 0x023fe20003800000 */
.L_x_6281:
        /* <DEDUP_REMOVED lines=10> */
.L_x_6282:
        /* <DEDUP_REMOVED lines=10> */
.L_x_6283:
        /* <DEDUP_REMOVED lines=8> */
.L_x_6284:
[----:B------:R-:W-:Y:S01]  /*1dea0*/  @!P1 MOV R37, R7 ;  /* 0x0000000700259202 */ /* 0x000fe20000000f00 */
[----:B------:R-:W-:Y:S01]  /*1deb0*/  @!P1 IMAD.MOV.U32 R36, RZ, RZ, R6 ;  /* 0x000000ffff249224 */ /* 0x000fe200078e0006 */
[----:B------:R-:W-:Y:S02]  /*1dec0*/  CS2R R6, SRZ ;  /* 0x0000000000067805 */ /* 0x000fe4000001ff00 */
[----:B------:R-:W-:Y:S01]  /*1ded0*/  CS2R R4, SRZ ;  /* 0x0000000000047805 */ /* 0x000fe2000001ff00 */
[----:B------:R-:W-:Y:S02]  /*1dee0*/  IMAD.MOV.U32 R10, RZ, RZ, R36 ;  /* 0x000000ffff0a7224 */ /* 0x000fe400078e0024 */
[----:B------:R-:W-:Y:S02]  /*1def0*/  IMAD.MOV.U32 R21, RZ, RZ, R37 ;  /* 0x000000ffff157224 */ /* 0x000fe400078e0025 */
[----:B------:R-:W-:Y:S01]  /*1df00*/  @!P1 IMAD.MOV.U32 R6, RZ, RZ, R24 ;  /* 0x000000ffff069224 */ /* 0x000fe200078e0018 */
[----:B------:R-:W-:Y:S01]  /*1df10*/  MOV R13, R28 ;  /* 0x0000001c000d7202 */ /* 0x000fe20000000f00 */
[----:B------:R-:W-:-:S02]  /*1df20*/  @!P1 IMAD.MOV.U32 R7, RZ, RZ, R25 ;  /* 0x000000ffff079224 */ /* 0x000fc400078e0019 */
        /* <DEDUP_REMOVED lines=8> */
.L_x_6285:
[----:B------:R-:W-:Y:S01]  /*1dfb0*/  CS2R R24, SRZ ;  /* 0x0000000000187805 */ /* 0x000fe2000001ff00 */
[----:B------:R-:W-:Y:S01]  /*1dfc0*/  IMAD.MOV.U32 R11, RZ, RZ, R7 ;  /* 0x000000ffff0b7224 */ /* 0x000fe200078e0007 */
[----:B------:R-:W-:Y:S01]  /*1dfd0*/  MOV R12, R4 ;  /* 0x00000004000c7202 */ /* 0x000fe20000000f00 */
[----:B------:R-:W-:-:S03]  /*1dfe0*/  IMAD.MOV.U32 R13, RZ, RZ, R5 ;  /* 0x000000ffff0d7224 */ /* 0x000fc600078e0005 */
[----:B------:R-:W-:Y:S02]  /*1dff0*/  PRMT R51, R10, 0x5410, R12 ;  /* 0x000054100a337816 */ /* 0x000fe4000000000c */
[----:B------:R-:W-:Y:S02]  /*1e000*/  PRMT R20, R11, 0x7610, R20 ;  /* 0x000076100b147816 */ /* 0x000fe40000000014 */
[----:B------:R-:W-:Y:S01]  /*1e010*/  PRMT R52, R13, 0x7610, R52 ;  /* 0x000076100d347816 */ /* 0x000fe20000000034 */
[----:B------:R-:W-:Y:S06]  /*1e020*/  BRA `(.L_x_6286) ;  /* 0xfffffea4003c7947 */ /* 0x000fec000383ffff */
.L_x_6044:
[----:B-1----:R1:W2:Y:S02]  /*1e030*/  SYNCS.PHASECHK.TRANS64.TRYWAIT P1, [R22+URZ+0x32400], R11 ;  /* 0x0324000b160075a7 */ /* 0x0022a4000802017f */
[----:B--2---:R-:W-:Y:S05]  /*1e040*/  @!P1 NANOSLEEP.SYNCS 0x989680 ;  /* 0x009896800000995d */ /* 0x004fea0003900000 */
[----:B------:R-:W2:Y:S02]  /*1e050*/  @!P1 SYNCS.PHASECHK.TRANS64 P1, [R22+URZ+0x32400], R11 ;  /* 0x0324000b160095a7 */ /* 0x000ea4000802007f */
[----:B--2---:R-:W-:Y:S05]  /*1e060*/  @!P1 BRA `(.L_x_6044) ;  /* 0xfffffffc00f09947 */ /* 0x004fea000383ffff */
[----:B------:R-:W-:Y:S05]  /*1e070*/  BRA `(.L_x_6287) ;  /* 0xfffffea400d47947 */ /* 0x000fea000383ffff */
.L_x_6050:
[----:B--2---:R2:W4:Y:S02]  /*1e080*/  SYNCS.PHASECHK.TRANS64.TRYWAIT P1, [R9+URZ+0x32430], R6 ;  /* 0x03243006090075a7 */ /* 0x004524000802017f */
[----:B----4-:R-:W-:Y:S05]  /*1e090*/  @!P1 NANOSLEEP.SYNCS 0x989680 ;  /* 0x009896800000995d */ /* 0x010fea0003900000 */
[----:B------:R-:W4:Y:S02]  /*1e0a0*/  @!P1 SYNCS.PHASECHK.TRANS64 P1, [R9+URZ+0x32430], R6 ;  /* 0x03243006090095a7 */ /* 0x000f24000802007f */
[----:B----4-:R-:W-:Y:S05]  /*1e0b0*/  @!P1 BRA `(.L_x_6050) ;  /* 0xfffffffc00f09947 */ /* 0x010fea000383ffff */
[----:B------:R-:W-:Y:S05]  /*1e0c0*/  BRA `(.L_x_6049) ;  /* 0xfffffeb400707947 */ /* 0x000fea000383ffff */
.L_x_6052:
[----:B0-----:R0:W3:Y:S02]  /*1e0d0*/  SYNCS.PHASECHK.TRANS64.TRYWAIT P1, [R22+URZ+0x32410], R5 ;  /* 0x03241005160075a7 */ /* 0x0010e4000802017f */
[----:B---3--:R-:W-:Y:S05]  /*1e0e0*/  @!P1 NANOSLEEP.SYNCS 0x989680 ;  /* 0x009896800000995d */ /* 0x008fea0003900000 */
[----:B------:R-:W3:Y:S02]  /*1e0f0*/  @!P1 SYNCS.PHASECHK.TRANS64 P1, [R22+URZ+0x32410], R5 ;  /* 0x03241005160095a7 */ /* 0x000ee4000802007f */
[----:B---3--:R-:W-:Y:S05]  /*1e100*/  @!P1 BRA `(.L_x_6052) ;  /* 0xfffffffc00f09947 */ /* 0x008fea000383ffff */
[----:B------:R-:W-:Y:S05]  /*1e110*/  BRA `(.L_x_6288) ;  /* 0xfffffeb800287947 */ /* 0x000fea000383ffff */
.L_x_6056:
[----:B----4-:R4:W0:Y:S02]  /*1e120*/  SYNCS.PHASECHK.TRANS64.TRYWAIT P1, [R9+URZ+0x32450], R6 ;  /* 0x03245006090075a7 */ /* 0x010824000802017f */
[----:B0-----:R-:W-:Y:S05]  /*1e130*/  @!P1 NANOSLEEP.SYNCS 0x989680 ;  /* 0x009896800000995d */ /* 0x001fea0003900000 */
[----:B------:R-:W0:Y:S02]  /*1e140*/  @!P1 SYNCS.PHASECHK.TRANS64 P1, [R9+URZ+0x32450], R6 ;  /* 0x03245006090095a7 */ /* 0x000e24000802007f */
[----:B0-----:R-:W-:Y:S05]  /*1e150*/  @!P1 BRA `(.L_x_6056) ;  /* 0xfffffffc00f09947 */ /* 0x001fea000383ffff */
[----:B------:R-:W-:Y:S05]  /*1e160*/  BRA `(.L_x_6055) ;  /* 0xfffffeb800387947 */ /* 0x000fea000383ffff */
.L_x_6063:
[----:B-1----:R1:W2:Y:S02]  /*1e170*/  SYNCS.PHASECHK.TRANS64.TRYWAIT P1, [R10+URZ+0x32430], R0 ;  /* 0x032430000a0075a7 */ /* 0x0022a4000802017f */
[----:B--2---:R-:W-:Y:S05]  /*1e180*/  @!P1 NANOSLEEP.SYNCS 0x989680 ;  /* 0x009896800000995d */ /* 0x004fea0003900000 */
[----:B------:R-:W2:Y:S02]  /*1e190*/  @!P1 SYNCS.PHASECHK.TRANS64 P1, [R10+URZ+0x32430], R0 ;  /* 0x032430000a0095a7 */ /* 0x000ea4000802007f */
[----:B--2---:R-:W-:Y:S05]  /*1e1a0*/  @!P1 BRA `(.L_x_6063) ;  /* 0xfffffffc00f09947 */ /* 0x004fea000383ffff */
[----:B------:R-:W-:Y:S05]  /*1e1b0*/  BRA `(.L_x_6062) ;  /* 0xfffffee000187947 */ /* 0x000fea000383ffff */
.L_x_6067:
[----:B---3--:R3:W4:Y:S02]  /*1e1c0*/  SYNCS.PHASECHK.TRANS64.TRYWAIT P1, [R10+URZ+0x32450], R0 ;  /* 0x032450000a0075a7 */ /* 0x008724000802017f */
[----:B----4-:R-:W-:Y:S05]  /*1e1d0*/  @!P1 NANOSLEEP.SYNCS 0x989680 ;  /* 0x009896800000995d */ /* 0x010fea0003900000 */
[----:B------:R-:W4:Y:S02]  /*1e1e0*/  @!P1 SYNCS.PHASECHK.TRANS64 P1, [R10+URZ+0x32450], R0 ;  /* 0x032450000a0095a7 */ /* 0x000f24000802007f */
[----:B----4-:R-:W-:Y:S05]  /*1e1f0*/  @!P1 BRA `(.L_x_6067) ;  /* 0xfffffffc00f09947 */ /* 0x010fea000383ffff */
[----:B------:R-:W-:Y:S05]  /*1e200*/  BRA `(.L_x_6066) ;  /* 0xfffffee000bc7947 */ /* 0x000fea000383ffff */
.L_x_6075:
[----:B-1----:R1:W2:Y:S02]  /*1e210*/  SYNCS.PHASECHK.TRANS64.TRYWAIT P1, [R10+URZ+0x32430], R0 ;  /* 0x032430000a0075a7 */ /* 0x0022a4000802017f */
[----:B--2---:R-:W-:Y:S05]  /*1e220*/  @!P1 NANOSLEEP.SYNCS 0x989680 ;  /* 0x009896800000995d */ /* 0x004fea0003900000 */
[----:B------:R-:W2:Y:S02]  /*1e230*/  @!P1 SYNCS.PHASECHK.TRANS64 P1, [R10+URZ+0x32430], R0 ;  /* 0x032430000a0095a7 */ /* 0x000ea4000802007f */
[----:B--2---:R-:W-:Y:S05]  /*1e240*/  @!P1 BRA `(.L_x_6075) ;  /* 0xfffffffc00f09947 */ /* 0x004fea000383ffff */
[----:B------:R-:W-:Y:S05]  /*1e250*/  BRA `(.L_x_6074) ;  /* 0xffffff1000347947 */ /* 0x000fea000383ffff */
.L_x_6079:
[----:B---3--:R3:W4:Y:S02]  /*1e260*/  SYNCS.PHASECHK.TRANS64.TRYWAIT P1, [R10+URZ+0x32450], R0 ;  /* 0x032450000a0075a7 */ /* 0x008724000802017f */
[----:B----4-:R-:W-:Y:S05]  /*1e270*/  @!P1 NANOSLEEP.SYNCS 0x989680 ;  /* 0x009896800000995d */ /* 0x010fea0003900000 */
[----:B------:R-:W4:Y:S02]  /*1e280*/  @!P1 SYNCS.PHASECHK.TRANS64 P1, [R10+URZ+0x32450], R0 ;  /* 0x032450000a0095a7 */ /* 0x000f24000802007f */
[----:B----4-:R-:W-:Y:S05]  /*1e290*/  @!P1 BRA `(.L_x_6079) ;  /* 0xfffffffc00f09947 */ /* 0x010fea000383ffff */
[----:B------:R-:W-:Y:S05]  /*1e2a0*/  BRA `(.L_x_6078) ;  /* 0xffffff1000d87947 */ /* 0x000fea000383ffff */
.L_x_6096:
[----:B------:R-:W-:Y:S02]  /*1e2b0*/  IMAD.MOV.U32 R13, RZ, RZ, R4 ;  /* 0x000000ffff0d7224 */ /* 0x000fe400078e0004 */
[----:B------:R-:W-:Y:S02]  /*1e2c0*/  IMAD.MOV.U32 R12, RZ, RZ, RZ ;  /* 0x000000ffff0c7224 */ /* 0x000fe400078e00ff */
[----:B------:R-:W-:Y:S02]  /*1e2d0*/  IMAD.MOV.U32 R11, RZ, RZ, 0x181f ;  /* 0x0000181fff0b7424 */ /* 0x000fe400078e00ff */
[----:B------:R-:W-:-:S07]  /*1e2e0*/  IMAD.MOV.U32 R15, RZ, RZ, -0x1 ;  /* 0xffffffffff0f7424 */ /* 0x000fce00078e00ff */
[----:B-12---:R-:W-:Y:S05]  /*1e2f0*/  WARPSYNC.COLLECTIVE R15, `(.L_x_6289) ;  /* 0x000000000f087348 */ /* 0x006fea0003c00000 */
[----:B------:R0:W3:Y:S02]  /*1e300*/  SHFL.IDX P6, R14, R13, R12, R11 ;  /* 0x0000000c0d0e7389 */ /* 0x0000e400000c000b */
[----:B0123--:R-:W-:Y:S01]  /*1e310*/  ENDCOLLECTIVE ;  /* 0x000000000000791b */ /* 0x00ffe20003800000 */
.L_x_6289:
[----:B------:R-:W-:Y:S02]  /*1e320*/  IMAD.MOV.U32 R13, RZ, RZ, R3 ;  /* 0x000000ffff0d7224 */ /* 0x000fe400078e0003 */
[----:B------:R-:W-:-:S07]  /*1e330*/  IMAD.MOV.U32 R0, RZ, RZ, R14 ;  /* 0x000000ffff007224 */ /* 0x000fce00078e000e */
[----:B------:R-:W-:Y:S05]  /*1e340*/  WARPSYNC.COLLECTIVE R15, `(.L_x_6290) ;  /* 0x000000000f087348 */ /* 0x000fea0003c00000 */
[----:B------:R0:W1:Y:S02]  /*1e350*/  SHFL.IDX P6, R14, R13, R12, R11 ;  /* 0x0000000c0d0e7389 */ /* 0x00006400000c000b */
[----:B01----:R-:W-:Y:S01]  /*1e360*/  ENDCOLLECTIVE ;  /* 0x000000000000791b */ /* 0x003fe20003800000 */
.L_x_6290:
[----:B------:R-:W-:Y:S05]  /*1e370*/  BRA `(.L_x_6291) ;  /* 0xffffff6800f47947 */ /* 0x000fea000383ffff */
.L_x_6099:
[----:B------:R-:W-:Y:S01]  /*1e380*/  BSSY B1, `(.L_x_6292) ;  /* 0x0000008000017945 */ /* 0x000fe20003800000 */
[----:B---3--:R-:W-:Y:S01]  /*1e390*/  IMAD.MOV.U32 R13, RZ, RZ, R4 ;  /* 0x000000ffff0d7224 */ /* 0x008fe200078e0004 */
[----:B------:R-:W-:Y:S01]  /*1e3a0*/  MOV R12, 0x1 ;  /* 0x00000001000c7802 */ /* 0x000fe20000000f00 */
[----:B------:R-:W-:Y:S02]  /*1e3b0*/  IMAD.MOV.U32 R11, RZ, RZ, 0x181f ;  /* 0x0000181fff0b7424 */ /* 0x000fe400078e00ff */
[----:B------:R-:W-:-:S07]  /*1e3c0*/  IMAD.MOV.U32 R15, RZ, RZ, -0x1 ;  /* 0xffffffffff0f7424 */ /* 0x000fce00078e00ff */
[----:B012-4-:R-:W-:Y:S05]  /*1e3d0*/  WARPSYNC.COLLECTIVE R15, `(.L_x_6293) ;  /* 0x000000000f087348 */ /* 0x017fea0003c00000 */
[----:B----4-:R3:W4:Y:S02]  /*1e3e0*/  SHFL.IDX P6, R14, R13, R12, R11 ;  /* 0x0000000c0d0e7389 */ /* 0x01072400000c000b */
[----:B01234-:R-:W-:Y:S01]  /*1e3f0*/  ENDCOLLECTIVE ;  /* 0x000000000000791b */ /* 0x01ffe20003800000 */
.L_x_6293:
[----:B------:R-:W-:Y:S05]  /*1e400*/  BSYNC B1 ;  /* 0x0000000000017941 */ /* 0x000fea0003800000 */
.L_x_6292:
        /* <DEDUP_REMOVED lines=8> */
.L_x_6294:
[----:B------:R-:W-:Y:S05]  /*1e490*/  BRA `(.L_x_6295) ;  /* 0xffffff6c00187947 */ /* 0x000fea000383ffff */
.L_x_6102:
[----:B------:R-:W-:Y:S01]  /*1e4a0*/  BSSY B1, `(.L_x_6296) ;  /* 0x0000008000017945 */ /* 0x000fe20003800000 */
[----:B0-----:R-:W-:Y:S01]  /*1e4b0*/  IMAD.MOV.U32 R13, RZ, RZ, R4 ;  /* 0x000000ffff0d7224 */ /* 0x001fe200078e0004 */
[----:B------:R-:W-:Y:S01]  /*1e4c0*/  MOV R12, 0x2 ;  /* 0x00000002000c7802 */ /* 0x000fe20000000f00 */
[----:B------:R-:W-:Y:S02]  /*1e4d0*/  IMAD.MOV.U32 R11, RZ, RZ, 0x181f ;  /* 0x0000181fff0b7424 */ /* 0x000fe400078e00ff */
[----:B------:R-:W-:-:S07]  /*1e4e0*/  IMAD.MOV.U32 R15, RZ, RZ, -0x1 ;  /* 0xffffffffff0f7424 */ /* 0x000fce00078e00ff */
[----:B-1234-:R-:W-:Y:S05]  /*1e4f0*/  WARPSYNC.COLLECTIVE R15, `(.L_x_6297) ;  /* 0x000000000f087348 */ /* 0x01efea0003c00000 */
[----:B----4-:R0:W4:Y:S02]  /*1e500*/  SHFL.IDX P6, R14, R13, R12, R11 ;  /* 0x0000000c0d0e7389 */ /* 0x01012400000c000b */
[----:B01234-:R-:W-:Y:S01]  /*1e510*/  ENDCOLLECTIVE ;  /* 0x000000000000791b */ /* 0x01ffe20003800000 */
.L_x_6297:
[----:B------:R-:W-:Y:S05]  /*1e520*/  BSYNC B1 ;  /* 0x0000000000017941 */ /* 0x000fea0003800000 */
.L_x_6296:
        /* <DEDUP_REMOVED lines=8> */
.L_x_6298:
[----:B------:R-:W-:Y:S05]  /*1e5b0*/  BRA `(.L_x_6299) ;  /* 0xffffff6c00387947 */ /* 0x000fea000383ffff */
.L_x_6105:
[----:B------:R-:W-:Y:S01]  /*1e5c0*/  BSSY B1, `(.L_x_6300) ;  /* 0x0000008000017945 */ /* 0x000fe20003800000 */
[----:B0-----:R-:W-:Y:S01]  /*1e5d0*/  IMAD.MOV.U32 R13, RZ, RZ, R4 ;  /* 0x000000ffff0d7224 */ /* 0x001fe200078e0004 */
[----:B------:R-:W-:Y:S01]  /*1e5e0*/  MOV R12, 0x3 ;  /* 0x00000003000c7802 */ /* 0x000fe20000000f00 */
[----:B------:R-:W-:Y:S02]  /*1e5f0*/  IMAD.MOV.U32 R11, RZ, RZ, 0x181f ;  /* 0x0000181fff0b7424 */ /* 0x000fe400078e00ff */
[----:B------:R-:W-:-:S07]  /*1e600*/  IMAD.MOV.U32 R15, RZ, RZ, -0x1 ;  /* 0xffffffffff0f7424 */ /* 0x000fce00078e00ff */
[----:B-1234-:R-:W-:Y:S05]  /*1e610*/  WARPSYNC.COLLECTIVE R15, `(.L_x_6301) ;  /* 0x000000000f087348 */ /* 0x01efea0003c00000 */
[----:B------:R0:W0:Y:S02]  /*1e620*/  SHFL.IDX P6, R14, R13, R12, R11 ;  /* 0x0000000c0d0e7389 */ /* 0x00002400000c000b */
[----:B01234-:R-:W-:Y:S01]  /*1e630*/  ENDCOLLECTIVE ;  /* 0x000000000000791b */ /* 0x01ffe20003800000 */
.L_x_6301:
[----:B------:R-:W-:Y:S05]  /*1e640*/  BSYNC B1 ;  /* 0x0000000000017941 */ /* 0x000fea0003800000 */
.L_x_6300:
        /* <DEDUP_REMOVED lines=8> */
.L_x_6302:
[----:B------:R-:W-:Y:S05]  /*1e6d0*/  BRA `(.L_x_6303) ;  /* 0xffffff6c00587947 */ /* 0x000fea000383ffff */
.L_x_6122:
[----:B-1----:R-:W0:Y:S01]  /*1e6e0*/  S2R R10, SR_TID.X ;  /* 0x00000000000a7919 */ /* 0x002e220000002100 */
[----:B------:R-:W-:Y:S01]  /*1e6f0*/  BSSY B1, `(.L_x_6304) ;  /* 0x000000a000017945 */ /* 0x000fe20003800000 */
[----:B------:R-:W-:Y:S01]  /*1e700*/  MOV R12, RZ ;  /* 0x000000ff000c7202 */ /* 0x000fe20000000f00 */
        /* <DEDUP_REMOVED lines=8> */
.L_x_6305:
[----:B------:R-:W-:Y:S05]  /*1e790*/  BSYNC B1 ;  /* 0x0000000000017941 */ /* 0x000fea0003800000 */
.L_x_6304:
[----:B------:R-:W-:Y:S05]  /*1e7a0*/  BRA `(.L_x_6306) ;  /* 0xffffff8000ac7947 */ /* 0x000fea000383ffff */
.L_x_6124:
[----:B------:R-:W-:Y:S01]  /*1e7b0*/  BSSY B1, `(.L_x_6307) ;  /* 0x0000006000017945 */ /* 0x000fe20003800000 */
[----:B------:R-:W-:-:S07]  /*1e7c0*/  IMAD.MOV.U32 R15, RZ, RZ, -0x1 ;  /* 0xffffffffff0f7424 */ /* 0x000fce00078e00ff */
[----:B01----:R-:W-:Y:S05]  /*1e7d0*/  WARPSYNC.COLLECTIVE R15, `(.L_x_6308) ;  /* 0x000000000f0c7348 */ /* 0x003fea0003c00000 */
[----:B------:R-:W-:Y:S02]  /*1e7e0*/  ELECT P6, UR62, PT ;  /* 0x00000000003e782f */ /* 0x000fe400038c0000 */
[----:B------:R-:W-:Y:S01]  /*1e7f0*/  MOV R14, UR62 ;  /* 0x0000003e000e7c02 */ /* 0x000fe20008000f00 */
[----:B01----:R-:W-:Y:S10]  /*1e800*/  ENDCOLLECTIVE ;  /* 0x000000000000791b */ /* 0x003ff40003800000 */
.L_x_6308:
[----:B------:R-:W-:Y:S05]  /*1e810*/  BSYNC B1 ;  /* 0x0000000000017941 */ /* 0x000fea0003800000 */
.L_x_6307:
[----:B------:R-:W-:Y:S05]  /*1e820*/  BRA `(.L_x_6123) ;  /* 0xffffff8000a47947 */ /* 0x000fea000383ffff */
.L_x_6126:
[----:B0-----:R0:W2:Y:S02]  /*1e830*/  SYNCS.PHASECHK.TRANS64.TRYWAIT P0, [R22+URZ+0x32420], R3 ;  /* 0x03242003160075a7 */ /* 0x0010a4000800017f */
[----:B--2---:R-:W-:Y:S05]  /*1e840*/  @!P0 NANOSLEEP.SYNCS 0x989680 ;  /* 0x009896800000895d */ /* 0x004fea0003900000 */
[----:B------:R-:W2:Y:S02]  /*1e850*/  @!P0 SYNCS.PHASECHK.TRANS64 P0, [R22+URZ+0x32420], R3 ;  /* 0x03242003160085a7 */ /* 0x000ea4000800007f */
[----:B--2---:R-:W-:Y:S05]  /*1e860*/  @!P0 BRA `(.L_x_6126) ;  /* 0xfffffffc00f08947 */ /* 0x004fea000383ffff */
[----:B------:R-:W-:Y:S05]  /*1e870*/  BRA `(.L_x_6309) ;  /* 0xffffff8000b47947 */ /* 0x000fea000383ffff */
.L_x_6130:
[----:B0-----:R0:W2:Y:S02]  /*1e880*/  SYNCS.PHASECHK.TRANS64.TRYWAIT P0, [R3+URZ+0x324a0], R8 ;  /* 0x0324a008030075a7 */ /* 0x0010a4000800017f */
[----:B--2---:R-:W-:Y:S05]  /*1e890*/  @!P0 NANOSLEEP.SYNCS 0x989680 ;  /* 0x009896800000895d */ /* 0x004fea0003900000 */
[----:B------:R-:W2:Y:S02]  /*1e8a0*/  @!P0 SYNCS.PHASECHK.TRANS64 P0, [R3+URZ+0x324a0], R8 ;  /* 0x0324a008030085a7 */ /* 0x000ea4000800007f */
[----:B--2---:R-:W-:Y:S05]  /*1e8b0*/  @!P0 BRA `(.L_x_6130) ;  /* 0xfffffffc00f08947 */ /* 0x004fea000383ffff */
[----:B------:R-:W-:Y:S05]  /*1e8c0*/  BRA `(.L_x_6310) ;  /* 0xffffff8000cc7947 */ /* 0x000fea000383ffff */
.L_x_6135:
[----:B-1----:R1:W2:Y:S02]  /*1e8d0*/  SYNCS.PHASECHK.TRANS64.TRYWAIT P0, [R3+URZ+0x324c0], R8 ;  /* 0x0324c008030075a7 */ /* 0x0022a4000800017f */
[----:B--2---:R-:W-:Y:S05]  /*1e8e0*/  @!P0 NANOSLEEP.SYNCS 0x989680 ;  /* 0x009896800000895d */ /* 0x004fea0003900000 */
[----:B------:R-:W2:Y:S02]  /*1e8f0*/  @!P0 SYNCS.PHASECHK.TRANS64 P0, [R3+URZ+0x324c0], R8 ;  /* 0x0324c008030085a7 */ /* 0x000ea4000800007f */
[----:B--2---:R-:W-:Y:S05]  /*1e900*/  @!P0 BRA `(.L_x_6135) ;  /* 0xfffffffc00f08947 */ /* 0x004fea000383ffff */
[----:B------:R-:W-:Y:S05]  /*1e910*/  BRA `(.L_x_6311) ;  /* 0xffffff8400487947 */ /* 0x000fea000383ffff */
.L_x_6145:
[----:B0-----:R0:W2:Y:S02]  /*1e920*/  SYNCS.PHASECHK.TRANS64.TRYWAIT P1, [R8+URZ+0x324a0], R2 ;  /* 0x0324a002080075a7 */ /* 0x0010a4000802017f */
[----:B--2---:R-:W-:Y:S05]  /*1e930*/  @!P1 NANOSLEEP.SYNCS 0x989680 ;  /* 0x009896800000995d */ /* 0x004fea0003900000 */
[----:B------:R-:W2:Y:S02]  /*1e940*/  @!P1 SYNCS.PHASECHK.TRANS64 P1, [R8+URZ+0x324a0], R2 ;  /* 0x0324a002080095a7 */ /* 0x000ea4000802007f */
[----:B--2---:R-:W-:Y:S05]  /*1e950*/  @!P1 BRA `(.L_x_6145) ;  /* 0xfffffffc00f09947 */ /* 0x004fea000383ffff */
[----:B------:R-:W-:Y:S05]  /*1e960*/  BRA `(.L_x_6312) ;  /* 0xffffff8800bc7947 */ /* 0x000fea000383ffff */
.L_x_6150:
[----:B-1----:R1:W2:Y:S02]  /*1e970*/  SYNCS.PHASECHK.TRANS64.TRYWAIT P1, [R8+URZ+0x324c0], R2 ;  /* 0x0324c002080075a7 */ /* 0x0022a4000802017f */
[----:B--2---:R-:W-:Y:S05]  /*1e980*/  @!P1 NANOSLEEP.SYNCS 0x989680 ;  /* 0x009896800000995d */ /* 0x004fea0003900000 */
[----:B------:R-:W2:Y:S02]  /*1e990*/  @!P1 SYNCS.PHASECHK.TRANS64 P1, [R8+URZ+0x324c0], R2 ;  /* 0x0324c002080095a7 */ /* 0x000ea4000802007f */
[----:B--2---:R-:W-:Y:S05]  /*1e9a0*/  @!P1 BRA `(.L_x_6150) ;  /* 0xfffffffc00f09947 */ /* 0x004fea000383ffff */
[----:B------:R-:W-:Y:S05]  /*1e9b0*/  BRA `(.L_x_6313) ;  /* 0xffffff8c00347947 */ /* 0x000fea000383ffff */
.L_x_6166:
        /* <DEDUP_REMOVED lines=11> */
.L_x_6315:
[----:B------:R-:W-:Y:S05]  /*1ea70*/  BSYNC B0 ;  /* 0x0000000000007941 */ /* 0x000fea0003800000 */
.L_x_6314:
[----:B------:R-:W-:Y:S05]  /*1ea80*/  BRA `(.L_x_6316) ;  /* 0xffffff9800e47947 */ /* 0x000fea000383ffff */
.L_x_6169:
[----:B-1----:R1:W2:Y:S02]  /*1ea90*/  SYNCS.PHASECHK.TRANS64.TRYWAIT P0, [R30+URZ+0x32440], R0 ;  /* 0x032440001e0075a7 */ /* 0x0022a4000800017f */
[----:B--2---:R-:W-:Y:S05]  /*1eaa0*/  @!P0 NANOSLEEP.SYNCS 0x989680 ;  /* 0x009896800000895d */ /* 0x004fea0003900000 */
[----:B------:R-:W2:Y:S02]  /*1eab0*/  @!P0 SYNCS.PHASECHK.TRANS64 P0, [R30+URZ+0x32440], R0 ;  /* 0x032440001e0085a7 */ /* 0x000ea4000800007f */
[----:B--2---:R-:W-:Y:S05]  /*1eac0*/  @!P0 BRA `(.L_x_6169) ;  /* 0xfffffffc00f08947 */ /* 0x004fea000383ffff */
[----:B------:R-:W-:Y:S05]  /*1ead0*/  BRA `(.L_x_6317) ;  /* 0xffffff9800fc7947 */ /* 0x000fea000383ffff */
.L_x_6170:
        /* <DEDUP_REMOVED lines=8> */
.L_x_6319:
[----:B------:R-:W-:Y:S05]  /*1eb60*/  BSYNC B0 ;  /* 0x0000000000007941 */ /* 0x000fea0003800000 */
.L_x_6318:
        /* <DEDUP_REMOVED lines=9> */
.L_x_6320:
[----:B------:R-:W-:Y:S02]  /*1ec00*/  IMAD.MOV.U32 R13, RZ, RZ, R4 ;  /* 0x000000ffff0d7224 */ /* 0x000fe400078e0004 */
[----:B------:R-:W-:Y:S02]  /*1ec10*/  IMAD.MOV.U32 R12, RZ, RZ, 0x1 ;  /* 0x00000001ff0c7424 */ /* 0x000fe400078e00ff */
[----:B------:R-:W-:-:S07]  /*1ec20*/  IMAD.MOV.U32 R3, RZ, RZ, R14 ;  /* 0x000000ffff037224 */ /* 0x000fce00078e000e */
[----:B------:R-:W-:Y:S05]  /*1ec30*/  WARPSYNC.COLLECTIVE R15, `(.L_x_6321) ;  /* 0x000000000f087348 */ /* 0x000fea0003c00000 */
[----:B------:R0:W1:Y:S02]  /*1ec40*/  SHFL.IDX P6, R14, R13, R12, R11 ;  /* 0x0000000c0d0e7389 */ /* 0x00006400000c000b */
[----:B01----:R-:W-:Y:S01]  /*1ec50*/  ENDCOLLECTIVE ;  /* 0x000000000000791b */ /* 0x003fe20003800000 */
.L_x_6321:
        /* <DEDUP_REMOVED lines=15> */
.L_x_6322:
[----:B------:R-:W-:Y:S01]  /*1ed50*/  @P0 IMAD R6, R5, 0x2, R22 ;  /* 0x0000000205060824 */ /* 0x000fe200078e0216 */
[----:B------:R-:W-:Y:S01]  /*1ed60*/  MOV R13, R4 ;  /* 0x00000004000d7202 */ /* 0x000fe20000000f00 */
[----:B------:R-:W-:Y:S02]  /*1ed70*/  IMAD.MOV.U32 R12, RZ, RZ, 0x2 ;  /* 0x00000002ff0c7424 */ /* 0x000fe400078e00ff */
[----:B------:R-:W-:-:S07]  /*1ed80*/  IMAD.MOV.U32 R3, RZ, RZ, R14 ;  /* 0x000000ffff037224 */ /* 0x000fce00078e000e */
[----:B------:R-:W-:Y:S05]  /*1ed90*/  WARPSYNC.COLLECTIVE R15, `(.L_x_6323) ;  /* 0x000000000f087348 */ /* 0x000fea0003c00000 */
[----:B------:R0:W1:Y:S02]  /*1eda0*/  SHFL.IDX P6, R14, R13, R12, R11 ;  /* 0x0000000c0d0e7389 */ /* 0x00006400000c000b */
[----:B01----:R-:W-:Y:S01]  /*1edb0*/  ENDCOLLECTIVE ;  /* 0x000000000000791b */ /* 0x003fe20003800000 */
.L_x_6323:
        /* <DEDUP_REMOVED lines=15> */
.L_x_6324:
[----:B------:R-:W-:Y:S02]  /*1eeb0*/  @P0 IMAD R6, R5, 0x2, R22 ;  /* 0x0000000205060824 */ /* 0x000fe400078e0216 */
[----:B------:R-:W-:Y:S02]  /*1eec0*/  IMAD.MOV.U32 R13, RZ, RZ, R4 ;  /* 0x000000ffff0d7224 */ /* 0x000fe400078e0004 */
[----:B------:R-:W-:Y:S02]  /*1eed0*/  IMAD.MOV.U32 R12, RZ, RZ, 0x3 ;  /* 0x00000003ff0c7424 */ /* 0x000fe400078e00ff */
[----:B------:R-:W-:-:S07]  /*1eee0*/  IMAD.MOV.U32 R3, RZ, RZ, R14 ;  /* 0x000000ffff037224 */ /* 0x000fce00078e000e */
[----:B------:R-:W-:Y:S05]  /*1eef0*/  WARPSYNC.COLLECTIVE R15, `(.L_x_6325) ;  /* 0x000000000f087348 */ /* 0x000fea0003c00000 */
[----:B------:R0:W1:Y:S02]  /*1ef00*/  SHFL.IDX P6, R14, R13, R12, R11 ;  /* 0x0000000c0d0e7389 */ /* 0x00006400000c000b */
[----:B01----:R-:W-:Y:S01]  /*1ef10*/  ENDCOLLECTIVE ;  /* 0x000000000000791b */ /* 0x003fe20003800000 */
.L_x_6325:
        /* <DEDUP_REMOVED lines=10> */
[----:B------:R-:W-:Y:S02]  /*1efc0*/  ISETP.GE.AND P0, PT, R31, 0x31, PT ;  /* 0x000000311f00780c */ /* 0x000fe40003f06270 */
[----:B0-----:R-:W-:-:S11]  /*1efd0*/  MOV R2, R14 ;  /* 0x0000000e00027202 */ /* 0x001fd60000000f00 */
[----:B------:R-:W-:Y:S05]  /*1efe0*/  WARPSYNC.COLLECTIVE R15, `(.L_x_6326) ;  /* 0x000000000f087348 */ /* 0x000fea0003c00000 */
[----:B------:R0:W1:Y:S02]  /*1eff0*/  SHFL.IDX P6, R14, R13, R12, R11 ;  /* 0x0000000c0d0e7389 */ /* 0x00006400000c000b */
[----:B01----:R-:W-:Y:S01]  /*1f000*/  ENDCOLLECTIVE ;  /* 0x000000000000791b */ /* 0x003fe20003800000 */
.L_x_6326:
[----:B------:R-:W-:Y:S02]  /*1f010*/  @P0 IMAD R6, R5, 0x2, R22 ;  /* 0x0000000205060824 */ /* 0x000fe400078e0216 */
[----:B------:R-:W-:Y:S02]  /*1f020*/  IMAD.MOV.U32 R13, RZ, RZ, R4 ;  /* 0x000000ffff0d7224 */ /* 0x000fe400078e0004 */
[----:B------:R-:W-:Y:S02]  /*1f030*/  IMAD.MOV.U32 R12, RZ, RZ, 0x4 ;  /* 0x00000004ff0c7424 */ /* 0x000fe400078e00ff */
[----:B------:R-:W-:-:S07]  /*1f040*/  IMAD.MOV.U32 R3, RZ, RZ, R14 ;  /* 0x000000ffff037224 */ /* 0x000fce00078e000e */
[----:B------:R-:W-:Y:S05]  /*1f050*/  WARPSYNC.COLLECTIVE R15, `(.L_x_6327) ;  /* 0x000000000f087348 */ /* 0x000fea0003c00000 */
[----:B------:R0:W1:Y:S02]  /*1f060*/  SHFL.IDX P6, R14, R13, R12, R11 ;  /* 0x0000000c0d0e7389 */ /* 0x00006400000c000b */
[----:B01----:R-:W-:Y:S01]  /*1f070*/  ENDCOLLECTIVE ;  /* 0x000000000000791b */ /* 0x003fe20003800000 */
.L_x_6327:
        /* <DEDUP_REMOVED lines=15> */
.L_x_6328:
[----:B------:R-:W-:Y:S02]  /*1f170*/  @P0 IMAD R6, R5, 0x2, R22 ;  /* 0x0000000205060824 */ /* 0x000fe400078e0216 */
[----:B------:R-:W-:Y:S02]  /*1f180*/  IMAD.MOV.U32 R13, RZ, RZ, R4 ;  /* 0x000000ffff0d7224 */ /* 0x000fe400078e0004 */
[----:B------:R-:W-:Y:S01]  /*1f190*/  IMAD.MOV.U32 R12, RZ, RZ, 0x5 ;  /* 0x00000005ff0c7424 */ /* 0x000fe200078e00ff */
[----:B------:R-:W-:-:S07]  /*1f1a0*/  MOV R3, R14 ;  /* 0x0000000e00037202 */ /* 0x000fce0000000f00 */
[----:B------:R-:W-:Y:S05]  /*1f1b0*/  WARPSYNC.COLLECTIVE R15, `(.L_x_6329) ;  /* 0x000000000f087348 */ /* 0x000fea0003c00000 */
[----:B------:R0:W1:Y:S02]  /*1f1c0*/  SHFL.IDX P6, R14, R13, R12, R11 ;  /* 0x0000000c0d0e7389 */ /* 0x00006400000c000b */
[----:B01----:R-:W-:Y:S01]  /*1f1d0*/  ENDCOLLECTIVE ;  /* 0x000000000000791b */ /* 0x003fe20003800000 */
.L_x_6329:
        /* <DEDUP_REMOVED lines=14> */
.L_x_6330:
[----:B------:R-:W-:Y:S01]  /*1f2c0*/  IMAD.MOV.U32 R0, RZ, RZ, R14 ;  /* 0x000000ffff007224 */ /* 0x000fe200078e000e */
[----:B------:R-:W-:Y:S06]  /*1f2d0*/  BRA `(.L_x_6331) ;  /* 0xffffff98006c7947 */ /* 0x000fec000383ffff */
.L_x_6175:
[----:B------:R-:W-:Y:S01]  /*1f2e0*/  IMAD.MOV.U32 R13, RZ, RZ, R3 ;  /* 0x000000ffff0d7224 */ /* 0x000fe200078e0003 */
[----:B------:R-:W-:Y:S01]  /*1f2f0*/  MOV R12, RZ ;  /* 0x000000ff000c7202 */ /* 0x000fe20000000f00 */
[----:B------:R-:W-:Y:S02]  /*1f300*/  IMAD.MOV.U32 R11, RZ, RZ, 0x181f ;  /* 0x0000181fff0b7424 */ /* 0x000fe400078e00ff */
[----:B------:R-:W-:Y:S02]  /*1f310*/  IMAD.MOV.U32 R15, RZ, RZ, -0x1 ;  /* 0xffffffffff0f7424 */ /* 0x000fe400078e00ff */
[----:B-----5:R-:W-:Y:S02]  /*1f320*/  IMAD R2, R9, R6, RZ ;  /* 0x0000000609027224 */ /* 0x020fe400078e02ff */
[----:B------:R-:W-:-:S07]  /*1f330*/  IMAD R17, R17, 0x80, R8 ;  /* 0x0000008011117824 */ /* 0x000fce00078e0208 */
[----:B------:R-:W-:Y:S05]  /*1f340*/  WARPSYNC.COLLECTIVE R15, `(.L_x_6332) ;  /* 0x000000000f087348 */ /* 0x000fea0003c00000 */
[----:B------:R0:W1:Y:S02]  /*1f350*/  SHFL.IDX P6, R14, R13, R12, R11 ;  /* 0x0000000c0d0e7389 */ /* 0x00006400000c000b */
[----:B01----:R-:W-:Y:S01]  /*1f360*/  ENDCOLLECTIVE ;  /* 0x000000000000791b */ /* 0x003fe20003800000 */
.L_x_6332:
[C---:B------:R-:W-:Y:S01]  /*1f370*/  VIADD R10, R17.reuse, 0x10 ;  /* 0x00000010110a7836 */ /* 0x040fe20000000000 */
[C---:B------:R-:W-:Y:S01]  /*1f380*/  ISETP.GE.AND P0, PT, R17.reuse, R2, PT ;  /* 0x000000021100720c */ /* 0x040fe20003f06270 */
[C---:B------:R-:W-:Y:S02]  /*1f390*/  VIADD R6, R17.reuse, 0x20 ;  /* 0x0000002011067836 */ /* 0x040fe40000000000 */
[----:B------:R-:W-:Y:S01]  /*1f3a0*/  VIADD R8, R17, 0x40 ;  /* 0x0000004011087836 */ /* 0x000fe20000000000 */
[----:B------:R0:W-:Y:S04]  /*1f3b0*/  STL [R1+0x18], R10 ;  /* 0x0000180a01007387 */ /* 0x0001e80000100800 */
[----:B------:R0:W-:Y:S01]  /*1f3c0*/  STL [R1+0x20], R6 ;  /* 0x0000200601007387 */ /* 0x0001e20000100800 */
[----:B------:R-:W-:-:S02]  /*1f3d0*/  IMAD.MOV.U32 R13, RZ, RZ, R0 ;  /* 0x000000ffff0d7224 */ /* 0x000fc400078e0000 */
[----:B------:R-:W-:-:S07]  /*1f3e0*/  IMAD.MOV.U32 R4, RZ, RZ, R14 ;  /* 0x000000ffff047224 */ /* 0x000fce00078e000e */
[----:B0-----:R-:W-:Y:S05]  /*1f3f0*/  WARPSYNC.COLLECTIVE R15, `(.L_x_6333) ;  /* 0x000000000f087348 */ /* 0x001fea0003c00000 */
[----:B------:R1:W2:Y:S02]  /*1f400*/  SHFL.IDX P6, R14, R13, R12, R11 ;  /* 0x0000000c0d0e7389 */ /* 0x0002a400000c000b */
[----:B012---:R-:W-:Y:S01]  /*1f410*/  ENDCOLLECTIVE ;  /* 0x000000000000791b */ /* 0x007fe20003800000 */
.L_x_6333:
[----:B------:R-:W-:Y:S01]  /*1f420*/  IMAD.MOV.U32 R13, RZ, RZ, R3 ;  /* 0x000000ffff0d7224 */ /* 0x000fe200078e0003 */
[----:B------:R-:W-:Y:S01]  /*1f430*/  MOV R12, 0x1 ;  /* 0x00000001000c7802 */ /* 0x000fe20000000f00 */
[----:B------:R-:W-:-:S07]  /*1f440*/  IMAD.MOV.U32 R5, RZ, RZ, R14 ;  /* 0x000000ffff057224 */ /* 0x000fce00078e000e */
[----:B------:R-:W-:Y:S05]  /*1f450*/  WARPSYNC.COLLECTIVE R15, `(.L_x_6334) ;  /* 0x000000000f087348 */ /* 0x000fea0003c00000 */
[----:B------:R0:W1:Y:S02]  /*1f460*/  SHFL.IDX P6, R14, R13, R12, R11 ;  /* 0x0000000c0d0e7389 */ /* 0x00006400000c000b */
[----:B01----:R-:W-:Y:S01]  /*1f470*/  ENDCOLLECTIVE ;  /* 0x000000000000791b */ /* 0x003fe20003800000 */
.L_x_6334:
        /* <DEDUP_REMOVED lines=15> */
.L_x_6335:
[----:B------:R-:W-:Y:S02]  /*1f570*/  IMAD.MOV.U32 R13, RZ, RZ, R3 ;  /* 0x000000ffff0d7224 */ /* 0x000fe400078e0003 */
[----:B------:R-:W-:Y:S02]  /*1f580*/  IMAD.MOV.U32 R12, RZ, RZ, 0x2 ;  /* 0x00000002ff0c7424 */ /* 0x000fe400078e00ff */
[----:B------:R-:W-:-:S07]  /*1f590*/  IMAD.MOV.U32 R5, RZ, RZ, R14 ;  /* 0x000000ffff057224 */ /* 0x000fce00078e000e */
[----:B------:R-:W-:Y:S05]  /*1f5a0*/  WARPSYNC.COLLECTIVE R15, `(.L_x_6336) ;  /* 0x000000000f087348 */ /* 0x000fea0003c00000 */
[----:B------:R0:W1:Y:S02]  /*1f5b0*/  SHFL.IDX P6, R14, R13, R12, R11 ;  /* 0x0000000c0d0e7389 */ /* 0x00006400000c000b */
[----:B01----:R-:W-:Y:S01]  /*1f5c0*/  ENDCOLLECTIVE ;  /* 0x000000000000791b */ /* 0x003fe20003800000 */
.L_x_6336:
        /* <DEDUP_REMOVED lines=10> */
[----:B------:R-:W-:Y:S02]  /*1f670*/  ISETP.GE.AND P0, PT, R6, R2, PT ;  /* 0x000000020600720c */ /* 0x000fe40003f06270 */
[----:B------:R-:W-:-:S05]  /*1f680*/  IADD3 R6, R17, 0x30, RZ ;  /* 0x0000003011067810 */ /* 0x000fca0007ffe0ff */
[----:B------:R1:W-:Y:S01]  /*1f690*/  STL [R1+0x24], R6 ;  /* 0x0000240601007387 */ /* 0x0003e20000100800 */
[----:B0-----:R-:W-:-:S03]  /*1f6a0*/  IMAD.MOV.U32 R4, RZ, RZ, R14 ;  /* 0x000000ffff047224 */ /* 0x001fc600078e000e */
[----:B------:R1:W-:Y:S04]  /*1f6b0*/  STL [R1+0x28], R8 ;  /* 0x0000280801007387 */ /* 0x0003e80000100800 */
[----:B-1----:R-:W-:Y:S05]  /*1f6c0*/  WARPSYNC.COLLECTIVE R15, `(.L_x_6337) ;  /* 0x000000000f087348 */ /* 0x002fea0003c00000 */
[----:B------:R0:W2:Y:S02]  /*1f6d0*/  SHFL.IDX P6, R14, R13, R12, R11 ;  /* 0x0000000c0d0e7389 */ /* 0x0000a400000c000b */
[----:B012---:R-:W-:Y:S01]  /*1f6e0*/  ENDCOLLECTIVE ;  /* 0x000000000000791b */ /* 0x007fe20003800000 */
.L_x_6337:
[----:B------:R-:W-:Y:S02]  /*1f6f0*/  IMAD.MOV.U32 R13, RZ, RZ, R3 ;  /* 0x000000ffff0d7224 */ /* 0x000fe400078e0003 */
[----:B------:R-:W-:Y:S02]  /*1f700*/  IMAD.MOV.U32 R12, RZ, RZ, 0x3 ;  /* 0x00000003ff0c7424 */ /* 0x000fe400078e00ff */
[----:B------:R-:W-:-:S07]  /*1f710*/  IMAD.MOV.U32 R5, RZ, RZ, R14 ;  /* 0x000000ffff057224 */ /* 0x000fce00078e000e */
[----:B------:R-:W-:Y:S05]  /*1f720*/  WARPSYNC.COLLECTIVE R15, `(.L_x_6338) ;  /* 0x000000000f087348 */ /* 0x000fea0003c00000 */
[----:B------:R0:W1:Y:S02]  /*1f730*/  SHFL.IDX P6, R14, R13, R12, R11 ;  /* 0x0000000c0d0e7389 */ /* 0x00006400000c000b */
[----:B01----:R-:W-:Y:S01]  /*1f740*/  ENDCOLLECTIVE ;  /* 0x000000000000791b */ /* 0x003fe20003800000 */
.L_x_6338:
        /* <DEDUP_REMOVED lines=15> */
.L_x_6339:
[----:B------:R-:W-:Y:S02]  /*1f840*/  IMAD.MOV.U32 R13, RZ, RZ, R3 ;  /* 0x000000ffff0d7224 */ /* 0x000fe400078e0003 */
[----:B------:R-:W-:Y:S02]  /*1f850*/  IMAD.MOV.U32 R12, RZ, RZ, 0x4 ;  /* 0x00000004ff0c7424 */ /* 0x000fe400078e00ff */
[----:B------:R-:W-:-:S07]  /*1f860*/  IMAD.MOV.U32 R5, RZ, RZ, R14 ;  /* 0x000000ffff057224 */ /* 0x000fce00078e000e */
[----:B------:R-:W-:Y:S05]  /*1f870*/  WARPSYNC.COLLECTIVE R15, `(.L_x_6340) ;  /* 0x000000000f087348 */ /* 0x000fea0003c00000 */
[----:B------:R0:W1:Y:S02]  /*1f880*/  SHFL.IDX P6, R14, R13, R12, R11 ;  /* 0x0000000c0d0e7389 */ /* 0x00006400000c000b */
[----:B01----:R-:W-:Y:S01]  /*1f890*/  ENDCOLLECTIVE ;  /* 0x000000000000791b */ /* 0x003fe20003800000 */
.L_x_6340:
        /* <DEDUP_REMOVED lines=10> */
.L_x_6341:
[----:B------:R-:W-:Y:S01]  /*1f940*/  @!PT LDS RZ, [RZ] ;  /* 0x00000000fffff984 */ /* 0x000fe20000000800 */
[----:B------:R-:W-:Y:S01]  /*1f950*/  @!PT LDS RZ, [RZ] ;  /* 0x00000000fffff984 */ /* 0x000fe20000000800 */
[----:B------:R-:W-:Y:S01]  /*1f960*/  @!PT LDS RZ, [RZ] ;  /* 0x00000000fffff984 */ /* 0x000fe20000000800 */
[----:B------:R0:W-:Y:S01]  /*1f970*/  @!P0 LDGSTS.E.BYPASS.LTC128B.128 [R26+0x19c00], desc[UR42][R4.64], !P1 ;  /* 0x19c00000041a8fae */ /* 0x0001e2000c901d6a */
[----:B------:R-:W-:Y:S01]  /*1f980*/  ISETP.GE.AND P0, PT, R8, R2, PT ;  /* 0x000000020800720c */ /* 0x000fe20003f06270 */
[----:B------:R-:W-:-:S05]  /*1f990*/  VIADD R8, R17, 0x50 ;  /* 0x0000005011087836 */ /* 0x000fca0000000000 */
[----:B------:R1:W-:Y:S01]  /*1f9a0*/  STL [R1+0x30], R8 ;  /* 0x0000300801007387 */ /* 0x0003e20000100800 */
[----:B------:R-:W-:Y:S01]  /*1f9b0*/  MOV R13, R3 ;  /* 0x00000003000d7202 */ /* 0x000fe20000000f00 */
[----:B------:R-:W-:Y:S02]  /*1f9c0*/  IMAD.MOV.U32 R12, RZ, RZ, 0x5 ;  /* 0x00000005ff0c7424 */ /* 0x000fe400078e00ff */
[----:B0-----:R-:W-:-:S07]  /*1f9d0*/  IMAD.MOV.U32 R4, RZ, RZ, R14 ;  /* 0x000000ffff047224 */ /* 0x001fce00078e000e */
[----:B-1----:R-:W-:Y:S05]  /*1f9e0*/  WARPSYNC.COLLECTIVE R15, `(.L_x_6342) ;  /* 0x000000000f087348 */ /* 0x002fea0003c00000 */
[----:B------:R0:W2:Y:S02]  /*1f9f0*/  SHFL.IDX P6, R14, R13, R12, R11 ;  /* 0x0000000c0d0e7389 */ /* 0x0000a400000c000b */
[----:B012---:R-:W-:Y:S01]  /*1fa00*/  ENDCOLLECTIVE ;  /* 0x000000000000791b */ /* 0x007fe20003800000 */
.L_x_6342:
        /* <DEDUP_REMOVED lines=10> */
.L_x_6343:
        /* <DEDUP_REMOVED lines=13> */
.L_x_6344:
[----:B------:R-:W-:-:S05]  /*1fb80*/  @!P0 LEA R5, P2, R7, R4, 0x1 ;  /* 0x0000000407058211 */ /* 0x000fca00078408ff */
[----:B------:R-:W-:-:S05]  /*1fb90*/  @!P0 IMAD.X R4, RZ, RZ, R6, P2 ;  /* 0x000000ffff048224 */ /* 0x000fca00010e0606 */
[----:B------:R-:W-:Y:S01]  /*1fba0*/  @!P0 LOP3.LUT R5, R5, R4, RZ, 0x3c, !PT ;  /* 0x0000000405058212 */ /* 0x000fe200078e3cff */
[----:B------:R-:W-:-:S03]  /*1fbb0*/  IMAD.MOV.U32 R13, RZ, RZ, R0 ;  /* 0x000000ffff0d7224 */ /* 0x000fc600078e0000 */
[----:B------:R-:W-:-:S04]  /*1fbc0*/  @!P0 LOP3.LUT R4, R5, R4, RZ, 0x3c, !PT ;  /* 0x0000000405048212 */ /* 0x000fc800078e3cff */
[----:B------:R-:W-:Y:S02]  /*1fbd0*/  @!P0 LOP3.LUT R5, R5, R4, RZ, 0x3c, !PT ;  /* 0x0000000405058212 */ /* 0x000fe400078e3cff */
[----:B------:R-:W-:-:S07]  /*1fbe0*/  MOV R6, R14 ;  /* 0x0000000e00067202 */ /* 0x000fce0000000f00 */
[----:B------:R-:W-:Y:S05]  /*1fbf0*/  WARPSYNC.COLLECTIVE R15, `(.L_x_6345) ;  /* 0x000000000f087348 */ /* 0x000fea0003c00000 */
[----:B------:R0:W1:Y:S02]  /*1fc00*/  SHFL.IDX P6, R14, R13, R12, R11 ;  /* 0x0000000c0d0e7389 */ /* 0x00006400000c000b */
[----:B01----:R-:W-:Y:S01]  /*1fc10*/  ENDCOLLECTIVE ;  /* 0x000000000000791b */ /* 0x003fe20003800000 */
.L_x_6345:
[----:B------:R-:W-:Y:S01]  /*1fc20*/  @!PT LDS RZ, [RZ] ;  /* 0x00000000fffff984 */ /* 0x000fe20000000800 */
[----:B------:R-:W-:Y:S01]  /*1fc30*/  @!PT LDS RZ, [RZ] ;  /* 0x00000000fffff984 */ /* 0x000fe20000000800 */
[----:B------:R-:W-:Y:S01]  /*1fc40*/  @!PT LDS RZ, [RZ] ;  /* 0x00000000fffff984 */ /* 0x000fe20000000800 */
[----:B------:R0:W-:Y:S01]  /*1fc50*/  @!P0 LDGSTS.E.BYPASS.LTC128B.128 [R26+0x1ac00], desc[UR42][R4.64], !P1 ;  /* 0x1ac00000041a8fae */ /* 0x0001e2000c901d6a */
[----:B------:R-:W-:Y:S01]  /*1fc60*/  ISETP.GE.AND P0, PT, R8, R2, PT ;  /* 0x000000020800720c */ /* 0x000fe20003f06270 */
[----:B------:R-:W-:Y:S02]  /*1fc70*/  IMAD.MOV.U32 R13, RZ, RZ, R3 ;  /* 0x000000ffff0d7224 */ /* 0x000fe400078e0003 */
[----:B------:R-:W-:Y:S02]  /*1fc80*/  IMAD.MOV.U32 R12, RZ, RZ, 0x7 ;  /* 0x00000007ff0c7424 */ /* 0x000fe400078e00ff */
[----:B0-----:R-:W-:-:S08]  /*1fc90*/  IMAD.MOV.U32 R4, RZ, RZ, R14 ;  /* 0x000000ffff047224 */ /* 0x001fd000078e000e */
[----:B------:R-:W-:Y:S05]  /*1fca0*/  WARPSYNC.COLLECTIVE R15, `(.L_x_6346) ;  /* 0x000000000f087348 */ /* 0x000fea0003c00000 */
[----:B------:R0:W1:Y:S02]  /*1fcb0*/  SHFL.IDX P6, R14, R13, R12, R11 ;  /* 0x0000000c0d0e7389 */ /* 0x00006400000c000b */
[----:B01----:R-:W-:Y:S01]  /*1fcc0*/  ENDCOLLECTIVE ;  /* 0x000000000000791b */ /* 0x003fe20003800000 */
.L_x_6346:
        /* <DEDUP_REMOVED lines=10> */
.L_x_6347:
[----:B------:R-:W-:Y:S01]  /*1fd70*/  @!PT LDS RZ, [RZ] ;  /* 0x00000000fffff984 */ /* 0x000fe20000000800 */
[----:B------:R-:W-:Y:S01]  /*1fd80*/  @!PT LDS RZ, [RZ] ;  /* 0x00000000fffff984 */ /* 0x000fe20000000800 */
[----:B------:R-:W-:Y:S01]  /*1fd90*/  @!PT LDS RZ, [RZ] ;  /* 0x00000000fffff984 */ /* 0x000fe20000000800 */
[----:B------:R1:W-:Y:S01]  /*1fda0*/  @!P0 LDGSTS.E.BYPASS.LTC128B.128 [R26+0x1b400], desc[UR42][R4.64], !P1 ;  /* 0x1b400000041a8fae */ /* 0x0003e2000c901d6a */
[----:B------:R-:W-:Y:S01]  /*1fdb0*/  MOV R0, R14 ;  /* 0x0000000e00007202 */ /* 0x000fe20000000f00 */
[----:B------:R-:W-:Y:S06]  /*1fdc0*/  BRA `(.L_x_6348) ;  /* 0xffffff9800c47947 */ /* 0x000fec000383ffff */
.L_x_6179:
        /* <DEDUP_REMOVED lines=33> */
.L_x_6350:
[----:B------:R-:W-:Y:S05]  /*1ffe0*/  BSYNC B0 ;  /* 0x0000000000007941 */ /* 0x000fea0003800000 */
.L_x_6349:
[----:B------:R-:W-:Y:S01]  /*1fff0*/  IMAD.MOV.U32 R13, RZ, RZ, R4 ;  /* 0x000000ffff0d7224 */ /* 0x000fe200078e0004 */
[----:B------:R-:W-:Y:S01]  /*20000*/  MOV R15, 0xffffffff ;  /* 0xffffffff000f7802 */ /* 0x000fe20000000f00 */
[----:B------:R-:W-:Y:S01]  /*20010*/  IMAD.MOV.U32 R12, RZ, RZ, RZ ;  /* 0x000000ffff0c7224 */ /* 0x000fe200078e00ff */
[----:B------:R-:W-:Y:S01]  /*20020*/  LOP3.LUT R23, R23, 0xffffbfff, RZ, 0xc0, !PT ;  /* 0xffffbfff17177812 */ /* 0x000fe200078ec0ff */
[----:B------:R-:W-:Y:S02]  /*20030*/  IMAD.MOV.U32 R11, RZ, RZ, 0x181f ;  /* 0x0000181fff0b7424 */ /* 0x000fe400078e00ff */
[----:B------:R-:W-:Y:S01]  /*20040*/  IMAD.MOV.U32 R2, RZ, RZ, R14 ;  /* 0x000000ffff027224 */ /* 0x000fe200078e000e */
[----:B------:R-:W-:-:S07]  /*20050*/  @P5 LOP3.LUT R23, R23, 0x4000, RZ, 0xfc, !PT ;  /* 0x0000400017175812 */ /* 0x000fce00078efcff */
[----:B------:R-:W-:Y:S05]  /*20060*/  WARPSYNC.COLLECTIVE R15, `(.L_x_6351) ;  /* 0x000000000f087348 */ /* 0x000fea0003c00000 */
[----:B------:R0:W1:Y:S02]  /*20070*/  SHFL.IDX P6, R14, R13, R12, R11 ;  /* 0x0000000c0d0e7389 */ /* 0x00006400000c000b */
[----:B01----:R-:W-:Y:S01]  /*20080*/  ENDCOLLECTIVE ;  /* 0x000000000000791b */ /* 0x003fe20003800000 */
.L_x_6351:
[C---:B------:R-:W-:Y:S02]  /*20090*/  LOP3.LUT P5, RZ, R23.reuse, 0x200, RZ, 0xc0, !PT ;  /* 0x0000020017ff7812 */ /* 0x040fe400078ac0ff */
        /* <DEDUP_REMOVED lines=12> */
.L_x_6352:
        /* <DEDUP_REMOVED lines=15> */
.L_x_6353:
        /* <DEDUP_REMOVED lines=12> */
.L_x_6354:
        /* <DEDUP_REMOVED lines=12> */
.L_x_6355:
        /* <DEDUP_REMOVED lines=12> */
.L_x_6356:
        /* <DEDUP_REMOVED lines=12> */
.L_x_6357:
        /* <DEDUP_REMOVED lines=12> */
.L_x_6358:
        /* <DEDUP_REMOVED lines=12> */
.L_x_6359:
        /* <DEDUP_REMOVED lines=12> */
.L_x_6360:
        /* <DEDUP_REMOVED lines=12> */
.L_x_6361:
        /* <DEDUP_REMOVED lines=12> */
.L_x_6362:
[----:B------:R-:W-:Y:S01]  /*20910*/  @!PT LDS RZ, [RZ] ;  /* 0x00000000fffff984 */ /* 0x000fe20000000800 */
[----:B------:R-:W-:Y:S01]  /*20920*/  @!PT LDS RZ, [RZ] ;  /* 0x00000000fffff984 */ /* 0x000fe20000000800 */
[----:B------:R-:W-:Y:S01]  /*20930*/  @!PT LDS RZ, [RZ] ;  /* 0x00000000fffff984 */ /* 0x000fe20000000800 */
[----:B------:R0:W-:Y:S04]  /*20940*/  @!P5 LDGSTS.E.BYPASS.LTC128B.128 [R26+0x28c00], desc[UR42][R2.64+0x80], !P3 ;  /* 0x28c00080021adfae */ /* 0x0001e8000d901d6a */
[----:B------:R0:W-:Y:S04]  /*20950*/  @!P5 LDGSTS.E.BYPASS.LTC128B.128 [R26+0x2cc00], desc[UR42][R2.64+0x100], !P2 ;  /* 0x2cc00100021adfae */ /* 0x0001e8000d101d6a */
[----:B------:R0:W-:Y:S01]  /*20960*/  @!P5 LDGSTS.E.BYPASS.LTC128B.128 [R26+0x30c00], desc[UR42][R2.64+0x180], !P1 ;  /* 0x30c00180021adfae */ /* 0x0001e2000c901d6a */
[----:B------:R-:W-:Y:S01]  /*20970*/  MOV R13, R4 ;  /* 0x00000004000d7202 */ /* 0x000fe20000000f00 */
[----:B------:R-:W-:-:S07]  /*20980*/  IMAD.MOV.U32 R6, RZ, RZ, R14 ;  /* 0x000000ffff067224 */ /* 0x000fce00078e000e */
[----:B0-----:R-:W-:Y:S05]  /*20990*/  WARPSYNC.COLLECTIVE R15, `(.L_x_6363) ;  /* 0x000000000f087348 */ /* 0x001fea0003c00000 */
[----:B------:R1:W2:Y:S02]  /*209a0*/  SHFL.IDX P6, R14, R13, R12, R11 ;  /* 0x0000000c0d0e7389 */ /* 0x0002a400000c000b */
[----:B012---:R-:W-:Y:S01]  /*209b0*/  ENDCOLLECTIVE ;  /* 0x000000000000791b */ /* 0x007fe20003800000 */
.L_x_6363:
[----:B------:R-:W-:Y:S02]  /*209c0*/  IMAD.MOV.U32 R13, RZ, RZ, R0 ;  /* 0x000000ffff0d7224 */ /* 0x000fe400078e0000 */
[----:B------:R-:W-:Y:S02]  /*209d0*/  IMAD.MOV.U32 R12, RZ, RZ, 0x7 ;  /* 0x00000007ff0c7424 */ /* 0x000fe400078e00ff */
[----:B------:R-:W-:-:S07]  /*209e0*/  IMAD.MOV.U32 R2, RZ, RZ, R14 ;  /* 0x000000ffff027224 */ /* 0x000fce00078e000e */
[----:B------:R-:W-:Y:S05]  /*209f0*/  WARPSYNC.COLLECTIVE R15, `(.L_x_6364) ;  /* 0x000000000f087348 */ /* 0x000fea0003c00000 */
[----:B------:R0:W1:Y:S02]  /*20a00*/  SHFL.IDX P6, R14, R13, R12, R11 ;  /* 0x0000000c0d0e7389 */ /* 0x00006400000c000b */
[----:B01----:R-:W-:Y:S01]  /*20a10*/  ENDCOLLECTIVE ;  /* 0x000000000000791b */ /* 0x003fe20003800000 */
.L_x_6364:
        /* <DEDUP_REMOVED lines=14> */
.L_x_6365:
[----:B------:R-:W-:Y:S01]  /*20b00*/  IMAD.MOV.U32 R2, RZ, RZ, R14 ;  /* 0x000000ffff027224 */ /* 0x000fe200078e000e */
[----:B------:R-:W-:Y:S06]  /*20b10*/  BRA `(.L_x_6366) ;  /* 0xffffff9800307947 */ /* 0x000fec000383ffff */
.L_x_6184:
[----:B0-----:R0:W1:Y:S02]  /*20b20*/  SYNCS.PHASECHK.TRANS64.TRYWAIT P0, [R22+URZ+0x32420], R3 ;  /* 0x03242003160075a7 */ /* 0x001064000800017f */
[----:B-1----:R-:W-:Y:S05]  /*20b30*/  @!P0 NANOSLEEP.SYNCS 0x989680 ;  /* 0x009896800000895d */ /* 0x002fea0003900000 */
[----:B------:R-:W1:Y:S02]  /*20b40*/  @!P0 SYNCS.PHASECHK.TRANS64 P0, [R22+URZ+0x32420], R3 ;  /* 0x03242003160085a7 */ /* 0x000e64000800007f */
[----:B-1----:R-:W-:Y:S05]  /*20b50*/  @!P0 BRA `(.L_x_6184) ;  /* 0xfffffffc00f08947 */ /* 0x002fea000383ffff */
[----:B------:R-:W-:Y:S05]  /*20b60*/  BRA `(.L_x_6367) ;  /* 0xffffff9800a47947 */ /* 0x000fea000383ffff */
.L_x_6187:
[----:B0-----:R0:W1:Y:S02]  /*20b70*/  SYNCS.PHASECHK.TRANS64.TRYWAIT P0, [R30+URZ+0x32460], R3 ;  /* 0x032460031e0075a7 */ /* 0x001064000800017f */
[----:B-1----:R-:W-:Y:S05]  /*20b80*/  @!P0 NANOSLEEP.SYNCS 0x989680 ;  /* 0x009896800000895d */ /* 0x002fea0003900000 */
[----:B------:R-:W1:Y:S02]  /*20b90*/  @!P0 SYNCS.PHASECHK.TRANS64 P0, [R30+URZ+0x32460], R3 ;  /* 0x032460031e0085a7 */ /* 0x000e64000800007f */
[----:B-1----:R-:W-:Y:S05]  /*20ba0*/  @!P0 BRA `(.L_x_6187) ;  /* 0xfffffffc00f08947 */ /* 0x002fea000383ffff */
[----:B------:R-:W-:Y:S05]  /*20bb0*/  BRA `(.L_x_6368) ;  /* 0xffffff9800b47947 */ /* 0x000fea000383ffff */
.L_x_6188:
        /* <DEDUP_REMOVED lines=8> */
.L_x_6370:
[----:B------:R-:W-:Y:S05]  /*20c40*/  BSYNC B0 ;  /* 0x0000000000007941 */ /* 0x000fea0003800000 */
.L_x_6369:
        /* <DEDUP_REMOVED lines=13> */
.L_x_6371:
[----:B------:R-:W-:Y:S02]  /*20d20*/  IMAD.MOV.U32 R13, RZ, RZ, R6 ;  /* 0x000000ffff0d7224 */ /* 0x000fe400078e0006 */
[----:B------:R-:W-:Y:S02]  /*20d30*/  IMAD.MOV.U32 R12, RZ, RZ, 0x1 ;  /* 0x00000001ff0c7424 */ /* 0x000fe400078e00ff */
[----:B------:R-:W-:-:S05]  /*20d40*/  IMAD.SHL.U32 R8, R8, 0x8, RZ ;  /* 0x0000000808087824 */ /* 0x000fca00078e00ff */
[----:B------:R-:W-:-:S04]  /*20d50*/  LOP3.LUT R8, R8, 0x38, RZ, 0xc0, !PT ;  /* 0x0000003808087812 */ /* 0x000fc800078ec0ff */
[----:B------:R-:W-:-:S04]  /*20d60*/  SHF.L.U32 R0, R8, 0x1, RZ ;  /* 0x0000000108007819 */ /* 0x000fc800000006ff */
[----:B------:R-:W-:-:S13]  /*20d70*/  IADD3 R2, P0, R14, R0, RZ ;  /* 0x000000000e027210 */ /* 0x000fda0007f1e0ff */
[----:B------:R-:W-:Y:S05]  /*20d80*/  WARPSYNC.COLLECTIVE R15, `(.L_x_6372) ;  /* 0x000000000f087348 */ /* 0x000fea0003c00000 */
[----:B------:R0:W1:Y:S02]  /*20d90*/  SHFL.IDX P6, R14, R13, R12, R11 ;  /* 0x0000000c0d0e7389 */ /* 0x00006400000c000b */
[----:B01----:R-:W-:Y:S01]  /*20da0*/  ENDCOLLECTIVE ;  /* 0x000000000000791b */ /* 0x003fe20003800000 */
.L_x_6372:
        /* <DEDUP_REMOVED lines=17> */
.L_x_6373:
[----:B------:R-:W-:Y:S01]  /*20ec0*/  IMAD.MOV.U32 R13, RZ, RZ, R6 ;  /* 0x000000ffff0d7224 */ /* 0x000fe200078e0006 */
[----:B------:R-:W-:Y:S02]  /*20ed0*/  MOV R12, 0x2 ;  /* 0x00000002000c7802 */ /* 0x000fe40000000f00 */
[----:B------:R-:W-:-:S13]  /*20ee0*/  IADD3 R2, P3, R14, R0, RZ ;  /* 0x000000000e027210 */ /* 0x000fda0007f7e0ff */
[----:B------:R-:W-:Y:S05]  /*20ef0*/  WARPSYNC.COLLECTIVE R15, `(.L_x_6374) ;  /* 0x000000000f087348 */ /* 0x000fea0003c00000 */
[----:B------:R0:W1:Y:S02]  /*20f00*/  SHFL.IDX P6, R14, R13, R12, R11 ;  /* 0x0000000c0d0e7389 */ /* 0x00006400000c000b */
[----:B01----:R-:W-:Y:S01]  /*20f10*/  ENDCOLLECTIVE ;  /* 0x000000000000791b */ /* 0x003fe20003800000 */
.L_x_6374:
        /* <DEDUP_REMOVED lines=17> */
.L_x_6375:
[----:B------:R-:W-:Y:S02]  /*21030*/  IMAD.MOV.U32 R13, RZ, RZ, R6 ;  /* 0x000000ffff0d7224 */ /* 0x000fe400078e0006 */
[----:B------:R-:W-:Y:S01]  /*21040*/  IMAD.MOV.U32 R12, RZ, RZ, 0x3 ;  /* 0x00000003ff0c7424 */ /* 0x000fe200078e00ff */
[----:B------:R-:W-:-:S13]  /*21050*/  IADD3 R2, P3, R14, R0, RZ ;  /* 0x000000000e027210 */ /* 0x000fda0007f7e0ff */
[----:B------:R-:W-:Y:S05]  /*21060*/  WARPSYNC.COLLECTIVE R15, `(.L_x_6376) ;  /* 0x000000000f087348 */ /* 0x000fea0003c00000 */
[----:B------:R0:W1:Y:S02]  /*21070*/  SHFL.IDX P6, R14, R13, R12, R11 ;  /* 0x0000000c0d0e7389 */ /* 0x00006400000c000b */
[----:B01----:R-:W-:Y:S01]  /*21080*/  ENDCOLLECTIVE ;  /* 0x000000000000791b */ /* 0x003fe20003800000 */
.L_x_6376:
        /* <DEDUP_REMOVED lines=17> */
.L_x_6377:
[----:B------:R-:W-:Y:S01]  /*211a0*/  MOV R13, R6 ;  /* 0x00000006000d7202 */ /* 0x000fe20000000f00 */
[----:B------:R-:W-:Y:S01]  /*211b0*/  IMAD.MOV.U32 R12, RZ, RZ, 0x4 ;  /* 0x00000004ff0c7424 */ /* 0x000fe200078e00ff */
[----:B------:R-:W-:-:S13]  /*211c0*/  IADD3 R2, P3, R14, R0, RZ ;  /* 0x000000000e027210 */ /* 0x000fda0007f7e0ff */
[----:B------:R-:W-:Y:S05]  /*211d0*/  WARPSYNC.COLLECTIVE R15, `(.L_x_6378) ;  /* 0x000000000f087348 */ /* 0x000fea0003c00000 */
[----:B------:R0:W1:Y:S02]  /*211e0*/  SHFL.IDX P6, R14, R13, R12, R11 ;  /* 0x0000000c0d0e7389 */ /* 0x00006400000c000b */
[----:B01----:R-:W-:Y:S01]  /*211f0*/  ENDCOLLECTIVE ;  /* 0x000000000000791b */ /* 0x003fe20003800000 */
.L_x_6378:
        /* <DEDUP_REMOVED lines=17> */
.L_x_6379:
[----:B------:R-:W-:Y:S02]  /*21310*/  IMAD.MOV.U32 R13, RZ, RZ, R6 ;  /* 0x000000ffff0d7224 */ /* 0x000fe400078e0006 */
[----:B------:R-:W-:Y:S01]  /*21320*/  IMAD.MOV.U32 R12, RZ, RZ, 0x5 ;  /* 0x00000005ff0c7424 */ /* 0x000fe200078e00ff */
[----:B------:R-:W-:-:S13]  /*21330*/  IADD3 R2, P3, R14, R0, RZ ;  /* 0x000000000e027210 */ /* 0x000fda0007f7e0ff */
[----:B------:R-:W-:Y:S05]  /*21340*/  WARPSYNC.COLLECTIVE R15, `(.L_x_6380) ;  /* 0x000000000f087348 */ /* 0x000fea0003c00000 */
[----:B------:R0:W1:Y:S02]  /*21350*/  SHFL.IDX P6, R14, R13, R12, R11 ;  /* 0x0000000c0d0e7389 */ /* 0x00006400000c000b */
[----:B01----:R-:W-:Y:S01]  /*21360*/  ENDCOLLECTIVE ;  /* 0x000000000000791b */ /* 0x003fe20003800000 */
.L_x_6380:
        /* <DEDUP_REMOVED lines=12> */
.L_x_6381:
        /* <DEDUP_REMOVED lines=9> */
.L_x_6195:
[----:B0-----:R0:W1:Y:S02]  /*214c0*/  SYNCS.PHASECHK.TRANS64.TRYWAIT P0, [R6+URZ+0x32440], R21 ;  /* 0x03244015060075a7 */ /* 0x001064000800017f */
[----:B-1----:R-:W-:Y:S05]  /*214d0*/  @!P0 NANOSLEEP.SYNCS 0x989680 ;  /* 0x009896800000895d */ /* 0x002fea0003900000 */
[----:B------:R-:W1:Y:S02]  /*214e0*/  @!P0 SYNCS.PHASECHK.TRANS64 P0, [R6+URZ+0x32440], R21 ;  /* 0x03244015060085a7 */ /* 0x000e64000800007f */
[----:B-1----:R-:W-:Y:S05]  /*214f0*/  @!P0 BRA `(.L_x_6195) ;  /* 0xfffffffc00f08947 */ /* 0x002fea000383ffff */
[----:B------:R-:W-:Y:S05]  /*21500*/  BRA `(.L_x_6383) ;  /* 0xffffff9c004c7947 */ /* 0x000fea000383ffff */
.L_x_6196:
        /* <DEDUP_REMOVED lines=8> */
.L_x_6385:
[----:B------:R-:W-:Y:S05]  /*21590*/  BSYNC B1 ;  /* 0x0000000000017941 */ /* 0x000fea0003800000 */
.L_x_6384:
        /* <DEDUP_REMOVED lines=9> */
.L_x_6386:
[----:B------:R-:W-:Y:S02]  /*21630*/  IMAD.MOV.U32 R13, RZ, RZ, R9 ;  /* 0x000000ffff0d7224 */ /* 0x000fe400078e0009 */
[----:B------:R-:W-:Y:S01]  /*21640*/  IMAD.MOV.U32 R12, RZ, RZ, 0x1 ;  /* 0x00000001ff0c7424 */ /* 0x000fe200078e00ff */
[----:B------:R-:W-:-:S07]  /*21650*/  MOV R2, R14 ;  /* 0x0000000e00027202 */ /* 0x000fce0000000f00 */
[----:B------:R-:W-:Y:S05]  /*21660*/  WARPSYNC.COLLECTIVE R15, `(.L_x_6387) ;  /* 0x000000000f087348 */ /* 0x000fea0003c00000 */
[----:B------:R0:W1:Y:S02]  /*21670*/  SHFL.IDX P6, R14, R13, R12, R11 ;  /* 0x0000000c0d0e7389 */ /* 0x00006400000c000b */
[----:B01----:R-:W-:Y:S01]  /*21680*/  ENDCOLLECTIVE ;  /* 0x000000000000791b */ /* 0x003fe20003800000 */
.L_x_6387:
        /* <DEDUP_REMOVED lines=11> */
.L_x_6388:
[----:B------:R-:W-:Y:S01]  /*21740*/  MOV R13, R9 ;  /* 0x00000009000d7202 */ /* 0x000fe20000000f00 */
[----:B------:R-:W-:Y:S02]  /*21750*/  IMAD.MOV.U32 R12, RZ, RZ, 0x2 ;  /* 0x00000002ff0c7424 */ /* 0x000fe400078e00ff */
[----:B------:R-:W-:-:S07]  /*21760*/  IMAD.MOV.U32 R2, RZ, RZ, R14 ;  /* 0x000000ffff027224 */ /* 0x000fce00078e000e */
[----:B------:R-:W-:Y:S05]  /*21770*/  WARPSYNC.COLLECTIVE R15, `(.L_x_6389) ;  /* 0x000000000f087348 */ /* 0x000fea0003c00000 */
[----:B------:R0:W1:Y:S02]  /*21780*/  SHFL.IDX P6, R14, R13, R12, R11 ;  /* 0x0000000c0d0e7389 */ /* 0x00006400000c000b */
[----:B01----:R-:W-:Y:S01]  /*21790*/  ENDCOLLECTIVE ;  /* 0x000000000000791b */ /* 0x003fe20003800000 */
.L_x_6389:
        /* <DEDUP_REMOVED lines=11> */
.L_x_6390:
[----:B------:R-:W-:Y:S02]  /*21850*/  IMAD.MOV.U32 R13, RZ, RZ, R9 ;  /* 0x000000ffff0d7224 */ /* 0x000fe400078e0009 */
[----:B------:R-:W-:Y:S02]  /*21860*/  IMAD.MOV.U32 R12, RZ, RZ, 0x3 ;  /* 0x00000003ff0c7424 */ /* 0x000fe400078e00ff */
[----:B------:R-:W-:-:S07]  /*21870*/  IMAD.MOV.U32 R2, RZ, RZ, R14 ;  /* 0x000000ffff027224 */ /* 0x000fce00078e000e */
[----:B------:R-:W-:Y:S05]  /*21880*/  WARPSYNC.COLLECTIVE R15, `(.L_x_6391) ;  /* 0x000000000f087348 */ /* 0x000fea0003c00000 */
[----:B------:R0:W1:Y:S02]  /*21890*/  SHFL.IDX P6, R14, R13, R12, R11 ;  /* 0x0000000c0d0e7389 */ /* 0x00006400000c000b */
[----:B01----:R-:W-:Y:S01]  /*218a0*/  ENDCOLLECTIVE ;  /* 0x000000000000791b */ /* 0x003fe20003800000 */
.L_x_6391:
        /* <DEDUP_REMOVED lines=11> */
.L_x_6392:
[----:B------:R-:W-:Y:S02]  /*21960*/  IMAD.MOV.U32 R13, RZ, RZ, R9 ;  /* 0x000000ffff0d7224 */ /* 0x000fe400078e0009 */
[----:B------:R-:W-:Y:S02]  /*21970*/  IMAD.MOV.U32 R12, RZ, RZ, 0x4 ;  /* 0x00000004ff0c7424 */ /* 0x000fe400078e00ff */
[----:B------:R-:W-:-:S07]  /*21980*/  IMAD.MOV.U32 R2, RZ, RZ, R14 ;  /* 0x000000ffff027224 */ /* 0x000fce00078e000e */
[----:B------:R-:W-:Y:S05]  /*21990*/  WARPSYNC.COLLECTIVE R15, `(.L_x_6393) ;  /* 0x000000000f087348 */ /* 0x000fea0003c00000 */
[----:B------:R0:W1:Y:S02]  /*219a0*/  SHFL.IDX P6, R14, R13, R12, R11 ;  /* 0x0000000c0d0e7389 */ /* 0x00006400000c000b */
[----:B01----:R-:W-:Y:S01]  /*219b0*/  ENDCOLLECTIVE ;  /* 0x000000000000791b */ /* 0x003fe20003800000 */
.L_x_6393:
        /* <DEDUP_REMOVED lines=11> */
.L_x_6394:
[----:B------:R-:W-:Y:S01]  /*21a70*/  MOV R13, R9 ;  /* 0x00000009000d7202 */ /* 0x000fe20000000f00 */
[----:B------:R-:W-:Y:S02]  /*21a80*/  IMAD.MOV.U32 R12, RZ, RZ, 0x5 ;  /* 0x00000005ff0c7424 */ /* 0x000fe400078e00ff */
[----:B------:R-:W-:-:S07]  /*21a90*/  IMAD.MOV.U32 R2, RZ, RZ, R14 ;  /* 0x000000ffff027224 */ /* 0x000fce00078e000e */
[----:B------:R-:W-:Y:S05]  /*21aa0*/  WARPSYNC.COLLECTIVE R15, `(.L_x_6395) ;  /* 0x000000000f087348 */ /* 0x000fea0003c00000 */
[----:B------:R0:W1:Y:S02]  /*21ab0*/  SHFL.IDX P6, R14, R13, R12, R11 ;  /* 0x0000000c0d0e7389 */ /* 0x00006400000c000b */
[----:B01----:R-:W-:Y:S01]  /*21ac0*/  ENDCOLLECTIVE ;  /* 0x000000000000791b */ /* 0x003fe20003800000 */
.L_x_6395:
        /* <DEDUP_REMOVED lines=11> */
.L_x_6396:
[----:B------:R-:W-:Y:S01]  /*21b80*/  IMAD.MOV.U32 R2, RZ, RZ, R14 ;  /* 0x000000ffff027224 */ /* 0x000fe200078e000e */
[----:B------:R-:W-:Y:S06]  /*21b90*/  BRA `(.L_x_6397) ;  /* 0xffffff98007c7947 */ /* 0x000fec000383ffff */
.L_x_6201:
[----:B---3--:R3:W4:Y:S02]  /*21ba0*/  SYNCS.PHASECHK.TRANS64.TRYWAIT P0, [R6+URZ+0x32460], R21 ;  /* 0x03246015060075a7 */ /* 0x008724000800017f */
[----:B----4-:R-:W-:Y:S05]  /*21bb0*/  @!P0 NANOSLEEP.SYNCS 0x989680 ;  /* 0x009896800000895d */ /* 0x010fea0003900000 */
[----:B------:R-:W4:Y:S02]  /*21bc0*/  @!P0 SYNCS.PHASECHK.TRANS64 P0, [R6+URZ+0x32460], R21 ;  /* 0x03246015060085a7 */ /* 0x000f24000800007f */
[----:B----4-:R-:W-:Y:S05]  /*21bd0*/  @!P0 BRA `(.L_x_6201) ;  /* 0xfffffffc00f08947 */ /* 0x010fea000383ffff */
[----:B------:R-:W-:Y:S05]  /*21be0*/  BRA `(.L_x_6398) ;  /* 0xffffff9800cc7947 */ /* 0x000fea000383ffff */
.L_x_6202:
        /* <DEDUP_REMOVED lines=8> */
.L_x_6400:
[----:B------:R-:W-:Y:S05]  /*21c70*/  BSYNC B1 ;  /* 0x0000000000017941 */ /* 0x000fea0003800000 */
.L_x_6399:
        /* <DEDUP_REMOVED lines=9> */
.L_x_6401:
[----:B------:R-:W-:Y:S02]  /*21d10*/  IMAD.MOV.U32 R13, RZ, RZ, R9 ;  /* 0x000000ffff0d7224 */ /* 0x000fe400078e0009 */
[----:B------:R-:W-:Y:S01]  /*21d20*/  IMAD.MOV.U32 R12, RZ, RZ, 0x1 ;  /* 0x00000001ff0c7424 */ /* 0x000fe200078e00ff */
[----:B------:R-:W-:-:S13]  /*21d30*/  IADD3 R2, P0, R14, R0, RZ ;  /* 0x000000000e027210 */ /* 0x000fda0007f1e0ff */
[----:B------:R-:W-:Y:S05]  /*21d40*/  WARPSYNC.COLLECTIVE R15, `(.L_x_6402) ;  /* 0x000000000f087348 */ /* 0x000fea0003c00000 */
[----:B------:R0:W1:Y:S02]  /*21d50*/  SHFL.IDX P6, R14, R13, R12, R11 ;  /* 0x0000000c0d0e7389 */ /* 0x00006400000c000b */
[----:B01----:R-:W-:Y:S01]  /*21d60*/  ENDCOLLECTIVE ;  /* 0x000000000000791b */ /* 0x003fe20003800000 */
.L_x_6402:
        /* <DEDUP_REMOVED lines=13> */
.L_x_6403:
[----:B------:R-:W-:Y:S02]  /*21e40*/  IMAD.MOV.U32 R13, RZ, RZ, R9 ;  /* 0x000000ffff0d7224 */ /* 0x000fe400078e0009 */
[----:B------:R-:W-:Y:S01]  /*21e50*/  IMAD.MOV.U32 R12, RZ, RZ, 0x2 ;  /* 0x00000002ff0c7424 */ /* 0x000fe200078e00ff */
[----:B------:R-:W-:-:S13]  /*21e60*/  IADD3 R2, P0, R14, R0, RZ ;  /* 0x000000000e027210 */ /* 0x000fda0007f1e0ff */
[----:B------:R-:W-:Y:S05]  /*21e70*/  WARPSYNC.COLLECTIVE R15, `(.L_x_6404) ;  /* 0x000000000f087348 */ /* 0x000fea0003c00000 */
[----:B------:R0:W1:Y:S02]  /*21e80*/  SHFL.IDX P6, R14, R13, R12, R11 ;  /* 0x0000000c0d0e7389 */ /* 0x00006400000c000b */
[----:B01----:R-:W-:Y:S01]  /*21e90*/  ENDCOLLECTIVE ;  /* 0x000000000000791b */ /* 0x003fe20003800000 */
.L_x_6404:
        /* <DEDUP_REMOVED lines=13> */
.L_x_6405:
[----:B------:R-:W-:Y:S01]  /*21f70*/  IMAD.MOV.U32 R13, RZ, RZ, R9 ;  /* 0x000000ffff0d7224 */ /* 0x000fe200078e0009 */
[----:B------:R-:W-:Y:S02]  /*21f80*/  MOV R12, 0x3 ;  /* 0x00000003000c7802 */ /* 0x000fe40000000f00 */
[----:B------:R-:W-:-:S13]  /*21f90*/  IADD3 R2, P0, R14, R0, RZ ;  /* 0x000000000e027210 */ /* 0x000fda0007f1e0ff */
[----:B------:R-:W-:Y:S05]  /*21fa0*/  WARPSYNC.COLLECTIVE R15, `(.L_x_6406) ;  /* 0x000000000f087348 */ /* 0x000fea0003c00000 */
[----:B------:R0:W1:Y:S02]  /*21fb0*/  SHFL.IDX P6, R14, R13, R12, R11 ;  /* 0x0000000c0d0e7389 */ /* 0x00006400000c000b */
[----:B01----:R-:W-:Y:S01]  /*21fc0*/  ENDCOLLECTIVE ;  /* 0x000000000000791b */ /* 0x003fe20003800000 */
.L_x_6406:
        /* <DEDUP_REMOVED lines=13> */
.L_x_6407:
[----:B------:R-:W-:Y:S02]  /*220a0*/  IMAD.MOV.U32 R13, RZ, RZ, R9 ;  /* 0x000000ffff0d7224 */ /* 0x000fe400078e0009 */
[----:B------:R-:W-:Y:S01]  /*220b0*/  IMAD.MOV.U32 R12, RZ, RZ, 0x4 ;  /* 0x00000004ff0c7424 */ /* 0x000fe200078e00ff */
[----:B------:R-:W-:-:S13]  /*220c0*/  IADD3 R2, P0, R14, R0, RZ ;  /* 0x000000000e027210 */ /* 0x000fda0007f1e0ff */
[----:B------:R-:W-:Y:S05]  /*220d0*/  WARPSYNC.COLLECTIVE R15, `(.L_x_6408) ;  /* 0x000000000f087348 */ /* 0x000fea0003c00000 */
[----:B------:R0:W1:Y:S02]  /*220e0*/  SHFL.IDX P6, R14, R13, R12, R11 ;  /* 0x0000000c0d0e7389 */ /* 0x00006400000c000b */
[----:B01----:R-:W-:Y:S01]  /*220f0*/  ENDCOLLECTIVE ;  /* 0x000000000000791b */ /* 0x003fe20003800000 */
.L_x_6408:
        /* <DEDUP_REMOVED lines=13> */
.L_x_6409:
[----:B------:R-:W-:Y:S01]  /*221d0*/  MOV R13, R9 ;  /* 0x00000009000d7202 */ /* 0x000fe20000000f00 */
[----:B------:R-:W-:Y:S01]  /*221e0*/  IMAD.MOV.U32 R12, RZ, RZ, 0x5 ;  /* 0x00000005ff0c7424 */ /* 0x000fe200078e00ff */
[----:B------:R-:W-:-:S13]  /*221f0*/  IADD3 R2, P0, R14, R0, RZ ;  /* 0x000000000e027210 */ /* 0x000fda0007f1e0ff */
[----:B------:R-:W-:Y:S05]  /*22200*/  WARPSYNC.COLLECTIVE R15, `(.L_x_6410) ;  /* 0x000000000f087348 */ /* 0x000fea0003c00000 */
[----:B------:R0:W1:Y:S02]  /*22210*/  SHFL.IDX P6, R14, R13, R12, R11 ;  /* 0x0000000c0d0e7389 */ /* 0x00006400000c000b */
[----:B01----:R-:W-:Y:S01]  /*22220*/  ENDCOLLECTIVE ;  /* 0x000000000000791b */ /* 0x003fe20003800000 */
.L_x_6410:
        /* <DEDUP_REMOVED lines=13> */
.L_x_6411:
[----:B------:R-:W-:Y:S05]  /*22300*/  BRA `(.L_x_6412) ;  /* 0xffffff9800187947 */ /* 0x000fea000383ffff */
.L_x_6210:
        /* <DEDUP_REMOVED lines=8> */
.L_x_6414:
[----:B------:R-:W-:Y:S05]  /*22390*/  BSYNC B0 ;  /* 0x0000000000007941 */ /* 0x000fea0003800000 */
.L_x_6413:
        /* <DEDUP_REMOVED lines=9> */
.L_x_6415:
[----:B------:R-:W-:Y:S02]  /*22430*/  ULDC UR4, c[0x0][0xd3c] ;  /* 0x00034f0000047ab9 */ /* 0x000fe40000000800 */
[----:B------:R-:W-:-:S13]  /*22440*/  ISETP.GE.OR P1, PT, R5, UR4, !P0 ;  /* 0x0000000405007c0c */ /* 0x000fda000c726670 */
[----:B------:R-:W0:Y:S01]  /*22450*/  @!P1 LDC.64 R2, c[0x0][0xd80] ;  /* 0x00036000ff029b82 */ /* 0x000e220000000a00 */
[----:B------:R-:W-:Y:S01]  /*22460*/  MOV R11, RZ ;  /* 0x000000ff000b7202 */ /* 0x000fe20000000f00 */
        /* <DEDUP_REMOVED lines=14> */
.L_x_6416:
[----:B------:R-:W-:Y:S01]  /*22550*/  IMAD.MOV.U32 R12, RZ, RZ, 0x2 ;  /* 0x00000002ff0c7424 */ /* 0x000fe200078e00ff */
[----:B------:R-:W-:-:S05]  /*22560*/  SEL R6, R14, RZ, P1 ;  /* 0x000000ff0e067207 */ /* 0x000fca0000800000 */
[----:B------:R-:W-:-:S04]  /*22570*/  IMAD.IADD R6, R5, 0x1, R6 ;  /* 0x0000000105067824 */ /* 0x000fc800078e0206 */
[----:B------:R-:W-:-:S07]  /*22580*/  IMAD.MOV.U32 R13, RZ, RZ, R6 ;  /* 0x000000ffff0d7224 */ /* 0x000fce00078e0006 */
[----:B------:R-:W-:Y:S05]  /*22590*/  WARPSYNC.COLLECTIVE R15, `(.L_x_6417) ;  /* 0x000000000f087348 */ /* 0x000fea0003c00000 */
[----:B------:R0:W1:Y:S02]  /*225a0*/  SHFL.UP P6, R14, R13, R12, R11 ;  /* 0x0400000c0d0e7389 */ /* 0x00006400000c000b */
[----:B01----:R-:W-:Y:S01]  /*225b0*/  ENDCOLLECTIVE ;  /* 0x000000000000791b */ /* 0x003fe20003800000 */
.L_x_6417:
[----:B------:R-:W-:Y:S01]  /*225c0*/  IMAD.MOV.U32 R12, RZ, RZ, 0x4 ;  /* 0x00000004ff0c7424 */ /* 0x000fe200078e00ff */
[----:B------:R-:W-:-:S05]  /*225d0*/  SEL R7, R14, RZ, P2 ;  /* 0x000000ff0e077207 */ /* 0x000fca0001000000 */
[----:B------:R-:W-:-:S04]  /*225e0*/  IMAD.IADD R7, R6, 0x1, R7 ;  /* 0x0000000106077824 */ /* 0x000fc800078e0207 */
[----:B------:R-:W-:-:S07]  /*225f0*/  IMAD.MOV.U32 R13, RZ, RZ, R7 ;  /* 0x000000ffff0d7224 */ /* 0x000fce00078e0007 */
[----:B------:R-:W-:Y:S05]  /*22600*/  WARPSYNC.COLLECTIVE R15, `(.L_x_6418) ;  /* 0x000000000f087348 */ /* 0x000fea0003c00000 */
[----:B------:R0:W1:Y:S02]  /*22610*/  SHFL.UP P6, R14, R13, R12, R11 ;  /* 0x0400000c0d0e7389 */ /* 0x00006400000c000b */
[----:B01----:R-:W-:Y:S01]  /*22620*/  ENDCOLLECTIVE ;  /* 0x000000000000791b */ /* 0x003fe20003800000 */
.L_x_6418:
[----:B------:R-:W-:Y:S02]  /*22630*/  MOV R12, 0x8 ;  /* 0x00000008000c7802 */ /* 0x000fe40000000f00 */
[----:B------:R-:W-:-:S05]  /*22640*/  SEL R2, R14, RZ, P3 ;  /* 0x000000ff0e027207 */ /* 0x000fca0001800000 */
[----:B------:R-:W-:-:S04]  /*22650*/  IMAD.IADD R2, R7, 0x1, R2 ;  /* 0x0000000107027824 */ /* 0x000fc800078e0202 */
[----:B------:R-:W-:-:S07]  /*22660*/  IMAD.MOV.U32 R13, RZ, RZ, R2 ;  /* 0x000000ffff0d7224 */ /* 0x000fce00078e0002 */
[----:B------:R-:W-:Y:S05]  /*22670*/  WARPSYNC.COLLECTIVE R15, `(.L_x_6419) ;  /* 0x000000000f087348 */ /* 0x000fea0003c00000 */
[----:B------:R0:W1:Y:S02]  /*22680*/  SHFL.UP P6, R14, R13, R12, R11 ;  /* 0x0400000c0d0e7389 */ /* 0x00006400000c000b */
[----:B01----:R-:W-:Y:S01]  /*22690*/  ENDCOLLECTIVE ;  /* 0x000000000000791b */ /* 0x003fe20003800000 */
.L_x_6419:
[----:B------:R-:W-:Y:S01]  /*226a0*/  IMAD.MOV.U32 R12, RZ, RZ, 0x10 ;  /* 0x00000010ff0c7424 */ /* 0x000fe200078e00ff */
[----:B------:R-:W-:-:S05]  /*226b0*/  SEL R3, R14, RZ, P4 ;  /* 0x000000ff0e037207 */ /* 0x000fca0002000000 */
[----:B------:R-:W-:-:S04]  /*226c0*/  IMAD.IADD R3, R2, 0x1, R3 ;  /* 0x0000000102037824 */ /* 0x000fc800078e0203 */
[----:B------:R-:W-:-:S07]  /*226d0*/  IMAD.MOV.U32 R13, RZ, RZ, R3 ;  /* 0x000000ffff0d7224 */ /* 0x000fce00078e0003 */
[----:B------:R-:W-:Y:S05]  /*226e0*/  WARPSYNC.COLLECTIVE R15, `(.L_x_6420) ;  /* 0x000000000f087348 */ /* 0x000fea0003c00000 */
[----:B------:R0:W1:Y:S02]  /*226f0*/  SHFL.UP P6, R14, R13, R12, R11 ;  /* 0x0400000c0d0e7389 */ /* 0x00006400000c000b */
[----:B01----:R-:W-:Y:S01]  /*22700*/  ENDCOLLECTIVE ;  /* 0x000000000000791b */ /* 0x003fe20003800000 */
.L_x_6420:
        /* <DEDUP_REMOVED lines=8> */
.L_x_6421:
[----:B------:R-:W-:Y:S05]  /*22790*/  BRA `(.L_x_6422) ;  /* 0xffffff9800747947 */ /* 0x000fea000383ffff */
.L_x_6215:
[----:B------:R-:W-:Y:S01]  /*227a0*/  BSSY B0, `(.L_x_6423) ;  /* 0x0000008000007945 */ /* 0x000fe20003800000 */
[----:B-----5:R-:W-:Y:S01]  /*227b0*/  IMAD.MOV.U32 R13, RZ, RZ, R5 ;  /* 0x000000ffff0d7224 */ /* 0x020fe200078e0005 */
[----:B------:R-:W-:Y:S01]  /*227c0*/  MOV R12, 0x1 ;  /* 0x00000001000c7802 */ /* 0x000fe20000000f00 */
[----:B------:R-:W-:Y:S02]  /*227d0*/  IMAD.MOV.U32 R11, RZ, RZ, RZ ;  /* 0x000000ffff0b7224 */ /* 0x000fe400078e00ff */
[----:B------:R-:W-:-:S07]  /*227e0*/  IMAD.MOV.U32 R15, RZ, RZ, -0x1 ;  /* 0xffffffffff0f7424 */ /* 0x000fce00078e00ff */
[----:B01----:R-:W-:Y:S05]  /*227f0*/  WARPSYNC.COLLECTIVE R15, `(.L_x_6424) ;  /* 0x000000000f087348 */ /* 0x003fea0003c00000 */
[----:B------:R2:W3:Y:S02]  /*22800*/  SHFL.UP P6, R14, R13, R12, R11 ;  /* 0x0400000c0d0e7389 */ /* 0x0004e400000c000b */
[----:B0123--:R-:W-:Y:S01]  /*22810*/  ENDCOLLECTIVE ;  /* 0x000000000000791b */ /* 0x00ffe20003800000 */
.L_x_6424:
[----:B------:R-:W-:Y:S05]  /*22820*/  BSYNC B0 ;  /* 0x0000000000007941 */ /* 0x000fea0003800000 */
.L_x_6423:
        /* <DEDUP_REMOVED lines=8> */
.L_x_6425:
[----:B------:R-:W-:Y:S02]  /*228b0*/  MOV R12, 0x4 ;  /* 0x00000004000c7802 */ /* 0x000fe40000000f00 */
[----:B------:R-:W-:-:S05]  /*228c0*/  SEL R2, R14, RZ, P2 ;  /* 0x000000ff0e027207 */ /* 0x000fca0001000000 */
[----:B------:R-:W-:-:S04]  /*228d0*/  IMAD.IADD R2, R13, 0x1, R2 ;  /* 0x000000010d027824 */ /* 0x000fc800078e0202 */
[----:B------:R-:W-:-:S07]  /*228e0*/  IMAD.MOV.U32 R13, RZ, RZ, R2 ;  /* 0x000000ffff0d7224 */ /* 0x000fce00078e0002 */
[----:B------:R-:W-:Y:S05]  /*228f0*/  WARPSYNC.COLLECTIVE R15, `(.L_x_6426) ;  /* 0x000000000f087348 */ /* 0x000fea0003c00000 */
[----:B------:R0:W1:Y:S02]  /*22900*/  SHFL.UP P6, R14, R13, R12, R11 ;  /* 0x0400000c0d0e7389 */ /* 0x00006400000c000b */
[----:B01----:R-:W-:Y:S01]  /*22910*/  ENDCOLLECTIVE ;  /* 0x000000000000791b */ /* 0x003fe20003800000 */
.L_x_6426:
[----:B------:R-:W-:Y:S01]  /*22920*/  IMAD.MOV.U32 R12, RZ, RZ, 0x8 ;  /* 0x00000008ff0c7424 */ /* 0x000fe200078e00ff */
[----:B------:R-:W-:-:S05]  /*22930*/  SEL R3, R14, RZ, P3 ;  /* 0x000000ff0e037207 */ /* 0x000fca0001800000 */
[----:B------:R-:W-:-:S04]  /*22940*/  IMAD.IADD R3, R2, 0x1, R3 ;  /* 0x0000000102037824 */ /* 0x000fc800078e0203 */
[----:B------:R-:W-:-:S07]  /*22950*/  IMAD.MOV.U32 R13, RZ, RZ, R3 ;  /* 0x000000ffff0d7224 */ /* 0x000fce00078e0003 */
[----:B------:R-:W-:Y:S05]  /*22960*/  WARPSYNC.COLLECTIVE R15, `(.L_x_6427) ;  /* 0x000000000f087348 */ /* 0x000fea0003c00000 */
[----:B------:R0:W1:Y:S02]  /*22970*/  SHFL.UP P6, R14, R13, R12, R11 ;  /* 0x0400000c0d0e7389 */ /* 0x00006400000c000b */
[----:B01----:R-:W-:Y:S01]  /*22980*/  ENDCOLLECTIVE ;  /* 0x000000000000791b */ /* 0x003fe20003800000 */
.L_x_6427:
[----:B------:R-:W-:Y:S01]  /*22990*/  IMAD.MOV.U32 R12, RZ, RZ, 0x10 ;  /* 0x00000010ff0c7424 */ /* 0x000fe200078e00ff */
[----:B------:R-:W-:-:S05]  /*229a0*/  SEL R4, R14, RZ, P4 ;  /* 0x000000ff0e047207 */ /* 0x000fca0002000000 */
[----:B------:R-:W-:-:S04]  /*229b0*/  IMAD.IADD R4, R3, 0x1, R4 ;  /* 0x0000000103047824 */ /* 0x000fc800078e0204 */
[----:B------:R-:W-:-:S07]  /*229c0*/  IMAD.MOV.U32 R13, RZ, RZ, R4 ;  /* 0x000000ffff0d7224 */ /* 0x000fce00078e0004 */
[----:B------:R-:W-:Y:S05]  /*229d0*/  WARPSYNC.COLLECTIVE R15, `(.L_x_6428) ;  /* 0x000000000f087348 */ /* 0x000fea0003c00000 */
[----:B------:R0:W1:Y:S02]  /*229e0*/  SHFL.UP P6, R14, R13, R12, R11 ;  /* 0x0400000c0d0e7389 */ /* 0x00006400000c000b */
[----:B01----:R-:W-:Y:S01]  /*229f0*/  ENDCOLLECTIVE ;  /* 0x000000000000791b */ /* 0x003fe20003800000 */
.L_x_6428:
[----:B------:R-:W-:Y:S01]  /*22a00*/  MOV R12, 0x1f ;  /* 0x0000001f000c7802 */ /* 0x000fe20000000f00 */
[----:B------:R-:W-:Y:S01]  /*22a10*/  IMAD.MOV.U32 R11, RZ, RZ, 0x1f ;  /* 0x0000001fff0b7424 */ /* 0x000fe200078e00ff */
[----:B------:R-:W-:-:S05]  /*22a20*/  SEL R3, R14, RZ, P5 ;  /* 0x000000ff0e037207 */ /* 0x000fca0002800000 */
[----:B------:R-:W-:-:S04]  /*22a30*/  IMAD.IADD R2, R4, 0x1, R3 ;  /* 0x0000000104027824 */ /* 0x000fc800078e0203 */
[----:B------:R-:W-:-:S07]  /*22a40*/  IMAD.MOV.U32 R13, RZ, RZ, R2 ;  /* 0x000000ffff0d7224 */ /* 0x000fce00078e0002 */
[----:B------:R-:W-:Y:S05]  /*22a50*/  WARPSYNC.COLLECTIVE R15, `(.L_x_6429) ;  /* 0x000000000f087348 */ /* 0x000fea0003c00000 */
[----:B------:R0:W1:Y:S02]  /*22a60*/  SHFL.IDX P6, R14, R13, R12, R11 ;  /* 0x0000000c0d0e7389 */ /* 0x00006400000c000b */
[----:B01----:R-:W-:Y:S01]  /*22a70*/  ENDCOLLECTIVE ;  /* 0x000000000000791b */ /* 0x003fe20003800000 */
.L_x_6429:
[----:B------:R-:W-:Y:S05]  /*22a80*/  BRA `(.L_x_6430) ;  /* 0xffffff9800547947 */ /* 0x000fea000383ffff */
.L_x_6217:
[----:B------:R-:W-:Y:S01]  /*22a90*/  BSSY B0, `(.L_x_6431) ;  /* 0x0000006000007945 */ /* 0x000fe20003800000 */
[----:B------:R-:W-:Y:S01]  /*22aa0*/  PLOP3.LUT P6, PT, P6, PT, PT, 0x8, 0x0 ;  /* 0x000000000000781c */ /* 0x000fe200037ce170 */
[----:B------:R-:W-:-:S12]  /*22ab0*/  IMAD.MOV.U32 R15, RZ, RZ, -0x1 ;  /* 0xffffffffff0f7424 */ /* 0x000fd800078e00ff */
[----:B01----:R-:W-:Y:S05]  /*22ac0*/  WARPSYNC.COLLECTIVE R15, `(.L_x_6432) ;  /* 0x000000000f087348 */ /* 0x003fea0003c00000 */
[----:B------:R-:W-:Y:S01]  /*22ad0*/  VOTE.ANY R14, PT, P6 ;  /* 0x00000000000e7806 */ /* 0x000fe200030e0100 */
[----:B01----:R-:W-:Y:S06]  /*22ae0*/  ENDCOLLECTIVE ;  /* 0x000000000000791b */ /* 0x003fec0003800000 */
.L_x_6432:
[----:B------:R-:W-:Y:S05]  /*22af0*/  BSYNC B0 ;  /* 0x0000000000007941 */ /* 0x000fea0003800000 */
.L_x_6431:
        /* <DEDUP_REMOVED lines=9> */
.L_x_6433:
[----:B------:R-:W-:Y:S01]  /*22b90*/  IMAD.MOV.U32 R5, RZ, RZ, R14 ;  /* 0x000000ffff057224 */ /* 0x000fe200078e000e */
[----:B------:R-:W-:Y:S06]  /*22ba0*/  BRA `(.L_x_6434) ;  /* 0xffffff9800447947 */ /* 0x000fec000383ffff */
.L_x_6219:
[----:B------:R-:W-:Y:S01]  /*22bb0*/  BSSY B0, `(.L_x_6435) ;  /* 0x0000007000007945 */ /* 0x000fe20003800000 */
[----:B------:R-:W-:Y:S01]  /*22bc0*/  MOV R13, R2 ;  /* 0x00000002000d7202 */ /* 0x000fe20000000f00 */
[----:B------:R-:W-:Y:S02]  /*22bd0*/  IMAD.MOV.U32 R11, RZ, RZ, 0x1f ;  /* 0x0000001fff0b7424 */ /* 0x000fe400078e00ff */
[----:B------:R-:W-:-:S07]  /*22be0*/  IMAD.MOV.U32 R15, RZ, RZ, -0x1 ;  /* 0xffffffffff0f7424 */ /* 0x000fce00078e00ff */
[----:B0123--:R-:W-:Y:S05]  /*22bf0*/  WARPSYNC.COLLECTIVE R15, `(.L_x_6436) ;  /* 0x000000000f087348 */ /* 0x00ffea0003c00000 */
[----:B------:R4:W0:Y:S02]  /*22c00*/  SHFL.IDX P6, R14, R13, R12, R11 ;  /* 0x0000000c0d0e7389 */ /* 0x00082400000c000b */
[----:B01234-:R-:W-:Y:S01]  /*22c10*/  ENDCOLLECTIVE ;  /* 0x000000000000791b */ /* 0x01ffe20003800000 */
.L_x_6436:
[----:B------:R-:W-:Y:S05]  /*22c20*/  BSYNC B0 ;  /* 0x0000000000007941 */ /* 0x000fea0003800000 */
.L_x_6435:
[----:B------:R-:W-:Y:S05]  /*22c30*/  BRA `(.L_x_6218) ;  /* 0xffffff98003c7947 */ /* 0x000fea000383ffff */
.L_x_6223:
[----:B0-----:R0:W1:Y:S02]  /*22c40*/  SYNCS.PHASECHK.TRANS64.TRYWAIT P0, [R5+URZ+0x32420], R0 ;  /* 0x03242000050075a7 */ /* 0x001064000800017f */
[----:B-1----:R-:W-:Y:S05]  /*22c50*/  @!P0 NANOSLEEP.SYNCS 0x989680 ;  /* 0x009896800000895d */ /* 0x002fea0003900000 */
[----:B------:R-:W1:Y:S02]  /*22c60*/  @!P0 SYNCS.PHASECHK.TRANS64 P0, [R5+URZ+0x32420], R0 ;  /* 0x03242000050085a7 */ /* 0x000e64000800007f */
[----:B-1----:R-:W-:Y:S05]  /*22c70*/  @!P0 BRA `(.L_x_6223) ;  /* 0xfffffffc00f08947 */ /* 0x002fea000383ffff */
[----:B------:R-:W-:Y:S05]  /*22c80*/  BRA `(.L_x_6437) ;  /* 0xffffff9c00b47947 */ /* 0x000fea000383ffff */
.L_x_6224:
        /* <DEDUP_REMOVED lines=11> */
.L_x_6439:
[----:B------:R-:W-:Y:S05]  /*22d40*/  BSYNC B0 ;  /* 0x0000000000007941 */ /* 0x000fea0003800000 */
.L_x_6438:
[----:B------:R-:W-:Y:S05]  /*22d50*/  BRA `(.L_x_6440) ;  /* 0xffffff9c009c7947 */ /* 0x000fea000383ffff */
.L_x_6225:
[----:B------:R-:W-:Y:S01]  /*22d60*/  BSSY B0, `(.L_x_6441) ;  /* 0x0000006000007945 */ /* 0x000fe20003800000 */
[----:B------:R-:W-:-:S07]  /*22d70*/  IMAD.MOV.U32 R15, RZ, RZ, -0x1 ;  /* 0xffffffffff0f7424 */ /* 0x000fce00078e00ff */
[----:B0-234-:R-:W-:Y:S05]  /*22d80*/  WARPSYNC.COLLECTIVE R15, `(.L_x_6442) ;  /* 0x000000000f0c7348 */ /* 0x01dfea0003c00000 */
[----:B------:R-:W-:Y:S02]  /*22d90*/  ELECT P6, UR62, PT ;  /* 0x00000000003e782f */ /* 0x000fe400038c0000 */
[----:B------:R-:W-:Y:S01]  /*22da0*/  MOV R14, UR62 ;  /* 0x0000003e000e7c02 */ /* 0x000fe20008000f00 */
[----:B0-234-:R-:W-:Y:S10]  /*22db0*/  ENDCOLLECTIVE ;  /* 0x000000000000791b */ /* 0x01dff40003800000 */
.L_x_6442:
[----:B------:R-:W-:Y:S05]  /*22dc0*/  BSYNC B0 ;  /* 0x0000000000007941 */ /* 0x000fea0003800000 */
.L_x_6441:
[----:B------:R-:W-:Y:S05]  /*22dd0*/  BRA `(.L_x_6443) ;  /* 0xffffff9c00907947 */ /* 0x000fea000383ffff */
.L_x_6227:
[----:B0-----:R0:W1:Y:S02]  /*22de0*/  SYNCS.PHASECHK.TRANS64.TRYWAIT P1, [R3+URZ+0x32440], R2 ;  /* 0x03244002030075a7 */ /* 0x001064000802017f */
[----:B-1----:R-:W-:Y:S05]  /*22df0*/  @!P1 NANOSLEEP.SYNCS 0x989680 ;  /* 0x009896800000995d */ /* 0x002fea0003900000 */
[----:B------:R-:W1:Y:S02]  /*22e00*/  @!P1 SYNCS.PHASECHK.TRANS64 P1, [R3+URZ+0x32440], R2 ;  /* 0x03244002030095a7 */ /* 0x000e64000802007f */
[----:B-1----:R-:W-:Y:S05]  /*22e10*/  @!P1 BRA `(.L_x_6227) ;  /* 0xfffffffc00f09947 */ /* 0x002fea000383ffff */
[----:B------:R-:W-:Y:S05]  /*22e20*/  BRA `(.L_x_6444) ;  /* 0xffffff9c00b07947 */ /* 0x000fea000383ffff */
.L_x_6229:
[----:B-1----:R1:W0:Y:S02]  /*22e30*/  SYNCS.PHASECHK.TRANS64.TRYWAIT P1, [R25+URZ+0x32440], R0 ;  /* 0x03244000190075a7 */ /* 0x002224000802017f */
[----:B0-----:R-:W-:Y:S05]  /*22e40*/  @!P1 NANOSLEEP.SYNCS 0x989680 ;  /* 0x009896800000995d */ /* 0x001fea0003900000 */
[----:B------:R-:W0:Y:S02]  /*22e50*/  @!P1 SYNCS.PHASECHK.TRANS64 P1, [R25+URZ+0x32440], R0 ;  /* 0x03244000190095a7 */ /* 0x000e24000802007f */
[----:B0-----:R-:W-:Y:S05]  /*22e60*/  @!P1 BRA `(.L_x_6229) ;  /* 0xfffffffc00f09947 */ /* 0x001fea000383ffff */
[----:B------:R-:W-:Y:S05]  /*22e70*/  BRA `(.L_x_6445) ;  /* 0xffffff9c00bc7947 */ /* 0x000fea000383ffff */
.L_x_6231:
[----:B------:R0:W0:Y:S02]  /*22e80*/  SYNCS.PHASECHK.TRANS64.TRYWAIT P1, [R3+URZ+0x32460], R2 ;  /* 0x03246002030075a7 */ /* 0x000024000802017f */
[----:B0-----:R-:W-:Y:S05]  /*22e90*/  @!P1 NANOSLEEP.SYNCS 0x989680 ;  /* 0x009896800000995d */ /* 0x001fea0003900000 */
[----:B------:R-:W0:Y:S02]  /*22ea0*/  @!P1 SYNCS.PHASECHK.TRANS64 P1, [R3+URZ+0x32460], R2 ;  /* 0x03246002030095a7 */ /* 0x000e24000802007f */
[----:B0-----:R-:W-:Y:S05]  /*22eb0*/  @!P1 BRA `(.L_x_6231) ;  /* 0xfffffffc00f09947 */ /* 0x001fea000383ffff */
[----:B------:R-:W-:Y:S05]  /*22ec0*/  BRA `(.L_x_6446) ;  /* 0xffffff9c00b87947 */ /* 0x000fea000383ffff */
.L_x_6447:
        /* <DEDUP_REMOVED lines=11> */
.L_x_6468:


//--------------------- .nv.global.init           --------------------------
	.section	.nv.global.init,"aw",@progbits
.nv.global.init:
	.type		$str$23,@object
	.size		$str$23,($str$24 - $str$23)
$str$23:
        /*0000*/ 	.byte	0x28, 0x61, 0x64, 0x64, 0x72, 0x65, 0x73, 0x73, 0x20, 0x26, 0x20, 0x6d, 0x61, 0x73, 0x6b, 0x29
        /*0010*/ 	.byte	0x20, 0x3d, 0x3d, 0x20, 0x30, 0x00
	.type		$str$24,@object
	.size		$str$24,(__unnamed_4 - $str$24)
$str$24:
        /*0016*/ 	.byte	0x2f, 0x74, 0x6d, 0x70, 0x2f, 0x6f, 0x73, 0x73, 0x5f, 0x6b, 0x65, 0x72, 0x6e, 0x65, 0x6c, 0x73
        /*0026*/ 	.byte	0x5f, 0x73, 0x72, 0x63, 0x2f, 0x66, 0x6c, 0x61, 0x73, 0x68, 0x5f, 0x61, 0x74, 0x74, 0x65, 0x6e
        /*0036*/ 	.byte	0x74, 0x69, 0x6f, 0x6e, 0x2f, 0x63, 0x73, 0x72, 0x63, 0x2f, 0x63, 0x75, 0x74, 0x6c, 0x61, 0x73
        /*0046*/ 	.byte	0x73, 0x2f, 0x69, 0x6e, 0x63, 0x6c, 0x75, 0x64, 0x65, 0x2f, 0x63, 0x75, 0x74, 0x65, 0x2f, 0x70
        /*0056*/ 	.byte	0x6f, 0x69, 0x6e, 0x74, 0x65, 0x72, 0x5f, 0x66, 0x6c, 0x61, 0x67, 0x67, 0x65, 0x64, 0x2e, 0x68
        /*0066*/ 	.byte	0x70, 0x70, 0x00
	.type		__unnamed_4,@object
	.size		__unnamed_4,(__unnamed_5 - __unnamed_4)
__unnamed_4:
        /* <DEDUP_REMOVED lines=23> */
        /*01d9*/ 	.byte	0x3a, 0x43, 0x3c, 0x30, 0x3e, 0x3e, 0x3e, 0x3e, 0x3e, 0x20, 0x26, 0x5d, 0x00
	.type		__unnamed_5,@object
	.size		__unnamed_5,(__unnamed_7 - __unnamed_5)
__unnamed_5:
        /* <DEDUP_REMOVED lines=24> */
	.type		__unnamed_7,@object
	.size		__unnamed_7,(__unnamed_6 - __unnamed_7)
__unnamed_7:
        /* <DEDUP_REMOVED lines=24> */
	.type		__unnamed_6,@object
	.size		__unnamed_6,(__unnamed_1 - __unnamed_6)
__unnamed_6:
        /* <DEDUP_REMOVED lines=28> */
        /*06a6*/ 	.byte	0x34, 0x3e, 0x3e, 0x3e, 0x3e, 0x3e, 0x5d, 0x00
	.type		__unnamed_1,@object
	.size		__unnamed_1,(__unnamed_3 - __unnamed_1)
__unnamed_1:
        /* <DEDUP_REMOVED lines=28> */
        /*086e*/ 	.byte	0x34, 0x3e, 0x3e, 0x3e, 0x3e, 0x3e, 0x20, 0x26, 0x5d, 0x00
	.type		__unnamed_3,@object
	.size		__unnamed_3,(__unnamed_2 - __unnamed_3)
__unnamed_3:
        /* <DEDUP_REMOVED lines=29> */
	.type		__unnamed_2,@object
	.size		__unnamed_2,(.L_1 - __unnamed_2)
__unnamed_2:
        /* <DEDUP_REMOVED lines=29> */
.L_1:


//--------------------- .nv.shared._ZN7cutlass13device_kernelIN5flash11enable_sm90INS1_16FlashAttnFwdSm90INS1_25CollectiveMainloopFwdSm90ILi2EN4cute5tupleIJNS5_1CILi1EEES8_S8_EEENS6_IJNS7_ILi128EEENS7_ILi96EEENS7_ILi64EEEEEELi256ENS_6half_tEfNS_4arch4Sm90ELb0ELb0ELb0ELb0ELb1ELb0ELb0ELb1ELb0ELb1ELb0ELb0EEENS1_21CollectiveEpilogueFwdINS6_IJSA_NS7_ILi256EEESB_EEES9_SE_SG_Li256ELb0ELb1ELb0ELb0EEENS1_29StaticPersistentTileSchedulerILb0EEEEEEEEEvNT_6ParamsE --------------------------
	.section	.nv.shared._ZN7cutlass13device_kernelIN5flash11enable_sm90INS1_16FlashAttnFwdSm90INS1_25CollectiveMainloopFwdSm90ILi2EN4cute5tupleIJNS5_1CILi1EEES8_S8_EEENS6_IJNS7_ILi128EEENS7_ILi96EEENS7_ILi64EEEEEELi256ENS_6half_tEfNS_4arch4Sm90ELb0ELb0ELb0ELb0ELb1ELb0ELb0ELb1ELb0ELb1ELb0ELb0EEENS1_21CollectiveEpilogueFwdINS6_IJSA_NS7_ILi256EEESB_EEES9_SE_SG_Li256ELb0ELb1ELb0ELb0EEENS1_29StaticPersistentTileSchedulerILb0EEEEEEEEEvNT_6ParamsE,"aw",@nobits
	.sectionflags	@""
	.align	16
	.zero		1024


//--------------------- .nv.shared.reserved.0     --------------------------
	.section	.nv.shared.reserved.0,"aw",@nobits
	.weak		__nv_reservedSMEM_offset_0_alias
	.size		__nv_reservedSMEM_offset_0_alias, 0, 0
	.other		__nv_reservedSMEM_offset_0_alias,@"STO_CUDA_RESERVED_SHARED STV_DEFAULT"
__nv_reservedSMEM_offset_0_alias:
	.zero		0


//--------------------- .nv.global                --------------------------
	.section	.nv.global,"aw",@nobits
.nv.global:
	.type		_ZN75_INTERNAL_f9ca7171_39_flash_fwd_hdim64_256_fp16_paged_sm90_cu_ef95aea4_49434cute1_E,@object
	.size		_ZN75_INTERNAL_f9ca7171_39_flash_fwd_hdim64_256_fp16_paged_sm90_cu_ef95aea4_49434cute1_E,(_ZN75_INTERNAL_f9ca7171_39_flash_fwd_hdim64_256_fp16_paged_sm90_cu_ef95aea4_49434cuda3std3__45__cpo6cbeginE - _ZN75_INTERNAL_f9ca7171_39_flash_fwd_hdim64_256_fp16_paged_sm90_cu_ef95aea4_49434cute1_E)
_ZN75_INTERNAL_f9ca7171_39_flash_fwd_hdim64_256_fp16_paged_sm90_cu_ef95aea4_49434cute1_E:
	.zero		1
	.type		_ZN75_INTERNAL_f9ca7171_39_flash_fwd_hdim64_256_fp16_paged_sm90_cu_ef95aea4_49434cuda3std3__45__cpo6cbeginE,@object
	.size		_ZN75_INTERNAL_f9ca7171_39_flash_fwd_hdim64_256_fp16_paged_sm90_cu_ef95aea4_49434cuda3std3__45__cpo6cbeginE,(_ZN75_INTERNAL_f9ca7171_39_flash_fwd_hdim64_256_fp16_paged_sm90_cu_ef95aea4_49434cuda3std3__48in_placeE - _ZN75_INTERNAL_f9ca7171_39_flash_fwd_hdim64_256_fp16_paged_sm90_cu_ef95aea4_49434cuda3std3__45__cpo6cbeginE)
_ZN75_INTERNAL_f9ca7171_39_flash_fwd_hdim64_256_fp16_paged_sm90_cu_ef95aea4_49434cuda3std3__45__cpo6cbeginE:
	.zero		1
	.type		_ZN75_INTERNAL_f9ca7171_39_flash_fwd_hdim64_256_fp16_paged_sm90_cu_ef95aea4_49434cuda3std3__48in_placeE,@object
	.size		_ZN75_INTERNAL_f9ca7171_39_flash_fwd_hdim64_256_fp16_paged_sm90_cu_ef95aea4_49434cuda3std3__48in_placeE,(_ZN75_INTERNAL_f9ca7171_39_flash_fwd_hdim64_256_fp16_paged_sm90_cu_ef95aea4_49434cuda3std6ranges3__45__cpo9iter_moveE - _ZN75_INTERNAL_f9ca7171_39_flash_fwd_hdim64_256_fp16_paged_sm90_cu_ef95aea4_49434cuda3std3__48in_placeE)
_ZN75_INTERNAL_f9ca7171_39_flash_fwd_hdim64_256_fp16_paged_sm90_cu_ef95aea4_49434cuda3std3__48in_placeE:
	.zero		1
	.type		_ZN75_INTERNAL_f9ca7171_39_flash_fwd_hdim64_256_fp16_paged_sm90_cu_ef95aea4_49434cuda3std6ranges3__45__cpo9iter_moveE,@object
	.size		_ZN75_INTERNAL_f9ca7171_39_flash_fwd_hdim64_256_fp16_paged_sm90_cu_ef95aea4_49434cuda3std6ranges3__45__cpo9iter_moveE,(_ZN75_INTERNAL_f9ca7171_39_flash_fwd_hdim64_256_fp16_paged_sm90_cu_ef95aea4_49434cuda3std3__45__cpo5beginE - _ZN75_INTERNAL_f9ca7171_39_flash_fwd_hdim64_256_fp16_paged_sm90_cu_ef95aea4_49434cuda3std6ranges3__45__cpo9iter_moveE)
_ZN75_INTERNAL_f9ca7171_39_flash_fwd_hdim64_256_fp16_paged_sm90_cu_ef95aea4_49434cuda3std6ranges3__45__cpo9iter_moveE:
	.zero		1
	.type		_ZN75_INTERNAL_f9ca7171_39_flash_fwd_hdim64_256_fp16_paged_sm90_cu_ef95aea4_49434cuda3std3__45__cpo5beginE,@object
	.size		_ZN75_INTERNAL_f9ca7171_39_flash_fwd_hdim64_256_fp16_paged_sm90_cu_ef95aea4_49434cuda3std3__45__cpo5beginE,(_ZN75_INTERNAL_f9ca7171_39_flash_fwd_hdim64_256_fp16_paged_sm90_cu_ef95aea4_49434cuda3std3__477_GLOBAL__N__f9ca7171_39_flash_fwd_hdim64_256_fp16_paged_sm90_cu_ef95aea4_49436ignoreE - _ZN75_INTERNAL_f9ca7171_39_flash_fwd_hdim64_256_fp16_paged_sm90_cu_ef95aea4_49434cuda3std3__45__cpo5beginE)
_ZN75_INTERNAL_f9ca7171_39_flash_fwd_hdim64_256_fp16_paged_sm90_cu_ef95aea4_49434cuda3std3__45__cpo5beginE:
	.zero		1
	.type		_ZN75_INTERNAL_f9ca7171_39_flash_fwd_hdim64_256_fp16_paged_sm90_cu_ef95aea4_49434cuda3std3__477_GLOBAL__N__f9ca7171_39_flash_fwd_hdim64_256_fp16_paged_sm90_cu_ef95aea4_49436ignoreE,@object
	.size		_ZN75_INTERNAL_f9ca7171_39_flash_fwd_hdim64_256_fp16_paged_sm90_cu_ef95aea4_49434cuda3std3__477_GLOBAL__N__f9ca7171_39_flash_fwd_hdim64_256_fp16_paged_sm90_cu_ef95aea4_49436ignoreE,(_ZN75_INTERNAL_f9ca7171_39_flash_fwd_hdim64_256_fp16_paged_sm90_cu_ef95aea4_49434cute7productE - _ZN75_INTERNAL_f9ca7171_39_flash_fwd_hdim64_256_fp16_paged_sm90_cu_ef95aea4_49434cuda3std3__477_GLOBAL__N__f9ca7171_39_flash_fwd_hdim64_256_fp16_paged_sm90_cu_ef95aea4_49436ignoreE)
_ZN75_INTERNAL_f9ca7171_39_flash_fwd_hdim64_256_fp16_paged_sm90_cu_ef95aea4_49434cuda3std3__477_GLOBAL__N__f9ca7171_39_flash_fwd_hdim64_256_fp16_paged_sm90_cu_ef95aea4_49436ignoreE:
	.zero		1
	.type		_ZN75_INTERNAL_f9ca7171_39_flash_fwd_hdim64_256_fp16_paged_sm90_cu_ef95aea4_49434cute7productE,@object
	.size		_ZN75_INTERNAL_f9ca7171_39_flash_fwd_hdim64_256_fp16_paged_sm90_cu_ef95aea4_49434cute7productE,(_ZN75_INTERNAL_f9ca7171_39_flash_fwd_hdim64_256_fp16_paged_sm90_cu_ef95aea4_49434cuda3std3__45__cpo3endE - _ZN75_INTERNAL_f9ca7171_39_flash_fwd_hdim64_256_fp16_paged_sm90_cu_ef95aea4_49434cute7productE)
_ZN75_INTERNAL_f9ca7171_39_flash_fwd_hdim64_256_fp16_paged_sm90_cu_ef95aea4_49434cute7productE:
	.zero		1
	.type		_ZN75_INTERNAL_f9ca7171_39_flash_fwd_hdim64_256_fp16_paged_sm90_cu_ef95aea4_49434cuda3std3__45__cpo3endE,@object
	.size		_ZN75_INTERNAL_f9ca7171_39_flash_fwd_hdim64_256_fp16_paged_sm90_cu_ef95aea4_49434cuda3std3__45__cpo3endE,(_ZN75_INTERNAL_f9ca7171_39_flash_fwd_hdim64_256_fp16_paged_sm90_cu_ef95aea4_49434cuda3std3__419piecewise_constructE - _ZN75_INTERNAL_f9ca7171_39_flash_fwd_hdim64_256_fp16_paged_sm90_cu_ef95aea4_49434cuda3std3__45__cpo3endE)
_ZN75_INTERNAL_f9ca7171_39_flash_fwd_hdim64_256_fp16_paged_sm90_cu_ef95aea4_49434cuda3std3__45__cpo3endE:
	.zero		1
	.type		_ZN75_INTERNAL_f9ca7171_39_flash_fwd_hdim64_256_fp16_paged_sm90_cu_ef95aea4_49434cuda3std3__419piecewise_constructE,@object
	.size		_ZN75_INTERNAL_f9ca7171_39_flash_fwd_hdim64_256_fp16_paged_sm90_cu_ef95aea4_49434cuda3std3__419piecewise_constructE,(_ZN75_INTERNAL_f9ca7171_39_flash_fwd_hdim64_256_fp16_paged_sm90_cu_ef95aea4_49434cuda3std3__45__cpo4cendE - _ZN75_INTERNAL_f9ca7171_39_flash_fwd_hdim64_256_fp16_paged_sm90_cu_ef95aea4_49434cuda3std3__419piecewise_constructE)
_ZN75_INTERNAL_f9ca7171_39_flash_fwd_hdim64_256_fp16_paged_sm90_cu_ef95aea4_49434cuda3std3__419piecewise_constructE:
	.zero		1
	.type		_ZN75_INTERNAL_f9ca7171_39_flash_fwd_hdim64_256_fp16_paged_sm90_cu_ef95aea4_49434cuda3std3__45__cpo4cendE,@object
	.size		_ZN75_INTERNAL_f9ca7171_39_flash_fwd_hdim64_256_fp16_paged_sm90_cu_ef95aea4_49434cuda3std3__45__cpo4cendE,(_ZN75_INTERNAL_f9ca7171_39_flash_fwd_hdim64_256_fp16_paged_sm90_cu_ef95aea4_49434cuda3std6ranges3__45__cpo4swapE - _ZN75_INTERNAL_f9ca7171_39_flash_fwd_hdim64_256_fp16_paged_sm90_cu_ef95aea4_49434cuda3std3__45__cpo4cendE)
_ZN75_INTERNAL_f9ca7171_39_flash_fwd_hdim64_256_fp16_paged_sm90_cu_ef95aea4_49434cuda3std3__45__cpo4cendE:
	.zero		1
	.type		_ZN75_INTERNAL_f9ca7171_39_flash_fwd_hdim64_256_fp16_paged_sm90_cu_ef95aea4_49434cuda3std6ranges3__45__cpo4swapE,@object
	.size		_ZN75_INTERNAL_f9ca7171_39_flash_fwd_hdim64_256_fp16_paged_sm90_cu_ef95aea4_49434cuda3std6ranges3__45__cpo4swapE,(.L_14 - _ZN75_INTERNAL_f9ca7171_39_flash_fwd_hdim64_256_fp16_paged_sm90_cu_ef95aea4_49434cuda3std6ranges3__45__cpo4swapE)
_ZN75_INTERNAL_f9ca7171_39_flash_fwd_hdim64_256_fp16_paged_sm90_cu_ef95aea4_49434cuda3std6ranges3__45__cpo4swapE:
	.zero		1
.L_14:


//--------------------- .nv.shared._ZN7cutlass13device_kernelIN5flash11enable_sm90INS1_16FlashAttnFwdSm90INS1_25CollectiveMainloopFwdSm90ILi2EN4cute5tupleIJNS5_1CILi1EEES8_S8_EEENS6_IJNS7_ILi128EEENS7_ILi96EEENS7_ILi64EEEEEELi256ENS_6half_tEfNS_4arch4Sm90ELb0ELb0ELb0ELb0ELb1ELb0ELb1ELb1ELb0ELb1ELb0ELb0EEENS1_21CollectiveEpilogueFwdINS6_IJSA_NS7_ILi256EEESB_EEES9_SE_SG_Li256ELb0ELb1ELb0ELb0EEENS1_29StaticPersistentTileSchedulerILb0EEEEEEEEEvNT_6ParamsE --------------------------
	.section	.nv.shared._ZN7cutlass13device_kernelIN5flash11enable_sm90INS1_16FlashAttnFwdSm90INS1_25CollectiveMainloopFwdSm90ILi2EN4cute5tupleIJNS5_1CILi1EEES8_S8_EEENS6_IJNS7_ILi128EEENS7_ILi96EEENS7_ILi64EEEEEELi256ENS_6half_tEfNS_4arch4Sm90ELb0ELb0ELb0ELb0ELb1ELb0ELb1ELb1ELb0ELb1ELb0ELb0EEENS1_21CollectiveEpilogueFwdINS6_IJSA_NS7_ILi256EEESB_EEES9_SE_SG_Li256ELb0ELb1ELb0ELb0EEENS1_29StaticPersistentTileSchedulerILb0EEEEEEEEEvNT_6ParamsE,"aw",@nobits
	.sectionflags	@""
	.align	16
	.zero		1024


//--------------------- .nv.shared._ZN7cutlass13device_kernelIN5flash11enable_sm90INS1_16FlashAttnFwdSm90INS1_25CollectiveMainloopFwdSm90ILi2EN4cute5tupleIJNS5_1CILi1EEES8_S8_EEENS6_IJNS7_ILi128EEENS7_ILi96EEENS7_ILi64EEEEEELi256ENS_6half_tEfNS_4arch4Sm90ELb0ELb0ELb0ELb1ELb1ELb0ELb0ELb1ELb0ELb1ELb0ELb0EEENS1_21CollectiveEpilogueFwdINS6_IJSA_NS7_ILi256EEESB_EEES9_SE_SG_Li256ELb1ELb1ELb0ELb0EEENS1_36VarlenDynamicPersistentTileSchedulerILi128ELi96ELi256ELi128ELb0ELb1ELb1ELb0ELb1ELb1EEEEEEEEEvNT_6ParamsE --------------------------
	.section	.nv.shared._ZN7cutlass13device_kernelIN5flash11enable_sm90INS1_16FlashAttnFwdSm90INS1_25CollectiveMainloopFwdSm90ILi2EN4cute5tupleIJNS5_1CILi1EEES8_S8_EEENS6_IJNS7_ILi128EEENS7_ILi96EEENS7_ILi64EEEEEELi256ENS_6half_tEfNS_4arch4Sm90ELb0ELb0ELb0ELb1ELb1ELb0ELb0ELb1ELb0ELb1ELb0ELb0EEENS1_21CollectiveEpilogueFwdINS6_IJSA_NS7_ILi256EEESB_EEES9_SE_SG_Li256ELb1ELb1ELb0ELb0EEENS1_36VarlenDynamicPersistentTileSchedulerILi128ELi96ELi256ELi128ELb0ELb1ELb1ELb0ELb1ELb1EEEEEEEEEvNT_6ParamsE,"aw",@nobits
	.sectionflags	@""
	.align	16
	.zero		1024


//--------------------- .nv.shared._ZN7cutlass13device_kernelIN5flash11enable_sm90INS1_16FlashAttnFwdSm90INS1_25CollectiveMainloopFwdSm90ILi2EN4cute5tupleIJNS5_1CILi1EEES8_S8_EEENS6_IJNS7_ILi128EEENS7_ILi96EEENS7_ILi64EEEEEELi256ENS_6half_tEfNS_4arch4Sm90ELb0ELb0ELb0ELb1ELb1ELb1ELb0ELb1ELb0ELb1ELb0ELb0EEENS1_21CollectiveEpilogueFwdINS6_IJSA_NS7_ILi256EEESB_EEES9_SE_SG_Li256ELb1ELb1ELb0ELb0EEENS1_36VarlenDynamicPersistentTileSchedulerILi128ELi96ELi256ELi128ELb0ELb1ELb1ELb0ELb1ELb1EEEEEEEEEvNT_6ParamsE --------------------------
	.section	.nv.shared._ZN7cutlass13device_kernelIN5flash11enable_sm90INS1_16FlashAttnFwdSm90INS1_25CollectiveMainloopFwdSm90ILi2EN4cute5tupleIJNS5_1CILi1EEES8_S8_EEENS6_IJNS7_ILi128EEENS7_ILi96EEENS7_ILi64EEEEEELi256ENS_6half_tEfNS_4arch4Sm90ELb0ELb0ELb0ELb1ELb1ELb1ELb0ELb1ELb0ELb1ELb0ELb0EEENS1_21CollectiveEpilogueFwdINS6_IJSA_NS7_ILi256EEESB_EEES9_SE_SG_Li256ELb1ELb1ELb0ELb0EEENS1_36VarlenDynamicPersistentTileSchedulerILi128ELi96ELi256ELi128ELb0ELb1ELb1ELb0ELb1ELb1EEEEEEEEEvNT_6ParamsE,"aw",@nobits
	.sectionflags	@""
	.align	16
	.zero		1024


//--------------------- .nv.shared._ZN7cutlass13device_kernelIN5flash11enable_sm90INS1_16FlashAttnFwdSm90INS1_25CollectiveMainloopFwdSm90ILi2EN4cute5tupleIJNS5_1CILi1EEES8_S8_EEENS6_IJNS7_ILi128EEENS7_ILi96EEENS7_ILi64EEEEEELi256ENS_6half_tEfNS_4arch4Sm90ELb0ELb0ELb0ELb1ELb1ELb0ELb1ELb1ELb0ELb1ELb0ELb0EEENS1_21CollectiveEpilogueFwdINS6_IJSA_NS7_ILi256EEESB_EEES9_SE_SG_Li256ELb1ELb1ELb0ELb0EEENS1_36VarlenDynamicPersistentTileSchedulerILi128ELi96ELi256ELi128ELb0ELb1ELb1ELb0ELb1ELb1EEEEEEEEEvNT_6ParamsE --------------------------
	.section	.nv.shared._ZN7cutlass13device_kernelIN5flash11enable_sm90INS1_16FlashAttnFwdSm90INS1_25CollectiveMainloopFwdSm90ILi2EN4cute5tupleIJNS5_1CILi1EEES8_S8_EEENS6_IJNS7_ILi128EEENS7_ILi96EEENS7_ILi64EEEEEELi256ENS_6half_tEfNS_4arch4Sm90ELb0ELb0ELb0ELb1ELb1ELb0ELb1ELb1ELb0ELb1ELb0ELb0EEENS1_21CollectiveEpilogueFwdINS6_IJSA_NS7_ILi256EEESB_EEES9_SE_SG_Li256ELb1ELb1ELb0ELb0EEENS1_36VarlenDynamicPersistentTileSchedulerILi128ELi96ELi256ELi128ELb0ELb1ELb1ELb0ELb1ELb1EEEEEEEEEvNT_6ParamsE,"aw",@nobits
	.sectionflags	@""
	.align	16
	.zero		1024


//--------------------- .nv.shared._ZN7cutlass13device_kernelIN5flash11enable_sm90INS1_16FlashAttnFwdSm90INS1_25CollectiveMainloopFwdSm90ILi2EN4cute5tupleIJNS5_1CILi1EEES8_S8_EEENS6_IJNS7_ILi128EEENS7_ILi96EEENS7_ILi64EEEEEELi256ENS_6half_tEfNS_4arch4Sm90ELb0ELb0ELb0ELb1ELb1ELb1ELb1ELb1ELb0ELb1ELb0ELb0EEENS1_21CollectiveEpilogueFwdINS6_IJSA_NS7_ILi256EEESB_EEES9_SE_SG_Li256ELb1ELb1ELb0ELb0EEENS1_36VarlenDynamicPersistentTileSchedulerILi128ELi96ELi256ELi128ELb0ELb1ELb1ELb0ELb1ELb1EEEEEEEEEvNT_6ParamsE --------------------------
	.section	.nv.shared._ZN7cutlass13device_kernelIN5flash11enable_sm90INS1_16FlashAttnFwdSm90INS1_25CollectiveMainloopFwdSm90ILi2EN4cute5tupleIJNS5_1CILi1EEES8_S8_EEENS6_IJNS7_ILi128EEENS7_ILi96EEENS7_ILi64EEEEEELi256ENS_6half_tEfNS_4arch4Sm90ELb0ELb0ELb0ELb1ELb1ELb1ELb1ELb1ELb0ELb1ELb0ELb0EEENS1_21CollectiveEpilogueFwdINS6_IJSA_NS7_ILi256EEESB_EEES9_SE_SG_Li256ELb1ELb1ELb0ELb0EEENS1_36VarlenDynamicPersistentTileSchedulerILi128ELi96ELi256ELi128ELb0ELb1ELb1ELb0ELb1ELb1EEEEEEEEEvNT_6ParamsE,"aw",@nobits
	.sectionflags	@""
	.align	16
	.zero		1024


//--------------------- .nv.shared._ZN7cutlass13device_kernelIN5flash11enable_sm90INS1_16FlashAttnFwdSm90INS1_25CollectiveMainloopFwdSm90ILi2EN4cute5tupleIJNS5_1CILi1EEES8_S8_EEENS6_IJNS7_ILi128EEENS7_ILi96EEENS7_ILi64EEEEEELi256ENS_6half_tEfNS_4arch4Sm90ELb0ELb1ELb0ELb0ELb1ELb0ELb0ELb1ELb0ELb1ELb0ELb0EEENS1_21CollectiveEpilogueFwdINS6_IJSA_NS7_ILi256EEESB_EEES9_SE_SG_Li256ELb0ELb1ELb0ELb0EEENS1_30DynamicPersistentTileSchedulerILi256ELi128ELb0ELb1ELb1EEEEEEEEEvNT_6ParamsE --------------------------
	.section	.nv.shared._ZN7cutlass13device_kernelIN5flash11enable_sm90INS1_16FlashAttnFwdSm90INS1_25CollectiveMainloopFwdSm90ILi2EN4cute5tupleIJNS5_1CILi1EEES8_S8_EEENS6_IJNS7_ILi128EEENS7_ILi96EEENS7_ILi64EEEEEELi256ENS_6half_tEfNS_4arch4Sm90ELb0ELb1ELb0ELb0ELb1ELb0ELb0ELb1ELb0ELb1ELb0ELb0EEENS1_21CollectiveEpilogueFwdINS6_IJSA_NS7_ILi256EEESB_EEES9_SE_SG_Li256ELb0ELb1ELb0ELb0EEENS1_30DynamicPersistentTileSchedulerILi256ELi128ELb0ELb1ELb1EEEEEEEEEvNT_6ParamsE,"aw",@nobits
	.sectionflags	@""
	.align	16
	.zero		1024


//--------------------- .nv.shared._ZN7cutlass13device_kernelIN5flash11enable_sm90INS1_16FlashAttnFwdSm90INS1_25CollectiveMainloopFwdSm90ILi2EN4cute5tupleIJNS5_1CILi1EEES8_S8_EEENS6_IJNS7_ILi128EEENS7_ILi96EEENS7_ILi64EEEEEELi256ENS_6half_tEfNS_4arch4Sm90ELb0ELb1ELb0ELb0ELb1ELb0ELb1ELb1ELb0ELb1ELb0ELb0EEENS1_21CollectiveEpilogueFwdINS6_IJSA_NS7_ILi256EEESB_EEES9_SE_SG_Li256ELb0ELb1ELb0ELb0EEENS1_30DynamicPersistentTileSchedulerILi256ELi128ELb0ELb1ELb1EEEEEEEEEvNT_6ParamsE --------------------------
	.section	.nv.shared._ZN7cutlass13device_kernelIN5flash11enable_sm90INS1_16FlashAttnFwdSm90INS1_25CollectiveMainloopFwdSm90ILi2EN4cute5tupleIJNS5_1CILi1EEES8_S8_EEENS6_IJNS7_ILi128EEENS7_ILi96EEENS7_ILi64EEEEEELi256ENS_6half_tEfNS_4arch4Sm90ELb0ELb1ELb0ELb0ELb1ELb0ELb1ELb1ELb0ELb1ELb0ELb0EEENS1_21CollectiveEpilogueFwdINS6_IJSA_NS7_ILi256EEESB_EEES9_SE_SG_Li256ELb0ELb1ELb0ELb0EEENS1_30DynamicPersistentTileSchedulerILi256ELi128ELb0ELb1ELb1EEEEEEEEEvNT_6ParamsE,"aw",@nobits
	.sectionflags	@""
	.align	16
	.zero		1024


//--------------------- .nv.shared._ZN7cutlass13device_kernelIN5flash11enable_sm90INS1_16FlashAttnFwdSm90INS1_25CollectiveMainloopFwdSm90ILi2EN4cute5tupleIJNS5_1CILi1EEES8_S8_EEENS6_IJNS7_ILi128EEENS7_ILi96EEENS7_ILi64EEEEEELi256ENS_6half_tEfNS_4arch4Sm90ELb0ELb1ELb0ELb1ELb1ELb0ELb0ELb1ELb0ELb1ELb0ELb0EEENS1_21CollectiveEpilogueFwdINS6_IJSA_NS7_ILi256EEESB_EEES9_SE_SG_Li256ELb1ELb1ELb0ELb0EEENS1_36VarlenDynamicPersistentTileSchedulerILi128ELi96ELi256ELi128ELb0ELb1ELb1ELb1ELb0ELb1EEEEEEEEEvNT_6ParamsE --------------------------
	.section	.nv.shared._ZN7cutlass13device_kernelIN5flash11enable_sm90INS1_16FlashAttnFwdSm90INS1_25CollectiveMainloopFwdSm90ILi2EN4cute5tupleIJNS5_1CILi1EEES8_S8_EEENS6_IJNS7_ILi128EEENS7_ILi96EEENS7_ILi64EEEEEELi256ENS_6half_tEfNS_4arch4Sm90ELb0ELb1ELb0ELb1ELb1ELb0ELb0ELb1ELb0ELb1ELb0ELb0EEENS1_21CollectiveEpilogueFwdINS6_IJSA_NS7_ILi256EEESB_EEES9_SE_SG_Li256ELb1ELb1ELb0ELb0EEENS1_36VarlenDynamicPersistentTileSchedulerILi128ELi96ELi256ELi128ELb0ELb1ELb1ELb1ELb0ELb1EEEEEEEEEvNT_6ParamsE,"aw",@nobits
	.sectionflags	@""
	.align	16
	.zero		1024


//--------------------- .nv.shared._ZN7cutlass13device_kernelIN5flash11enable_sm90INS1_16FlashAttnFwdSm90INS1_25CollectiveMainloopFwdSm90ILi2EN4cute5tupleIJNS5_1CILi1EEES8_S8_EEENS6_IJNS7_ILi128EEENS7_ILi96EEENS7_ILi64EEEEEELi256ENS_6half_tEfNS_4arch4Sm90ELb0ELb1ELb0ELb1ELb1ELb1ELb0ELb1ELb0ELb1ELb0ELb0EEENS1_21CollectiveEpilogueFwdINS6_IJSA_NS7_ILi256EEESB_EEES9_SE_SG_Li256ELb1ELb1ELb0ELb0EEENS1_36VarlenDynamicPersistentTileSchedulerILi128ELi96ELi256ELi128ELb0ELb1ELb1ELb1ELb0ELb1EEEEEEEEEvNT_6ParamsE --------------------------
	.section	.nv.shared._ZN7cutlass13device_kernelIN5flash11enable_sm90INS1_16FlashAttnFwdSm90INS1_25CollectiveMainloopFwdSm90ILi2EN4cute5tupleIJNS5_1CILi1EEES8_S8_EEENS6_IJNS7_ILi128EEENS7_ILi96EEENS7_ILi64EEEEEELi256ENS_6half_tEfNS_4arch4Sm90ELb0ELb1ELb0ELb1ELb1ELb1ELb0ELb1ELb0ELb1ELb0ELb0EEENS1_21CollectiveEpilogueFwdINS6_IJSA_NS7_ILi256EEESB_EEES9_SE_SG_Li256ELb1ELb1ELb0ELb0EEENS1_36VarlenDynamicPersistentTileSchedulerILi128ELi96ELi256ELi128ELb0ELb1ELb1ELb1ELb0ELb1EEEEEEEEEvNT_6ParamsE,"aw",@nobits
	.sectionflags	@""
	.align	16
	.zero		1024


//--------------------- .nv.shared._ZN7cutlass13device_kernelIN5flash11enable_sm90INS1_16FlashAttnFwdSm90INS1_25CollectiveMainloopFwdSm90ILi2EN4cute5tupleIJNS5_1CILi1EEES8_S8_EEENS6_IJNS7_ILi128EEENS7_ILi96EEENS7_ILi64EEEEEELi256ENS_6half_tEfNS_4arch4Sm90ELb0ELb1ELb0ELb1ELb1ELb0ELb1ELb1ELb0ELb1ELb0ELb0EEENS1_21CollectiveEpilogueFwdINS6_IJSA_NS7_ILi256EEESB_EEES9_SE_SG_Li256ELb1ELb1ELb0ELb0EEENS1_36VarlenDynamicPersistentTileSchedulerILi128ELi96ELi256ELi128ELb0ELb1ELb1ELb1ELb0ELb1EEEEEEEEEvNT_6ParamsE --------------------------
	.section	.nv.shared._ZN7cutlass13device_kernelIN5flash11enable_sm90INS1_16FlashAttnFwdSm90INS1_25CollectiveMainloopFwdSm90ILi2EN4cute5tupleIJNS5_1CILi1EEES8_S8_EEENS6_IJNS7_ILi128EEENS7_ILi96EEENS7_ILi64EEEEEELi256ENS_6half_tEfNS_4arch4Sm90ELb0ELb1ELb0ELb1ELb1ELb0ELb1ELb1ELb0ELb1ELb0ELb0EEENS1_21CollectiveEpilogueFwdINS6_IJSA_NS7_ILi256EEESB_EEES9_SE_SG_Li256ELb1ELb1ELb0ELb0EEENS1_36VarlenDynamicPersistentTileSchedulerILi128ELi96ELi256ELi128ELb0ELb1ELb1ELb1ELb0ELb1EEEEEEEEEvNT_6ParamsE,"aw",@nobits
	.sectionflags	@""
	.align	16
	.zero		1024


//--------------------- .nv.shared._ZN7cutlass13device_kernelIN5flash11enable_sm90INS1_16FlashAttnFwdSm90INS1_25CollectiveMainloopFwdSm90ILi2EN4cute5tupleIJNS5_1CILi1EEES8_S8_EEENS6_IJNS7_ILi128EEENS7_ILi96EEENS7_ILi64EEEEEELi256ENS_6half_tEfNS_4arch4Sm90ELb0ELb1ELb0ELb1ELb1ELb1ELb1ELb1ELb0ELb1ELb0ELb0EEENS1_21CollectiveEpilogueFwdINS6_IJSA_NS7_ILi256EEESB_EEES9_SE_SG_Li256ELb1ELb1ELb0ELb0EEENS1_36VarlenDynamicPersistentTileSchedulerILi128ELi96ELi256ELi128ELb0ELb1ELb1ELb1ELb0ELb1EEEEEEEEEvNT_6ParamsE --------------------------
	.section	.nv.shared._ZN7cutlass13device_kernelIN5flash11enable_sm90INS1_16FlashAttnFwdSm90INS1_25CollectiveMainloopFwdSm90ILi2EN4cute5tupleIJNS5_1CILi1EEES8_S8_EEENS6_IJNS7_ILi128EEENS7_ILi96EEENS7_ILi64EEEEEELi256ENS_6half_tEfNS_4arch4Sm90ELb0ELb1ELb0ELb1ELb1ELb1ELb1ELb1ELb0ELb1ELb0ELb0EEENS1_21CollectiveEpilogueFwdINS6_IJSA_NS7_ILi256EEESB_EEES9_SE_SG_Li256ELb1ELb1ELb0ELb0EEENS1_36VarlenDynamicPersistentTileSchedulerILi128ELi96ELi256ELi128ELb0ELb1ELb1ELb1ELb0ELb1EEEEEEEEEvNT_6ParamsE,"aw",@nobits
	.sectionflags	@""
	.align	16
	.zero		1024


//--------------------- .nv.shared._ZN7cutlass13device_kernelIN5flash11enable_sm90INS1_16FlashAttnFwdSm90INS1_25CollectiveMainloopFwdSm90ILi2EN4cute5tupleIJNS5_1CILi1EEES8_S8_EEENS6_IJNS7_ILi128EEENS7_ILi96EEENS7_ILi64EEEEEELi256ENS_6half_tEfNS_4arch4Sm90ELb1ELb0ELb0ELb0ELb1ELb0ELb0ELb1ELb0ELb1ELb0ELb0EEENS1_21CollectiveEpilogueFwdINS6_IJSA_NS7_ILi256EEESB_EEES9_SE_SG_Li256ELb0ELb1ELb0ELb0EEENS1_30DynamicPersistentTileSchedulerILi256ELi128ELb0ELb1ELb1EEEEEEEEEvNT_6ParamsE --------------------------
	.section	.nv.shared._ZN7cutlass13device_kernelIN5flash11enable_sm90INS1_16FlashAttnFwdSm90INS1_25CollectiveMainloopFwdSm90ILi2EN4cute5tupleIJNS5_1CILi1EEES8_S8_EEENS6_IJNS7_ILi128EEENS7_ILi96EEENS7_ILi64EEEEEELi256ENS_6half_tEfNS_4arch4Sm90ELb1ELb0ELb0ELb0ELb1ELb0ELb0ELb1ELb0ELb1ELb0ELb0EEENS1_21CollectiveEpilogueFwdINS6_IJSA_NS7_ILi256EEESB_EEES9_SE_SG_Li256ELb0ELb1ELb0ELb0EEENS1_30DynamicPersistentTileSchedulerILi256ELi128ELb0ELb1ELb1EEEEEEEEEvNT_6ParamsE,"aw",@nobits
	.sectionflags	@""
	.align	16
	.zero		1024


//--------------------- .nv.shared._ZN7cutlass13device_kernelIN5flash11enable_sm90INS1_16FlashAttnFwdSm90INS1_25CollectiveMainloopFwdSm90ILi2EN4cute5tupleIJNS5_1CILi1EEES8_S8_EEENS6_IJNS7_ILi128EEENS7_ILi96EEENS7_ILi64EEEEEELi256ENS_6half_tEfNS_4arch4Sm90ELb1ELb0ELb0ELb0ELb1ELb0ELb1ELb1ELb0ELb1ELb0ELb0EEENS1_21CollectiveEpilogueFwdINS6_IJSA_NS7_ILi256EEESB_EEES9_SE_SG_Li256ELb0ELb1ELb0ELb0EEENS1_30DynamicPersistentTileSchedulerILi256ELi128ELb0ELb1ELb1EEEEEEEEEvNT_6ParamsE --------------------------
	.section	.nv.shared._ZN7cutlass13device_kernelIN5flash11enable_sm90INS1_16FlashAttnFwdSm90INS1_25CollectiveMainloopFwdSm90ILi2EN4cute5tupleIJNS5_1CILi1EEES8_S8_EEENS6_IJNS7_ILi128EEENS7_ILi96EEENS7_ILi64EEEEEELi256ENS_6half_tEfNS_4arch4Sm90ELb1ELb0ELb0ELb0ELb1ELb0ELb1ELb1ELb0ELb1ELb0ELb0EEENS1_21CollectiveEpilogueFwdINS6_IJSA_NS7_ILi256EEESB_EEES9_SE_SG_Li256ELb0ELb1ELb0ELb0EEENS1_30DynamicPersistentTileSchedulerILi256ELi128ELb0ELb1ELb1EEEEEEEEEvNT_6ParamsE,"aw",@nobits
	.sectionflags	@""
	.align	16
	.zero		1024


//--------------------- .nv.shared._ZN7cutlass13device_kernelIN5flash11enable_sm90INS1_16FlashAttnFwdSm90INS1_25CollectiveMainloopFwdSm90ILi2EN4cute5tupleIJNS5_1CILi1EEES8_S8_EEENS6_IJNS7_ILi128EEENS7_ILi96EEENS7_ILi64EEEEEELi256ENS_6half_tEfNS_4arch4Sm90ELb1ELb0ELb0ELb1ELb1ELb0ELb0ELb1ELb0ELb1ELb0ELb0EEENS1_21CollectiveEpilogueFwdINS6_IJSA_NS7_ILi256EEESB_EEES9_SE_SG_Li256ELb1ELb1ELb0ELb0EEENS1_36VarlenDynamicPersistentTileSchedulerILi128ELi96ELi256ELi128ELb0ELb1ELb1ELb1ELb1ELb1EEEEEEEEEvNT_6ParamsE --------------------------
	.section	.nv.shared._ZN7cutlass13device_kernelIN5flash11enable_sm90INS1_16FlashAttnFwdSm90INS1_25CollectiveMainloopFwdSm90ILi2EN4cute5tupleIJNS5_1CILi1EEES8_S8_EEENS6_IJNS7_ILi128EEENS7_ILi96EEENS7_ILi64EEEEEELi256ENS_6half_tEfNS_4arch4Sm90ELb1ELb0ELb0ELb1ELb1ELb0ELb0ELb1ELb0ELb1ELb0ELb0EEENS1_21CollectiveEpilogueFwdINS6_IJSA_NS7_ILi256EEESB_EEES9_SE_SG_Li256ELb1ELb1ELb0ELb0EEENS1_36VarlenDynamicPersistentTileSchedulerILi128ELi96ELi256ELi128ELb0ELb1ELb1ELb1ELb1ELb1EEEEEEEEEvNT_6ParamsE,"aw",@nobits
	.sectionflags	@""
	.align	16
	.zero		1024


//--------------------- .nv.shared._ZN7cutlass13device_kernelIN5flash11enable_sm90INS1_16FlashAttnFwdSm90INS1_25CollectiveMainloopFwdSm90ILi2EN4cute5tupleIJNS5_1CILi1EEES8_S8_EEENS6_IJNS7_ILi128EEENS7_ILi96EEENS7_ILi64EEEEEELi256ENS_6half_tEfNS_4arch4Sm90ELb1ELb0ELb0ELb1ELb1ELb1ELb0ELb1ELb0ELb1ELb0ELb0EEENS1_21CollectiveEpilogueFwdINS6_IJSA_NS7_ILi256EEESB_EEES9_SE_SG_Li256ELb1ELb1ELb0ELb0EEENS1_36VarlenDynamicPersistentTileSchedulerILi128ELi96ELi256ELi128ELb0ELb1ELb1ELb1ELb1ELb1EEEEEEEEEvNT_6ParamsE --------------------------
	.section	.nv.shared._ZN7cutlass13device_kernelIN5flash11enable_sm90INS1_16FlashAttnFwdSm90INS1_25CollectiveMainloopFwdSm90ILi2EN4cute5tupleIJNS5_1CILi1EEES8_S8_EEENS6_IJNS7_ILi128EEENS7_ILi96EEENS7_ILi64EEEEEELi256ENS_6half_tEfNS_4arch4Sm90ELb1ELb0ELb0ELb1ELb1ELb1ELb0ELb1ELb0ELb1ELb0ELb0EEENS1_21CollectiveEpilogueFwdINS6_IJSA_NS7_ILi256EEESB_EEES9_SE_SG_Li256ELb1ELb1ELb0ELb0EEENS1_36VarlenDynamicPersistentTileSchedulerILi128ELi96ELi256ELi128ELb0ELb1ELb1ELb1ELb1ELb1EEEEEEEEEvNT_6ParamsE,"aw",@nobits
	.sectionflags	@""
	.align	16
	.zero		1024


//--------------------- .nv.shared._ZN7cutlass13device_kernelIN5flash11enable_sm90INS1_16FlashAttnFwdSm90INS1_25CollectiveMainloopFwdSm90ILi2EN4cute5tupleIJNS5_1CILi1EEES8_S8_EEENS6_IJNS7_ILi128EEENS7_ILi96EEENS7_ILi64EEEEEELi256ENS_6half_tEfNS_4arch4Sm90ELb1ELb0ELb0ELb1ELb1ELb0ELb1ELb1ELb0ELb1ELb0ELb0EEENS1_21CollectiveEpilogueFwdINS6_IJSA_NS7_ILi256EEESB_EEES9_SE_SG_Li256ELb1ELb1ELb0ELb0EEENS1_36VarlenDynamicPersistentTileSchedulerILi128ELi96ELi256ELi128ELb0ELb1ELb1ELb1ELb1ELb1EEEEEEEEEvNT_6ParamsE --------------------------
	.section	.nv.shared._ZN7cutlass13device_kernelIN5flash11enable_sm90INS1_16FlashAttnFwdSm90INS1_25CollectiveMainloopFwdSm90ILi2EN4cute5tupleIJNS5_1CILi1EEES8_S8_EEENS6_IJNS7_ILi128EEENS7_ILi96EEENS7_ILi64EEEEEELi256ENS_6half_tEfNS_4arch4Sm90ELb1ELb0ELb0ELb1ELb1ELb0ELb1ELb1ELb0ELb1ELb0ELb0EEENS1_21CollectiveEpilogueFwdINS6_IJSA_NS7_ILi256EEESB_EEES9_SE_SG_Li256ELb1ELb1ELb0ELb0EEENS1_36VarlenDynamicPersistentTileSchedulerILi128ELi96ELi256ELi128ELb0ELb1ELb1ELb1ELb1ELb1EEEEEEEEEvNT_6ParamsE,"aw",@nobits
	.sectionflags	@""
	.align	16
	.zero		1024


//--------------------- .nv.shared._ZN7cutlass13device_kernelIN5flash11enable_sm90INS1_16FlashAttnFwdSm90INS1_25CollectiveMainloopFwdSm90ILi2EN4cute5tupleIJNS5_1CILi1EEES8_S8_EEENS6_IJNS7_ILi128EEENS7_ILi96EEENS7_ILi64EEEEEELi256ENS_6half_tEfNS_4arch4Sm90ELb1ELb0ELb0ELb1ELb1ELb1ELb1ELb1ELb0ELb1ELb0ELb0EEENS1_21CollectiveEpilogueFwdINS6_IJSA_NS7_ILi256EEESB_EEES9_SE_SG_Li256ELb1ELb1ELb0ELb0EEENS1_36VarlenDynamicPersistentTileSchedulerILi128ELi96ELi256ELi128ELb0ELb1ELb1ELb1ELb1ELb1EEEEEEEEEvNT_6ParamsE --------------------------
	.section	.nv.shared._ZN7cutlass13device_kernelIN5flash11enable_sm90INS1_16FlashAttnFwdSm90INS1_25CollectiveMainloopFwdSm90ILi2EN4cute5tupleIJNS5_1CILi1EEES8_S8_EEENS6_IJNS7_ILi128EEENS7_ILi96EEENS7_ILi64EEEEEELi256ENS_6half_tEfNS_4arch4Sm90ELb1ELb0ELb0ELb1ELb1ELb1ELb1ELb1ELb0ELb1ELb0ELb0EEENS1_21CollectiveEpilogueFwdINS6_IJSA_NS7_ILi256EEESB_EEES9_SE_SG_Li256ELb1ELb1ELb0ELb0EEENS1_36VarlenDynamicPersistentTileSchedulerILi128ELi96ELi256ELi128ELb0ELb1ELb1ELb1ELb1ELb1EEEEEEEEEvNT_6ParamsE,"aw",@nobits
	.sectionflags	@""
	.align	16
	.zero		1024


//--------------------- .nv.constant0._ZN7cutlass13device_kernelIN5flash11enable_sm90INS1_16FlashAttnFwdSm90INS1_25CollectiveMainloopFwdSm90ILi2EN4cute5tupleIJNS5_1CILi1EEES8_S8_EEENS6_IJNS7_ILi128EEENS7_ILi96EEENS7_ILi64EEEEEELi256ENS_6half_tEfNS_4arch4Sm90ELb0ELb0ELb0ELb0ELb1ELb0ELb0ELb1ELb0ELb1ELb0ELb0EEENS1_21CollectiveEpilogueFwdINS6_IJSA_NS7_ILi256EEESB_EEES9_SE_SG_Li256ELb0ELb1ELb0ELb0EEENS1_29StaticPersistentTileSchedulerILb0EEEEEEEEEvNT_6ParamsE --------------------------
	.section	.nv.constant0._ZN7cutlass13device_kernelIN5flash11enable_sm90INS1_16FlashAttnFwdSm90INS1_25CollectiveMainloopFwdSm90ILi2EN4cute5tupleIJNS5_1CILi1EEES8_S8_EEENS6_IJNS7_ILi128EEENS7_ILi96EEENS7_ILi64EEEEEELi256ENS_6half_tEfNS_4arch4Sm90ELb0ELb0ELb0ELb0ELb1ELb0ELb0ELb1ELb0ELb1ELb0ELb0EEENS1_21CollectiveEpilogueFwdINS6_IJSA_NS7_ILi256EEESB_EEES9_SE_SG_Li256ELb0ELb1ELb0ELb0EEENS1_29StaticPersistentTileSchedulerILb0EEEEEEEEEvNT_6ParamsE,"a",@progbits
	.sectionflags	@""
	.align	4
.nv.constant0._ZN7cutlass13device_kernelIN5flash11enable_sm90INS1_16FlashAttnFwdSm90INS1_25CollectiveMainloopFwdSm90ILi2EN4cute5tupleIJNS5_1CILi1EEES8_S8_EEENS6_IJNS7_ILi128EEENS7_ILi96EEENS7_ILi64EEEEEELi256ENS_6half_tEfNS_4arch4Sm90ELb0ELb0ELb0ELb0ELb1ELb0ELb0ELb1ELb0ELb1ELb0ELb0EEENS1_21CollectiveEpilogueFwdINS6_IJSA_NS7_ILi256EEESB_EEES9_SE_SG_Li256ELb0ELb1ELb0ELb0EEENS1_29StaticPersistentTileSchedulerILb0EEEEEEEEEvNT_6ParamsE:
	.zero		3200


//--------------------- .nv.constant0._ZN7cutlass13device_kernelIN5flash11enable_sm90INS1_16FlashAttnFwdSm90INS1_25CollectiveMainloopFwdSm90ILi2EN4cute5tupleIJNS5_1CILi1EEES8_S8_EEENS6_IJNS7_ILi128EEENS7_ILi96EEENS7_ILi64EEEEEELi256ENS_6half_tEfNS_4arch4Sm90ELb0ELb0ELb0ELb0ELb1ELb0ELb1ELb1ELb0ELb1ELb0ELb0EEENS1_21CollectiveEpilogueFwdINS6_IJSA_NS7_ILi256EEESB_EEES9_SE_SG_Li256ELb0ELb1ELb0ELb0EEENS1_29StaticPersistentTileSchedulerILb0EEEEEEEEEvNT_6ParamsE --------------------------
	.section	.nv.constant0._ZN7cutlass13device_kernelIN5flash11enable_sm90INS1_16FlashAttnFwdSm90INS1_25CollectiveMainloopFwdSm90ILi2EN4cute5tupleIJNS5_1CILi1EEES8_S8_EEENS6_IJNS7_ILi128EEENS7_ILi96EEENS7_ILi64EEEEEELi256ENS_6half_tEfNS_4arch4Sm90ELb0ELb0ELb0ELb0ELb1ELb0ELb1ELb1ELb0ELb1ELb0ELb0EEENS1_21CollectiveEpilogueFwdINS6_IJSA_NS7_ILi256EEESB_EEES9_SE_SG_Li256ELb0ELb1ELb0ELb0EEENS1_29StaticPersistentTileSchedulerILb0EEEEEEEEEvNT_6ParamsE,"a",@progbits
	.sectionflags	@""
	.align	4
.nv.constant0._ZN7cutlass13device_kernelIN5flash11enable_sm90INS1_16FlashAttnFwdSm90INS1_25CollectiveMainloopFwdSm90ILi2EN4cute5tupleIJNS5_1CILi1EEES8_S8_EEENS6_IJNS7_ILi128EEENS7_ILi96EEENS7_ILi64EEEEEELi256ENS_6half_tEfNS_4arch4Sm90ELb0ELb0ELb0ELb0ELb1ELb0ELb1ELb1ELb0ELb1ELb0ELb0EEENS1_21CollectiveEpilogueFwdINS6_IJSA_NS7_ILi256EEESB_EEES9_SE_SG_Li256ELb0ELb1ELb0ELb0EEENS1_29StaticPersistentTileSchedulerILb0EEEEEEEEEvNT_6ParamsE:
	.zero		3456


//--------------------- .nv.constant0._ZN7cutlass13device_kernelIN5flash11enable_sm90INS1_16FlashAttnFwdSm90INS1_25CollectiveMainloopFwdSm90ILi2EN4cute5tupleIJNS5_1CILi1EEES8_S8_EEENS6_IJNS7_ILi128EEENS7_ILi96EEENS7_ILi64EEEEEELi256ENS_6half_tEfNS_4arch4Sm90ELb0ELb0ELb0ELb1ELb1ELb0ELb0ELb1ELb0ELb1ELb0ELb0EEENS1_21CollectiveEpilogueFwdINS6_IJSA_NS7_ILi256EEESB_EEES9_SE_SG_Li256ELb1ELb1ELb0ELb0EEENS1_36VarlenDynamicPersistentTileSchedulerILi128ELi96ELi256ELi128ELb0ELb1ELb1ELb0ELb1ELb1EEEEEEEEEvNT_6ParamsE --------------------------
	.section	.nv.constant0._ZN7cutlass13device_kernelIN5flash11enable_sm90INS1_16FlashAttnFwdSm90INS1_25CollectiveMainloopFwdSm90ILi2EN4cute5tupleIJNS5_1CILi1EEES8_S8_EEENS6_IJNS7_ILi128EEENS7_ILi96EEENS7_ILi64EEEEEELi256ENS_6half_tEfNS_4arch4Sm90ELb0ELb0ELb0ELb1ELb1ELb0ELb0ELb1ELb0ELb1ELb0ELb0EEENS1_21CollectiveEpilogueFwdINS6_IJSA_NS7_ILi256EEESB_EEES9_SE_SG_Li256ELb1ELb1ELb0ELb0EEENS1_36VarlenDynamicPersistentTileSchedulerILi128ELi96ELi256ELi128ELb0ELb1ELb1ELb0ELb1ELb1EEEEEEEEEvNT_6ParamsE,"a",@progbits
	.sectionflags	@""
	.align	4
.nv.constant0._ZN7cutlass13device_kernelIN5flash11enable_sm90INS1_16FlashAttnFwdSm90INS1_25CollectiveMainloopFwdSm90ILi2EN4cute5tupleIJNS5_1CILi1EEES8_S8_EEENS6_IJNS7_ILi128EEENS7_ILi96EEENS7_ILi64EEEEEELi256ENS_6half_tEfNS_4arch4Sm90ELb0ELb0ELb0ELb1ELb1ELb0ELb0ELb1ELb0ELb1ELb0ELb0EEENS1_21CollectiveEpilogueFwdINS6_IJSA_NS7_ILi256EEESB_EEES9_SE_SG_Li256ELb1ELb1ELb0ELb0EEENS1_36VarlenDynamicPersistentTileSchedulerILi128ELi96ELi256ELi128ELb0ELb1ELb1ELb0ELb1ELb1EEEEEEEEEvNT_6ParamsE:
	.zero		3328


//--------------------- .nv.constant0._ZN7cutlass13device_kernelIN5flash11enable_sm90INS1_16FlashAttnFwdSm90INS1_25CollectiveMainloopFwdSm90ILi2EN4cute5tupleIJNS5_1CILi1EEES8_S8_EEENS6_IJNS7_ILi128EEENS7_ILi96EEENS7_ILi64EEEEEELi256ENS_6half_tEfNS_4arch4Sm90ELb0ELb0ELb0ELb1ELb1ELb1ELb0ELb1ELb0ELb1ELb0ELb0EEENS1_21CollectiveEpilogueFwdINS6_IJSA_NS7_ILi256EEESB_EEES9_SE_SG_Li256ELb1ELb1ELb0ELb0EEENS1_36VarlenDynamicPersistentTileSchedulerILi128ELi96ELi256ELi128ELb0ELb1ELb1ELb0ELb1ELb1EEEEEEEEEvNT_6ParamsE --------------------------
	.section	.nv.constant0._ZN7cutlass13device_kernelIN5flash11enable_sm90INS1_16FlashAttnFwdSm90INS1_25CollectiveMainloopFwdSm90ILi2EN4cute5tupleIJNS5_1CILi1EEES8_S8_EEENS6_IJNS7_ILi128EEENS7_ILi96EEENS7_ILi64EEEEEELi256ENS_6half_tEfNS_4arch4Sm90ELb0ELb0ELb0ELb1ELb1ELb1ELb0ELb1ELb0ELb1ELb0ELb0EEENS1_21CollectiveEpilogueFwdINS6_IJSA_NS7_ILi256EEESB_EEES9_SE_SG_Li256ELb1ELb1ELb0ELb0EEENS1_36VarlenDynamicPersistentTileSchedulerILi128ELi96ELi256ELi128ELb0ELb1ELb1ELb0ELb1ELb1EEEEEEEEEvNT_6ParamsE,"a",@progbits
	.sectionflags	@""
	.align	4
.nv.constant0._ZN7cutlass13device_kernelIN5flash11enable_sm90INS1_16FlashAttnFwdSm90INS1_25CollectiveMainloopFwdSm90ILi2EN4cute5tupleIJNS5_1CILi1EEES8_S8_EEENS6_IJNS7_ILi128EEENS7_ILi96EEENS7_ILi64EEEEEELi256ENS_6half_tEfNS_4arch4Sm90ELb0ELb0ELb0ELb1ELb1ELb1ELb0ELb1ELb0ELb1ELb0ELb0EEENS1_21CollectiveEpilogueFwdINS6_IJSA_NS7_ILi256EEESB_EEES9_SE_SG_Li256ELb1ELb1ELb0ELb0EEENS1_36VarlenDynamicPersistentTileSchedulerILi128ELi96ELi256ELi128ELb0ELb1ELb1ELb0ELb1ELb1EEEEEEEEEvNT_6ParamsE:
	.zero		3328


//--------------------- .nv.constant0._ZN7cutlass13device_kernelIN5flash11enable_sm90INS1_16FlashAttnFwdSm90INS1_25CollectiveMainloopFwdSm90ILi2EN4cute5tupleIJNS5_1CILi1EEES8_S8_EEENS6_IJNS7_ILi128EEENS7_ILi96EEENS7_ILi64EEEEEELi256ENS_6half_tEfNS_4arch4Sm90ELb0ELb0ELb0ELb1ELb1ELb0ELb1ELb1ELb0ELb1ELb0ELb0EEENS1_21CollectiveEpilogueFwdINS6_IJSA_NS7_ILi256EEESB_EEES9_SE_SG_Li256ELb1ELb1ELb0ELb0EEENS1_36VarlenDynamicPersistentTileSchedulerILi128ELi96ELi256ELi128ELb0ELb1ELb1ELb0ELb1ELb1EEEEEEEEEvNT_6ParamsE --------------------------
	.section	.nv.constant0._ZN7cutlass13device_kernelIN5flash11enable_sm90INS1_16FlashAttnFwdSm90INS1_25CollectiveMainloopFwdSm90ILi2EN4cute5tupleIJNS5_1CILi1EEES8_S8_EEENS6_IJNS7_ILi128EEENS7_ILi96EEENS7_ILi64EEEEEELi256ENS_6half_tEfNS_4arch4Sm90ELb0ELb0ELb0ELb1ELb1ELb0ELb1ELb1ELb0ELb1ELb0ELb0EEENS1_21CollectiveEpilogueFwdINS6_IJSA_NS7_ILi256EEESB_EEES9_SE_SG_Li256ELb1ELb1ELb0ELb0EEENS1_36VarlenDynamicPersistentTileSchedulerILi128ELi96ELi256ELi128ELb0ELb1ELb1ELb0ELb1ELb1EEEEEEEEEvNT_6ParamsE,"a",@progbits
	.sectionflags	@""
	.align	4
.nv.constant0._ZN7cutlass13device_kernelIN5flash11enable_sm90INS1_16FlashAttnFwdSm90INS1_25CollectiveMainloopFwdSm90ILi2EN4cute5tupleIJNS5_1CILi1EEES8_S8_EEENS6_IJNS7_ILi128EEENS7_ILi96EEENS7_ILi64EEEEEELi256ENS_6half_tEfNS_4arch4Sm90ELb0ELb0ELb0ELb1ELb1ELb0ELb1ELb1ELb0ELb1ELb0ELb0EEENS1_21CollectiveEpilogueFwdINS6_IJSA_NS7_ILi256EEESB_EEES9_SE_SG_Li256ELb1ELb1ELb0ELb0EEENS1_36VarlenDynamicPersistentTileSchedulerILi128ELi96ELi256ELi128ELb0ELb1ELb1ELb0ELb1ELb1EEEEEEEEEvNT_6ParamsE:
	.zero		3584


//--------------------- .nv.constant0._ZN7cutlass13device_kernelIN5flash11enable_sm90INS1_16FlashAttnFwdSm90INS1_25CollectiveMainloopFwdSm90ILi2EN4cute5tupleIJNS5_1CILi1EEES8_S8_EEENS6_IJNS7_ILi128EEENS7_ILi96EEENS7_ILi64EEEEEELi256ENS_6half_tEfNS_4arch4Sm90ELb0ELb0ELb0ELb1ELb1ELb1ELb1ELb1ELb0ELb1ELb0ELb0EEENS1_21CollectiveEpilogueFwdINS6_IJSA_NS7_ILi256EEESB_EEES9_SE_SG_Li256ELb1ELb1ELb0ELb0EEENS1_36VarlenDynamicPersistentTileSchedulerILi128ELi96ELi256ELi128ELb0ELb1ELb1ELb0ELb1ELb1EEEEEEEEEvNT_6ParamsE --------------------------
	.section	.nv.constant0._ZN7cutlass13device_kernelIN5flash11enable_sm90INS1_16FlashAttnFwdSm90INS1_25CollectiveMainloopFwdSm90ILi2EN4cute5tupleIJNS5_1CILi1EEES8_S8_EEENS6_IJNS7_ILi128EEENS7_ILi96EEENS7_ILi64EEEEEELi256ENS_6half_tEfNS_4arch4Sm90ELb0ELb0ELb0ELb1ELb1ELb1ELb1ELb1ELb0ELb1ELb0ELb0EEENS1_21CollectiveEpilogueFwdINS6_IJSA_NS7_ILi256EEESB_EEES9_SE_SG_Li256ELb1ELb1ELb0ELb0EEENS1_36VarlenDynamicPersistentTileSchedulerILi128ELi96ELi256ELi128ELb0ELb1ELb1ELb0ELb1ELb1EEEEEEEEEvNT_6ParamsE,"a",@progbits
	.sectionflags	@""
	.align	4
.nv.constant0._ZN7cutlass13device_kernelIN5flash11enable_sm90INS1_16FlashAttnFwdSm90INS1_25CollectiveMainloopFwdSm90ILi2EN4cute5tupleIJNS5_1CILi1EEES8_S8_EEENS6_IJNS7_ILi128EEENS7_ILi96EEENS7_ILi64EEEEEELi256ENS_6half_tEfNS_4arch4Sm90ELb0ELb0ELb0ELb1ELb1ELb1ELb1ELb1ELb0ELb1ELb0ELb0EEENS1_21CollectiveEpilogueFwdINS6_IJSA_NS7_ILi256EEESB_EEES9_SE_SG_Li256ELb1ELb1ELb0ELb0EEENS1_36VarlenDynamicPersistentTileSchedulerILi128ELi96ELi256ELi128ELb0ELb1ELb1ELb0ELb1ELb1EEEEEEEEEvNT_6ParamsE:
	.zero		3584


//--------------------- .nv.constant0._ZN7cutlass13device_kernelIN5flash11enable_sm90INS1_16FlashAttnFwdSm90INS1_25CollectiveMainloopFwdSm90ILi2EN4cute5tupleIJNS5_1CILi1EEES8_S8_EEENS6_IJNS7_ILi128EEENS7_ILi96EEENS7_ILi64EEEEEELi256ENS_6half_tEfNS_4arch4Sm90ELb0ELb1ELb0ELb0ELb1ELb0ELb0ELb1ELb0ELb1ELb0ELb0EEENS1_21CollectiveEpilogueFwdINS6_IJSA_NS7_ILi256EEESB_EEES9_SE_SG_Li256ELb0ELb1ELb0ELb0EEENS1_30DynamicPersistentTileSchedulerILi256ELi128ELb0ELb1ELb1EEEEEEEEEvNT_6ParamsE --------------------------
	.section	.nv.constant0._ZN7cutlass13device_kernelIN5flash11enable_sm90INS1_16FlashAttnFwdSm90INS1_25CollectiveMainloopFwdSm90ILi2EN4cute5tupleIJNS5_1CILi1EEES8_S8_EEENS6_IJNS7_ILi128EEENS7_ILi96EEENS7_ILi64EEEEEELi256ENS_6half_tEfNS_4arch4Sm90ELb0ELb1ELb0ELb0ELb1ELb0ELb0ELb1ELb0ELb1ELb0ELb0EEENS1_21CollectiveEpilogueFwdINS6_IJSA_NS7_ILi256EEESB_EEES9_SE_SG_Li256ELb0ELb1ELb0ELb0EEENS1_30DynamicPersistentTileSchedulerILi256ELi128ELb0ELb1ELb1EEEEEEEEEvNT_6ParamsE,"a",@progbits
	.sectionflags	@""
	.align	4
.nv.constant0._ZN7cutlass13device_kernelIN5flash11enable_sm90INS1_16FlashAttnFwdSm90INS1_25CollectiveMainloopFwdSm90ILi2EN4cute5tupleIJNS5_1CILi1EEES8_S8_EEENS6_IJNS7_ILi128EEENS7_ILi96EEENS7_ILi64EEEEEELi256ENS_6half_tEfNS_4arch4Sm90ELb0ELb1ELb0ELb0ELb1ELb0ELb0ELb1ELb0ELb1ELb0ELb0EEENS1_21CollectiveEpilogueFwdINS6_IJSA_NS7_ILi256EEESB_EEES9_SE_SG_Li256ELb0ELb1ELb0ELb0EEENS1_30DynamicPersistentTileSchedulerILi256ELi128ELb0ELb1ELb1EEEEEEEEEvNT_6ParamsE:
	.zero		3328


//--------------------- .nv.constant0._ZN7cutlass13device_kernelIN5flash11enable_sm90INS1_16FlashAttnFwdSm90INS1_25CollectiveMainloopFwdSm90ILi2EN4cute5tupleIJNS5_1CILi1EEES8_S8_EEENS6_IJNS7_ILi128EEENS7_ILi96EEENS7_ILi64EEEEEELi256ENS_6half_tEfNS_4arch4Sm90ELb0ELb1ELb0ELb0ELb1ELb0ELb1ELb1ELb0ELb1ELb0ELb0EEENS1_21CollectiveEpilogueFwdINS6_IJSA_NS7_ILi256EEESB_EEES9_SE_SG_Li256ELb0ELb1ELb0ELb0EEENS1_30DynamicPersistentTileSchedulerILi256ELi128ELb0ELb1ELb1EEEEEEEEEvNT_6ParamsE --------------------------
	.section	.nv.constant0._ZN7cutlass13device_kernelIN5flash11enable_sm90INS1_16FlashAttnFwdSm90INS1_25CollectiveMainloopFwdSm90ILi2EN4cute5tupleIJNS5_1CILi1EEES8_S8_EEENS6_IJNS7_ILi128EEENS7_ILi96EEENS7_ILi64EEEEEELi256ENS_6half_tEfNS_4arch4Sm90ELb0ELb1ELb0ELb0ELb1ELb0ELb1ELb1ELb0ELb1ELb0ELb0EEENS1_21CollectiveEpilogueFwdINS6_IJSA_NS7_ILi256EEESB_EEES9_SE_SG_Li256ELb0ELb1ELb0ELb0EEENS1_30DynamicPersistentTileSchedulerILi256ELi128ELb0ELb1ELb1EEEEEEEEEvNT_6ParamsE,"a",@progbits
	.sectionflags	@""
	.align	4
.nv.constant0._ZN7cutlass13device_kernelIN5flash11enable_sm90INS1_16FlashAttnFwdSm90INS1_25CollectiveMainloopFwdSm90ILi2EN4cute5tupleIJNS5_1CILi1EEES8_S8_EEENS6_IJNS7_ILi128EEENS7_ILi96EEENS7_ILi64EEEEEELi256ENS_6half_tEfNS_4arch4Sm90ELb0ELb1ELb0ELb0ELb1ELb0ELb1ELb1ELb0ELb1ELb0ELb0EEENS1_21CollectiveEpilogueFwdINS6_IJSA_NS7_ILi256EEESB_EEES9_SE_SG_Li256ELb0ELb1ELb0ELb0EEENS1_30DynamicPersistentTileSchedulerILi256ELi128ELb0ELb1ELb1EEEEEEEEEvNT_6ParamsE:
	.zero		3584


//--------------------- .nv.constant0._ZN7cutlass13device_kernelIN5flash11enable_sm90INS1_16FlashAttnFwdSm90INS1_25CollectiveMainloopFwdSm90ILi2EN4cute5tupleIJNS5_1CILi1EEES8_S8_EEENS6_IJNS7_ILi128EEENS7_ILi96EEENS7_ILi64EEEEEELi256ENS_6half_tEfNS_4arch4Sm90ELb0ELb1ELb0ELb1ELb1ELb0ELb0ELb1ELb0ELb1ELb0ELb0EEENS1_21CollectiveEpilogueFwdINS6_IJSA_NS7_ILi256EEESB_EEES9_SE_SG_Li256ELb1ELb1ELb0ELb0EEENS1_36VarlenDynamicPersistentTileSchedulerILi128ELi96ELi256ELi128ELb0ELb1ELb1ELb1ELb0ELb1EEEEEEEEEvNT_6ParamsE --------------------------
	.section	.nv.constant0._ZN7cutlass13device_kernelIN5flash11enable_sm90INS1_16FlashAttnFwdSm90INS1_25CollectiveMainloopFwdSm90ILi2EN4cute5tupleIJNS5_1CILi1EEES8_S8_EEENS6_IJNS7_ILi128EEENS7_ILi96EEENS7_ILi64EEEEEELi256ENS_6half_tEfNS_4arch4Sm90ELb0ELb1ELb0ELb1ELb1ELb0ELb0ELb1ELb0ELb1ELb0ELb0EEENS1_21CollectiveEpilogueFwdINS6_IJSA_NS7_ILi256EEESB_EEES9_SE_SG_Li256ELb1ELb1ELb0ELb0EEENS1_36VarlenDynamicPersistentTileSchedulerILi128ELi96ELi256ELi128ELb0ELb1ELb1ELb1ELb0ELb1EEEEEEEEEvNT_6ParamsE,"a",@progbits
	.sectionflags	@""
	.align	4
.nv.constant0._ZN7cutlass13device_kernelIN5flash11enable_sm90INS1_16FlashAttnFwdSm90INS1_25CollectiveMainloopFwdSm90ILi2EN4cute5tupleIJNS5_1CILi1EEES8_S8_EEENS6_IJNS7_ILi128EEENS7_ILi96EEENS7_ILi64EEEEEELi256ENS_6half_tEfNS_4arch4Sm90ELb0ELb1ELb0ELb1ELb1ELb0ELb0ELb1ELb0ELb1ELb0ELb0EEENS1_21CollectiveEpilogueFwdINS6_IJSA_NS7_ILi256EEESB_EEES9_SE_SG_Li256ELb1ELb1ELb0ELb0EEENS1_36VarlenDynamicPersistentTileSchedulerILi128ELi96ELi256ELi128ELb0ELb1ELb1ELb1ELb0ELb1EEEEEEEEEvNT_6ParamsE:
	.zero		3328


//--------------------- .nv.constant0._ZN7cutlass13device_kernelIN5flash11enable_sm90INS1_16FlashAttnFwdSm90INS1_25CollectiveMainloopFwdSm90ILi2EN4cute5tupleIJNS5_1CILi1EEES8_S8_EEENS6_IJNS7_ILi128EEENS7_ILi96EEENS7_ILi64EEEEEELi256ENS_6half_tEfNS_4arch4Sm90ELb0ELb1ELb0ELb1ELb1ELb1ELb0ELb1ELb0ELb1ELb0ELb0EEENS1_21CollectiveEpilogueFwdINS6_IJSA_NS7_ILi256EEESB_EEES9_SE_SG_Li256ELb1ELb1ELb0ELb0EEENS1_36VarlenDynamicPersistentTileSchedulerILi128ELi96ELi256ELi128ELb0ELb1ELb1ELb1ELb0ELb1EEEEEEEEEvNT_6ParamsE --------------------------
	.section	.nv.constant0._ZN7cutlass13device_kernelIN5flash11enable_sm90INS1_16FlashAttnFwdSm90INS1_25CollectiveMainloopFwdSm90ILi2EN4cute5tupleIJNS5_1CILi1EEES8_S8_EEENS6_IJNS7_ILi128EEENS7_ILi96EEENS7_ILi64EEEEEELi256ENS_6half_tEfNS_4arch4Sm90ELb0ELb1ELb0ELb1ELb1ELb1ELb0ELb1ELb0ELb1ELb0ELb0EEENS1_21CollectiveEpilogueFwdINS6_IJSA_NS7_ILi256EEESB_EEES9_SE_SG_Li256ELb1ELb1ELb0ELb0EEENS1_36VarlenDynamicPersistentTileSchedulerILi128ELi96ELi256ELi128ELb0ELb1ELb1ELb1ELb0ELb1EEEEEEEEEvNT_6ParamsE,"a",@progbits
	.sectionflags	@""
	.align	4
.nv.constant0._ZN7cutlass13device_kernelIN5flash11enable_sm90INS1_16FlashAttnFwdSm90INS1_25CollectiveMainloopFwdSm90ILi2EN4cute5tupleIJNS5_1CILi1EEES8_S8_EEENS6_IJNS7_ILi128EEENS7_ILi96EEENS7_ILi64EEEEEELi256ENS_6half_tEfNS_4arch4Sm90ELb0ELb1ELb0ELb1ELb1ELb1ELb0ELb1ELb0ELb1ELb0ELb0EEENS1_21CollectiveEpilogueFwdINS6_IJSA_NS7_ILi256EEESB_EEES9_SE_SG_Li256ELb1ELb1ELb0ELb0EEENS1_36VarlenDynamicPersistentTileSchedulerILi128ELi96ELi256ELi128ELb0ELb1ELb1ELb1ELb0ELb1EEEEEEEEEvNT_6ParamsE:
	.zero		3328


//--------------------- .nv.constant0._ZN7cutlass13device_kernelIN5flash11enable_sm90INS1_16FlashAttnFwdSm90INS1_25CollectiveMainloopFwdSm90ILi2EN4cute5tupleIJNS5_1CILi1EEES8_S8_EEENS6_IJNS7_ILi128EEENS7_ILi96EEENS7_ILi64EEEEEELi256ENS_6half_tEfNS_4arch4Sm90ELb0ELb1ELb0ELb1ELb1ELb0ELb1ELb1ELb0ELb1ELb0ELb0EEENS1_21CollectiveEpilogueFwdINS6_IJSA_NS7_ILi256EEESB_EEES9_SE_SG_Li256ELb1ELb1ELb0ELb0EEENS1_36VarlenDynamicPersistentTileSchedulerILi128ELi96ELi256ELi128ELb0ELb1ELb1ELb1ELb0ELb1EEEEEEEEEvNT_6ParamsE --------------------------
	.section	.nv.constant0._ZN7cutlass13device_kernelIN5flash11enable_sm90INS1_16FlashAttnFwdSm90INS1_25CollectiveMainloopFwdSm90ILi2EN4cute5tupleIJNS5_1CILi1EEES8_S8_EEENS6_IJNS7_ILi128EEENS7_ILi96EEENS7_ILi64EEEEEELi256ENS_6half_tEfNS_4arch4Sm90ELb0ELb1ELb0ELb1ELb1ELb0ELb1ELb1ELb0ELb1ELb0ELb0EEENS1_21CollectiveEpilogueFwdINS6_IJSA_NS7_ILi256EEESB_EEES9_SE_SG_Li256ELb1ELb1ELb0ELb0EEENS1_36VarlenDynamicPersistentTileSchedulerILi128ELi96ELi256ELi128ELb0ELb1ELb1ELb1ELb0ELb1EEEEEEEEEvNT_6ParamsE,"a",@progbits
	.sectionflags	@""
	.align	4
.nv.constant0._ZN7cutlass13device_kernelIN5flash11enable_sm90INS1_16FlashAttnFwdSm90INS1_25CollectiveMainloopFwdSm90ILi2EN4cute5tupleIJNS5_1CILi1EEES8_S8_EEENS6_IJNS7_ILi128EEENS7_ILi96EEENS7_ILi64EEEEEELi256ENS_6half_tEfNS_4arch4Sm90ELb0ELb1ELb0ELb1ELb1ELb0ELb1ELb1ELb0ELb1ELb0ELb0EEENS1_21CollectiveEpilogueFwdINS6_IJSA_NS7_ILi256EEESB_EEES9_SE_SG_Li256ELb1ELb1ELb0ELb0EEENS1_36VarlenDynamicPersistentTileSchedulerILi128ELi96ELi256ELi128ELb0ELb1ELb1ELb1ELb0ELb1EEEEEEEEEvNT_6ParamsE:
	.zero		3584


//--------------------- .nv.constant0._ZN7cutlass13device_kernelIN5flash11enable_sm90INS1_16FlashAttnFwdSm90INS1_25CollectiveMainloopFwdSm90ILi2EN4cute5tupleIJNS5_1CILi1EEES8_S8_EEENS6_IJNS7_ILi128EEENS7_ILi96EEENS7_ILi64EEEEEELi256ENS_6half_tEfNS_4arch4Sm90ELb0ELb1ELb0ELb1ELb1ELb1ELb1ELb1ELb0ELb1ELb0ELb0EEENS1_21CollectiveEpilogueFwdINS6_IJSA_NS7_ILi256EEESB_EEES9_SE_SG_Li256ELb1ELb1ELb0ELb0EEENS1_36VarlenDynamicPersistentTileSchedulerILi128ELi96ELi256ELi128ELb0ELb1ELb1ELb1ELb0ELb1EEEEEEEEEvNT_6ParamsE --------------------------
	.section	.nv.constant0._ZN7cutlass13device_kernelIN5flash11enable_sm90INS1_16FlashAttnFwdSm90INS1_25CollectiveMainloopFwdSm90ILi2EN4cute5tupleIJNS5_1CILi1EEES8_S8_EEENS6_IJNS7_ILi128EEENS7_ILi96EEENS7_ILi64EEEEEELi256ENS_6half_tEfNS_4arch4Sm90ELb0ELb1ELb0ELb1ELb1ELb1ELb1ELb1ELb0ELb1ELb0ELb0EEENS1_21CollectiveEpilogueFwdINS6_IJSA_NS7_ILi256EEESB_EEES9_SE_SG_Li256ELb1ELb1ELb0ELb0EEENS1_36VarlenDynamicPersistentTileSchedulerILi128ELi96ELi256ELi128ELb0ELb1ELb1ELb1ELb0ELb1EEEEEEEEEvNT_6ParamsE,"a",@progbits
	.sectionflags	@""
	.align	4
.nv.constant0._ZN7cutlass13device_kernelIN5flash11enable_sm90INS1_16FlashAttnFwdSm90INS1_25CollectiveMainloopFwdSm90ILi2EN4cute5tupleIJNS5_1CILi1EEES8_S8_EEENS6_IJNS7_ILi128EEENS7_ILi96EEENS7_ILi64EEEEEELi256ENS_6half_tEfNS_4arch4Sm90ELb0ELb1ELb0ELb1ELb1ELb1ELb1ELb1ELb0ELb1ELb0ELb0EEENS1_21CollectiveEpilogueFwdINS6_IJSA_NS7_ILi256EEESB_EEES9_SE_SG_Li256ELb1ELb1ELb0ELb0EEENS1_36VarlenDynamicPersistentTileSchedulerILi128ELi96ELi256ELi128ELb0ELb1ELb1ELb1ELb0ELb1EEEEEEEEEvNT_6ParamsE:
	.zero		3584


//--------------------- .nv.constant0._ZN7cutlass13device_kernelIN5flash11enable_sm90INS1_16FlashAttnFwdSm90INS1_25CollectiveMainloopFwdSm90ILi2EN4cute5tupleIJNS5_1CILi1EEES8_S8_EEENS6_IJNS7_ILi128EEENS7_ILi96EEENS7_ILi64EEEEEELi256ENS_6half_tEfNS_4arch4Sm90ELb1ELb0ELb0ELb0ELb1ELb0ELb0ELb1ELb0ELb1ELb0ELb0EEENS1_21CollectiveEpilogueFwdINS6_IJSA_NS7_ILi256EEESB_EEES9_SE_SG_Li256ELb0ELb1ELb0ELb0EEENS1_30DynamicPersistentTileSchedulerILi256ELi128ELb0ELb1ELb1EEEEEEEEEvNT_6ParamsE --------------------------
	.section	.nv.constant0._ZN7cutlass13device_kernelIN5flash11enable_sm90INS1_16FlashAttnFwdSm90INS1_25CollectiveMainloopFwdSm90ILi2EN4cute5tupleIJNS5_1CILi1EEES8_S8_EEENS6_IJNS7_ILi128EEENS7_ILi96EEENS7_ILi64EEEEEELi256ENS_6half_tEfNS_4arch4Sm90ELb1ELb0ELb0ELb0ELb1ELb0ELb0ELb1ELb0ELb1ELb0ELb0EEENS1_21CollectiveEpilogueFwdINS6_IJSA_NS7_ILi256EEESB_EEES9_SE_SG_Li256ELb0ELb1ELb0ELb0EEENS1_30DynamicPersistentTileSchedulerILi256ELi128ELb0ELb1ELb1EEEEEEEEEvNT_6ParamsE,"a",@progbits
	.sectionflags	@""
	.align	4
.nv.constant0._ZN7cutlass13device_kernelIN5flash11enable_sm90INS1_16FlashAttnFwdSm90INS1_25CollectiveMainloopFwdSm90ILi2EN4cute5tupleIJNS5_1CILi1EEES8_S8_EEENS6_IJNS7_ILi128EEENS7_ILi96EEENS7_ILi64EEEEEELi256ENS_6half_tEfNS_4arch4Sm90ELb1ELb0ELb0ELb0ELb1ELb0ELb0ELb1ELb0ELb1ELb0ELb0EEENS1_21CollectiveEpilogueFwdINS6_IJSA_NS7_ILi256EEESB_EEES9_SE_SG_Li256ELb0ELb1ELb0ELb0EEENS1_30DynamicPersistentTileSchedulerILi256ELi128ELb0ELb1ELb1EEEEEEEEEvNT_6ParamsE:
	.zero		3328


//--------------------- .nv.constant0._ZN7cutlass13device_kernelIN5flash11enable_sm90INS1_16FlashAttnFwdSm90INS1_25CollectiveMainloopFwdSm90ILi2EN4cute5tupleIJNS5_1CILi1EEES8_S8_EEENS6_IJNS7_ILi128EEENS7_ILi96EEENS7_ILi64EEEEEELi256ENS_6half_tEfNS_4arch4Sm90ELb1ELb0ELb0ELb0ELb1ELb0ELb1ELb1ELb0ELb1ELb0ELb0EEENS1_21CollectiveEpilogueFwdINS6_IJSA_NS7_ILi256EEESB_EEES9_SE_SG_Li256ELb0ELb1ELb0ELb0EEENS1_30DynamicPersistentTileSchedulerILi256ELi128ELb0ELb1ELb1EEEEEEEEEvNT_6ParamsE --------------------------
	.section	.nv.constant0._ZN7cutlass13device_kernelIN5flash11enable_sm90INS1_16FlashAttnFwdSm90INS1_25CollectiveMainloopFwdSm90ILi2EN4cute5tupleIJNS5_1CILi1EEES8_S8_EEENS6_IJNS7_ILi128EEENS7_ILi96EEENS7_ILi64EEEEEELi256ENS_6half_tEfNS_4arch4Sm90ELb1ELb0ELb0ELb0ELb1ELb0ELb1ELb1ELb0ELb1ELb0ELb0EEENS1_21CollectiveEpilogueFwdINS6_IJSA_NS7_ILi256EEESB_EEES9_SE_SG_Li256ELb0ELb1ELb0ELb0EEENS1_30DynamicPersistentTileSchedulerILi256ELi128ELb0ELb1ELb1EEEEEEEEEvNT_6ParamsE,"a",@progbits
	.sectionflags	@""
	.align	4
.nv.constant0._ZN7cutlass13device_kernelIN5flash11enable_sm90INS1_16FlashAttnFwdSm90INS1_25CollectiveMainloopFwdSm90ILi2EN4cute5tupleIJNS5_1CILi1EEES8_S8_EEENS6_IJNS7_ILi128EEENS7_ILi96EEENS7_ILi64EEEEEELi256ENS_6half_tEfNS_4arch4Sm90ELb1ELb0ELb0ELb0ELb1ELb0ELb1ELb1ELb0ELb1ELb0ELb0EEENS1_21CollectiveEpilogueFwdINS6_IJSA_NS7_ILi256EEESB_EEES9_SE_SG_Li256ELb0ELb1ELb0ELb0EEENS1_30DynamicPersistentTileSchedulerILi256ELi128ELb0ELb1ELb1EEEEEEEEEvNT_6ParamsE:
	.zero		3584


//--------------------- .nv.constant0._ZN7cutlass13device_kernelIN5flash11enable_sm90INS1_16FlashAttnFwdSm90INS1_25CollectiveMainloopFwdSm90ILi2EN4cute5tupleIJNS5_1CILi1EEES8_S8_EEENS6_IJNS7_ILi128EEENS7_ILi96EEENS7_ILi64EEEEEELi256ENS_6half_tEfNS_4arch4Sm90ELb1ELb0ELb0ELb1ELb1ELb0ELb0ELb1ELb0ELb1ELb0ELb0EEENS1_21CollectiveEpilogueFwdINS6_IJSA_NS7_ILi256EEESB_EEES9_SE_SG_Li256ELb1ELb1ELb0ELb0EEENS1_36VarlenDynamicPersistentTileSchedulerILi128ELi96ELi256ELi128ELb0ELb1ELb1ELb1ELb1ELb1EEEEEEEEEvNT_6ParamsE --------------------------
	.section	.nv.constant0._ZN7cutlass13device_kernelIN5flash11enable_sm90INS1_16FlashAttnFwdSm90INS1_25CollectiveMainloopFwdSm90ILi2EN4cute5tupleIJNS5_1CILi1EEES8_S8_EEENS6_IJNS7_ILi128EEENS7_ILi96EEENS7_ILi64EEEEEELi256ENS_6half_tEfNS_4arch4Sm90ELb1ELb0ELb0ELb1ELb1ELb0ELb0ELb1ELb0ELb1ELb0ELb0EEENS1_21CollectiveEpilogueFwdINS6_IJSA_NS7_ILi256EEESB_EEES9_SE_SG_Li256ELb1ELb1ELb0ELb0EEENS1_36VarlenDynamicPersistentTileSchedulerILi128ELi96ELi256ELi128ELb0ELb1ELb1ELb1ELb1ELb1EEEEEEEEEvNT_6ParamsE,"a",@progbits
	.sectionflags	@""
	.align	4
.nv.constant0._ZN7cutlass13device_kernelIN5flash11enable_sm90INS1_16FlashAttnFwdSm90INS1_25CollectiveMainloopFwdSm90ILi2EN4cute5tupleIJNS5_1CILi1EEES8_S8_EEENS6_IJNS7_ILi128EEENS7_ILi96EEENS7_ILi64EEEEEELi256ENS_6half_tEfNS_4arch4Sm90ELb1ELb0ELb0ELb1ELb1ELb0ELb0ELb1ELb0ELb1ELb0ELb0EEENS1_21CollectiveEpilogueFwdINS6_IJSA_NS7_ILi256EEESB_EEES9_SE_SG_Li256ELb1ELb1ELb0ELb0EEENS1_36VarlenDynamicPersistentTileSchedulerILi128ELi96ELi256ELi128ELb0ELb1ELb1ELb1ELb1ELb1EEEEEEEEEvNT_6ParamsE:
	.zero		3328


//--------------------- .nv.constant0._ZN7cutlass13device_kernelIN5flash11enable_sm90INS1_16FlashAttnFwdSm90INS1_25CollectiveMainloopFwdSm90ILi2EN4cute5tupleIJNS5_1CILi1EEES8_S8_EEENS6_IJNS7_ILi128EEENS7_ILi96EEENS7_ILi64EEEEEELi256ENS_6half_tEfNS_4arch4Sm90ELb1ELb0ELb0ELb1ELb1ELb1ELb0ELb1ELb0ELb1ELb0ELb0EEENS1_21CollectiveEpilogueFwdINS6_IJSA_NS7_ILi256EEESB_EEES9_SE_SG_Li256ELb1ELb1ELb0ELb0EEENS1_36VarlenDynamicPersistentTileSchedulerILi128ELi96ELi256ELi128ELb0ELb1ELb1ELb1ELb1ELb1EEEEEEEEEvNT_6ParamsE --------------------------
	.section	.nv.constant0._ZN7cutlass13device_kernelIN5flash11enable_sm90INS1_16FlashAttnFwdSm90INS1_25CollectiveMainloopFwdSm90ILi2EN4cute5tupleIJNS5_1CILi1EEES8_S8_EEENS6_IJNS7_ILi128EEENS7_ILi96EEENS7_ILi64EEEEEELi256ENS_6half_tEfNS_4arch4Sm90ELb1ELb0ELb0ELb1ELb1ELb1ELb0ELb1ELb0ELb1ELb0ELb0EEENS1_21CollectiveEpilogueFwdINS6_IJSA_NS7_ILi256EEESB_EEES9_SE_SG_Li256ELb1ELb1ELb0ELb0EEENS1_36VarlenDynamicPersistentTileSchedulerILi128ELi96ELi256ELi128ELb0ELb1ELb1ELb1ELb1ELb1EEEEEEEEEvNT_6ParamsE,"a",@progbits
	.sectionflags	@""
	.align	4
.nv.constant0._ZN7cutlass13device_kernelIN5flash11enable_sm90INS1_16FlashAttnFwdSm90INS1_25CollectiveMainloopFwdSm90ILi2EN4cute5tupleIJNS5_1CILi1EEES8_S8_EEENS6_IJNS7_ILi128EEENS7_ILi96EEENS7_ILi64EEEEEELi256ENS_6half_tEfNS_4arch4Sm90ELb1ELb0ELb0ELb1ELb1ELb1ELb0ELb1ELb0ELb1ELb0ELb0EEENS1_21CollectiveEpilogueFwdINS6_IJSA_NS7_ILi256EEESB_EEES9_SE_SG_Li256ELb1ELb1ELb0ELb0EEENS1_36VarlenDynamicPersistentTileSchedulerILi128ELi96ELi256ELi128ELb0ELb1ELb1ELb1ELb1ELb1EEEEEEEEEvNT_6ParamsE:
	.zero		3328


//--------------------- .nv.constant0._ZN7cutlass13device_kernelIN5flash11enable_sm90INS1_16FlashAttnFwdSm90INS1_25CollectiveMainloopFwdSm90ILi2EN4cute5tupleIJNS5_1CILi1EEES8_S8_EEENS6_IJNS7_ILi128EEENS7_ILi96EEENS7_ILi64EEEEEELi256ENS_6half_tEfNS_4arch4Sm90ELb1ELb0ELb0ELb1ELb1ELb0ELb1ELb1ELb0ELb1ELb0ELb0EEENS1_21CollectiveEpilogueFwdINS6_IJSA_NS7_ILi256EEESB_EEES9_SE_SG_Li256ELb1ELb1ELb0ELb0EEENS1_36VarlenDynamicPersistentTileSchedulerILi128ELi96ELi256ELi128ELb0ELb1ELb1ELb1ELb1ELb1EEEEEEEEEvNT_6ParamsE --------------------------
	.section	.nv.constant0._ZN7cutlass13device_kernelIN5flash11enable_sm90INS1_16FlashAttnFwdSm90INS1_25CollectiveMainloopFwdSm90ILi2EN4cute5tupleIJNS5_1CILi1EEES8_S8_EEENS6_IJNS7_ILi128EEENS7_ILi96EEENS7_ILi64EEEEEELi256ENS_6half_tEfNS_4arch4Sm90ELb1ELb0ELb0ELb1ELb1ELb0ELb1ELb1ELb0ELb1ELb0ELb0EEENS1_21CollectiveEpilogueFwdINS6_IJSA_NS7_ILi256EEESB_EEES9_SE_SG_Li256ELb1ELb1ELb0ELb0EEENS1_36VarlenDynamicPersistentTileSchedulerILi128ELi96ELi256ELi128ELb0ELb1ELb1ELb1ELb1ELb1EEEEEEEEEvNT_6ParamsE,"a",@progbits
	.sectionflags	@""
	.align	4
.nv.constant0._ZN7cutlass13device_kernelIN5flash11enable_sm90INS1_16FlashAttnFwdSm90INS1_25CollectiveMainloopFwdSm90ILi2EN4cute5tupleIJNS5_1CILi1EEES8_S8_EEENS6_IJNS7_ILi128EEENS7_ILi96EEENS7_ILi64EEEEEELi256ENS_6half_tEfNS_4arch4Sm90ELb1ELb0ELb0ELb1ELb1ELb0ELb1ELb1ELb0ELb1ELb0ELb0EEENS1_21CollectiveEpilogueFwdINS6_IJSA_NS7_ILi256EEESB_EEES9_SE_SG_Li256ELb1ELb1ELb0ELb0EEENS1_36VarlenDynamicPersistentTileSchedulerILi128ELi96ELi256ELi128ELb0ELb1ELb1ELb1ELb1ELb1EEEEEEEEEvNT_6ParamsE:
	.zero		3584


//--------------------- .nv.constant0._ZN7cutlass13device_kernelIN5flash11enable_sm90INS1_16FlashAttnFwdSm90INS1_25CollectiveMainloopFwdSm90ILi2EN4cute5tupleIJNS5_1CILi1EEES8_S8_EEENS6_IJNS7_ILi128EEENS7_ILi96EEENS7_ILi64EEEEEELi256ENS_6half_tEfNS_4arch4Sm90ELb1ELb0ELb0ELb1ELb1ELb1ELb1ELb1ELb0ELb1ELb0ELb0EEENS1_21CollectiveEpilogueFwdINS6_IJSA_NS7_ILi256EEESB_EEES9_SE_SG_Li256ELb1ELb1ELb0ELb0EEENS1_36VarlenDynamicPersistentTileSchedulerILi128ELi96ELi256ELi128ELb0ELb1ELb1ELb1ELb1ELb1EEEEEEEEEvNT_6ParamsE --------------------------
	.section	.nv.constant0._ZN7cutlass13device_kernelIN5flash11enable_sm90INS1_16FlashAttnFwdSm90INS1_25CollectiveMainloopFwdSm90ILi2EN4cute5tupleIJNS5_1CILi1EEES8_S8_EEENS6_IJNS7_ILi128EEENS7_ILi96EEENS7_ILi64EEEEEELi256ENS_6half_tEfNS_4arch4Sm90ELb1ELb0ELb0ELb1ELb1ELb1ELb1ELb1ELb0ELb1ELb0ELb0EEENS1_21CollectiveEpilogueFwdINS6_IJSA_NS7_ILi256EEESB_EEES9_SE_SG_Li256ELb1ELb1ELb0ELb0EEENS1_36VarlenDynamicPersistentTileSchedulerILi128ELi96ELi256ELi128ELb0ELb1ELb1ELb1ELb1ELb1EEEEEEEEEvNT_6ParamsE,"a",@progbits
	.sectionflags	@""
	.align	4
.nv.constant0._ZN7cutlass13device_kernelIN5flash11enable_sm90INS1_16FlashAttnFwdSm90INS1_25CollectiveMainloopFwdSm90ILi2EN4cute5tupleIJNS5_1CILi1EEES8_S8_EEENS6_IJNS7_ILi128EEENS7_ILi96EEENS7_ILi64EEEEEELi256ENS_6half_tEfNS_4arch4Sm90ELb1ELb0ELb0ELb1ELb1ELb1ELb1ELb1ELb0ELb1ELb0ELb0EEENS1_21CollectiveEpilogueFwdINS6_IJSA_NS7_ILi256EEESB_EEES9_SE_SG_Li256ELb1ELb1ELb0ELb0EEENS1_36VarlenDynamicPersistentTileSchedulerILi128ELi96ELi256ELi128ELb0ELb1ELb1ELb1ELb1ELb1EEEEEEEEEvNT_6ParamsE:
	.zero		3584


//--------------------- SYMBOLS --------------------------

	.type		.nv.reservedSmem.offset0,@object
	.size		.nv.reservedSmem.offset0,0x4
	.type		__assertfail,@function
